	.target	sm_90a

	.elftype	@"ET_EXEC"


//--------------------- .note.nv.tkinfo           --------------------------
	.section	.note.nv.tkinfo,"",@"SHT_NOTE"
	.sectionflags	@"SHF_NOTE_NV_TKINFO"
	.tkinfo
        /*0018*/ 	.word	0x00000002
        /*0030*/ 	.string	""
        /*0030*/ 	.string	"ptxas"
        /*0030*/ 	.string	"Cuda compilation tools, release 13.0, V13.0.88"
        /*0030*/ 	.string	"Build cuda_13.0.r13.0/compiler.36424714_0"
        /*0030*/ 	.string	"-arch sm_90a -m 64 "



//--------------------- .note.nv.cuinfo           --------------------------
	.section	.note.nv.cuinfo,"",@"SHT_NOTE"
	.sectionflags	@"SHF_NOTE_NV_CUINFO"
        /*0018*/ 	.short	0x0002
        /*001a*/ 	.short	0x005a
        /*001c*/ 	.short	0x0082
	.zero		2


//--------------------- .nv.info                  --------------------------
	.section	.nv.info,"",@"SHT_CUDA_INFO"
	.align	4


	//----- nvinfo : EIATTR_REGCOUNT
	.align		4
        /*0000*/ 	.byte	0x04, 0x2f
        /*0002*/ 	.short	(.L_41 - .L_40)
	.align		4
.L_40:
        /*0004*/ 	.word	index@(_ZN2at6native29vectorized_elementwise_kernelILi8ENS0_13AUnaryFunctorIhhhZZZNS0_18lshift_kernel_cudaERNS_18TensorIteratorBaseEENKUlvE_clEvENKUlvE_clEvEUlhhE_EESt5arrayIPcLm2EEEEviT0_T1_)
        /*0008*/ 	.word	0x00000020


	//----- nvinfo : EIATTR_FRAME_SIZE
	.align		4
.L_41:
        /*000c*/ 	.byte	0x04, 0x11
        /*000e*/ 	.short	(.L_43 - .L_42)
	.align		4
.L_42:
        /*0010*/ 	.word	index@(_ZN2at6native29vectorized_elementwise_kernelILi8ENS0_13AUnaryFunctorIhhhZZZNS0_18lshift_kernel_cudaERNS_18TensorIteratorBaseEENKUlvE_clEvENKUlvE_clEvEUlhhE_EESt5arrayIPcLm2EEEEviT0_T1_)
        /*0014*/ 	.word	0x00000000


	//----- nvinfo : EIATTR_REGCOUNT
	.align		4
.L_43:
        /*0018*/ 	.byte	0x04, 0x2f
        /*001a*/ 	.short	(.L_45 - .L_44)
	.align		4
.L_44:
        /*001c*/ 	.word	index@(_ZN2at6native29vectorized_elementwise_kernelILi4ENS0_13AUnaryFunctorIhhhZZZNS0_18lshift_kernel_cudaERNS_18TensorIteratorBaseEENKUlvE_clEvENKUlvE_clEvEUlhhE_EESt5arrayIPcLm2EEEEviT0_T1_)
        /*0020*/ 	.word	0x00000020


	//----- nvinfo : EIATTR_FRAME_SIZE
	.align		4
.L_45:
        /*0024*/ 	.byte	0x04, 0x11
        /*0026*/ 	.short	(.L_47 - .L_46)
	.align		4
.L_46:
        /*0028*/ 	.word	index@(_ZN2at6native29vectorized_elementwise_kernelILi4ENS0_13AUnaryFunctorIhhhZZZNS0_18lshift_kernel_cudaERNS_18TensorIteratorBaseEENKUlvE_clEvENKUlvE_clEvEUlhhE_EESt5arrayIPcLm2EEEEviT0_T1_)
        /*002c*/ 	.word	0x00000000


	//----- nvinfo : EIATTR_REGCOUNT
	.align		4
.L_47:
        /*0030*/ 	.byte	0x04, 0x2f
        /*0032*/ 	.short	(.L_49 - .L_48)
	.align		4
.L_48:
        /*0034*/ 	.word	index@(_ZN2at6native29vectorized_elementwise_kernelILi2ENS0_13AUnaryFunctorIhhhZZZNS0_18lshift_kernel_cudaERNS_18TensorIteratorBaseEENKUlvE_clEvENKUlvE_clEvEUlhhE_EESt5arrayIPcLm2EEEEviT0_T1_)
        /*0038*/ 	.word	0x00000020


	//----- nvinfo : EIATTR_FRAME_SIZE
	.align		4
.L_49:
        /*003c*/ 	.byte	0x04, 0x11
        /*003e*/ 	.short	(.L_51 - .L_50)
	.align		4
.L_50:
        /*0040*/ 	.word	index@(_ZN2at6native29vectorized_elementwise_kernelILi2ENS0_13AUnaryFunctorIhhhZZZNS0_18lshift_kernel_cudaERNS_18TensorIteratorBaseEENKUlvE_clEvENKUlvE_clEvEUlhhE_EESt5arrayIPcLm2EEEEviT0_T1_)
        /*0044*/ 	.word	0x00000000


	//----- nvinfo : EIATTR_REGCOUNT
	.align		4
.L_51:
        /*0048*/ 	.byte	0x04, 0x2f
        /*004a*/ 	.short	(.L_53 - .L_52)
	.align		4
.L_52:
        /*004c*/ 	.word	index@(_ZN2at6native27unrolled_elementwise_kernelINS0_13AUnaryFunctorIhhhZZZNS0_18lshift_kernel_cudaERNS_18TensorIteratorBaseEENKUlvE_clEvENKUlvE_clEvEUlhhE_EESt5arrayIPcLm2EELi4E23TrivialOffsetCalculatorILi1EjESD_NS0_6memory15LoadWithoutCastENSE_16StoreWithoutCastEEEviT_T0_T2_T3_T4_T5_)
        /*0050*/ 	.word	0x00000018


	//----- nvinfo : EIATTR_FRAME_SIZE
	.align		4
.L_53:
        /*0054*/ 	.byte	0x04, 0x11
        /*0056*/ 	.short	(.L_55 - .L_54)
	.align		4
.L_54:
        /*0058*/ 	.word	index@(_ZN2at6native27unrolled_elementwise_kernelINS0_13AUnaryFunctorIhhhZZZNS0_18lshift_kernel_cudaERNS_18TensorIteratorBaseEENKUlvE_clEvENKUlvE_clEvEUlhhE_EESt5arrayIPcLm2EELi4E23TrivialOffsetCalculatorILi1EjESD_NS0_6memory15LoadWithoutCastENSE_16StoreWithoutCastEEEviT_T0_T2_T3_T4_T5_)
        /*005c*/ 	.word	0x00000000


	//----- nvinfo : EIATTR_REGCOUNT
	.align		4
.L_55:
        /*0060*/ 	.byte	0x04, 0x2f
        /*0062*/ 	.short	(.L_57 - .L_56)
	.align		4
.L_56:
        /*0064*/ 	.word	index@(_ZN2at6native18elementwise_kernelILi128ELi4EZNS0_22gpu_kernel_impl_nocastINS0_13AUnaryFunctorIhhhZZZNS0_18lshift_kernel_cudaERNS_18TensorIteratorBaseEENKUlvE_clEvENKUlvE_clEvEUlhhE_EEEEvS5_RKT_EUliE_EEviT1_)
        /*0068*/ 	.word	0x00000012


	//----- nvinfo : EIATTR_FRAME_SIZE
	.align		4
.L_57:
        /*006c*/ 	.byte	0x04, 0x11
        /*006e*/ 	.short	(.L_59 - .L_58)
	.align		4
.L_58:
        /*0070*/ 	.word	index@(_ZN2at6native18elementwise_kernelILi128ELi4EZNS0_22gpu_kernel_impl_nocastINS0_13AUnaryFunctorIhhhZZZNS0_18lshift_kernel_cudaERNS_18TensorIteratorBaseEENKUlvE_clEvENKUlvE_clEvEUlhhE_EEEEvS5_RKT_EUliE_EEviT1_)
        /*0074*/ 	.word	0x00000000


	//----- nvinfo : EIATTR_REGCOUNT
	.align		4
.L_59:
        /*0078*/ 	.byte	0x04, 0x2f
        /*007a*/ 	.short	(.L_61 - .L_60)
	.align		4
.L_60:
        /*007c*/ 	.word	index@(_ZN2at6native27unrolled_elementwise_kernelINS0_13AUnaryFunctorIhhhZZZNS0_18lshift_kernel_cudaERNS_18TensorIteratorBaseEENKUlvE_clEvENKUlvE_clEvEUlhhE_EESt5arrayIPcLm2EELi4E23TrivialOffsetCalculatorILi1EjESD_NS0_6memory12LoadWithCastILi1EEENSE_13StoreWithCastILi1EEEEEviT_T0_T2_T3_T4_T5_)
        /*0080*/ 	.word	0x0000001d


	//----- nvinfo : EIATTR_FRAME_SIZE
	.align		4
.L_61:
        /*0084*/ 	.byte	0x04, 0x11
        /*0086*/ 	.short	(.L_63 - .L_62)
	.align		4
.L_62:
        /*0088*/ 	.word	index@(_ZN2at6native27unrolled_elementwise_kernelINS0_13AUnaryFunctorIhhhZZZNS0_18lshift_kernel_cudaERNS_18TensorIteratorBaseEENKUlvE_clEvENKUlvE_clEvEUlhhE_EESt5arrayIPcLm2EELi4E23TrivialOffsetCalculatorILi1EjESD_NS0_6memory12LoadWithCastILi1EEENSE_13StoreWithCastILi1EEEEEviT_T0_T2_T3_T4_T5_)
        /*008c*/ 	.word	0x00000000


	//----- nvinfo : EIATTR_REGCOUNT
	.align		4
.L_63:
        /*0090*/ 	.byte	0x04, 0x2f
        /*0092*/ 	.short	(.L_65 - .L_64)
	.align		4
.L_64:
        /*0094*/ 	.word	index@(_ZN2at6native18elementwise_kernelILi128ELi4EZNS0_15gpu_kernel_implINS0_13AUnaryFunctorIhhhZZZNS0_18lshift_kernel_cudaERNS_18TensorIteratorBaseEENKUlvE_clEvENKUlvE_clEvEUlhhE_EEEEvS5_RKT_EUliE_EEviT1_)
        /*0098*/ 	.word	0x0000001a


	//----- nvinfo : EIATTR_FRAME_SIZE
	.align		4
.L_65:
        /*009c*/ 	.byte	0x04, 0x11
        /*009e*/ 	.short	(.L_67 - .L_66)
	.align		4
.L_66:
        /*00a0*/ 	.word	index@(_ZN2at6native18elementwise_kernelILi128ELi4EZNS0_15gpu_kernel_implINS0_13AUnaryFunctorIhhhZZZNS0_18lshift_kernel_cudaERNS_18TensorIteratorBaseEENKUlvE_clEvENKUlvE_clEvEUlhhE_EEEEvS5_RKT_EUliE_EEviT1_)
        /*00a4*/ 	.word	0x00000000


	//----- nvinfo : EIATTR_REGCOUNT
	.align		4
.L_67:
        /*00a8*/ 	.byte	0x04, 0x2f
        /*00aa*/ 	.short	(.L_69 - .L_68)
	.align		4
.L_68:
        /*00ac*/ 	.word	index@(_ZN2at6native29vectorized_elementwise_kernelILi8ENS0_13BUnaryFunctorIhhhZZZNS0_18lshift_kernel_cudaERNS_18TensorIteratorBaseEENKUlvE_clEvENKUlvE_clEvEUlhhE_EESt5arrayIPcLm2EEEEviT0_T1_)
        /*00b0*/ 	.word	0x00000020


	//----- nvinfo : EIATTR_FRAME_SIZE
	.align		4
.L_69:
        /*00b4*/ 	.byte	0x04, 0x11
        /*00b6*/ 	.short	(.L_71 - .L_70)
	.align		4
.L_70:
        /*00b8*/ 	.word	index@(_ZN2at6native29vectorized_elementwise_kernelILi8ENS0_13BUnaryFunctorIhhhZZZNS0_18lshift_kernel_cudaERNS_18TensorIteratorBaseEENKUlvE_clEvENKUlvE_clEvEUlhhE_EESt5arrayIPcLm2EEEEviT0_T1_)
        /*00bc*/ 	.word	0x00000000


	//----- nvinfo : EIATTR_REGCOUNT
	.align		4
.L_71:
        /*00c0*/ 	.byte	0x04, 0x2f
        /*00c2*/ 	.short	(.L_73 - .L_72)
	.align		4
.L_72:
        /*00c4*/ 	.word	index@(_ZN2at6native29vectorized_elementwise_kernelILi4ENS0_13BUnaryFunctorIhhhZZZNS0_18lshift_kernel_cudaERNS_18TensorIteratorBaseEENKUlvE_clEvENKUlvE_clEvEUlhhE_EESt5arrayIPcLm2EEEEviT0_T1_)
        /*00c8*/ 	.word	0x00000020


	//----- nvinfo : EIATTR_FRAME_SIZE
	.align		4
.L_73:
        /*00cc*/ 	.byte	0x04, 0x11
        /*00ce*/ 	.short	(.L_75 - .L_74)
	.align		4
.L_74:
        /*00d0*/ 	.word	index@(_ZN2at6native29vectorized_elementwise_kernelILi4ENS0_13BUnaryFunctorIhhhZZZNS0_18lshift_kernel_cudaERNS_18TensorIteratorBaseEENKUlvE_clEvENKUlvE_clEvEUlhhE_EESt5arrayIPcLm2EEEEviT0_T1_)
        /*00d4*/ 	.word	0x00000000


	//----- nvinfo : EIATTR_REGCOUNT
	.align		4
.L_75:
        /*00d8*/ 	.byte	0x04, 0x2f
        /*00da*/ 	.short	(.L_77 - .L_76)
	.align		4
.L_76:
        /*00dc*/ 	.word	index@(_ZN2at6native29vectorized_elementwise_kernelILi2ENS0_13BUnaryFunctorIhhhZZZNS0_18lshift_kernel_cudaERNS_18TensorIteratorBaseEENKUlvE_clEvENKUlvE_clEvEUlhhE_EESt5arrayIPcLm2EEEEviT0_T1_)
        /*00e0*/ 	.word	0x00000020


	//----- nvinfo : EIATTR_FRAME_SIZE
	.align		4
.L_77:
        /*00e4*/ 	.byte	0x04, 0x11
        /*00e6*/ 	.short	(.L_79 - .L_78)
	.align		4
.L_78:
        /*00e8*/ 	.word	index@(_ZN2at6native29vectorized_elementwise_kernelILi2ENS0_13BUnaryFunctorIhhhZZZNS0_18lshift_kernel_cudaERNS_18TensorIteratorBaseEENKUlvE_clEvENKUlvE_clEvEUlhhE_EESt5arrayIPcLm2EEEEviT0_T1_)
        /*00ec*/ 	.word	0x00000000


	//----- nvinfo : EIATTR_REGCOUNT
	.align		4
.L_79:
        /*00f0*/ 	.byte	0x04, 0x2f
        /*00f2*/ 	.short	(.L_81 - .L_80)
	.align		4
.L_80:
        /*00f4*/ 	.word	index@(_ZN2at6native27unrolled_elementwise_kernelINS0_13BUnaryFunctorIhhhZZZNS0_18lshift_kernel_cudaERNS_18TensorIteratorBaseEENKUlvE_clEvENKUlvE_clEvEUlhhE_EESt5arrayIPcLm2EELi4E23TrivialOffsetCalculatorILi1EjESD_NS0_6memory15LoadWithoutCastENSE_16StoreWithoutCastEEEviT_T0_T2_T3_T4_T5_)
        /*00f8*/ 	.word	0x00000016


	//----- nvinfo : EIATTR_FRAME_SIZE
	.align		4
.L_81:
        /*00fc*/ 	.byte	0x04, 0x11
        /*00fe*/ 	.short	(.L_83 - .L_82)
	.align		4
.L_82:
        /*0100*/ 	.word	index@(_ZN2at6native27unrolled_elementwise_kernelINS0_13BUnaryFunctorIhhhZZZNS0_18lshift_kernel_cudaERNS_18TensorIteratorBaseEENKUlvE_clEvENKUlvE_clEvEUlhhE_EESt5arrayIPcLm2EELi4E23TrivialOffsetCalculatorILi1EjESD_NS0_6memory15LoadWithoutCastENSE_16StoreWithoutCastEEEviT_T0_T2_T3_T4_T5_)
        /*0104*/ 	.word	0x00000000


	//----- nvinfo : EIATTR_REGCOUNT
	.align		4
.L_83:
        /*0108*/ 	.byte	0x04, 0x2f
        /*010a*/ 	.short	(.L_85 - .L_84)
	.align		4
.L_84:
        /*010c*/ 	.word	index@(_ZN2at6native18elementwise_kernelILi128ELi4EZNS0_22gpu_kernel_impl_nocastINS0_13BUnaryFunctorIhhhZZZNS0_18lshift_kernel_cudaERNS_18TensorIteratorBaseEENKUlvE_clEvENKUlvE_clEvEUlhhE_EEEEvS5_RKT_EUliE_EEviT1_)
        /*0110*/ 	.word	0x00000012


	//----- nvinfo : EIATTR_FRAME_SIZE
	.align		4
.L_85:
        /*0114*/ 	.byte	0x04, 0x11
        /*0116*/ 	.short	(.L_87 - .L_86)
	.align		4
.L_86:
        /*0118*/ 	.word	index@(_ZN2at6native18elementwise_kernelILi128ELi4EZNS0_22gpu_kernel_impl_nocastINS0_13BUnaryFunctorIhhhZZZNS0_18lshift_kernel_cudaERNS_18TensorIteratorBaseEENKUlvE_clEvENKUlvE_clEvEUlhhE_EEEEvS5_RKT_EUliE_EEviT1_)
        /*011c*/ 	.word	0x00000000


	//----- nvinfo : EIATTR_REGCOUNT
	.align		4
.L_87:
        /*0120*/ 	.byte	0x04, 0x2f
        /*0122*/ 	.short	(.L_89 - .L_88)
	.align		4
.L_88:
        /*0124*/ 	.word	index@(_ZN2at6native27unrolled_elementwise_kernelINS0_13BUnaryFunctorIhhhZZZNS0_18lshift_kernel_cudaERNS_18TensorIteratorBaseEENKUlvE_clEvENKUlvE_clEvEUlhhE_EESt5arrayIPcLm2EELi4E23TrivialOffsetCalculatorILi1EjESD_NS0_6memory12LoadWithCastILi1EEENSE_13StoreWithCastILi1EEEEEviT_T0_T2_T3_T4_T5_)
        /*0128*/ 	.word	0x0000001f


	//----- nvinfo : EIATTR_FRAME_SIZE
	.align		4
.L_89:
        /*012c*/ 	.byte	0x04, 0x11
        /*012e*/ 	.short	(.L_91 - .L_90)
	.align		4
.L_90:
        /*0130*/ 	.word	index@(_ZN2at6native27unrolled_elementwise_kernelINS0_13BUnaryFunctorIhhhZZZNS0_18lshift_kernel_cudaERNS_18TensorIteratorBaseEENKUlvE_clEvENKUlvE_clEvEUlhhE_EESt5arrayIPcLm2EELi4E23TrivialOffsetCalculatorILi1EjESD_NS0_6memory12LoadWithCastILi1EEENSE_13StoreWithCastILi1EEEEEviT_T0_T2_T3_T4_T5_)
        /*0134*/ 	.word	0x00000000


	//----- nvinfo : EIATTR_REGCOUNT
	.align		4
.L_91:
        /*0138*/ 	.byte	0x04, 0x2f
        /*013a*/ 	.short	(.L_93 - .L_92)
	.align		4
.L_92:
        /*013c*/ 	.word	index@(_ZN2at6native18elementwise_kernelILi128ELi4EZNS0_15gpu_kernel_implINS0_13BUnaryFunctorIhhhZZZNS0_18lshift_kernel_cudaERNS_18TensorIteratorBaseEENKUlvE_clEvENKUlvE_clEvEUlhhE_EEEEvS5_RKT_EUliE_EEviT1_)
        /*0140*/ 	.word	0x0000001a


	//----- nvinfo : EIATTR_FRAME_SIZE
	.align		4
.L_93:
        /*0144*/ 	.byte	0x04, 0x11
        /*0146*/ 	.short	(.L_95 - .L_94)
	.align		4
.L_94:
        /*0148*/ 	.word	index@(_ZN2at6native18elementwise_kernelILi128ELi4EZNS0_15gpu_kernel_implINS0_13BUnaryFunctorIhhhZZZNS0_18lshift_kernel_cudaERNS_18TensorIteratorBaseEENKUlvE_clEvENKUlvE_clEvEUlhhE_EEEEvS5_RKT_EUliE_EEviT1_)
        /*014c*/ 	.word	0x00000000


	//----- nvinfo : EIATTR_REGCOUNT
	.align		4
.L_95:
        /*0150*/ 	.byte	0x04, 0x2f
        /*0152*/ 	.short	(.L_97 - .L_96)
	.align		4
.L_96:
        /*0154*/ 	.word	index@(_ZN2at6native29vectorized_elementwise_kernelILi8ENS0_13BinaryFunctorIhhhZZZNS0_18lshift_kernel_cudaERNS_18TensorIteratorBaseEENKUlvE_clEvENKUlvE_clEvEUlhhE_EESt5arrayIPcLm3EEEEviT0_T1_)
        /*0158*/ 	.word	0x00000020


	//----- nvinfo : EIATTR_FRAME_SIZE
	.align		4
.L_97:
        /*015c*/ 	.byte	0x04, 0x11
        /*015e*/ 	.short	(.L_99 - .L_98)
	.align		4
.L_98:
        /*0160*/ 	.word	index@(_ZN2at6native29vectorized_elementwise_kernelILi8ENS0_13BinaryFunctorIhhhZZZNS0_18lshift_kernel_cudaERNS_18TensorIteratorBaseEENKUlvE_clEvENKUlvE_clEvEUlhhE_EESt5arrayIPcLm3EEEEviT0_T1_)
        /*0164*/ 	.word	0x00000000


	//----- nvinfo : EIATTR_REGCOUNT
	.align		4
.L_99:
        /*0168*/ 	.byte	0x04, 0x2f
        /*016a*/ 	.short	(.L_101 - .L_100)
	.align		4
.L_100:
        /*016c*/ 	.word	index@(_ZN2at6native29vectorized_elementwise_kernelILi4ENS0_13BinaryFunctorIhhhZZZNS0_18lshift_kernel_cudaERNS_18TensorIteratorBaseEENKUlvE_clEvENKUlvE_clEvEUlhhE_EESt5arrayIPcLm3EEEEviT0_T1_)
        /*0170*/ 	.word	0x00000020


	//----- nvinfo : EIATTR_FRAME_SIZE
	.align		4
.L_101:
        /*0174*/ 	.byte	0x04, 0x11
        /*0176*/ 	.short	(.L_103 - .L_102)
	.align		4
.L_102:
        /*0178*/ 	.word	index@(_ZN2at6native29vectorized_elementwise_kernelILi4ENS0_13BinaryFunctorIhhhZZZNS0_18lshift_kernel_cudaERNS_18TensorIteratorBaseEENKUlvE_clEvENKUlvE_clEvEUlhhE_EESt5arrayIPcLm3EEEEviT0_T1_)
        /*017c*/ 	.word	0x00000000


	//----- nvinfo : EIATTR_REGCOUNT
	.align		4
.L_103:
        /*0180*/ 	.byte	0x04, 0x2f
        /*0182*/ 	.short	(.L_105 - .L_104)
	.align		4
.L_104:
        /*0184*/ 	.word	index@(_ZN2at6native29vectorized_elementwise_kernelILi2ENS0_13BinaryFunctorIhhhZZZNS0_18lshift_kernel_cudaERNS_18TensorIteratorBaseEENKUlvE_clEvENKUlvE_clEvEUlhhE_EESt5arrayIPcLm3EEEEviT0_T1_)
        /*0188*/ 	.word	0x00000020


	//----- nvinfo : EIATTR_FRAME_SIZE
	.align		4
.L_105:
        /*018c*/ 	.byte	0x04, 0x11
        /*018e*/ 	.short	(.L_107 - .L_106)
	.align		4
.L_106:
        /*0190*/ 	.word	index@(_ZN2at6native29vectorized_elementwise_kernelILi2ENS0_13BinaryFunctorIhhhZZZNS0_18lshift_kernel_cudaERNS_18TensorIteratorBaseEENKUlvE_clEvENKUlvE_clEvEUlhhE_EESt5arrayIPcLm3EEEEviT0_T1_)
        /*0194*/ 	.word	0x00000000


	//----- nvinfo : EIATTR_REGCOUNT
	.align		4
.L_107:
        /*0198*/ 	.byte	0x04, 0x2f
        /*019a*/ 	.short	(.L_109 - .L_108)
	.align		4
.L_108:
        /*019c*/ 	.word	index@(_ZN2at6native27unrolled_elementwise_kernelINS0_13BinaryFunctorIhhhZZZNS0_18lshift_kernel_cudaERNS_18TensorIteratorBaseEENKUlvE_clEvENKUlvE_clEvEUlhhE_EESt5arrayIPcLm3EELi4E23TrivialOffsetCalculatorILi2EjESC_ILi1EjENS0_6memory15LoadWithoutCastENSF_16StoreWithoutCastEEEviT_T0_T2_T3_T4_T5_)
        /*01a0*/ 	.word	0x0000001a


	//----- nvinfo : EIATTR_FRAME_SIZE
	.align		4
.L_109:
        /*01a4*/ 	.byte	0x04, 0x11
        /*01a6*/ 	.short	(.L_111 - .L_110)
	.align		4
.L_110:
        /*01a8*/ 	.word	index@(_ZN2at6native27unrolled_elementwise_kernelINS0_13BinaryFunctorIhhhZZZNS0_18lshift_kernel_cudaERNS_18TensorIteratorBaseEENKUlvE_clEvENKUlvE_clEvEUlhhE_EESt5arrayIPcLm3EELi4E23TrivialOffsetCalculatorILi2EjESC_ILi1EjENS0_6memory15LoadWithoutCastENSF_16StoreWithoutCastEEEviT_T0_T2_T3_T4_T5_)
        /*01ac*/ 	.word	0x00000000


	//----- nvinfo : EIATTR_REGCOUNT
	.align		4
.L_111:
        /*01b0*/ 	.byte	0x04, 0x2f
        /*01b2*/ 	.short	(.L_113 - .L_112)
	.align		4
.L_112:
        /*01b4*/ 	.word	index@(_ZN2at6native18elementwise_kernelILi128ELi4EZNS0_22gpu_kernel_impl_nocastINS0_13BinaryFunctorIhhhZZZNS0_18lshift_kernel_cudaERNS_18TensorIteratorBaseEENKUlvE_clEvENKUlvE_clEvEUlhhE_EEEEvS5_RKT_EUliE_EEviT1_)
        /*01b8*/ 	.word	0x00000012


	//----- nvinfo : EIATTR_FRAME_SIZE
	.align		4
.L_113:
        /*01bc*/ 	.byte	0x04, 0x11
        /*01be*/ 	.short	(.L_115 - .L_114)
	.align		4
.L_114:
        /*01c0*/ 	.word	index@(_ZN2at6native18elementwise_kernelILi128ELi4EZNS0_22gpu_kernel_impl_nocastINS0_13BinaryFunctorIhhhZZZNS0_18lshift_kernel_cudaERNS_18TensorIteratorBaseEENKUlvE_clEvENKUlvE_clEvEUlhhE_EEEEvS5_RKT_EUliE_EEviT1_)
        /*01c4*/ 	.word	0x00000000


	//----- nvinfo : EIATTR_REGCOUNT
	.align		4
.L_115:
        /*01c8*/ 	.byte	0x04, 0x2f
        /*01ca*/ 	.short	(.L_117 - .L_116)
	.align		4
.L_116:
        /*01cc*/ 	.word	index@(_ZN2at6native27unrolled_elementwise_kernelINS0_13BinaryFunctorIhhhZZZNS0_18lshift_kernel_cudaERNS_18TensorIteratorBaseEENKUlvE_clEvENKUlvE_clEvEUlhhE_EESt5arrayIPcLm3EELi4E23TrivialOffsetCalculatorILi2EjESC_ILi1EjENS0_6memory12LoadWithCastILi2EEENSF_13StoreWithCastILi1EEEEEviT_T0_T2_T3_T4_T5_)
        /*01d0*/ 	.word	0x0000001f


	//----- nvinfo : EIATTR_FRAME_SIZE
	.align		4
.L_117:
        /*01d4*/ 	.byte	0x04, 0x11
        /*01d6*/ 	.short	(.L_119 - .L_118)
	.align		4
.L_118:
        /*01d8*/ 	.word	index@(_ZN2at6native27unrolled_elementwise_kernelINS0_13BinaryFunctorIhhhZZZNS0_18lshift_kernel_cudaERNS_18TensorIteratorBaseEENKUlvE_clEvENKUlvE_clEvEUlhhE_EESt5arrayIPcLm3EELi4E23TrivialOffsetCalculatorILi2EjESC_ILi1EjENS0_6memory12LoadWithCastILi2EEENSF_13StoreWithCastILi1EEEEEviT_T0_T2_T3_T4_T5_)
        /*01dc*/ 	.word	0x00000000


	//----- nvinfo : EIATTR_REGCOUNT
	.align		4
.L_119:
        /*01e0*/ 	.byte	0x04, 0x2f
        /*01e2*/ 	.short	(.L_121 - .L_120)
	.align		4
.L_120:
        /*01e4*/ 	.word	index@(_ZN2at6native18elementwise_kernelILi128ELi4EZNS0_15gpu_kernel_implINS0_13BinaryFunctorIhhhZZZNS0_18lshift_kernel_cudaERNS_18TensorIteratorBaseEENKUlvE_clEvENKUlvE_clEvEUlhhE_EEEEvS5_RKT_EUliE_EEviT1_)
        /*01e8*/ 	.word	0x0000001a


	//----- nvinfo : EIATTR_FRAME_SIZE
	.align		4
.L_121:
        /*01ec*/ 	.byte	0x04, 0x11
        /*01ee*/ 	.short	(.L_123 - .L_122)
	.align		4
.L_122:
        /*01f0*/ 	.word	index@(_ZN2at6native18elementwise_kernelILi128ELi4EZNS0_15gpu_kernel_implINS0_13BinaryFunctorIhhhZZZNS0_18lshift_kernel_cudaERNS_18TensorIteratorBaseEENKUlvE_clEvENKUlvE_clEvEUlhhE_EEEEvS5_RKT_EUliE_EEviT1_)
        /*01f4*/ 	.word	0x00000000


	//----- nvinfo : EIATTR_REGCOUNT
	.align		4
.L_123:
        /*01f8*/ 	.byte	0x04, 0x2f
        /*01fa*/ 	.short	(.L_125 - .L_124)
	.align		4
.L_124:
        /*01fc*/ 	.word	index@(_ZN2at6native29vectorized_elementwise_kernelILi8ENS0_13AUnaryFunctorIaaaZZZNS0_18lshift_kernel_cudaERNS_18TensorIteratorBaseEENKUlvE_clEvENKUlvE0_clEvEUlaaE_EESt5arrayIPcLm2EEEEviT0_T1_)
        /*0200*/ 	.word	0x00000020


	//----- nvinfo : EIATTR_FRAME_SIZE
	.align		4
.L_125:
        /*0204*/ 	.byte	0x04, 0x11
        /*0206*/ 	.short	(.L_127 - .L_126)
	.align		4
.L_126:
        /*0208*/ 	.word	index@(_ZN2at6native29vectorized_elementwise_kernelILi8ENS0_13AUnaryFunctorIaaaZZZNS0_18lshift_kernel_cudaERNS_18TensorIteratorBaseEENKUlvE_clEvENKUlvE0_clEvEUlaaE_EESt5arrayIPcLm2EEEEviT0_T1_)
        /*020c*/ 	.word	0x00000000


	//----- nvinfo : EIATTR_REGCOUNT
	.align		4
.L_127:
        /*0210*/ 	.byte	0x04, 0x2f
        /*0212*/ 	.short	(.L_129 - .L_128)
	.align		4
.L_128:
        /*0214*/ 	.word	index@(_ZN2at6native29vectorized_elementwise_kernelILi4ENS0_13AUnaryFunctorIaaaZZZNS0_18lshift_kernel_cudaERNS_18TensorIteratorBaseEENKUlvE_clEvENKUlvE0_clEvEUlaaE_EESt5arrayIPcLm2EEEEviT0_T1_)
        /*0218*/ 	.word	0x00000020


	//----- nvinfo : EIATTR_FRAME_SIZE
	.align		4
.L_129:
        /*021c*/ 	.byte	0x04, 0x11
        /*021e*/ 	.short	(.L_131 - .L_130)
	.align		4
.L_130:
        /*0220*/ 	.word	index@(_ZN2at6native29vectorized_elementwise_kernelILi4ENS0_13AUnaryFunctorIaaaZZZNS0_18lshift_kernel_cudaERNS_18TensorIteratorBaseEENKUlvE_clEvENKUlvE0_clEvEUlaaE_EESt5arrayIPcLm2EEEEviT0_T1_)
        /*0224*/ 	.word	0x00000000


	//----- nvinfo : EIATTR_REGCOUNT
	.align		4
.L_131:
        /*0228*/ 	.byte	0x04, 0x2f
        /*022a*/ 	.short	(.L_133 - .L_132)
	.align		4
.L_132:
        /*022c*/ 	.word	index@(_ZN2at6native29vectorized_elementwise_kernelILi2ENS0_13AUnaryFunctorIaaaZZZNS0_18lshift_kernel_cudaERNS_18TensorIteratorBaseEENKUlvE_clEvENKUlvE0_clEvEUlaaE_EESt5arrayIPcLm2EEEEviT0_T1_)
        /*0230*/ 	.word	0x00000020


	//----- nvinfo : EIATTR_FRAME_SIZE
	.align		4
.L_133:
        /*0234*/ 	.byte	0x04, 0x11
        /*0236*/ 	.short	(.L_135 - .L_134)
	.align		4
.L_134:
        /*0238*/ 	.word	index@(_ZN2at6native29vectorized_elementwise_kernelILi2ENS0_13AUnaryFunctorIaaaZZZNS0_18lshift_kernel_cudaERNS_18TensorIteratorBaseEENKUlvE_clEvENKUlvE0_clEvEUlaaE_EESt5arrayIPcLm2EEEEviT0_T1_)
        /*023c*/ 	.word	0x00000000


	//----- nvinfo : EIATTR_REGCOUNT
	.align		4
.L_135:
        /*0240*/ 	.byte	0x04, 0x2f
        /*0242*/ 	.short	(.L_137 - .L_136)
	.align		4
.L_136:
        /*0244*/ 	.word	index@(_ZN2at6native27unrolled_elementwise_kernelINS0_13AUnaryFunctorIaaaZZZNS0_18lshift_kernel_cudaERNS_18TensorIteratorBaseEENKUlvE_clEvENKUlvE0_clEvEUlaaE_EESt5arrayIPcLm2EELi4E23TrivialOffsetCalculatorILi1EjESD_NS0_6memory15LoadWithoutCastENSE_16StoreWithoutCastEEEviT_T0_T2_T3_T4_T5_)
        /*0248*/ 	.word	0x00000018


	//----- nvinfo : EIATTR_FRAME_SIZE
	.align		4
.L_137:
        /*024c*/ 	.byte	0x04, 0x11
        /*024e*/ 	.short	(.L_139 - .L_138)
	.align		4
.L_138:
        /*0250*/ 	.word	index@(_ZN2at6native27unrolled_elementwise_kernelINS0_13AUnaryFunctorIaaaZZZNS0_18lshift_kernel_cudaERNS_18TensorIteratorBaseEENKUlvE_clEvENKUlvE0_clEvEUlaaE_EESt5arrayIPcLm2EELi4E23TrivialOffsetCalculatorILi1EjESD_NS0_6memory15LoadWithoutCastENSE_16StoreWithoutCastEEEviT_T0_T2_T3_T4_T5_)
        /*0254*/ 	.word	0x00000000


	//----- nvinfo : EIATTR_REGCOUNT
	.align		4
.L_139:
        /*0258*/ 	.byte	0x04, 0x2f
        /*025a*/ 	.short	(.L_141 - .L_140)
	.align		4
.L_140:
        /*025c*/ 	.word	index@(_ZN2at6native18elementwise_kernelILi128ELi4EZNS0_22gpu_kernel_impl_nocastINS0_13AUnaryFunctorIaaaZZZNS0_18lshift_kernel_cudaERNS_18TensorIteratorBaseEENKUlvE_clEvENKUlvE0_clEvEUlaaE_EEEEvS5_RKT_EUliE_EEviT1_)
        /*0260*/ 	.word	0x00000012


	//----- nvinfo : EIATTR_FRAME_SIZE
	.align		4
.L_141:
        /*0264*/ 	.byte	0x04, 0x11
        /*0266*/ 	.short	(.L_143 - .L_142)
	.align		4
.L_142:
        /*0268*/ 	.word	index@(_ZN2at6native18elementwise_kernelILi128ELi4EZNS0_22gpu_kernel_impl_nocastINS0_13AUnaryFunctorIaaaZZZNS0_18lshift_kernel_cudaERNS_18TensorIteratorBaseEENKUlvE_clEvENKUlvE0_clEvEUlaaE_EEEEvS5_RKT_EUliE_EEviT1_)
        /*026c*/ 	.word	0x00000000


	//----- nvinfo : EIATTR_REGCOUNT
	.align		4
.L_143:
        /*0270*/ 	.byte	0x04, 0x2f
        /*0272*/ 	.short	(.L_145 - .L_144)
	.align		4
.L_144:
        /*0274*/ 	.word	index@(_ZN2at6native27unrolled_elementwise_kernelINS0_13AUnaryFunctorIaaaZZZNS0_18lshift_kernel_cudaERNS_18TensorIteratorBaseEENKUlvE_clEvENKUlvE0_clEvEUlaaE_EESt5arrayIPcLm2EELi4E23TrivialOffsetCalculatorILi1EjESD_NS0_6memory12LoadWithCastILi1EEENSE_13StoreWithCastILi1EEEEEviT_T0_T2_T3_T4_T5_)
        /*0278*/ 	.word	0x0000001d


	//----- nvinfo : EIATTR_FRAME_SIZE
	.align		4
.L_145:
        /*027c*/ 	.byte	0x04, 0x11
        /*027e*/ 	.short	(.L_147 - .L_146)
	.align		4
.L_146:
        /*0280*/ 	.word	index@(_ZN2at6native27unrolled_elementwise_kernelINS0_13AUnaryFunctorIaaaZZZNS0_18lshift_kernel_cudaERNS_18TensorIteratorBaseEENKUlvE_clEvENKUlvE0_clEvEUlaaE_EESt5arrayIPcLm2EELi4E23TrivialOffsetCalculatorILi1EjESD_NS0_6memory12LoadWithCastILi1EEENSE_13StoreWithCastILi1EEEEEviT_T0_T2_T3_T4_T5_)
        /*0284*/ 	.word	0x00000000


	//----- nvinfo : EIATTR_REGCOUNT
	.align		4
.L_147:
        /*0288*/ 	.byte	0x04, 0x2f
        /*028a*/ 	.short	(.L_149 - .L_148)
	.align		4
.L_148:
        /*028c*/ 	.word	index@(_ZN2at6native18elementwise_kernelILi128ELi4EZNS0_15gpu_kernel_implINS0_13AUnaryFunctorIaaaZZZNS0_18lshift_kernel_cudaERNS_18TensorIteratorBaseEENKUlvE_clEvENKUlvE0_clEvEUlaaE_EEEEvS5_RKT_EUliE_EEviT1_)
        /*0290*/ 	.word	0x0000001a


	//----- nvinfo : EIATTR_FRAME_SIZE
	.align		4
.L_149:
        /*0294*/ 	.byte	0x04, 0x11
        /*0296*/ 	.short	(.L_151 - .L_150)
	.align		4
.L_150:
        /*0298*/ 	.word	index@(_ZN2at6native18elementwise_kernelILi128ELi4EZNS0_15gpu_kernel_implINS0_13AUnaryFunctorIaaaZZZNS0_18lshift_kernel_cudaERNS_18TensorIteratorBaseEENKUlvE_clEvENKUlvE0_clEvEUlaaE_EEEEvS5_RKT_EUliE_EEviT1_)
        /*029c*/ 	.word	0x00000000


	//----- nvinfo : EIATTR_REGCOUNT
	.align		4
.L_151:
        /*02a0*/ 	.byte	0x04, 0x2f
        /*02a2*/ 	.short	(.L_153 - .L_152)
	.align		4
.L_152:
        /*02a4*/ 	.word	index@(_ZN2at6native29vectorized_elementwise_kernelILi8ENS0_13BUnaryFunctorIaaaZZZNS0_18lshift_kernel_cudaERNS_18TensorIteratorBaseEENKUlvE_clEvENKUlvE0_clEvEUlaaE_EESt5arrayIPcLm2EEEEviT0_T1_)
        /*02a8*/ 	.word	0x0000001e


	//----- nvinfo : EIATTR_FRAME_SIZE
	.align		4
.L_153:
        /*02ac*/ 	.byte	0x04, 0x11
        /*02ae*/ 	.short	(.L_155 - .L_154)
	.align		4
.L_154:
        /*02b0*/ 	.word	index@(_ZN2at6native29vectorized_elementwise_kernelILi8ENS0_13BUnaryFunctorIaaaZZZNS0_18lshift_kernel_cudaERNS_18TensorIteratorBaseEENKUlvE_clEvENKUlvE0_clEvEUlaaE_EESt5arrayIPcLm2EEEEviT0_T1_)
        /*02b4*/ 	.word	0x00000000


	//----- nvinfo : EIATTR_REGCOUNT
	.align		4
.L_155:
        /*02b8*/ 	.byte	0x04, 0x2f
        /*02ba*/ 	.short	(.L_157 - .L_156)
	.align		4
.L_156:
        /*02bc*/ 	.word	index@(_ZN2at6native29vectorized_elementwise_kernelILi4ENS0_13BUnaryFunctorIaaaZZZNS0_18lshift_kernel_cudaERNS_18TensorIteratorBaseEENKUlvE_clEvENKUlvE0_clEvEUlaaE_EESt5arrayIPcLm2EEEEviT0_T1_)
        /*02c0*/ 	.word	0x0000001e


	//----- nvinfo : EIATTR_FRAME_SIZE
	.align		4
.L_157:
        /*02c4*/ 	.byte	0x04, 0x11
        /*02c6*/ 	.short	(.L_159 - .L_158)
	.align		4
.L_158:
        /*02c8*/ 	.word	index@(_ZN2at6native29vectorized_elementwise_kernelILi4ENS0_13BUnaryFunctorIaaaZZZNS0_18lshift_kernel_cudaERNS_18TensorIteratorBaseEENKUlvE_clEvENKUlvE0_clEvEUlaaE_EESt5arrayIPcLm2EEEEviT0_T1_)
        /*02cc*/ 	.word	0x00000000


	//----- nvinfo : EIATTR_REGCOUNT
	.align		4
.L_159:
        /*02d0*/ 	.byte	0x04, 0x2f
        /*02d2*/ 	.short	(.L_161 - .L_160)
	.align		4
.L_160:
        /*02d4*/ 	.word	index@(_ZN2at6native29vectorized_elementwise_kernelILi2ENS0_13BUnaryFunctorIaaaZZZNS0_18lshift_kernel_cudaERNS_18TensorIteratorBaseEENKUlvE_clEvENKUlvE0_clEvEUlaaE_EESt5arrayIPcLm2EEEEviT0_T1_)
        /*02d8*/ 	.word	0x0000001e


	//----- nvinfo : EIATTR_FRAME_SIZE
	.align		4
.L_161:
        /*02dc*/ 	.byte	0x04, 0x11
        /*02de*/ 	.short	(.L_163 - .L_162)
	.align		4
.L_162:
        /*02e0*/ 	.word	index@(_ZN2at6native29vectorized_elementwise_kernelILi2ENS0_13BUnaryFunctorIaaaZZZNS0_18lshift_kernel_cudaERNS_18TensorIteratorBaseEENKUlvE_clEvENKUlvE0_clEvEUlaaE_EESt5arrayIPcLm2EEEEviT0_T1_)
        /*02e4*/ 	.word	0x00000000


	//----- nvinfo : EIATTR_REGCOUNT
	.align		4
.L_163:
        /*02e8*/ 	.byte	0x04, 0x2f
        /*02ea*/ 	.short	(.L_165 - .L_164)
	.align		4
.L_164:
        /*02ec*/ 	.word	index@(_ZN2at6native27unrolled_elementwise_kernelINS0_13BUnaryFunctorIaaaZZZNS0_18lshift_kernel_cudaERNS_18TensorIteratorBaseEENKUlvE_clEvENKUlvE0_clEvEUlaaE_EESt5arrayIPcLm2EELi4E23TrivialOffsetCalculatorILi1EjESD_NS0_6memory15LoadWithoutCastENSE_16StoreWithoutCastEEEviT_T0_T2_T3_T4_T5_)
        /*02f0*/ 	.word	0x00000016


	//----- nvinfo : EIATTR_FRAME_SIZE
	.align		4
.L_165:
        /*02f4*/ 	.byte	0x04, 0x11
        /*02f6*/ 	.short	(.L_167 - .L_166)
	.align		4
.L_166:
        /*02f8*/ 	.word	index@(_ZN2at6native27unrolled_elementwise_kernelINS0_13BUnaryFunctorIaaaZZZNS0_18lshift_kernel_cudaERNS_18TensorIteratorBaseEENKUlvE_clEvENKUlvE0_clEvEUlaaE_EESt5arrayIPcLm2EELi4E23TrivialOffsetCalculatorILi1EjESD_NS0_6memory15LoadWithoutCastENSE_16StoreWithoutCastEEEviT_T0_T2_T3_T4_T5_)
        /*02fc*/ 	.word	0x00000000


	//----- nvinfo : EIATTR_REGCOUNT
	.align		4
.L_167:
        /*0300*/ 	.byte	0x04, 0x2f
        /*0302*/ 	.short	(.L_169 - .L_168)
	.align		4
.L_168:
        /*0304*/ 	.word	index@(_ZN2at6native18elementwise_kernelILi128ELi4EZNS0_22gpu_kernel_impl_nocastINS0_13BUnaryFunctorIaaaZZZNS0_18lshift_kernel_cudaERNS_18TensorIteratorBaseEENKUlvE_clEvENKUlvE0_clEvEUlaaE_EEEEvS5_RKT_EUliE_EEviT1_)
        /*0308*/ 	.word	0x00000012


	//----- nvinfo : EIATTR_FRAME_SIZE
	.align		4
.L_169:
        /*030c*/ 	.byte	0x04, 0x11
        /*030e*/ 	.short	(.L_171 - .L_170)
	.align		4
.L_170:
        /*0310*/ 	.word	index@(_ZN2at6native18elementwise_kernelILi128ELi4EZNS0_22gpu_kernel_impl_nocastINS0_13BUnaryFunctorIaaaZZZNS0_18lshift_kernel_cudaERNS_18TensorIteratorBaseEENKUlvE_clEvENKUlvE0_clEvEUlaaE_EEEEvS5_RKT_EUliE_EEviT1_)
        /*0314*/ 	.word	0x00000000


	//----- nvinfo : EIATTR_REGCOUNT
	.align		4
.L_171:
        /*0318*/ 	.byte	0x04, 0x2f
        /*031a*/ 	.short	(.L_173 - .L_172)
	.align		4
.L_172:
        /*031c*/ 	.word	index@(_ZN2at6native27unrolled_elementwise_kernelINS0_13BUnaryFunctorIaaaZZZNS0_18lshift_kernel_cudaERNS_18TensorIteratorBaseEENKUlvE_clEvENKUlvE0_clEvEUlaaE_EESt5arrayIPcLm2EELi4E23TrivialOffsetCalculatorILi1EjESD_NS0_6memory12LoadWithCastILi1EEENSE_13StoreWithCastILi1EEEEEviT_T0_T2_T3_T4_T5_)
        /*0320*/ 	.word	0x0000001f


	//----- nvinfo : EIATTR_FRAME_SIZE
	.align		4
.L_173:
        /*0324*/ 	.byte	0x04, 0x11
        /*0326*/ 	.short	(.L_175 - .L_174)
	.align		4
.L_174:
        /*0328*/ 	.word	index@(_ZN2at6native27unrolled_elementwise_kernelINS0_13BUnaryFunctorIaaaZZZNS0_18lshift_kernel_cudaERNS_18TensorIteratorBaseEENKUlvE_clEvENKUlvE0_clEvEUlaaE_EESt5arrayIPcLm2EELi4E23TrivialOffsetCalculatorILi1EjESD_NS0_6memory12LoadWithCastILi1EEENSE_13StoreWithCastILi1EEEEEviT_T0_T2_T3_T4_T5_)
        /*032c*/ 	.word	0x00000000


	//----- nvinfo : EIATTR_REGCOUNT
	.align		4
.L_175:
        /*0330*/ 	.byte	0x04, 0x2f
        /*0332*/ 	.short	(.L_177 - .L_176)
	.align		4
.L_176:
        /*0334*/ 	.word	index@(_ZN2at6native18elementwise_kernelILi128ELi4EZNS0_15gpu_kernel_implINS0_13BUnaryFunctorIaaaZZZNS0_18lshift_kernel_cudaERNS_18TensorIteratorBaseEENKUlvE_clEvENKUlvE0_clEvEUlaaE_EEEEvS5_RKT_EUliE_EEviT1_)
        /*0338*/ 	.word	0x0000001a


	//----- nvinfo : EIATTR_FRAME_SIZE
	.align		4
.L_177:
        /*033c*/ 	.byte	0x04, 0x11
        /*033e*/ 	.short	(.L_179 - .L_178)
	.align		4
.L_178:
        /*0340*/ 	.word	index@(_ZN2at6native18elementwise_kernelILi128ELi4EZNS0_15gpu_kernel_implINS0_13BUnaryFunctorIaaaZZZNS0_18lshift_kernel_cudaERNS_18TensorIteratorBaseEENKUlvE_clEvENKUlvE0_clEvEUlaaE_EEEEvS5_RKT_EUliE_EEviT1_)
        /*0344*/ 	.word	0x00000000


	//----- nvinfo : EIATTR_REGCOUNT
	.align		4
.L_179:
        /*0348*/ 	.byte	0x04, 0x2f
        /*034a*/ 	.short	(.L_181 - .L_180)
	.align		4
.L_180:
        /*034c*/ 	.word	index@(_ZN2at6native29vectorized_elementwise_kernelILi8ENS0_13BinaryFunctorIaaaZZZNS0_18lshift_kernel_cudaERNS_18TensorIteratorBaseEENKUlvE_clEvENKUlvE0_clEvEUlaaE_EESt5arrayIPcLm3EEEEviT0_T1_)
        /*0350*/ 	.word	0x00000020


	//----- nvinfo : EIATTR_FRAME_SIZE
	.align		4
.L_181:
        /*0354*/ 	.byte	0x04, 0x11
        /*0356*/ 	.short	(.L_183 - .L_182)
	.align		4
.L_182:
        /*0358*/ 	.word	index@(_ZN2at6native29vectorized_elementwise_kernelILi8ENS0_13BinaryFunctorIaaaZZZNS0_18lshift_kernel_cudaERNS_18TensorIteratorBaseEENKUlvE_clEvENKUlvE0_clEvEUlaaE_EESt5arrayIPcLm3EEEEviT0_T1_)
        /*035c*/ 	.word	0x00000000


	//----- nvinfo : EIATTR_REGCOUNT
	.align		4
.L_183:
        /*0360*/ 	.byte	0x04, 0x2f
        /*0362*/ 	.short	(.L_185 - .L_184)
	.align		4
.L_184:
        /*0364*/ 	.word	index@(_ZN2at6native29vectorized_elementwise_kernelILi4ENS0_13BinaryFunctorIaaaZZZNS0_18lshift_kernel_cudaERNS_18TensorIteratorBaseEENKUlvE_clEvENKUlvE0_clEvEUlaaE_EESt5arrayIPcLm3EEEEviT0_T1_)
        /*0368*/ 	.word	0x00000020


	//----- nvinfo : EIATTR_FRAME_SIZE
	.align		4
.L_185:
        /*036c*/ 	.byte	0x04, 0x11
        /*036e*/ 	.short	(.L_187 - .L_186)
	.align		4
.L_186:
        /*0370*/ 	.word	index@(_ZN2at6native29vectorized_elementwise_kernelILi4ENS0_13BinaryFunctorIaaaZZZNS0_18lshift_kernel_cudaERNS_18TensorIteratorBaseEENKUlvE_clEvENKUlvE0_clEvEUlaaE_EESt5arrayIPcLm3EEEEviT0_T1_)
        /*0374*/ 	.word	0x00000000


	//----- nvinfo : EIATTR_REGCOUNT
	.align		4
.L_187:
        /*0378*/ 	.byte	0x04, 0x2f
        /*037a*/ 	.short	(.L_189 - .L_188)
	.align		4
.L_188:
        /*037c*/ 	.word	index@(_ZN2at6native29vectorized_elementwise_kernelILi2ENS0_13BinaryFunctorIaaaZZZNS0_18lshift_kernel_cudaERNS_18TensorIteratorBaseEENKUlvE_clEvENKUlvE0_clEvEUlaaE_EESt5arrayIPcLm3EEEEviT0_T1_)
        /*0380*/ 	.word	0x00000020


	//----- nvinfo : EIATTR_FRAME_SIZE
	.align		4
.L_189:
        /*0384*/ 	.byte	0x04, 0x11
        /*0386*/ 	.short	(.L_191 - .L_190)
	.align		4
.L_190:
        /*0388*/ 	.word	index@(_ZN2at6native29vectorized_elementwise_kernelILi2ENS0_13BinaryFunctorIaaaZZZNS0_18lshift_kernel_cudaERNS_18TensorIteratorBaseEENKUlvE_clEvENKUlvE0_clEvEUlaaE_EESt5arrayIPcLm3EEEEviT0_T1_)
        /*038c*/ 	.word	0x00000000


	//----- nvinfo : EIATTR_REGCOUNT
	.align		4
.L_191:
        /*0390*/ 	.byte	0x04, 0x2f
        /*0392*/ 	.short	(.L_193 - .L_192)
	.align		4
.L_192:
        /*0394*/ 	.word	index@(_ZN2at6native27unrolled_elementwise_kernelINS0_13BinaryFunctorIaaaZZZNS0_18lshift_kernel_cudaERNS_18TensorIteratorBaseEENKUlvE_clEvENKUlvE0_clEvEUlaaE_EESt5arrayIPcLm3EELi4E23TrivialOffsetCalculatorILi2EjESC_ILi1EjENS0_6memory15LoadWithoutCastENSF_16StoreWithoutCastEEEviT_T0_T2_T3_T4_T5_)
        /*0398*/ 	.word	0x0000001e


	//----- nvinfo : EIATTR_FRAME_SIZE
	.align		4
.L_193:
        /*039c*/ 	.byte	0x04, 0x11
        /*039e*/ 	.short	(.L_195 - .L_194)
	.align		4
.L_194:
        /*03a0*/ 	.word	index@(_ZN2at6native27unrolled_elementwise_kernelINS0_13BinaryFunctorIaaaZZZNS0_18lshift_kernel_cudaERNS_18TensorIteratorBaseEENKUlvE_clEvENKUlvE0_clEvEUlaaE_EESt5arrayIPcLm3EELi4E23TrivialOffsetCalculatorILi2EjESC_ILi1EjENS0_6memory15LoadWithoutCastENSF_16StoreWithoutCastEEEviT_T0_T2_T3_T4_T5_)
        /*03a4*/ 	.word	0x00000000


	//----- nvinfo : EIATTR_REGCOUNT
	.align		4
.L_195:
        /*03a8*/ 	.byte	0x04, 0x2f
        /*03aa*/ 	.short	(.L_197 - .L_196)
	.align		4
.L_196:
        /*03ac*/ 	.word	index@(_ZN2at6native18elementwise_kernelILi128ELi4EZNS0_22gpu_kernel_impl_nocastINS0_13BinaryFunctorIaaaZZZNS0_18lshift_kernel_cudaERNS_18TensorIteratorBaseEENKUlvE_clEvENKUlvE0_clEvEUlaaE_EEEEvS5_RKT_EUliE_EEviT1_)
        /*03b0*/ 	.word	0x00000012


	//----- nvinfo : EIATTR_FRAME_SIZE
	.align		4
.L_197:
        /*03b4*/ 	.byte	0x04, 0x11
        /*03b6*/ 	.short	(.L_199 - .L_198)
	.align		4
.L_198:
        /*03b8*/ 	.word	index@(_ZN2at6native18elementwise_kernelILi128ELi4EZNS0_22gpu_kernel_impl_nocastINS0_13BinaryFunctorIaaaZZZNS0_18lshift_kernel_cudaERNS_18TensorIteratorBaseEENKUlvE_clEvENKUlvE0_clEvEUlaaE_EEEEvS5_RKT_EUliE_EEviT1_)
        /*03bc*/ 	.word	0x00000000


	//----- nvinfo : EIATTR_REGCOUNT
	.align		4
.L_199:
        /*03c0*/ 	.byte	0x04, 0x2f
        /*03c2*/ 	.short	(.L_201 - .L_200)
	.align		4
.L_200:
        /*03c4*/ 	.word	index@(_ZN2at6native27unrolled_elementwise_kernelINS0_13BinaryFunctorIaaaZZZNS0_18lshift_kernel_cudaERNS_18TensorIteratorBaseEENKUlvE_clEvENKUlvE0_clEvEUlaaE_EESt5arrayIPcLm3EELi4E23TrivialOffsetCalculatorILi2EjESC_ILi1EjENS0_6memory12LoadWithCastILi2EEENSF_13StoreWithCastILi1EEEEEviT_T0_T2_T3_T4_T5_)
        /*03c8*/ 	.word	0x0000001f


	//----- nvinfo : EIATTR_FRAME_SIZE
	.align		4
.L_201:
        /*03cc*/ 	.byte	0x04, 0x11
        /*03ce*/ 	.short	(.L_203 - .L_202)
	.align		4
.L_202:
        /*03d0*/ 	.word	index@(_ZN2at6native27unrolled_elementwise_kernelINS0_13BinaryFunctorIaaaZZZNS0_18lshift_kernel_cudaERNS_18TensorIteratorBaseEENKUlvE_clEvENKUlvE0_clEvEUlaaE_EESt5arrayIPcLm3EELi4E23TrivialOffsetCalculatorILi2EjESC_ILi1EjENS0_6memory12LoadWithCastILi2EEENSF_13StoreWithCastILi1EEEEEviT_T0_T2_T3_T4_T5_)
        /*03d4*/ 	.word	0x00000000


	//----- nvinfo : EIATTR_REGCOUNT
	.align		4
.L_203:
        /*03d8*/ 	.byte	0x04, 0x2f
        /*03da*/ 	.short	(.L_205 - .L_204)
	.align		4
.L_204:
        /*03dc*/ 	.word	index@(_ZN2at6native18elementwise_kernelILi128ELi4EZNS0_15gpu_kernel_implINS0_13BinaryFunctorIaaaZZZNS0_18lshift_kernel_cudaERNS_18TensorIteratorBaseEENKUlvE_clEvENKUlvE0_clEvEUlaaE_EEEEvS5_RKT_EUliE_EEviT1_)
        /*03e0*/ 	.word	0x0000001a


	//----- nvinfo : EIATTR_FRAME_SIZE
	.align		4
.L_205:
        /*03e4*/ 	.byte	0x04, 0x11
        /*03e6*/ 	.short	(.L_207 - .L_206)
	.align		4
.L_206:
        /*03e8*/ 	.word	index@(_ZN2at6native18elementwise_kernelILi128ELi4EZNS0_15gpu_kernel_implINS0_13BinaryFunctorIaaaZZZNS0_18lshift_kernel_cudaERNS_18TensorIteratorBaseEENKUlvE_clEvENKUlvE0_clEvEUlaaE_EEEEvS5_RKT_EUliE_EEviT1_)
        /*03ec*/ 	.word	0x00000000


	//----- nvinfo : EIATTR_REGCOUNT
	.align		4
.L_207:
        /*03f0*/ 	.byte	0x04, 0x2f
        /*03f2*/ 	.short	(.L_209 - .L_208)
	.align		4
.L_208:
        /*03f4*/ 	.word	index@(_ZN2at6native29vectorized_elementwise_kernelILi8ENS0_13AUnaryFunctorIiiiZZZNS0_18lshift_kernel_cudaERNS_18TensorIteratorBaseEENKUlvE_clEvENKUlvE1_clEvEUliiE_EESt5arrayIPcLm2EEEEviT0_T1_)
        /*03f8*/ 	.word	0x00000020


	//----- nvinfo : EIATTR_FRAME_SIZE
	.align		4
.L_209:
        /*03fc*/ 	.byte	0x04, 0x11
        /*03fe*/ 	.short	(.L_211 - .L_210)
	.align		4
.L_210:
        /*0400*/ 	.word	index@(_ZN2at6native29vectorized_elementwise_kernelILi8ENS0_13AUnaryFunctorIiiiZZZNS0_18lshift_kernel_cudaERNS_18TensorIteratorBaseEENKUlvE_clEvENKUlvE1_clEvEUliiE_EESt5arrayIPcLm2EEEEviT0_T1_)
        /*0404*/ 	.word	0x00000000


	//----- nvinfo : EIATTR_REGCOUNT
	.align		4
.L_211:
        /*0408*/ 	.byte	0x04, 0x2f
        /*040a*/ 	.short	(.L_213 - .L_212)
	.align		4
.L_212:
        /*040c*/ 	.word	index@(_ZN2at6native29vectorized_elementwise_kernelILi4ENS0_13AUnaryFunctorIiiiZZZNS0_18lshift_kernel_cudaERNS_18TensorIteratorBaseEENKUlvE_clEvENKUlvE1_clEvEUliiE_EESt5arrayIPcLm2EEEEviT0_T1_)
        /*0410*/ 	.word	0x00000020


	//----- nvinfo : EIATTR_FRAME_SIZE
	.align		4
.L_213:
        /*0414*/ 	.byte	0x04, 0x11
        /*0416*/ 	.short	(.L_215 - .L_214)
	.align		4
.L_214:
        /*0418*/ 	.word	index@(_ZN2at6native29vectorized_elementwise_kernelILi4ENS0_13AUnaryFunctorIiiiZZZNS0_18lshift_kernel_cudaERNS_18TensorIteratorBaseEENKUlvE_clEvENKUlvE1_clEvEUliiE_EESt5arrayIPcLm2EEEEviT0_T1_)
        /*041c*/ 	.word	0x00000000


	//----- nvinfo : EIATTR_REGCOUNT
	.align		4
.L_215:
        /*0420*/ 	.byte	0x04, 0x2f
        /*0422*/ 	.short	(.L_217 - .L_216)
	.align		4
.L_216:
        /*0424*/ 	.word	index@(_ZN2at6native29vectorized_elementwise_kernelILi2ENS0_13AUnaryFunctorIiiiZZZNS0_18lshift_kernel_cudaERNS_18TensorIteratorBaseEENKUlvE_clEvENKUlvE1_clEvEUliiE_EESt5arrayIPcLm2EEEEviT0_T1_)
        /*0428*/ 	.word	0x00000020


	//----- nvinfo : EIATTR_FRAME_SIZE
	.align		4
.L_217:
        /*042c*/ 	.byte	0x04, 0x11
        /*042e*/ 	.short	(.L_219 - .L_218)
	.align		4
.L_218:
        /*0430*/ 	.word	index@(_ZN2at6native29vectorized_elementwise_kernelILi2ENS0_13AUnaryFunctorIiiiZZZNS0_18lshift_kernel_cudaERNS_18TensorIteratorBaseEENKUlvE_clEvENKUlvE1_clEvEUliiE_EESt5arrayIPcLm2EEEEviT0_T1_)
        /*0434*/ 	.word	0x00000000


	//----- nvinfo : EIATTR_REGCOUNT
	.align		4
.L_219:
        /*0438*/ 	.byte	0x04, 0x2f
        /*043a*/ 	.short	(.L_221 - .L_220)
	.align		4
.L_220:
        /*043c*/ 	.word	index@(_ZN2at6native27unrolled_elementwise_kernelINS0_13AUnaryFunctorIiiiZZZNS0_18lshift_kernel_cudaERNS_18TensorIteratorBaseEENKUlvE_clEvENKUlvE1_clEvEUliiE_EESt5arrayIPcLm2EELi4E23TrivialOffsetCalculatorILi1EjESD_NS0_6memory15LoadWithoutCastENSE_16StoreWithoutCastEEEviT_T0_T2_T3_T4_T5_)
        /*0440*/ 	.word	0x00000016


	//----- nvinfo : EIATTR_FRAME_SIZE
	.align		4
.L_221:
        /*0444*/ 	.byte	0x04, 0x11
        /*0446*/ 	.short	(.L_223 - .L_222)
	.align		4
.L_222:
        /*0448*/ 	.word	index@(_ZN2at6native27unrolled_elementwise_kernelINS0_13AUnaryFunctorIiiiZZZNS0_18lshift_kernel_cudaERNS_18TensorIteratorBaseEENKUlvE_clEvENKUlvE1_clEvEUliiE_EESt5arrayIPcLm2EELi4E23TrivialOffsetCalculatorILi1EjESD_NS0_6memory15LoadWithoutCastENSE_16StoreWithoutCastEEEviT_T0_T2_T3_T4_T5_)
        /*044c*/ 	.word	0x00000000


	//----- nvinfo : EIATTR_REGCOUNT
	.align		4
.L_223:
        /*0450*/ 	.byte	0x04, 0x2f
        /*0452*/ 	.short	(.L_225 - .L_224)
	.align		4
.L_224:
        /*0454*/ 	.word	index@(_ZN2at6native18elementwise_kernelILi128ELi2EZNS0_22gpu_kernel_impl_nocastINS0_13AUnaryFunctorIiiiZZZNS0_18lshift_kernel_cudaERNS_18TensorIteratorBaseEENKUlvE_clEvENKUlvE1_clEvEUliiE_EEEEvS5_RKT_EUliE_EEviT1_)
        /*0458*/ 	.word	0x00000012


	//----- nvinfo : EIATTR_FRAME_SIZE
	.align		4
.L_225:
        /*045c*/ 	.byte	0x04, 0x11
        /*045e*/ 	.short	(.L_227 - .L_226)
	.align		4
.L_226:
        /*0460*/ 	.word	index@(_ZN2at6native18elementwise_kernelILi128ELi2EZNS0_22gpu_kernel_impl_nocastINS0_13AUnaryFunctorIiiiZZZNS0_18lshift_kernel_cudaERNS_18TensorIteratorBaseEENKUlvE_clEvENKUlvE1_clEvEUliiE_EEEEvS5_RKT_EUliE_EEviT1_)
        /*0464*/ 	.word	0x00000000


	//----- nvinfo : EIATTR_REGCOUNT
	.align		4
.L_227:
        /*0468*/ 	.byte	0x04, 0x2f
        /*046a*/ 	.short	(.L_229 - .L_228)
	.align		4
.L_228:
        /*046c*/ 	.word	index@(_ZN2at6native27unrolled_elementwise_kernelINS0_13AUnaryFunctorIiiiZZZNS0_18lshift_kernel_cudaERNS_18TensorIteratorBaseEENKUlvE_clEvENKUlvE1_clEvEUliiE_EESt5arrayIPcLm2EELi4E23TrivialOffsetCalculatorILi1EjESD_NS0_6memory12LoadWithCastILi1EEENSE_13StoreWithCastILi1EEEEEviT_T0_T2_T3_T4_T5_)
        /*0470*/ 	.word	0x0000001d


	//----- nvinfo : EIATTR_FRAME_SIZE
	.align		4
.L_229:
        /*0474*/ 	.byte	0x04, 0x11
        /*0476*/ 	.short	(.L_231 - .L_230)
	.align		4
.L_230:
        /*0478*/ 	.word	index@(_ZN2at6native27unrolled_elementwise_kernelINS0_13AUnaryFunctorIiiiZZZNS0_18lshift_kernel_cudaERNS_18TensorIteratorBaseEENKUlvE_clEvENKUlvE1_clEvEUliiE_EESt5arrayIPcLm2EELi4E23TrivialOffsetCalculatorILi1EjESD_NS0_6memory12LoadWithCastILi1EEENSE_13StoreWithCastILi1EEEEEviT_T0_T2_T3_T4_T5_)
        /*047c*/ 	.word	0x00000000


	//----- nvinfo : EIATTR_REGCOUNT
	.align		4
.L_231:
        /*0480*/ 	.byte	0x04, 0x2f
        /*0482*/ 	.short	(.L_233 - .L_232)
	.align		4
.L_232:
        /*0484*/ 	.word	index@(_ZN2at6native18elementwise_kernelILi128ELi4EZNS0_15gpu_kernel_implINS0_13AUnaryFunctorIiiiZZZNS0_18lshift_kernel_cudaERNS_18TensorIteratorBaseEENKUlvE_clEvENKUlvE1_clEvEUliiE_EEEEvS5_RKT_EUliE_EEviT1_)
        /*0488*/ 	.word	0x0000001a


	//----- nvinfo : EIATTR_FRAME_SIZE
	.align		4
.L_233:
        /*048c*/ 	.byte	0x04, 0x11
        /*048e*/ 	.short	(.L_235 - .L_234)
	.align		4
.L_234:
        /*0490*/ 	.word	index@(_ZN2at6native18elementwise_kernelILi128ELi4EZNS0_15gpu_kernel_implINS0_13AUnaryFunctorIiiiZZZNS0_18lshift_kernel_cudaERNS_18TensorIteratorBaseEENKUlvE_clEvENKUlvE1_clEvEUliiE_EEEEvS5_RKT_EUliE_EEviT1_)
        /*0494*/ 	.word	0x00000000


	//----- nvinfo : EIATTR_REGCOUNT
	.align		4
.L_235:
        /*0498*/ 	.byte	0x04, 0x2f
        /*049a*/ 	.short	(.L_237 - .L_236)
	.align		4
.L_236:
        /*049c*/ 	.word	index@(_ZN2at6native29vectorized_elementwise_kernelILi8ENS0_13BUnaryFunctorIiiiZZZNS0_18lshift_kernel_cudaERNS_18TensorIteratorBaseEENKUlvE_clEvENKUlvE1_clEvEUliiE_EESt5arrayIPcLm2EEEEviT0_T1_)
        /*04a0*/ 	.word	0x00000020


	//----- nvinfo : EIATTR_FRAME_SIZE
	.align		4
.L_237:
        /*04a4*/ 	.byte	0x04, 0x11
        /*04a6*/ 	.short	(.L_239 - .L_238)
	.align		4
.L_238:
        /*04a8*/ 	.word	index@(_ZN2at6native29vectorized_elementwise_kernelILi8ENS0_13BUnaryFunctorIiiiZZZNS0_18lshift_kernel_cudaERNS_18TensorIteratorBaseEENKUlvE_clEvENKUlvE1_clEvEUliiE_EESt5arrayIPcLm2EEEEviT0_T1_)
        /*04ac*/ 	.word	0x00000000


	//----- nvinfo : EIATTR_REGCOUNT
	.align		4
.L_239:
        /*04b0*/ 	.byte	0x04, 0x2f
        /*04b2*/ 	.short	(.L_241 - .L_240)
	.align		4
.L_240:
        /*04b4*/ 	.word	index@(_ZN2at6native29vectorized_elementwise_kernelILi4ENS0_13BUnaryFunctorIiiiZZZNS0_18lshift_kernel_cudaERNS_18TensorIteratorBaseEENKUlvE_clEvENKUlvE1_clEvEUliiE_EESt5arrayIPcLm2EEEEviT0_T1_)
        /*04b8*/ 	.word	0x00000020


	//----- nvinfo : EIATTR_FRAME_SIZE
	.align		4
.L_241:
        /*04bc*/ 	.byte	0x04, 0x11
        /*04be*/ 	.short	(.L_243 - .L_242)
	.align		4
.L_242:
        /*04c0*/ 	.word	index@(_ZN2at6native29vectorized_elementwise_kernelILi4ENS0_13BUnaryFunctorIiiiZZZNS0_18lshift_kernel_cudaERNS_18TensorIteratorBaseEENKUlvE_clEvENKUlvE1_clEvEUliiE_EESt5arrayIPcLm2EEEEviT0_T1_)
        /*04c4*/ 	.word	0x00000000


	//----- nvinfo : EIATTR_REGCOUNT
	.align		4
.L_243:
        /*04c8*/ 	.byte	0x04, 0x2f
        /*04ca*/ 	.short	(.L_245 - .L_244)
	.align		4
.L_244:
        /*04cc*/ 	.word	index@(_ZN2at6native29vectorized_elementwise_kernelILi2ENS0_13BUnaryFunctorIiiiZZZNS0_18lshift_kernel_cudaERNS_18TensorIteratorBaseEENKUlvE_clEvENKUlvE1_clEvEUliiE_EESt5arrayIPcLm2EEEEviT0_T1_)
        /*04d0*/ 	.word	0x00000020


	//----- nvinfo : EIATTR_FRAME_SIZE
	.align		4
.L_245:
        /*04d4*/ 	.byte	0x04, 0x11
        /*04d6*/ 	.short	(.L_247 - .L_246)
	.align		4
.L_246:
        /*04d8*/ 	.word	index@(_ZN2at6native29vectorized_elementwise_kernelILi2ENS0_13BUnaryFunctorIiiiZZZNS0_18lshift_kernel_cudaERNS_18TensorIteratorBaseEENKUlvE_clEvENKUlvE1_clEvEUliiE_EESt5arrayIPcLm2EEEEviT0_T1_)
        /*04dc*/ 	.word	0x00000000


	//----- nvinfo : EIATTR_REGCOUNT
	.align		4
.L_247:
        /*04e0*/ 	.byte	0x04, 0x2f
        /*04e2*/ 	.short	(.L_249 - .L_248)
	.align		4
.L_248:
        /*04e4*/ 	.word	index@(_ZN2at6native27unrolled_elementwise_kernelINS0_13BUnaryFunctorIiiiZZZNS0_18lshift_kernel_cudaERNS_18TensorIteratorBaseEENKUlvE_clEvENKUlvE1_clEvEUliiE_EESt5arrayIPcLm2EELi4E23TrivialOffsetCalculatorILi1EjESD_NS0_6memory15LoadWithoutCastENSE_16StoreWithoutCastEEEviT_T0_T2_T3_T4_T5_)
        /*04e8*/ 	.word	0x00000014


	//----- nvinfo : EIATTR_FRAME_SIZE
	.align		4
.L_249:
        /*04ec*/ 	.byte	0x04, 0x11
        /*04ee*/ 	.short	(.L_251 - .L_250)
	.align		4
.L_250:
        /*04f0*/ 	.word	index@(_ZN2at6native27unrolled_elementwise_kernelINS0_13BUnaryFunctorIiiiZZZNS0_18lshift_kernel_cudaERNS_18TensorIteratorBaseEENKUlvE_clEvENKUlvE1_clEvEUliiE_EESt5arrayIPcLm2EELi4E23TrivialOffsetCalculatorILi1EjESD_NS0_6memory15LoadWithoutCastENSE_16StoreWithoutCastEEEviT_T0_T2_T3_T4_T5_)
        /*04f4*/ 	.word	0x00000000


	//----- nvinfo : EIATTR_REGCOUNT
	.align		4
.L_251:
        /*04f8*/ 	.byte	0x04, 0x2f
        /*04fa*/ 	.short	(.L_253 - .L_252)
	.align		4
.L_252:
        /*04fc*/ 	.word	index@(_ZN2at6native18elementwise_kernelILi128ELi2EZNS0_22gpu_kernel_impl_nocastINS0_13BUnaryFunctorIiiiZZZNS0_18lshift_kernel_cudaERNS_18TensorIteratorBaseEENKUlvE_clEvENKUlvE1_clEvEUliiE_EEEEvS5_RKT_EUliE_EEviT1_)
        /*0500*/ 	.word	0x00000012


	//----- nvinfo : EIATTR_FRAME_SIZE
	.align		4
.L_253:
        /*0504*/ 	.byte	0x04, 0x11
        /*0506*/ 	.short	(.L_255 - .L_254)
	.align		4
.L_254:
        /*0508*/ 	.word	index@(_ZN2at6native18elementwise_kernelILi128ELi2EZNS0_22gpu_kernel_impl_nocastINS0_13BUnaryFunctorIiiiZZZNS0_18lshift_kernel_cudaERNS_18TensorIteratorBaseEENKUlvE_clEvENKUlvE1_clEvEUliiE_EEEEvS5_RKT_EUliE_EEviT1_)
        /*050c*/ 	.word	0x00000000


	//----- nvinfo : EIATTR_REGCOUNT
	.align		4
.L_255:
        /*0510*/ 	.byte	0x04, 0x2f
        /*0512*/ 	.short	(.L_257 - .L_256)
	.align		4
.L_256:
        /*0514*/ 	.word	index@(_ZN2at6native27unrolled_elementwise_kernelINS0_13BUnaryFunctorIiiiZZZNS0_18lshift_kernel_cudaERNS_18TensorIteratorBaseEENKUlvE_clEvENKUlvE1_clEvEUliiE_EESt5arrayIPcLm2EELi4E23TrivialOffsetCalculatorILi1EjESD_NS0_6memory12LoadWithCastILi1EEENSE_13StoreWithCastILi1EEEEEviT_T0_T2_T3_T4_T5_)
        /*0518*/ 	.word	0x0000001e


	//----- nvinfo : EIATTR_FRAME_SIZE
	.align		4
.L_257:
        /*051c*/ 	.byte	0x04, 0x11
        /*051e*/ 	.short	(.L_259 - .L_258)
	.align		4
.L_258:
        /*0520*/ 	.word	index@(_ZN2at6native27unrolled_elementwise_kernelINS0_13BUnaryFunctorIiiiZZZNS0_18lshift_kernel_cudaERNS_18TensorIteratorBaseEENKUlvE_clEvENKUlvE1_clEvEUliiE_EESt5arrayIPcLm2EELi4E23TrivialOffsetCalculatorILi1EjESD_NS0_6memory12LoadWithCastILi1EEENSE_13StoreWithCastILi1EEEEEviT_T0_T2_T3_T4_T5_)
        /*0524*/ 	.word	0x00000000


	//----- nvinfo : EIATTR_REGCOUNT
	.align		4
.L_259:
        /*0528*/ 	.byte	0x04, 0x2f
        /*052a*/ 	.short	(.L_261 - .L_260)
	.align		4
.L_260:
        /*052c*/ 	.word	index@(_ZN2at6native18elementwise_kernelILi128ELi4EZNS0_15gpu_kernel_implINS0_13BUnaryFunctorIiiiZZZNS0_18lshift_kernel_cudaERNS_18TensorIteratorBaseEENKUlvE_clEvENKUlvE1_clEvEUliiE_EEEEvS5_RKT_EUliE_EEviT1_)
        /*0530*/ 	.word	0x0000001a


	//----- nvinfo : EIATTR_FRAME_SIZE
	.align		4
.L_261:
        /*0534*/ 	.byte	0x04, 0x11
        /*0536*/ 	.short	(.L_263 - .L_262)
	.align		4
.L_262:
        /*0538*/ 	.word	index@(_ZN2at6native18elementwise_kernelILi128ELi4EZNS0_15gpu_kernel_implINS0_13BUnaryFunctorIiiiZZZNS0_18lshift_kernel_cudaERNS_18TensorIteratorBaseEENKUlvE_clEvENKUlvE1_clEvEUliiE_EEEEvS5_RKT_EUliE_EEviT1_)
        /*053c*/ 	.word	0x00000000


	//----- nvinfo : EIATTR_REGCOUNT
	.align		4
.L_263:
        /*0540*/ 	.byte	0x04, 0x2f
        /*0542*/ 	.short	(.L_265 - .L_264)
	.align		4
.L_264:
        /*0544*/ 	.word	index@(_ZN2at6native29vectorized_elementwise_kernelILi8ENS0_13BinaryFunctorIiiiZZZNS0_18lshift_kernel_cudaERNS_18TensorIteratorBaseEENKUlvE_clEvENKUlvE1_clEvEUliiE_EESt5arrayIPcLm3EEEEviT0_T1_)
        /*0548*/ 	.word	0x00000020


	//----- nvinfo : EIATTR_FRAME_SIZE
	.align		4
.L_265:
        /*054c*/ 	.byte	0x04, 0x11
        /*054e*/ 	.short	(.L_267 - .L_266)
	.align		4
.L_266:
        /*0550*/ 	.word	index@(_ZN2at6native29vectorized_elementwise_kernelILi8ENS0_13BinaryFunctorIiiiZZZNS0_18lshift_kernel_cudaERNS_18TensorIteratorBaseEENKUlvE_clEvENKUlvE1_clEvEUliiE_EESt5arrayIPcLm3EEEEviT0_T1_)
        /*0554*/ 	.word	0x00000000


	//----- nvinfo : EIATTR_REGCOUNT
	.align		4
.L_267:
        /*0558*/ 	.byte	0x04, 0x2f
        /*055a*/ 	.short	(.L_269 - .L_268)
	.align		4
.L_268:
        /*055c*/ 	.word	index@(_ZN2at6native29vectorized_elementwise_kernelILi4ENS0_13BinaryFunctorIiiiZZZNS0_18lshift_kernel_cudaERNS_18TensorIteratorBaseEENKUlvE_clEvENKUlvE1_clEvEUliiE_EESt5arrayIPcLm3EEEEviT0_T1_)
        /*0560*/ 	.word	0x00000020


	//----- nvinfo : EIATTR_FRAME_SIZE
	.align		4
.L_269:
        /*0564*/ 	.byte	0x04, 0x11
        /*0566*/ 	.short	(.L_271 - .L_270)
	.align		4
.L_270:
        /*0568*/ 	.word	index@(_ZN2at6native29vectorized_elementwise_kernelILi4ENS0_13BinaryFunctorIiiiZZZNS0_18lshift_kernel_cudaERNS_18TensorIteratorBaseEENKUlvE_clEvENKUlvE1_clEvEUliiE_EESt5arrayIPcLm3EEEEviT0_T1_)
        /*056c*/ 	.word	0x00000000


	//----- nvinfo : EIATTR_REGCOUNT
	.align		4
.L_271:
        /*0570*/ 	.byte	0x04, 0x2f
        /*0572*/ 	.short	(.L_273 - .L_272)
	.align		4
.L_272:
        /*0574*/ 	.word	index@(_ZN2at6native29vectorized_elementwise_kernelILi2ENS0_13BinaryFunctorIiiiZZZNS0_18lshift_kernel_cudaERNS_18TensorIteratorBaseEENKUlvE_clEvENKUlvE1_clEvEUliiE_EESt5arrayIPcLm3EEEEviT0_T1_)
        /*0578*/ 	.word	0x00000020


	//----- nvinfo : EIATTR_FRAME_SIZE
	.align		4
.L_273:
        /*057c*/ 	.byte	0x04, 0x11
        /*057e*/ 	.short	(.L_275 - .L_274)
	.align		4
.L_274:
        /*0580*/ 	.word	index@(_ZN2at6native29vectorized_elementwise_kernelILi2ENS0_13BinaryFunctorIiiiZZZNS0_18lshift_kernel_cudaERNS_18TensorIteratorBaseEENKUlvE_clEvENKUlvE1_clEvEUliiE_EESt5arrayIPcLm3EEEEviT0_T1_)
        /*0584*/ 	.word	0x00000000


	//----- nvinfo : EIATTR_REGCOUNT
	.align		4
.L_275:
        /*0588*/ 	.byte	0x04, 0x2f
        /*058a*/ 	.short	(.L_277 - .L_276)
	.align		4
.L_276:
        /*058c*/ 	.word	index@(_ZN2at6native27unrolled_elementwise_kernelINS0_13BinaryFunctorIiiiZZZNS0_18lshift_kernel_cudaERNS_18TensorIteratorBaseEENKUlvE_clEvENKUlvE1_clEvEUliiE_EESt5arrayIPcLm3EELi4E23TrivialOffsetCalculatorILi2EjESC_ILi1EjENS0_6memory15LoadWithoutCastENSF_16StoreWithoutCastEEEviT_T0_T2_T3_T4_T5_)
        /*0590*/ 	.word	0x0000001a


	//----- nvinfo : EIATTR_FRAME_SIZE
	.align		4
.L_277:
        /*0594*/ 	.byte	0x04, 0x11
        /*0596*/ 	.short	(.L_279 - .L_278)
	.align		4
.L_278:
        /*0598*/ 	.word	index@(_ZN2at6native27unrolled_elementwise_kernelINS0_13BinaryFunctorIiiiZZZNS0_18lshift_kernel_cudaERNS_18TensorIteratorBaseEENKUlvE_clEvENKUlvE1_clEvEUliiE_EESt5arrayIPcLm3EELi4E23TrivialOffsetCalculatorILi2EjESC_ILi1EjENS0_6memory15LoadWithoutCastENSF_16StoreWithoutCastEEEviT_T0_T2_T3_T4_T5_)
        /*059c*/ 	.word	0x00000000


	//----- nvinfo : EIATTR_REGCOUNT
	.align		4
.L_279:
        /*05a0*/ 	.byte	0x04, 0x2f
        /*05a2*/ 	.short	(.L_281 - .L_280)
	.align		4
.L_280:
        /*05a4*/ 	.word	index@(_ZN2at6native18elementwise_kernelILi128ELi2EZNS0_22gpu_kernel_impl_nocastINS0_13BinaryFunctorIiiiZZZNS0_18lshift_kernel_cudaERNS_18TensorIteratorBaseEENKUlvE_clEvENKUlvE1_clEvEUliiE_EEEEvS5_RKT_EUliE_EEviT1_)
        /*05a8*/ 	.word	0x00000012


	//----- nvinfo : EIATTR_FRAME_SIZE
	.align		4
.L_281:
        /*05ac*/ 	.byte	0x04, 0x11
        /*05ae*/ 	.short	(.L_283 - .L_282)
	.align		4
.L_282:
        /*05b0*/ 	.word	index@(_ZN2at6native18elementwise_kernelILi128ELi2EZNS0_22gpu_kernel_impl_nocastINS0_13BinaryFunctorIiiiZZZNS0_18lshift_kernel_cudaERNS_18TensorIteratorBaseEENKUlvE_clEvENKUlvE1_clEvEUliiE_EEEEvS5_RKT_EUliE_EEviT1_)
        /*05b4*/ 	.word	0x00000000


	//----- nvinfo : EIATTR_REGCOUNT
	.align		4
.L_283:
        /*05b8*/ 	.byte	0x04, 0x2f
        /*05ba*/ 	.short	(.L_285 - .L_284)
	.align		4
.L_284:
        /*05bc*/ 	.word	index@(_ZN2at6native27unrolled_elementwise_kernelINS0_13BinaryFunctorIiiiZZZNS0_18lshift_kernel_cudaERNS_18TensorIteratorBaseEENKUlvE_clEvENKUlvE1_clEvEUliiE_EESt5arrayIPcLm3EELi4E23TrivialOffsetCalculatorILi2EjESC_ILi1EjENS0_6memory12LoadWithCastILi2EEENSF_13StoreWithCastILi1EEEEEviT_T0_T2_T3_T4_T5_)
        /*05c0*/ 	.word	0x0000001f


	//----- nvinfo : EIATTR_FRAME_SIZE
	.align		4
.L_285:
        /*05c4*/ 	.byte	0x04, 0x11
        /*05c6*/ 	.short	(.L_287 - .L_286)
	.align		4
.L_286:
        /*05c8*/ 	.word	index@(_ZN2at6native27unrolled_elementwise_kernelINS0_13BinaryFunctorIiiiZZZNS0_18lshift_kernel_cudaERNS_18TensorIteratorBaseEENKUlvE_clEvENKUlvE1_clEvEUliiE_EESt5arrayIPcLm3EELi4E23TrivialOffsetCalculatorILi2EjESC_ILi1EjENS0_6memory12LoadWithCastILi2EEENSF_13StoreWithCastILi1EEEEEviT_T0_T2_T3_T4_T5_)
        /*05cc*/ 	.word	0x00000000


	//----- nvinfo : EIATTR_REGCOUNT
	.align		4
.L_287:
        /*05d0*/ 	.byte	0x04, 0x2f
        /*05d2*/ 	.short	(.L_289 - .L_288)
	.align		4
.L_288:
        /*05d4*/ 	.word	index@(_ZN2at6native18elementwise_kernelILi128ELi4EZNS0_15gpu_kernel_implINS0_13BinaryFunctorIiiiZZZNS0_18lshift_kernel_cudaERNS_18TensorIteratorBaseEENKUlvE_clEvENKUlvE1_clEvEUliiE_EEEEvS5_RKT_EUliE_EEviT1_)
        /*05d8*/ 	.word	0x0000001a


	//----- nvinfo : EIATTR_FRAME_SIZE
	.align		4
.L_289:
        /*05dc*/ 	.byte	0x04, 0x11
        /*05de*/ 	.short	(.L_291 - .L_290)
	.align		4
.L_290:
        /*05e0*/ 	.word	index@(_ZN2at6native18elementwise_kernelILi128ELi4EZNS0_15gpu_kernel_implINS0_13BinaryFunctorIiiiZZZNS0_18lshift_kernel_cudaERNS_18TensorIteratorBaseEENKUlvE_clEvENKUlvE1_clEvEUliiE_EEEEvS5_RKT_EUliE_EEviT1_)
        /*05e4*/ 	.word	0x00000000


	//----- nvinfo : EIATTR_REGCOUNT
	.align		4
.L_291:
        /*05e8*/ 	.byte	0x04, 0x2f
        /*05ea*/ 	.short	(.L_293 - .L_292)
	.align		4
.L_292:
        /*05ec*/ 	.word	index@(_ZN2at6native29vectorized_elementwise_kernelILi8ENS0_13AUnaryFunctorIlllZZZNS0_18lshift_kernel_cudaERNS_18TensorIteratorBaseEENKUlvE_clEvENKUlvE2_clEvEUlllE_EESt5arrayIPcLm2EEEEviT0_T1_)
        /*05f0*/ 	.word	0x00000020


	//----- nvinfo : EIATTR_FRAME_SIZE
	.align		4
.L_293:
        /*05f4*/ 	.byte	0x04, 0x11
        /*05f6*/ 	.short	(.L_295 - .L_294)
	.align		4
.L_294:
        /*05f8*/ 	.word	index@(_ZN2at6native29vectorized_elementwise_kernelILi8ENS0_13AUnaryFunctorIlllZZZNS0_18lshift_kernel_cudaERNS_18TensorIteratorBaseEENKUlvE_clEvENKUlvE2_clEvEUlllE_EESt5arrayIPcLm2EEEEviT0_T1_)
        /*05fc*/ 	.word	0x00000000


	//----- nvinfo : EIATTR_REGCOUNT
	.align		4
.L_295:
        /*0600*/ 	.byte	0x04, 0x2f
        /*0602*/ 	.short	(.L_297 - .L_296)
	.align		4
.L_296:
        /*0604*/ 	.word	index@(_ZN2at6native29vectorized_elementwise_kernelILi4ENS0_13AUnaryFunctorIlllZZZNS0_18lshift_kernel_cudaERNS_18TensorIteratorBaseEENKUlvE_clEvENKUlvE2_clEvEUlllE_EESt5arrayIPcLm2EEEEviT0_T1_)
        /*0608*/ 	.word	0x00000020


	//----- nvinfo : EIATTR_FRAME_SIZE
	.align		4
.L_297:
        /*060c*/ 	.byte	0x04, 0x11
        /*060e*/ 	.short	(.L_299 - .L_298)
	.align		4
.L_298:
        /*0610*/ 	.word	index@(_ZN2at6native29vectorized_elementwise_kernelILi4ENS0_13AUnaryFunctorIlllZZZNS0_18lshift_kernel_cudaERNS_18TensorIteratorBaseEENKUlvE_clEvENKUlvE2_clEvEUlllE_EESt5arrayIPcLm2EEEEviT0_T1_)
        /*0614*/ 	.word	0x00000000


	//----- nvinfo : EIATTR_REGCOUNT
	.align		4
.L_299:
        /*0618*/ 	.byte	0x04, 0x2f
        /*061a*/ 	.short	(.L_301 - .L_300)
	.align		4
.L_300:
        /*061c*/ 	.word	index@(_ZN2at6native29vectorized_elementwise_kernelILi2ENS0_13AUnaryFunctorIlllZZZNS0_18lshift_kernel_cudaERNS_18TensorIteratorBaseEENKUlvE_clEvENKUlvE2_clEvEUlllE_EESt5arrayIPcLm2EEEEviT0_T1_)
        /*0620*/ 	.word	0x00000020


	//----- nvinfo : EIATTR_FRAME_SIZE
	.align		4
.L_301:
        /*0624*/ 	.byte	0x04, 0x11
        /*0626*/ 	.short	(.L_303 - .L_302)
	.align		4
.L_302:
        /*0628*/ 	.word	index@(_ZN2at6native29vectorized_elementwise_kernelILi2ENS0_13AUnaryFunctorIlllZZZNS0_18lshift_kernel_cudaERNS_18TensorIteratorBaseEENKUlvE_clEvENKUlvE2_clEvEUlllE_EESt5arrayIPcLm2EEEEviT0_T1_)
        /*062c*/ 	.word	0x00000000


	//----- nvinfo : EIATTR_REGCOUNT
	.align		4
.L_303:
        /*0630*/ 	.byte	0x04, 0x2f
        /*0632*/ 	.short	(.L_305 - .L_304)
	.align		4
.L_304:
        /*0634*/ 	.word	index@(_ZN2at6native27unrolled_elementwise_kernelINS0_13AUnaryFunctorIlllZZZNS0_18lshift_kernel_cudaERNS_18TensorIteratorBaseEENKUlvE_clEvENKUlvE2_clEvEUlllE_EESt5arrayIPcLm2EELi4E23TrivialOffsetCalculatorILi1EjESD_NS0_6memory15LoadWithoutCastENSE_16StoreWithoutCastEEEviT_T0_T2_T3_T4_T5_)
        /*0638*/ 	.word	0x0000001a


	//----- nvinfo : EIATTR_FRAME_SIZE
	.align		4
.L_305:
        /*063c*/ 	.byte	0x04, 0x11
        /*063e*/ 	.short	(.L_307 - .L_306)
	.align		4
.L_306:
        /*0640*/ 	.word	index@(_ZN2at6native27unrolled_elementwise_kernelINS0_13AUnaryFunctorIlllZZZNS0_18lshift_kernel_cudaERNS_18TensorIteratorBaseEENKUlvE_clEvENKUlvE2_clEvEUlllE_EESt5arrayIPcLm2EELi4E23TrivialOffsetCalculatorILi1EjESD_NS0_6memory15LoadWithoutCastENSE_16StoreWithoutCastEEEviT_T0_T2_T3_T4_T5_)
        /*0644*/ 	.word	0x00000000


	//----- nvinfo : EIATTR_REGCOUNT
	.align		4
.L_307:
        /*0648*/ 	.byte	0x04, 0x2f
        /*064a*/ 	.short	(.L_309 - .L_308)
	.align		4
.L_308:
        /*064c*/ 	.word	index@(_ZN2at6native18elementwise_kernelILi128ELi2EZNS0_22gpu_kernel_impl_nocastINS0_13AUnaryFunctorIlllZZZNS0_18lshift_kernel_cudaERNS_18TensorIteratorBaseEENKUlvE_clEvENKUlvE2_clEvEUlllE_EEEEvS5_RKT_EUliE_EEviT1_)
        /*0650*/ 	.word	0x00000012


	//----- nvinfo : EIATTR_FRAME_SIZE
	.align		4
.L_309:
        /*0654*/ 	.byte	0x04, 0x11
        /*0656*/ 	.short	(.L_311 - .L_310)
	.align		4
.L_310:
        /*0658*/ 	.word	index@(_ZN2at6native18elementwise_kernelILi128ELi2EZNS0_22gpu_kernel_impl_nocastINS0_13AUnaryFunctorIlllZZZNS0_18lshift_kernel_cudaERNS_18TensorIteratorBaseEENKUlvE_clEvENKUlvE2_clEvEUlllE_EEEEvS5_RKT_EUliE_EEviT1_)
        /*065c*/ 	.word	0x00000000


	//----- nvinfo : EIATTR_REGCOUNT
	.align		4
.L_311:
        /*0660*/ 	.byte	0x04, 0x2f
        /*0662*/ 	.short	(.L_313 - .L_312)
	.align		4
.L_312:
        /*0664*/ 	.word	index@(_ZN2at6native27unrolled_elementwise_kernelINS0_13AUnaryFunctorIlllZZZNS0_18lshift_kernel_cudaERNS_18TensorIteratorBaseEENKUlvE_clEvENKUlvE2_clEvEUlllE_EESt5arrayIPcLm2EELi4E23TrivialOffsetCalculatorILi1EjESD_NS0_6memory12LoadWithCastILi1EEENSE_13StoreWithCastILi1EEEEEviT_T0_T2_T3_T4_T5_)
        /*0668*/ 	.word	0x00000020


	//----- nvinfo : EIATTR_FRAME_SIZE
	.align		4
.L_313:
        /*066c*/ 	.byte	0x04, 0x11
        /*066e*/ 	.short	(.L_315 - .L_314)
	.align		4
.L_314:
        /*0670*/ 	.word	index@(_ZN2at6native27unrolled_elementwise_kernelINS0_13AUnaryFunctorIlllZZZNS0_18lshift_kernel_cudaERNS_18TensorIteratorBaseEENKUlvE_clEvENKUlvE2_clEvEUlllE_EESt5arrayIPcLm2EELi4E23TrivialOffsetCalculatorILi1EjESD_NS0_6memory12LoadWithCastILi1EEENSE_13StoreWithCastILi1EEEEEviT_T0_T2_T3_T4_T5_)
        /*0674*/ 	.word	0x00000000


	//----- nvinfo : EIATTR_REGCOUNT
	.align		4
.L_315:
        /*0678*/ 	.byte	0x04, 0x2f
        /*067a*/ 	.short	(.L_317 - .L_316)
	.align		4
.L_316:
        /*067c*/ 	.word	index@(_ZN2at6native18elementwise_kernelILi128ELi4EZNS0_15gpu_kernel_implINS0_13AUnaryFunctorIlllZZZNS0_18lshift_kernel_cudaERNS_18TensorIteratorBaseEENKUlvE_clEvENKUlvE2_clEvEUlllE_EEEEvS5_RKT_EUliE_EEviT1_)
        /*0680*/ 	.word	0x0000001a


	//----- nvinfo : EIATTR_FRAME_SIZE
	.align		4
.L_317:
        /*0684*/ 	.byte	0x04, 0x11
        /*0686*/ 	.short	(.L_319 - .L_318)
	.align		4
.L_318:
        /*0688*/ 	.word	index@(_ZN2at6native18elementwise_kernelILi128ELi4EZNS0_15gpu_kernel_implINS0_13AUnaryFunctorIlllZZZNS0_18lshift_kernel_cudaERNS_18TensorIteratorBaseEENKUlvE_clEvENKUlvE2_clEvEUlllE_EEEEvS5_RKT_EUliE_EEviT1_)
        /*068c*/ 	.word	0x00000000


	//----- nvinfo : EIATTR_REGCOUNT
	.align		4
.L_319:
        /*0690*/ 	.byte	0x04, 0x2f
        /*0692*/ 	.short	(.L_321 - .L_320)
	.align		4
.L_320:
        /*0694*/ 	.word	index@(_ZN2at6native29vectorized_elementwise_kernelILi8ENS0_13BUnaryFunctorIlllZZZNS0_18lshift_kernel_cudaERNS_18TensorIteratorBaseEENKUlvE_clEvENKUlvE2_clEvEUlllE_EESt5arrayIPcLm2EEEEviT0_T1_)
        /*0698*/ 	.word	0x00000026


	//----- nvinfo : EIATTR_FRAME_SIZE
	.align		4
.L_321:
        /*069c*/ 	.byte	0x04, 0x11
        /*069e*/ 	.short	(.L_323 - .L_322)
	.align		4
.L_322:
        /*06a0*/ 	.word	index@(_ZN2at6native29vectorized_elementwise_kernelILi8ENS0_13BUnaryFunctorIlllZZZNS0_18lshift_kernel_cudaERNS_18TensorIteratorBaseEENKUlvE_clEvENKUlvE2_clEvEUlllE_EESt5arrayIPcLm2EEEEviT0_T1_)
        /*06a4*/ 	.word	0x00000000


	//----- nvinfo : EIATTR_REGCOUNT
	.align		4
.L_323:
        /*06a8*/ 	.byte	0x04, 0x2f
        /*06aa*/ 	.short	(.L_325 - .L_324)
	.align		4
.L_324:
        /*06ac*/ 	.word	index@(_ZN2at6native29vectorized_elementwise_kernelILi4ENS0_13BUnaryFunctorIlllZZZNS0_18lshift_kernel_cudaERNS_18TensorIteratorBaseEENKUlvE_clEvENKUlvE2_clEvEUlllE_EESt5arrayIPcLm2EEEEviT0_T1_)
        /*06b0*/ 	.word	0x00000026


	//----- nvinfo : EIATTR_FRAME_SIZE
	.align		4
.L_325:
        /*06b4*/ 	.byte	0x04, 0x11
        /*06b6*/ 	.short	(.L_327 - .L_326)
	.align		4
.L_326:
        /*06b8*/ 	.word	index@(_ZN2at6native29vectorized_elementwise_kernelILi4ENS0_13BUnaryFunctorIlllZZZNS0_18lshift_kernel_cudaERNS_18TensorIteratorBaseEENKUlvE_clEvENKUlvE2_clEvEUlllE_EESt5arrayIPcLm2EEEEviT0_T1_)
        /*06bc*/ 	.word	0x00000000


	//----- nvinfo : EIATTR_REGCOUNT
	.align		4
.L_327:
        /*06c0*/ 	.byte	0x04, 0x2f
        /*06c2*/ 	.short	(.L_329 - .L_328)
	.align		4
.L_328:
        /*06c4*/ 	.word	index@(_ZN2at6native29vectorized_elementwise_kernelILi2ENS0_13BUnaryFunctorIlllZZZNS0_18lshift_kernel_cudaERNS_18TensorIteratorBaseEENKUlvE_clEvENKUlvE2_clEvEUlllE_EESt5arrayIPcLm2EEEEviT0_T1_)
        /*06c8*/ 	.word	0x00000026


	//----- nvinfo : EIATTR_FRAME_SIZE
	.align		4
.L_329:
        /*06cc*/ 	.byte	0x04, 0x11
        /*06ce*/ 	.short	(.L_331 - .L_330)
	.align		4
.L_330:
        /*06d0*/ 	.word	index@(_ZN2at6native29vectorized_elementwise_kernelILi2ENS0_13BUnaryFunctorIlllZZZNS0_18lshift_kernel_cudaERNS_18TensorIteratorBaseEENKUlvE_clEvENKUlvE2_clEvEUlllE_EESt5arrayIPcLm2EEEEviT0_T1_)
        /*06d4*/ 	.word	0x00000000


	//----- nvinfo : EIATTR_REGCOUNT
	.align		4
.L_331:
        /*06d8*/ 	.byte	0x04, 0x2f
        /*06da*/ 	.short	(.L_333 - .L_332)
	.align		4
.L_332:
        /*06dc*/ 	.word	index@(_ZN2at6native27unrolled_elementwise_kernelINS0_13BUnaryFunctorIlllZZZNS0_18lshift_kernel_cudaERNS_18TensorIteratorBaseEENKUlvE_clEvENKUlvE2_clEvEUlllE_EESt5arrayIPcLm2EELi4E23TrivialOffsetCalculatorILi1EjESD_NS0_6memory15LoadWithoutCastENSE_16StoreWithoutCastEEEviT_T0_T2_T3_T4_T5_)
        /*06e0*/ 	.word	0x0000001c


	//----- nvinfo : EIATTR_FRAME_SIZE
	.align		4
.L_333:
        /*06e4*/ 	.byte	0x04, 0x11
        /*06e6*/ 	.short	(.L_335 - .L_334)
	.align		4
.L_334:
        /*06e8*/ 	.word	index@(_ZN2at6native27unrolled_elementwise_kernelINS0_13BUnaryFunctorIlllZZZNS0_18lshift_kernel_cudaERNS_18TensorIteratorBaseEENKUlvE_clEvENKUlvE2_clEvEUlllE_EESt5arrayIPcLm2EELi4E23TrivialOffsetCalculatorILi1EjESD_NS0_6memory15LoadWithoutCastENSE_16StoreWithoutCastEEEviT_T0_T2_T3_T4_T5_)
        /*06ec*/ 	.word	0x00000000


	//----- nvinfo : EIATTR_REGCOUNT
	.align		4
.L_335:
        /*06f0*/ 	.byte	0x04, 0x2f
        /*06f2*/ 	.short	(.L_337 - .L_336)
	.align		4
.L_336:
        /*06f4*/ 	.word	index@(_ZN2at6native18elementwise_kernelILi128ELi2EZNS0_22gpu_kernel_impl_nocastINS0_13BUnaryFunctorIlllZZZNS0_18lshift_kernel_cudaERNS_18TensorIteratorBaseEENKUlvE_clEvENKUlvE2_clEvEUlllE_EEEEvS5_RKT_EUliE_EEviT1_)
        /*06f8*/ 	.word	0x00000012


	//----- nvinfo : EIATTR_FRAME_SIZE
	.align		4
.L_337:
        /*06fc*/ 	.byte	0x04, 0x11
        /*06fe*/ 	.short	(.L_339 - .L_338)
	.align		4
.L_338:
        /*0700*/ 	.word	index@(_ZN2at6native18elementwise_kernelILi128ELi2EZNS0_22gpu_kernel_impl_nocastINS0_13BUnaryFunctorIlllZZZNS0_18lshift_kernel_cudaERNS_18TensorIteratorBaseEENKUlvE_clEvENKUlvE2_clEvEUlllE_EEEEvS5_RKT_EUliE_EEviT1_)
        /*0704*/ 	.word	0x00000000


	//----- nvinfo : EIATTR_REGCOUNT
	.align		4
.L_339:
        /*0708*/ 	.byte	0x04, 0x2f
        /*070a*/ 	.short	(.L_341 - .L_340)
	.align		4
.L_340:
        /*070c*/ 	.word	index@(_ZN2at6native27unrolled_elementwise_kernelINS0_13BUnaryFunctorIlllZZZNS0_18lshift_kernel_cudaERNS_18TensorIteratorBaseEENKUlvE_clEvENKUlvE2_clEvEUlllE_EESt5arrayIPcLm2EELi4E23TrivialOffsetCalculatorILi1EjESD_NS0_6memory12LoadWithCastILi1EEENSE_13StoreWithCastILi1EEEEEviT_T0_T2_T3_T4_T5_)
        /*0710*/ 	.word	0x00000020


	//----- nvinfo : EIATTR_FRAME_SIZE
	.align		4
.L_341:
        /*0714*/ 	.byte	0x04, 0x11
        /*0716*/ 	.short	(.L_343 - .L_342)
	.align		4
.L_342:
        /*0718*/ 	.word	index@(_ZN2at6native27unrolled_elementwise_kernelINS0_13BUnaryFunctorIlllZZZNS0_18lshift_kernel_cudaERNS_18TensorIteratorBaseEENKUlvE_clEvENKUlvE2_clEvEUlllE_EESt5arrayIPcLm2EELi4E23TrivialOffsetCalculatorILi1EjESD_NS0_6memory12LoadWithCastILi1EEENSE_13StoreWithCastILi1EEEEEviT_T0_T2_T3_T4_T5_)
        /*071c*/ 	.word	0x00000000


	//----- nvinfo : EIATTR_REGCOUNT
	.align		4
.L_343:
        /*0720*/ 	.byte	0x04, 0x2f
        /*0722*/ 	.short	(.L_345 - .L_344)
	.align		4
.L_344:
        /*0724*/ 	.word	index@(_ZN2at6native18elementwise_kernelILi128ELi4EZNS0_15gpu_kernel_implINS0_13BUnaryFunctorIlllZZZNS0_18lshift_kernel_cudaERNS_18TensorIteratorBaseEENKUlvE_clEvENKUlvE2_clEvEUlllE_EEEEvS5_RKT_EUliE_EEviT1_)
        /*0728*/ 	.word	0x0000001a


	//----- nvinfo : EIATTR_FRAME_SIZE
	.align		4
.L_345:
        /*072c*/ 	.byte	0x04, 0x11
        /*072e*/ 	.short	(.L_347 - .L_346)
	.align		4
.L_346:
        /*0730*/ 	.word	index@(_ZN2at6native18elementwise_kernelILi128ELi4EZNS0_15gpu_kernel_implINS0_13BUnaryFunctorIlllZZZNS0_18lshift_kernel_cudaERNS_18TensorIteratorBaseEENKUlvE_clEvENKUlvE2_clEvEUlllE_EEEEvS5_RKT_EUliE_EEviT1_)
        /*0734*/ 	.word	0x00000000


	//----- nvinfo : EIATTR_REGCOUNT
	.align		4
.L_347:
        /*0738*/ 	.byte	0x04, 0x2f
        /*073a*/ 	.short	(.L_349 - .L_348)
	.align		4
.L_348:
        /*073c*/ 	.word	index@(_ZN2at6native29vectorized_elementwise_kernelILi8ENS0_13BinaryFunctorIlllZZZNS0_18lshift_kernel_cudaERNS_18TensorIteratorBaseEENKUlvE_clEvENKUlvE2_clEvEUlllE_EESt5arrayIPcLm3EEEEviT0_T1_)
        /*0740*/ 	.word	0x00000026


	//----- nvinfo : EIATTR_FRAME_SIZE
	.align		4
.L_349:
        /*0744*/ 	.byte	0x04, 0x11
        /*0746*/ 	.short	(.L_351 - .L_350)
	.align		4
.L_350:
        /*0748*/ 	.word	index@(_ZN2at6native29vectorized_elementwise_kernelILi8ENS0_13BinaryFunctorIlllZZZNS0_18lshift_kernel_cudaERNS_18TensorIteratorBaseEENKUlvE_clEvENKUlvE2_clEvEUlllE_EESt5arrayIPcLm3EEEEviT0_T1_)
        /*074c*/ 	.word	0x00000000


	//----- nvinfo : EIATTR_REGCOUNT
	.align		4
.L_351:
        /*0750*/ 	.byte	0x04, 0x2f
        /*0752*/ 	.short	(.L_353 - .L_352)
	.align		4
.L_352:
        /*0754*/ 	.word	index@(_ZN2at6native29vectorized_elementwise_kernelILi4ENS0_13BinaryFunctorIlllZZZNS0_18lshift_kernel_cudaERNS_18TensorIteratorBaseEENKUlvE_clEvENKUlvE2_clEvEUlllE_EESt5arrayIPcLm3EEEEviT0_T1_)
        /*0758*/ 	.word	0x00000026


	//----- nvinfo : EIATTR_FRAME_SIZE
	.align		4
.L_353:
        /*075c*/ 	.byte	0x04, 0x11
        /*075e*/ 	.short	(.L_355 - .L_354)
	.align		4
.L_354:
        /*0760*/ 	.word	index@(_ZN2at6native29vectorized_elementwise_kernelILi4ENS0_13BinaryFunctorIlllZZZNS0_18lshift_kernel_cudaERNS_18TensorIteratorBaseEENKUlvE_clEvENKUlvE2_clEvEUlllE_EESt5arrayIPcLm3EEEEviT0_T1_)
        /*0764*/ 	.word	0x00000000


	//----- nvinfo : EIATTR_REGCOUNT
	.align		4
.L_355:
        /*0768*/ 	.byte	0x04, 0x2f
        /*076a*/ 	.short	(.L_357 - .L_356)
	.align		4
.L_356:
        /*076c*/ 	.word	index@(_ZN2at6native29vectorized_elementwise_kernelILi2ENS0_13BinaryFunctorIlllZZZNS0_18lshift_kernel_cudaERNS_18TensorIteratorBaseEENKUlvE_clEvENKUlvE2_clEvEUlllE_EESt5arrayIPcLm3EEEEviT0_T1_)
        /*0770*/ 	.word	0x00000026


	//----- nvinfo : EIATTR_FRAME_SIZE
	.align		4
.L_357:
        /*0774*/ 	.byte	0x04, 0x11
        /*0776*/ 	.short	(.L_359 - .L_358)
	.align		4
.L_358:
        /*0778*/ 	.word	index@(_ZN2at6native29vectorized_elementwise_kernelILi2ENS0_13BinaryFunctorIlllZZZNS0_18lshift_kernel_cudaERNS_18TensorIteratorBaseEENKUlvE_clEvENKUlvE2_clEvEUlllE_EESt5arrayIPcLm3EEEEviT0_T1_)
        /*077c*/ 	.word	0x00000000


	//----- nvinfo : EIATTR_REGCOUNT
	.align		4
.L_359:
        /*0780*/ 	.byte	0x04, 0x2f
        /*0782*/ 	.short	(.L_361 - .L_360)
	.align		4
.L_360:
        /*0784*/ 	.word	index@(_ZN2at6native27unrolled_elementwise_kernelINS0_13BinaryFunctorIlllZZZNS0_18lshift_kernel_cudaERNS_18TensorIteratorBaseEENKUlvE_clEvENKUlvE2_clEvEUlllE_EESt5arrayIPcLm3EELi4E23TrivialOffsetCalculatorILi2EjESC_ILi1EjENS0_6memory15LoadWithoutCastENSF_16StoreWithoutCastEEEviT_T0_T2_T3_T4_T5_)
        /*0788*/ 	.word	0x00000020


	//----- nvinfo : EIATTR_FRAME_SIZE
	.align		4
.L_361:
        /*078c*/ 	.byte	0x04, 0x11
        /*078e*/ 	.short	(.L_363 - .L_362)
	.align		4
.L_362:
        /*0790*/ 	.word	index@(_ZN2at6native27unrolled_elementwise_kernelINS0_13BinaryFunctorIlllZZZNS0_18lshift_kernel_cudaERNS_18TensorIteratorBaseEENKUlvE_clEvENKUlvE2_clEvEUlllE_EESt5arrayIPcLm3EELi4E23TrivialOffsetCalculatorILi2EjESC_ILi1EjENS0_6memory15LoadWithoutCastENSF_16StoreWithoutCastEEEviT_T0_T2_T3_T4_T5_)
        /*0794*/ 	.word	0x00000000


	//----- nvinfo : EIATTR_REGCOUNT
	.align		4
.L_363:
        /*0798*/ 	.byte	0x04, 0x2f
        /*079a*/ 	.short	(.L_365 - .L_364)
	.align		4
.L_364:
        /*079c*/ 	.word	index@(_ZN2at6native18elementwise_kernelILi128ELi2EZNS0_22gpu_kernel_impl_nocastINS0_13BinaryFunctorIlllZZZNS0_18lshift_kernel_cudaERNS_18TensorIteratorBaseEENKUlvE_clEvENKUlvE2_clEvEUlllE_EEEEvS5_RKT_EUliE_EEviT1_)
        /*07a0*/ 	.word	0x00000012


	//----- nvinfo : EIATTR_FRAME_SIZE
	.align		4
.L_365:
        /*07a4*/ 	.byte	0x04, 0x11
        /*07a6*/ 	.short	(.L_367 - .L_366)
	.align		4
.L_366:
        /*07a8*/ 	.word	index@(_ZN2at6native18elementwise_kernelILi128ELi2EZNS0_22gpu_kernel_impl_nocastINS0_13BinaryFunctorIlllZZZNS0_18lshift_kernel_cudaERNS_18TensorIteratorBaseEENKUlvE_clEvENKUlvE2_clEvEUlllE_EEEEvS5_RKT_EUliE_EEviT1_)
        /*07ac*/ 	.word	0x00000000


	//----- nvinfo : EIATTR_REGCOUNT
	.align		4
.L_367:
        /*07b0*/ 	.byte	0x04, 0x2f
        /*07b2*/ 	.short	(.L_369 - .L_368)
	.align		4
.L_368:
        /*07b4*/ 	.word	index@(_ZN2at6native27unrolled_elementwise_kernelINS0_13BinaryFunctorIlllZZZNS0_18lshift_kernel_cudaERNS_18TensorIteratorBaseEENKUlvE_clEvENKUlvE2_clEvEUlllE_EESt5arrayIPcLm3EELi4E23TrivialOffsetCalculatorILi2EjESC_ILi1EjENS0_6memory12LoadWithCastILi2EEENSF_13StoreWithCastILi1EEEEEviT_T0_T2_T3_T4_T5_)
        /*07b8*/ 	.word	0x00000028


	//----- nvinfo : EIATTR_FRAME_SIZE
	.align		4
.L_369:
        /*07bc*/ 	.byte	0x04, 0x11
        /*07be*/ 	.short	(.L_371 - .L_370)
	.align		4
.L_370:
        /*07c0*/ 	.word	index@(_ZN2at6native27unrolled_elementwise_kernelINS0_13BinaryFunctorIlllZZZNS0_18lshift_kernel_cudaERNS_18TensorIteratorBaseEENKUlvE_clEvENKUlvE2_clEvEUlllE_EESt5arrayIPcLm3EELi4E23TrivialOffsetCalculatorILi2EjESC_ILi1EjENS0_6memory12LoadWithCastILi2EEENSF_13StoreWithCastILi1EEEEEviT_T0_T2_T3_T4_T5_)
        /*07c4*/ 	.word	0x00000000


	//----- nvinfo : EIATTR_REGCOUNT
	.align		4
.L_371:
        /*07c8*/ 	.byte	0x04, 0x2f
        /*07ca*/ 	.short	(.L_373 - .L_372)
	.align		4
.L_372:
        /*07cc*/ 	.word	index@(_ZN2at6native18elementwise_kernelILi128ELi4EZNS0_15gpu_kernel_implINS0_13BinaryFunctorIlllZZZNS0_18lshift_kernel_cudaERNS_18TensorIteratorBaseEENKUlvE_clEvENKUlvE2_clEvEUlllE_EEEEvS5_RKT_EUliE_EEviT1_)
        /*07d0*/ 	.word	0x0000001c


	//----- nvinfo : EIATTR_FRAME_SIZE
	.align		4
.L_373:
        /*07d4*/ 	.byte	0x04, 0x11
        /*07d6*/ 	.short	(.L_375 - .L_374)
	.align		4
.L_374:
        /*07d8*/ 	.word	index@(_ZN2at6native18elementwise_kernelILi128ELi4EZNS0_15gpu_kernel_implINS0_13BinaryFunctorIlllZZZNS0_18lshift_kernel_cudaERNS_18TensorIteratorBaseEENKUlvE_clEvENKUlvE2_clEvEUlllE_EEEEvS5_RKT_EUliE_EEviT1_)
        /*07dc*/ 	.word	0x00000000


	//----- nvinfo : EIATTR_REGCOUNT
	.align		4
.L_375:
        /*07e0*/ 	.byte	0x04, 0x2f
        /*07e2*/ 	.short	(.L_377 - .L_376)
	.align		4
.L_376:
        /*07e4*/ 	.word	index@(_ZN2at6native29vectorized_elementwise_kernelILi8ENS0_13AUnaryFunctorIsssZZZNS0_18lshift_kernel_cudaERNS_18TensorIteratorBaseEENKUlvE_clEvENKUlvE3_clEvEUlssE_EESt5arrayIPcLm2EEEEviT0_T1_)
        /*07e8*/ 	.word	0x00000020


	//----- nvinfo : EIATTR_FRAME_SIZE
	.align		4
.L_377:
        /*07ec*/ 	.byte	0x04, 0x11
        /*07ee*/ 	.short	(.L_379 - .L_378)
	.align		4
.L_378:
        /*07f0*/ 	.word	index@(_ZN2at6native29vectorized_elementwise_kernelILi8ENS0_13AUnaryFunctorIsssZZZNS0_18lshift_kernel_cudaERNS_18TensorIteratorBaseEENKUlvE_clEvENKUlvE3_clEvEUlssE_EESt5arrayIPcLm2EEEEviT0_T1_)
        /*07f4*/ 	.word	0x00000000


	//----- nvinfo : EIATTR_REGCOUNT
	.align		4
.L_379:
        /*07f8*/ 	.byte	0x04, 0x2f
        /*07fa*/ 	.short	(.L_381 - .L_380)
	.align		4
.L_380:
        /*07fc*/ 	.word	index@(_ZN2at6native29vectorized_elementwise_kernelILi4ENS0_13AUnaryFunctorIsssZZZNS0_18lshift_kernel_cudaERNS_18TensorIteratorBaseEENKUlvE_clEvENKUlvE3_clEvEUlssE_EESt5arrayIPcLm2EEEEviT0_T1_)
        /*0800*/ 	.word	0x00000020


	//----- nvinfo : EIATTR_FRAME_SIZE
	.align		4
.L_381:
        /*0804*/ 	.byte	0x04, 0x11
        /*0806*/ 	.short	(.L_383 - .L_382)
	.align		4
.L_382:
        /*0808*/ 	.word	index@(_ZN2at6native29vectorized_elementwise_kernelILi4ENS0_13AUnaryFunctorIsssZZZNS0_18lshift_kernel_cudaERNS_18TensorIteratorBaseEENKUlvE_clEvENKUlvE3_clEvEUlssE_EESt5arrayIPcLm2EEEEviT0_T1_)
        /*080c*/ 	.word	0x00000000


	//----- nvinfo : EIATTR_REGCOUNT
	.align		4
.L_383:
        /*0810*/ 	.byte	0x04, 0x2f
        /*0812*/ 	.short	(.L_385 - .L_384)
	.align		4
.L_384:
        /*0814*/ 	.word	index@(_ZN2at6native29vectorized_elementwise_kernelILi2ENS0_13AUnaryFunctorIsssZZZNS0_18lshift_kernel_cudaERNS_18TensorIteratorBaseEENKUlvE_clEvENKUlvE3_clEvEUlssE_EESt5arrayIPcLm2EEEEviT0_T1_)
        /*0818*/ 	.word	0x00000020


	//----- nvinfo : EIATTR_FRAME_SIZE
	.align		4
.L_385:
        /*081c*/ 	.byte	0x04, 0x11
        /*081e*/ 	.short	(.L_387 - .L_386)
	.align		4
.L_386:
        /*0820*/ 	.word	index@(_ZN2at6native29vectorized_elementwise_kernelILi2ENS0_13AUnaryFunctorIsssZZZNS0_18lshift_kernel_cudaERNS_18TensorIteratorBaseEENKUlvE_clEvENKUlvE3_clEvEUlssE_EESt5arrayIPcLm2EEEEviT0_T1_)
        /*0824*/ 	.word	0x00000000


	//----- nvinfo : EIATTR_REGCOUNT
	.align		4
.L_387:
        /*0828*/ 	.byte	0x04, 0x2f
        /*082a*/ 	.short	(.L_389 - .L_388)
	.align		4
.L_388:
        /*082c*/ 	.word	index@(_ZN2at6native27unrolled_elementwise_kernelINS0_13AUnaryFunctorIsssZZZNS0_18lshift_kernel_cudaERNS_18TensorIteratorBaseEENKUlvE_clEvENKUlvE3_clEvEUlssE_EESt5arrayIPcLm2EELi4E23TrivialOffsetCalculatorILi1EjESD_NS0_6memory15LoadWithoutCastENSE_16StoreWithoutCastEEEviT_T0_T2_T3_T4_T5_)
        /*0830*/ 	.word	0x00000015


	//----- nvinfo : EIATTR_FRAME_SIZE
	.align		4
.L_389:
        /*0834*/ 	.byte	0x04, 0x11
        /*0836*/ 	.short	(.L_391 - .L_390)
	.align		4
.L_390:
        /*0838*/ 	.word	index@(_ZN2at6native27unrolled_elementwise_kernelINS0_13AUnaryFunctorIsssZZZNS0_18lshift_kernel_cudaERNS_18TensorIteratorBaseEENKUlvE_clEvENKUlvE3_clEvEUlssE_EESt5arrayIPcLm2EELi4E23TrivialOffsetCalculatorILi1EjESD_NS0_6memory15LoadWithoutCastENSE_16StoreWithoutCastEEEviT_T0_T2_T3_T4_T5_)
        /*083c*/ 	.word	0x00000000


	//----- nvinfo : EIATTR_REGCOUNT
	.align		4
.L_391:
        /*0840*/ 	.byte	0x04, 0x2f
        /*0842*/ 	.short	(.L_393 - .L_392)
	.align		4
.L_392:
        /*0844*/ 	.word	index@(_ZN2at6native18elementwise_kernelILi128ELi4EZNS0_22gpu_kernel_impl_nocastINS0_13AUnaryFunctorIsssZZZNS0_18lshift_kernel_cudaERNS_18TensorIteratorBaseEENKUlvE_clEvENKUlvE3_clEvEUlssE_EEEEvS5_RKT_EUliE_EEviT1_)
        /*0848*/ 	.word	0x00000012


	//----- nvinfo : EIATTR_FRAME_SIZE
	.align		4
.L_393:
        /*084c*/ 	.byte	0x04, 0x11
        /*084e*/ 	.short	(.L_395 - .L_394)
	.align		4
.L_394:
        /*0850*/ 	.word	index@(_ZN2at6native18elementwise_kernelILi128ELi4EZNS0_22gpu_kernel_impl_nocastINS0_13AUnaryFunctorIsssZZZNS0_18lshift_kernel_cudaERNS_18TensorIteratorBaseEENKUlvE_clEvENKUlvE3_clEvEUlssE_EEEEvS5_RKT_EUliE_EEviT1_)
        /*0854*/ 	.word	0x00000000


	//----- nvinfo : EIATTR_REGCOUNT
	.align		4
.L_395:
        /*0858*/ 	.byte	0x04, 0x2f
        /*085a*/ 	.short	(.L_397 - .L_396)
	.align		4
.L_396:
        /*085c*/ 	.word	index@(_ZN2at6native27unrolled_elementwise_kernelINS0_13AUnaryFunctorIsssZZZNS0_18lshift_kernel_cudaERNS_18TensorIteratorBaseEENKUlvE_clEvENKUlvE3_clEvEUlssE_EESt5arrayIPcLm2EELi4E23TrivialOffsetCalculatorILi1EjESD_NS0_6memory12LoadWithCastILi1EEENSE_13StoreWithCastILi1EEEEEviT_T0_T2_T3_T4_T5_)
        /*0860*/ 	.word	0x0000001c


	//----- nvinfo : EIATTR_FRAME_SIZE
	.align		4
.L_397:
        /*0864*/ 	.byte	0x04, 0x11
        /*0866*/ 	.short	(.L_399 - .L_398)
	.align		4
.L_398:
        /*0868*/ 	.word	index@(_ZN2at6native27unrolled_elementwise_kernelINS0_13AUnaryFunctorIsssZZZNS0_18lshift_kernel_cudaERNS_18TensorIteratorBaseEENKUlvE_clEvENKUlvE3_clEvEUlssE_EESt5arrayIPcLm2EELi4E23TrivialOffsetCalculatorILi1EjESD_NS0_6memory12LoadWithCastILi1EEENSE_13StoreWithCastILi1EEEEEviT_T0_T2_T3_T4_T5_)
        /*086c*/ 	.word	0x00000000


	//----- nvinfo : EIATTR_REGCOUNT
	.align		4
.L_399:
        /*0870*/ 	.byte	0x04, 0x2f
        /*0872*/ 	.short	(.L_401 - .L_400)
	.align		4
.L_400:
        /*0874*/ 	.word	index@(_ZN2at6native18elementwise_kernelILi128ELi4EZNS0_15gpu_kernel_implINS0_13AUnaryFunctorIsssZZZNS0_18lshift_kernel_cudaERNS_18TensorIteratorBaseEENKUlvE_clEvENKUlvE3_clEvEUlssE_EEEEvS5_RKT_EUliE_EEviT1_)
        /*0878*/ 	.word	0x0000001a


	//----- nvinfo : EIATTR_FRAME_SIZE
	.align		4
.L_401:
        /*087c*/ 	.byte	0x04, 0x11
        /*087e*/ 	.short	(.L_403 - .L_402)
	.align		4
.L_402:
        /*0880*/ 	.word	index@(_ZN2at6native18elementwise_kernelILi128ELi4EZNS0_15gpu_kernel_implINS0_13AUnaryFunctorIsssZZZNS0_18lshift_kernel_cudaERNS_18TensorIteratorBaseEENKUlvE_clEvENKUlvE3_clEvEUlssE_EEEEvS5_RKT_EUliE_EEviT1_)
        /*0884*/ 	.word	0x00000000


	//----- nvinfo : EIATTR_REGCOUNT
	.align		4
.L_403:
        /*0888*/ 	.byte	0x04, 0x2f
        /*088a*/ 	.short	(.L_405 - .L_404)
	.align		4
.L_404:
        /*088c*/ 	.word	index@(_ZN2at6native29vectorized_elementwise_kernelILi8ENS0_13BUnaryFunctorIsssZZZNS0_18lshift_kernel_cudaERNS_18TensorIteratorBaseEENKUlvE_clEvENKUlvE3_clEvEUlssE_EESt5arrayIPcLm2EEEEviT0_T1_)
        /*0890*/ 	.word	0x00000020


	//----- nvinfo : EIATTR_FRAME_SIZE
	.align		4
.L_405:
        /*0894*/ 	.byte	0x04, 0x11
        /*0896*/ 	.short	(.L_407 - .L_406)
	.align		4
.L_406:
        /*0898*/ 	.word	index@(_ZN2at6native29vectorized_elementwise_kernelILi8ENS0_13BUnaryFunctorIsssZZZNS0_18lshift_kernel_cudaERNS_18TensorIteratorBaseEENKUlvE_clEvENKUlvE3_clEvEUlssE_EESt5arrayIPcLm2EEEEviT0_T1_)
        /*089c*/ 	.word	0x00000000


	//----- nvinfo : EIATTR_REGCOUNT
	.align		4
.L_407:
        /*08a0*/ 	.byte	0x04, 0x2f
        /*08a2*/ 	.short	(.L_409 - .L_408)
	.align		4
.L_408:
        /*08a4*/ 	.word	index@(_ZN2at6native29vectorized_elementwise_kernelILi4ENS0_13BUnaryFunctorIsssZZZNS0_18lshift_kernel_cudaERNS_18TensorIteratorBaseEENKUlvE_clEvENKUlvE3_clEvEUlssE_EESt5arrayIPcLm2EEEEviT0_T1_)
        /*08a8*/ 	.word	0x00000020


	//----- nvinfo : EIATTR_FRAME_SIZE
	.align		4
.L_409:
        /*08ac*/ 	.byte	0x04, 0x11
        /*08ae*/ 	.short	(.L_411 - .L_410)
	.align		4
.L_410:
        /*08b0*/ 	.word	index@(_ZN2at6native29vectorized_elementwise_kernelILi4ENS0_13BUnaryFunctorIsssZZZNS0_18lshift_kernel_cudaERNS_18TensorIteratorBaseEENKUlvE_clEvENKUlvE3_clEvEUlssE_EESt5arrayIPcLm2EEEEviT0_T1_)
        /*08b4*/ 	.word	0x00000000


	//----- nvinfo : EIATTR_REGCOUNT
	.align		4
.L_411:
        /*08b8*/ 	.byte	0x04, 0x2f
        /*08ba*/ 	.short	(.L_413 - .L_412)
	.align		4
.L_412:
        /*08bc*/ 	.word	index@(_ZN2at6native29vectorized_elementwise_kernelILi2ENS0_13BUnaryFunctorIsssZZZNS0_18lshift_kernel_cudaERNS_18TensorIteratorBaseEENKUlvE_clEvENKUlvE3_clEvEUlssE_EESt5arrayIPcLm2EEEEviT0_T1_)
        /*08c0*/ 	.word	0x00000020


	//----- nvinfo : EIATTR_FRAME_SIZE
	.align		4
.L_413:
        /*08c4*/ 	.byte	0x04, 0x11
        /*08c6*/ 	.short	(.L_415 - .L_414)
	.align		4
.L_414:
        /*08c8*/ 	.word	index@(_ZN2at6native29vectorized_elementwise_kernelILi2ENS0_13BUnaryFunctorIsssZZZNS0_18lshift_kernel_cudaERNS_18TensorIteratorBaseEENKUlvE_clEvENKUlvE3_clEvEUlssE_EESt5arrayIPcLm2EEEEviT0_T1_)
        /*08cc*/ 	.word	0x00000000


	//----- nvinfo : EIATTR_REGCOUNT
	.align		4
.L_415:
        /*08d0*/ 	.byte	0x04, 0x2f
        /*08d2*/ 	.short	(.L_417 - .L_416)
	.align		4
.L_416:
        /*08d4*/ 	.word	index@(_ZN2at6native27unrolled_elementwise_kernelINS0_13BUnaryFunctorIsssZZZNS0_18lshift_kernel_cudaERNS_18TensorIteratorBaseEENKUlvE_clEvENKUlvE3_clEvEUlssE_EESt5arrayIPcLm2EELi4E23TrivialOffsetCalculatorILi1EjESD_NS0_6memory15LoadWithoutCastENSE_16StoreWithoutCastEEEviT_T0_T2_T3_T4_T5_)
        /*08d8*/ 	.word	0x00000018


	//----- nvinfo : EIATTR_FRAME_SIZE
	.align		4
.L_417:
        /*08dc*/ 	.byte	0x04, 0x11
        /*08de*/ 	.short	(.L_419 - .L_418)
	.align		4
.L_418:
        /*08e0*/ 	.word	index@(_ZN2at6native27unrolled_elementwise_kernelINS0_13BUnaryFunctorIsssZZZNS0_18lshift_kernel_cudaERNS_18TensorIteratorBaseEENKUlvE_clEvENKUlvE3_clEvEUlssE_EESt5arrayIPcLm2EELi4E23TrivialOffsetCalculatorILi1EjESD_NS0_6memory15LoadWithoutCastENSE_16StoreWithoutCastEEEviT_T0_T2_T3_T4_T5_)
        /*08e4*/ 	.word	0x00000000


	//----- nvinfo : EIATTR_REGCOUNT
	.align		4
.L_419:
        /*08e8*/ 	.byte	0x04, 0x2f
        /*08ea*/ 	.short	(.L_421 - .L_420)
	.align		4
.L_420:
        /*08ec*/ 	.word	index@(_ZN2at6native18elementwise_kernelILi128ELi4EZNS0_22gpu_kernel_impl_nocastINS0_13BUnaryFunctorIsssZZZNS0_18lshift_kernel_cudaERNS_18TensorIteratorBaseEENKUlvE_clEvENKUlvE3_clEvEUlssE_EEEEvS5_RKT_EUliE_EEviT1_)
        /*08f0*/ 	.word	0x00000012


	//----- nvinfo : EIATTR_FRAME_SIZE
	.align		4
.L_421:
        /*08f4*/ 	.byte	0x04, 0x11
        /*08f6*/ 	.short	(.L_423 - .L_422)
	.align		4
.L_422:
        /*08f8*/ 	.word	index@(_ZN2at6native18elementwise_kernelILi128ELi4EZNS0_22gpu_kernel_impl_nocastINS0_13BUnaryFunctorIsssZZZNS0_18lshift_kernel_cudaERNS_18TensorIteratorBaseEENKUlvE_clEvENKUlvE3_clEvEUlssE_EEEEvS5_RKT_EUliE_EEviT1_)
        /*08fc*/ 	.word	0x00000000


	//----- nvinfo : EIATTR_REGCOUNT
	.align		4
.L_423:
        /*0900*/ 	.byte	0x04, 0x2f
        /*0902*/ 	.short	(.L_425 - .L_424)
	.align		4
.L_424:
        /*0904*/ 	.word	index@(_ZN2at6native27unrolled_elementwise_kernelINS0_13BUnaryFunctorIsssZZZNS0_18lshift_kernel_cudaERNS_18TensorIteratorBaseEENKUlvE_clEvENKUlvE3_clEvEUlssE_EESt5arrayIPcLm2EELi4E23TrivialOffsetCalculatorILi1EjESD_NS0_6memory12LoadWithCastILi1EEENSE_13StoreWithCastILi1EEEEEviT_T0_T2_T3_T4_T5_)
        /*0908*/ 	.word	0x0000001e


	//----- nvinfo : EIATTR_FRAME_SIZE
	.align		4
.L_425:
        /*090c*/ 	.byte	0x04, 0x11
        /*090e*/ 	.short	(.L_427 - .L_426)
	.align		4
.L_426:
        /*0910*/ 	.word	index@(_ZN2at6native27unrolled_elementwise_kernelINS0_13BUnaryFunctorIsssZZZNS0_18lshift_kernel_cudaERNS_18TensorIteratorBaseEENKUlvE_clEvENKUlvE3_clEvEUlssE_EESt5arrayIPcLm2EELi4E23TrivialOffsetCalculatorILi1EjESD_NS0_6memory12LoadWithCastILi1EEENSE_13StoreWithCastILi1EEEEEviT_T0_T2_T3_T4_T5_)
        /*0914*/ 	.word	0x00000000


	//----- nvinfo : EIATTR_REGCOUNT
	.align		4
.L_427:
        /*0918*/ 	.byte	0x04, 0x2f
        /*091a*/ 	.short	(.L_429 - .L_428)
	.align		4
.L_428:
        /*091c*/ 	.word	index@(_ZN2at6native18elementwise_kernelILi128ELi4EZNS0_15gpu_kernel_implINS0_13BUnaryFunctorIsssZZZNS0_18lshift_kernel_cudaERNS_18TensorIteratorBaseEENKUlvE_clEvENKUlvE3_clEvEUlssE_EEEEvS5_RKT_EUliE_EEviT1_)
        /*0920*/ 	.word	0x0000001a


	//----- nvinfo : EIATTR_FRAME_SIZE
	.align		4
.L_429:
        /*0924*/ 	.byte	0x04, 0x11
        /*0926*/ 	.short	(.L_431 - .L_430)
	.align		4
.L_430:
        /*0928*/ 	.word	index@(_ZN2at6native18elementwise_kernelILi128ELi4EZNS0_15gpu_kernel_implINS0_13BUnaryFunctorIsssZZZNS0_18lshift_kernel_cudaERNS_18TensorIteratorBaseEENKUlvE_clEvENKUlvE3_clEvEUlssE_EEEEvS5_RKT_EUliE_EEviT1_)
        /*092c*/ 	.word	0x00000000


	//----- nvinfo : EIATTR_REGCOUNT
	.align		4
.L_431:
        /*0930*/ 	.byte	0x04, 0x2f
        /*0932*/ 	.short	(.L_433 - .L_432)
	.align		4
.L_432:
        /*0934*/ 	.word	index@(_ZN2at6native29vectorized_elementwise_kernelILi8ENS0_13BinaryFunctorIsssZZZNS0_18lshift_kernel_cudaERNS_18TensorIteratorBaseEENKUlvE_clEvENKUlvE3_clEvEUlssE_EESt5arrayIPcLm3EEEEviT0_T1_)
        /*0938*/ 	.word	0x00000020


	//----- nvinfo : EIATTR_FRAME_SIZE
	.align		4
.L_433:
        /*093c*/ 	.byte	0x04, 0x11
        /*093e*/ 	.short	(.L_435 - .L_434)
	.align		4
.L_434:
        /*0940*/ 	.word	index@(_ZN2at6native29vectorized_elementwise_kernelILi8ENS0_13BinaryFunctorIsssZZZNS0_18lshift_kernel_cudaERNS_18TensorIteratorBaseEENKUlvE_clEvENKUlvE3_clEvEUlssE_EESt5arrayIPcLm3EEEEviT0_T1_)
        /*0944*/ 	.word	0x00000000


	//----- nvinfo : EIATTR_REGCOUNT
	.align		4
.L_435:
        /*0948*/ 	.byte	0x04, 0x2f
        /*094a*/ 	.short	(.L_437 - .L_436)
	.align		4
.L_436:
        /*094c*/ 	.word	index@(_ZN2at6native29vectorized_elementwise_kernelILi4ENS0_13BinaryFunctorIsssZZZNS0_18lshift_kernel_cudaERNS_18TensorIteratorBaseEENKUlvE_clEvENKUlvE3_clEvEUlssE_EESt5arrayIPcLm3EEEEviT0_T1_)
        /*0950*/ 	.word	0x00000020


	//----- nvinfo : EIATTR_FRAME_SIZE
	.align		4
.L_437:
        /*0954*/ 	.byte	0x04, 0x11
        /*0956*/ 	.short	(.L_439 - .L_438)
	.align		4
.L_438:
        /*0958*/ 	.word	index@(_ZN2at6native29vectorized_elementwise_kernelILi4ENS0_13BinaryFunctorIsssZZZNS0_18lshift_kernel_cudaERNS_18TensorIteratorBaseEENKUlvE_clEvENKUlvE3_clEvEUlssE_EESt5arrayIPcLm3EEEEviT0_T1_)
        /*095c*/ 	.word	0x00000000


	//----- nvinfo : EIATTR_REGCOUNT
	.align		4
.L_439:
        /*0960*/ 	.byte	0x04, 0x2f
        /*0962*/ 	.short	(.L_441 - .L_440)
	.align		4
.L_440:
        /*0964*/ 	.word	index@(_ZN2at6native29vectorized_elementwise_kernelILi2ENS0_13BinaryFunctorIsssZZZNS0_18lshift_kernel_cudaERNS_18TensorIteratorBaseEENKUlvE_clEvENKUlvE3_clEvEUlssE_EESt5arrayIPcLm3EEEEviT0_T1_)
        /*0968*/ 	.word	0x00000020


	//----- nvinfo : EIATTR_FRAME_SIZE
	.align		4
.L_441:
        /*096c*/ 	.byte	0x04, 0x11
        /*096e*/ 	.short	(.L_443 - .L_442)
	.align		4
.L_442:
        /*0970*/ 	.word	index@(_ZN2at6native29vectorized_elementwise_kernelILi2ENS0_13BinaryFunctorIsssZZZNS0_18lshift_kernel_cudaERNS_18TensorIteratorBaseEENKUlvE_clEvENKUlvE3_clEvEUlssE_EESt5arrayIPcLm3EEEEviT0_T1_)
        /*0974*/ 	.word	0x00000000


	//----- nvinfo : EIATTR_REGCOUNT
	.align		4
.L_443:
        /*0978*/ 	.byte	0x04, 0x2f
        /*097a*/ 	.short	(.L_445 - .L_444)
	.align		4
.L_444:
        /*097c*/ 	.word	index@(_ZN2at6native27unrolled_elementwise_kernelINS0_13BinaryFunctorIsssZZZNS0_18lshift_kernel_cudaERNS_18TensorIteratorBaseEENKUlvE_clEvENKUlvE3_clEvEUlssE_EESt5arrayIPcLm3EELi4E23TrivialOffsetCalculatorILi2EjESC_ILi1EjENS0_6memory15LoadWithoutCastENSF_16StoreWithoutCastEEEviT_T0_T2_T3_T4_T5_)
        /*0980*/ 	.word	0x0000001e


	//----- nvinfo : EIATTR_FRAME_SIZE
	.align		4
.L_445:
        /*0984*/ 	.byte	0x04, 0x11
        /*0986*/ 	.short	(.L_447 - .L_446)
	.align		4
.L_446:
        /*0988*/ 	.word	index@(_ZN2at6native27unrolled_elementwise_kernelINS0_13BinaryFunctorIsssZZZNS0_18lshift_kernel_cudaERNS_18TensorIteratorBaseEENKUlvE_clEvENKUlvE3_clEvEUlssE_EESt5arrayIPcLm3EELi4E23TrivialOffsetCalculatorILi2EjESC_ILi1EjENS0_6memory15LoadWithoutCastENSF_16StoreWithoutCastEEEviT_T0_T2_T3_T4_T5_)
        /*098c*/ 	.word	0x00000000


	//----- nvinfo : EIATTR_REGCOUNT
	.align		4
.L_447:
        /*0990*/ 	.byte	0x04, 0x2f
        /*0992*/ 	.short	(.L_449 - .L_448)
	.align		4
.L_448:
        /*0994*/ 	.word	index@(_ZN2at6native18elementwise_kernelILi128ELi4EZNS0_22gpu_kernel_impl_nocastINS0_13BinaryFunctorIsssZZZNS0_18lshift_kernel_cudaERNS_18TensorIteratorBaseEENKUlvE_clEvENKUlvE3_clEvEUlssE_EEEEvS5_RKT_EUliE_EEviT1_)
        /*0998*/ 	.word	0x00000012


	//----- nvinfo : EIATTR_FRAME_SIZE
	.align		4
.L_449:
        /*099c*/ 	.byte	0x04, 0x11
        /*099e*/ 	.short	(.L_451 - .L_450)
	.align		4
.L_450:
        /*09a0*/ 	.word	index@(_ZN2at6native18elementwise_kernelILi128ELi4EZNS0_22gpu_kernel_impl_nocastINS0_13BinaryFunctorIsssZZZNS0_18lshift_kernel_cudaERNS_18TensorIteratorBaseEENKUlvE_clEvENKUlvE3_clEvEUlssE_EEEEvS5_RKT_EUliE_EEviT1_)
        /*09a4*/ 	.word	0x00000000


	//----- nvinfo : EIATTR_REGCOUNT
	.align		4
.L_451:
        /*09a8*/ 	.byte	0x04, 0x2f
        /*09aa*/ 	.short	(.L_453 - .L_452)
	.align		4
.L_452:
        /*09ac*/ 	.word	index@(_ZN2at6native27unrolled_elementwise_kernelINS0_13BinaryFunctorIsssZZZNS0_18lshift_kernel_cudaERNS_18TensorIteratorBaseEENKUlvE_clEvENKUlvE3_clEvEUlssE_EESt5arrayIPcLm3EELi4E23TrivialOffsetCalculatorILi2EjESC_ILi1EjENS0_6memory12LoadWithCastILi2EEENSF_13StoreWithCastILi1EEEEEviT_T0_T2_T3_T4_T5_)
        /*09b0*/ 	.word	0x0000001f


	//----- nvinfo : EIATTR_FRAME_SIZE
	.align		4
.L_453:
        /*09b4*/ 	.byte	0x04, 0x11
        /*09b6*/ 	.short	(.L_455 - .L_454)
	.align		4
.L_454:
        /*09b8*/ 	.word	index@(_ZN2at6native27unrolled_elementwise_kernelINS0_13BinaryFunctorIsssZZZNS0_18lshift_kernel_cudaERNS_18TensorIteratorBaseEENKUlvE_clEvENKUlvE3_clEvEUlssE_EESt5arrayIPcLm3EELi4E23TrivialOffsetCalculatorILi2EjESC_ILi1EjENS0_6memory12LoadWithCastILi2EEENSF_13StoreWithCastILi1EEEEEviT_T0_T2_T3_T4_T5_)
        /*09bc*/ 	.word	0x00000000


	//----- nvinfo : EIATTR_REGCOUNT
	.align		4
.L_455:
        /*09c0*/ 	.byte	0x04, 0x2f
        /*09c2*/ 	.short	(.L_457 - .L_456)
	.align		4
.L_456:
        /*09c4*/ 	.word	index@(_ZN2at6native18elementwise_kernelILi128ELi4EZNS0_15gpu_kernel_implINS0_13BinaryFunctorIsssZZZNS0_18lshift_kernel_cudaERNS_18TensorIteratorBaseEENKUlvE_clEvENKUlvE3_clEvEUlssE_EEEEvS5_RKT_EUliE_EEviT1_)
        /*09c8*/ 	.word	0x0000001a


	//----- nvinfo : EIATTR_FRAME_SIZE
	.align		4
.L_457:
        /*09cc*/ 	.byte	0x04, 0x11
        /*09ce*/ 	.short	(.L_459 - .L_458)
	.align		4
.L_458:
        /*09d0*/ 	.word	index@(_ZN2at6native18elementwise_kernelILi128ELi4EZNS0_15gpu_kernel_implINS0_13BinaryFunctorIsssZZZNS0_18lshift_kernel_cudaERNS_18TensorIteratorBaseEENKUlvE_clEvENKUlvE3_clEvEUlssE_EEEEvS5_RKT_EUliE_EEviT1_)
        /*09d4*/ 	.word	0x00000000


	//----- nvinfo : EIATTR_REGCOUNT
	.align		4
.L_459:
        /*09d8*/ 	.byte	0x04, 0x2f
        /*09da*/ 	.short	(.L_461 - .L_460)
	.align		4
.L_460:
        /*09dc*/ 	.word	index@(_ZN2at6native29vectorized_elementwise_kernelILi8ENS0_13AUnaryFunctorIhhhZZZNS0_18rshift_kernel_cudaERNS_18TensorIteratorBaseEENKUlvE_clEvENKUlvE_clEvEUlhhE_EESt5arrayIPcLm2EEEEviT0_T1_)
        /*09e0*/ 	.word	0x00000020


	//----- nvinfo : EIATTR_FRAME_SIZE
	.align		4
.L_461:
        /*09e4*/ 	.byte	0x04, 0x11
        /*09e6*/ 	.short	(.L_463 - .L_462)
	.align		4
.L_462:
        /*09e8*/ 	.word	index@(_ZN2at6native29vectorized_elementwise_kernelILi8ENS0_13AUnaryFunctorIhhhZZZNS0_18rshift_kernel_cudaERNS_18TensorIteratorBaseEENKUlvE_clEvENKUlvE_clEvEUlhhE_EESt5arrayIPcLm2EEEEviT0_T1_)
        /*09ec*/ 	.word	0x00000000


	//----- nvinfo : EIATTR_REGCOUNT
	.align		4
.L_463:
        /*09f0*/ 	.byte	0x04, 0x2f
        /*09f2*/ 	.short	(.L_465 - .L_464)
	.align		4
.L_464:
        /*09f4*/ 	.word	index@(_ZN2at6native29vectorized_elementwise_kernelILi4ENS0_13AUnaryFunctorIhhhZZZNS0_18rshift_kernel_cudaERNS_18TensorIteratorBaseEENKUlvE_clEvENKUlvE_clEvEUlhhE_EESt5arrayIPcLm2EEEEviT0_T1_)
        /*09f8*/ 	.word	0x00000020


	//----- nvinfo : EIATTR_FRAME_SIZE
	.align		4
.L_465:
        /*09fc*/ 	.byte	0x04, 0x11
        /*09fe*/ 	.short	(.L_467 - .L_466)
	.align		4
.L_466:
        /*0a00*/ 	.word	index@(_ZN2at6native29vectorized_elementwise_kernelILi4ENS0_13AUnaryFunctorIhhhZZZNS0_18rshift_kernel_cudaERNS_18TensorIteratorBaseEENKUlvE_clEvENKUlvE_clEvEUlhhE_EESt5arrayIPcLm2EEEEviT0_T1_)
        /*0a04*/ 	.word	0x00000000


	//----- nvinfo : EIATTR_REGCOUNT
	.align		4
.L_467:
        /*0a08*/ 	.byte	0x04, 0x2f
        /*0a0a*/ 	.short	(.L_469 - .L_468)
	.align		4
.L_468:
        /*0a0c*/ 	.word	index@(_ZN2at6native29vectorized_elementwise_kernelILi2ENS0_13AUnaryFunctorIhhhZZZNS0_18rshift_kernel_cudaERNS_18TensorIteratorBaseEENKUlvE_clEvENKUlvE_clEvEUlhhE_EESt5arrayIPcLm2EEEEviT0_T1_)
        /*0a10*/ 	.word	0x00000020


	//----- nvinfo : EIATTR_FRAME_SIZE
	.align		4
.L_469:
        /*0a14*/ 	.byte	0x04, 0x11
        /*0a16*/ 	.short	(.L_471 - .L_470)
	.align		4
.L_470:
        /*0a18*/ 	.word	index@(_ZN2at6native29vectorized_elementwise_kernelILi2ENS0_13AUnaryFunctorIhhhZZZNS0_18rshift_kernel_cudaERNS_18TensorIteratorBaseEENKUlvE_clEvENKUlvE_clEvEUlhhE_EESt5arrayIPcLm2EEEEviT0_T1_)
        /*0a1c*/ 	.word	0x00000000


	//----- nvinfo : EIATTR_REGCOUNT
	.align		4
.L_471:
        /*0a20*/ 	.byte	0x04, 0x2f
        /*0a22*/ 	.short	(.L_473 - .L_472)
	.align		4
.L_472:
        /*0a24*/ 	.word	index@(_ZN2at6native27unrolled_elementwise_kernelINS0_13AUnaryFunctorIhhhZZZNS0_18rshift_kernel_cudaERNS_18TensorIteratorBaseEENKUlvE_clEvENKUlvE_clEvEUlhhE_EESt5arrayIPcLm2EELi4E23TrivialOffsetCalculatorILi1EjESD_NS0_6memory15LoadWithoutCastENSE_16StoreWithoutCastEEEviT_T0_T2_T3_T4_T5_)
        /*0a28*/ 	.word	0x00000018


	//----- nvinfo : EIATTR_FRAME_SIZE
	.align		4
.L_473:
        /*0a2c*/ 	.byte	0x04, 0x11
        /*0a2e*/ 	.short	(.L_475 - .L_474)
	.align		4
.L_474:
        /*0a30*/ 	.word	index@(_ZN2at6native27unrolled_elementwise_kernelINS0_13AUnaryFunctorIhhhZZZNS0_18rshift_kernel_cudaERNS_18TensorIteratorBaseEENKUlvE_clEvENKUlvE_clEvEUlhhE_EESt5arrayIPcLm2EELi4E23TrivialOffsetCalculatorILi1EjESD_NS0_6memory15LoadWithoutCastENSE_16StoreWithoutCastEEEviT_T0_T2_T3_T4_T5_)
        /*0a34*/ 	.word	0x00000000


	//----- nvinfo : EIATTR_REGCOUNT
	.align		4
.L_475:
        /*0a38*/ 	.byte	0x04, 0x2f
        /*0a3a*/ 	.short	(.L_477 - .L_476)
	.align		4
.L_476:
        /*0a3c*/ 	.word	index@(_ZN2at6native18elementwise_kernelILi128ELi4EZNS0_22gpu_kernel_impl_nocastINS0_13AUnaryFunctorIhhhZZZNS0_18rshift_kernel_cudaERNS_18TensorIteratorBaseEENKUlvE_clEvENKUlvE_clEvEUlhhE_EEEEvS5_RKT_EUliE_EEviT1_)
        /*0a40*/ 	.word	0x00000012


	//----- nvinfo : EIATTR_FRAME_SIZE
	.align		4
.L_477:
        /*0a44*/ 	.byte	0x04, 0x11
        /*0a46*/ 	.short	(.L_479 - .L_478)
	.align		4
.L_478:
        /*0a48*/ 	.word	index@(_ZN2at6native18elementwise_kernelILi128ELi4EZNS0_22gpu_kernel_impl_nocastINS0_13AUnaryFunctorIhhhZZZNS0_18rshift_kernel_cudaERNS_18TensorIteratorBaseEENKUlvE_clEvENKUlvE_clEvEUlhhE_EEEEvS5_RKT_EUliE_EEviT1_)
        /*0a4c*/ 	.word	0x00000000


	//----- nvinfo : EIATTR_REGCOUNT
	.align		4
.L_479:
        /*0a50*/ 	.byte	0x04, 0x2f
        /*0a52*/ 	.short	(.L_481 - .L_480)
	.align		4
.L_480:
        /*0a54*/ 	.word	index@(_ZN2at6native27unrolled_elementwise_kernelINS0_13AUnaryFunctorIhhhZZZNS0_18rshift_kernel_cudaERNS_18TensorIteratorBaseEENKUlvE_clEvENKUlvE_clEvEUlhhE_EESt5arrayIPcLm2EELi4E23TrivialOffsetCalculatorILi1EjESD_NS0_6memory12LoadWithCastILi1EEENSE_13StoreWithCastILi1EEEEEviT_T0_T2_T3_T4_T5_)
        /*0a58*/ 	.word	0x0000001d


	//----- nvinfo : EIATTR_FRAME_SIZE
	.align		4
.L_481:
        /*0a5c*/ 	.byte	0x04, 0x11
        /*0a5e*/ 	.short	(.L_483 - .L_482)
	.align		4
.L_482:
        /*0a60*/ 	.word	index@(_ZN2at6native27unrolled_elementwise_kernelINS0_13AUnaryFunctorIhhhZZZNS0_18rshift_kernel_cudaERNS_18TensorIteratorBaseEENKUlvE_clEvENKUlvE_clEvEUlhhE_EESt5arrayIPcLm2EELi4E23TrivialOffsetCalculatorILi1EjESD_NS0_6memory12LoadWithCastILi1EEENSE_13StoreWithCastILi1EEEEEviT_T0_T2_T3_T4_T5_)
        /*0a64*/ 	.word	0x00000000


	//----- nvinfo : EIATTR_REGCOUNT
	.align		4
.L_483:
        /*0a68*/ 	.byte	0x04, 0x2f
        /*0a6a*/ 	.short	(.L_485 - .L_484)
	.align		4
.L_484:
        /*0a6c*/ 	.word	index@(_ZN2at6native18elementwise_kernelILi128ELi4EZNS0_15gpu_kernel_implINS0_13AUnaryFunctorIhhhZZZNS0_18rshift_kernel_cudaERNS_18TensorIteratorBaseEENKUlvE_clEvENKUlvE_clEvEUlhhE_EEEEvS5_RKT_EUliE_EEviT1_)
        /*0a70*/ 	.word	0x0000001a


	//----- nvinfo : EIATTR_FRAME_SIZE
	.align		4
.L_485:
        /*0a74*/ 	.byte	0x04, 0x11
        /*0a76*/ 	.short	(.L_487 - .L_486)
	.align		4
.L_486:
        /*0a78*/ 	.word	index@(_ZN2at6native18elementwise_kernelILi128ELi4EZNS0_15gpu_kernel_implINS0_13AUnaryFunctorIhhhZZZNS0_18rshift_kernel_cudaERNS_18TensorIteratorBaseEENKUlvE_clEvENKUlvE_clEvEUlhhE_EEEEvS5_RKT_EUliE_EEviT1_)
        /*0a7c*/ 	.word	0x00000000


	//----- nvinfo : EIATTR_REGCOUNT
	.align		4
.L_487:
        /*0a80*/ 	.byte	0x04, 0x2f
        /*0a82*/ 	.short	(.L_489 - .L_488)
	.align		4
.L_488:
        /*0a84*/ 	.word	index@(_ZN2at6native29vectorized_elementwise_kernelILi8ENS0_13BUnaryFunctorIhhhZZZNS0_18rshift_kernel_cudaERNS_18TensorIteratorBaseEENKUlvE_clEvENKUlvE_clEvEUlhhE_EESt5arrayIPcLm2EEEEviT0_T1_)
        /*0a88*/ 	.word	0x00000020


	//----- nvinfo : EIATTR_FRAME_SIZE
	.align		4
.L_489:
        /*0a8c*/ 	.byte	0x04, 0x11
        /*0a8e*/ 	.short	(.L_491 - .L_490)
	.align		4
.L_490:
        /*0a90*/ 	.word	index@(_ZN2at6native29vectorized_elementwise_kernelILi8ENS0_13BUnaryFunctorIhhhZZZNS0_18rshift_kernel_cudaERNS_18TensorIteratorBaseEENKUlvE_clEvENKUlvE_clEvEUlhhE_EESt5arrayIPcLm2EEEEviT0_T1_)
        /*0a94*/ 	.word	0x00000000


	//----- nvinfo : EIATTR_REGCOUNT
	.align		4
.L_491:
        /*0a98*/ 	.byte	0x04, 0x2f
        /*0a9a*/ 	.short	(.L_493 - .L_492)
	.align		4
.L_492:
        /*0a9c*/ 	.word	index@(_ZN2at6native29vectorized_elementwise_kernelILi4ENS0_13BUnaryFunctorIhhhZZZNS0_18rshift_kernel_cudaERNS_18TensorIteratorBaseEENKUlvE_clEvENKUlvE_clEvEUlhhE_EESt5arrayIPcLm2EEEEviT0_T1_)
        /*0aa0*/ 	.word	0x00000020


	//----- nvinfo : EIATTR_FRAME_SIZE
	.align		4
.L_493:
        /*0aa4*/ 	.byte	0x04, 0x11
        /*0aa6*/ 	.short	(.L_495 - .L_494)
	.align		4
.L_494:
        /*0aa8*/ 	.word	index@(_ZN2at6native29vectorized_elementwise_kernelILi4ENS0_13BUnaryFunctorIhhhZZZNS0_18rshift_kernel_cudaERNS_18TensorIteratorBaseEENKUlvE_clEvENKUlvE_clEvEUlhhE_EESt5arrayIPcLm2EEEEviT0_T1_)
        /*0aac*/ 	.word	0x00000000


	//----- nvinfo : EIATTR_REGCOUNT
	.align		4
.L_495:
        /*0ab0*/ 	.byte	0x04, 0x2f
        /*0ab2*/ 	.short	(.L_497 - .L_496)
	.align		4
.L_496:
        /*0ab4*/ 	.word	index@(_ZN2at6native29vectorized_elementwise_kernelILi2ENS0_13BUnaryFunctorIhhhZZZNS0_18rshift_kernel_cudaERNS_18TensorIteratorBaseEENKUlvE_clEvENKUlvE_clEvEUlhhE_EESt5arrayIPcLm2EEEEviT0_T1_)
        /*0ab8*/ 	.word	0x00000020


	//----- nvinfo : EIATTR_FRAME_SIZE
	.align		4
.L_497:
        /*0abc*/ 	.byte	0x04, 0x11
        /*0abe*/ 	.short	(.L_499 - .L_498)
	.align		4
.L_498:
        /*0ac0*/ 	.word	index@(_ZN2at6native29vectorized_elementwise_kernelILi2ENS0_13BUnaryFunctorIhhhZZZNS0_18rshift_kernel_cudaERNS_18TensorIteratorBaseEENKUlvE_clEvENKUlvE_clEvEUlhhE_EESt5arrayIPcLm2EEEEviT0_T1_)
        /*0ac4*/ 	.word	0x00000000


	//----- nvinfo : EIATTR_REGCOUNT
	.align		4
.L_499:
        /*0ac8*/ 	.byte	0x04, 0x2f
        /*0aca*/ 	.short	(.L_501 - .L_500)
	.align		4
.L_500:
        /*0acc*/ 	.word	index@(_ZN2at6native27unrolled_elementwise_kernelINS0_13BUnaryFunctorIhhhZZZNS0_18rshift_kernel_cudaERNS_18TensorIteratorBaseEENKUlvE_clEvENKUlvE_clEvEUlhhE_EESt5arrayIPcLm2EELi4E23TrivialOffsetCalculatorILi1EjESD_NS0_6memory15LoadWithoutCastENSE_16StoreWithoutCastEEEviT_T0_T2_T3_T4_T5_)
        /*0ad0*/ 	.word	0x00000016


	//----- nvinfo : EIATTR_FRAME_SIZE
	.align		4
.L_501:
        /*0ad4*/ 	.byte	0x04, 0x11
        /*0ad6*/ 	.short	(.L_503 - .L_502)
	.align		4
.L_502:
        /*0ad8*/ 	.word	index@(_ZN2at6native27unrolled_elementwise_kernelINS0_13BUnaryFunctorIhhhZZZNS0_18rshift_kernel_cudaERNS_18TensorIteratorBaseEENKUlvE_clEvENKUlvE_clEvEUlhhE_EESt5arrayIPcLm2EELi4E23TrivialOffsetCalculatorILi1EjESD_NS0_6memory15LoadWithoutCastENSE_16StoreWithoutCastEEEviT_T0_T2_T3_T4_T5_)
        /*0adc*/ 	.word	0x00000000


	//----- nvinfo : EIATTR_REGCOUNT
	.align		4
.L_503:
        /*0ae0*/ 	.byte	0x04, 0x2f
        /*0ae2*/ 	.short	(.L_505 - .L_504)
	.align		4
.L_504:
        /*0ae4*/ 	.word	index@(_ZN2at6native18elementwise_kernelILi128ELi4EZNS0_22gpu_kernel_impl_nocastINS0_13BUnaryFunctorIhhhZZZNS0_18rshift_kernel_cudaERNS_18TensorIteratorBaseEENKUlvE_clEvENKUlvE_clEvEUlhhE_EEEEvS5_RKT_EUliE_EEviT1_)
        /*0ae8*/ 	.word	0x00000012


	//----- nvinfo : EIATTR_FRAME_SIZE
	.align		4
.L_505:
        /*0aec*/ 	.byte	0x04, 0x11
        /*0aee*/ 	.short	(.L_507 - .L_506)
	.align		4
.L_506:
        /*0af0*/ 	.word	index@(_ZN2at6native18elementwise_kernelILi128ELi4EZNS0_22gpu_kernel_impl_nocastINS0_13BUnaryFunctorIhhhZZZNS0_18rshift_kernel_cudaERNS_18TensorIteratorBaseEENKUlvE_clEvENKUlvE_clEvEUlhhE_EEEEvS5_RKT_EUliE_EEviT1_)
        /*0af4*/ 	.word	0x00000000


	//----- nvinfo : EIATTR_REGCOUNT
	.align		4
.L_507:
        /*0af8*/ 	.byte	0x04, 0x2f
        /*0afa*/ 	.short	(.L_509 - .L_508)
	.align		4
.L_508:
        /*0afc*/ 	.word	index@(_ZN2at6native27unrolled_elementwise_kernelINS0_13BUnaryFunctorIhhhZZZNS0_18rshift_kernel_cudaERNS_18TensorIteratorBaseEENKUlvE_clEvENKUlvE_clEvEUlhhE_EESt5arrayIPcLm2EELi4E23TrivialOffsetCalculatorILi1EjESD_NS0_6memory12LoadWithCastILi1EEENSE_13StoreWithCastILi1EEEEEviT_T0_T2_T3_T4_T5_)
        /*0b00*/ 	.word	0x0000001f


	//----- nvinfo : EIATTR_FRAME_SIZE
	.align		4
.L_509:
        /*0b04*/ 	.byte	0x04, 0x11
        /*0b06*/ 	.short	(.L_511 - .L_510)
	.align		4
.L_510:
        /*0b08*/ 	.word	index@(_ZN2at6native27unrolled_elementwise_kernelINS0_13BUnaryFunctorIhhhZZZNS0_18rshift_kernel_cudaERNS_18TensorIteratorBaseEENKUlvE_clEvENKUlvE_clEvEUlhhE_EESt5arrayIPcLm2EELi4E23TrivialOffsetCalculatorILi1EjESD_NS0_6memory12LoadWithCastILi1EEENSE_13StoreWithCastILi1EEEEEviT_T0_T2_T3_T4_T5_)
        /*0b0c*/ 	.word	0x00000000


	//----- nvinfo : EIATTR_REGCOUNT
	.align		4
.L_511:
        /*0b10*/ 	.byte	0x04, 0x2f
        /*0b12*/ 	.short	(.L_513 - .L_512)
	.align		4
.L_512:
        /*0b14*/ 	.word	index@(_ZN2at6native18elementwise_kernelILi128ELi4EZNS0_15gpu_kernel_implINS0_13BUnaryFunctorIhhhZZZNS0_18rshift_kernel_cudaERNS_18TensorIteratorBaseEENKUlvE_clEvENKUlvE_clEvEUlhhE_EEEEvS5_RKT_EUliE_EEviT1_)
        /*0b18*/ 	.word	0x0000001a


	//----- nvinfo : EIATTR_FRAME_SIZE
	.align		4
.L_513:
        /*0b1c*/ 	.byte	0x04, 0x11
        /*0b1e*/ 	.short	(.L_515 - .L_514)
	.align		4
.L_514:
        /*0b20*/ 	.word	index@(_ZN2at6native18elementwise_kernelILi128ELi4EZNS0_15gpu_kernel_implINS0_13BUnaryFunctorIhhhZZZNS0_18rshift_kernel_cudaERNS_18TensorIteratorBaseEENKUlvE_clEvENKUlvE_clEvEUlhhE_EEEEvS5_RKT_EUliE_EEviT1_)
        /*0b24*/ 	.word	0x00000000


	//----- nvinfo : EIATTR_REGCOUNT
	.align		4
.L_515:
        /*0b28*/ 	.byte	0x04, 0x2f
        /*0b2a*/ 	.short	(.L_517 - .L_516)
	.align		4
.L_516:
        /*0b2c*/ 	.word	index@(_ZN2at6native29vectorized_elementwise_kernelILi8ENS0_13BinaryFunctorIhhhZZZNS0_18rshift_kernel_cudaERNS_18TensorIteratorBaseEENKUlvE_clEvENKUlvE_clEvEUlhhE_EESt5arrayIPcLm3EEEEviT0_T1_)
        /*0b30*/ 	.word	0x00000020


	//----- nvinfo : EIATTR_FRAME_SIZE
	.align		4
.L_517:
        /*0b34*/ 	.byte	0x04, 0x11
        /*0b36*/ 	.short	(.L_519 - .L_518)
	.align		4
.L_518:
        /*0b38*/ 	.word	index@(_ZN2at6native29vectorized_elementwise_kernelILi8ENS0_13BinaryFunctorIhhhZZZNS0_18rshift_kernel_cudaERNS_18TensorIteratorBaseEENKUlvE_clEvENKUlvE_clEvEUlhhE_EESt5arrayIPcLm3EEEEviT0_T1_)
        /*0b3c*/ 	.word	0x00000000


	//----- nvinfo : EIATTR_REGCOUNT
	.align		4
.L_519:
        /*0b40*/ 	.byte	0x04, 0x2f
        /*0b42*/ 	.short	(.L_521 - .L_520)
	.align		4
.L_520:
        /*0b44*/ 	.word	index@(_ZN2at6native29vectorized_elementwise_kernelILi4ENS0_13BinaryFunctorIhhhZZZNS0_18rshift_kernel_cudaERNS_18TensorIteratorBaseEENKUlvE_clEvENKUlvE_clEvEUlhhE_EESt5arrayIPcLm3EEEEviT0_T1_)
        /*0b48*/ 	.word	0x00000020


	//----- nvinfo : EIATTR_FRAME_SIZE
	.align		4
.L_521:
        /*0b4c*/ 	.byte	0x04, 0x11
        /*0b4e*/ 	.short	(.L_523 - .L_522)
	.align		4
.L_522:
        /*0b50*/ 	.word	index@(_ZN2at6native29vectorized_elementwise_kernelILi4ENS0_13BinaryFunctorIhhhZZZNS0_18rshift_kernel_cudaERNS_18TensorIteratorBaseEENKUlvE_clEvENKUlvE_clEvEUlhhE_EESt5arrayIPcLm3EEEEviT0_T1_)
        /*0b54*/ 	.word	0x00000000


	//----- nvinfo : EIATTR_REGCOUNT
	.align		4
.L_523:
        /*0b58*/ 	.byte	0x04, 0x2f
        /*0b5a*/ 	.short	(.L_525 - .L_524)
	.align		4
.L_524:
        /*0b5c*/ 	.word	index@(_ZN2at6native29vectorized_elementwise_kernelILi2ENS0_13BinaryFunctorIhhhZZZNS0_18rshift_kernel_cudaERNS_18TensorIteratorBaseEENKUlvE_clEvENKUlvE_clEvEUlhhE_EESt5arrayIPcLm3EEEEviT0_T1_)
        /*0b60*/ 	.word	0x00000020


	//----- nvinfo : EIATTR_FRAME_SIZE
	.align		4
.L_525:
        /*0b64*/ 	.byte	0x04, 0x11
        /*0b66*/ 	.short	(.L_527 - .L_526)
	.align		4
.L_526:
        /*0b68*/ 	.word	index@(_ZN2at6native29vectorized_elementwise_kernelILi2ENS0_13BinaryFunctorIhhhZZZNS0_18rshift_kernel_cudaERNS_18TensorIteratorBaseEENKUlvE_clEvENKUlvE_clEvEUlhhE_EESt5arrayIPcLm3EEEEviT0_T1_)
        /*0b6c*/ 	.word	0x00000000


	//----- nvinfo : EIATTR_REGCOUNT
	.align		4
.L_527:
        /*0b70*/ 	.byte	0x04, 0x2f
        /*0b72*/ 	.short	(.L_529 - .L_528)
	.align		4
.L_528:
        /*0b74*/ 	.word	index@(_ZN2at6native27unrolled_elementwise_kernelINS0_13BinaryFunctorIhhhZZZNS0_18rshift_kernel_cudaERNS_18TensorIteratorBaseEENKUlvE_clEvENKUlvE_clEvEUlhhE_EESt5arrayIPcLm3EELi4E23TrivialOffsetCalculatorILi2EjESC_ILi1EjENS0_6memory15LoadWithoutCastENSF_16StoreWithoutCastEEEviT_T0_T2_T3_T4_T5_)
        /*0b78*/ 	.word	0x0000001a


	//----- nvinfo : EIATTR_FRAME_SIZE
	.align		4
.L_529:
        /*0b7c*/ 	.byte	0x04, 0x11
        /*0b7e*/ 	.short	(.L_531 - .L_530)
	.align		4
.L_530:
        /*0b80*/ 	.word	index@(_ZN2at6native27unrolled_elementwise_kernelINS0_13BinaryFunctorIhhhZZZNS0_18rshift_kernel_cudaERNS_18TensorIteratorBaseEENKUlvE_clEvENKUlvE_clEvEUlhhE_EESt5arrayIPcLm3EELi4E23TrivialOffsetCalculatorILi2EjESC_ILi1EjENS0_6memory15LoadWithoutCastENSF_16StoreWithoutCastEEEviT_T0_T2_T3_T4_T5_)
        /*0b84*/ 	.word	0x00000000


	//----- nvinfo : EIATTR_REGCOUNT
	.align		4
.L_531:
        /*0b88*/ 	.byte	0x04, 0x2f
        /*0b8a*/ 	.short	(.L_533 - .L_532)
	.align		4
.L_532:
        /*0b8c*/ 	.word	index@(_ZN2at6native18elementwise_kernelILi128ELi4EZNS0_22gpu_kernel_impl_nocastINS0_13BinaryFunctorIhhhZZZNS0_18rshift_kernel_cudaERNS_18TensorIteratorBaseEENKUlvE_clEvENKUlvE_clEvEUlhhE_EEEEvS5_RKT_EUliE_EEviT1_)
        /*0b90*/ 	.word	0x00000012


	//----- nvinfo : EIATTR_FRAME_SIZE
	.align		4
.L_533:
        /*0b94*/ 	.byte	0x04, 0x11
        /*0b96*/ 	.short	(.L_535 - .L_534)
	.align		4
.L_534:
        /*0b98*/ 	.word	index@(_ZN2at6native18elementwise_kernelILi128ELi4EZNS0_22gpu_kernel_impl_nocastINS0_13BinaryFunctorIhhhZZZNS0_18rshift_kernel_cudaERNS_18TensorIteratorBaseEENKUlvE_clEvENKUlvE_clEvEUlhhE_EEEEvS5_RKT_EUliE_EEviT1_)
        /*0b9c*/ 	.word	0x00000000


	//----- nvinfo : EIATTR_REGCOUNT
	.align		4
.L_535:
        /*0ba0*/ 	.byte	0x04, 0x2f
        /*0ba2*/ 	.short	(.L_537 - .L_536)
	.align		4
.L_536:
        /*0ba4*/ 	.word	index@(_ZN2at6native27unrolled_elementwise_kernelINS0_13BinaryFunctorIhhhZZZNS0_18rshift_kernel_cudaERNS_18TensorIteratorBaseEENKUlvE_clEvENKUlvE_clEvEUlhhE_EESt5arrayIPcLm3EELi4E23TrivialOffsetCalculatorILi2EjESC_ILi1EjENS0_6memory12LoadWithCastILi2EEENSF_13StoreWithCastILi1EEEEEviT_T0_T2_T3_T4_T5_)
        /*0ba8*/ 	.word	0x0000001f


	//----- nvinfo : EIATTR_FRAME_SIZE
	.align		4
.L_537:
        /*0bac*/ 	.byte	0x04, 0x11
        /*0bae*/ 	.short	(.L_539 - .L_538)
	.align		4
.L_538:
        /*0bb0*/ 	.word	index@(_ZN2at6native27unrolled_elementwise_kernelINS0_13BinaryFunctorIhhhZZZNS0_18rshift_kernel_cudaERNS_18TensorIteratorBaseEENKUlvE_clEvENKUlvE_clEvEUlhhE_EESt5arrayIPcLm3EELi4E23TrivialOffsetCalculatorILi2EjESC_ILi1EjENS0_6memory12LoadWithCastILi2EEENSF_13StoreWithCastILi1EEEEEviT_T0_T2_T3_T4_T5_)
        /*0bb4*/ 	.word	0x00000000


	//----- nvinfo : EIATTR_REGCOUNT
	.align		4
.L_539:
        /*0bb8*/ 	.byte	0x04, 0x2f
        /*0bba*/ 	.short	(.L_541 - .L_540)
	.align		4
.L_540:
        /*0bbc*/ 	.word	index@(_ZN2at6native18elementwise_kernelILi128ELi4EZNS0_15gpu_kernel_implINS0_13BinaryFunctorIhhhZZZNS0_18rshift_kernel_cudaERNS_18TensorIteratorBaseEENKUlvE_clEvENKUlvE_clEvEUlhhE_EEEEvS5_RKT_EUliE_EEviT1_)
        /*0bc0*/ 	.word	0x0000001a


	//----- nvinfo : EIATTR_FRAME_SIZE
	.align		4
.L_541:
        /*0bc4*/ 	.byte	0x04, 0x11
        /*0bc6*/ 	.short	(.L_543 - .L_542)
	.align		4
.L_542:
        /*0bc8*/ 	.word	index@(_ZN2at6native18elementwise_kernelILi128ELi4EZNS0_15gpu_kernel_implINS0_13BinaryFunctorIhhhZZZNS0_18rshift_kernel_cudaERNS_18TensorIteratorBaseEENKUlvE_clEvENKUlvE_clEvEUlhhE_EEEEvS5_RKT_EUliE_EEviT1_)
        /*0bcc*/ 	.word	0x00000000


	//----- nvinfo : EIATTR_REGCOUNT
	.align		4
.L_543:
        /*0bd0*/ 	.byte	0x04, 0x2f
        /*0bd2*/ 	.short	(.L_545 - .L_544)
	.align		4
.L_544:
        /*0bd4*/ 	.word	index@(_ZN2at6native29vectorized_elementwise_kernelILi8ENS0_13AUnaryFunctorIaaaZZZNS0_18rshift_kernel_cudaERNS_18TensorIteratorBaseEENKUlvE_clEvENKUlvE0_clEvEUlaaE_EESt5arrayIPcLm2EEEEviT0_T1_)
        /*0bd8*/ 	.word	0x00000020


	//----- nvinfo : EIATTR_FRAME_SIZE
	.align		4
.L_545:
        /*0bdc*/ 	.byte	0x04, 0x11
        /*0bde*/ 	.short	(.L_547 - .L_546)
	.align		4
.L_546:
        /*0be0*/ 	.word	index@(_ZN2at6native29vectorized_elementwise_kernelILi8ENS0_13AUnaryFunctorIaaaZZZNS0_18rshift_kernel_cudaERNS_18TensorIteratorBaseEENKUlvE_clEvENKUlvE0_clEvEUlaaE_EESt5arrayIPcLm2EEEEviT0_T1_)
        /*0be4*/ 	.word	0x00000000


	//----- nvinfo : EIATTR_REGCOUNT
	.align		4
.L_547:
        /*0be8*/ 	.byte	0x04, 0x2f
        /*0bea*/ 	.short	(.L_549 - .L_548)
	.align		4
.L_548:
        /*0bec*/ 	.word	index@(_ZN2at6native29vectorized_elementwise_kernelILi4ENS0_13AUnaryFunctorIaaaZZZNS0_18rshift_kernel_cudaERNS_18TensorIteratorBaseEENKUlvE_clEvENKUlvE0_clEvEUlaaE_EESt5arrayIPcLm2EEEEviT0_T1_)
        /*0bf0*/ 	.word	0x00000020


	//----- nvinfo : EIATTR_FRAME_SIZE
	.align		4
.L_549:
        /*0bf4*/ 	.byte	0x04, 0x11
        /*0bf6*/ 	.short	(.L_551 - .L_550)
	.align		4
.L_550:
        /*0bf8*/ 	.word	index@(_ZN2at6native29vectorized_elementwise_kernelILi4ENS0_13AUnaryFunctorIaaaZZZNS0_18rshift_kernel_cudaERNS_18TensorIteratorBaseEENKUlvE_clEvENKUlvE0_clEvEUlaaE_EESt5arrayIPcLm2EEEEviT0_T1_)
        /*0bfc*/ 	.word	0x00000000


	//----- nvinfo : EIATTR_REGCOUNT
	.align		4
.L_551:
        /*0c00*/ 	.byte	0x04, 0x2f
        /*0c02*/ 	.short	(.L_553 - .L_552)
	.align		4
.L_552:
        /*0c04*/ 	.word	index@(_ZN2at6native29vectorized_elementwise_kernelILi2ENS0_13AUnaryFunctorIaaaZZZNS0_18rshift_kernel_cudaERNS_18TensorIteratorBaseEENKUlvE_clEvENKUlvE0_clEvEUlaaE_EESt5arrayIPcLm2EEEEviT0_T1_)
        /*0c08*/ 	.word	0x00000020


	//----- nvinfo : EIATTR_FRAME_SIZE
	.align		4
.L_553:
        /*0c0c*/ 	.byte	0x04, 0x11
        /*0c0e*/ 	.short	(.L_555 - .L_554)
	.align		4
.L_554:
        /*0c10*/ 	.word	index@(_ZN2at6native29vectorized_elementwise_kernelILi2ENS0_13AUnaryFunctorIaaaZZZNS0_18rshift_kernel_cudaERNS_18TensorIteratorBaseEENKUlvE_clEvENKUlvE0_clEvEUlaaE_EESt5arrayIPcLm2EEEEviT0_T1_)
        /*0c14*/ 	.word	0x00000000


	//----- nvinfo : EIATTR_REGCOUNT
	.align		4
.L_555:
        /*0c18*/ 	.byte	0x04, 0x2f
        /*0c1a*/ 	.short	(.L_557 - .L_556)
	.align		4
.L_556:
        /*0c1c*/ 	.word	index@(_ZN2at6native27unrolled_elementwise_kernelINS0_13AUnaryFunctorIaaaZZZNS0_18rshift_kernel_cudaERNS_18TensorIteratorBaseEENKUlvE_clEvENKUlvE0_clEvEUlaaE_EESt5arrayIPcLm2EELi4E23TrivialOffsetCalculatorILi1EjESD_NS0_6memory15LoadWithoutCastENSE_16StoreWithoutCastEEEviT_T0_T2_T3_T4_T5_)
        /*0c20*/ 	.word	0x00000014


	//----- nvinfo : EIATTR_FRAME_SIZE
	.align		4
.L_557:
        /*0c24*/ 	.byte	0x04, 0x11
        /*0c26*/ 	.short	(.L_559 - .L_558)
	.align		4
.L_558:
        /*0c28*/ 	.word	index@(_ZN2at6native27unrolled_elementwise_kernelINS0_13AUnaryFunctorIaaaZZZNS0_18rshift_kernel_cudaERNS_18TensorIteratorBaseEENKUlvE_clEvENKUlvE0_clEvEUlaaE_EESt5arrayIPcLm2EELi4E23TrivialOffsetCalculatorILi1EjESD_NS0_6memory15LoadWithoutCastENSE_16StoreWithoutCastEEEviT_T0_T2_T3_T4_T5_)
        /*0c2c*/ 	.word	0x00000000


	//----- nvinfo : EIATTR_REGCOUNT
	.align		4
.L_559:
        /*0c30*/ 	.byte	0x04, 0x2f
        /*0c32*/ 	.short	(.L_561 - .L_560)
	.align		4
.L_560:
        /*0c34*/ 	.word	index@(_ZN2at6native18elementwise_kernelILi128ELi4EZNS0_22gpu_kernel_impl_nocastINS0_13AUnaryFunctorIaaaZZZNS0_18rshift_kernel_cudaERNS_18TensorIteratorBaseEENKUlvE_clEvENKUlvE0_clEvEUlaaE_EEEEvS5_RKT_EUliE_EEviT1_)
        /*0c38*/ 	.word	0x00000012


	//----- nvinfo : EIATTR_FRAME_SIZE
	.align		4
.L_561:
        /*0c3c*/ 	.byte	0x04, 0x11
        /*0c3e*/ 	.short	(.L_563 - .L_562)
	.align		4
.L_562:
        /*0c40*/ 	.word	index@(_ZN2at6native18elementwise_kernelILi128ELi4EZNS0_22gpu_kernel_impl_nocastINS0_13AUnaryFunctorIaaaZZZNS0_18rshift_kernel_cudaERNS_18TensorIteratorBaseEENKUlvE_clEvENKUlvE0_clEvEUlaaE_EEEEvS5_RKT_EUliE_EEviT1_)
        /*0c44*/ 	.word	0x00000000


	//----- nvinfo : EIATTR_REGCOUNT
	.align		4
.L_563:
        /*0c48*/ 	.byte	0x04, 0x2f
        /*0c4a*/ 	.short	(.L_565 - .L_564)
	.align		4
.L_564:
        /*0c4c*/ 	.word	index@(_ZN2at6native27unrolled_elementwise_kernelINS0_13AUnaryFunctorIaaaZZZNS0_18rshift_kernel_cudaERNS_18TensorIteratorBaseEENKUlvE_clEvENKUlvE0_clEvEUlaaE_EESt5arrayIPcLm2EELi4E23TrivialOffsetCalculatorILi1EjESD_NS0_6memory12LoadWithCastILi1EEENSE_13StoreWithCastILi1EEEEEviT_T0_T2_T3_T4_T5_)
        /*0c50*/ 	.word	0x0000001d


	//----- nvinfo : EIATTR_FRAME_SIZE
	.align		4
.L_565:
        /*0c54*/ 	.byte	0x04, 0x11
        /*0c56*/ 	.short	(.L_567 - .L_566)
	.align		4
.L_566:
        /*0c58*/ 	.word	index@(_ZN2at6native27unrolled_elementwise_kernelINS0_13AUnaryFunctorIaaaZZZNS0_18rshift_kernel_cudaERNS_18TensorIteratorBaseEENKUlvE_clEvENKUlvE0_clEvEUlaaE_EESt5arrayIPcLm2EELi4E23TrivialOffsetCalculatorILi1EjESD_NS0_6memory12LoadWithCastILi1EEENSE_13StoreWithCastILi1EEEEEviT_T0_T2_T3_T4_T5_)
        /*0c5c*/ 	.word	0x00000000


	//----- nvinfo : EIATTR_REGCOUNT
	.align		4
.L_567:
        /*0c60*/ 	.byte	0x04, 0x2f
        /*0c62*/ 	.short	(.L_569 - .L_568)
	.align		4
.L_568:
        /*0c64*/ 	.word	index@(_ZN2at6native18elementwise_kernelILi128ELi4EZNS0_15gpu_kernel_implINS0_13AUnaryFunctorIaaaZZZNS0_18rshift_kernel_cudaERNS_18TensorIteratorBaseEENKUlvE_clEvENKUlvE0_clEvEUlaaE_EEEEvS5_RKT_EUliE_EEviT1_)
        /*0c68*/ 	.word	0x0000001a


	//----- nvinfo : EIATTR_FRAME_SIZE
	.align		4
.L_569:
        /*0c6c*/ 	.byte	0x04, 0x11
        /*0c6e*/ 	.short	(.L_571 - .L_570)
	.align		4
.L_570:
        /*0c70*/ 	.word	index@(_ZN2at6native18elementwise_kernelILi128ELi4EZNS0_15gpu_kernel_implINS0_13AUnaryFunctorIaaaZZZNS0_18rshift_kernel_cudaERNS_18TensorIteratorBaseEENKUlvE_clEvENKUlvE0_clEvEUlaaE_EEEEvS5_RKT_EUliE_EEviT1_)
        /*0c74*/ 	.word	0x00000000


	//----- nvinfo : EIATTR_REGCOUNT
	.align		4
.L_571:
        /*0c78*/ 	.byte	0x04, 0x2f
        /*0c7a*/ 	.short	(.L_573 - .L_572)
	.align		4
.L_572:
        /*0c7c*/ 	.word	index@(_ZN2at6native29vectorized_elementwise_kernelILi8ENS0_13BUnaryFunctorIaaaZZZNS0_18rshift_kernel_cudaERNS_18TensorIteratorBaseEENKUlvE_clEvENKUlvE0_clEvEUlaaE_EESt5arrayIPcLm2EEEEviT0_T1_)
        /*0c80*/ 	.word	0x0000001e


	//----- nvinfo : EIATTR_FRAME_SIZE
	.align		4
.L_573:
        /*0c84*/ 	.byte	0x04, 0x11
        /*0c86*/ 	.short	(.L_575 - .L_574)
	.align		4
.L_574:
        /*0c88*/ 	.word	index@(_ZN2at6native29vectorized_elementwise_kernelILi8ENS0_13BUnaryFunctorIaaaZZZNS0_18rshift_kernel_cudaERNS_18TensorIteratorBaseEENKUlvE_clEvENKUlvE0_clEvEUlaaE_EESt5arrayIPcLm2EEEEviT0_T1_)
        /*0c8c*/ 	.word	0x00000000


	//----- nvinfo : EIATTR_REGCOUNT
	.align		4
.L_575:
        /*0c90*/ 	.byte	0x04, 0x2f
        /*0c92*/ 	.short	(.L_577 - .L_576)
	.align		4
.L_576:
        /*0c94*/ 	.word	index@(_ZN2at6native29vectorized_elementwise_kernelILi4ENS0_13BUnaryFunctorIaaaZZZNS0_18rshift_kernel_cudaERNS_18TensorIteratorBaseEENKUlvE_clEvENKUlvE0_clEvEUlaaE_EESt5arrayIPcLm2EEEEviT0_T1_)
        /*0c98*/ 	.word	0x0000001e


	//----- nvinfo : EIATTR_FRAME_SIZE
	.align		4
.L_577:
        /*0c9c*/ 	.byte	0x04, 0x11
        /*0c9e*/ 	.short	(.L_579 - .L_578)
	.align		4
.L_578:
        /*0ca0*/ 	.word	index@(_ZN2at6native29vectorized_elementwise_kernelILi4ENS0_13BUnaryFunctorIaaaZZZNS0_18rshift_kernel_cudaERNS_18TensorIteratorBaseEENKUlvE_clEvENKUlvE0_clEvEUlaaE_EESt5arrayIPcLm2EEEEviT0_T1_)
        /*0ca4*/ 	.word	0x00000000


	//----- nvinfo : EIATTR_REGCOUNT
	.align		4
.L_579:
        /*0ca8*/ 	.byte	0x04, 0x2f
        /*0caa*/ 	.short	(.L_581 - .L_580)
	.align		4
.L_580:
        /*0cac*/ 	.word	index@(_ZN2at6native29vectorized_elementwise_kernelILi2ENS0_13BUnaryFunctorIaaaZZZNS0_18rshift_kernel_cudaERNS_18TensorIteratorBaseEENKUlvE_clEvENKUlvE0_clEvEUlaaE_EESt5arrayIPcLm2EEEEviT0_T1_)
        /*0cb0*/ 	.word	0x0000001e


	//----- nvinfo : EIATTR_FRAME_SIZE
	.align		4
.L_581:
        /*0cb4*/ 	.byte	0x04, 0x11
        /*0cb6*/ 	.short	(.L_583 - .L_582)
	.align		4
.L_582:
        /*0cb8*/ 	.word	index@(_ZN2at6native29vectorized_elementwise_kernelILi2ENS0_13BUnaryFunctorIaaaZZZNS0_18rshift_kernel_cudaERNS_18TensorIteratorBaseEENKUlvE_clEvENKUlvE0_clEvEUlaaE_EESt5arrayIPcLm2EEEEviT0_T1_)
        /*0cbc*/ 	.word	0x00000000


	//----- nvinfo : EIATTR_REGCOUNT
	.align		4
.L_583:
        /*0cc0*/ 	.byte	0x04, 0x2f
        /*0cc2*/ 	.short	(.L_585 - .L_584)
	.align		4
.L_584:
        /*0cc4*/ 	.word	index@(_ZN2at6native27unrolled_elementwise_kernelINS0_13BUnaryFunctorIaaaZZZNS0_18rshift_kernel_cudaERNS_18TensorIteratorBaseEENKUlvE_clEvENKUlvE0_clEvEUlaaE_EESt5arrayIPcLm2EELi4E23TrivialOffsetCalculatorILi1EjESD_NS0_6memory15LoadWithoutCastENSE_16StoreWithoutCastEEEviT_T0_T2_T3_T4_T5_)
        /*0cc8*/ 	.word	0x00000016


	//----- nvinfo : EIATTR_FRAME_SIZE
	.align		4
.L_585:
        /*0ccc*/ 	.byte	0x04, 0x11
        /*0cce*/ 	.short	(.L_587 - .L_586)
	.align		4
.L_586:
        /*0cd0*/ 	.word	index@(_ZN2at6native27unrolled_elementwise_kernelINS0_13BUnaryFunctorIaaaZZZNS0_18rshift_kernel_cudaERNS_18TensorIteratorBaseEENKUlvE_clEvENKUlvE0_clEvEUlaaE_EESt5arrayIPcLm2EELi4E23TrivialOffsetCalculatorILi1EjESD_NS0_6memory15LoadWithoutCastENSE_16StoreWithoutCastEEEviT_T0_T2_T3_T4_T5_)
        /*0cd4*/ 	.word	0x00000000


	//----- nvinfo : EIATTR_REGCOUNT
	.align		4
.L_587:
        /*0cd8*/ 	.byte	0x04, 0x2f
        /*0cda*/ 	.short	(.L_589 - .L_588)
	.align		4
.L_588:
        /*0cdc*/ 	.word	index@(_ZN2at6native18elementwise_kernelILi128ELi4EZNS0_22gpu_kernel_impl_nocastINS0_13BUnaryFunctorIaaaZZZNS0_18rshift_kernel_cudaERNS_18TensorIteratorBaseEENKUlvE_clEvENKUlvE0_clEvEUlaaE_EEEEvS5_RKT_EUliE_EEviT1_)
        /*0ce0*/ 	.word	0x00000012


	//----- nvinfo : EIATTR_FRAME_SIZE
	.align		4
.L_589:
        /*0ce4*/ 	.byte	0x04, 0x11
        /*0ce6*/ 	.short	(.L_591 - .L_590)
	.align		4
.L_590:
        /*0ce8*/ 	.word	index@(_ZN2at6native18elementwise_kernelILi128ELi4EZNS0_22gpu_kernel_impl_nocastINS0_13BUnaryFunctorIaaaZZZNS0_18rshift_kernel_cudaERNS_18TensorIteratorBaseEENKUlvE_clEvENKUlvE0_clEvEUlaaE_EEEEvS5_RKT_EUliE_EEviT1_)
        /*0cec*/ 	.word	0x00000000


	//----- nvinfo : EIATTR_REGCOUNT
	.align		4
.L_591:
        /*0cf0*/ 	.byte	0x04, 0x2f
        /*0cf2*/ 	.short	(.L_593 - .L_592)
	.align		4
.L_592:
        /*0cf4*/ 	.word	index@(_ZN2at6native27unrolled_elementwise_kernelINS0_13BUnaryFunctorIaaaZZZNS0_18rshift_kernel_cudaERNS_18TensorIteratorBaseEENKUlvE_clEvENKUlvE0_clEvEUlaaE_EESt5arrayIPcLm2EELi4E23TrivialOffsetCalculatorILi1EjESD_NS0_6memory12LoadWithCastILi1EEENSE_13StoreWithCastILi1EEEEEviT_T0_T2_T3_T4_T5_)
        /*0cf8*/ 	.word	0x0000001d


	//----- nvinfo : EIATTR_FRAME_SIZE
	.align		4
.L_593:
        /*0cfc*/ 	.byte	0x04, 0x11
        /*0cfe*/ 	.short	(.L_595 - .L_594)
	.align		4
.L_594:
        /*0d00*/ 	.word	index@(_ZN2at6native27unrolled_elementwise_kernelINS0_13BUnaryFunctorIaaaZZZNS0_18rshift_kernel_cudaERNS_18TensorIteratorBaseEENKUlvE_clEvENKUlvE0_clEvEUlaaE_EESt5arrayIPcLm2EELi4E23TrivialOffsetCalculatorILi1EjESD_NS0_6memory12LoadWithCastILi1EEENSE_13StoreWithCastILi1EEEEEviT_T0_T2_T3_T4_T5_)
        /*0d04*/ 	.word	0x00000000


	//----- nvinfo : EIATTR_REGCOUNT
	.align		4
.L_595:
        /*0d08*/ 	.byte	0x04, 0x2f
        /*0d0a*/ 	.short	(.L_597 - .L_596)
	.align		4
.L_596:
        /*0d0c*/ 	.word	index@(_ZN2at6native18elementwise_kernelILi128ELi4EZNS0_15gpu_kernel_implINS0_13BUnaryFunctorIaaaZZZNS0_18rshift_kernel_cudaERNS_18TensorIteratorBaseEENKUlvE_clEvENKUlvE0_clEvEUlaaE_EEEEvS5_RKT_EUliE_EEviT1_)
        /*0d10*/ 	.word	0x0000001a


	//----- nvinfo : EIATTR_FRAME_SIZE
	.align		4
.L_597:
        /*0d14*/ 	.byte	0x04, 0x11
        /*0d16*/ 	.short	(.L_599 - .L_598)
	.align		4
.L_598:
        /*0d18*/ 	.word	index@(_ZN2at6native18elementwise_kernelILi128ELi4EZNS0_15gpu_kernel_implINS0_13BUnaryFunctorIaaaZZZNS0_18rshift_kernel_cudaERNS_18TensorIteratorBaseEENKUlvE_clEvENKUlvE0_clEvEUlaaE_EEEEvS5_RKT_EUliE_EEviT1_)
        /*0d1c*/ 	.word	0x00000000


	//----- nvinfo : EIATTR_REGCOUNT
	.align		4
.L_599:
        /*0d20*/ 	.byte	0x04, 0x2f
        /*0d22*/ 	.short	(.L_601 - .L_600)
	.align		4
.L_600:
        /*0d24*/ 	.word	index@(_ZN2at6native29vectorized_elementwise_kernelILi8ENS0_13BinaryFunctorIaaaZZZNS0_18rshift_kernel_cudaERNS_18TensorIteratorBaseEENKUlvE_clEvENKUlvE0_clEvEUlaaE_EESt5arrayIPcLm3EEEEviT0_T1_)
        /*0d28*/ 	.word	0x00000020


	//----- nvinfo : EIATTR_FRAME_SIZE
	.align		4
.L_601:
        /*0d2c*/ 	.byte	0x04, 0x11
        /*0d2e*/ 	.short	(.L_603 - .L_602)
	.align		4
.L_602:
        /*0d30*/ 	.word	index@(_ZN2at6native29vectorized_elementwise_kernelILi8ENS0_13BinaryFunctorIaaaZZZNS0_18rshift_kernel_cudaERNS_18TensorIteratorBaseEENKUlvE_clEvENKUlvE0_clEvEUlaaE_EESt5arrayIPcLm3EEEEviT0_T1_)
        /*0d34*/ 	.word	0x00000000


	//----- nvinfo : EIATTR_REGCOUNT
	.align		4
.L_603:
        /*0d38*/ 	.byte	0x04, 0x2f
        /*0d3a*/ 	.short	(.L_605 - .L_604)
	.align		4
.L_604:
        /*0d3c*/ 	.word	index@(_ZN2at6native29vectorized_elementwise_kernelILi4ENS0_13BinaryFunctorIaaaZZZNS0_18rshift_kernel_cudaERNS_18TensorIteratorBaseEENKUlvE_clEvENKUlvE0_clEvEUlaaE_EESt5arrayIPcLm3EEEEviT0_T1_)
        /*0d40*/ 	.word	0x00000020


	//----- nvinfo : EIATTR_FRAME_SIZE
	.align		4
.L_605:
        /*0d44*/ 	.byte	0x04, 0x11
        /*0d46*/ 	.short	(.L_607 - .L_606)
	.align		4
.L_606:
        /*0d48*/ 	.word	index@(_ZN2at6native29vectorized_elementwise_kernelILi4ENS0_13BinaryFunctorIaaaZZZNS0_18rshift_kernel_cudaERNS_18TensorIteratorBaseEENKUlvE_clEvENKUlvE0_clEvEUlaaE_EESt5arrayIPcLm3EEEEviT0_T1_)
        /*0d4c*/ 	.word	0x00000000


	//----- nvinfo : EIATTR_REGCOUNT
	.align		4
.L_607:
        /*0d50*/ 	.byte	0x04, 0x2f
        /*0d52*/ 	.short	(.L_609 - .L_608)
	.align		4
.L_608:
        /*0d54*/ 	.word	index@(_ZN2at6native29vectorized_elementwise_kernelILi2ENS0_13BinaryFunctorIaaaZZZNS0_18rshift_kernel_cudaERNS_18TensorIteratorBaseEENKUlvE_clEvENKUlvE0_clEvEUlaaE_EESt5arrayIPcLm3EEEEviT0_T1_)
        /*0d58*/ 	.word	0x00000020


	//----- nvinfo : EIATTR_FRAME_SIZE
	.align		4
.L_609:
        /*0d5c*/ 	.byte	0x04, 0x11
        /*0d5e*/ 	.short	(.L_611 - .L_610)
	.align		4
.L_610:
        /*0d60*/ 	.word	index@(_ZN2at6native29vectorized_elementwise_kernelILi2ENS0_13BinaryFunctorIaaaZZZNS0_18rshift_kernel_cudaERNS_18TensorIteratorBaseEENKUlvE_clEvENKUlvE0_clEvEUlaaE_EESt5arrayIPcLm3EEEEviT0_T1_)
        /*0d64*/ 	.word	0x00000000


	//----- nvinfo : EIATTR_REGCOUNT
	.align		4
.L_611:
        /*0d68*/ 	.byte	0x04, 0x2f
        /*0d6a*/ 	.short	(.L_613 - .L_612)
	.align		4
.L_612:
        /*0d6c*/ 	.word	index@(_ZN2at6native27unrolled_elementwise_kernelINS0_13BinaryFunctorIaaaZZZNS0_18rshift_kernel_cudaERNS_18TensorIteratorBaseEENKUlvE_clEvENKUlvE0_clEvEUlaaE_EESt5arrayIPcLm3EELi4E23TrivialOffsetCalculatorILi2EjESC_ILi1EjENS0_6memory15LoadWithoutCastENSF_16StoreWithoutCastEEEviT_T0_T2_T3_T4_T5_)
        /*0d70*/ 	.word	0x0000001a


	//----- nvinfo : EIATTR_FRAME_SIZE
	.align		4
.L_613:
        /*0d74*/ 	.byte	0x04, 0x11
        /*0d76*/ 	.short	(.L_615 - .L_614)
	.align		4
.L_614:
        /*0d78*/ 	.word	index@(_ZN2at6native27unrolled_elementwise_kernelINS0_13BinaryFunctorIaaaZZZNS0_18rshift_kernel_cudaERNS_18TensorIteratorBaseEENKUlvE_clEvENKUlvE0_clEvEUlaaE_EESt5arrayIPcLm3EELi4E23TrivialOffsetCalculatorILi2EjESC_ILi1EjENS0_6memory15LoadWithoutCastENSF_16StoreWithoutCastEEEviT_T0_T2_T3_T4_T5_)
        /*0d7c*/ 	.word	0x00000000


	//----- nvinfo : EIATTR_REGCOUNT
	.align		4
.L_615:
        /*0d80*/ 	.byte	0x04, 0x2f
        /*0d82*/ 	.short	(.L_617 - .L_616)
	.align		4
.L_616:
        /*0d84*/ 	.word	index@(_ZN2at6native18elementwise_kernelILi128ELi4EZNS0_22gpu_kernel_impl_nocastINS0_13BinaryFunctorIaaaZZZNS0_18rshift_kernel_cudaERNS_18TensorIteratorBaseEENKUlvE_clEvENKUlvE0_clEvEUlaaE_EEEEvS5_RKT_EUliE_EEviT1_)
        /*0d88*/ 	.word	0x00000012


	//----- nvinfo : EIATTR_FRAME_SIZE
	.align		4
.L_617:
        /*0d8c*/ 	.byte	0x04, 0x11
        /*0d8e*/ 	.short	(.L_619 - .L_618)
	.align		4
.L_618:
        /*0d90*/ 	.word	index@(_ZN2at6native18elementwise_kernelILi128ELi4EZNS0_22gpu_kernel_impl_nocastINS0_13BinaryFunctorIaaaZZZNS0_18rshift_kernel_cudaERNS_18TensorIteratorBaseEENKUlvE_clEvENKUlvE0_clEvEUlaaE_EEEEvS5_RKT_EUliE_EEviT1_)
        /*0d94*/ 	.word	0x00000000


	//----- nvinfo : EIATTR_REGCOUNT
	.align		4
.L_619:
        /*0d98*/ 	.byte	0x04, 0x2f
        /*0d9a*/ 	.short	(.L_621 - .L_620)
	.align		4
.L_620:
        /*0d9c*/ 	.word	index@(_ZN2at6native27unrolled_elementwise_kernelINS0_13BinaryFunctorIaaaZZZNS0_18rshift_kernel_cudaERNS_18TensorIteratorBaseEENKUlvE_clEvENKUlvE0_clEvEUlaaE_EESt5arrayIPcLm3EELi4E23TrivialOffsetCalculatorILi2EjESC_ILi1EjENS0_6memory12LoadWithCastILi2EEENSF_13StoreWithCastILi1EEEEEviT_T0_T2_T3_T4_T5_)
        /*0da0*/ 	.word	0x0000001f


	//----- nvinfo : EIATTR_FRAME_SIZE
	.align		4
.L_621:
        /*0da4*/ 	.byte	0x04, 0x11
        /*0da6*/ 	.short	(.L_623 - .L_622)
	.align		4
.L_622:
        /*0da8*/ 	.word	index@(_ZN2at6native27unrolled_elementwise_kernelINS0_13BinaryFunctorIaaaZZZNS0_18rshift_kernel_cudaERNS_18TensorIteratorBaseEENKUlvE_clEvENKUlvE0_clEvEUlaaE_EESt5arrayIPcLm3EELi4E23TrivialOffsetCalculatorILi2EjESC_ILi1EjENS0_6memory12LoadWithCastILi2EEENSF_13StoreWithCastILi1EEEEEviT_T0_T2_T3_T4_T5_)
        /*0dac*/ 	.word	0x00000000


	//----- nvinfo : EIATTR_REGCOUNT
	.align		4
.L_623:
        /*0db0*/ 	.byte	0x04, 0x2f
        /*0db2*/ 	.short	(.L_625 - .L_624)
	.align		4
.L_624:
        /*0db4*/ 	.word	index@(_ZN2at6native18elementwise_kernelILi128ELi4EZNS0_15gpu_kernel_implINS0_13BinaryFunctorIaaaZZZNS0_18rshift_kernel_cudaERNS_18TensorIteratorBaseEENKUlvE_clEvENKUlvE0_clEvEUlaaE_EEEEvS5_RKT_EUliE_EEviT1_)
        /*0db8*/ 	.word	0x0000001a


	//----- nvinfo : EIATTR_FRAME_SIZE
	.align		4
.L_625:
        /*0dbc*/ 	.byte	0x04, 0x11
        /*0dbe*/ 	.short	(.L_627 - .L_626)
	.align		4
.L_626:
        /*0dc0*/ 	.word	index@(_ZN2at6native18elementwise_kernelILi128ELi4EZNS0_15gpu_kernel_implINS0_13BinaryFunctorIaaaZZZNS0_18rshift_kernel_cudaERNS_18TensorIteratorBaseEENKUlvE_clEvENKUlvE0_clEvEUlaaE_EEEEvS5_RKT_EUliE_EEviT1_)
        /*0dc4*/ 	.word	0x00000000


	//----- nvinfo : EIATTR_REGCOUNT
	.align		4
.L_627:
        /*0dc8*/ 	.byte	0x04, 0x2f
        /*0dca*/ 	.short	(.L_629 - .L_628)
	.align		4
.L_628:
        /*0dcc*/ 	.word	index@(_ZN2at6native29vectorized_elementwise_kernelILi8ENS0_13AUnaryFunctorIiiiZZZNS0_18rshift_kernel_cudaERNS_18TensorIteratorBaseEENKUlvE_clEvENKUlvE1_clEvEUliiE_EESt5arrayIPcLm2EEEEviT0_T1_)
        /*0dd0*/ 	.word	0x00000020


	//----- nvinfo : EIATTR_FRAME_SIZE
	.align		4
.L_629:
        /*0dd4*/ 	.byte	0x04, 0x11
        /*0dd6*/ 	.short	(.L_631 - .L_630)
	.align		4
.L_630:
        /*0dd8*/ 	.word	index@(_ZN2at6native29vectorized_elementwise_kernelILi8ENS0_13AUnaryFunctorIiiiZZZNS0_18rshift_kernel_cudaERNS_18TensorIteratorBaseEENKUlvE_clEvENKUlvE1_clEvEUliiE_EESt5arrayIPcLm2EEEEviT0_T1_)
        /*0ddc*/ 	.word	0x00000000


	//----- nvinfo : EIATTR_REGCOUNT
	.align		4
.L_631:
        /*0de0*/ 	.byte	0x04, 0x2f
        /*0de2*/ 	.short	(.L_633 - .L_632)
	.align		4
.L_632:
        /*0de4*/ 	.word	index@(_ZN2at6native29vectorized_elementwise_kernelILi4ENS0_13AUnaryFunctorIiiiZZZNS0_18rshift_kernel_cudaERNS_18TensorIteratorBaseEENKUlvE_clEvENKUlvE1_clEvEUliiE_EESt5arrayIPcLm2EEEEviT0_T1_)
        /*0de8*/ 	.word	0x00000020


	//----- nvinfo : EIATTR_FRAME_SIZE
	.align		4
.L_633:
        /*0dec*/ 	.byte	0x04, 0x11
        /*0dee*/ 	.short	(.L_635 - .L_634)
	.align		4
.L_634:
        /*0df0*/ 	.word	index@(_ZN2at6native29vectorized_elementwise_kernelILi4ENS0_13AUnaryFunctorIiiiZZZNS0_18rshift_kernel_cudaERNS_18TensorIteratorBaseEENKUlvE_clEvENKUlvE1_clEvEUliiE_EESt5arrayIPcLm2EEEEviT0_T1_)
        /*0df4*/ 	.word	0x00000000


	//----- nvinfo : EIATTR_REGCOUNT
	.align		4
.L_635:
        /*0df8*/ 	.byte	0x04, 0x2f
        /*0dfa*/ 	.short	(.L_637 - .L_636)
	.align		4
.L_636:
        /*0dfc*/ 	.word	index@(_ZN2at6native29vectorized_elementwise_kernelILi2ENS0_13AUnaryFunctorIiiiZZZNS0_18rshift_kernel_cudaERNS_18TensorIteratorBaseEENKUlvE_clEvENKUlvE1_clEvEUliiE_EESt5arrayIPcLm2EEEEviT0_T1_)
        /*0e00*/ 	.word	0x00000020


	//----- nvinfo : EIATTR_FRAME_SIZE
	.align		4
.L_637:
        /*0e04*/ 	.byte	0x04, 0x11
        /*0e06*/ 	.short	(.L_639 - .L_638)
	.align		4
.L_638:
        /*0e08*/ 	.word	index@(_ZN2at6native29vectorized_elementwise_kernelILi2ENS0_13AUnaryFunctorIiiiZZZNS0_18rshift_kernel_cudaERNS_18TensorIteratorBaseEENKUlvE_clEvENKUlvE1_clEvEUliiE_EESt5arrayIPcLm2EEEEviT0_T1_)
        /*0e0c*/ 	.word	0x00000000


	//----- nvinfo : EIATTR_REGCOUNT
	.align		4
.L_639:
        /*0e10*/ 	.byte	0x04, 0x2f
        /*0e12*/ 	.short	(.L_641 - .L_640)
	.align		4
.L_640:
        /*0e14*/ 	.word	index@(_ZN2at6native27unrolled_elementwise_kernelINS0_13AUnaryFunctorIiiiZZZNS0_18rshift_kernel_cudaERNS_18TensorIteratorBaseEENKUlvE_clEvENKUlvE1_clEvEUliiE_EESt5arrayIPcLm2EELi4E23TrivialOffsetCalculatorILi1EjESD_NS0_6memory15LoadWithoutCastENSE_16StoreWithoutCastEEEviT_T0_T2_T3_T4_T5_)
        /*0e18*/ 	.word	0x00000014


	//----- nvinfo : EIATTR_FRAME_SIZE
	.align		4
.L_641:
        /*0e1c*/ 	.byte	0x04, 0x11
        /*0e1e*/ 	.short	(.L_643 - .L_642)
	.align		4
.L_642:
        /*0e20*/ 	.word	index@(_ZN2at6native27unrolled_elementwise_kernelINS0_13AUnaryFunctorIiiiZZZNS0_18rshift_kernel_cudaERNS_18TensorIteratorBaseEENKUlvE_clEvENKUlvE1_clEvEUliiE_EESt5arrayIPcLm2EELi4E23TrivialOffsetCalculatorILi1EjESD_NS0_6memory15LoadWithoutCastENSE_16StoreWithoutCastEEEviT_T0_T2_T3_T4_T5_)
        /*0e24*/ 	.word	0x00000000


	//----- nvinfo : EIATTR_REGCOUNT
	.align		4
.L_643:
        /*0e28*/ 	.byte	0x04, 0x2f
        /*0e2a*/ 	.short	(.L_645 - .L_644)
	.align		4
.L_644:
        /*0e2c*/ 	.word	index@(_ZN2at6native18elementwise_kernelILi128ELi2EZNS0_22gpu_kernel_impl_nocastINS0_13AUnaryFunctorIiiiZZZNS0_18rshift_kernel_cudaERNS_18TensorIteratorBaseEENKUlvE_clEvENKUlvE1_clEvEUliiE_EEEEvS5_RKT_EUliE_EEviT1_)
        /*0e30*/ 	.word	0x00000012


	//----- nvinfo : EIATTR_FRAME_SIZE
	.align		4
.L_645:
        /*0e34*/ 	.byte	0x04, 0x11
        /*0e36*/ 	.short	(.L_647 - .L_646)
	.align		4
.L_646:
        /*0e38*/ 	.word	index@(_ZN2at6native18elementwise_kernelILi128ELi2EZNS0_22gpu_kernel_impl_nocastINS0_13AUnaryFunctorIiiiZZZNS0_18rshift_kernel_cudaERNS_18TensorIteratorBaseEENKUlvE_clEvENKUlvE1_clEvEUliiE_EEEEvS5_RKT_EUliE_EEviT1_)
        /*0e3c*/ 	.word	0x00000000


	//----- nvinfo : EIATTR_REGCOUNT
	.align		4
.L_647:
        /*0e40*/ 	.byte	0x04, 0x2f
        /*0e42*/ 	.short	(.L_649 - .L_648)
	.align		4
.L_648:
        /*0e44*/ 	.word	index@(_ZN2at6native27unrolled_elementwise_kernelINS0_13AUnaryFunctorIiiiZZZNS0_18rshift_kernel_cudaERNS_18TensorIteratorBaseEENKUlvE_clEvENKUlvE1_clEvEUliiE_EESt5arrayIPcLm2EELi4E23TrivialOffsetCalculatorILi1EjESD_NS0_6memory12LoadWithCastILi1EEENSE_13StoreWithCastILi1EEEEEviT_T0_T2_T3_T4_T5_)
        /*0e48*/ 	.word	0x0000001d


	//----- nvinfo : EIATTR_FRAME_SIZE
	.align		4
.L_649:
        /*0e4c*/ 	.byte	0x04, 0x11
        /*0e4e*/ 	.short	(.L_651 - .L_650)
	.align		4
.L_650:
        /*0e50*/ 	.word	index@(_ZN2at6native27unrolled_elementwise_kernelINS0_13AUnaryFunctorIiiiZZZNS0_18rshift_kernel_cudaERNS_18TensorIteratorBaseEENKUlvE_clEvENKUlvE1_clEvEUliiE_EESt5arrayIPcLm2EELi4E23TrivialOffsetCalculatorILi1EjESD_NS0_6memory12LoadWithCastILi1EEENSE_13StoreWithCastILi1EEEEEviT_T0_T2_T3_T4_T5_)
        /*0e54*/ 	.word	0x00000000


	//----- nvinfo : EIATTR_REGCOUNT
	.align		4
.L_651:
        /*0e58*/ 	.byte	0x04, 0x2f
        /*0e5a*/ 	.short	(.L_653 - .L_652)
	.align		4
.L_652:
        /*0e5c*/ 	.word	index@(_ZN2at6native18elementwise_kernelILi128ELi4EZNS0_15gpu_kernel_implINS0_13AUnaryFunctorIiiiZZZNS0_18rshift_kernel_cudaERNS_18TensorIteratorBaseEENKUlvE_clEvENKUlvE1_clEvEUliiE_EEEEvS5_RKT_EUliE_EEviT1_)
        /*0e60*/ 	.word	0x0000001a


	//----- nvinfo : EIATTR_FRAME_SIZE
	.align		4
.L_653:
        /*0e64*/ 	.byte	0x04, 0x11
        /*0e66*/ 	.short	(.L_655 - .L_654)
	.align		4
.L_654:
        /*0e68*/ 	.word	index@(_ZN2at6native18elementwise_kernelILi128ELi4EZNS0_15gpu_kernel_implINS0_13AUnaryFunctorIiiiZZZNS0_18rshift_kernel_cudaERNS_18TensorIteratorBaseEENKUlvE_clEvENKUlvE1_clEvEUliiE_EEEEvS5_RKT_EUliE_EEviT1_)
        /*0e6c*/ 	.word	0x00000000


	//----- nvinfo : EIATTR_REGCOUNT
	.align		4
.L_655:
        /*0e70*/ 	.byte	0x04, 0x2f
        /*0e72*/ 	.short	(.L_657 - .L_656)
	.align		4
.L_656:
        /*0e74*/ 	.word	index@(_ZN2at6native29vectorized_elementwise_kernelILi8ENS0_13BUnaryFunctorIiiiZZZNS0_18rshift_kernel_cudaERNS_18TensorIteratorBaseEENKUlvE_clEvENKUlvE1_clEvEUliiE_EESt5arrayIPcLm2EEEEviT0_T1_)
        /*0e78*/ 	.word	0x00000020


	//----- nvinfo : EIATTR_FRAME_SIZE
	.align		4
.L_657:
        /*0e7c*/ 	.byte	0x04, 0x11
        /*0e7e*/ 	.short	(.L_659 - .L_658)
	.align		4
.L_658:
        /*0e80*/ 	.word	index@(_ZN2at6native29vectorized_elementwise_kernelILi8ENS0_13BUnaryFunctorIiiiZZZNS0_18rshift_kernel_cudaERNS_18TensorIteratorBaseEENKUlvE_clEvENKUlvE1_clEvEUliiE_EESt5arrayIPcLm2EEEEviT0_T1_)
        /*0e84*/ 	.word	0x00000000


	//----- nvinfo : EIATTR_REGCOUNT
	.align		4
.L_659:
        /*0e88*/ 	.byte	0x04, 0x2f
        /*0e8a*/ 	.short	(.L_661 - .L_660)
	.align		4
.L_660:
        /*0e8c*/ 	.word	index@(_ZN2at6native29vectorized_elementwise_kernelILi4ENS0_13BUnaryFunctorIiiiZZZNS0_18rshift_kernel_cudaERNS_18TensorIteratorBaseEENKUlvE_clEvENKUlvE1_clEvEUliiE_EESt5arrayIPcLm2EEEEviT0_T1_)
        /*0e90*/ 	.word	0x00000020


	//----- nvinfo : EIATTR_FRAME_SIZE
	.align		4
.L_661:
        /*0e94*/ 	.byte	0x04, 0x11
        /*0e96*/ 	.short	(.L_663 - .L_662)
	.align		4
.L_662:
        /*0e98*/ 	.word	index@(_ZN2at6native29vectorized_elementwise_kernelILi4ENS0_13BUnaryFunctorIiiiZZZNS0_18rshift_kernel_cudaERNS_18TensorIteratorBaseEENKUlvE_clEvENKUlvE1_clEvEUliiE_EESt5arrayIPcLm2EEEEviT0_T1_)
        /*0e9c*/ 	.word	0x00000000


	//----- nvinfo : EIATTR_REGCOUNT
	.align		4
.L_663:
        /*0ea0*/ 	.byte	0x04, 0x2f
        /*0ea2*/ 	.short	(.L_665 - .L_664)
	.align		4
.L_664:
        /*0ea4*/ 	.word	index@(_ZN2at6native29vectorized_elementwise_kernelILi2ENS0_13BUnaryFunctorIiiiZZZNS0_18rshift_kernel_cudaERNS_18TensorIteratorBaseEENKUlvE_clEvENKUlvE1_clEvEUliiE_EESt5arrayIPcLm2EEEEviT0_T1_)
        /*0ea8*/ 	.word	0x00000020


	//----- nvinfo : EIATTR_FRAME_SIZE
	.align		4
.L_665:
        /*0eac*/ 	.byte	0x04, 0x11
        /*0eae*/ 	.short	(.L_667 - .L_666)
	.align		4
.L_666:
        /*0eb0*/ 	.word	index@(_ZN2at6native29vectorized_elementwise_kernelILi2ENS0_13BUnaryFunctorIiiiZZZNS0_18rshift_kernel_cudaERNS_18TensorIteratorBaseEENKUlvE_clEvENKUlvE1_clEvEUliiE_EESt5arrayIPcLm2EEEEviT0_T1_)
        /*0eb4*/ 	.word	0x00000000


	//----- nvinfo : EIATTR_REGCOUNT
	.align		4
.L_667:
        /*0eb8*/ 	.byte	0x04, 0x2f
        /*0eba*/ 	.short	(.L_669 - .L_668)
	.align		4
.L_668:
        /*0ebc*/ 	.word	index@(_ZN2at6native27unrolled_elementwise_kernelINS0_13BUnaryFunctorIiiiZZZNS0_18rshift_kernel_cudaERNS_18TensorIteratorBaseEENKUlvE_clEvENKUlvE1_clEvEUliiE_EESt5arrayIPcLm2EELi4E23TrivialOffsetCalculatorILi1EjESD_NS0_6memory15LoadWithoutCastENSE_16StoreWithoutCastEEEviT_T0_T2_T3_T4_T5_)
        /*0ec0*/ 	.word	0x00000018


	//----- nvinfo : EIATTR_FRAME_SIZE
	.align		4
.L_669:
        /*0ec4*/ 	.byte	0x04, 0x11
        /*0ec6*/ 	.short	(.L_671 - .L_670)
	.align		4
.L_670:
        /*0ec8*/ 	.word	index@(_ZN2at6native27unrolled_elementwise_kernelINS0_13BUnaryFunctorIiiiZZZNS0_18rshift_kernel_cudaERNS_18TensorIteratorBaseEENKUlvE_clEvENKUlvE1_clEvEUliiE_EESt5arrayIPcLm2EELi4E23TrivialOffsetCalculatorILi1EjESD_NS0_6memory15LoadWithoutCastENSE_16StoreWithoutCastEEEviT_T0_T2_T3_T4_T5_)
        /*0ecc*/ 	.word	0x00000000


	//----- nvinfo : EIATTR_REGCOUNT
	.align		4
.L_671:
        /*0ed0*/ 	.byte	0x04, 0x2f
        /*0ed2*/ 	.short	(.L_673 - .L_672)
	.align		4
.L_672:
        /*0ed4*/ 	.word	index@(_ZN2at6native18elementwise_kernelILi128ELi2EZNS0_22gpu_kernel_impl_nocastINS0_13BUnaryFunctorIiiiZZZNS0_18rshift_kernel_cudaERNS_18TensorIteratorBaseEENKUlvE_clEvENKUlvE1_clEvEUliiE_EEEEvS5_RKT_EUliE_EEviT1_)
        /*0ed8*/ 	.word	0x00000012


	//----- nvinfo : EIATTR_FRAME_SIZE
	.align		4
.L_673:
        /*0edc*/ 	.byte	0x04, 0x11
        /*0ede*/ 	.short	(.L_675 - .L_674)
	.align		4
.L_674:
        /*0ee0*/ 	.word	index@(_ZN2at6native18elementwise_kernelILi128ELi2EZNS0_22gpu_kernel_impl_nocastINS0_13BUnaryFunctorIiiiZZZNS0_18rshift_kernel_cudaERNS_18TensorIteratorBaseEENKUlvE_clEvENKUlvE1_clEvEUliiE_EEEEvS5_RKT_EUliE_EEviT1_)
        /*0ee4*/ 	.word	0x00000000


	//----- nvinfo : EIATTR_REGCOUNT
	.align		4
.L_675:
        /*0ee8*/ 	.byte	0x04, 0x2f
        /*0eea*/ 	.short	(.L_677 - .L_676)
	.align		4
.L_676:
        /*0eec*/ 	.word	index@(_ZN2at6native27unrolled_elementwise_kernelINS0_13BUnaryFunctorIiiiZZZNS0_18rshift_kernel_cudaERNS_18TensorIteratorBaseEENKUlvE_clEvENKUlvE1_clEvEUliiE_EESt5arrayIPcLm2EELi4E23TrivialOffsetCalculatorILi1EjESD_NS0_6memory12LoadWithCastILi1EEENSE_13StoreWithCastILi1EEEEEviT_T0_T2_T3_T4_T5_)
        /*0ef0*/ 	.word	0x0000001d


	//----- nvinfo : EIATTR_FRAME_SIZE
	.align		4
.L_677:
        /*0ef4*/ 	.byte	0x04, 0x11
        /*0ef6*/ 	.short	(.L_679 - .L_678)
	.align		4
.L_678:
        /*0ef8*/ 	.word	index@(_ZN2at6native27unrolled_elementwise_kernelINS0_13BUnaryFunctorIiiiZZZNS0_18rshift_kernel_cudaERNS_18TensorIteratorBaseEENKUlvE_clEvENKUlvE1_clEvEUliiE_EESt5arrayIPcLm2EELi4E23TrivialOffsetCalculatorILi1EjESD_NS0_6memory12LoadWithCastILi1EEENSE_13StoreWithCastILi1EEEEEviT_T0_T2_T3_T4_T5_)
        /*0efc*/ 	.word	0x00000000


	//----- nvinfo : EIATTR_REGCOUNT
	.align		4
.L_679:
        /*0f00*/ 	.byte	0x04, 0x2f
        /*0f02*/ 	.short	(.L_681 - .L_680)
	.align		4
.L_680:
        /*0f04*/ 	.word	index@(_ZN2at6native18elementwise_kernelILi128ELi4EZNS0_15gpu_kernel_implINS0_13BUnaryFunctorIiiiZZZNS0_18rshift_kernel_cudaERNS_18TensorIteratorBaseEENKUlvE_clEvENKUlvE1_clEvEUliiE_EEEEvS5_RKT_EUliE_EEviT1_)
        /*0f08*/ 	.word	0x0000001a


	//----- nvinfo : EIATTR_FRAME_SIZE
	.align		4
.L_681:
        /*0f0c*/ 	.byte	0x04, 0x11
        /*0f0e*/ 	.short	(.L_683 - .L_682)
	.align		4
.L_682:
        /*0f10*/ 	.word	index@(_ZN2at6native18elementwise_kernelILi128ELi4EZNS0_15gpu_kernel_implINS0_13BUnaryFunctorIiiiZZZNS0_18rshift_kernel_cudaERNS_18TensorIteratorBaseEENKUlvE_clEvENKUlvE1_clEvEUliiE_EEEEvS5_RKT_EUliE_EEviT1_)
        /*0f14*/ 	.word	0x00000000


	//----- nvinfo : EIATTR_REGCOUNT
	.align		4
.L_683:
        /*0f18*/ 	.byte	0x04, 0x2f
        /*0f1a*/ 	.short	(.L_685 - .L_684)
	.align		4
.L_684:
        /*0f1c*/ 	.word	index@(_ZN2at6native29vectorized_elementwise_kernelILi8ENS0_13BinaryFunctorIiiiZZZNS0_18rshift_kernel_cudaERNS_18TensorIteratorBaseEENKUlvE_clEvENKUlvE1_clEvEUliiE_EESt5arrayIPcLm3EEEEviT0_T1_)
        /*0f20*/ 	.word	0x00000020


	//----- nvinfo : EIATTR_FRAME_SIZE
	.align		4
.L_685:
        /*0f24*/ 	.byte	0x04, 0x11
        /*0f26*/ 	.short	(.L_687 - .L_686)
	.align		4
.L_686:
        /*0f28*/ 	.word	index@(_ZN2at6native29vectorized_elementwise_kernelILi8ENS0_13BinaryFunctorIiiiZZZNS0_18rshift_kernel_cudaERNS_18TensorIteratorBaseEENKUlvE_clEvENKUlvE1_clEvEUliiE_EESt5arrayIPcLm3EEEEviT0_T1_)
        /*0f2c*/ 	.word	0x00000000


	//----- nvinfo : EIATTR_REGCOUNT
	.align		4
.L_687:
        /*0f30*/ 	.byte	0x04, 0x2f
        /*0f32*/ 	.short	(.L_689 - .L_688)
	.align		4
.L_688:
        /*0f34*/ 	.word	index@(_ZN2at6native29vectorized_elementwise_kernelILi4ENS0_13BinaryFunctorIiiiZZZNS0_18rshift_kernel_cudaERNS_18TensorIteratorBaseEENKUlvE_clEvENKUlvE1_clEvEUliiE_EESt5arrayIPcLm3EEEEviT0_T1_)
        /*0f38*/ 	.word	0x00000020


	//----- nvinfo : EIATTR_FRAME_SIZE
	.align		4
.L_689:
        /*0f3c*/ 	.byte	0x04, 0x11
        /*0f3e*/ 	.short	(.L_691 - .L_690)
	.align		4
.L_690:
        /*0f40*/ 	.word	index@(_ZN2at6native29vectorized_elementwise_kernelILi4ENS0_13BinaryFunctorIiiiZZZNS0_18rshift_kernel_cudaERNS_18TensorIteratorBaseEENKUlvE_clEvENKUlvE1_clEvEUliiE_EESt5arrayIPcLm3EEEEviT0_T1_)
        /*0f44*/ 	.word	0x00000000


	//----- nvinfo : EIATTR_REGCOUNT
	.align		4
.L_691:
        /*0f48*/ 	.byte	0x04, 0x2f
        /*0f4a*/ 	.short	(.L_693 - .L_692)
	.align		4
.L_692:
        /*0f4c*/ 	.word	index@(_ZN2at6native29vectorized_elementwise_kernelILi2ENS0_13BinaryFunctorIiiiZZZNS0_18rshift_kernel_cudaERNS_18TensorIteratorBaseEENKUlvE_clEvENKUlvE1_clEvEUliiE_EESt5arrayIPcLm3EEEEviT0_T1_)
        /*0f50*/ 	.word	0x00000020


	//----- nvinfo : EIATTR_FRAME_SIZE
	.align		4
.L_693:
        /*0f54*/ 	.byte	0x04, 0x11
        /*0f56*/ 	.short	(.L_695 - .L_694)
	.align		4
.L_694:
        /*0f58*/ 	.word	index@(_ZN2at6native29vectorized_elementwise_kernelILi2ENS0_13BinaryFunctorIiiiZZZNS0_18rshift_kernel_cudaERNS_18TensorIteratorBaseEENKUlvE_clEvENKUlvE1_clEvEUliiE_EESt5arrayIPcLm3EEEEviT0_T1_)
        /*0f5c*/ 	.word	0x00000000


	//----- nvinfo : EIATTR_REGCOUNT
	.align		4
.L_695:
        /*0f60*/ 	.byte	0x04, 0x2f
        /*0f62*/ 	.short	(.L_697 - .L_696)
	.align		4
.L_696:
        /*0f64*/ 	.word	index@(_ZN2at6native27unrolled_elementwise_kernelINS0_13BinaryFunctorIiiiZZZNS0_18rshift_kernel_cudaERNS_18TensorIteratorBaseEENKUlvE_clEvENKUlvE1_clEvEUliiE_EESt5arrayIPcLm3EELi4E23TrivialOffsetCalculatorILi2EjESC_ILi1EjENS0_6memory15LoadWithoutCastENSF_16StoreWithoutCastEEEviT_T0_T2_T3_T4_T5_)
        /*0f68*/ 	.word	0x0000001c


	//----- nvinfo : EIATTR_FRAME_SIZE
	.align		4
.L_697:
        /*0f6c*/ 	.byte	0x04, 0x11
        /*0f6e*/ 	.short	(.L_699 - .L_698)
	.align		4
.L_698:
        /*0f70*/ 	.word	index@(_ZN2at6native27unrolled_elementwise_kernelINS0_13BinaryFunctorIiiiZZZNS0_18rshift_kernel_cudaERNS_18TensorIteratorBaseEENKUlvE_clEvENKUlvE1_clEvEUliiE_EESt5arrayIPcLm3EELi4E23TrivialOffsetCalculatorILi2EjESC_ILi1EjENS0_6memory15LoadWithoutCastENSF_16StoreWithoutCastEEEviT_T0_T2_T3_T4_T5_)
        /*0f74*/ 	.word	0x00000000


	//----- nvinfo : EIATTR_REGCOUNT
	.align		4
.L_699:
        /*0f78*/ 	.byte	0x04, 0x2f
        /*0f7a*/ 	.short	(.L_701 - .L_700)
	.align		4
.L_700:
        /*0f7c*/ 	.word	index@(_ZN2at6native18elementwise_kernelILi128ELi2EZNS0_22gpu_kernel_impl_nocastINS0_13BinaryFunctorIiiiZZZNS0_18rshift_kernel_cudaERNS_18TensorIteratorBaseEENKUlvE_clEvENKUlvE1_clEvEUliiE_EEEEvS5_RKT_EUliE_EEviT1_)
        /*0f80*/ 	.word	0x00000012


	//----- nvinfo : EIATTR_FRAME_SIZE
	.align		4
.L_701:
        /*0f84*/ 	.byte	0x04, 0x11
        /*0f86*/ 	.short	(.L_703 - .L_702)
	.align		4
.L_702:
        /*0f88*/ 	.word	index@(_ZN2at6native18elementwise_kernelILi128ELi2EZNS0_22gpu_kernel_impl_nocastINS0_13BinaryFunctorIiiiZZZNS0_18rshift_kernel_cudaERNS_18TensorIteratorBaseEENKUlvE_clEvENKUlvE1_clEvEUliiE_EEEEvS5_RKT_EUliE_EEviT1_)
        /*0f8c*/ 	.word	0x00000000


	//----- nvinfo : EIATTR_REGCOUNT
	.align		4
.L_703:
        /*0f90*/ 	.byte	0x04, 0x2f
        /*0f92*/ 	.short	(.L_705 - .L_704)
	.align		4
.L_704:
        /*0f94*/ 	.word	index@(_ZN2at6native27unrolled_elementwise_kernelINS0_13BinaryFunctorIiiiZZZNS0_18rshift_kernel_cudaERNS_18TensorIteratorBaseEENKUlvE_clEvENKUlvE1_clEvEUliiE_EESt5arrayIPcLm3EELi4E23TrivialOffsetCalculatorILi2EjESC_ILi1EjENS0_6memory12LoadWithCastILi2EEENSF_13StoreWithCastILi1EEEEEviT_T0_T2_T3_T4_T5_)
        /*0f98*/ 	.word	0x00000020


	//----- nvinfo : EIATTR_FRAME_SIZE
	.align		4
.L_705:
        /*0f9c*/ 	.byte	0x04, 0x11
        /*0f9e*/ 	.short	(.L_707 - .L_706)
	.align		4
.L_706:
        /*0fa0*/ 	.word	index@(_ZN2at6native27unrolled_elementwise_kernelINS0_13BinaryFunctorIiiiZZZNS0_18rshift_kernel_cudaERNS_18TensorIteratorBaseEENKUlvE_clEvENKUlvE1_clEvEUliiE_EESt5arrayIPcLm3EELi4E23TrivialOffsetCalculatorILi2EjESC_ILi1EjENS0_6memory12LoadWithCastILi2EEENSF_13StoreWithCastILi1EEEEEviT_T0_T2_T3_T4_T5_)
        /*0fa4*/ 	.word	0x00000000


	//----- nvinfo : EIATTR_REGCOUNT
	.align		4
.L_707:
        /*0fa8*/ 	.byte	0x04, 0x2f
        /*0faa*/ 	.short	(.L_709 - .L_708)
	.align		4
.L_708:
        /*0fac*/ 	.word	index@(_ZN2at6native18elementwise_kernelILi128ELi4EZNS0_15gpu_kernel_implINS0_13BinaryFunctorIiiiZZZNS0_18rshift_kernel_cudaERNS_18TensorIteratorBaseEENKUlvE_clEvENKUlvE1_clEvEUliiE_EEEEvS5_RKT_EUliE_EEviT1_)
        /*0fb0*/ 	.word	0x0000001a


	//----- nvinfo : EIATTR_FRAME_SIZE
	.align		4
.L_709:
        /*0fb4*/ 	.byte	0x04, 0x11
        /*0fb6*/ 	.short	(.L_711 - .L_710)
	.align		4
.L_710:
        /*0fb8*/ 	.word	index@(_ZN2at6native18elementwise_kernelILi128ELi4EZNS0_15gpu_kernel_implINS0_13BinaryFunctorIiiiZZZNS0_18rshift_kernel_cudaERNS_18TensorIteratorBaseEENKUlvE_clEvENKUlvE1_clEvEUliiE_EEEEvS5_RKT_EUliE_EEviT1_)
        /*0fbc*/ 	.word	0x00000000


	//----- nvinfo : EIATTR_REGCOUNT
	.align		4
.L_711:
        /*0fc0*/ 	.byte	0x04, 0x2f
        /*0fc2*/ 	.short	(.L_713 - .L_712)
	.align		4
.L_712:
        /*0fc4*/ 	.word	index@(_ZN2at6native29vectorized_elementwise_kernelILi8ENS0_13AUnaryFunctorIlllZZZNS0_18rshift_kernel_cudaERNS_18TensorIteratorBaseEENKUlvE_clEvENKUlvE2_clEvEUlllE_EESt5arrayIPcLm2EEEEviT0_T1_)
        /*0fc8*/ 	.word	0x00000020


	//----- nvinfo : EIATTR_FRAME_SIZE
	.align		4
.L_713:
        /*0fcc*/ 	.byte	0x04, 0x11
        /*0fce*/ 	.short	(.L_715 - .L_714)
	.align		4
.L_714:
        /*0fd0*/ 	.word	index@(_ZN2at6native29vectorized_elementwise_kernelILi8ENS0_13AUnaryFunctorIlllZZZNS0_18rshift_kernel_cudaERNS_18TensorIteratorBaseEENKUlvE_clEvENKUlvE2_clEvEUlllE_EESt5arrayIPcLm2EEEEviT0_T1_)
        /*0fd4*/ 	.word	0x00000000


	//----- nvinfo : EIATTR_REGCOUNT
	.align		4
.L_715:
        /*0fd8*/ 	.byte	0x04, 0x2f
        /*0fda*/ 	.short	(.L_717 - .L_716)
	.align		4
.L_716:
        /*0fdc*/ 	.word	index@(_ZN2at6native29vectorized_elementwise_kernelILi4ENS0_13AUnaryFunctorIlllZZZNS0_18rshift_kernel_cudaERNS_18TensorIteratorBaseEENKUlvE_clEvENKUlvE2_clEvEUlllE_EESt5arrayIPcLm2EEEEviT0_T1_)
        /*0fe0*/ 	.word	0x00000020


	//----- nvinfo : EIATTR_FRAME_SIZE
	.align		4
.L_717:
        /*0fe4*/ 	.byte	0x04, 0x11
        /*0fe6*/ 	.short	(.L_719 - .L_718)
	.align		4
.L_718:
        /*0fe8*/ 	.word	index@(_ZN2at6native29vectorized_elementwise_kernelILi4ENS0_13AUnaryFunctorIlllZZZNS0_18rshift_kernel_cudaERNS_18TensorIteratorBaseEENKUlvE_clEvENKUlvE2_clEvEUlllE_EESt5arrayIPcLm2EEEEviT0_T1_)
        /*0fec*/ 	.word	0x00000000


	//----- nvinfo : EIATTR_REGCOUNT
	.align		4
.L_719:
        /*0ff0*/ 	.byte	0x04, 0x2f
        /*0ff2*/ 	.short	(.L_721 - .L_720)
	.align		4
.L_720:
        /*0ff4*/ 	.word	index@(_ZN2at6native29vectorized_elementwise_kernelILi2ENS0_13AUnaryFunctorIlllZZZNS0_18rshift_kernel_cudaERNS_18TensorIteratorBaseEENKUlvE_clEvENKUlvE2_clEvEUlllE_EESt5arrayIPcLm2EEEEviT0_T1_)
        /*0ff8*/ 	.word	0x00000020


	//----- nvinfo : EIATTR_FRAME_SIZE
	.align		4
.L_721:
        /*0ffc*/ 	.byte	0x04, 0x11
        /*0ffe*/ 	.short	(.L_723 - .L_722)
	.align		4
.L_722:
        /*1000*/ 	.word	index@(_ZN2at6native29vectorized_elementwise_kernelILi2ENS0_13AUnaryFunctorIlllZZZNS0_18rshift_kernel_cudaERNS_18TensorIteratorBaseEENKUlvE_clEvENKUlvE2_clEvEUlllE_EESt5arrayIPcLm2EEEEviT0_T1_)
        /*1004*/ 	.word	0x00000000


	//----- nvinfo : EIATTR_REGCOUNT
	.align		4
.L_723:
        /*1008*/ 	.byte	0x04, 0x2f
        /*100a*/ 	.short	(.L_725 - .L_724)
	.align		4
.L_724:
        /*100c*/ 	.word	index@(_ZN2at6native27unrolled_elementwise_kernelINS0_13AUnaryFunctorIlllZZZNS0_18rshift_kernel_cudaERNS_18TensorIteratorBaseEENKUlvE_clEvENKUlvE2_clEvEUlllE_EESt5arrayIPcLm2EELi4E23TrivialOffsetCalculatorILi1EjESD_NS0_6memory15LoadWithoutCastENSE_16StoreWithoutCastEEEviT_T0_T2_T3_T4_T5_)
        /*1010*/ 	.word	0x00000018


	//----- nvinfo : EIATTR_FRAME_SIZE
	.align		4
.L_725:
        /*1014*/ 	.byte	0x04, 0x11
        /*1016*/ 	.short	(.L_727 - .L_726)
	.align		4
.L_726:
        /*1018*/ 	.word	index@(_ZN2at6native27unrolled_elementwise_kernelINS0_13AUnaryFunctorIlllZZZNS0_18rshift_kernel_cudaERNS_18TensorIteratorBaseEENKUlvE_clEvENKUlvE2_clEvEUlllE_EESt5arrayIPcLm2EELi4E23TrivialOffsetCalculatorILi1EjESD_NS0_6memory15LoadWithoutCastENSE_16StoreWithoutCastEEEviT_T0_T2_T3_T4_T5_)
        /*101c*/ 	.word	0x00000000


	//----- nvinfo : EIATTR_REGCOUNT
	.align		4
.L_727:
        /*1020*/ 	.byte	0x04, 0x2f
        /*1022*/ 	.short	(.L_729 - .L_728)
	.align		4
.L_728:
        /*1024*/ 	.word	index@(_ZN2at6native18elementwise_kernelILi128ELi2EZNS0_22gpu_kernel_impl_nocastINS0_13AUnaryFunctorIlllZZZNS0_18rshift_kernel_cudaERNS_18TensorIteratorBaseEENKUlvE_clEvENKUlvE2_clEvEUlllE_EEEEvS5_RKT_EUliE_EEviT1_)
        /*1028*/ 	.word	0x00000012


	//----- nvinfo : EIATTR_FRAME_SIZE
	.align		4
.L_729:
        /*102c*/ 	.byte	0x04, 0x11
        /*102e*/ 	.short	(.L_731 - .L_730)
	.align		4
.L_730:
        /*1030*/ 	.word	index@(_ZN2at6native18elementwise_kernelILi128ELi2EZNS0_22gpu_kernel_impl_nocastINS0_13AUnaryFunctorIlllZZZNS0_18rshift_kernel_cudaERNS_18TensorIteratorBaseEENKUlvE_clEvENKUlvE2_clEvEUlllE_EEEEvS5_RKT_EUliE_EEviT1_)
        /*1034*/ 	.word	0x00000000


	//----- nvinfo : EIATTR_REGCOUNT
	.align		4
.L_731:
        /*1038*/ 	.byte	0x04, 0x2f
        /*103a*/ 	.short	(.L_733 - .L_732)
	.align		4
.L_732:
        /*103c*/ 	.word	index@(_ZN2at6native27unrolled_elementwise_kernelINS0_13AUnaryFunctorIlllZZZNS0_18rshift_kernel_cudaERNS_18TensorIteratorBaseEENKUlvE_clEvENKUlvE2_clEvEUlllE_EESt5arrayIPcLm2EELi4E23TrivialOffsetCalculatorILi1EjESD_NS0_6memory12LoadWithCastILi1EEENSE_13StoreWithCastILi1EEEEEviT_T0_T2_T3_T4_T5_)
        /*1040*/ 	.word	0x00000020


	//----- nvinfo : EIATTR_FRAME_SIZE
	.align		4
.L_733:
        /*1044*/ 	.byte	0x04, 0x11
        /*1046*/ 	.short	(.L_735 - .L_734)
	.align		4
.L_734:
        /*1048*/ 	.word	index@(_ZN2at6native27unrolled_elementwise_kernelINS0_13AUnaryFunctorIlllZZZNS0_18rshift_kernel_cudaERNS_18TensorIteratorBaseEENKUlvE_clEvENKUlvE2_clEvEUlllE_EESt5arrayIPcLm2EELi4E23TrivialOffsetCalculatorILi1EjESD_NS0_6memory12LoadWithCastILi1EEENSE_13StoreWithCastILi1EEEEEviT_T0_T2_T3_T4_T5_)
        /*104c*/ 	.word	0x00000000


	//----- nvinfo : EIATTR_REGCOUNT
	.align		4
.L_735:
        /*1050*/ 	.byte	0x04, 0x2f
        /*1052*/ 	.short	(.L_737 - .L_736)
	.align		4
.L_736:
        /*1054*/ 	.word	index@(_ZN2at6native18elementwise_kernelILi128ELi4EZNS0_15gpu_kernel_implINS0_13AUnaryFunctorIlllZZZNS0_18rshift_kernel_cudaERNS_18TensorIteratorBaseEENKUlvE_clEvENKUlvE2_clEvEUlllE_EEEEvS5_RKT_EUliE_EEviT1_)
        /*1058*/ 	.word	0x0000001a


	//----- nvinfo : EIATTR_FRAME_SIZE
	.align		4
.L_737:
        /*105c*/ 	.byte	0x04, 0x11
        /*105e*/ 	.short	(.L_739 - .L_738)
	.align		4
.L_738:
        /*1060*/ 	.word	index@(_ZN2at6native18elementwise_kernelILi128ELi4EZNS0_15gpu_kernel_implINS0_13AUnaryFunctorIlllZZZNS0_18rshift_kernel_cudaERNS_18TensorIteratorBaseEENKUlvE_clEvENKUlvE2_clEvEUlllE_EEEEvS5_RKT_EUliE_EEviT1_)
        /*1064*/ 	.word	0x00000000


	//----- nvinfo : EIATTR_REGCOUNT
	.align		4
.L_739:
        /*1068*/ 	.byte	0x04, 0x2f
        /*106a*/ 	.short	(.L_741 - .L_740)
	.align		4
.L_740:
        /*106c*/ 	.word	index@(_ZN2at6native29vectorized_elementwise_kernelILi8ENS0_13BUnaryFunctorIlllZZZNS0_18rshift_kernel_cudaERNS_18TensorIteratorBaseEENKUlvE_clEvENKUlvE2_clEvEUlllE_EESt5arrayIPcLm2EEEEviT0_T1_)
        /*1070*/ 	.word	0x00000020


	//----- nvinfo : EIATTR_FRAME_SIZE
	.align		4
.L_741:
        /*1074*/ 	.byte	0x04, 0x11
        /*1076*/ 	.short	(.L_743 - .L_742)
	.align		4
.L_742:
        /*1078*/ 	.word	index@(_ZN2at6native29vectorized_elementwise_kernelILi8ENS0_13BUnaryFunctorIlllZZZNS0_18rshift_kernel_cudaERNS_18TensorIteratorBaseEENKUlvE_clEvENKUlvE2_clEvEUlllE_EESt5arrayIPcLm2EEEEviT0_T1_)
        /*107c*/ 	.word	0x00000000


	//----- nvinfo : EIATTR_REGCOUNT
	.align		4
.L_743:
        /*1080*/ 	.byte	0x04, 0x2f
        /*1082*/ 	.short	(.L_745 - .L_744)
	.align		4
.L_744:
        /*1084*/ 	.word	index@(_ZN2at6native29vectorized_elementwise_kernelILi4ENS0_13BUnaryFunctorIlllZZZNS0_18rshift_kernel_cudaERNS_18TensorIteratorBaseEENKUlvE_clEvENKUlvE2_clEvEUlllE_EESt5arrayIPcLm2EEEEviT0_T1_)
        /*1088*/ 	.word	0x00000020


	//----- nvinfo : EIATTR_FRAME_SIZE
	.align		4
.L_745:
        /*108c*/ 	.byte	0x04, 0x11
        /*108e*/ 	.short	(.L_747 - .L_746)
	.align		4
.L_746:
        /*1090*/ 	.word	index@(_ZN2at6native29vectorized_elementwise_kernelILi4ENS0_13BUnaryFunctorIlllZZZNS0_18rshift_kernel_cudaERNS_18TensorIteratorBaseEENKUlvE_clEvENKUlvE2_clEvEUlllE_EESt5arrayIPcLm2EEEEviT0_T1_)
        /*1094*/ 	.word	0x00000000


	//----- nvinfo : EIATTR_REGCOUNT
	.align		4
.L_747:
        /*1098*/ 	.byte	0x04, 0x2f
        /*109a*/ 	.short	(.L_749 - .L_748)
	.align		4
.L_748:
        /*109c*/ 	.word	index@(_ZN2at6native29vectorized_elementwise_kernelILi2ENS0_13BUnaryFunctorIlllZZZNS0_18rshift_kernel_cudaERNS_18TensorIteratorBaseEENKUlvE_clEvENKUlvE2_clEvEUlllE_EESt5arrayIPcLm2EEEEviT0_T1_)
        /*10a0*/ 	.word	0x00000020


	//----- nvinfo : EIATTR_FRAME_SIZE
	.align		4
.L_749:
        /*10a4*/ 	.byte	0x04, 0x11
        /*10a6*/ 	.short	(.L_751 - .L_750)
	.align		4
.L_750:
        /*10a8*/ 	.word	index@(_ZN2at6native29vectorized_elementwise_kernelILi2ENS0_13BUnaryFunctorIlllZZZNS0_18rshift_kernel_cudaERNS_18TensorIteratorBaseEENKUlvE_clEvENKUlvE2_clEvEUlllE_EESt5arrayIPcLm2EEEEviT0_T1_)
        /*10ac*/ 	.word	0x00000000


	//----- nvinfo : EIATTR_REGCOUNT
	.align		4
.L_751:
        /*10b0*/ 	.byte	0x04, 0x2f
        /*10b2*/ 	.short	(.L_753 - .L_752)
	.align		4
.L_752:
        /*10b4*/ 	.word	index@(_ZN2at6native27unrolled_elementwise_kernelINS0_13BUnaryFunctorIlllZZZNS0_18rshift_kernel_cudaERNS_18TensorIteratorBaseEENKUlvE_clEvENKUlvE2_clEvEUlllE_EESt5arrayIPcLm2EELi4E23TrivialOffsetCalculatorILi1EjESD_NS0_6memory15LoadWithoutCastENSE_16StoreWithoutCastEEEviT_T0_T2_T3_T4_T5_)
        /*10b8*/ 	.word	0x00000018


	//----- nvinfo : EIATTR_FRAME_SIZE
	.align		4
.L_753:
        /*10bc*/ 	.byte	0x04, 0x11
        /*10be*/ 	.short	(.L_755 - .L_754)
	.align		4
.L_754:
        /*10c0*/ 	.word	index@(_ZN2at6native27unrolled_elementwise_kernelINS0_13BUnaryFunctorIlllZZZNS0_18rshift_kernel_cudaERNS_18TensorIteratorBaseEENKUlvE_clEvENKUlvE2_clEvEUlllE_EESt5arrayIPcLm2EELi4E23TrivialOffsetCalculatorILi1EjESD_NS0_6memory15LoadWithoutCastENSE_16StoreWithoutCastEEEviT_T0_T2_T3_T4_T5_)
        /*10c4*/ 	.word	0x00000000


	//----- nvinfo : EIATTR_REGCOUNT
	.align		4
.L_755:
        /*10c8*/ 	.byte	0x04, 0x2f
        /*10ca*/ 	.short	(.L_757 - .L_756)
	.align		4
.L_756:
        /*10cc*/ 	.word	index@(_ZN2at6native18elementwise_kernelILi128ELi2EZNS0_22gpu_kernel_impl_nocastINS0_13BUnaryFunctorIlllZZZNS0_18rshift_kernel_cudaERNS_18TensorIteratorBaseEENKUlvE_clEvENKUlvE2_clEvEUlllE_EEEEvS5_RKT_EUliE_EEviT1_)
        /*10d0*/ 	.word	0x00000012


	//----- nvinfo : EIATTR_FRAME_SIZE
	.align		4
.L_757:
        /*10d4*/ 	.byte	0x04, 0x11
        /*10d6*/ 	.short	(.L_759 - .L_758)
	.align		4
.L_758:
        /*10d8*/ 	.word	index@(_ZN2at6native18elementwise_kernelILi128ELi2EZNS0_22gpu_kernel_impl_nocastINS0_13BUnaryFunctorIlllZZZNS0_18rshift_kernel_cudaERNS_18TensorIteratorBaseEENKUlvE_clEvENKUlvE2_clEvEUlllE_EEEEvS5_RKT_EUliE_EEviT1_)
        /*10dc*/ 	.word	0x00000000


	//----- nvinfo : EIATTR_REGCOUNT
	.align		4
.L_759:
        /*10e0*/ 	.byte	0x04, 0x2f
        /*10e2*/ 	.short	(.L_761 - .L_760)
	.align		4
.L_760:
        /*10e4*/ 	.word	index@(_ZN2at6native27unrolled_elementwise_kernelINS0_13BUnaryFunctorIlllZZZNS0_18rshift_kernel_cudaERNS_18TensorIteratorBaseEENKUlvE_clEvENKUlvE2_clEvEUlllE_EESt5arrayIPcLm2EELi4E23TrivialOffsetCalculatorILi1EjESD_NS0_6memory12LoadWithCastILi1EEENSE_13StoreWithCastILi1EEEEEviT_T0_T2_T3_T4_T5_)
        /*10e8*/ 	.word	0x00000020


	//----- nvinfo : EIATTR_FRAME_SIZE
	.align		4
.L_761:
        /*10ec*/ 	.byte	0x04, 0x11
        /*10ee*/ 	.short	(.L_763 - .L_762)
	.align		4
.L_762:
        /*10f0*/ 	.word	index@(_ZN2at6native27unrolled_elementwise_kernelINS0_13BUnaryFunctorIlllZZZNS0_18rshift_kernel_cudaERNS_18TensorIteratorBaseEENKUlvE_clEvENKUlvE2_clEvEUlllE_EESt5arrayIPcLm2EELi4E23TrivialOffsetCalculatorILi1EjESD_NS0_6memory12LoadWithCastILi1EEENSE_13StoreWithCastILi1EEEEEviT_T0_T2_T3_T4_T5_)
        /*10f4*/ 	.word	0x00000000


	//----- nvinfo : EIATTR_REGCOUNT
	.align		4
.L_763:
        /*10f8*/ 	.byte	0x04, 0x2f
        /*10fa*/ 	.short	(.L_765 - .L_764)
	.align		4
.L_764:
        /*10fc*/ 	.word	index@(_ZN2at6native18elementwise_kernelILi128ELi4EZNS0_15gpu_kernel_implINS0_13BUnaryFunctorIlllZZZNS0_18rshift_kernel_cudaERNS_18TensorIteratorBaseEENKUlvE_clEvENKUlvE2_clEvEUlllE_EEEEvS5_RKT_EUliE_EEviT1_)
        /*1100*/ 	.word	0x0000001a


	//----- nvinfo : EIATTR_FRAME_SIZE
	.align		4
.L_765:
        /*1104*/ 	.byte	0x04, 0x11
        /*1106*/ 	.short	(.L_767 - .L_766)
	.align		4
.L_766:
        /*1108*/ 	.word	index@(_ZN2at6native18elementwise_kernelILi128ELi4EZNS0_15gpu_kernel_implINS0_13BUnaryFunctorIlllZZZNS0_18rshift_kernel_cudaERNS_18TensorIteratorBaseEENKUlvE_clEvENKUlvE2_clEvEUlllE_EEEEvS5_RKT_EUliE_EEviT1_)
        /*110c*/ 	.word	0x00000000


	//----- nvinfo : EIATTR_REGCOUNT
	.align		4
.L_767:
        /*1110*/ 	.byte	0x04, 0x2f
        /*1112*/ 	.short	(.L_769 - .L_768)
	.align		4
.L_768:
        /*1114*/ 	.word	index@(_ZN2at6native29vectorized_elementwise_kernelILi8ENS0_13BinaryFunctorIlllZZZNS0_18rshift_kernel_cudaERNS_18TensorIteratorBaseEENKUlvE_clEvENKUlvE2_clEvEUlllE_EESt5arrayIPcLm3EEEEviT0_T1_)
        /*1118*/ 	.word	0x00000026


	//----- nvinfo : EIATTR_FRAME_SIZE
	.align		4
.L_769:
        /*111c*/ 	.byte	0x04, 0x11
        /*111e*/ 	.short	(.L_771 - .L_770)
	.align		4
.L_770:
        /*1120*/ 	.word	index@(_ZN2at6native29vectorized_elementwise_kernelILi8ENS0_13BinaryFunctorIlllZZZNS0_18rshift_kernel_cudaERNS_18TensorIteratorBaseEENKUlvE_clEvENKUlvE2_clEvEUlllE_EESt5arrayIPcLm3EEEEviT0_T1_)
        /*1124*/ 	.word	0x00000000


	//----- nvinfo : EIATTR_REGCOUNT
	.align		4
.L_771:
        /*1128*/ 	.byte	0x04, 0x2f
        /*112a*/ 	.short	(.L_773 - .L_772)
	.align		4
.L_772:
        /*112c*/ 	.word	index@(_ZN2at6native29vectorized_elementwise_kernelILi4ENS0_13BinaryFunctorIlllZZZNS0_18rshift_kernel_cudaERNS_18TensorIteratorBaseEENKUlvE_clEvENKUlvE2_clEvEUlllE_EESt5arrayIPcLm3EEEEviT0_T1_)
        /*1130*/ 	.word	0x00000026


	//----- nvinfo : EIATTR_FRAME_SIZE
	.align		4
.L_773:
        /*1134*/ 	.byte	0x04, 0x11
        /*1136*/ 	.short	(.L_775 - .L_774)
	.align		4
.L_774:
        /*1138*/ 	.word	index@(_ZN2at6native29vectorized_elementwise_kernelILi4ENS0_13BinaryFunctorIlllZZZNS0_18rshift_kernel_cudaERNS_18TensorIteratorBaseEENKUlvE_clEvENKUlvE2_clEvEUlllE_EESt5arrayIPcLm3EEEEviT0_T1_)
        /*113c*/ 	.word	0x00000000


	//----- nvinfo : EIATTR_REGCOUNT
	.align		4
.L_775:
        /*1140*/ 	.byte	0x04, 0x2f
        /*1142*/ 	.short	(.L_777 - .L_776)
	.align		4
.L_776:
        /*1144*/ 	.word	index@(_ZN2at6native29vectorized_elementwise_kernelILi2ENS0_13BinaryFunctorIlllZZZNS0_18rshift_kernel_cudaERNS_18TensorIteratorBaseEENKUlvE_clEvENKUlvE2_clEvEUlllE_EESt5arrayIPcLm3EEEEviT0_T1_)
        /*1148*/ 	.word	0x00000026


	//----- nvinfo : EIATTR_FRAME_SIZE
	.align		4
.L_777:
        /*114c*/ 	.byte	0x04, 0x11
        /*114e*/ 	.short	(.L_779 - .L_778)
	.align		4
.L_778:
        /*1150*/ 	.word	index@(_ZN2at6native29vectorized_elementwise_kernelILi2ENS0_13BinaryFunctorIlllZZZNS0_18rshift_kernel_cudaERNS_18TensorIteratorBaseEENKUlvE_clEvENKUlvE2_clEvEUlllE_EESt5arrayIPcLm3EEEEviT0_T1_)
        /*1154*/ 	.word	0x00000000


	//----- nvinfo : EIATTR_REGCOUNT
	.align		4
.L_779:
        /*1158*/ 	.byte	0x04, 0x2f
        /*115a*/ 	.short	(.L_781 - .L_780)
	.align		4
.L_780:
        /*115c*/ 	.word	index@(_ZN2at6native27unrolled_elementwise_kernelINS0_13BinaryFunctorIlllZZZNS0_18rshift_kernel_cudaERNS_18TensorIteratorBaseEENKUlvE_clEvENKUlvE2_clEvEUlllE_EESt5arrayIPcLm3EELi4E23TrivialOffsetCalculatorILi2EjESC_ILi1EjENS0_6memory15LoadWithoutCastENSF_16StoreWithoutCastEEEviT_T0_T2_T3_T4_T5_)
        /*1160*/ 	.word	0x00000020


	//----- nvinfo : EIATTR_FRAME_SIZE
	.align		4
.L_781:
        /*1164*/ 	.byte	0x04, 0x11
        /*1166*/ 	.short	(.L_783 - .L_782)
	.align		4
.L_782:
        /*1168*/ 	.word	index@(_ZN2at6native27unrolled_elementwise_kernelINS0_13BinaryFunctorIlllZZZNS0_18rshift_kernel_cudaERNS_18TensorIteratorBaseEENKUlvE_clEvENKUlvE2_clEvEUlllE_EESt5arrayIPcLm3EELi4E23TrivialOffsetCalculatorILi2EjESC_ILi1EjENS0_6memory15LoadWithoutCastENSF_16StoreWithoutCastEEEviT_T0_T2_T3_T4_T5_)
        /*116c*/ 	.word	0x00000000


	//----- nvinfo : EIATTR_REGCOUNT
	.align		4
.L_783:
        /*1170*/ 	.byte	0x04, 0x2f
        /*1172*/ 	.short	(.L_785 - .L_784)
	.align		4
.L_784:
        /*1174*/ 	.word	index@(_ZN2at6native18elementwise_kernelILi128ELi2EZNS0_22gpu_kernel_impl_nocastINS0_13BinaryFunctorIlllZZZNS0_18rshift_kernel_cudaERNS_18TensorIteratorBaseEENKUlvE_clEvENKUlvE2_clEvEUlllE_EEEEvS5_RKT_EUliE_EEviT1_)
        /*1178*/ 	.word	0x00000012


	//----- nvinfo : EIATTR_FRAME_SIZE
	.align		4
.L_785:
        /*117c*/ 	.byte	0x04, 0x11
        /*117e*/ 	.short	(.L_787 - .L_786)
	.align		4
.L_786:
        /*1180*/ 	.word	index@(_ZN2at6native18elementwise_kernelILi128ELi2EZNS0_22gpu_kernel_impl_nocastINS0_13BinaryFunctorIlllZZZNS0_18rshift_kernel_cudaERNS_18TensorIteratorBaseEENKUlvE_clEvENKUlvE2_clEvEUlllE_EEEEvS5_RKT_EUliE_EEviT1_)
        /*1184*/ 	.word	0x00000000


	//----- nvinfo : EIATTR_REGCOUNT
	.align		4
.L_787:
        /*1188*/ 	.byte	0x04, 0x2f
        /*118a*/ 	.short	(.L_789 - .L_788)
	.align		4
.L_788:
        /*118c*/ 	.word	index@(_ZN2at6native27unrolled_elementwise_kernelINS0_13BinaryFunctorIlllZZZNS0_18rshift_kernel_cudaERNS_18TensorIteratorBaseEENKUlvE_clEvENKUlvE2_clEvEUlllE_EESt5arrayIPcLm3EELi4E23TrivialOffsetCalculatorILi2EjESC_ILi1EjENS0_6memory12LoadWithCastILi2EEENSF_13StoreWithCastILi1EEEEEviT_T0_T2_T3_T4_T5_)
        /*1190*/ 	.word	0x00000028


	//----- nvinfo : EIATTR_FRAME_SIZE
	.align		4
.L_789:
        /*1194*/ 	.byte	0x04, 0x11
        /*1196*/ 	.short	(.L_791 - .L_790)
	.align		4
.L_790:
        /*1198*/ 	.word	index@(_ZN2at6native27unrolled_elementwise_kernelINS0_13BinaryFunctorIlllZZZNS0_18rshift_kernel_cudaERNS_18TensorIteratorBaseEENKUlvE_clEvENKUlvE2_clEvEUlllE_EESt5arrayIPcLm3EELi4E23TrivialOffsetCalculatorILi2EjESC_ILi1EjENS0_6memory12LoadWithCastILi2EEENSF_13StoreWithCastILi1EEEEEviT_T0_T2_T3_T4_T5_)
        /*119c*/ 	.word	0x00000000


	//----- nvinfo : EIATTR_REGCOUNT
	.align		4
.L_791:
        /*11a0*/ 	.byte	0x04, 0x2f
        /*11a2*/ 	.short	(.L_793 - .L_792)
	.align		4
.L_792:
        /*11a4*/ 	.word	index@(_ZN2at6native18elementwise_kernelILi128ELi4EZNS0_15gpu_kernel_implINS0_13BinaryFunctorIlllZZZNS0_18rshift_kernel_cudaERNS_18TensorIteratorBaseEENKUlvE_clEvENKUlvE2_clEvEUlllE_EEEEvS5_RKT_EUliE_EEviT1_)
        /*11a8*/ 	.word	0x0000001c


	//----- nvinfo : EIATTR_FRAME_SIZE
	.align		4
.L_793:
        /*11ac*/ 	.byte	0x04, 0x11
        /*11ae*/ 	.short	(.L_795 - .L_794)
	.align		4
.L_794:
        /*11b0*/ 	.word	index@(_ZN2at6native18elementwise_kernelILi128ELi4EZNS0_15gpu_kernel_implINS0_13BinaryFunctorIlllZZZNS0_18rshift_kernel_cudaERNS_18TensorIteratorBaseEENKUlvE_clEvENKUlvE2_clEvEUlllE_EEEEvS5_RKT_EUliE_EEviT1_)
        /*11b4*/ 	.word	0x00000000


	//----- nvinfo : EIATTR_REGCOUNT
	.align		4
.L_795:
        /*11b8*/ 	.byte	0x04, 0x2f
        /*11ba*/ 	.short	(.L_797 - .L_796)
	.align		4
.L_796:
        /*11bc*/ 	.word	index@(_ZN2at6native29vectorized_elementwise_kernelILi8ENS0_13AUnaryFunctorIsssZZZNS0_18rshift_kernel_cudaERNS_18TensorIteratorBaseEENKUlvE_clEvENKUlvE3_clEvEUlssE_EESt5arrayIPcLm2EEEEviT0_T1_)
        /*11c0*/ 	.word	0x00000020


	//----- nvinfo : EIATTR_FRAME_SIZE
	.align		4
.L_797:
        /*11c4*/ 	.byte	0x04, 0x11
        /*11c6*/ 	.short	(.L_799 - .L_798)
	.align		4
.L_798:
        /*11c8*/ 	.word	index@(_ZN2at6native29vectorized_elementwise_kernelILi8ENS0_13AUnaryFunctorIsssZZZNS0_18rshift_kernel_cudaERNS_18TensorIteratorBaseEENKUlvE_clEvENKUlvE3_clEvEUlssE_EESt5arrayIPcLm2EEEEviT0_T1_)
        /*11cc*/ 	.word	0x00000000


	//----- nvinfo : EIATTR_REGCOUNT
	.align		4
.L_799:
        /*11d0*/ 	.byte	0x04, 0x2f
        /*11d2*/ 	.short	(.L_801 - .L_800)
	.align		4
.L_800:
        /*11d4*/ 	.word	index@(_ZN2at6native29vectorized_elementwise_kernelILi4ENS0_13AUnaryFunctorIsssZZZNS0_18rshift_kernel_cudaERNS_18TensorIteratorBaseEENKUlvE_clEvENKUlvE3_clEvEUlssE_EESt5arrayIPcLm2EEEEviT0_T1_)
        /*11d8*/ 	.word	0x00000020


	//----- nvinfo : EIATTR_FRAME_SIZE
	.align		4
.L_801:
        /*11dc*/ 	.byte	0x04, 0x11
        /*11de*/ 	.short	(.L_803 - .L_802)
	.align		4
.L_802:
        /*11e0*/ 	.word	index@(_ZN2at6native29vectorized_elementwise_kernelILi4ENS0_13AUnaryFunctorIsssZZZNS0_18rshift_kernel_cudaERNS_18TensorIteratorBaseEENKUlvE_clEvENKUlvE3_clEvEUlssE_EESt5arrayIPcLm2EEEEviT0_T1_)
        /*11e4*/ 	.word	0x00000000


	//----- nvinfo : EIATTR_REGCOUNT
	.align		4
.L_803:
        /*11e8*/ 	.byte	0x04, 0x2f
        /*11ea*/ 	.short	(.L_805 - .L_804)
	.align		4
.L_804:
        /*11ec*/ 	.word	index@(_ZN2at6native29vectorized_elementwise_kernelILi2ENS0_13AUnaryFunctorIsssZZZNS0_18rshift_kernel_cudaERNS_18TensorIteratorBaseEENKUlvE_clEvENKUlvE3_clEvEUlssE_EESt5arrayIPcLm2EEEEviT0_T1_)
        /*11f0*/ 	.word	0x00000020


	//----- nvinfo : EIATTR_FRAME_SIZE
	.align		4
.L_805:
        /*11f4*/ 	.byte	0x04, 0x11
        /*11f6*/ 	.short	(.L_807 - .L_806)
	.align		4
.L_806:
        /*11f8*/ 	.word	index@(_ZN2at6native29vectorized_elementwise_kernelILi2ENS0_13AUnaryFunctorIsssZZZNS0_18rshift_kernel_cudaERNS_18TensorIteratorBaseEENKUlvE_clEvENKUlvE3_clEvEUlssE_EESt5arrayIPcLm2EEEEviT0_T1_)
        /*11fc*/ 	.word	0x00000000


	//----- nvinfo : EIATTR_REGCOUNT
	.align		4
.L_807:
        /*1200*/ 	.byte	0x04, 0x2f
        /*1202*/ 	.short	(.L_809 - .L_808)
	.align		4
.L_808:
        /*1204*/ 	.word	index@(_ZN2at6native27unrolled_elementwise_kernelINS0_13AUnaryFunctorIsssZZZNS0_18rshift_kernel_cudaERNS_18TensorIteratorBaseEENKUlvE_clEvENKUlvE3_clEvEUlssE_EESt5arrayIPcLm2EELi4E23TrivialOffsetCalculatorILi1EjESD_NS0_6memory15LoadWithoutCastENSE_16StoreWithoutCastEEEviT_T0_T2_T3_T4_T5_)
        /*1208*/ 	.word	0x00000014


	//----- nvinfo : EIATTR_FRAME_SIZE
	.align		4
.L_809:
        /*120c*/ 	.byte	0x04, 0x11
        /*120e*/ 	.short	(.L_811 - .L_810)
	.align		4
.L_810:
        /*1210*/ 	.word	index@(_ZN2at6native27unrolled_elementwise_kernelINS0_13AUnaryFunctorIsssZZZNS0_18rshift_kernel_cudaERNS_18TensorIteratorBaseEENKUlvE_clEvENKUlvE3_clEvEUlssE_EESt5arrayIPcLm2EELi4E23TrivialOffsetCalculatorILi1EjESD_NS0_6memory15LoadWithoutCastENSE_16StoreWithoutCastEEEviT_T0_T2_T3_T4_T5_)
        /*1214*/ 	.word	0x00000000


	//----- nvinfo : EIATTR_REGCOUNT
	.align		4
.L_811:
        /*1218*/ 	.byte	0x04, 0x2f
        /*121a*/ 	.short	(.L_813 - .L_812)
	.align		4
.L_812:
        /*121c*/ 	.word	index@(_ZN2at6native18elementwise_kernelILi128ELi4EZNS0_22gpu_kernel_impl_nocastINS0_13AUnaryFunctorIsssZZZNS0_18rshift_kernel_cudaERNS_18TensorIteratorBaseEENKUlvE_clEvENKUlvE3_clEvEUlssE_EEEEvS5_RKT_EUliE_EEviT1_)
        /*1220*/ 	.word	0x00000012


	//----- nvinfo : EIATTR_FRAME_SIZE
	.align		4
.L_813:
        /*1224*/ 	.byte	0x04, 0x11
        /*1226*/ 	.short	(.L_815 - .L_814)
	.align		4
.L_814:
        /*1228*/ 	.word	index@(_ZN2at6native18elementwise_kernelILi128ELi4EZNS0_22gpu_kernel_impl_nocastINS0_13AUnaryFunctorIsssZZZNS0_18rshift_kernel_cudaERNS_18TensorIteratorBaseEENKUlvE_clEvENKUlvE3_clEvEUlssE_EEEEvS5_RKT_EUliE_EEviT1_)
        /*122c*/ 	.word	0x00000000


	//----- nvinfo : EIATTR_REGCOUNT
	.align		4
.L_815:
        /*1230*/ 	.byte	0x04, 0x2f
        /*1232*/ 	.short	(.L_817 - .L_816)
	.align		4
.L_816:
        /*1234*/ 	.word	index@(_ZN2at6native27unrolled_elementwise_kernelINS0_13AUnaryFunctorIsssZZZNS0_18rshift_kernel_cudaERNS_18TensorIteratorBaseEENKUlvE_clEvENKUlvE3_clEvEUlssE_EESt5arrayIPcLm2EELi4E23TrivialOffsetCalculatorILi1EjESD_NS0_6memory12LoadWithCastILi1EEENSE_13StoreWithCastILi1EEEEEviT_T0_T2_T3_T4_T5_)
        /*1238*/ 	.word	0x0000001c


	//----- nvinfo : EIATTR_FRAME_SIZE
	.align		4
.L_817:
        /*123c*/ 	.byte	0x04, 0x11
        /*123e*/ 	.short	(.L_819 - .L_818)
	.align		4
.L_818:
        /*1240*/ 	.word	index@(_ZN2at6native27unrolled_elementwise_kernelINS0_13AUnaryFunctorIsssZZZNS0_18rshift_kernel_cudaERNS_18TensorIteratorBaseEENKUlvE_clEvENKUlvE3_clEvEUlssE_EESt5arrayIPcLm2EELi4E23TrivialOffsetCalculatorILi1EjESD_NS0_6memory12LoadWithCastILi1EEENSE_13StoreWithCastILi1EEEEEviT_T0_T2_T3_T4_T5_)
        /*1244*/ 	.word	0x00000000


	//----- nvinfo : EIATTR_REGCOUNT
	.align		4
.L_819:
        /*1248*/ 	.byte	0x04, 0x2f
        /*124a*/ 	.short	(.L_821 - .L_820)
	.align		4
.L_820:
        /*124c*/ 	.word	index@(_ZN2at6native18elementwise_kernelILi128ELi4EZNS0_15gpu_kernel_implINS0_13AUnaryFunctorIsssZZZNS0_18rshift_kernel_cudaERNS_18TensorIteratorBaseEENKUlvE_clEvENKUlvE3_clEvEUlssE_EEEEvS5_RKT_EUliE_EEviT1_)
        /*1250*/ 	.word	0x0000001a


	//----- nvinfo : EIATTR_FRAME_SIZE
	.align		4
.L_821:
        /*1254*/ 	.byte	0x04, 0x11
        /*1256*/ 	.short	(.L_823 - .L_822)
	.align		4
.L_822:
        /*1258*/ 	.word	index@(_ZN2at6native18elementwise_kernelILi128ELi4EZNS0_15gpu_kernel_implINS0_13AUnaryFunctorIsssZZZNS0_18rshift_kernel_cudaERNS_18TensorIteratorBaseEENKUlvE_clEvENKUlvE3_clEvEUlssE_EEEEvS5_RKT_EUliE_EEviT1_)
        /*125c*/ 	.word	0x00000000


	//----- nvinfo : EIATTR_REGCOUNT
	.align		4
.L_823:
        /*1260*/ 	.byte	0x04, 0x2f
        /*1262*/ 	.short	(.L_825 - .L_824)
	.align		4
.L_824:
        /*1264*/ 	.word	index@(_ZN2at6native29vectorized_elementwise_kernelILi8ENS0_13BUnaryFunctorIsssZZZNS0_18rshift_kernel_cudaERNS_18TensorIteratorBaseEENKUlvE_clEvENKUlvE3_clEvEUlssE_EESt5arrayIPcLm2EEEEviT0_T1_)
        /*1268*/ 	.word	0x00000020


	//----- nvinfo : EIATTR_FRAME_SIZE
	.align		4
.L_825:
        /*126c*/ 	.byte	0x04, 0x11
        /*126e*/ 	.short	(.L_827 - .L_826)
	.align		4
.L_826:
        /*1270*/ 	.word	index@(_ZN2at6native29vectorized_elementwise_kernelILi8ENS0_13BUnaryFunctorIsssZZZNS0_18rshift_kernel_cudaERNS_18TensorIteratorBaseEENKUlvE_clEvENKUlvE3_clEvEUlssE_EESt5arrayIPcLm2EEEEviT0_T1_)
        /*1274*/ 	.word	0x00000000


	//----- nvinfo : EIATTR_REGCOUNT
	.align		4
.L_827:
        /*1278*/ 	.byte	0x04, 0x2f
        /*127a*/ 	.short	(.L_829 - .L_828)
	.align		4
.L_828:
        /*127c*/ 	.word	index@(_ZN2at6native29vectorized_elementwise_kernelILi4ENS0_13BUnaryFunctorIsssZZZNS0_18rshift_kernel_cudaERNS_18TensorIteratorBaseEENKUlvE_clEvENKUlvE3_clEvEUlssE_EESt5arrayIPcLm2EEEEviT0_T1_)
        /*1280*/ 	.word	0x00000020


	//----- nvinfo : EIATTR_FRAME_SIZE
	.align		4
.L_829:
        /*1284*/ 	.byte	0x04, 0x11
        /*1286*/ 	.short	(.L_831 - .L_830)
	.align		4
.L_830:
        /*1288*/ 	.word	index@(_ZN2at6native29vectorized_elementwise_kernelILi4ENS0_13BUnaryFunctorIsssZZZNS0_18rshift_kernel_cudaERNS_18TensorIteratorBaseEENKUlvE_clEvENKUlvE3_clEvEUlssE_EESt5arrayIPcLm2EEEEviT0_T1_)
        /*128c*/ 	.word	0x00000000


	//----- nvinfo : EIATTR_REGCOUNT
	.align		4
.L_831:
        /*1290*/ 	.byte	0x04, 0x2f
        /*1292*/ 	.short	(.L_833 - .L_832)
	.align		4
.L_832:
        /*1294*/ 	.word	index@(_ZN2at6native29vectorized_elementwise_kernelILi2ENS0_13BUnaryFunctorIsssZZZNS0_18rshift_kernel_cudaERNS_18TensorIteratorBaseEENKUlvE_clEvENKUlvE3_clEvEUlssE_EESt5arrayIPcLm2EEEEviT0_T1_)
        /*1298*/ 	.word	0x00000020


	//----- nvinfo : EIATTR_FRAME_SIZE
	.align		4
.L_833:
        /*129c*/ 	.byte	0x04, 0x11
        /*129e*/ 	.short	(.L_835 - .L_834)
	.align		4
.L_834:
        /*12a0*/ 	.word	index@(_ZN2at6native29vectorized_elementwise_kernelILi2ENS0_13BUnaryFunctorIsssZZZNS0_18rshift_kernel_cudaERNS_18TensorIteratorBaseEENKUlvE_clEvENKUlvE3_clEvEUlssE_EESt5arrayIPcLm2EEEEviT0_T1_)
        /*12a4*/ 	.word	0x00000000


	//----- nvinfo : EIATTR_REGCOUNT
	.align		4
.L_835:
        /*12a8*/ 	.byte	0x04, 0x2f
        /*12aa*/ 	.short	(.L_837 - .L_836)
	.align		4
.L_836:
        /*12ac*/ 	.word	index@(_ZN2at6native27unrolled_elementwise_kernelINS0_13BUnaryFunctorIsssZZZNS0_18rshift_kernel_cudaERNS_18TensorIteratorBaseEENKUlvE_clEvENKUlvE3_clEvEUlssE_EESt5arrayIPcLm2EELi4E23TrivialOffsetCalculatorILi1EjESD_NS0_6memory15LoadWithoutCastENSE_16StoreWithoutCastEEEviT_T0_T2_T3_T4_T5_)
        /*12b0*/ 	.word	0x00000018


	//----- nvinfo : EIATTR_FRAME_SIZE
	.align		4
.L_837:
        /*12b4*/ 	.byte	0x04, 0x11
        /*12b6*/ 	.short	(.L_839 - .L_838)
	.align		4
.L_838:
        /*12b8*/ 	.word	index@(_ZN2at6native27unrolled_elementwise_kernelINS0_13BUnaryFunctorIsssZZZNS0_18rshift_kernel_cudaERNS_18TensorIteratorBaseEENKUlvE_clEvENKUlvE3_clEvEUlssE_EESt5arrayIPcLm2EELi4E23TrivialOffsetCalculatorILi1EjESD_NS0_6memory15LoadWithoutCastENSE_16StoreWithoutCastEEEviT_T0_T2_T3_T4_T5_)
        /*12bc*/ 	.word	0x00000000


	//----- nvinfo : EIATTR_REGCOUNT
	.align		4
.L_839:
        /*12c0*/ 	.byte	0x04, 0x2f
        /*12c2*/ 	.short	(.L_841 - .L_840)
	.align		4
.L_840:
        /*12c4*/ 	.word	index@(_ZN2at6native18elementwise_kernelILi128ELi4EZNS0_22gpu_kernel_impl_nocastINS0_13BUnaryFunctorIsssZZZNS0_18rshift_kernel_cudaERNS_18TensorIteratorBaseEENKUlvE_clEvENKUlvE3_clEvEUlssE_EEEEvS5_RKT_EUliE_EEviT1_)
        /*12c8*/ 	.word	0x00000012


	//----- nvinfo : EIATTR_FRAME_SIZE
	.align		4
.L_841:
        /*12cc*/ 	.byte	0x04, 0x11
        /*12ce*/ 	.short	(.L_843 - .L_842)
	.align		4
.L_842:
        /*12d0*/ 	.word	index@(_ZN2at6native18elementwise_kernelILi128ELi4EZNS0_22gpu_kernel_impl_nocastINS0_13BUnaryFunctorIsssZZZNS0_18rshift_kernel_cudaERNS_18TensorIteratorBaseEENKUlvE_clEvENKUlvE3_clEvEUlssE_EEEEvS5_RKT_EUliE_EEviT1_)
        /*12d4*/ 	.word	0x00000000


	//----- nvinfo : EIATTR_REGCOUNT
	.align		4
.L_843:
        /*12d8*/ 	.byte	0x04, 0x2f
        /*12da*/ 	.short	(.L_845 - .L_844)
	.align		4
.L_844:
        /*12dc*/ 	.word	index@(_ZN2at6native27unrolled_elementwise_kernelINS0_13BUnaryFunctorIsssZZZNS0_18rshift_kernel_cudaERNS_18TensorIteratorBaseEENKUlvE_clEvENKUlvE3_clEvEUlssE_EESt5arrayIPcLm2EELi4E23TrivialOffsetCalculatorILi1EjESD_NS0_6memory12LoadWithCastILi1EEENSE_13StoreWithCastILi1EEEEEviT_T0_T2_T3_T4_T5_)
        /*12e0*/ 	.word	0x0000001c


	//----- nvinfo : EIATTR_FRAME_SIZE
	.align		4
.L_845:
        /*12e4*/ 	.byte	0x04, 0x11
        /*12e6*/ 	.short	(.L_847 - .L_846)
	.align		4
.L_846:
        /*12e8*/ 	.word	index@(_ZN2at6native27unrolled_elementwise_kernelINS0_13BUnaryFunctorIsssZZZNS0_18rshift_kernel_cudaERNS_18TensorIteratorBaseEENKUlvE_clEvENKUlvE3_clEvEUlssE_EESt5arrayIPcLm2EELi4E23TrivialOffsetCalculatorILi1EjESD_NS0_6memory12LoadWithCastILi1EEENSE_13StoreWithCastILi1EEEEEviT_T0_T2_T3_T4_T5_)
        /*12ec*/ 	.word	0x00000000


	//----- nvinfo : EIATTR_REGCOUNT
	.align		4
.L_847:
        /*12f0*/ 	.byte	0x04, 0x2f
        /*12f2*/ 	.short	(.L_849 - .L_848)
	.align		4
.L_848:
        /*12f4*/ 	.word	index@(_ZN2at6native18elementwise_kernelILi128ELi4EZNS0_15gpu_kernel_implINS0_13BUnaryFunctorIsssZZZNS0_18rshift_kernel_cudaERNS_18TensorIteratorBaseEENKUlvE_clEvENKUlvE3_clEvEUlssE_EEEEvS5_RKT_EUliE_EEviT1_)
        /*12f8*/ 	.word	0x0000001a


	//----- nvinfo : EIATTR_FRAME_SIZE
	.align		4
.L_849:
        /*12fc*/ 	.byte	0x04, 0x11
        /*12fe*/ 	.short	(.L_851 - .L_850)
	.align		4
.L_850:
        /*1300*/ 	.word	index@(_ZN2at6native18elementwise_kernelILi128ELi4EZNS0_15gpu_kernel_implINS0_13BUnaryFunctorIsssZZZNS0_18rshift_kernel_cudaERNS_18TensorIteratorBaseEENKUlvE_clEvENKUlvE3_clEvEUlssE_EEEEvS5_RKT_EUliE_EEviT1_)
        /*1304*/ 	.word	0x00000000


	//----- nvinfo : EIATTR_REGCOUNT
	.align		4
.L_851:
        /*1308*/ 	.byte	0x04, 0x2f
        /*130a*/ 	.short	(.L_853 - .L_852)
	.align		4
.L_852:
        /*130c*/ 	.word	index@(_ZN2at6native29vectorized_elementwise_kernelILi8ENS0_13BinaryFunctorIsssZZZNS0_18rshift_kernel_cudaERNS_18TensorIteratorBaseEENKUlvE_clEvENKUlvE3_clEvEUlssE_EESt5arrayIPcLm3EEEEviT0_T1_)
        /*1310*/ 	.word	0x00000020


	//----- nvinfo : EIATTR_FRAME_SIZE
	.align		4
.L_853:
        /*1314*/ 	.byte	0x04, 0x11
        /*1316*/ 	.short	(.L_855 - .L_854)
	.align		4
.L_854:
        /*1318*/ 	.word	index@(_ZN2at6native29vectorized_elementwise_kernelILi8ENS0_13BinaryFunctorIsssZZZNS0_18rshift_kernel_cudaERNS_18TensorIteratorBaseEENKUlvE_clEvENKUlvE3_clEvEUlssE_EESt5arrayIPcLm3EEEEviT0_T1_)
        /*131c*/ 	.word	0x00000000


	//----- nvinfo : EIATTR_REGCOUNT
	.align		4
.L_855:
        /*1320*/ 	.byte	0x04, 0x2f
        /*1322*/ 	.short	(.L_857 - .L_856)
	.align		4
.L_856:
        /*1324*/ 	.word	index@(_ZN2at6native29vectorized_elementwise_kernelILi4ENS0_13BinaryFunctorIsssZZZNS0_18rshift_kernel_cudaERNS_18TensorIteratorBaseEENKUlvE_clEvENKUlvE3_clEvEUlssE_EESt5arrayIPcLm3EEEEviT0_T1_)
        /*1328*/ 	.word	0x00000020


	//----- nvinfo : EIATTR_FRAME_SIZE
	.align		4
.L_857:
        /*132c*/ 	.byte	0x04, 0x11
        /*132e*/ 	.short	(.L_859 - .L_858)
	.align		4
.L_858:
        /*1330*/ 	.word	index@(_ZN2at6native29vectorized_elementwise_kernelILi4ENS0_13BinaryFunctorIsssZZZNS0_18rshift_kernel_cudaERNS_18TensorIteratorBaseEENKUlvE_clEvENKUlvE3_clEvEUlssE_EESt5arrayIPcLm3EEEEviT0_T1_)
        /*1334*/ 	.word	0x00000000


	//----- nvinfo : EIATTR_REGCOUNT
	.align		4
.L_859:
        /*1338*/ 	.byte	0x04, 0x2f
        /*133a*/ 	.short	(.L_861 - .L_860)
	.align		4
.L_860:
        /*133c*/ 	.word	index@(_ZN2at6native29vectorized_elementwise_kernelILi2ENS0_13BinaryFunctorIsssZZZNS0_18rshift_kernel_cudaERNS_18TensorIteratorBaseEENKUlvE_clEvENKUlvE3_clEvEUlssE_EESt5arrayIPcLm3EEEEviT0_T1_)
        /*1340*/ 	.word	0x00000020


	//----- nvinfo : EIATTR_FRAME_SIZE
	.align		4
.L_861:
        /*1344*/ 	.byte	0x04, 0x11
        /*1346*/ 	.short	(.L_863 - .L_862)
	.align		4
.L_862:
        /*1348*/ 	.word	index@(_ZN2at6native29vectorized_elementwise_kernelILi2ENS0_13BinaryFunctorIsssZZZNS0_18rshift_kernel_cudaERNS_18TensorIteratorBaseEENKUlvE_clEvENKUlvE3_clEvEUlssE_EESt5arrayIPcLm3EEEEviT0_T1_)
        /*134c*/ 	.word	0x00000000


	//----- nvinfo : EIATTR_REGCOUNT
	.align		4
.L_863:
        /*1350*/ 	.byte	0x04, 0x2f
        /*1352*/ 	.short	(.L_865 - .L_864)
	.align		4
.L_864:
        /*1354*/ 	.word	index@(_ZN2at6native27unrolled_elementwise_kernelINS0_13BinaryFunctorIsssZZZNS0_18rshift_kernel_cudaERNS_18TensorIteratorBaseEENKUlvE_clEvENKUlvE3_clEvEUlssE_EESt5arrayIPcLm3EELi4E23TrivialOffsetCalculatorILi2EjESC_ILi1EjENS0_6memory15LoadWithoutCastENSF_16StoreWithoutCastEEEviT_T0_T2_T3_T4_T5_)
        /*1358*/ 	.word	0x0000001c


	//----- nvinfo : EIATTR_FRAME_SIZE
	.align		4
.L_865:
        /*135c*/ 	.byte	0x04, 0x11
        /*135e*/ 	.short	(.L_867 - .L_866)
	.align		4
.L_866:
        /*1360*/ 	.word	index@(_ZN2at6native27unrolled_elementwise_kernelINS0_13BinaryFunctorIsssZZZNS0_18rshift_kernel_cudaERNS_18TensorIteratorBaseEENKUlvE_clEvENKUlvE3_clEvEUlssE_EESt5arrayIPcLm3EELi4E23TrivialOffsetCalculatorILi2EjESC_ILi1EjENS0_6memory15LoadWithoutCastENSF_16StoreWithoutCastEEEviT_T0_T2_T3_T4_T5_)
        /*1364*/ 	.word	0x00000000


	//----- nvinfo : EIATTR_REGCOUNT
	.align		4
.L_867:
        /*1368*/ 	.byte	0x04, 0x2f
        /*136a*/ 	.short	(.L_869 - .L_868)
	.align		4
.L_868:
        /*136c*/ 	.word	index@(_ZN2at6native18elementwise_kernelILi128ELi4EZNS0_22gpu_kernel_impl_nocastINS0_13BinaryFunctorIsssZZZNS0_18rshift_kernel_cudaERNS_18TensorIteratorBaseEENKUlvE_clEvENKUlvE3_clEvEUlssE_EEEEvS5_RKT_EUliE_EEviT1_)
        /*1370*/ 	.word	0x00000012


	//----- nvinfo : EIATTR_FRAME_SIZE
	.align		4
.L_869:
        /*1374*/ 	.byte	0x04, 0x11
        /*1376*/ 	.short	(.L_871 - .L_870)
	.align		4
.L_870:
        /*1378*/ 	.word	index@(_ZN2at6native18elementwise_kernelILi128ELi4EZNS0_22gpu_kernel_impl_nocastINS0_13BinaryFunctorIsssZZZNS0_18rshift_kernel_cudaERNS_18TensorIteratorBaseEENKUlvE_clEvENKUlvE3_clEvEUlssE_EEEEvS5_RKT_EUliE_EEviT1_)
        /*137c*/ 	.word	0x00000000


	//----- nvinfo : EIATTR_REGCOUNT
	.align		4
.L_871:
        /*1380*/ 	.byte	0x04, 0x2f
        /*1382*/ 	.short	(.L_873 - .L_872)
	.align		4
.L_872:
        /*1384*/ 	.word	index@(_ZN2at6native27unrolled_elementwise_kernelINS0_13BinaryFunctorIsssZZZNS0_18rshift_kernel_cudaERNS_18TensorIteratorBaseEENKUlvE_clEvENKUlvE3_clEvEUlssE_EESt5arrayIPcLm3EELi4E23TrivialOffsetCalculatorILi2EjESC_ILi1EjENS0_6memory12LoadWithCastILi2EEENSF_13StoreWithCastILi1EEEEEviT_T0_T2_T3_T4_T5_)
        /*1388*/ 	.word	0x0000001f


	//----- nvinfo : EIATTR_FRAME_SIZE
	.align		4
.L_873:
        /*138c*/ 	.byte	0x04, 0x11
        /*138e*/ 	.short	(.L_875 - .L_874)
	.align		4
.L_874:
        /*1390*/ 	.word	index@(_ZN2at6native27unrolled_elementwise_kernelINS0_13BinaryFunctorIsssZZZNS0_18rshift_kernel_cudaERNS_18TensorIteratorBaseEENKUlvE_clEvENKUlvE3_clEvEUlssE_EESt5arrayIPcLm3EELi4E23TrivialOffsetCalculatorILi2EjESC_ILi1EjENS0_6memory12LoadWithCastILi2EEENSF_13StoreWithCastILi1EEEEEviT_T0_T2_T3_T4_T5_)
        /*1394*/ 	.word	0x00000000


	//----- nvinfo : EIATTR_REGCOUNT
	.align		4
.L_875:
        /*1398*/ 	.byte	0x04, 0x2f
        /*139a*/ 	.short	(.L_877 - .L_876)
	.align		4
.L_876:
        /*139c*/ 	.word	index@(_ZN2at6native18elementwise_kernelILi128ELi4EZNS0_15gpu_kernel_implINS0_13BinaryFunctorIsssZZZNS0_18rshift_kernel_cudaERNS_18TensorIteratorBaseEENKUlvE_clEvENKUlvE3_clEvEUlssE_EEEEvS5_RKT_EUliE_EEviT1_)
        /*13a0*/ 	.word	0x0000001a


	//----- nvinfo : EIATTR_FRAME_SIZE
	.align		4
.L_877:
        /*13a4*/ 	.byte	0x04, 0x11
        /*13a6*/ 	.short	(.L_879 - .L_878)
	.align		4
.L_878:
        /*13a8*/ 	.word	index@(_ZN2at6native18elementwise_kernelILi128ELi4EZNS0_15gpu_kernel_implINS0_13BinaryFunctorIsssZZZNS0_18rshift_kernel_cudaERNS_18TensorIteratorBaseEENKUlvE_clEvENKUlvE3_clEvEUlssE_EEEEvS5_RKT_EUliE_EEviT1_)
        /*13ac*/ 	.word	0x00000000


	//----- nvinfo : EIATTR_MIN_STACK_SIZE
	.align		4
.L_879:
        /*13b0*/ 	.byte	0x04, 0x12
        /*13b2*/ 	.short	(.L_881 - .L_880)
	.align		4
.L_880:
        /*13b4*/ 	.word	index@(_ZN2at6native18elementwise_kernelILi128ELi4EZNS0_15gpu_kernel_implINS0_13BinaryFunctorIsssZZZNS0_18rshift_kernel_cudaERNS_18TensorIteratorBaseEENKUlvE_clEvENKUlvE3_clEvEUlssE_EEEEvS5_RKT_EUliE_EEviT1_)
        /*13b8*/ 	.word	0x00000000


	//----- nvinfo : EIATTR_MIN_STACK_SIZE
	.align		4
.L_881:
        /*13bc*/ 	.byte	0x04, 0x12
        /*13be*/ 	.short	(.L_883 - .L_882)
	.align		4
.L_882:
        /*13c0*/ 	.word	index@(_ZN2at6native27unrolled_elementwise_kernelINS0_13BinaryFunctorIsssZZZNS0_18rshift_kernel_cudaERNS_18TensorIteratorBaseEENKUlvE_clEvENKUlvE3_clEvEUlssE_EESt5arrayIPcLm3EELi4E23TrivialOffsetCalculatorILi2EjESC_ILi1EjENS0_6memory12LoadWithCastILi2EEENSF_13StoreWithCastILi1EEEEEviT_T0_T2_T3_T4_T5_)
        /*13c4*/ 	.word	0x00000000


	//----- nvinfo : EIATTR_MIN_STACK_SIZE
	.align		4
.L_883:
        /*13c8*/ 	.byte	0x04, 0x12
        /*13ca*/ 	.short	(.L_885 - .L_884)
	.align		4
.L_884:
        /*13cc*/ 	.word	index@(_ZN2at6native18elementwise_kernelILi128ELi4EZNS0_22gpu_kernel_impl_nocastINS0_13BinaryFunctorIsssZZZNS0_18rshift_kernel_cudaERNS_18TensorIteratorBaseEENKUlvE_clEvENKUlvE3_clEvEUlssE_EEEEvS5_RKT_EUliE_EEviT1_)
        /*13d0*/ 	.word	0x00000000


	//----- nvinfo : EIATTR_MIN_STACK_SIZE
	.align		4
.L_885:
        /*13d4*/ 	.byte	0x04, 0x12
        /*13d6*/ 	.short	(.L_887 - .L_886)
	.align		4
.L_886:
        /*13d8*/ 	.word	index@(_ZN2at6native27unrolled_elementwise_kernelINS0_13BinaryFunctorIsssZZZNS0_18rshift_kernel_cudaERNS_18TensorIteratorBaseEENKUlvE_clEvENKUlvE3_clEvEUlssE_EESt5arrayIPcLm3EELi4E23TrivialOffsetCalculatorILi2EjESC_ILi1EjENS0_6memory15LoadWithoutCastENSF_16StoreWithoutCastEEEviT_T0_T2_T3_T4_T5_)
        /*13dc*/ 	.word	0x00000000


	//----- nvinfo : EIATTR_MIN_STACK_SIZE
	.align		4
.L_887:
        /*13e0*/ 	.byte	0x04, 0x12
        /*13e2*/ 	.short	(.L_889 - .L_888)
	.align		4
.L_888:
        /*13e4*/ 	.word	index@(_ZN2at6native29vectorized_elementwise_kernelILi2ENS0_13BinaryFunctorIsssZZZNS0_18rshift_kernel_cudaERNS_18TensorIteratorBaseEENKUlvE_clEvENKUlvE3_clEvEUlssE_EESt5arrayIPcLm3EEEEviT0_T1_)
        /*13e8*/ 	.word	0x00000000


	//----- nvinfo : EIATTR_MIN_STACK_SIZE
	.align		4
.L_889:
        /*13ec*/ 	.byte	0x04, 0x12
        /*13ee*/ 	.short	(.L_891 - .L_890)
	.align		4
.L_890:
        /*13f0*/ 	.word	index@(_ZN2at6native29vectorized_elementwise_kernelILi4ENS0_13BinaryFunctorIsssZZZNS0_18rshift_kernel_cudaERNS_18TensorIteratorBaseEENKUlvE_clEvENKUlvE3_clEvEUlssE_EESt5arrayIPcLm3EEEEviT0_T1_)
        /*13f4*/ 	.word	0x00000000


	//----- nvinfo : EIATTR_MIN_STACK_SIZE
	.align		4
.L_891:
        /*13f8*/ 	.byte	0x04, 0x12
        /*13fa*/ 	.short	(.L_893 - .L_892)
	.align		4
.L_892:
        /*13fc*/ 	.word	index@(_ZN2at6native29vectorized_elementwise_kernelILi8ENS0_13BinaryFunctorIsssZZZNS0_18rshift_kernel_cudaERNS_18TensorIteratorBaseEENKUlvE_clEvENKUlvE3_clEvEUlssE_EESt5arrayIPcLm3EEEEviT0_T1_)
        /*1400*/ 	.word	0x00000000


	//----- nvinfo : EIATTR_MIN_STACK_SIZE
	.align		4
.L_893:
        /*1404*/ 	.byte	0x04, 0x12
        /*1406*/ 	.short	(.L_895 - .L_894)
	.align		4
.L_894:
        /*1408*/ 	.word	index@(_ZN2at6native18elementwise_kernelILi128ELi4EZNS0_15gpu_kernel_implINS0_13BUnaryFunctorIsssZZZNS0_18rshift_kernel_cudaERNS_18TensorIteratorBaseEENKUlvE_clEvENKUlvE3_clEvEUlssE_EEEEvS5_RKT_EUliE_EEviT1_)
        /*140c*/ 	.word	0x00000000


	//----- nvinfo : EIATTR_MIN_STACK_SIZE
	.align		4
.L_895:
        /*1410*/ 	.byte	0x04, 0x12
        /*1412*/ 	.short	(.L_897 - .L_896)
	.align		4
.L_896:
        /*1414*/ 	.word	index@(_ZN2at6native27unrolled_elementwise_kernelINS0_13BUnaryFunctorIsssZZZNS0_18rshift_kernel_cudaERNS_18TensorIteratorBaseEENKUlvE_clEvENKUlvE3_clEvEUlssE_EESt5arrayIPcLm2EELi4E23TrivialOffsetCalculatorILi1EjESD_NS0_6memory12LoadWithCastILi1EEENSE_13StoreWithCastILi1EEEEEviT_T0_T2_T3_T4_T5_)
        /*1418*/ 	.word	0x00000000


	//----- nvinfo : EIATTR_MIN_STACK_SIZE
	.align		4
.L_897:
        /*141c*/ 	.byte	0x04, 0x12
        /*141e*/ 	.short	(.L_899 - .L_898)
	.align		4
.L_898:
        /*1420*/ 	.word	index@(_ZN2at6native18elementwise_kernelILi128ELi4EZNS0_22gpu_kernel_impl_nocastINS0_13BUnaryFunctorIsssZZZNS0_18rshift_kernel_cudaERNS_18TensorIteratorBaseEENKUlvE_clEvENKUlvE3_clEvEUlssE_EEEEvS5_RKT_EUliE_EEviT1_)
        /*1424*/ 	.word	0x00000000


	//----- nvinfo : EIATTR_MIN_STACK_SIZE
	.align		4
.L_899:
        /*1428*/ 	.byte	0x04, 0x12
        /*142a*/ 	.short	(.L_901 - .L_900)
	.align		4
.L_900:
        /*142c*/ 	.word	index@(_ZN2at6native27unrolled_elementwise_kernelINS0_13BUnaryFunctorIsssZZZNS0_18rshift_kernel_cudaERNS_18TensorIteratorBaseEENKUlvE_clEvENKUlvE3_clEvEUlssE_EESt5arrayIPcLm2EELi4E23TrivialOffsetCalculatorILi1EjESD_NS0_6memory15LoadWithoutCastENSE_16StoreWithoutCastEEEviT_T0_T2_T3_T4_T5_)
        /*1430*/ 	.word	0x00000000


	//----- nvinfo : EIATTR_MIN_STACK_SIZE
	.align		4
.L_901:
        /*1434*/ 	.byte	0x04, 0x12
        /*1436*/ 	.short	(.L_903 - .L_902)
	.align		4
.L_902:
        /*1438*/ 	.word	index@(_ZN2at6native29vectorized_elementwise_kernelILi2ENS0_13BUnaryFunctorIsssZZZNS0_18rshift_kernel_cudaERNS_18TensorIteratorBaseEENKUlvE_clEvENKUlvE3_clEvEUlssE_EESt5arrayIPcLm2EEEEviT0_T1_)
        /*143c*/ 	.word	0x00000000


	//----- nvinfo : EIATTR_MIN_STACK_SIZE
	.align		4
.L_903:
        /*1440*/ 	.byte	0x04, 0x12
        /*1442*/ 	.short	(.L_905 - .L_904)
	.align		4
.L_904:
        /*1444*/ 	.word	index@(_ZN2at6native29vectorized_elementwise_kernelILi4ENS0_13BUnaryFunctorIsssZZZNS0_18rshift_kernel_cudaERNS_18TensorIteratorBaseEENKUlvE_clEvENKUlvE3_clEvEUlssE_EESt5arrayIPcLm2EEEEviT0_T1_)
        /*1448*/ 	.word	0x00000000


	//----- nvinfo : EIATTR_MIN_STACK_SIZE
	.align		4
.L_905:
        /*144c*/ 	.byte	0x04, 0x12
        /*144e*/ 	.short	(.L_907 - .L_906)
	.align		4
.L_906:
        /*1450*/ 	.word	index@(_ZN2at6native29vectorized_elementwise_kernelILi8ENS0_13BUnaryFunctorIsssZZZNS0_18rshift_kernel_cudaERNS_18TensorIteratorBaseEENKUlvE_clEvENKUlvE3_clEvEUlssE_EESt5arrayIPcLm2EEEEviT0_T1_)
        /*1454*/ 	.word	0x00000000


	//----- nvinfo : EIATTR_MIN_STACK_SIZE
	.align		4
.L_907:
        /*1458*/ 	.byte	0x04, 0x12
        /*145a*/ 	.short	(.L_909 - .L_908)
	.align		4
.L_908:
        /*145c*/ 	.word	index@(_ZN2at6native18elementwise_kernelILi128ELi4EZNS0_15gpu_kernel_implINS0_13AUnaryFunctorIsssZZZNS0_18rshift_kernel_cudaERNS_18TensorIteratorBaseEENKUlvE_clEvENKUlvE3_clEvEUlssE_EEEEvS5_RKT_EUliE_EEviT1_)
        /*1460*/ 	.word	0x00000000


	//----- nvinfo : EIATTR_MIN_STACK_SIZE
	.align		4
.L_909:
        /*1464*/ 	.byte	0x04, 0x12
        /*1466*/ 	.short	(.L_911 - .L_910)
	.align		4
.L_910:
        /*1468*/ 	.word	index@(_ZN2at6native27unrolled_elementwise_kernelINS0_13AUnaryFunctorIsssZZZNS0_18rshift_kernel_cudaERNS_18TensorIteratorBaseEENKUlvE_clEvENKUlvE3_clEvEUlssE_EESt5arrayIPcLm2EELi4E23TrivialOffsetCalculatorILi1EjESD_NS0_6memory12LoadWithCastILi1EEENSE_13StoreWithCastILi1EEEEEviT_T0_T2_T3_T4_T5_)
        /*146c*/ 	.word	0x00000000


	//----- nvinfo : EIATTR_MIN_STACK_SIZE
	.align		4
.L_911:
        /*1470*/ 	.byte	0x04, 0x12
        /*1472*/ 	.short	(.L_913 - .L_912)
	.align		4
.L_912:
        /*1474*/ 	.word	index@(_ZN2at6native18elementwise_kernelILi128ELi4EZNS0_22gpu_kernel_impl_nocastINS0_13AUnaryFunctorIsssZZZNS0_18rshift_kernel_cudaERNS_18TensorIteratorBaseEENKUlvE_clEvENKUlvE3_clEvEUlssE_EEEEvS5_RKT_EUliE_EEviT1_)
        /*1478*/ 	.word	0x00000000


	//----- nvinfo : EIATTR_MIN_STACK_SIZE
	.align		4
.L_913:
        /*147c*/ 	.byte	0x04, 0x12
        /*147e*/ 	.short	(.L_915 - .L_914)
	.align		4
.L_914:
        /*1480*/ 	.word	index@(_ZN2at6native27unrolled_elementwise_kernelINS0_13AUnaryFunctorIsssZZZNS0_18rshift_kernel_cudaERNS_18TensorIteratorBaseEENKUlvE_clEvENKUlvE3_clEvEUlssE_EESt5arrayIPcLm2EELi4E23TrivialOffsetCalculatorILi1EjESD_NS0_6memory15LoadWithoutCastENSE_16StoreWithoutCastEEEviT_T0_T2_T3_T4_T5_)
        /*1484*/ 	.word	0x00000000


	//----- nvinfo : EIATTR_MIN_STACK_SIZE
	.align		4
.L_915:
        /*1488*/ 	.byte	0x04, 0x12
        /*148a*/ 	.short	(.L_917 - .L_916)
	.align		4
.L_916:
        /*148c*/ 	.word	index@(_ZN2at6native29vectorized_elementwise_kernelILi2ENS0_13AUnaryFunctorIsssZZZNS0_18rshift_kernel_cudaERNS_18TensorIteratorBaseEENKUlvE_clEvENKUlvE3_clEvEUlssE_EESt5arrayIPcLm2EEEEviT0_T1_)
        /*1490*/ 	.word	0x00000000


	//----- nvinfo : EIATTR_MIN_STACK_SIZE
	.align		4
.L_917:
        /*1494*/ 	.byte	0x04, 0x12
        /*1496*/ 	.short	(.L_919 - .L_918)
	.align		4
.L_918:
        /*1498*/ 	.word	index@(_ZN2at6native29vectorized_elementwise_kernelILi4ENS0_13AUnaryFunctorIsssZZZNS0_18rshift_kernel_cudaERNS_18TensorIteratorBaseEENKUlvE_clEvENKUlvE3_clEvEUlssE_EESt5arrayIPcLm2EEEEviT0_T1_)
        /*149c*/ 	.word	0x00000000


	//----- nvinfo : EIATTR_MIN_STACK_SIZE
	.align		4
.L_919:
        /*14a0*/ 	.byte	0x04, 0x12
        /*14a2*/ 	.short	(.L_921 - .L_920)
	.align		4
.L_920:
        /*14a4*/ 	.word	index@(_ZN2at6native29vectorized_elementwise_kernelILi8ENS0_13AUnaryFunctorIsssZZZNS0_18rshift_kernel_cudaERNS_18TensorIteratorBaseEENKUlvE_clEvENKUlvE3_clEvEUlssE_EESt5arrayIPcLm2EEEEviT0_T1_)
        /*14a8*/ 	.word	0x00000000


	//----- nvinfo : EIATTR_MIN_STACK_SIZE
	.align		4
.L_921:
        /*14ac*/ 	.byte	0x04, 0x12
        /*14ae*/ 	.short	(.L_923 - .L_922)
	.align		4
.L_922:
        /*14b0*/ 	.word	index@(_ZN2at6native18elementwise_kernelILi128ELi4EZNS0_15gpu_kernel_implINS0_13BinaryFunctorIlllZZZNS0_18rshift_kernel_cudaERNS_18TensorIteratorBaseEENKUlvE_clEvENKUlvE2_clEvEUlllE_EEEEvS5_RKT_EUliE_EEviT1_)
        /*14b4*/ 	.word	0x00000000


	//----- nvinfo : EIATTR_MIN_STACK_SIZE
	.align		4
.L_923:
        /*14b8*/ 	.byte	0x04, 0x12
        /*14ba*/ 	.short	(.L_925 - .L_924)
	.align		4
.L_924:
        /*14bc*/ 	.word	index@(_ZN2at6native27unrolled_elementwise_kernelINS0_13BinaryFunctorIlllZZZNS0_18rshift_kernel_cudaERNS_18TensorIteratorBaseEENKUlvE_clEvENKUlvE2_clEvEUlllE_EESt5arrayIPcLm3EELi4E23TrivialOffsetCalculatorILi2EjESC_ILi1EjENS0_6memory12LoadWithCastILi2EEENSF_13StoreWithCastILi1EEEEEviT_T0_T2_T3_T4_T5_)
        /*14c0*/ 	.word	0x00000000


	//----- nvinfo : EIATTR_MIN_STACK_SIZE
	.align		4
.L_925:
        /*14c4*/ 	.byte	0x04, 0x12
        /*14c6*/ 	.short	(.L_927 - .L_926)
	.align		4
.L_926:
        /*14c8*/ 	.word	index@(_ZN2at6native18elementwise_kernelILi128ELi2EZNS0_22gpu_kernel_impl_nocastINS0_13BinaryFunctorIlllZZZNS0_18rshift_kernel_cudaERNS_18TensorIteratorBaseEENKUlvE_clEvENKUlvE2_clEvEUlllE_EEEEvS5_RKT_EUliE_EEviT1_)
        /*14cc*/ 	.word	0x00000000


	//----- nvinfo : EIATTR_MIN_STACK_SIZE
	.align		4
.L_927:
        /*14d0*/ 	.byte	0x04, 0x12
        /*14d2*/ 	.short	(.L_929 - .L_928)
	.align		4
.L_928:
        /*14d4*/ 	.word	index@(_ZN2at6native27unrolled_elementwise_kernelINS0_13BinaryFunctorIlllZZZNS0_18rshift_kernel_cudaERNS_18TensorIteratorBaseEENKUlvE_clEvENKUlvE2_clEvEUlllE_EESt5arrayIPcLm3EELi4E23TrivialOffsetCalculatorILi2EjESC_ILi1EjENS0_6memory15LoadWithoutCastENSF_16StoreWithoutCastEEEviT_T0_T2_T3_T4_T5_)
        /*14d8*/ 	.word	0x00000000


	//----- nvinfo : EIATTR_MIN_STACK_SIZE
	.align		4
.L_929:
        /*14dc*/ 	.byte	0x04, 0x12
        /*14de*/ 	.short	(.L_931 - .L_930)
	.align		4
.L_930:
        /*14e0*/ 	.word	index@(_ZN2at6native29vectorized_elementwise_kernelILi2ENS0_13BinaryFunctorIlllZZZNS0_18rshift_kernel_cudaERNS_18TensorIteratorBaseEENKUlvE_clEvENKUlvE2_clEvEUlllE_EESt5arrayIPcLm3EEEEviT0_T1_)
        /*14e4*/ 	.word	0x00000000


	//----- nvinfo : EIATTR_MIN_STACK_SIZE
	.align		4
.L_931:
        /*14e8*/ 	.byte	0x04, 0x12
        /*14ea*/ 	.short	(.L_933 - .L_932)
	.align		4
.L_932:
        /*14ec*/ 	.word	index@(_ZN2at6native29vectorized_elementwise_kernelILi4ENS0_13BinaryFunctorIlllZZZNS0_18rshift_kernel_cudaERNS_18TensorIteratorBaseEENKUlvE_clEvENKUlvE2_clEvEUlllE_EESt5arrayIPcLm3EEEEviT0_T1_)
        /*14f0*/ 	.word	0x00000000


	//----- nvinfo : EIATTR_MIN_STACK_SIZE
	.align		4
.L_933:
        /*14f4*/ 	.byte	0x04, 0x12
        /*14f6*/ 	.short	(.L_935 - .L_934)
	.align		4
.L_934:
        /*14f8*/ 	.word	index@(_ZN2at6native29vectorized_elementwise_kernelILi8ENS0_13BinaryFunctorIlllZZZNS0_18rshift_kernel_cudaERNS_18TensorIteratorBaseEENKUlvE_clEvENKUlvE2_clEvEUlllE_EESt5arrayIPcLm3EEEEviT0_T1_)
        /*14fc*/ 	.word	0x00000000


	//----- nvinfo : EIATTR_MIN_STACK_SIZE
	.align		4
.L_935:
        /*1500*/ 	.byte	0x04, 0x12
        /*1502*/ 	.short	(.L_937 - .L_936)
	.align		4
.L_936:
        /*1504*/ 	.word	index@(_ZN2at6native18elementwise_kernelILi128ELi4EZNS0_15gpu_kernel_implINS0_13BUnaryFunctorIlllZZZNS0_18rshift_kernel_cudaERNS_18TensorIteratorBaseEENKUlvE_clEvENKUlvE2_clEvEUlllE_EEEEvS5_RKT_EUliE_EEviT1_)
        /*1508*/ 	.word	0x00000000


	//----- nvinfo : EIATTR_MIN_STACK_SIZE
	.align		4
.L_937:
        /*150c*/ 	.byte	0x04, 0x12
        /*150e*/ 	.short	(.L_939 - .L_938)
	.align		4
.L_938:
        /*1510*/ 	.word	index@(_ZN2at6native27unrolled_elementwise_kernelINS0_13BUnaryFunctorIlllZZZNS0_18rshift_kernel_cudaERNS_18TensorIteratorBaseEENKUlvE_clEvENKUlvE2_clEvEUlllE_EESt5arrayIPcLm2EELi4E23TrivialOffsetCalculatorILi1EjESD_NS0_6memory12LoadWithCastILi1EEENSE_13StoreWithCastILi1EEEEEviT_T0_T2_T3_T4_T5_)
        /*1514*/ 	.word	0x00000000


	//----- nvinfo : EIATTR_MIN_STACK_SIZE
	.align		4
.L_939:
        /*1518*/ 	.byte	0x04, 0x12
        /*151a*/ 	.short	(.L_941 - .L_940)
	.align		4
.L_940:
        /*151c*/ 	.word	index@(_ZN2at6native18elementwise_kernelILi128ELi2EZNS0_22gpu_kernel_impl_nocastINS0_13BUnaryFunctorIlllZZZNS0_18rshift_kernel_cudaERNS_18TensorIteratorBaseEENKUlvE_clEvENKUlvE2_clEvEUlllE_EEEEvS5_RKT_EUliE_EEviT1_)
        /*1520*/ 	.word	0x00000000


	//----- nvinfo : EIATTR_MIN_STACK_SIZE
	.align		4
.L_941:
        /*1524*/ 	.byte	0x04, 0x12
        /*1526*/ 	.short	(.L_943 - .L_942)
	.align		4
.L_942:
        /*1528*/ 	.word	index@(_ZN2at6native27unrolled_elementwise_kernelINS0_13BUnaryFunctorIlllZZZNS0_18rshift_kernel_cudaERNS_18TensorIteratorBaseEENKUlvE_clEvENKUlvE2_clEvEUlllE_EESt5arrayIPcLm2EELi4E23TrivialOffsetCalculatorILi1EjESD_NS0_6memory15LoadWithoutCastENSE_16StoreWithoutCastEEEviT_T0_T2_T3_T4_T5_)
        /*152c*/ 	.word	0x00000000


	//----- nvinfo : EIATTR_MIN_STACK_SIZE
	.align		4
.L_943:
        /*1530*/ 	.byte	0x04, 0x12
        /*1532*/ 	.short	(.L_945 - .L_944)
	.align		4
.L_944:
        /*1534*/ 	.word	index@(_ZN2at6native29vectorized_elementwise_kernelILi2ENS0_13BUnaryFunctorIlllZZZNS0_18rshift_kernel_cudaERNS_18TensorIteratorBaseEENKUlvE_clEvENKUlvE2_clEvEUlllE_EESt5arrayIPcLm2EEEEviT0_T1_)
        /*1538*/ 	.word	0x00000000


	//----- nvinfo : EIATTR_MIN_STACK_SIZE
	.align		4
.L_945:
        /*153c*/ 	.byte	0x04, 0x12
        /*153e*/ 	.short	(.L_947 - .L_946)
	.align		4
.L_946:
        /*1540*/ 	.word	index@(_ZN2at6native29vectorized_elementwise_kernelILi4ENS0_13BUnaryFunctorIlllZZZNS0_18rshift_kernel_cudaERNS_18TensorIteratorBaseEENKUlvE_clEvENKUlvE2_clEvEUlllE_EESt5arrayIPcLm2EEEEviT0_T1_)
        /*1544*/ 	.word	0x00000000


	//----- nvinfo : EIATTR_MIN_STACK_SIZE
	.align		4
.L_947:
        /*1548*/ 	.byte	0x04, 0x12
        /*154a*/ 	.short	(.L_949 - .L_948)
	.align		4
.L_948:
        /*154c*/ 	.word	index@(_ZN2at6native29vectorized_elementwise_kernelILi8ENS0_13BUnaryFunctorIlllZZZNS0_18rshift_kernel_cudaERNS_18TensorIteratorBaseEENKUlvE_clEvENKUlvE2_clEvEUlllE_EESt5arrayIPcLm2EEEEviT0_T1_)
        /*1550*/ 	.word	0x00000000


	//----- nvinfo : EIATTR_MIN_STACK_SIZE
	.align		4
.L_949:
        /*1554*/ 	.byte	0x04, 0x12
        /*1556*/ 	.short	(.L_951 - .L_950)
	.align		4
.L_950:
        /*1558*/ 	.word	index@(_ZN2at6native18elementwise_kernelILi128ELi4EZNS0_15gpu_kernel_implINS0_13AUnaryFunctorIlllZZZNS0_18rshift_kernel_cudaERNS_18TensorIteratorBaseEENKUlvE_clEvENKUlvE2_clEvEUlllE_EEEEvS5_RKT_EUliE_EEviT1_)
        /*155c*/ 	.word	0x00000000


	//----- nvinfo : EIATTR_MIN_STACK_SIZE
	.align		4
.L_951:
        /*1560*/ 	.byte	0x04, 0x12
        /*1562*/ 	.short	(.L_953 - .L_952)
	.align		4
.L_952:
        /*1564*/ 	.word	index@(_ZN2at6native27unrolled_elementwise_kernelINS0_13AUnaryFunctorIlllZZZNS0_18rshift_kernel_cudaERNS_18TensorIteratorBaseEENKUlvE_clEvENKUlvE2_clEvEUlllE_EESt5arrayIPcLm2EELi4E23TrivialOffsetCalculatorILi1EjESD_NS0_6memory12LoadWithCastILi1EEENSE_13StoreWithCastILi1EEEEEviT_T0_T2_T3_T4_T5_)
        /*1568*/ 	.word	0x00000000


	//----- nvinfo : EIATTR_MIN_STACK_SIZE
	.align		4
.L_953:
        /*156c*/ 	.byte	0x04, 0x12
        /*156e*/ 	.short	(.L_955 - .L_954)
	.align		4
.L_954:
        /*1570*/ 	.word	index@(_ZN2at6native18elementwise_kernelILi128ELi2EZNS0_22gpu_kernel_impl_nocastINS0_13AUnaryFunctorIlllZZZNS0_18rshift_kernel_cudaERNS_18TensorIteratorBaseEENKUlvE_clEvENKUlvE2_clEvEUlllE_EEEEvS5_RKT_EUliE_EEviT1_)
        /*1574*/ 	.word	0x00000000


	//----- nvinfo : EIATTR_MIN_STACK_SIZE
	.align		4
.L_955:
        /*1578*/ 	.byte	0x04, 0x12
        /*157a*/ 	.short	(.L_957 - .L_956)
	.align		4
.L_956:
        /*157c*/ 	.word	index@(_ZN2at6native27unrolled_elementwise_kernelINS0_13AUnaryFunctorIlllZZZNS0_18rshift_kernel_cudaERNS_18TensorIteratorBaseEENKUlvE_clEvENKUlvE2_clEvEUlllE_EESt5arrayIPcLm2EELi4E23TrivialOffsetCalculatorILi1EjESD_NS0_6memory15LoadWithoutCastENSE_16StoreWithoutCastEEEviT_T0_T2_T3_T4_T5_)
        /*1580*/ 	.word	0x00000000


	//----- nvinfo : EIATTR_MIN_STACK_SIZE
	.align		4
.L_957:
        /*1584*/ 	.byte	0x04, 0x12
        /*1586*/ 	.short	(.L_959 - .L_958)
	.align		4
.L_958:
        /*1588*/ 	.word	index@(_ZN2at6native29vectorized_elementwise_kernelILi2ENS0_13AUnaryFunctorIlllZZZNS0_18rshift_kernel_cudaERNS_18TensorIteratorBaseEENKUlvE_clEvENKUlvE2_clEvEUlllE_EESt5arrayIPcLm2EEEEviT0_T1_)
        /*158c*/ 	.word	0x00000000


	//----- nvinfo : EIATTR_MIN_STACK_SIZE
	.align		4
.L_959:
        /*1590*/ 	.byte	0x04, 0x12
        /*1592*/ 	.short	(.L_961 - .L_960)
	.align		4
.L_960:
        /*1594*/ 	.word	index@(_ZN2at6native29vectorized_elementwise_kernelILi4ENS0_13AUnaryFunctorIlllZZZNS0_18rshift_kernel_cudaERNS_18TensorIteratorBaseEENKUlvE_clEvENKUlvE2_clEvEUlllE_EESt5arrayIPcLm2EEEEviT0_T1_)
        /*1598*/ 	.word	0x00000000


	//----- nvinfo : EIATTR_MIN_STACK_SIZE
	.align		4
.L_961:
        /*159c*/ 	.byte	0x04, 0x12
        /*159e*/ 	.short	(.L_963 - .L_962)
	.align		4
.L_962:
        /*15a0*/ 	.word	index@(_ZN2at6native29vectorized_elementwise_kernelILi8ENS0_13AUnaryFunctorIlllZZZNS0_18rshift_kernel_cudaERNS_18TensorIteratorBaseEENKUlvE_clEvENKUlvE2_clEvEUlllE_EESt5arrayIPcLm2EEEEviT0_T1_)
        /*15a4*/ 	.word	0x00000000


	//----- nvinfo : EIATTR_MIN_STACK_SIZE
	.align		4
.L_963:
        /*15a8*/ 	.byte	0x04, 0x12
        /*15aa*/ 	.short	(.L_965 - .L_964)
	.align		4
.L_964:
        /*15ac*/ 	.word	index@(_ZN2at6native18elementwise_kernelILi128ELi4EZNS0_15gpu_kernel_implINS0_13BinaryFunctorIiiiZZZNS0_18rshift_kernel_cudaERNS_18TensorIteratorBaseEENKUlvE_clEvENKUlvE1_clEvEUliiE_EEEEvS5_RKT_EUliE_EEviT1_)
        /*15b0*/ 	.word	0x00000000


	//----- nvinfo : EIATTR_MIN_STACK_SIZE
	.align		4
.L_965:
        /*15b4*/ 	.byte	0x04, 0x12
        /*15b6*/ 	.short	(.L_967 - .L_966)
	.align		4
.L_966:
        /*15b8*/ 	.word	index@(_ZN2at6native27unrolled_elementwise_kernelINS0_13BinaryFunctorIiiiZZZNS0_18rshift_kernel_cudaERNS_18TensorIteratorBaseEENKUlvE_clEvENKUlvE1_clEvEUliiE_EESt5arrayIPcLm3EELi4E23TrivialOffsetCalculatorILi2EjESC_ILi1EjENS0_6memory12LoadWithCastILi2EEENSF_13StoreWithCastILi1EEEEEviT_T0_T2_T3_T4_T5_)
        /*15bc*/ 	.word	0x00000000


	//----- nvinfo : EIATTR_MIN_STACK_SIZE
	.align		4
.L_967:
        /*15c0*/ 	.byte	0x04, 0x12
        /*15c2*/ 	.short	(.L_969 - .L_968)
	.align		4
.L_968:
        /*15c4*/ 	.word	index@(_ZN2at6native18elementwise_kernelILi128ELi2EZNS0_22gpu_kernel_impl_nocastINS0_13BinaryFunctorIiiiZZZNS0_18rshift_kernel_cudaERNS_18TensorIteratorBaseEENKUlvE_clEvENKUlvE1_clEvEUliiE_EEEEvS5_RKT_EUliE_EEviT1_)
        /*15c8*/ 	.word	0x00000000


	//----- nvinfo : EIATTR_MIN_STACK_SIZE
	.align		4
.L_969:
        /*15cc*/ 	.byte	0x04, 0x12
        /*15ce*/ 	.short	(.L_971 - .L_970)
	.align		4
.L_970:
        /*15d0*/ 	.word	index@(_ZN2at6native27unrolled_elementwise_kernelINS0_13BinaryFunctorIiiiZZZNS0_18rshift_kernel_cudaERNS_18TensorIteratorBaseEENKUlvE_clEvENKUlvE1_clEvEUliiE_EESt5arrayIPcLm3EELi4E23TrivialOffsetCalculatorILi2EjESC_ILi1EjENS0_6memory15LoadWithoutCastENSF_16StoreWithoutCastEEEviT_T0_T2_T3_T4_T5_)
        /*15d4*/ 	.word	0x00000000


	//----- nvinfo : EIATTR_MIN_STACK_SIZE
	.align		4
.L_971:
        /*15d8*/ 	.byte	0x04, 0x12
        /*15da*/ 	.short	(.L_973 - .L_972)
	.align		4
.L_972:
        /*15dc*/ 	.word	index@(_ZN2at6native29vectorized_elementwise_kernelILi2ENS0_13BinaryFunctorIiiiZZZNS0_18rshift_kernel_cudaERNS_18TensorIteratorBaseEENKUlvE_clEvENKUlvE1_clEvEUliiE_EESt5arrayIPcLm3EEEEviT0_T1_)
        /*15e0*/ 	.word	0x00000000


	//----- nvinfo : EIATTR_MIN_STACK_SIZE
	.align		4
.L_973:
        /*15e4*/ 	.byte	0x04, 0x12
        /*15e6*/ 	.short	(.L_975 - .L_974)
	.align		4
.L_974:
        /*15e8*/ 	.word	index@(_ZN2at6native29vectorized_elementwise_kernelILi4ENS0_13BinaryFunctorIiiiZZZNS0_18rshift_kernel_cudaERNS_18TensorIteratorBaseEENKUlvE_clEvENKUlvE1_clEvEUliiE_EESt5arrayIPcLm3EEEEviT0_T1_)
        /*15ec*/ 	.word	0x00000000


	//----- nvinfo : EIATTR_MIN_STACK_SIZE
	.align		4
.L_975:
        /*15f0*/ 	.byte	0x04, 0x12
        /*15f2*/ 	.short	(.L_977 - .L_976)
	.align		4
.L_976:
        /*15f4*/ 	.word	index@(_ZN2at6native29vectorized_elementwise_kernelILi8ENS0_13BinaryFunctorIiiiZZZNS0_18rshift_kernel_cudaERNS_18TensorIteratorBaseEENKUlvE_clEvENKUlvE1_clEvEUliiE_EESt5arrayIPcLm3EEEEviT0_T1_)
        /*15f8*/ 	.word	0x00000000


	//----- nvinfo : EIATTR_MIN_STACK_SIZE
	.align		4
.L_977:
        /*15fc*/ 	.byte	0x04, 0x12
        /*15fe*/ 	.short	(.L_979 - .L_978)
	.align		4
.L_978:
        /*1600*/ 	.word	index@(_ZN2at6native18elementwise_kernelILi128ELi4EZNS0_15gpu_kernel_implINS0_13BUnaryFunctorIiiiZZZNS0_18rshift_kernel_cudaERNS_18TensorIteratorBaseEENKUlvE_clEvENKUlvE1_clEvEUliiE_EEEEvS5_RKT_EUliE_EEviT1_)
        /*1604*/ 	.word	0x00000000


	//----- nvinfo : EIATTR_MIN_STACK_SIZE
	.align		4
.L_979:
        /*1608*/ 	.byte	0x04, 0x12
        /*160a*/ 	.short	(.L_981 - .L_980)
	.align		4
.L_980:
        /*160c*/ 	.word	index@(_ZN2at6native27unrolled_elementwise_kernelINS0_13BUnaryFunctorIiiiZZZNS0_18rshift_kernel_cudaERNS_18TensorIteratorBaseEENKUlvE_clEvENKUlvE1_clEvEUliiE_EESt5arrayIPcLm2EELi4E23TrivialOffsetCalculatorILi1EjESD_NS0_6memory12LoadWithCastILi1EEENSE_13StoreWithCastILi1EEEEEviT_T0_T2_T3_T4_T5_)
        /*1610*/ 	.word	0x00000000


	//----- nvinfo : EIATTR_MIN_STACK_SIZE
	.align		4
.L_981:
        /*1614*/ 	.byte	0x04, 0x12
        /*1616*/ 	.short	(.L_983 - .L_982)
	.align		4
.L_982:
        /*1618*/ 	.word	index@(_ZN2at6native18elementwise_kernelILi128ELi2EZNS0_22gpu_kernel_impl_nocastINS0_13BUnaryFunctorIiiiZZZNS0_18rshift_kernel_cudaERNS_18TensorIteratorBaseEENKUlvE_clEvENKUlvE1_clEvEUliiE_EEEEvS5_RKT_EUliE_EEviT1_)
        /*161c*/ 	.word	0x00000000


	//----- nvinfo : EIATTR_MIN_STACK_SIZE
	.align		4
.L_983:
        /*1620*/ 	.byte	0x04, 0x12
        /*1622*/ 	.short	(.L_985 - .L_984)
	.align		4
.L_984:
        /*1624*/ 	.word	index@(_ZN2at6native27unrolled_elementwise_kernelINS0_13BUnaryFunctorIiiiZZZNS0_18rshift_kernel_cudaERNS_18TensorIteratorBaseEENKUlvE_clEvENKUlvE1_clEvEUliiE_EESt5arrayIPcLm2EELi4E23TrivialOffsetCalculatorILi1EjESD_NS0_6memory15LoadWithoutCastENSE_16StoreWithoutCastEEEviT_T0_T2_T3_T4_T5_)
        /*1628*/ 	.word	0x00000000


	//----- nvinfo : EIATTR_MIN_STACK_SIZE
	.align		4
.L_985:
        /*162c*/ 	.byte	0x04, 0x12
        /*162e*/ 	.short	(.L_987 - .L_986)
	.align		4
.L_986:
        /*1630*/ 	.word	index@(_ZN2at6native29vectorized_elementwise_kernelILi2ENS0_13BUnaryFunctorIiiiZZZNS0_18rshift_kernel_cudaERNS_18TensorIteratorBaseEENKUlvE_clEvENKUlvE1_clEvEUliiE_EESt5arrayIPcLm2EEEEviT0_T1_)
        /*1634*/ 	.word	0x00000000


	//----- nvinfo : EIATTR_MIN_STACK_SIZE
	.align		4
.L_987:
        /*1638*/ 	.byte	0x04, 0x12
        /*163a*/ 	.short	(.L_989 - .L_988)
	.align		4
.L_988:
        /*163c*/ 	.word	index@(_ZN2at6native29vectorized_elementwise_kernelILi4ENS0_13BUnaryFunctorIiiiZZZNS0_18rshift_kernel_cudaERNS_18TensorIteratorBaseEENKUlvE_clEvENKUlvE1_clEvEUliiE_EESt5arrayIPcLm2EEEEviT0_T1_)
        /*1640*/ 	.word	0x00000000


	//----- nvinfo : EIATTR_MIN_STACK_SIZE
	.align		4
.L_989:
        /*1644*/ 	.byte	0x04, 0x12
        /*1646*/ 	.short	(.L_991 - .L_990)
	.align		4
.L_990:
        /*1648*/ 	.word	index@(_ZN2at6native29vectorized_elementwise_kernelILi8ENS0_13BUnaryFunctorIiiiZZZNS0_18rshift_kernel_cudaERNS_18TensorIteratorBaseEENKUlvE_clEvENKUlvE1_clEvEUliiE_EESt5arrayIPcLm2EEEEviT0_T1_)
        /*164c*/ 	.word	0x00000000


	//----- nvinfo : EIATTR_MIN_STACK_SIZE
	.align		4
.L_991:
        /*1650*/ 	.byte	0x04, 0x12
        /*1652*/ 	.short	(.L_993 - .L_992)
	.align		4
.L_992:
        /*1654*/ 	.word	index@(_ZN2at6native18elementwise_kernelILi128ELi4EZNS0_15gpu_kernel_implINS0_13AUnaryFunctorIiiiZZZNS0_18rshift_kernel_cudaERNS_18TensorIteratorBaseEENKUlvE_clEvENKUlvE1_clEvEUliiE_EEEEvS5_RKT_EUliE_EEviT1_)
        /*1658*/ 	.word	0x00000000


	//----- nvinfo : EIATTR_MIN_STACK_SIZE
	.align		4
.L_993:
        /*165c*/ 	.byte	0x04, 0x12
        /*165e*/ 	.short	(.L_995 - .L_994)
	.align		4
.L_994:
        /*1660*/ 	.word	index@(_ZN2at6native27unrolled_elementwise_kernelINS0_13AUnaryFunctorIiiiZZZNS0_18rshift_kernel_cudaERNS_18TensorIteratorBaseEENKUlvE_clEvENKUlvE1_clEvEUliiE_EESt5arrayIPcLm2EELi4E23TrivialOffsetCalculatorILi1EjESD_NS0_6memory12LoadWithCastILi1EEENSE_13StoreWithCastILi1EEEEEviT_T0_T2_T3_T4_T5_)
        /*1664*/ 	.word	0x00000000


	//----- nvinfo : EIATTR_MIN_STACK_SIZE
	.align		4
.L_995:
        /*1668*/ 	.byte	0x04, 0x12
        /*166a*/ 	.short	(.L_997 - .L_996)
	.align		4
.L_996:
        /*166c*/ 	.word	index@(_ZN2at6native18elementwise_kernelILi128ELi2EZNS0_22gpu_kernel_impl_nocastINS0_13AUnaryFunctorIiiiZZZNS0_18rshift_kernel_cudaERNS_18TensorIteratorBaseEENKUlvE_clEvENKUlvE1_clEvEUliiE_EEEEvS5_RKT_EUliE_EEviT1_)
        /*1670*/ 	.word	0x00000000


	//----- nvinfo : EIATTR_MIN_STACK_SIZE
	.align		4
.L_997:
        /*1674*/ 	.byte	0x04, 0x12
        /*1676*/ 	.short	(.L_999 - .L_998)
	.align		4
.L_998:
        /*1678*/ 	.word	index@(_ZN2at6native27unrolled_elementwise_kernelINS0_13AUnaryFunctorIiiiZZZNS0_18rshift_kernel_cudaERNS_18TensorIteratorBaseEENKUlvE_clEvENKUlvE1_clEvEUliiE_EESt5arrayIPcLm2EELi4E23TrivialOffsetCalculatorILi1EjESD_NS0_6memory15LoadWithoutCastENSE_16StoreWithoutCastEEEviT_T0_T2_T3_T4_T5_)
        /*167c*/ 	.word	0x00000000


	//----- nvinfo : EIATTR_MIN_STACK_SIZE
	.align		4
.L_999:
        /*1680*/ 	.byte	0x04, 0x12
        /*1682*/ 	.short	(.L_1001 - .L_1000)
	.align		4
.L_1000:
        /*1684*/ 	.word	index@(_ZN2at6native29vectorized_elementwise_kernelILi2ENS0_13AUnaryFunctorIiiiZZZNS0_18rshift_kernel_cudaERNS_18TensorIteratorBaseEENKUlvE_clEvENKUlvE1_clEvEUliiE_EESt5arrayIPcLm2EEEEviT0_T1_)
        /*1688*/ 	.word	0x00000000


	//----- nvinfo : EIATTR_MIN_STACK_SIZE
	.align		4
.L_1001:
        /*168c*/ 	.byte	0x04, 0x12
        /*168e*/ 	.short	(.L_1003 - .L_1002)
	.align		4
.L_1002:
        /*1690*/ 	.word	index@(_ZN2at6native29vectorized_elementwise_kernelILi4ENS0_13AUnaryFunctorIiiiZZZNS0_18rshift_kernel_cudaERNS_18TensorIteratorBaseEENKUlvE_clEvENKUlvE1_clEvEUliiE_EESt5arrayIPcLm2EEEEviT0_T1_)
        /*1694*/ 	.word	0x00000000


	//----- nvinfo : EIATTR_MIN_STACK_SIZE
	.align		4
.L_1003:
        /*1698*/ 	.byte	0x04, 0x12
        /*169a*/ 	.short	(.L_1005 - .L_1004)
	.align		4
.L_1004:
        /*169c*/ 	.word	index@(_ZN2at6native29vectorized_elementwise_kernelILi8ENS0_13AUnaryFunctorIiiiZZZNS0_18rshift_kernel_cudaERNS_18TensorIteratorBaseEENKUlvE_clEvENKUlvE1_clEvEUliiE_EESt5arrayIPcLm2EEEEviT0_T1_)
        /*16a0*/ 	.word	0x00000000


	//----- nvinfo : EIATTR_MIN_STACK_SIZE
	.align		4
.L_1005:
        /*16a4*/ 	.byte	0x04, 0x12
        /*16a6*/ 	.short	(.L_1007 - .L_1006)
	.align		4
.L_1006:
        /*16a8*/ 	.word	index@(_ZN2at6native18elementwise_kernelILi128ELi4EZNS0_15gpu_kernel_implINS0_13BinaryFunctorIaaaZZZNS0_18rshift_kernel_cudaERNS_18TensorIteratorBaseEENKUlvE_clEvENKUlvE0_clEvEUlaaE_EEEEvS5_RKT_EUliE_EEviT1_)
        /*16ac*/ 	.word	0x00000000


	//----- nvinfo : EIATTR_MIN_STACK_SIZE
	.align		4
.L_1007:
        /*16b0*/ 	.byte	0x04, 0x12
        /*16b2*/ 	.short	(.L_1009 - .L_1008)
	.align		4
.L_1008:
        /*16b4*/ 	.word	index@(_ZN2at6native27unrolled_elementwise_kernelINS0_13BinaryFunctorIaaaZZZNS0_18rshift_kernel_cudaERNS_18TensorIteratorBaseEENKUlvE_clEvENKUlvE0_clEvEUlaaE_EESt5arrayIPcLm3EELi4E23TrivialOffsetCalculatorILi2EjESC_ILi1EjENS0_6memory12LoadWithCastILi2EEENSF_13StoreWithCastILi1EEEEEviT_T0_T2_T3_T4_T5_)
        /*16b8*/ 	.word	0x00000000


	//----- nvinfo : EIATTR_MIN_STACK_SIZE
	.align		4
.L_1009:
        /*16bc*/ 	.byte	0x04, 0x12
        /*16be*/ 	.short	(.L_1011 - .L_1010)
	.align		4
.L_1010:
        /*16c0*/ 	.word	index@(_ZN2at6native18elementwise_kernelILi128ELi4EZNS0_22gpu_kernel_impl_nocastINS0_13BinaryFunctorIaaaZZZNS0_18rshift_kernel_cudaERNS_18TensorIteratorBaseEENKUlvE_clEvENKUlvE0_clEvEUlaaE_EEEEvS5_RKT_EUliE_EEviT1_)
        /*16c4*/ 	.word	0x00000000


	//----- nvinfo : EIATTR_MIN_STACK_SIZE
	.align		4
.L_1011:
        /*16c8*/ 	.byte	0x04, 0x12
        /*16ca*/ 	.short	(.L_1013 - .L_1012)
	.align		4
.L_1012:
        /*16cc*/ 	.word	index@(_ZN2at6native27unrolled_elementwise_kernelINS0_13BinaryFunctorIaaaZZZNS0_18rshift_kernel_cudaERNS_18TensorIteratorBaseEENKUlvE_clEvENKUlvE0_clEvEUlaaE_EESt5arrayIPcLm3EELi4E23TrivialOffsetCalculatorILi2EjESC_ILi1EjENS0_6memory15LoadWithoutCastENSF_16StoreWithoutCastEEEviT_T0_T2_T3_T4_T5_)
        /*16d0*/ 	.word	0x00000000


	//----- nvinfo : EIATTR_MIN_STACK_SIZE
	.align		4
.L_1013:
        /*16d4*/ 	.byte	0x04, 0x12
        /*16d6*/ 	.short	(.L_1015 - .L_1014)
	.align		4
.L_1014:
        /*16d8*/ 	.word	index@(_ZN2at6native29vectorized_elementwise_kernelILi2ENS0_13BinaryFunctorIaaaZZZNS0_18rshift_kernel_cudaERNS_18TensorIteratorBaseEENKUlvE_clEvENKUlvE0_clEvEUlaaE_EESt5arrayIPcLm3EEEEviT0_T1_)
        /*16dc*/ 	.word	0x00000000


	//----- nvinfo : EIATTR_MIN_STACK_SIZE
	.align		4
.L_1015:
        /*16e0*/ 	.byte	0x04, 0x12
        /*16e2*/ 	.short	(.L_1017 - .L_1016)
	.align		4
.L_1016:
        /*16e4*/ 	.word	index@(_ZN2at6native29vectorized_elementwise_kernelILi4ENS0_13BinaryFunctorIaaaZZZNS0_18rshift_kernel_cudaERNS_18TensorIteratorBaseEENKUlvE_clEvENKUlvE0_clEvEUlaaE_EESt5arrayIPcLm3EEEEviT0_T1_)
        /*16e8*/ 	.word	0x00000000


	//----- nvinfo : EIATTR_MIN_STACK_SIZE
	.align		4
.L_1017:
        /*16ec*/ 	.byte	0x04, 0x12
        /*16ee*/ 	.short	(.L_1019 - .L_1018)
	.align		4
.L_1018:
        /*16f0*/ 	.word	index@(_ZN2at6native29vectorized_elementwise_kernelILi8ENS0_13BinaryFunctorIaaaZZZNS0_18rshift_kernel_cudaERNS_18TensorIteratorBaseEENKUlvE_clEvENKUlvE0_clEvEUlaaE_EESt5arrayIPcLm3EEEEviT0_T1_)
        /*16f4*/ 	.word	0x00000000


	//----- nvinfo : EIATTR_MIN_STACK_SIZE
	.align		4
.L_1019:
        /*16f8*/ 	.byte	0x04, 0x12
        /*16fa*/ 	.short	(.L_1021 - .L_1020)
	.align		4
.L_1020:
        /*16fc*/ 	.word	index@(_ZN2at6native18elementwise_kernelILi128ELi4EZNS0_15gpu_kernel_implINS0_13BUnaryFunctorIaaaZZZNS0_18rshift_kernel_cudaERNS_18TensorIteratorBaseEENKUlvE_clEvENKUlvE0_clEvEUlaaE_EEEEvS5_RKT_EUliE_EEviT1_)
        /*1700*/ 	.word	0x00000000


	//----- nvinfo : EIATTR_MIN_STACK_SIZE
	.align		4
.L_1021:
        /*1704*/ 	.byte	0x04, 0x12
        /*1706*/ 	.short	(.L_1023 - .L_1022)
	.align		4
.L_1022:
        /*1708*/ 	.word	index@(_ZN2at6native27unrolled_elementwise_kernelINS0_13BUnaryFunctorIaaaZZZNS0_18rshift_kernel_cudaERNS_18TensorIteratorBaseEENKUlvE_clEvENKUlvE0_clEvEUlaaE_EESt5arrayIPcLm2EELi4E23TrivialOffsetCalculatorILi1EjESD_NS0_6memory12LoadWithCastILi1EEENSE_13StoreWithCastILi1EEEEEviT_T0_T2_T3_T4_T5_)
        /*170c*/ 	.word	0x00000000


	//----- nvinfo : EIATTR_MIN_STACK_SIZE
	.align		4
.L_1023:
        /*1710*/ 	.byte	0x04, 0x12
        /*1712*/ 	.short	(.L_1025 - .L_1024)
	.align		4
.L_1024:
        /*1714*/ 	.word	index@(_ZN2at6native18elementwise_kernelILi128ELi4EZNS0_22gpu_kernel_impl_nocastINS0_13BUnaryFunctorIaaaZZZNS0_18rshift_kernel_cudaERNS_18TensorIteratorBaseEENKUlvE_clEvENKUlvE0_clEvEUlaaE_EEEEvS5_RKT_EUliE_EEviT1_)
        /*1718*/ 	.word	0x00000000


	//----- nvinfo : EIATTR_MIN_STACK_SIZE
	.align		4
.L_1025:
        /*171c*/ 	.byte	0x04, 0x12
        /*171e*/ 	.short	(.L_1027 - .L_1026)
	.align		4
.L_1026:
        /*1720*/ 	.word	index@(_ZN2at6native27unrolled_elementwise_kernelINS0_13BUnaryFunctorIaaaZZZNS0_18rshift_kernel_cudaERNS_18TensorIteratorBaseEENKUlvE_clEvENKUlvE0_clEvEUlaaE_EESt5arrayIPcLm2EELi4E23TrivialOffsetCalculatorILi1EjESD_NS0_6memory15LoadWithoutCastENSE_16StoreWithoutCastEEEviT_T0_T2_T3_T4_T5_)
        /*1724*/ 	.word	0x00000000


	//----- nvinfo : EIATTR_MIN_STACK_SIZE
	.align		4
.L_1027:
        /*1728*/ 	.byte	0x04, 0x12
        /*172a*/ 	.short	(.L_1029 - .L_1028)
	.align		4
.L_1028:
        /*172c*/ 	.word	index@(_ZN2at6native29vectorized_elementwise_kernelILi2ENS0_13BUnaryFunctorIaaaZZZNS0_18rshift_kernel_cudaERNS_18TensorIteratorBaseEENKUlvE_clEvENKUlvE0_clEvEUlaaE_EESt5arrayIPcLm2EEEEviT0_T1_)
        /*1730*/ 	.word	0x00000000


	//----- nvinfo : EIATTR_MIN_STACK_SIZE
	.align		4
.L_1029:
        /*1734*/ 	.byte	0x04, 0x12
        /*1736*/ 	.short	(.L_1031 - .L_1030)
	.align		4
.L_1030:
        /*1738*/ 	.word	index@(_ZN2at6native29vectorized_elementwise_kernelILi4ENS0_13BUnaryFunctorIaaaZZZNS0_18rshift_kernel_cudaERNS_18TensorIteratorBaseEENKUlvE_clEvENKUlvE0_clEvEUlaaE_EESt5arrayIPcLm2EEEEviT0_T1_)
        /*173c*/ 	.word	0x00000000


	//----- nvinfo : EIATTR_MIN_STACK_SIZE
	.align		4
.L_1031:
        /*1740*/ 	.byte	0x04, 0x12
        /*1742*/ 	.short	(.L_1033 - .L_1032)
	.align		4
.L_1032:
        /*1744*/ 	.word	index@(_ZN2at6native29vectorized_elementwise_kernelILi8ENS0_13BUnaryFunctorIaaaZZZNS0_18rshift_kernel_cudaERNS_18TensorIteratorBaseEENKUlvE_clEvENKUlvE0_clEvEUlaaE_EESt5arrayIPcLm2EEEEviT0_T1_)
        /*1748*/ 	.word	0x00000000


	//----- nvinfo : EIATTR_MIN_STACK_SIZE
	.align		4
.L_1033:
        /*174c*/ 	.byte	0x04, 0x12
        /*174e*/ 	.short	(.L_1035 - .L_1034)
	.align		4
.L_1034:
        /*1750*/ 	.word	index@(_ZN2at6native18elementwise_kernelILi128ELi4EZNS0_15gpu_kernel_implINS0_13AUnaryFunctorIaaaZZZNS0_18rshift_kernel_cudaERNS_18TensorIteratorBaseEENKUlvE_clEvENKUlvE0_clEvEUlaaE_EEEEvS5_RKT_EUliE_EEviT1_)
        /*1754*/ 	.word	0x00000000


	//----- nvinfo : EIATTR_MIN_STACK_SIZE
	.align		4
.L_1035:
        /*1758*/ 	.byte	0x04, 0x12
        /*175a*/ 	.short	(.L_1037 - .L_1036)
	.align		4
.L_1036:
        /*175c*/ 	.word	index@(_ZN2at6native27unrolled_elementwise_kernelINS0_13AUnaryFunctorIaaaZZZNS0_18rshift_kernel_cudaERNS_18TensorIteratorBaseEENKUlvE_clEvENKUlvE0_clEvEUlaaE_EESt5arrayIPcLm2EELi4E23TrivialOffsetCalculatorILi1EjESD_NS0_6memory12LoadWithCastILi1EEENSE_13StoreWithCastILi1EEEEEviT_T0_T2_T3_T4_T5_)
        /*1760*/ 	.word	0x00000000


	//----- nvinfo : EIATTR_MIN_STACK_SIZE
	.align		4
.L_1037:
        /*1764*/ 	.byte	0x04, 0x12
        /*1766*/ 	.short	(.L_1039 - .L_1038)
	.align		4
.L_1038:
        /*1768*/ 	.word	index@(_ZN2at6native18elementwise_kernelILi128ELi4EZNS0_22gpu_kernel_impl_nocastINS0_13AUnaryFunctorIaaaZZZNS0_18rshift_kernel_cudaERNS_18TensorIteratorBaseEENKUlvE_clEvENKUlvE0_clEvEUlaaE_EEEEvS5_RKT_EUliE_EEviT1_)
        /*176c*/ 	.word	0x00000000


	//----- nvinfo : EIATTR_MIN_STACK_SIZE
	.align		4
.L_1039:
        /*1770*/ 	.byte	0x04, 0x12
        /*1772*/ 	.short	(.L_1041 - .L_1040)
	.align		4
.L_1040:
        /*1774*/ 	.word	index@(_ZN2at6native27unrolled_elementwise_kernelINS0_13AUnaryFunctorIaaaZZZNS0_18rshift_kernel_cudaERNS_18TensorIteratorBaseEENKUlvE_clEvENKUlvE0_clEvEUlaaE_EESt5arrayIPcLm2EELi4E23TrivialOffsetCalculatorILi1EjESD_NS0_6memory15LoadWithoutCastENSE_16StoreWithoutCastEEEviT_T0_T2_T3_T4_T5_)
        /*1778*/ 	.word	0x00000000


	//----- nvinfo : EIATTR_MIN_STACK_SIZE
	.align		4
.L_1041:
        /*177c*/ 	.byte	0x04, 0x12
        /*177e*/ 	.short	(.L_1043 - .L_1042)
	.align		4
.L_1042:
        /*1780*/ 	.word	index@(_ZN2at6native29vectorized_elementwise_kernelILi2ENS0_13AUnaryFunctorIaaaZZZNS0_18rshift_kernel_cudaERNS_18TensorIteratorBaseEENKUlvE_clEvENKUlvE0_clEvEUlaaE_EESt5arrayIPcLm2EEEEviT0_T1_)
        /*1784*/ 	.word	0x00000000


	//----- nvinfo : EIATTR_MIN_STACK_SIZE
	.align		4
.L_1043:
        /*1788*/ 	.byte	0x04, 0x12
        /*178a*/ 	.short	(.L_1045 - .L_1044)
	.align		4
.L_1044:
        /*178c*/ 	.word	index@(_ZN2at6native29vectorized_elementwise_kernelILi4ENS0_13AUnaryFunctorIaaaZZZNS0_18rshift_kernel_cudaERNS_18TensorIteratorBaseEENKUlvE_clEvENKUlvE0_clEvEUlaaE_EESt5arrayIPcLm2EEEEviT0_T1_)
        /*1790*/ 	.word	0x00000000


	//----- nvinfo : EIATTR_MIN_STACK_SIZE
	.align		4
.L_1045:
        /*1794*/ 	.byte	0x04, 0x12
        /*1796*/ 	.short	(.L_1047 - .L_1046)
	.align		4
.L_1046:
        /*1798*/ 	.word	index@(_ZN2at6native29vectorized_elementwise_kernelILi8ENS0_13AUnaryFunctorIaaaZZZNS0_18rshift_kernel_cudaERNS_18TensorIteratorBaseEENKUlvE_clEvENKUlvE0_clEvEUlaaE_EESt5arrayIPcLm2EEEEviT0_T1_)
        /*179c*/ 	.word	0x00000000


	//----- nvinfo : EIATTR_MIN_STACK_SIZE
	.align		4
.L_1047:
        /*17a0*/ 	.byte	0x04, 0x12
        /*17a2*/ 	.short	(.L_1049 - .L_1048)
	.align		4
.L_1048:
        /*17a4*/ 	.word	index@(_ZN2at6native18elementwise_kernelILi128ELi4EZNS0_15gpu_kernel_implINS0_13BinaryFunctorIhhhZZZNS0_18rshift_kernel_cudaERNS_18TensorIteratorBaseEENKUlvE_clEvENKUlvE_clEvEUlhhE_EEEEvS5_RKT_EUliE_EEviT1_)
        /*17a8*/ 	.word	0x00000000


	//----- nvinfo : EIATTR_MIN_STACK_SIZE
	.align		4
.L_1049:
        /*17ac*/ 	.byte	0x04, 0x12
        /*17ae*/ 	.short	(.L_1051 - .L_1050)
	.align		4
.L_1050:
        /*17b0*/ 	.word	index@(_ZN2at6native27unrolled_elementwise_kernelINS0_13BinaryFunctorIhhhZZZNS0_18rshift_kernel_cudaERNS_18TensorIteratorBaseEENKUlvE_clEvENKUlvE_clEvEUlhhE_EESt5arrayIPcLm3EELi4E23TrivialOffsetCalculatorILi2EjESC_ILi1EjENS0_6memory12LoadWithCastILi2EEENSF_13StoreWithCastILi1EEEEEviT_T0_T2_T3_T4_T5_)
        /*17b4*/ 	.word	0x00000000


	//----- nvinfo : EIATTR_MIN_STACK_SIZE
	.align		4
.L_1051:
        /*17b8*/ 	.byte	0x04, 0x12
        /*17ba*/ 	.short	(.L_1053 - .L_1052)
	.align		4
.L_1052:
        /*17bc*/ 	.word	index@(_ZN2at6native18elementwise_kernelILi128ELi4EZNS0_22gpu_kernel_impl_nocastINS0_13BinaryFunctorIhhhZZZNS0_18rshift_kernel_cudaERNS_18TensorIteratorBaseEENKUlvE_clEvENKUlvE_clEvEUlhhE_EEEEvS5_RKT_EUliE_EEviT1_)
        /*17c0*/ 	.word	0x00000000


	//----- nvinfo : EIATTR_MIN_STACK_SIZE
	.align		4
.L_1053:
        /*17c4*/ 	.byte	0x04, 0x12
        /*17c6*/ 	.short	(.L_1055 - .L_1054)
	.align		4
.L_1054:
        /*17c8*/ 	.word	index@(_ZN2at6native27unrolled_elementwise_kernelINS0_13BinaryFunctorIhhhZZZNS0_18rshift_kernel_cudaERNS_18TensorIteratorBaseEENKUlvE_clEvENKUlvE_clEvEUlhhE_EESt5arrayIPcLm3EELi4E23TrivialOffsetCalculatorILi2EjESC_ILi1EjENS0_6memory15LoadWithoutCastENSF_16StoreWithoutCastEEEviT_T0_T2_T3_T4_T5_)
        /*17cc*/ 	.word	0x00000000


	//----- nvinfo : EIATTR_MIN_STACK_SIZE
	.align		4
.L_1055:
        /*17d0*/ 	.byte	0x04, 0x12
        /*17d2*/ 	.short	(.L_1057 - .L_1056)
	.align		4
.L_1056:
        /*17d4*/ 	.word	index@(_ZN2at6native29vectorized_elementwise_kernelILi2ENS0_13BinaryFunctorIhhhZZZNS0_18rshift_kernel_cudaERNS_18TensorIteratorBaseEENKUlvE_clEvENKUlvE_clEvEUlhhE_EESt5arrayIPcLm3EEEEviT0_T1_)
        /*17d8*/ 	.word	0x00000000


	//----- nvinfo : EIATTR_MIN_STACK_SIZE
	.align		4
.L_1057:
        /*17dc*/ 	.byte	0x04, 0x12
        /*17de*/ 	.short	(.L_1059 - .L_1058)
	.align		4
.L_1058:
        /*17e0*/ 	.word	index@(_ZN2at6native29vectorized_elementwise_kernelILi4ENS0_13BinaryFunctorIhhhZZZNS0_18rshift_kernel_cudaERNS_18TensorIteratorBaseEENKUlvE_clEvENKUlvE_clEvEUlhhE_EESt5arrayIPcLm3EEEEviT0_T1_)
        /*17e4*/ 	.word	0x00000000


	//----- nvinfo : EIATTR_MIN_STACK_SIZE
	.align		4
.L_1059:
        /*17e8*/ 	.byte	0x04, 0x12
        /*17ea*/ 	.short	(.L_1061 - .L_1060)
	.align		4
.L_1060:
        /*17ec*/ 	.word	index@(_ZN2at6native29vectorized_elementwise_kernelILi8ENS0_13BinaryFunctorIhhhZZZNS0_18rshift_kernel_cudaERNS_18TensorIteratorBaseEENKUlvE_clEvENKUlvE_clEvEUlhhE_EESt5arrayIPcLm3EEEEviT0_T1_)
        /*17f0*/ 	.word	0x00000000


	//----- nvinfo : EIATTR_MIN_STACK_SIZE
	.align		4
.L_1061:
        /*17f4*/ 	.byte	0x04, 0x12
        /*17f6*/ 	.short	(.L_1063 - .L_1062)
	.align		4
.L_1062:
        /*17f8*/ 	.word	index@(_ZN2at6native18elementwise_kernelILi128ELi4EZNS0_15gpu_kernel_implINS0_13BUnaryFunctorIhhhZZZNS0_18rshift_kernel_cudaERNS_18TensorIteratorBaseEENKUlvE_clEvENKUlvE_clEvEUlhhE_EEEEvS5_RKT_EUliE_EEviT1_)
        /*17fc*/ 	.word	0x00000000


	//----- nvinfo : EIATTR_MIN_STACK_SIZE
	.align		4
.L_1063:
        /*1800*/ 	.byte	0x04, 0x12
        /*1802*/ 	.short	(.L_1065 - .L_1064)
	.align		4
.L_1064:
        /*1804*/ 	.word	index@(_ZN2at6native27unrolled_elementwise_kernelINS0_13BUnaryFunctorIhhhZZZNS0_18rshift_kernel_cudaERNS_18TensorIteratorBaseEENKUlvE_clEvENKUlvE_clEvEUlhhE_EESt5arrayIPcLm2EELi4E23TrivialOffsetCalculatorILi1EjESD_NS0_6memory12LoadWithCastILi1EEENSE_13StoreWithCastILi1EEEEEviT_T0_T2_T3_T4_T5_)
        /*1808*/ 	.word	0x00000000


	//----- nvinfo : EIATTR_MIN_STACK_SIZE
	.align		4
.L_1065:
        /*180c*/ 	.byte	0x04, 0x12
        /*180e*/ 	.short	(.L_1067 - .L_1066)
	.align		4
.L_1066:
        /*1810*/ 	.word	index@(_ZN2at6native18elementwise_kernelILi128ELi4EZNS0_22gpu_kernel_impl_nocastINS0_13BUnaryFunctorIhhhZZZNS0_18rshift_kernel_cudaERNS_18TensorIteratorBaseEENKUlvE_clEvENKUlvE_clEvEUlhhE_EEEEvS5_RKT_EUliE_EEviT1_)
        /*1814*/ 	.word	0x00000000


	//----- nvinfo : EIATTR_MIN_STACK_SIZE
	.align		4
.L_1067:
        /*1818*/ 	.byte	0x04, 0x12
        /*181a*/ 	.short	(.L_1069 - .L_1068)
	.align		4
.L_1068:
        /*181c*/ 	.word	index@(_ZN2at6native27unrolled_elementwise_kernelINS0_13BUnaryFunctorIhhhZZZNS0_18rshift_kernel_cudaERNS_18TensorIteratorBaseEENKUlvE_clEvENKUlvE_clEvEUlhhE_EESt5arrayIPcLm2EELi4E23TrivialOffsetCalculatorILi1EjESD_NS0_6memory15LoadWithoutCastENSE_16StoreWithoutCastEEEviT_T0_T2_T3_T4_T5_)
        /*1820*/ 	.word	0x00000000


	//----- nvinfo : EIATTR_MIN_STACK_SIZE
	.align		4
.L_1069:
        /*1824*/ 	.byte	0x04, 0x12
        /*1826*/ 	.short	(.L_1071 - .L_1070)
	.align		4
.L_1070:
        /*1828*/ 	.word	index@(_ZN2at6native29vectorized_elementwise_kernelILi2ENS0_13BUnaryFunctorIhhhZZZNS0_18rshift_kernel_cudaERNS_18TensorIteratorBaseEENKUlvE_clEvENKUlvE_clEvEUlhhE_EESt5arrayIPcLm2EEEEviT0_T1_)
        /*182c*/ 	.word	0x00000000


	//----- nvinfo : EIATTR_MIN_STACK_SIZE
	.align		4
.L_1071:
        /*1830*/ 	.byte	0x04, 0x12
        /*1832*/ 	.short	(.L_1073 - .L_1072)
	.align		4
.L_1072:
        /*1834*/ 	.word	index@(_ZN2at6native29vectorized_elementwise_kernelILi4ENS0_13BUnaryFunctorIhhhZZZNS0_18rshift_kernel_cudaERNS_18TensorIteratorBaseEENKUlvE_clEvENKUlvE_clEvEUlhhE_EESt5arrayIPcLm2EEEEviT0_T1_)
        /*1838*/ 	.word	0x00000000


	//----- nvinfo : EIATTR_MIN_STACK_SIZE
	.align		4
.L_1073:
        /*183c*/ 	.byte	0x04, 0x12
        /*183e*/ 	.short	(.L_1075 - .L_1074)
	.align		4
.L_1074:
        /*1840*/ 	.word	index@(_ZN2at6native29vectorized_elementwise_kernelILi8ENS0_13BUnaryFunctorIhhhZZZNS0_18rshift_kernel_cudaERNS_18TensorIteratorBaseEENKUlvE_clEvENKUlvE_clEvEUlhhE_EESt5arrayIPcLm2EEEEviT0_T1_)
        /*1844*/ 	.word	0x00000000


	//----- nvinfo : EIATTR_MIN_STACK_SIZE
	.align		4
.L_1075:
        /*1848*/ 	.byte	0x04, 0x12
        /*184a*/ 	.short	(.L_1077 - .L_1076)
	.align		4
.L_1076:
        /*184c*/ 	.word	index@(_ZN2at6native18elementwise_kernelILi128ELi4EZNS0_15gpu_kernel_implINS0_13AUnaryFunctorIhhhZZZNS0_18rshift_kernel_cudaERNS_18TensorIteratorBaseEENKUlvE_clEvENKUlvE_clEvEUlhhE_EEEEvS5_RKT_EUliE_EEviT1_)
        /*1850*/ 	.word	0x00000000


	//----- nvinfo : EIATTR_MIN_STACK_SIZE
	.align		4
.L_1077:
        /*1854*/ 	.byte	0x04, 0x12
        /*1856*/ 	.short	(.L_1079 - .L_1078)
	.align		4
.L_1078:
        /*1858*/ 	.word	index@(_ZN2at6native27unrolled_elementwise_kernelINS0_13AUnaryFunctorIhhhZZZNS0_18rshift_kernel_cudaERNS_18TensorIteratorBaseEENKUlvE_clEvENKUlvE_clEvEUlhhE_EESt5arrayIPcLm2EELi4E23TrivialOffsetCalculatorILi1EjESD_NS0_6memory12LoadWithCastILi1EEENSE_13StoreWithCastILi1EEEEEviT_T0_T2_T3_T4_T5_)
        /*185c*/ 	.word	0x00000000


	//----- nvinfo : EIATTR_MIN_STACK_SIZE
	.align		4
.L_1079:
        /*1860*/ 	.byte	0x04, 0x12
        /*1862*/ 	.short	(.L_1081 - .L_1080)
	.align		4
.L_1080:
        /*1864*/ 	.word	index@(_ZN2at6native18elementwise_kernelILi128ELi4EZNS0_22gpu_kernel_impl_nocastINS0_13AUnaryFunctorIhhhZZZNS0_18rshift_kernel_cudaERNS_18TensorIteratorBaseEENKUlvE_clEvENKUlvE_clEvEUlhhE_EEEEvS5_RKT_EUliE_EEviT1_)
        /*1868*/ 	.word	0x00000000


	//----- nvinfo : EIATTR_MIN_STACK_SIZE
	.align		4
.L_1081:
        /*186c*/ 	.byte	0x04, 0x12
        /*186e*/ 	.short	(.L_1083 - .L_1082)
	.align		4
.L_1082:
        /*1870*/ 	.word	index@(_ZN2at6native27unrolled_elementwise_kernelINS0_13AUnaryFunctorIhhhZZZNS0_18rshift_kernel_cudaERNS_18TensorIteratorBaseEENKUlvE_clEvENKUlvE_clEvEUlhhE_EESt5arrayIPcLm2EELi4E23TrivialOffsetCalculatorILi1EjESD_NS0_6memory15LoadWithoutCastENSE_16StoreWithoutCastEEEviT_T0_T2_T3_T4_T5_)
        /*1874*/ 	.word	0x00000000


	//----- nvinfo : EIATTR_MIN_STACK_SIZE
	.align		4
.L_1083:
        /*1878*/ 	.byte	0x04, 0x12
        /*187a*/ 	.short	(.L_1085 - .L_1084)
	.align		4
.L_1084:
        /*187c*/ 	.word	index@(_ZN2at6native29vectorized_elementwise_kernelILi2ENS0_13AUnaryFunctorIhhhZZZNS0_18rshift_kernel_cudaERNS_18TensorIteratorBaseEENKUlvE_clEvENKUlvE_clEvEUlhhE_EESt5arrayIPcLm2EEEEviT0_T1_)
        /*1880*/ 	.word	0x00000000


	//----- nvinfo : EIATTR_MIN_STACK_SIZE
	.align		4
.L_1085:
        /*1884*/ 	.byte	0x04, 0x12
        /*1886*/ 	.short	(.L_1087 - .L_1086)
	.align		4
.L_1086:
        /*1888*/ 	.word	index@(_ZN2at6native29vectorized_elementwise_kernelILi4ENS0_13AUnaryFunctorIhhhZZZNS0_18rshift_kernel_cudaERNS_18TensorIteratorBaseEENKUlvE_clEvENKUlvE_clEvEUlhhE_EESt5arrayIPcLm2EEEEviT0_T1_)
        /*188c*/ 	.word	0x00000000


	//----- nvinfo : EIATTR_MIN_STACK_SIZE
	.align		4
.L_1087:
        /*1890*/ 	.byte	0x04, 0x12
        /*1892*/ 	.short	(.L_1089 - .L_1088)
	.align		4
.L_1088:
        /*1894*/ 	.word	index@(_ZN2at6native29vectorized_elementwise_kernelILi8ENS0_13AUnaryFunctorIhhhZZZNS0_18rshift_kernel_cudaERNS_18TensorIteratorBaseEENKUlvE_clEvENKUlvE_clEvEUlhhE_EESt5arrayIPcLm2EEEEviT0_T1_)
        /*1898*/ 	.word	0x00000000


	//----- nvinfo : EIATTR_MIN_STACK_SIZE
	.align		4
.L_1089:
        /*189c*/ 	.byte	0x04, 0x12
        /*189e*/ 	.short	(.L_1091 - .L_1090)
	.align		4
.L_1090:
        /*18a0*/ 	.word	index@(_ZN2at6native18elementwise_kernelILi128ELi4EZNS0_15gpu_kernel_implINS0_13BinaryFunctorIsssZZZNS0_18lshift_kernel_cudaERNS_18TensorIteratorBaseEENKUlvE_clEvENKUlvE3_clEvEUlssE_EEEEvS5_RKT_EUliE_EEviT1_)
        /*18a4*/ 	.word	0x00000000


	//----- nvinfo : EIATTR_MIN_STACK_SIZE
	.align		4
.L_1091:
        /*18a8*/ 	.byte	0x04, 0x12
        /*18aa*/ 	.short	(.L_1093 - .L_1092)
	.align		4
.L_1092:
        /*18ac*/ 	.word	index@(_ZN2at6native27unrolled_elementwise_kernelINS0_13BinaryFunctorIsssZZZNS0_18lshift_kernel_cudaERNS_18TensorIteratorBaseEENKUlvE_clEvENKUlvE3_clEvEUlssE_EESt5arrayIPcLm3EELi4E23TrivialOffsetCalculatorILi2EjESC_ILi1EjENS0_6memory12LoadWithCastILi2EEENSF_13StoreWithCastILi1EEEEEviT_T0_T2_T3_T4_T5_)
        /*18b0*/ 	.word	0x00000000


	//----- nvinfo : EIATTR_MIN_STACK_SIZE
	.align		4
.L_1093:
        /*18b4*/ 	.byte	0x04, 0x12
        /*18b6*/ 	.short	(.L_1095 - .L_1094)
	.align		4
.L_1094:
        /*18b8*/ 	.word	index@(_ZN2at6native18elementwise_kernelILi128ELi4EZNS0_22gpu_kernel_impl_nocastINS0_13BinaryFunctorIsssZZZNS0_18lshift_kernel_cudaERNS_18TensorIteratorBaseEENKUlvE_clEvENKUlvE3_clEvEUlssE_EEEEvS5_RKT_EUliE_EEviT1_)
        /*18bc*/ 	.word	0x00000000


	//----- nvinfo : EIATTR_MIN_STACK_SIZE
	.align		4
.L_1095:
        /*18c0*/ 	.byte	0x04, 0x12
        /*18c2*/ 	.short	(.L_1097 - .L_1096)
	.align		4
.L_1096:
        /*18c4*/ 	.word	index@(_ZN2at6native27unrolled_elementwise_kernelINS0_13BinaryFunctorIsssZZZNS0_18lshift_kernel_cudaERNS_18TensorIteratorBaseEENKUlvE_clEvENKUlvE3_clEvEUlssE_EESt5arrayIPcLm3EELi4E23TrivialOffsetCalculatorILi2EjESC_ILi1EjENS0_6memory15LoadWithoutCastENSF_16StoreWithoutCastEEEviT_T0_T2_T3_T4_T5_)
        /*18c8*/ 	.word	0x00000000


	//----- nvinfo : EIATTR_MIN_STACK_SIZE
	.align		4
.L_1097:
        /*18cc*/ 	.byte	0x04, 0x12
        /*18ce*/ 	.short	(.L_1099 - .L_1098)
	.align		4
.L_1098:
        /*18d0*/ 	.word	index@(_ZN2at6native29vectorized_elementwise_kernelILi2ENS0_13BinaryFunctorIsssZZZNS0_18lshift_kernel_cudaERNS_18TensorIteratorBaseEENKUlvE_clEvENKUlvE3_clEvEUlssE_EESt5arrayIPcLm3EEEEviT0_T1_)
        /*18d4*/ 	.word	0x00000000


	//----- nvinfo : EIATTR_MIN_STACK_SIZE
	.align		4
.L_1099:
        /*18d8*/ 	.byte	0x04, 0x12
        /*18da*/ 	.short	(.L_1101 - .L_1100)
	.align		4
.L_1100:
        /*18dc*/ 	.word	index@(_ZN2at6native29vectorized_elementwise_kernelILi4ENS0_13BinaryFunctorIsssZZZNS0_18lshift_kernel_cudaERNS_18TensorIteratorBaseEENKUlvE_clEvENKUlvE3_clEvEUlssE_EESt5arrayIPcLm3EEEEviT0_T1_)
        /*18e0*/ 	.word	0x00000000


	//----- nvinfo : EIATTR_MIN_STACK_SIZE
	.align		4
.L_1101:
        /*18e4*/ 	.byte	0x04, 0x12
        /*18e6*/ 	.short	(.L_1103 - .L_1102)
	.align		4
.L_1102:
        /*18e8*/ 	.word	index@(_ZN2at6native29vectorized_elementwise_kernelILi8ENS0_13BinaryFunctorIsssZZZNS0_18lshift_kernel_cudaERNS_18TensorIteratorBaseEENKUlvE_clEvENKUlvE3_clEvEUlssE_EESt5arrayIPcLm3EEEEviT0_T1_)
        /*18ec*/ 	.word	0x00000000


	//----- nvinfo : EIATTR_MIN_STACK_SIZE
	.align		4
.L_1103:
        /*18f0*/ 	.byte	0x04, 0x12
        /*18f2*/ 	.short	(.L_1105 - .L_1104)
	.align		4
.L_1104:
        /*18f4*/ 	.word	index@(_ZN2at6native18elementwise_kernelILi128ELi4EZNS0_15gpu_kernel_implINS0_13BUnaryFunctorIsssZZZNS0_18lshift_kernel_cudaERNS_18TensorIteratorBaseEENKUlvE_clEvENKUlvE3_clEvEUlssE_EEEEvS5_RKT_EUliE_EEviT1_)
        /*18f8*/ 	.word	0x00000000


	//----- nvinfo : EIATTR_MIN_STACK_SIZE
	.align		4
.L_1105:
        /*18fc*/ 	.byte	0x04, 0x12
        /*18fe*/ 	.short	(.L_1107 - .L_1106)
	.align		4
.L_1106:
        /*1900*/ 	.word	index@(_ZN2at6native27unrolled_elementwise_kernelINS0_13BUnaryFunctorIsssZZZNS0_18lshift_kernel_cudaERNS_18TensorIteratorBaseEENKUlvE_clEvENKUlvE3_clEvEUlssE_EESt5arrayIPcLm2EELi4E23TrivialOffsetCalculatorILi1EjESD_NS0_6memory12LoadWithCastILi1EEENSE_13StoreWithCastILi1EEEEEviT_T0_T2_T3_T4_T5_)
        /*1904*/ 	.word	0x00000000


	//----- nvinfo : EIATTR_MIN_STACK_SIZE
	.align		4
.L_1107:
        /*1908*/ 	.byte	0x04, 0x12
        /*190a*/ 	.short	(.L_1109 - .L_1108)
	.align		4
.L_1108:
        /*190c*/ 	.word	index@(_ZN2at6native18elementwise_kernelILi128ELi4EZNS0_22gpu_kernel_impl_nocastINS0_13BUnaryFunctorIsssZZZNS0_18lshift_kernel_cudaERNS_18TensorIteratorBaseEENKUlvE_clEvENKUlvE3_clEvEUlssE_EEEEvS5_RKT_EUliE_EEviT1_)
        /*1910*/ 	.word	0x00000000


	//----- nvinfo : EIATTR_MIN_STACK_SIZE
	.align		4
.L_1109:
        /*1914*/ 	.byte	0x04, 0x12
        /*1916*/ 	.short	(.L_1111 - .L_1110)
	.align		4
.L_1110:
        /*1918*/ 	.word	index@(_ZN2at6native27unrolled_elementwise_kernelINS0_13BUnaryFunctorIsssZZZNS0_18lshift_kernel_cudaERNS_18TensorIteratorBaseEENKUlvE_clEvENKUlvE3_clEvEUlssE_EESt5arrayIPcLm2EELi4E23TrivialOffsetCalculatorILi1EjESD_NS0_6memory15LoadWithoutCastENSE_16StoreWithoutCastEEEviT_T0_T2_T3_T4_T5_)
        /*191c*/ 	.word	0x00000000


	//----- nvinfo : EIATTR_MIN_STACK_SIZE
	.align		4
.L_1111:
        /*1920*/ 	.byte	0x04, 0x12
        /*1922*/ 	.short	(.L_1113 - .L_1112)
	.align		4
.L_1112:
        /*1924*/ 	.word	index@(_ZN2at6native29vectorized_elementwise_kernelILi2ENS0_13BUnaryFunctorIsssZZZNS0_18lshift_kernel_cudaERNS_18TensorIteratorBaseEENKUlvE_clEvENKUlvE3_clEvEUlssE_EESt5arrayIPcLm2EEEEviT0_T1_)
        /*1928*/ 	.word	0x00000000


	//----- nvinfo : EIATTR_MIN_STACK_SIZE
	.align		4
.L_1113:
        /*192c*/ 	.byte	0x04, 0x12
        /*192e*/ 	.short	(.L_1115 - .L_1114)
	.align		4
.L_1114:
        /*1930*/ 	.word	index@(_ZN2at6native29vectorized_elementwise_kernelILi4ENS0_13BUnaryFunctorIsssZZZNS0_18lshift_kernel_cudaERNS_18TensorIteratorBaseEENKUlvE_clEvENKUlvE3_clEvEUlssE_EESt5arrayIPcLm2EEEEviT0_T1_)
        /*1934*/ 	.word	0x00000000


	//----- nvinfo : EIATTR_MIN_STACK_SIZE
	.align		4
.L_1115:
        /*1938*/ 	.byte	0x04, 0x12
        /*193a*/ 	.short	(.L_1117 - .L_1116)
	.align		4
.L_1116:
        /*193c*/ 	.word	index@(_ZN2at6native29vectorized_elementwise_kernelILi8ENS0_13BUnaryFunctorIsssZZZNS0_18lshift_kernel_cudaERNS_18TensorIteratorBaseEENKUlvE_clEvENKUlvE3_clEvEUlssE_EESt5arrayIPcLm2EEEEviT0_T1_)
        /*1940*/ 	.word	0x00000000


	//----- nvinfo : EIATTR_MIN_STACK_SIZE
	.align		4
.L_1117:
        /*1944*/ 	.byte	0x04, 0x12
        /*1946*/ 	.short	(.L_1119 - .L_1118)
	.align		4
.L_1118:
        /*1948*/ 	.word	index@(_ZN2at6native18elementwise_kernelILi128ELi4EZNS0_15gpu_kernel_implINS0_13AUnaryFunctorIsssZZZNS0_18lshift_kernel_cudaERNS_18TensorIteratorBaseEENKUlvE_clEvENKUlvE3_clEvEUlssE_EEEEvS5_RKT_EUliE_EEviT1_)
        /*194c*/ 	.word	0x00000000


	//----- nvinfo : EIATTR_MIN_STACK_SIZE
	.align		4
.L_1119:
        /*1950*/ 	.byte	0x04, 0x12
        /*1952*/ 	.short	(.L_1121 - .L_1120)
	.align		4
.L_1120:
        /*1954*/ 	.word	index@(_ZN2at6native27unrolled_elementwise_kernelINS0_13AUnaryFunctorIsssZZZNS0_18lshift_kernel_cudaERNS_18TensorIteratorBaseEENKUlvE_clEvENKUlvE3_clEvEUlssE_EESt5arrayIPcLm2EELi4E23TrivialOffsetCalculatorILi1EjESD_NS0_6memory12LoadWithCastILi1EEENSE_13StoreWithCastILi1EEEEEviT_T0_T2_T3_T4_T5_)
        /*1958*/ 	.word	0x00000000


	//----- nvinfo : EIATTR_MIN_STACK_SIZE
	.align		4
.L_1121:
        /*195c*/ 	.byte	0x04, 0x12
        /*195e*/ 	.short	(.L_1123 - .L_1122)
	.align		4
.L_1122:
        /*1960*/ 	.word	index@(_ZN2at6native18elementwise_kernelILi128ELi4EZNS0_22gpu_kernel_impl_nocastINS0_13AUnaryFunctorIsssZZZNS0_18lshift_kernel_cudaERNS_18TensorIteratorBaseEENKUlvE_clEvENKUlvE3_clEvEUlssE_EEEEvS5_RKT_EUliE_EEviT1_)
        /*1964*/ 	.word	0x00000000


	//----- nvinfo : EIATTR_MIN_STACK_SIZE
	.align		4
.L_1123:
        /*1968*/ 	.byte	0x04, 0x12
        /*196a*/ 	.short	(.L_1125 - .L_1124)
	.align		4
.L_1124:
        /*196c*/ 	.word	index@(_ZN2at6native27unrolled_elementwise_kernelINS0_13AUnaryFunctorIsssZZZNS0_18lshift_kernel_cudaERNS_18TensorIteratorBaseEENKUlvE_clEvENKUlvE3_clEvEUlssE_EESt5arrayIPcLm2EELi4E23TrivialOffsetCalculatorILi1EjESD_NS0_6memory15LoadWithoutCastENSE_16StoreWithoutCastEEEviT_T0_T2_T3_T4_T5_)
        /*1970*/ 	.word	0x00000000


	//----- nvinfo : EIATTR_MIN_STACK_SIZE
	.align		4
.L_1125:
        /*1974*/ 	.byte	0x04, 0x12
        /*1976*/ 	.short	(.L_1127 - .L_1126)
	.align		4
.L_1126:
        /*1978*/ 	.word	index@(_ZN2at6native29vectorized_elementwise_kernelILi2ENS0_13AUnaryFunctorIsssZZZNS0_18lshift_kernel_cudaERNS_18TensorIteratorBaseEENKUlvE_clEvENKUlvE3_clEvEUlssE_EESt5arrayIPcLm2EEEEviT0_T1_)
        /*197c*/ 	.word	0x00000000


	//----- nvinfo : EIATTR_MIN_STACK_SIZE
	.align		4
.L_1127:
        /*1980*/ 	.byte	0x04, 0x12
        /*1982*/ 	.short	(.L_1129 - .L_1128)
	.align		4
.L_1128:
        /*1984*/ 	.word	index@(_ZN2at6native29vectorized_elementwise_kernelILi4ENS0_13AUnaryFunctorIsssZZZNS0_18lshift_kernel_cudaERNS_18TensorIteratorBaseEENKUlvE_clEvENKUlvE3_clEvEUlssE_EESt5arrayIPcLm2EEEEviT0_T1_)
        /*1988*/ 	.word	0x00000000


	//----- nvinfo : EIATTR_MIN_STACK_SIZE
	.align		4
.L_1129:
        /*198c*/ 	.byte	0x04, 0x12
        /*198e*/ 	.short	(.L_1131 - .L_1130)
	.align		4
.L_1130:
        /*1990*/ 	.word	index@(_ZN2at6native29vectorized_elementwise_kernelILi8ENS0_13AUnaryFunctorIsssZZZNS0_18lshift_kernel_cudaERNS_18TensorIteratorBaseEENKUlvE_clEvENKUlvE3_clEvEUlssE_EESt5arrayIPcLm2EEEEviT0_T1_)
        /*1994*/ 	.word	0x00000000


	//----- nvinfo : EIATTR_MIN_STACK_SIZE
	.align		4
.L_1131:
        /*1998*/ 	.byte	0x04, 0x12
        /*199a*/ 	.short	(.L_1133 - .L_1132)
	.align		4
.L_1132:
        /*199c*/ 	.word	index@(_ZN2at6native18elementwise_kernelILi128ELi4EZNS0_15gpu_kernel_implINS0_13BinaryFunctorIlllZZZNS0_18lshift_kernel_cudaERNS_18TensorIteratorBaseEENKUlvE_clEvENKUlvE2_clEvEUlllE_EEEEvS5_RKT_EUliE_EEviT1_)
        /*19a0*/ 	.word	0x00000000


	//----- nvinfo : EIATTR_MIN_STACK_SIZE
	.align		4
.L_1133:
        /*19a4*/ 	.byte	0x04, 0x12
        /*19a6*/ 	.short	(.L_1135 - .L_1134)
	.align		4
.L_1134:
        /*19a8*/ 	.word	index@(_ZN2at6native27unrolled_elementwise_kernelINS0_13BinaryFunctorIlllZZZNS0_18lshift_kernel_cudaERNS_18TensorIteratorBaseEENKUlvE_clEvENKUlvE2_clEvEUlllE_EESt5arrayIPcLm3EELi4E23TrivialOffsetCalculatorILi2EjESC_ILi1EjENS0_6memory12LoadWithCastILi2EEENSF_13StoreWithCastILi1EEEEEviT_T0_T2_T3_T4_T5_)
        /*19ac*/ 	.word	0x00000000


	//----- nvinfo : EIATTR_MIN_STACK_SIZE
	.align		4
.L_1135:
        /*19b0*/ 	.byte	0x04, 0x12
        /*19b2*/ 	.short	(.L_1137 - .L_1136)
	.align		4
.L_1136:
        /*19b4*/ 	.word	index@(_ZN2at6native18elementwise_kernelILi128ELi2EZNS0_22gpu_kernel_impl_nocastINS0_13BinaryFunctorIlllZZZNS0_18lshift_kernel_cudaERNS_18TensorIteratorBaseEENKUlvE_clEvENKUlvE2_clEvEUlllE_EEEEvS5_RKT_EUliE_EEviT1_)
        /*19b8*/ 	.word	0x00000000


	//----- nvinfo : EIATTR_MIN_STACK_SIZE
	.align		4
.L_1137:
        /*19bc*/ 	.byte	0x04, 0x12
        /*19be*/ 	.short	(.L_1139 - .L_1138)
	.align		4
.L_1138:
        /*19c0*/ 	.word	index@(_ZN2at6native27unrolled_elementwise_kernelINS0_13BinaryFunctorIlllZZZNS0_18lshift_kernel_cudaERNS_18TensorIteratorBaseEENKUlvE_clEvENKUlvE2_clEvEUlllE_EESt5arrayIPcLm3EELi4E23TrivialOffsetCalculatorILi2EjESC_ILi1EjENS0_6memory15LoadWithoutCastENSF_16StoreWithoutCastEEEviT_T0_T2_T3_T4_T5_)
        /*19c4*/ 	.word	0x00000000


	//----- nvinfo : EIATTR_MIN_STACK_SIZE
	.align		4
.L_1139:
        /*19c8*/ 	.byte	0x04, 0x12
        /*19ca*/ 	.short	(.L_1141 - .L_1140)
	.align		4
.L_1140:
        /*19cc*/ 	.word	index@(_ZN2at6native29vectorized_elementwise_kernelILi2ENS0_13BinaryFunctorIlllZZZNS0_18lshift_kernel_cudaERNS_18TensorIteratorBaseEENKUlvE_clEvENKUlvE2_clEvEUlllE_EESt5arrayIPcLm3EEEEviT0_T1_)
        /*19d0*/ 	.word	0x00000000


	//----- nvinfo : EIATTR_MIN_STACK_SIZE
	.align		4
.L_1141:
        /*19d4*/ 	.byte	0x04, 0x12
        /*19d6*/ 	.short	(.L_1143 - .L_1142)
	.align		4
.L_1142:
        /*19d8*/ 	.word	index@(_ZN2at6native29vectorized_elementwise_kernelILi4ENS0_13BinaryFunctorIlllZZZNS0_18lshift_kernel_cudaERNS_18TensorIteratorBaseEENKUlvE_clEvENKUlvE2_clEvEUlllE_EESt5arrayIPcLm3EEEEviT0_T1_)
        /*19dc*/ 	.word	0x00000000


	//----- nvinfo : EIATTR_MIN_STACK_SIZE
	.align		4
.L_1143:
        /*19e0*/ 	.byte	0x04, 0x12
        /*19e2*/ 	.short	(.L_1145 - .L_1144)
	.align		4
.L_1144:
        /*19e4*/ 	.word	index@(_ZN2at6native29vectorized_elementwise_kernelILi8ENS0_13BinaryFunctorIlllZZZNS0_18lshift_kernel_cudaERNS_18TensorIteratorBaseEENKUlvE_clEvENKUlvE2_clEvEUlllE_EESt5arrayIPcLm3EEEEviT0_T1_)
        /*19e8*/ 	.word	0x00000000


	//----- nvinfo : EIATTR_MIN_STACK_SIZE
	.align		4
.L_1145:
        /*19ec*/ 	.byte	0x04, 0x12
        /*19ee*/ 	.short	(.L_1147 - .L_1146)
	.align		4
.L_1146:
        /*19f0*/ 	.word	index@(_ZN2at6native18elementwise_kernelILi128ELi4EZNS0_15gpu_kernel_implINS0_13BUnaryFunctorIlllZZZNS0_18lshift_kernel_cudaERNS_18TensorIteratorBaseEENKUlvE_clEvENKUlvE2_clEvEUlllE_EEEEvS5_RKT_EUliE_EEviT1_)
        /*19f4*/ 	.word	0x00000000


	//----- nvinfo : EIATTR_MIN_STACK_SIZE
	.align		4
.L_1147:
        /*19f8*/ 	.byte	0x04, 0x12
        /*19fa*/ 	.short	(.L_1149 - .L_1148)
	.align		4
.L_1148:
        /*19fc*/ 	.word	index@(_ZN2at6native27unrolled_elementwise_kernelINS0_13BUnaryFunctorIlllZZZNS0_18lshift_kernel_cudaERNS_18TensorIteratorBaseEENKUlvE_clEvENKUlvE2_clEvEUlllE_EESt5arrayIPcLm2EELi4E23TrivialOffsetCalculatorILi1EjESD_NS0_6memory12LoadWithCastILi1EEENSE_13StoreWithCastILi1EEEEEviT_T0_T2_T3_T4_T5_)
        /*1a00*/ 	.word	0x00000000


	//----- nvinfo : EIATTR_MIN_STACK_SIZE
	.align		4
.L_1149:
        /*1a04*/ 	.byte	0x04, 0x12
        /*1a06*/ 	.short	(.L_1151 - .L_1150)
	.align		4
.L_1150:
        /*1a08*/ 	.word	index@(_ZN2at6native18elementwise_kernelILi128ELi2EZNS0_22gpu_kernel_impl_nocastINS0_13BUnaryFunctorIlllZZZNS0_18lshift_kernel_cudaERNS_18TensorIteratorBaseEENKUlvE_clEvENKUlvE2_clEvEUlllE_EEEEvS5_RKT_EUliE_EEviT1_)
        /*1a0c*/ 	.word	0x00000000


	//----- nvinfo : EIATTR_MIN_STACK_SIZE
	.align		4
.L_1151:
        /*1a10*/ 	.byte	0x04, 0x12
        /*1a12*/ 	.short	(.L_1153 - .L_1152)
	.align		4
.L_1152:
        /*1a14*/ 	.word	index@(_ZN2at6native27unrolled_elementwise_kernelINS0_13BUnaryFunctorIlllZZZNS0_18lshift_kernel_cudaERNS_18TensorIteratorBaseEENKUlvE_clEvENKUlvE2_clEvEUlllE_EESt5arrayIPcLm2EELi4E23TrivialOffsetCalculatorILi1EjESD_NS0_6memory15LoadWithoutCastENSE_16StoreWithoutCastEEEviT_T0_T2_T3_T4_T5_)
        /*1a18*/ 	.word	0x00000000


	//----- nvinfo : EIATTR_MIN_STACK_SIZE
	.align		4
.L_1153:
        /*1a1c*/ 	.byte	0x04, 0x12
        /*1a1e*/ 	.short	(.L_1155 - .L_1154)
	.align		4
.L_1154:
        /*1a20*/ 	.word	index@(_ZN2at6native29vectorized_elementwise_kernelILi2ENS0_13BUnaryFunctorIlllZZZNS0_18lshift_kernel_cudaERNS_18TensorIteratorBaseEENKUlvE_clEvENKUlvE2_clEvEUlllE_EESt5arrayIPcLm2EEEEviT0_T1_)
        /*1a24*/ 	.word	0x00000000


	//----- nvinfo : EIATTR_MIN_STACK_SIZE
	.align		4
.L_1155:
        /*1a28*/ 	.byte	0x04, 0x12
        /*1a2a*/ 	.short	(.L_1157 - .L_1156)
	.align		4
.L_1156:
        /*1a2c*/ 	.word	index@(_ZN2at6native29vectorized_elementwise_kernelILi4ENS0_13BUnaryFunctorIlllZZZNS0_18lshift_kernel_cudaERNS_18TensorIteratorBaseEENKUlvE_clEvENKUlvE2_clEvEUlllE_EESt5arrayIPcLm2EEEEviT0_T1_)
        /*1a30*/ 	.word	0x00000000


	//----- nvinfo : EIATTR_MIN_STACK_SIZE
	.align		4
.L_1157:
        /*1a34*/ 	.byte	0x04, 0x12
        /*1a36*/ 	.short	(.L_1159 - .L_1158)
	.align		4
.L_1158:
        /*1a38*/ 	.word	index@(_ZN2at6native29vectorized_elementwise_kernelILi8ENS0_13BUnaryFunctorIlllZZZNS0_18lshift_kernel_cudaERNS_18TensorIteratorBaseEENKUlvE_clEvENKUlvE2_clEvEUlllE_EESt5arrayIPcLm2EEEEviT0_T1_)
        /*1a3c*/ 	.word	0x00000000


	//----- nvinfo : EIATTR_MIN_STACK_SIZE
	.align		4
.L_1159:
        /*1a40*/ 	.byte	0x04, 0x12
        /*1a42*/ 	.short	(.L_1161 - .L_1160)
	.align		4
.L_1160:
        /*1a44*/ 	.word	index@(_ZN2at6native18elementwise_kernelILi128ELi4EZNS0_15gpu_kernel_implINS0_13AUnaryFunctorIlllZZZNS0_18lshift_kernel_cudaERNS_18TensorIteratorBaseEENKUlvE_clEvENKUlvE2_clEvEUlllE_EEEEvS5_RKT_EUliE_EEviT1_)
        /*1a48*/ 	.word	0x00000000


	//----- nvinfo : EIATTR_MIN_STACK_SIZE
	.align		4
.L_1161:
        /*1a4c*/ 	.byte	0x04, 0x12
        /*1a4e*/ 	.short	(.L_1163 - .L_1162)
	.align		4
.L_1162:
        /*1a50*/ 	.word	index@(_ZN2at6native27unrolled_elementwise_kernelINS0_13AUnaryFunctorIlllZZZNS0_18lshift_kernel_cudaERNS_18TensorIteratorBaseEENKUlvE_clEvENKUlvE2_clEvEUlllE_EESt5arrayIPcLm2EELi4E23TrivialOffsetCalculatorILi1EjESD_NS0_6memory12LoadWithCastILi1EEENSE_13StoreWithCastILi1EEEEEviT_T0_T2_T3_T4_T5_)
        /*1a54*/ 	.word	0x00000000


	//----- nvinfo : EIATTR_MIN_STACK_SIZE
	.align		4
.L_1163:
        /*1a58*/ 	.byte	0x04, 0x12
        /*1a5a*/ 	.short	(.L_1165 - .L_1164)
	.align		4
.L_1164:
        /*1a5c*/ 	.word	index@(_ZN2at6native18elementwise_kernelILi128ELi2EZNS0_22gpu_kernel_impl_nocastINS0_13AUnaryFunctorIlllZZZNS0_18lshift_kernel_cudaERNS_18TensorIteratorBaseEENKUlvE_clEvENKUlvE2_clEvEUlllE_EEEEvS5_RKT_EUliE_EEviT1_)
        /*1a60*/ 	.word	0x00000000


	//----- nvinfo : EIATTR_MIN_STACK_SIZE
	.align		4
.L_1165:
        /*1a64*/ 	.byte	0x04, 0x12
        /*1a66*/ 	.short	(.L_1167 - .L_1166)
	.align		4
.L_1166:
        /*1a68*/ 	.word	index@(_ZN2at6native27unrolled_elementwise_kernelINS0_13AUnaryFunctorIlllZZZNS0_18lshift_kernel_cudaERNS_18TensorIteratorBaseEENKUlvE_clEvENKUlvE2_clEvEUlllE_EESt5arrayIPcLm2EELi4E23TrivialOffsetCalculatorILi1EjESD_NS0_6memory15LoadWithoutCastENSE_16StoreWithoutCastEEEviT_T0_T2_T3_T4_T5_)
        /*1a6c*/ 	.word	0x00000000


	//----- nvinfo : EIATTR_MIN_STACK_SIZE
	.align		4
.L_1167:
        /*1a70*/ 	.byte	0x04, 0x12
        /*1a72*/ 	.short	(.L_1169 - .L_1168)
	.align		4
.L_1168:
        /*1a74*/ 	.word	index@(_ZN2at6native29vectorized_elementwise_kernelILi2ENS0_13AUnaryFunctorIlllZZZNS0_18lshift_kernel_cudaERNS_18TensorIteratorBaseEENKUlvE_clEvENKUlvE2_clEvEUlllE_EESt5arrayIPcLm2EEEEviT0_T1_)
        /*1a78*/ 	.word	0x00000000


	//----- nvinfo : EIATTR_MIN_STACK_SIZE
	.align		4
.L_1169:
        /*1a7c*/ 	.byte	0x04, 0x12
        /*1a7e*/ 	.short	(.L_1171 - .L_1170)
	.align		4
.L_1170:
        /*1a80*/ 	.word	index@(_ZN2at6native29vectorized_elementwise_kernelILi4ENS0_13AUnaryFunctorIlllZZZNS0_18lshift_kernel_cudaERNS_18TensorIteratorBaseEENKUlvE_clEvENKUlvE2_clEvEUlllE_EESt5arrayIPcLm2EEEEviT0_T1_)
        /*1a84*/ 	.word	0x00000000


	//----- nvinfo : EIATTR_MIN_STACK_SIZE
	.align		4
.L_1171:
        /*1a88*/ 	.byte	0x04, 0x12
        /*1a8a*/ 	.short	(.L_1173 - .L_1172)
	.align		4
.L_1172:
        /*1a8c*/ 	.word	index@(_ZN2at6native29vectorized_elementwise_kernelILi8ENS0_13AUnaryFunctorIlllZZZNS0_18lshift_kernel_cudaERNS_18TensorIteratorBaseEENKUlvE_clEvENKUlvE2_clEvEUlllE_EESt5arrayIPcLm2EEEEviT0_T1_)
        /*1a90*/ 	.word	0x00000000


	//----- nvinfo : EIATTR_MIN_STACK_SIZE
	.align		4
.L_1173:
        /*1a94*/ 	.byte	0x04, 0x12
        /*1a96*/ 	.short	(.L_1175 - .L_1174)
	.align		4
.L_1174:
        /*1a98*/ 	.word	index@(_ZN2at6native18elementwise_kernelILi128ELi4EZNS0_15gpu_kernel_implINS0_13BinaryFunctorIiiiZZZNS0_18lshift_kernel_cudaERNS_18TensorIteratorBaseEENKUlvE_clEvENKUlvE1_clEvEUliiE_EEEEvS5_RKT_EUliE_EEviT1_)
        /*1a9c*/ 	.word	0x00000000


	//----- nvinfo : EIATTR_MIN_STACK_SIZE
	.align		4
.L_1175:
        /*1aa0*/ 	.byte	0x04, 0x12
        /*1aa2*/ 	.short	(.L_1177 - .L_1176)
	.align		4
.L_1176:
        /*1aa4*/ 	.word	index@(_ZN2at6native27unrolled_elementwise_kernelINS0_13BinaryFunctorIiiiZZZNS0_18lshift_kernel_cudaERNS_18TensorIteratorBaseEENKUlvE_clEvENKUlvE1_clEvEUliiE_EESt5arrayIPcLm3EELi4E23TrivialOffsetCalculatorILi2EjESC_ILi1EjENS0_6memory12LoadWithCastILi2EEENSF_13StoreWithCastILi1EEEEEviT_T0_T2_T3_T4_T5_)
        /*1aa8*/ 	.word	0x00000000


	//----- nvinfo : EIATTR_MIN_STACK_SIZE
	.align		4
.L_1177:
        /*1aac*/ 	.byte	0x04, 0x12
        /*1aae*/ 	.short	(.L_1179 - .L_1178)
	.align		4
.L_1178:
        /*1ab0*/ 	.word	index@(_ZN2at6native18elementwise_kernelILi128ELi2EZNS0_22gpu_kernel_impl_nocastINS0_13BinaryFunctorIiiiZZZNS0_18lshift_kernel_cudaERNS_18TensorIteratorBaseEENKUlvE_clEvENKUlvE1_clEvEUliiE_EEEEvS5_RKT_EUliE_EEviT1_)
        /*1ab4*/ 	.word	0x00000000


	//----- nvinfo : EIATTR_MIN_STACK_SIZE
	.align		4
.L_1179:
        /*1ab8*/ 	.byte	0x04, 0x12
        /*1aba*/ 	.short	(.L_1181 - .L_1180)
	.align		4
.L_1180:
        /*1abc*/ 	.word	index@(_ZN2at6native27unrolled_elementwise_kernelINS0_13BinaryFunctorIiiiZZZNS0_18lshift_kernel_cudaERNS_18TensorIteratorBaseEENKUlvE_clEvENKUlvE1_clEvEUliiE_EESt5arrayIPcLm3EELi4E23TrivialOffsetCalculatorILi2EjESC_ILi1EjENS0_6memory15LoadWithoutCastENSF_16StoreWithoutCastEEEviT_T0_T2_T3_T4_T5_)
        /*1ac0*/ 	.word	0x00000000


	//----- nvinfo : EIATTR_MIN_STACK_SIZE
	.align		4
.L_1181:
        /*1ac4*/ 	.byte	0x04, 0x12
        /*1ac6*/ 	.short	(.L_1183 - .L_1182)
	.align		4
.L_1182:
        /*1ac8*/ 	.word	index@(_ZN2at6native29vectorized_elementwise_kernelILi2ENS0_13BinaryFunctorIiiiZZZNS0_18lshift_kernel_cudaERNS_18TensorIteratorBaseEENKUlvE_clEvENKUlvE1_clEvEUliiE_EESt5arrayIPcLm3EEEEviT0_T1_)
        /*1acc*/ 	.word	0x00000000


	//----- nvinfo : EIATTR_MIN_STACK_SIZE
	.align		4
.L_1183:
        /*1ad0*/ 	.byte	0x04, 0x12
        /*1ad2*/ 	.short	(.L_1185 - .L_1184)
	.align		4
.L_1184:
        /*1ad4*/ 	.word	index@(_ZN2at6native29vectorized_elementwise_kernelILi4ENS0_13BinaryFunctorIiiiZZZNS0_18lshift_kernel_cudaERNS_18TensorIteratorBaseEENKUlvE_clEvENKUlvE1_clEvEUliiE_EESt5arrayIPcLm3EEEEviT0_T1_)
        /*1ad8*/ 	.word	0x00000000


	//----- nvinfo : EIATTR_MIN_STACK_SIZE
	.align		4
.L_1185:
        /*1adc*/ 	.byte	0x04, 0x12
        /*1ade*/ 	.short	(.L_1187 - .L_1186)
	.align		4
.L_1186:
        /*1ae0*/ 	.word	index@(_ZN2at6native29vectorized_elementwise_kernelILi8ENS0_13BinaryFunctorIiiiZZZNS0_18lshift_kernel_cudaERNS_18TensorIteratorBaseEENKUlvE_clEvENKUlvE1_clEvEUliiE_EESt5arrayIPcLm3EEEEviT0_T1_)
        /*1ae4*/ 	.word	0x00000000


	//----- nvinfo : EIATTR_MIN_STACK_SIZE
	.align		4
.L_1187:
        /*1ae8*/ 	.byte	0x04, 0x12
        /*1aea*/ 	.short	(.L_1189 - .L_1188)
	.align		4
.L_1188:
        /*1aec*/ 	.word	index@(_ZN2at6native18elementwise_kernelILi128ELi4EZNS0_15gpu_kernel_implINS0_13BUnaryFunctorIiiiZZZNS0_18lshift_kernel_cudaERNS_18TensorIteratorBaseEENKUlvE_clEvENKUlvE1_clEvEUliiE_EEEEvS5_RKT_EUliE_EEviT1_)
        /*1af0*/ 	.word	0x00000000


	//----- nvinfo : EIATTR_MIN_STACK_SIZE
	.align		4
.L_1189:
        /*1af4*/ 	.byte	0x04, 0x12
        /*1af6*/ 	.short	(.L_1191 - .L_1190)
	.align		4
.L_1190:
        /*1af8*/ 	.word	index@(_ZN2at6native27unrolled_elementwise_kernelINS0_13BUnaryFunctorIiiiZZZNS0_18lshift_kernel_cudaERNS_18TensorIteratorBaseEENKUlvE_clEvENKUlvE1_clEvEUliiE_EESt5arrayIPcLm2EELi4E23TrivialOffsetCalculatorILi1EjESD_NS0_6memory12LoadWithCastILi1EEENSE_13StoreWithCastILi1EEEEEviT_T0_T2_T3_T4_T5_)
        /*1afc*/ 	.word	0x00000000


	//----- nvinfo : EIATTR_MIN_STACK_SIZE
	.align		4
.L_1191:
        /*1b00*/ 	.byte	0x04, 0x12
        /*1b02*/ 	.short	(.L_1193 - .L_1192)
	.align		4
.L_1192:
        /*1b04*/ 	.word	index@(_ZN2at6native18elementwise_kernelILi128ELi2EZNS0_22gpu_kernel_impl_nocastINS0_13BUnaryFunctorIiiiZZZNS0_18lshift_kernel_cudaERNS_18TensorIteratorBaseEENKUlvE_clEvENKUlvE1_clEvEUliiE_EEEEvS5_RKT_EUliE_EEviT1_)
        /*1b08*/ 	.word	0x00000000


	//----- nvinfo : EIATTR_MIN_STACK_SIZE
	.align		4
.L_1193:
        /*1b0c*/ 	.byte	0x04, 0x12
        /*1b0e*/ 	.short	(.L_1195 - .L_1194)
	.align		4
.L_1194:
        /*1b10*/ 	.word	index@(_ZN2at6native27unrolled_elementwise_kernelINS0_13BUnaryFunctorIiiiZZZNS0_18lshift_kernel_cudaERNS_18TensorIteratorBaseEENKUlvE_clEvENKUlvE1_clEvEUliiE_EESt5arrayIPcLm2EELi4E23TrivialOffsetCalculatorILi1EjESD_NS0_6memory15LoadWithoutCastENSE_16StoreWithoutCastEEEviT_T0_T2_T3_T4_T5_)
        /*1b14*/ 	.word	0x00000000


	//----- nvinfo : EIATTR_MIN_STACK_SIZE
	.align		4
.L_1195:
        /*1b18*/ 	.byte	0x04, 0x12
        /*1b1a*/ 	.short	(.L_1197 - .L_1196)
	.align		4
.L_1196:
        /*1b1c*/ 	.word	index@(_ZN2at6native29vectorized_elementwise_kernelILi2ENS0_13BUnaryFunctorIiiiZZZNS0_18lshift_kernel_cudaERNS_18TensorIteratorBaseEENKUlvE_clEvENKUlvE1_clEvEUliiE_EESt5arrayIPcLm2EEEEviT0_T1_)
        /*1b20*/ 	.word	0x00000000


	//----- nvinfo : EIATTR_MIN_STACK_SIZE
	.align		4
.L_1197:
        /*1b24*/ 	.byte	0x04, 0x12
        /*1b26*/ 	.short	(.L_1199 - .L_1198)
	.align		4
.L_1198:
        /*1b28*/ 	.word	index@(_ZN2at6native29vectorized_elementwise_kernelILi4ENS0_13BUnaryFunctorIiiiZZZNS0_18lshift_kernel_cudaERNS_18TensorIteratorBaseEENKUlvE_clEvENKUlvE1_clEvEUliiE_EESt5arrayIPcLm2EEEEviT0_T1_)
        /*1b2c*/ 	.word	0x00000000


	//----- nvinfo : EIATTR_MIN_STACK_SIZE
	.align		4
.L_1199:
        /*1b30*/ 	.byte	0x04, 0x12
        /*1b32*/ 	.short	(.L_1201 - .L_1200)
	.align		4
.L_1200:
        /*1b34*/ 	.word	index@(_ZN2at6native29vectorized_elementwise_kernelILi8ENS0_13BUnaryFunctorIiiiZZZNS0_18lshift_kernel_cudaERNS_18TensorIteratorBaseEENKUlvE_clEvENKUlvE1_clEvEUliiE_EESt5arrayIPcLm2EEEEviT0_T1_)
        /*1b38*/ 	.word	0x00000000


	//----- nvinfo : EIATTR_MIN_STACK_SIZE
	.align		4
.L_1201:
        /*1b3c*/ 	.byte	0x04, 0x12
        /*1b3e*/ 	.short	(.L_1203 - .L_1202)
	.align		4
.L_1202:
        /*1b40*/ 	.word	index@(_ZN2at6native18elementwise_kernelILi128ELi4EZNS0_15gpu_kernel_implINS0_13AUnaryFunctorIiiiZZZNS0_18lshift_kernel_cudaERNS_18TensorIteratorBaseEENKUlvE_clEvENKUlvE1_clEvEUliiE_EEEEvS5_RKT_EUliE_EEviT1_)
        /*1b44*/ 	.word	0x00000000


	//----- nvinfo : EIATTR_MIN_STACK_SIZE
	.align		4
.L_1203:
        /*1b48*/ 	.byte	0x04, 0x12
        /*1b4a*/ 	.short	(.L_1205 - .L_1204)
	.align		4
.L_1204:
        /*1b4c*/ 	.word	index@(_ZN2at6native27unrolled_elementwise_kernelINS0_13AUnaryFunctorIiiiZZZNS0_18lshift_kernel_cudaERNS_18TensorIteratorBaseEENKUlvE_clEvENKUlvE1_clEvEUliiE_EESt5arrayIPcLm2EELi4E23TrivialOffsetCalculatorILi1EjESD_NS0_6memory12LoadWithCastILi1EEENSE_13StoreWithCastILi1EEEEEviT_T0_T2_T3_T4_T5_)
        /*1b50*/ 	.word	0x00000000


	//----- nvinfo : EIATTR_MIN_STACK_SIZE
	.align		4
.L_1205:
        /*1b54*/ 	.byte	0x04, 0x12
        /*1b56*/ 	.short	(.L_1207 - .L_1206)
	.align		4
.L_1206:
        /*1b58*/ 	.word	index@(_ZN2at6native18elementwise_kernelILi128ELi2EZNS0_22gpu_kernel_impl_nocastINS0_13AUnaryFunctorIiiiZZZNS0_18lshift_kernel_cudaERNS_18TensorIteratorBaseEENKUlvE_clEvENKUlvE1_clEvEUliiE_EEEEvS5_RKT_EUliE_EEviT1_)
        /*1b5c*/ 	.word	0x00000000


	//----- nvinfo : EIATTR_MIN_STACK_SIZE
	.align		4
.L_1207:
        /*1b60*/ 	.byte	0x04, 0x12
        /*1b62*/ 	.short	(.L_1209 - .L_1208)
	.align		4
.L_1208:
        /*1b64*/ 	.word	index@(_ZN2at6native27unrolled_elementwise_kernelINS0_13AUnaryFunctorIiiiZZZNS0_18lshift_kernel_cudaERNS_18TensorIteratorBaseEENKUlvE_clEvENKUlvE1_clEvEUliiE_EESt5arrayIPcLm2EELi4E23TrivialOffsetCalculatorILi1EjESD_NS0_6memory15LoadWithoutCastENSE_16StoreWithoutCastEEEviT_T0_T2_T3_T4_T5_)
        /*1b68*/ 	.word	0x00000000


	//----- nvinfo : EIATTR_MIN_STACK_SIZE
	.align		4
.L_1209:
        /*1b6c*/ 	.byte	0x04, 0x12
        /*1b6e*/ 	.short	(.L_1211 - .L_1210)
	.align		4
.L_1210:
        /*1b70*/ 	.word	index@(_ZN2at6native29vectorized_elementwise_kernelILi2ENS0_13AUnaryFunctorIiiiZZZNS0_18lshift_kernel_cudaERNS_18TensorIteratorBaseEENKUlvE_clEvENKUlvE1_clEvEUliiE_EESt5arrayIPcLm2EEEEviT0_T1_)
        /*1b74*/ 	.word	0x00000000


	//----- nvinfo : EIATTR_MIN_STACK_SIZE
	.align		4
.L_1211:
        /*1b78*/ 	.byte	0x04, 0x12
        /*1b7a*/ 	.short	(.L_1213 - .L_1212)
	.align		4
.L_1212:
        /*1b7c*/ 	.word	index@(_ZN2at6native29vectorized_elementwise_kernelILi4ENS0_13AUnaryFunctorIiiiZZZNS0_18lshift_kernel_cudaERNS_18TensorIteratorBaseEENKUlvE_clEvENKUlvE1_clEvEUliiE_EESt5arrayIPcLm2EEEEviT0_T1_)
        /*1b80*/ 	.word	0x00000000


	//----- nvinfo : EIATTR_MIN_STACK_SIZE
	.align		4
.L_1213:
        /*1b84*/ 	.byte	0x04, 0x12
        /*1b86*/ 	.short	(.L_1215 - .L_1214)
	.align		4
.L_1214:
        /*1b88*/ 	.word	index@(_ZN2at6native29vectorized_elementwise_kernelILi8ENS0_13AUnaryFunctorIiiiZZZNS0_18lshift_kernel_cudaERNS_18TensorIteratorBaseEENKUlvE_clEvENKUlvE1_clEvEUliiE_EESt5arrayIPcLm2EEEEviT0_T1_)
        /*1b8c*/ 	.word	0x00000000


	//----- nvinfo : EIATTR_MIN_STACK_SIZE
	.align		4
.L_1215:
        /*1b90*/ 	.byte	0x04, 0x12
        /*1b92*/ 	.short	(.L_1217 - .L_1216)
	.align		4
.L_1216:
        /*1b94*/ 	.word	index@(_ZN2at6native18elementwise_kernelILi128ELi4EZNS0_15gpu_kernel_implINS0_13BinaryFunctorIaaaZZZNS0_18lshift_kernel_cudaERNS_18TensorIteratorBaseEENKUlvE_clEvENKUlvE0_clEvEUlaaE_EEEEvS5_RKT_EUliE_EEviT1_)
        /*1b98*/ 	.word	0x00000000


	//----- nvinfo : EIATTR_MIN_STACK_SIZE
	.align		4
.L_1217:
        /*1b9c*/ 	.byte	0x04, 0x12
        /*1b9e*/ 	.short	(.L_1219 - .L_1218)
	.align		4
.L_1218:
        /*1ba0*/ 	.word	index@(_ZN2at6native27unrolled_elementwise_kernelINS0_13BinaryFunctorIaaaZZZNS0_18lshift_kernel_cudaERNS_18TensorIteratorBaseEENKUlvE_clEvENKUlvE0_clEvEUlaaE_EESt5arrayIPcLm3EELi4E23TrivialOffsetCalculatorILi2EjESC_ILi1EjENS0_6memory12LoadWithCastILi2EEENSF_13StoreWithCastILi1EEEEEviT_T0_T2_T3_T4_T5_)
        /*1ba4*/ 	.word	0x00000000


	//----- nvinfo : EIATTR_MIN_STACK_SIZE
	.align		4
.L_1219:
        /*1ba8*/ 	.byte	0x04, 0x12
        /*1baa*/ 	.short	(.L_1221 - .L_1220)
	.align		4
.L_1220:
        /*1bac*/ 	.word	index@(_ZN2at6native18elementwise_kernelILi128ELi4EZNS0_22gpu_kernel_impl_nocastINS0_13BinaryFunctorIaaaZZZNS0_18lshift_kernel_cudaERNS_18TensorIteratorBaseEENKUlvE_clEvENKUlvE0_clEvEUlaaE_EEEEvS5_RKT_EUliE_EEviT1_)
        /*1bb0*/ 	.word	0x00000000


	//----- nvinfo : EIATTR_MIN_STACK_SIZE
	.align		4
.L_1221:
        /*1bb4*/ 	.byte	0x04, 0x12
        /*1bb6*/ 	.short	(.L_1223 - .L_1222)
	.align		4
.L_1222:
        /*1bb8*/ 	.word	index@(_ZN2at6native27unrolled_elementwise_kernelINS0_13BinaryFunctorIaaaZZZNS0_18lshift_kernel_cudaERNS_18TensorIteratorBaseEENKUlvE_clEvENKUlvE0_clEvEUlaaE_EESt5arrayIPcLm3EELi4E23TrivialOffsetCalculatorILi2EjESC_ILi1EjENS0_6memory15LoadWithoutCastENSF_16StoreWithoutCastEEEviT_T0_T2_T3_T4_T5_)
        /*1bbc*/ 	.word	0x00000000


	//----- nvinfo : EIATTR_MIN_STACK_SIZE
	.align		4
.L_1223:
        /*1bc0*/ 	.byte	0x04, 0x12
        /*1bc2*/ 	.short	(.L_1225 - .L_1224)
	.align		4
.L_1224:
        /*1bc4*/ 	.word	index@(_ZN2at6native29vectorized_elementwise_kernelILi2ENS0_13BinaryFunctorIaaaZZZNS0_18lshift_kernel_cudaERNS_18TensorIteratorBaseEENKUlvE_clEvENKUlvE0_clEvEUlaaE_EESt5arrayIPcLm3EEEEviT0_T1_)
        /*1bc8*/ 	.word	0x00000000


	//----- nvinfo : EIATTR_MIN_STACK_SIZE
	.align		4
.L_1225:
        /*1bcc*/ 	.byte	0x04, 0x12
        /*1bce*/ 	.short	(.L_1227 - .L_1226)
	.align		4
.L_1226:
        /*1bd0*/ 	.word	index@(_ZN2at6native29vectorized_elementwise_kernelILi4ENS0_13BinaryFunctorIaaaZZZNS0_18lshift_kernel_cudaERNS_18TensorIteratorBaseEENKUlvE_clEvENKUlvE0_clEvEUlaaE_EESt5arrayIPcLm3EEEEviT0_T1_)
        /*1bd4*/ 	.word	0x00000000


	//----- nvinfo : EIATTR_MIN_STACK_SIZE
	.align		4
.L_1227:
        /*1bd8*/ 	.byte	0x04, 0x12
        /*1bda*/ 	.short	(.L_1229 - .L_1228)
	.align		4
.L_1228:
        /*1bdc*/ 	.word	index@(_ZN2at6native29vectorized_elementwise_kernelILi8ENS0_13BinaryFunctorIaaaZZZNS0_18lshift_kernel_cudaERNS_18TensorIteratorBaseEENKUlvE_clEvENKUlvE0_clEvEUlaaE_EESt5arrayIPcLm3EEEEviT0_T1_)
        /*1be0*/ 	.word	0x00000000


	//----- nvinfo : EIATTR_MIN_STACK_SIZE
	.align		4
.L_1229:
        /*1be4*/ 	.byte	0x04, 0x12
        /*1be6*/ 	.short	(.L_1231 - .L_1230)
	.align		4
.L_1230:
        /*1be8*/ 	.word	index@(_ZN2at6native18elementwise_kernelILi128ELi4EZNS0_15gpu_kernel_implINS0_13BUnaryFunctorIaaaZZZNS0_18lshift_kernel_cudaERNS_18TensorIteratorBaseEENKUlvE_clEvENKUlvE0_clEvEUlaaE_EEEEvS5_RKT_EUliE_EEviT1_)
        /*1bec*/ 	.word	0x00000000


	//----- nvinfo : EIATTR_MIN_STACK_SIZE
	.align		4
.L_1231:
        /*1bf0*/ 	.byte	0x04, 0x12
        /*1bf2*/ 	.short	(.L_1233 - .L_1232)
	.align		4
.L_1232:
        /*1bf4*/ 	.word	index@(_ZN2at6native27unrolled_elementwise_kernelINS0_13BUnaryFunctorIaaaZZZNS0_18lshift_kernel_cudaERNS_18TensorIteratorBaseEENKUlvE_clEvENKUlvE0_clEvEUlaaE_EESt5arrayIPcLm2EELi4E23TrivialOffsetCalculatorILi1EjESD_NS0_6memory12LoadWithCastILi1EEENSE_13StoreWithCastILi1EEEEEviT_T0_T2_T3_T4_T5_)
        /*1bf8*/ 	.word	0x00000000


	//----- nvinfo : EIATTR_MIN_STACK_SIZE
	.align		4
.L_1233:
        /*1bfc*/ 	.byte	0x04, 0x12
        /*1bfe*/ 	.short	(.L_1235 - .L_1234)
	.align		4
.L_1234:
        /*1c00*/ 	.word	index@(_ZN2at6native18elementwise_kernelILi128ELi4EZNS0_22gpu_kernel_impl_nocastINS0_13BUnaryFunctorIaaaZZZNS0_18lshift_kernel_cudaERNS_18TensorIteratorBaseEENKUlvE_clEvENKUlvE0_clEvEUlaaE_EEEEvS5_RKT_EUliE_EEviT1_)
        /*1c04*/ 	.word	0x00000000


	//----- nvinfo : EIATTR_MIN_STACK_SIZE
	.align		4
.L_1235:
        /*1c08*/ 	.byte	0x04, 0x12
        /*1c0a*/ 	.short	(.L_1237 - .L_1236)
	.align		4
.L_1236:
        /*1c0c*/ 	.word	index@(_ZN2at6native27unrolled_elementwise_kernelINS0_13BUnaryFunctorIaaaZZZNS0_18lshift_kernel_cudaERNS_18TensorIteratorBaseEENKUlvE_clEvENKUlvE0_clEvEUlaaE_EESt5arrayIPcLm2EELi4E23TrivialOffsetCalculatorILi1EjESD_NS0_6memory15LoadWithoutCastENSE_16StoreWithoutCastEEEviT_T0_T2_T3_T4_T5_)
        /*1c10*/ 	.word	0x00000000


	//----- nvinfo : EIATTR_MIN_STACK_SIZE
	.align		4
.L_1237:
        /*1c14*/ 	.byte	0x04, 0x12
        /*1c16*/ 	.short	(.L_1239 - .L_1238)
	.align		4
.L_1238:
        /*1c18*/ 	.word	index@(_ZN2at6native29vectorized_elementwise_kernelILi2ENS0_13BUnaryFunctorIaaaZZZNS0_18lshift_kernel_cudaERNS_18TensorIteratorBaseEENKUlvE_clEvENKUlvE0_clEvEUlaaE_EESt5arrayIPcLm2EEEEviT0_T1_)
        /*1c1c*/ 	.word	0x00000000


	//----- nvinfo : EIATTR_MIN_STACK_SIZE
	.align		4
.L_1239:
        /*1c20*/ 	.byte	0x04, 0x12
        /*1c22*/ 	.short	(.L_1241 - .L_1240)
	.align		4
.L_1240:
        /*1c24*/ 	.word	index@(_ZN2at6native29vectorized_elementwise_kernelILi4ENS0_13BUnaryFunctorIaaaZZZNS0_18lshift_kernel_cudaERNS_18TensorIteratorBaseEENKUlvE_clEvENKUlvE0_clEvEUlaaE_EESt5arrayIPcLm2EEEEviT0_T1_)
        /*1c28*/ 	.word	0x00000000


	//----- nvinfo : EIATTR_MIN_STACK_SIZE
	.align		4
.L_1241:
        /*1c2c*/ 	.byte	0x04, 0x12
        /*1c2e*/ 	.short	(.L_1243 - .L_1242)
	.align		4
.L_1242:
        /*1c30*/ 	.word	index@(_ZN2at6native29vectorized_elementwise_kernelILi8ENS0_13BUnaryFunctorIaaaZZZNS0_18lshift_kernel_cudaERNS_18TensorIteratorBaseEENKUlvE_clEvENKUlvE0_clEvEUlaaE_EESt5arrayIPcLm2EEEEviT0_T1_)
        /*1c34*/ 	.word	0x00000000


	//----- nvinfo : EIATTR_MIN_STACK_SIZE
	.align		4
.L_1243:
        /*1c38*/ 	.byte	0x04, 0x12
        /*1c3a*/ 	.short	(.L_1245 - .L_1244)
	.align		4
.L_1244:
        /*1c3c*/ 	.word	index@(_ZN2at6native18elementwise_kernelILi128ELi4EZNS0_15gpu_kernel_implINS0_13AUnaryFunctorIaaaZZZNS0_18lshift_kernel_cudaERNS_18TensorIteratorBaseEENKUlvE_clEvENKUlvE0_clEvEUlaaE_EEEEvS5_RKT_EUliE_EEviT1_)
        /*1c40*/ 	.word	0x00000000


	//----- nvinfo : EIATTR_MIN_STACK_SIZE
	.align		4
.L_1245:
        /*1c44*/ 	.byte	0x04, 0x12
        /*1c46*/ 	.short	(.L_1247 - .L_1246)
	.align		4
.L_1246:
        /*1c48*/ 	.word	index@(_ZN2at6native27unrolled_elementwise_kernelINS0_13AUnaryFunctorIaaaZZZNS0_18lshift_kernel_cudaERNS_18TensorIteratorBaseEENKUlvE_clEvENKUlvE0_clEvEUlaaE_EESt5arrayIPcLm2EELi4E23TrivialOffsetCalculatorILi1EjESD_NS0_6memory12LoadWithCastILi1EEENSE_13StoreWithCastILi1EEEEEviT_T0_T2_T3_T4_T5_)
        /*1c4c*/ 	.word	0x00000000


	//----- nvinfo : EIATTR_MIN_STACK_SIZE
	.align		4
.L_1247:
        /*1c50*/ 	.byte	0x04, 0x12
        /*1c52*/ 	.short	(.L_1249 - .L_1248)
	.align		4
.L_1248:
        /*1c54*/ 	.word	index@(_ZN2at6native18elementwise_kernelILi128ELi4EZNS0_22gpu_kernel_impl_nocastINS0_13AUnaryFunctorIaaaZZZNS0_18lshift_kernel_cudaERNS_18TensorIteratorBaseEENKUlvE_clEvENKUlvE0_clEvEUlaaE_EEEEvS5_RKT_EUliE_EEviT1_)
        /*1c58*/ 	.word	0x00000000


	//----- nvinfo : EIATTR_MIN_STACK_SIZE
	.align		4
.L_1249:
        /*1c5c*/ 	.byte	0x04, 0x12
        /*1c5e*/ 	.short	(.L_1251 - .L_1250)
	.align		4
.L_1250:
        /*1c60*/ 	.word	index@(_ZN2at6native27unrolled_elementwise_kernelINS0_13AUnaryFunctorIaaaZZZNS0_18lshift_kernel_cudaERNS_18TensorIteratorBaseEENKUlvE_clEvENKUlvE0_clEvEUlaaE_EESt5arrayIPcLm2EELi4E23TrivialOffsetCalculatorILi1EjESD_NS0_6memory15LoadWithoutCastENSE_16StoreWithoutCastEEEviT_T0_T2_T3_T4_T5_)
        /*1c64*/ 	.word	0x00000000


	//----- nvinfo : EIATTR_MIN_STACK_SIZE
	.align		4
.L_1251:
        /*1c68*/ 	.byte	0x04, 0x12
        /*1c6a*/ 	.short	(.L_1253 - .L_1252)
	.align		4
.L_1252:
        /*1c6c*/ 	.word	index@(_ZN2at6native29vectorized_elementwise_kernelILi2ENS0_13AUnaryFunctorIaaaZZZNS0_18lshift_kernel_cudaERNS_18TensorIteratorBaseEENKUlvE_clEvENKUlvE0_clEvEUlaaE_EESt5arrayIPcLm2EEEEviT0_T1_)
        /*1c70*/ 	.word	0x00000000


	//----- nvinfo : EIATTR_MIN_STACK_SIZE
	.align		4
.L_1253:
        /*1c74*/ 	.byte	0x04, 0x12
        /*1c76*/ 	.short	(.L_1255 - .L_1254)
	.align		4
.L_1254:
        /*1c78*/ 	.word	index@(_ZN2at6native29vectorized_elementwise_kernelILi4ENS0_13AUnaryFunctorIaaaZZZNS0_18lshift_kernel_cudaERNS_18TensorIteratorBaseEENKUlvE_clEvENKUlvE0_clEvEUlaaE_EESt5arrayIPcLm2EEEEviT0_T1_)
        /*1c7c*/ 	.word	0x00000000


	//----- nvinfo : EIATTR_MIN_STACK_SIZE
	.align		4
.L_1255:
        /*1c80*/ 	.byte	0x04, 0x12
        /*1c82*/ 	.short	(.L_1257 - .L_1256)
	.align		4
.L_1256:
        /*1c84*/ 	.word	index@(_ZN2at6native29vectorized_elementwise_kernelILi8ENS0_13AUnaryFunctorIaaaZZZNS0_18lshift_kernel_cudaERNS_18TensorIteratorBaseEENKUlvE_clEvENKUlvE0_clEvEUlaaE_EESt5arrayIPcLm2EEEEviT0_T1_)
        /*1c88*/ 	.word	0x00000000


	//----- nvinfo : EIATTR_MIN_STACK_SIZE
	.align		4
.L_1257:
        /*1c8c*/ 	.byte	0x04, 0x12
        /*1c8e*/ 	.short	(.L_1259 - .L_1258)
	.align		4
.L_1258:
        /*1c90*/ 	.word	index@(_ZN2at6native18elementwise_kernelILi128ELi4EZNS0_15gpu_kernel_implINS0_13BinaryFunctorIhhhZZZNS0_18lshift_kernel_cudaERNS_18TensorIteratorBaseEENKUlvE_clEvENKUlvE_clEvEUlhhE_EEEEvS5_RKT_EUliE_EEviT1_)
        /*1c94*/ 	.word	0x00000000


	//----- nvinfo : EIATTR_MIN_STACK_SIZE
	.align		4
.L_1259:
        /*1c98*/ 	.byte	0x04, 0x12
        /*1c9a*/ 	.short	(.L_1261 - .L_1260)
	.align		4
.L_1260:
        /*1c9c*/ 	.word	index@(_ZN2at6native27unrolled_elementwise_kernelINS0_13BinaryFunctorIhhhZZZNS0_18lshift_kernel_cudaERNS_18TensorIteratorBaseEENKUlvE_clEvENKUlvE_clEvEUlhhE_EESt5arrayIPcLm3EELi4E23TrivialOffsetCalculatorILi2EjESC_ILi1EjENS0_6memory12LoadWithCastILi2EEENSF_13StoreWithCastILi1EEEEEviT_T0_T2_T3_T4_T5_)
        /*1ca0*/ 	.word	0x00000000


	//----- nvinfo : EIATTR_MIN_STACK_SIZE
	.align		4
.L_1261:
        /*1ca4*/ 	.byte	0x04, 0x12
        /*1ca6*/ 	.short	(.L_1263 - .L_1262)
	.align		4
.L_1262:
        /*1ca8*/ 	.word	index@(_ZN2at6native18elementwise_kernelILi128ELi4EZNS0_22gpu_kernel_impl_nocastINS0_13BinaryFunctorIhhhZZZNS0_18lshift_kernel_cudaERNS_18TensorIteratorBaseEENKUlvE_clEvENKUlvE_clEvEUlhhE_EEEEvS5_RKT_EUliE_EEviT1_)
        /*1cac*/ 	.word	0x00000000


	//----- nvinfo : EIATTR_MIN_STACK_SIZE
	.align		4
.L_1263:
        /*1cb0*/ 	.byte	0x04, 0x12
        /*1cb2*/ 	.short	(.L_1265 - .L_1264)
	.align		4
.L_1264:
        /*1cb4*/ 	.word	index@(_ZN2at6native27unrolled_elementwise_kernelINS0_13BinaryFunctorIhhhZZZNS0_18lshift_kernel_cudaERNS_18TensorIteratorBaseEENKUlvE_clEvENKUlvE_clEvEUlhhE_EESt5arrayIPcLm3EELi4E23TrivialOffsetCalculatorILi2EjESC_ILi1EjENS0_6memory15LoadWithoutCastENSF_16StoreWithoutCastEEEviT_T0_T2_T3_T4_T5_)
        /*1cb8*/ 	.word	0x00000000


	//----- nvinfo : EIATTR_MIN_STACK_SIZE
	.align		4
.L_1265:
        /*1cbc*/ 	.byte	0x04, 0x12
        /*1cbe*/ 	.short	(.L_1267 - .L_1266)
	.align		4
.L_1266:
        /*1cc0*/ 	.word	index@(_ZN2at6native29vectorized_elementwise_kernelILi2ENS0_13BinaryFunctorIhhhZZZNS0_18lshift_kernel_cudaERNS_18TensorIteratorBaseEENKUlvE_clEvENKUlvE_clEvEUlhhE_EESt5arrayIPcLm3EEEEviT0_T1_)
        /*1cc4*/ 	.word	0x00000000


	//----- nvinfo : EIATTR_MIN_STACK_SIZE
	.align		4
.L_1267:
        /*1cc8*/ 	.byte	0x04, 0x12
        /*1cca*/ 	.short	(.L_1269 - .L_1268)
	.align		4
.L_1268:
        /*1ccc*/ 	.word	index@(_ZN2at6native29vectorized_elementwise_kernelILi4ENS0_13BinaryFunctorIhhhZZZNS0_18lshift_kernel_cudaERNS_18TensorIteratorBaseEENKUlvE_clEvENKUlvE_clEvEUlhhE_EESt5arrayIPcLm3EEEEviT0_T1_)
        /*1cd0*/ 	.word	0x00000000


	//----- nvinfo : EIATTR_MIN_STACK_SIZE
	.align		4
.L_1269:
        /*1cd4*/ 	.byte	0x04, 0x12
        /*1cd6*/ 	.short	(.L_1271 - .L_1270)
	.align		4
.L_1270:
        /*1cd8*/ 	.word	index@(_ZN2at6native29vectorized_elementwise_kernelILi8ENS0_13BinaryFunctorIhhhZZZNS0_18lshift_kernel_cudaERNS_18TensorIteratorBaseEENKUlvE_clEvENKUlvE_clEvEUlhhE_EESt5arrayIPcLm3EEEEviT0_T1_)
        /*1cdc*/ 	.word	0x00000000


	//----- nvinfo : EIATTR_MIN_STACK_SIZE
	.align		4
.L_1271:
        /*1ce0*/ 	.byte	0x04, 0x12
        /*1ce2*/ 	.short	(.L_1273 - .L_1272)
	.align		4
.L_1272:
        /*1ce4*/ 	.word	index@(_ZN2at6native18elementwise_kernelILi128ELi4EZNS0_15gpu_kernel_implINS0_13BUnaryFunctorIhhhZZZNS0_18lshift_kernel_cudaERNS_18TensorIteratorBaseEENKUlvE_clEvENKUlvE_clEvEUlhhE_EEEEvS5_RKT_EUliE_EEviT1_)
        /*1ce8*/ 	.word	0x00000000


	//----- nvinfo : EIATTR_MIN_STACK_SIZE
	.align		4
.L_1273:
        /*1cec*/ 	.byte	0x04, 0x12
        /*1cee*/ 	.short	(.L_1275 - .L_1274)
	.align		4
.L_1274:
        /*1cf0*/ 	.word	index@(_ZN2at6native27unrolled_elementwise_kernelINS0_13BUnaryFunctorIhhhZZZNS0_18lshift_kernel_cudaERNS_18TensorIteratorBaseEENKUlvE_clEvENKUlvE_clEvEUlhhE_EESt5arrayIPcLm2EELi4E23TrivialOffsetCalculatorILi1EjESD_NS0_6memory12LoadWithCastILi1EEENSE_13StoreWithCastILi1EEEEEviT_T0_T2_T3_T4_T5_)
        /*1cf4*/ 	.word	0x00000000


	//----- nvinfo : EIATTR_MIN_STACK_SIZE
	.align		4
.L_1275:
        /*1cf8*/ 	.byte	0x04, 0x12
        /*1cfa*/ 	.short	(.L_1277 - .L_1276)
	.align		4
.L_1276:
        /*1cfc*/ 	.word	index@(_ZN2at6native18elementwise_kernelILi128ELi4EZNS0_22gpu_kernel_impl_nocastINS0_13BUnaryFunctorIhhhZZZNS0_18lshift_kernel_cudaERNS_18TensorIteratorBaseEENKUlvE_clEvENKUlvE_clEvEUlhhE_EEEEvS5_RKT_EUliE_EEviT1_)
        /*1d00*/ 	.word	0x00000000


	//----- nvinfo : EIATTR_MIN_STACK_SIZE
	.align		4
.L_1277:
        /*1d04*/ 	.byte	0x04, 0x12
        /*1d06*/ 	.short	(.L_1279 - .L_1278)
	.align		4
.L_1278:
        /*1d08*/ 	.word	index@(_ZN2at6native27unrolled_elementwise_kernelINS0_13BUnaryFunctorIhhhZZZNS0_18lshift_kernel_cudaERNS_18TensorIteratorBaseEENKUlvE_clEvENKUlvE_clEvEUlhhE_EESt5arrayIPcLm2EELi4E23TrivialOffsetCalculatorILi1EjESD_NS0_6memory15LoadWithoutCastENSE_16StoreWithoutCastEEEviT_T0_T2_T3_T4_T5_)
        /*1d0c*/ 	.word	0x00000000


	//----- nvinfo : EIATTR_MIN_STACK_SIZE
	.align		4
.L_1279:
        /*1d10*/ 	.byte	0x04, 0x12
        /*1d12*/ 	.short	(.L_1281 - .L_1280)
	.align		4
.L_1280:
        /*1d14*/ 	.word	index@(_ZN2at6native29vectorized_elementwise_kernelILi2ENS0_13BUnaryFunctorIhhhZZZNS0_18lshift_kernel_cudaERNS_18TensorIteratorBaseEENKUlvE_clEvENKUlvE_clEvEUlhhE_EESt5arrayIPcLm2EEEEviT0_T1_)
        /*1d18*/ 	.word	0x00000000


	//----- nvinfo : EIATTR_MIN_STACK_SIZE
	.align		4
.L_1281:
        /*1d1c*/ 	.byte	0x04, 0x12
        /*1d1e*/ 	.short	(.L_1283 - .L_1282)
	.align		4
.L_1282:
        /*1d20*/ 	.word	index@(_ZN2at6native29vectorized_elementwise_kernelILi4ENS0_13BUnaryFunctorIhhhZZZNS0_18lshift_kernel_cudaERNS_18TensorIteratorBaseEENKUlvE_clEvENKUlvE_clEvEUlhhE_EESt5arrayIPcLm2EEEEviT0_T1_)
        /*1d24*/ 	.word	0x00000000


	//----- nvinfo : EIATTR_MIN_STACK_SIZE
	.align		4
.L_1283:
        /*1d28*/ 	.byte	0x04, 0x12
        /*1d2a*/ 	.short	(.L_1285 - .L_1284)
	.align		4
.L_1284:
        /*1d2c*/ 	.word	index@(_ZN2at6native29vectorized_elementwise_kernelILi8ENS0_13BUnaryFunctorIhhhZZZNS0_18lshift_kernel_cudaERNS_18TensorIteratorBaseEENKUlvE_clEvENKUlvE_clEvEUlhhE_EESt5arrayIPcLm2EEEEviT0_T1_)
        /*1d30*/ 	.word	0x00000000


	//----- nvinfo : EIATTR_MIN_STACK_SIZE
	.align		4
.L_1285:
        /*1d34*/ 	.byte	0x04, 0x12
        /*1d36*/ 	.short	(.L_1287 - .L_1286)
	.align		4
.L_1286:
        /*1d38*/ 	.word	index@(_ZN2at6native18elementwise_kernelILi128ELi4EZNS0_15gpu_kernel_implINS0_13AUnaryFunctorIhhhZZZNS0_18lshift_kernel_cudaERNS_18TensorIteratorBaseEENKUlvE_clEvENKUlvE_clEvEUlhhE_EEEEvS5_RKT_EUliE_EEviT1_)
        /*1d3c*/ 	.word	0x00000000


	//----- nvinfo : EIATTR_MIN_STACK_SIZE
	.align		4
.L_1287:
        /*1d40*/ 	.byte	0x04, 0x12
        /*1d42*/ 	.short	(.L_1289 - .L_1288)
	.align		4
.L_1288:
        /*1d44*/ 	.word	index@(_ZN2at6native27unrolled_elementwise_kernelINS0_13AUnaryFunctorIhhhZZZNS0_18lshift_kernel_cudaERNS_18TensorIteratorBaseEENKUlvE_clEvENKUlvE_clEvEUlhhE_EESt5arrayIPcLm2EELi4E23TrivialOffsetCalculatorILi1EjESD_NS0_6memory12LoadWithCastILi1EEENSE_13StoreWithCastILi1EEEEEviT_T0_T2_T3_T4_T5_)
        /*1d48*/ 	.word	0x00000000


	//----- nvinfo : EIATTR_MIN_STACK_SIZE
	.align		4
.L_1289:
        /*1d4c*/ 	.byte	0x04, 0x12
        /*1d4e*/ 	.short	(.L_1291 - .L_1290)
	.align		4
.L_1290:
        /*1d50*/ 	.word	index@(_ZN2at6native18elementwise_kernelILi128ELi4EZNS0_22gpu_kernel_impl_nocastINS0_13AUnaryFunctorIhhhZZZNS0_18lshift_kernel_cudaERNS_18TensorIteratorBaseEENKUlvE_clEvENKUlvE_clEvEUlhhE_EEEEvS5_RKT_EUliE_EEviT1_)
        /*1d54*/ 	.word	0x00000000


	//----- nvinfo : EIATTR_MIN_STACK_SIZE
	.align		4
.L_1291:
        /*1d58*/ 	.byte	0x04, 0x12
        /*1d5a*/ 	.short	(.L_1293 - .L_1292)
	.align		4
.L_1292:
        /*1d5c*/ 	.word	index@(_ZN2at6native27unrolled_elementwise_kernelINS0_13AUnaryFunctorIhhhZZZNS0_18lshift_kernel_cudaERNS_18TensorIteratorBaseEENKUlvE_clEvENKUlvE_clEvEUlhhE_EESt5arrayIPcLm2EELi4E23TrivialOffsetCalculatorILi1EjESD_NS0_6memory15LoadWithoutCastENSE_16StoreWithoutCastEEEviT_T0_T2_T3_T4_T5_)
        /*1d60*/ 	.word	0x00000000


	//----- nvinfo : EIATTR_MIN_STACK_SIZE
	.align		4
.L_1293:
        /*1d64*/ 	.byte	0x04, 0x12
        /*1d66*/ 	.short	(.L_1295 - .L_1294)
	.align		4
.L_1294:
        /*1d68*/ 	.word	index@(_ZN2at6native29vectorized_elementwise_kernelILi2ENS0_13AUnaryFunctorIhhhZZZNS0_18lshift_kernel_cudaERNS_18TensorIteratorBaseEENKUlvE_clEvENKUlvE_clEvEUlhhE_EESt5arrayIPcLm2EEEEviT0_T1_)
        /*1d6c*/ 	.word	0x00000000


	//----- nvinfo : EIATTR_MIN_STACK_SIZE
	.align		4
.L_1295:
        /*1d70*/ 	.byte	0x04, 0x12
        /*1d72*/ 	.short	(.L_1297 - .L_1296)
	.align		4
.L_1296:
        /*1d74*/ 	.word	index@(_ZN2at6native29vectorized_elementwise_kernelILi4ENS0_13AUnaryFunctorIhhhZZZNS0_18lshift_kernel_cudaERNS_18TensorIteratorBaseEENKUlvE_clEvENKUlvE_clEvEUlhhE_EESt5arrayIPcLm2EEEEviT0_T1_)
        /*1d78*/ 	.word	0x00000000


	//----- nvinfo : EIATTR_MIN_STACK_SIZE
	.align		4
.L_1297:
        /*1d7c*/ 	.byte	0x04, 0x12
        /*1d7e*/ 	.short	(.L_1299 - .L_1298)
	.align		4
.L_1298:
        /*1d80*/ 	.word	index@(_ZN2at6native29vectorized_elementwise_kernelILi8ENS0_13AUnaryFunctorIhhhZZZNS0_18lshift_kernel_cudaERNS_18TensorIteratorBaseEENKUlvE_clEvENKUlvE_clEvEUlhhE_EESt5arrayIPcLm2EEEEviT0_T1_)
        /*1d84*/ 	.word	0x00000000
.L_1299:


//--------------------- .nv.compat                --------------------------
	.section	.nv.compat,"",@"SHT_CUDA_COMPAT_INFO"
	.align	4
        /*0000*/ 	.byte	0x02, 0x09, 0x01, 0x00, 0x02, 0x02, 0x01, 0x00, 0x02, 0x05, 0x05, 0x00, 0x03, 0x07, 0x01, 0x01
        /*0010*/ 	.byte	0x02, 0x03, 0x00, 0x00, 0x02, 0x06, 0x01, 0x00, 0x04, 0x0b, 0x08, 0x00, 0x00, 0x00, 0x00, 0x00
        /*0020*/ 	.byte	0x00, 0x00, 0x00, 0x00


//--------------------- .nv.info._ZN2at6native18elementwise_kernelILi128ELi4EZNS0_15gpu_kernel_implINS0_13BinaryFunctorIsssZZZNS0_18rshift_kernel_cudaERNS_18TensorIteratorBaseEENKUlvE_clEvENKUlvE3_clEvEUlssE_EEEEvS5_RKT_EUliE_EEviT1_ --------------------------
	.section	.nv.info._ZN2at6native18elementwise_kernelILi128ELi4EZNS0_15gpu_kernel_implINS0_13BinaryFunctorIsssZZZNS0_18rshift_kernel_cudaERNS_18TensorIteratorBaseEENKUlvE_clEvENKUlvE3_clEvEUlssE_EEEEvS5_RKT_EUliE_EEviT1_,"",@"SHT_CUDA_INFO"
	.sectionflags	@""
	.align	4


	//----- nvinfo : EIATTR_CUDA_API_VERSION
	.align		4
        /*0000*/ 	.byte	0x04, 0x37
        /*0002*/ 	.short	(.L_1301 - .L_1300)
.L_1300:
        /*0004*/ 	.word	0x00000082


	//----- nvinfo : EIATTR_KPARAM_INFO
	.align		4
.L_1301:
        /*0008*/ 	.byte	0x04, 0x17
        /*000a*/ 	.short	(.L_1303 - .L_1302)
.L_1302:
        /*000c*/ 	.word	0x00000000
        /*0010*/ 	.short	0x0001
        /*0012*/ 	.short	0x0008
        /*0014*/ 	.byte	0x00, 0xf0, 0x21, 0x0a


	//----- nvinfo : EIATTR_KPARAM_INFO
	.align		4
.L_1303:
        /*0018*/ 	.byte	0x04, 0x17
        /*001a*/ 	.short	(.L_1305 - .L_1304)
.L_1304:
        /*001c*/ 	.word	0x00000000
        /*0020*/ 	.short	0x0000
        /*0022*/ 	.short	0x0000
        /*0024*/ 	.byte	0x00, 0xf0, 0x11, 0x00


	//----- nvinfo : EIATTR_SPARSE_MMA_MASK
	.align		4
.L_1305:
        /*0028*/ 	.byte	0x03, 0x50
        /*002a*/ 	.short	0x0000


	//----- nvinfo : EIATTR_MAXREG_COUNT
	.align		4
        /*002c*/ 	.byte	0x03, 0x1b
        /*002e*/ 	.short	0x0080


	//----- nvinfo : EIATTR_EXTERNS
	.align		4
        /*0030*/ 	.byte	0x04, 0x0f
        /*0032*/ 	.short	(.L_1307 - .L_1306)


	//   ....[0]....
	.align		4
.L_1306:
        /*0034*/ 	.word	index@(__assertfail)


	//----- nvinfo : EIATTR_MERCURY_ISA_VERSION
	.align		4
.L_1307:
        /*0038*/ 	.byte	0x03, 0x5f
        /*003a*/ 	.short	0x0101


	//----- nvinfo : EIATTR_SYSCALL_OFFSETS
	.align		4
        /*003c*/ 	.byte	0x04, 0x46
        /*003e*/ 	.short	(.L_1309 - .L_1308)


	//   ....[0]....
.L_1308:
        /*0040*/ 	.word	0x00002520


	//   ....[1]....
        /*0044*/ 	.word	0x000033a0


	//   ....[2]....
        /*0048*/ 	.word	0x00004240


	//   ....[3]....
        /*004c*/ 	.word	0x00006790


	//   ....[4]....
        /*0050*/ 	.word	0x00007610


	//   ....[5]....
        /*0054*/ 	.word	0x000084b0


	//   ....[6]....
        /*0058*/ 	.word	0x0000a9f0


	//   ....[7]....
        /*005c*/ 	.word	0x0000b870


	//   ....[8]....
        /*0060*/ 	.word	0x0000c710


	//   ....[9]....
        /*0064*/ 	.word	0x0000ec40


	//   ....[10]....
        /*0068*/ 	.word	0x0000fac0


	//   ....[11]....
        /*006c*/ 	.word	0x00010960


	//----- nvinfo : EIATTR_EXIT_INSTR_OFFSETS
	.align		4
.L_1309:
        /*0070*/ 	.byte	0x04, 0x1c
        /*0072*/ 	.short	(.L_1311 - .L_1310)


	//   ....[0]....
.L_1310:
        /*0074*/ 	.word	0x0000c7c0


	//   ....[1]....
        /*0078*/ 	.word	0x0000fc30


	//   ....[2]....
        /*007c*/ 	.word	0x0000fc50


	//   ....[3]....
        /*0080*/ 	.word	0x0000fcf0


	//   ....[4]....
        /*0084*/ 	.word	0x0000fd10


	//   ....[5]....
        /*0088*/ 	.word	0x0000fd30


	//   ....[6]....
        /*008c*/ 	.word	0x0000fdc0


	//   ....[7]....
        /*0090*/ 	.word	0x0000fe00


	//   ....[8]....
        /*0094*/ 	.word	0x0000fea0


	//   ....[9]....
        /*0098*/ 	.word	0x0000fef0


	//   ....[10]....
        /*009c*/ 	.word	0x0000ff20


	//   ....[11]....
        /*00a0*/ 	.word	0x0000fff0


	//   ....[12]....
        /*00a4*/ 	.word	0x00010030


	//   ....[13]....
        /*00a8*/ 	.word	0x000101c0


	//   ....[14]....
        /*00ac*/ 	.word	0x00010320


	//   ....[15]....
        /*00b0*/ 	.word	0x00010360


	//   ....[16]....
        /*00b4*/ 	.word	0x00010400


	//   ....[17]....
        /*00b8*/ 	.word	0x00010580


	//   ....[18]....
        /*00bc*/ 	.word	0x00010700


	//   ....[19]....
        /*00c0*/ 	.word	0x00010860


	//   ....[20]....
        /*00c4*/ 	.word	0x00010970


	//   ....[21]....
        /*00c8*/ 	.word	0x000109b0


	//   ....[22]....
        /*00cc*/ 	.word	0x000109d0


	//----- nvinfo : EIATTR_MAX_THREADS
	.align		4
.L_1311:
        /*00d0*/ 	.byte	0x04, 0x05
        /*00d2*/ 	.short	(.L_1313 - .L_1312)
.L_1312:
        /*00d4*/ 	.word	0x00000080
        /*00d8*/ 	.word	0x00000001
        /*00dc*/ 	.word	0x00000001


	//----- nvinfo : EIATTR_CRS_STACK_SIZE
	.align		4
.L_1313:
        /*00e0*/ 	.byte	0x04, 0x1e
        /*00e2*/ 	.short	(.L_1315 - .L_1314)
.L_1314:
        /*00e4*/ 	.word	0x00000000


	//----- nvinfo : EIATTR_CBANK_PARAM_SIZE
	.align		4
.L_1315:
        /*00e8*/ 	.byte	0x03, 0x19
        /*00ea*/ 	.short	0x0290


	//----- nvinfo : EIATTR_PARAM_CBANK
	.align		4
        /*00ec*/ 	.byte	0x04, 0x0a
        /*00ee*/ 	.short	(.L_1317 - .L_1316)
	.align		4
.L_1316:
        /*00f0*/ 	.word	index@(.nv.constant0._ZN2at6native18elementwise_kernelILi128ELi4EZNS0_15gpu_kernel_implINS0_13BinaryFunctorIsssZZZNS0_18rshift_kernel_cudaERNS_18TensorIteratorBaseEENKUlvE_clEvENKUlvE3_clEvEUlssE_EEEEvS5_RKT_EUliE_EEviT1_)
        /*00f4*/ 	.short	0x0210
        /*00f6*/ 	.short	0x0290


	//----- nvinfo : EIATTR_SW_WAR
	.align		4
.L_1317:
        /*00f8*/ 	.byte	0x04, 0x36
        /*00fa*/ 	.short	(.L_1319 - .L_1318)
.L_1318:
        /*00fc*/ 	.word	0x00000008
.L_1319:


//--------------------- .nv.info._ZN2at6native27unrolled_elementwise_kernelINS0_13BinaryFunctorIsssZZZNS0_18rshift_kernel_cudaERNS_18TensorIteratorBaseEENKUlvE_clEvENKUlvE3_clEvEUlssE_EESt5arrayIPcLm3EELi4E23TrivialOffsetCalculatorILi2EjESC_ILi1EjENS0_6memory12LoadWithCastILi2EEENSF_13StoreWithCastILi1EEEEEviT_T0_T2_T3_T4_T5_ --------------------------
	.section	.nv.info._ZN2at6native27unrolled_elementwise_kernelINS0_13BinaryFunctorIsssZZZNS0_18rshift_kernel_cudaERNS_18TensorIteratorBaseEENKUlvE_clEvENKUlvE3_clEvEUlssE_EESt5arrayIPcLm3EELi4E23TrivialOffsetCalculatorILi2EjESC_ILi1EjENS0_6memory12LoadWithCastILi2EEENSF_13StoreWithCastILi1EEEEEviT_T0_T2_T3_T4_T5_,"",@"SHT_CUDA_INFO"
	.sectionflags	@""
	.align	4


	//----- nvinfo : EIATTR_CUDA_API_VERSION
	.align		4
        /*0000*/ 	.byte	0x04, 0x37
        /*0002*/ 	.short	(.L_1321 - .L_1320)
.L_1320:
        /*0004*/ 	.word	0x00000082


	//----- nvinfo : EIATTR_KPARAM_INFO
	.align		4
.L_1321:
        /*0008*/ 	.byte	0x04, 0x17
        /*000a*/ 	.short	(.L_1323 - .L_1322)
.L_1322:
        /*000c*/ 	.word	0x00000000
        /*0010*/ 	.short	0x0006
        /*0012*/ 	.short	0x0030
        /*0014*/ 	.byte	0x00, 0xf0, 0x21, 0x00


	//----- nvinfo : EIATTR_KPARAM_INFO
	.align		4
.L_1323:
        /*0018*/ 	.byte	0x04, 0x17
        /*001a*/ 	.short	(.L_1325 - .L_1324)
.L_1324:
        /*001c*/ 	.word	0x00000000
        /*0020*/ 	.short	0x0005
        /*0022*/ 	.short	0x0024
        /*0024*/ 	.byte	0x00, 0xf0, 0x31, 0x00


	//----- nvinfo : EIATTR_KPARAM_INFO
	.align		4
.L_1325:
        /*0028*/ 	.byte	0x04, 0x17
        /*002a*/ 	.short	(.L_1327 - .L_1326)
.L_1326:
        /*002c*/ 	.word	0x00000000
        /*0030*/ 	.short	0x0004
        /*0032*/ 	.short	0x0021
        /*0034*/ 	.byte	0x00, 0xf0, 0x05, 0x00


	//----- nvinfo : EIATTR_KPARAM_INFO
	.align		4
.L_1327:
        /*0038*/ 	.byte	0x04, 0x17
        /*003a*/ 	.short	(.L_1329 - .L_1328)
.L_1328:
        /*003c*/ 	.word	0x00000000
        /*0040*/ 	.short	0x0003
        /*0042*/ 	.short	0x0020
        /*0044*/ 	.byte	0x00, 0xf0, 0x05, 0x00


	//----- nvinfo : EIATTR_KPARAM_INFO
	.align		4
.L_1329:
        /*0048*/ 	.byte	0x04, 0x17
        /*004a*/ 	.short	(.L_1331 - .L_1330)
.L_1330:
        /*004c*/ 	.word	0x00000000
        /*0050*/ 	.short	0x0002
        /*0052*/ 	.short	0x0008
        /*0054*/ 	.byte	0x00, 0xf0, 0x61, 0x00


	//----- nvinfo : EIATTR_KPARAM_INFO
	.align		4
.L_1331:
        /*0058*/ 	.byte	0x04, 0x17
        /*005a*/ 	.short	(.L_1333 - .L_1332)
.L_1332:
        /*005c*/ 	.word	0x00000000
        /*0060*/ 	.short	0x0001
        /*0062*/ 	.short	0x0004
        /*0064*/ 	.byte	0x00, 0xf0, 0x05, 0x00


	//----- nvinfo : EIATTR_KPARAM_INFO
	.align		4
.L_1333:
        /*0068*/ 	.byte	0x04, 0x17
        /*006a*/ 	.short	(.L_1335 - .L_1334)
.L_1334:
        /*006c*/ 	.word	0x00000000
        /*0070*/ 	.short	0x0000
        /*0072*/ 	.short	0x0000
        /*0074*/ 	.byte	0x00, 0xf0, 0x11, 0x00


	//----- nvinfo : EIATTR_SPARSE_MMA_MASK
	.align		4
.L_1335:
        /*0078*/ 	.byte	0x03, 0x50
        /*007a*/ 	.short	0x0000


	//----- nvinfo : EIATTR_MAXREG_COUNT
	.align		4
        /*007c*/ 	.byte	0x03, 0x1b
        /*007e*/ 	.short	0x00ff


	//----- nvinfo : EIATTR_EXTERNS
	.align		4
        /*0080*/ 	.byte	0x04, 0x0f
        /*0082*/ 	.short	(.L_1337 - .L_1336)


	//   ....[0]....
	.align		4
.L_1336:
        /*0084*/ 	.word	index@(__assertfail)


	//----- nvinfo : EIATTR_MERCURY_ISA_VERSION
	.align		4
.L_1337:
        /*0088*/ 	.byte	0x03, 0x5f
        /*008a*/ 	.short	0x0101


	//----- nvinfo : EIATTR_SYSCALL_OFFSETS
	.align		4
        /*008c*/ 	.byte	0x04, 0x46
        /*008e*/ 	.short	(.L_1339 - .L_1338)


	//   ....[0]....
.L_1338:
        /*0090*/ 	.word	0x00000f30


	//   ....[1]....
        /*0094*/ 	.word	0x00001dc0


	//   ....[2]....
        /*0098*/ 	.word	0x00002cd0


	//   ....[3]....
        /*009c*/ 	.word	0x00003b60


	//   ....[4]....
        /*00a0*/ 	.word	0x00004a80


	//   ....[5]....
        /*00a4*/ 	.word	0x00005920


	//   ....[6]....
        /*00a8*/ 	.word	0x00006820


	//   ....[7]....
        /*00ac*/ 	.word	0x000076c0


	//   ....[8]....
        /*00b0*/ 	.word	0x00008870


	//   ....[9]....
        /*00b4*/ 	.word	0x000097e0


	//   ....[10]....
        /*00b8*/ 	.word	0x0000a700


	//   ....[11]....
        /*00bc*/ 	.word	0x0000b620


	//----- nvinfo : EIATTR_EXIT_INSTR_OFFSETS
	.align		4
.L_1339:
        /*00c0*/ 	.byte	0x04, 0x1c
        /*00c2*/ 	.short	(.L_1341 - .L_1340)


	//   ....[0]....
.L_1340:
        /*00c4*/ 	.word	0x0000a7b0


	//   ....[1]....
        /*00c8*/ 	.word	0x0000a8e0


	//   ....[2]....
        /*00cc*/ 	.word	0x0000a900


	//   ....[3]....
        /*00d0*/ 	.word	0x0000a9a0


	//   ....[4]....
        /*00d4*/ 	.word	0x0000a9d0


	//   ....[5]....
        /*00d8*/ 	.word	0x0000a9f0


	//   ....[6]....
        /*00dc*/ 	.word	0x0000aa80


	//   ....[7]....
        /*00e0*/ 	.word	0x0000aac0


	//   ....[8]....
        /*00e4*/ 	.word	0x0000ab60


	//   ....[9]....
        /*00e8*/ 	.word	0x0000abb0


	//   ....[10]....
        /*00ec*/ 	.word	0x0000abe0


	//   ....[11]....
        /*00f0*/ 	.word	0x0000acb0


	//   ....[12]....
        /*00f4*/ 	.word	0x0000acf0


	//   ....[13]....
        /*00f8*/ 	.word	0x0000ae80


	//   ....[14]....
        /*00fc*/ 	.word	0x0000afe0


	//   ....[15]....
        /*0100*/ 	.word	0x0000b020


	//   ....[16]....
        /*0104*/ 	.word	0x0000b0c0


	//   ....[17]....
        /*0108*/ 	.word	0x0000b240


	//   ....[18]....
        /*010c*/ 	.word	0x0000b3c0


	//   ....[19]....
        /*0110*/ 	.word	0x0000b520


	//   ....[20]....
        /*0114*/ 	.word	0x0000b630


	//   ....[21]....
        /*0118*/ 	.word	0x0000b670


	//   ....[22]....
        /*011c*/ 	.word	0x0000b6a0


	//----- nvinfo : EIATTR_MAX_THREADS
	.align		4
.L_1341:
        /*0120*/ 	.byte	0x04, 0x05
        /*0122*/ 	.short	(.L_1343 - .L_1342)
.L_1342:
        /*0124*/ 	.word	0x00000080
        /*0128*/ 	.word	0x00000001
        /*012c*/ 	.word	0x00000001


	//----- nvinfo : EIATTR_CRS_STACK_SIZE
	.align		4
.L_1343:
        /*0130*/ 	.byte	0x04, 0x1e
        /*0132*/ 	.short	(.L_1345 - .L_1344)
.L_1344:
        /*0134*/ 	.word	0x00000000


	//----- nvinfo : EIATTR_CBANK_PARAM_SIZE
	.align		4
.L_1345:
        /*0138*/ 	.byte	0x03, 0x19
        /*013a*/ 	.short	0x0038


	//----- nvinfo : EIATTR_PARAM_CBANK
	.align		4
        /*013c*/ 	.byte	0x04, 0x0a
        /*013e*/ 	.short	(.L_1347 - .L_1346)
	.align		4
.L_1346:
        /*0140*/ 	.word	index@(.nv.constant0._ZN2at6native27unrolled_elementwise_kernelINS0_13BinaryFunctorIsssZZZNS0_18rshift_kernel_cudaERNS_18TensorIteratorBaseEENKUlvE_clEvENKUlvE3_clEvEUlssE_EESt5arrayIPcLm3EELi4E23TrivialOffsetCalculatorILi2EjESC_ILi1EjENS0_6memory12LoadWithCastILi2EEENSF_13StoreWithCastILi1EEEEEviT_T0_T2_T3_T4_T5_)
        /*0144*/ 	.short	0x0210
        /*0146*/ 	.short	0x0038


	//----- nvinfo : EIATTR_SW_WAR
	.align		4
.L_1347:
        /*0148*/ 	.byte	0x04, 0x36
        /*014a*/ 	.short	(.L_1349 - .L_1348)
.L_1348:
        /*014c*/ 	.word	0x00000008
.L_1349:


//--------------------- .nv.info._ZN2at6native18elementwise_kernelILi128ELi4EZNS0_22gpu_kernel_impl_nocastINS0_13BinaryFunctorIsssZZZNS0_18rshift_kernel_cudaERNS_18TensorIteratorBaseEENKUlvE_clEvENKUlvE3_clEvEUlssE_EEEEvS5_RKT_EUliE_EEviT1_ --------------------------
	.section	.nv.info._ZN2at6native18elementwise_kernelILi128ELi4EZNS0_22gpu_kernel_impl_nocastINS0_13BinaryFunctorIsssZZZNS0_18rshift_kernel_cudaERNS_18TensorIteratorBaseEENKUlvE_clEvENKUlvE3_clEvEUlssE_EEEEvS5_RKT_EUliE_EEviT1_,"",@"SHT_CUDA_INFO"
	.sectionflags	@""
	.align	4


	//----- nvinfo : EIATTR_CUDA_API_VERSION
	.align		4
        /*0000*/ 	.byte	0x04, 0x37
        /*0002*/ 	.short	(.L_1351 - .L_1350)
.L_1350:
        /*0004*/ 	.word	0x00000082


	//----- nvinfo : EIATTR_KPARAM_INFO
	.align		4
.L_1351:
        /*0008*/ 	.byte	0x04, 0x17
        /*000a*/ 	.short	(.L_1353 - .L_1352)
.L_1352:
        /*000c*/ 	.word	0x00000000
        /*0010*/ 	.short	0x0001
        /*0012*/ 	.short	0x0008
        /*0014*/ 	.byte	0x00, 0xf0, 0x21, 0x0a


	//----- nvinfo : EIATTR_KPARAM_INFO
	.align		4
.L_1353:
        /*0018*/ 	.byte	0x04, 0x17
        /*001a*/ 	.short	(.L_1355 - .L_1354)
.L_1354:
        /*001c*/ 	.word	0x00000000
        /*0020*/ 	.short	0x0000
        /*0022*/ 	.short	0x0000
        /*0024*/ 	.byte	0x00, 0xf0, 0x11, 0x00


	//----- nvinfo : EIATTR_SPARSE_MMA_MASK
	.align		4
.L_1355:
        /*0028*/ 	.byte	0x03, 0x50
        /*002a*/ 	.short	0x0000


	//----- nvinfo : EIATTR_MAXREG_COUNT
	.align		4
        /*002c*/ 	.byte	0x03, 0x1b
        /*002e*/ 	.short	0x0080


	//----- nvinfo : EIATTR_MERCURY_ISA_VERSION
	.align		4
        /*0030*/ 	.byte	0x03, 0x5f
        /*0032*/ 	.short	0x0101


	//----- nvinfo : EIATTR_EXIT_INSTR_OFFSETS
	.align		4
        /*0034*/ 	.byte	0x04, 0x1c
        /*0036*/ 	.short	(.L_1357 - .L_1356)


	//   ....[0]....
.L_1356:
        /*0038*/ 	.word	0x00004620


	//   ....[1]....
        /*003c*/ 	.word	0x00005d20


	//----- nvinfo : EIATTR_MAX_THREADS
	.align		4
.L_1357:
        /*0040*/ 	.byte	0x04, 0x05
        /*0042*/ 	.short	(.L_1359 - .L_1358)
.L_1358:
        /*0044*/ 	.word	0x00000080
        /*0048*/ 	.word	0x00000001
        /*004c*/ 	.word	0x00000001


	//----- nvinfo : EIATTR_CRS_STACK_SIZE
	.align		4
.L_1359:
        /*0050*/ 	.byte	0x04, 0x1e
        /*0052*/ 	.short	(.L_1361 - .L_1360)
.L_1360:
        /*0054*/ 	.word	0x00000000


	//----- nvinfo : EIATTR_CBANK_PARAM_SIZE
	.align		4
.L_1361:
        /*0058*/ 	.byte	0x03, 0x19
        /*005a*/ 	.short	0x0290


	//----- nvinfo : EIATTR_PARAM_CBANK
	.align		4
        /*005c*/ 	.byte	0x04, 0x0a
        /*005e*/ 	.short	(.L_1363 - .L_1362)
	.align		4
.L_1362:
        /*0060*/ 	.word	index@(.nv.constant0._ZN2at6native18elementwise_kernelILi128ELi4EZNS0_22gpu_kernel_impl_nocastINS0_13BinaryFunctorIsssZZZNS0_18rshift_kernel_cudaERNS_18TensorIteratorBaseEENKUlvE_clEvENKUlvE3_clEvEUlssE_EEEEvS5_RKT_EUliE_EEviT1_)
        /*0064*/ 	.short	0x0210
        /*0066*/ 	.short	0x0290


	//----- nvinfo : EIATTR_SW_WAR
	.align		4
.L_1363:
        /*0068*/ 	.byte	0x04, 0x36
        /*006a*/ 	.short	(.L_1365 - .L_1364)
.L_1364:
        /*006c*/ 	.word	0x00000008
.L_1365:


//--------------------- .nv.info._ZN2at6native27unrolled_elementwise_kernelINS0_13BinaryFunctorIsssZZZNS0_18rshift_kernel_cudaERNS_18TensorIteratorBaseEENKUlvE_clEvENKUlvE3_clEvEUlssE_EESt5arrayIPcLm3EELi4E23TrivialOffsetCalculatorILi2EjESC_ILi1EjENS0_6memory15LoadWithoutCastENSF_16StoreWithoutCastEEEviT_T0_T2_T3_T4_T5_ --------------------------
	.section	.nv.info._ZN2at6native27unrolled_elementwise_kernelINS0_13BinaryFunctorIsssZZZNS0_18rshift_kernel_cudaERNS_18TensorIteratorBaseEENKUlvE_clEvENKUlvE3_clEvEUlssE_EESt5arrayIPcLm3EELi4E23TrivialOffsetCalculatorILi2EjESC_ILi1EjENS0_6memory15LoadWithoutCastENSF_16StoreWithoutCastEEEviT_T0_T2_T3_T4_T5_,"",@"SHT_CUDA_INFO"
	.sectionflags	@""
	.align	4


	//----- nvinfo : EIATTR_CUDA_API_VERSION
	.align		4
        /*0000*/ 	.byte	0x04, 0x37
        /*0002*/ 	.short	(.L_1367 - .L_1366)
.L_1366:
        /*0004*/ 	.word	0x00000082


	//----- nvinfo : EIATTR_KPARAM_INFO
	.align		4
.L_1367:
        /*0008*/ 	.byte	0x04, 0x17
        /*000a*/ 	.short	(.L_1369 - .L_1368)
.L_1368:
        /*000c*/ 	.word	0x00000000
        /*0010*/ 	.short	0x0006
        /*0012*/ 	.short	0x0023
        /*0014*/ 	.byte	0x00, 0xf0, 0x05, 0x00


	//----- nvinfo : EIATTR_KPARAM_INFO
	.align		4
.L_1369:
        /*0018*/ 	.byte	0x04, 0x17
        /*001a*/ 	.short	(.L_1371 - .L_1370)
.L_1370:
        /*001c*/ 	.word	0x00000000
        /*0020*/ 	.short	0x0005
        /*0022*/ 	.short	0x0022
        /*0024*/ 	.byte	0x00, 0xf0, 0x05, 0x00


	//----- nvinfo : EIATTR_KPARAM_INFO
	.align		4
.L_1371:
        /*0028*/ 	.byte	0x04, 0x17
        /*002a*/ 	.short	(.L_1373 - .L_1372)
.L_1372:
        /*002c*/ 	.word	0x00000000
        /*0030*/ 	.short	0x0004
        /*0032*/ 	.short	0x0021
        /*0034*/ 	.byte	0x00, 0xf0, 0x05, 0x00


	//----- nvinfo : EIATTR_KPARAM_INFO
	.align		4
.L_1373:
        /*0038*/ 	.byte	0x04, 0x17
        /*003a*/ 	.short	(.L_1375 - .L_1374)
.L_1374:
        /*003c*/ 	.word	0x00000000
        /*0040*/ 	.short	0x0003
        /*0042*/ 	.short	0x0020
        /*0044*/ 	.byte	0x00, 0xf0, 0x05, 0x00


	//----- nvinfo : EIATTR_KPARAM_INFO
	.align		4
.L_1375:
        /*0048*/ 	.byte	0x04, 0x17
        /*004a*/ 	.short	(.L_1377 - .L_1376)
.L_1376:
        /*004c*/ 	.word	0x00000000
        /*0050*/ 	.short	0x0002
        /*0052*/ 	.short	0x0008
        /*0054*/ 	.byte	0x00, 0xf0, 0x61, 0x00


	//----- nvinfo : EIATTR_KPARAM_INFO
	.align		4
.L_1377:
        /*0058*/ 	.byte	0x04, 0x17
        /*005a*/ 	.short	(.L_1379 - .L_1378)
.L_1378:
        /*005c*/ 	.word	0x00000000
        /*0060*/ 	.short	0x0001
        /*0062*/ 	.short	0x0004
        /*0064*/ 	.byte	0x00, 0xf0, 0x05, 0x00


	//----- nvinfo : EIATTR_KPARAM_INFO
	.align		4
.L_1379:
        /*0068*/ 	.byte	0x04, 0x17
        /*006a*/ 	.short	(.L_1381 - .L_1380)
.L_1380:
        /*006c*/ 	.word	0x00000000
        /*0070*/ 	.short	0x0000
        /*0072*/ 	.short	0x0000
        /*0074*/ 	.byte	0x00, 0xf0, 0x11, 0x00


	//----- nvinfo : EIATTR_SPARSE_MMA_MASK
	.align		4
.L_1381:
        /*0078*/ 	.byte	0x03, 0x50
        /*007a*/ 	.short	0x0000


	//----- nvinfo : EIATTR_MAXREG_COUNT
	.align		4
        /*007c*/ 	.byte	0x03, 0x1b
        /*007e*/ 	.short	0x00ff


	//----- nvinfo : EIATTR_MERCURY_ISA_VERSION
	.align		4
        /*0080*/ 	.byte	0x03, 0x5f
        /*0082*/ 	.short	0x0101


	//----- nvinfo : EIATTR_EXIT_INSTR_OFFSETS
	.align		4
        /*0084*/ 	.byte	0x04, 0x1c
        /*0086*/ 	.short	(.L_1383 - .L_1382)


	//   ....[0]....
.L_1382:
        /*0088*/ 	.word	0x000004d0


	//   ....[1]....
        /*008c*/ 	.word	0x00000540


	//----- nvinfo : EIATTR_MAX_THREADS
	.align		4
.L_1383:
        /*0090*/ 	.byte	0x04, 0x05
        /*0092*/ 	.short	(.L_1385 - .L_1384)
.L_1384:
        /*0094*/ 	.word	0x00000080
        /*0098*/ 	.word	0x00000001
        /*009c*/ 	.word	0x00000001


	//----- nvinfo : EIATTR_CRS_STACK_SIZE
	.align		4
.L_1385:
        /*00a0*/ 	.byte	0x04, 0x1e
        /*00a2*/ 	.short	(.L_1387 - .L_1386)
.L_1386:
        /*00a4*/ 	.word	0x00000000


	//----- nvinfo : EIATTR_CBANK_PARAM_SIZE
	.align		4
.L_1387:
        /*00a8*/ 	.byte	0x03, 0x19
        /*00aa*/ 	.short	0x0024


	//----- nvinfo : EIATTR_PARAM_CBANK
	.align		4
        /*00ac*/ 	.byte	0x04, 0x0a
        /*00ae*/ 	.short	(.L_1389 - .L_1388)
	.align		4
.L_1388:
        /*00b0*/ 	.word	index@(.nv.constant0._ZN2at6native27unrolled_elementwise_kernelINS0_13BinaryFunctorIsssZZZNS0_18rshift_kernel_cudaERNS_18TensorIteratorBaseEENKUlvE_clEvENKUlvE3_clEvEUlssE_EESt5arrayIPcLm3EELi4E23TrivialOffsetCalculatorILi2EjESC_ILi1EjENS0_6memory15LoadWithoutCastENSF_16StoreWithoutCastEEEviT_T0_T2_T3_T4_T5_)
        /*00b4*/ 	.short	0x0210
        /*00b6*/ 	.short	0x0024


	//----- nvinfo : EIATTR_SW_WAR
	.align		4
.L_1389:
        /*00b8*/ 	.byte	0x04, 0x36
        /*00ba*/ 	.short	(.L_1391 - .L_1390)
.L_1390:
        /*00bc*/ 	.word	0x00000008
.L_1391:


//--------------------- .nv.info._ZN2at6native29vectorized_elementwise_kernelILi2ENS0_13BinaryFunctorIsssZZZNS0_18rshift_kernel_cudaERNS_18TensorIteratorBaseEENKUlvE_clEvENKUlvE3_clEvEUlssE_EESt5arrayIPcLm3EEEEviT0_T1_ --------------------------
	.section	.nv.info._ZN2at6native29vectorized_elementwise_kernelILi2ENS0_13BinaryFunctorIsssZZZNS0_18rshift_kernel_cudaERNS_18TensorIteratorBaseEENKUlvE_clEvENKUlvE3_clEvEUlssE_EESt5arrayIPcLm3EEEEviT0_T1_,"",@"SHT_CUDA_INFO"
	.sectionflags	@""
	.align	4


	//----- nvinfo : EIATTR_CUDA_API_VERSION
	.align		4
        /*0000*/ 	.byte	0x04, 0x37
        /*0002*/ 	.short	(.L_1393 - .L_1392)
.L_1392:
        /*0004*/ 	.word	0x00000082


	//----- nvinfo : EIATTR_KPARAM_INFO
	.align		4
.L_1393:
        /*0008*/ 	.byte	0x04, 0x17
        /*000a*/ 	.short	(.L_1395 - .L_1394)
.L_1394:
        /*000c*/ 	.word	0x00000000
        /*0010*/ 	.short	0x0002
        /*0012*/ 	.short	0x0008
        /*0014*/ 	.byte	0x00, 0xf0, 0x61, 0x00


	//----- nvinfo : EIATTR_KPARAM_INFO
	.align		4
.L_1395:
        /*0018*/ 	.byte	0x04, 0x17
        /*001a*/ 	.short	(.L_1397 - .L_1396)
.L_1396:
        /*001c*/ 	.word	0x00000000
        /*0020*/ 	.short	0x0001
        /*0022*/ 	.short	0x0004
        /*0024*/ 	.byte	0x00, 0xf0, 0x05, 0x00


	//----- nvinfo : EIATTR_KPARAM_INFO
	.align		4
.L_1397:
        /*0028*/ 	.byte	0x04, 0x17
        /*002a*/ 	.short	(.L_1399 - .L_1398)
.L_1398:
        /*002c*/ 	.word	0x00000000
        /*0030*/ 	.short	0x0000
        /*0032*/ 	.short	0x0000
        /*0034*/ 	.byte	0x00, 0xf0, 0x11, 0x00


	//----- nvinfo : EIATTR_SPARSE_MMA_MASK
	.align		4
.L_1399:
        /*0038*/ 	.byte	0x03, 0x50
        /*003a*/ 	.short	0x0000


	//----- nvinfo : EIATTR_MAXREG_COUNT
	.align		4
        /*003c*/ 	.byte	0x03, 0x1b
        /*003e*/ 	.short	0x00ff


	//----- nvinfo : EIATTR_MERCURY_ISA_VERSION
	.align		4
        /*0040*/ 	.byte	0x03, 0x5f
        /*0042*/ 	.short	0x0101


	//----- nvinfo : EIATTR_EXIT_INSTR_OFFSETS
	.align		4
        /*0044*/ 	.byte	0x04, 0x1c
        /*0046*/ 	.short	(.L_1401 - .L_1400)


	//   ....[0]....
.L_1400:
        /*0048*/ 	.word	0x00000500


	//   ....[1]....
        /*004c*/ 	.word	0x00000ea0


	//   ....[2]....
        /*0050*/ 	.word	0x00000ef0


	//----- nvinfo : EIATTR_MAX_THREADS
	.align		4
.L_1401:
        /*0054*/ 	.byte	0x04, 0x05
        /*0056*/ 	.short	(.L_1403 - .L_1402)
.L_1402:
        /*0058*/ 	.word	0x00000080
        /*005c*/ 	.word	0x00000001
        /*0060*/ 	.word	0x00000001


	//----- nvinfo : EIATTR_CRS_STACK_SIZE
	.align		4
.L_1403:
        /*0064*/ 	.byte	0x04, 0x1e
        /*0066*/ 	.short	(.L_1405 - .L_1404)
.L_1404:
        /*0068*/ 	.word	0x00000000


	//----- nvinfo : EIATTR_CBANK_PARAM_SIZE
	.align		4
.L_1405:
        /*006c*/ 	.byte	0x03, 0x19
        /*006e*/ 	.short	0x0020


	//----- nvinfo : EIATTR_PARAM_CBANK
	.align		4
        /*0070*/ 	.byte	0x04, 0x0a
        /*0072*/ 	.short	(.L_1407 - .L_1406)
	.align		4
.L_1406:
        /*0074*/ 	.word	index@(.nv.constant0._ZN2at6native29vectorized_elementwise_kernelILi2ENS0_13BinaryFunctorIsssZZZNS0_18rshift_kernel_cudaERNS_18TensorIteratorBaseEENKUlvE_clEvENKUlvE3_clEvEUlssE_EESt5arrayIPcLm3EEEEviT0_T1_)
        /*0078*/ 	.short	0x0210
        /*007a*/ 	.short	0x0020


	//----- nvinfo : EIATTR_SW_WAR
	.align		4
.L_1407:
        /*007c*/ 	.byte	0x04, 0x36
        /*007e*/ 	.short	(.L_1409 - .L_1408)
.L_1408:
        /*0080*/ 	.word	0x00000008
.L_1409:


//--------------------- .nv.info._ZN2at6native29vectorized_elementwise_kernelILi4ENS0_13BinaryFunctorIsssZZZNS0_18rshift_kernel_cudaERNS_18TensorIteratorBaseEENKUlvE_clEvENKUlvE3_clEvEUlssE_EESt5arrayIPcLm3EEEEviT0_T1_ --------------------------
	.section	.nv.info._ZN2at6native29vectorized_elementwise_kernelILi4ENS0_13BinaryFunctorIsssZZZNS0_18rshift_kernel_cudaERNS_18TensorIteratorBaseEENKUlvE_clEvENKUlvE3_clEvEUlssE_EESt5arrayIPcLm3EEEEviT0_T1_,"",@"SHT_CUDA_INFO"
	.sectionflags	@""
	.align	4


	//----- nvinfo : EIATTR_CUDA_API_VERSION
	.align		4
        /*0000*/ 	.byte	0x04, 0x37
        /*0002*/ 	.short	(.L_1411 - .L_1410)
.L_1410:
        /*0004*/ 	.word	0x00000082


	//----- nvinfo : EIATTR_KPARAM_INFO
	.align		4
.L_1411:
        /*0008*/ 	.byte	0x04, 0x17
        /*000a*/ 	.short	(.L_1413 - .L_1412)
.L_1412:
        /*000c*/ 	.word	0x00000000
        /*0010*/ 	.short	0x0002
        /*0012*/ 	.short	0x0008
        /*0014*/ 	.byte	0x00, 0xf0, 0x61, 0x00


	//----- nvinfo : EIATTR_KPARAM_INFO
	.align		4
.L_1413:
        /*0018*/ 	.byte	0x04, 0x17
        /*001a*/ 	.short	(.L_1415 - .L_1414)
.L_1414:
        /*001c*/ 	.word	0x00000000
        /*0020*/ 	.short	0x0001
        /*0022*/ 	.short	0x0004
        /*0024*/ 	.byte	0x00, 0xf0, 0x05, 0x00


	//----- nvinfo : EIATTR_KPARAM_INFO
	.align		4
.L_1415:
        /*0028*/ 	.byte	0x04, 0x17
        /*002a*/ 	.short	(.L_1417 - .L_1416)
.L_1416:
        /*002c*/ 	.word	0x00000000
        /*0030*/ 	.short	0x0000
        /*0032*/ 	.short	0x0000
        /*0034*/ 	.byte	0x00, 0xf0, 0x11, 0x00


	//----- nvinfo : EIATTR_SPARSE_MMA_MASK
	.align		4
.L_1417:
        /*0038*/ 	.byte	0x03, 0x50
        /*003a*/ 	.short	0x0000


	//----- nvinfo : EIATTR_MAXREG_COUNT
	.align		4
        /*003c*/ 	.byte	0x03, 0x1b
        /*003e*/ 	.short	0x00ff


	//----- nvinfo : EIATTR_MERCURY_ISA_VERSION
	.align		4
        /*0040*/ 	.byte	0x03, 0x5f
        /*0042*/ 	.short	0x0101


	//----- nvinfo : EIATTR_EXIT_INSTR_OFFSETS
	.align		4
        /*0044*/ 	.byte	0x04, 0x1c
        /*0046*/ 	.short	(.L_1419 - .L_1418)


	//   ....[0]....
.L_1418:
        /*0048*/ 	.word	0x00000480


	//   ....[1]....
        /*004c*/ 	.word	0x00000e20


	//   ....[2]....
        /*0050*/ 	.word	0x00000e70


	//----- nvinfo : EIATTR_MAX_THREADS
	.align		4
.L_1419:
        /*0054*/ 	.byte	0x04, 0x05
        /*0056*/ 	.short	(.L_1421 - .L_1420)
.L_1420:
        /*0058*/ 	.word	0x00000080
        /*005c*/ 	.word	0x00000001
        /*0060*/ 	.word	0x00000001


	//----- nvinfo : EIATTR_CRS_STACK_SIZE
	.align		4
.L_1421:
        /*0064*/ 	.byte	0x04, 0x1e
        /*0066*/ 	.short	(.L_1423 - .L_1422)
.L_1422:
        /*0068*/ 	.word	0x00000000


	//----- nvinfo : EIATTR_CBANK_PARAM_SIZE
	.align		4
.L_1423:
        /*006c*/ 	.byte	0x03, 0x19
        /*006e*/ 	.short	0x0020


	//----- nvinfo : EIATTR_PARAM_CBANK
	.align		4
        /*0070*/ 	.byte	0x04, 0x0a
        /*0072*/ 	.short	(.L_1425 - .L_1424)
	.align		4
.L_1424:
        /*0074*/ 	.word	index@(.nv.constant0._ZN2at6native29vectorized_elementwise_kernelILi4ENS0_13BinaryFunctorIsssZZZNS0_18rshift_kernel_cudaERNS_18TensorIteratorBaseEENKUlvE_clEvENKUlvE3_clEvEUlssE_EESt5arrayIPcLm3EEEEviT0_T1_)
        /*0078*/ 	.short	0x0210
        /*007a*/ 	.short	0x0020


	//----- nvinfo : EIATTR_SW_WAR
	.align		4
.L_1425:
        /*007c*/ 	.byte	0x04, 0x36
        /*007e*/ 	.short	(.L_1427 - .L_1426)
.L_1426:
        /*0080*/ 	.word	0x00000008
.L_1427:


//--------------------- .nv.info._ZN2at6native29vectorized_elementwise_kernelILi8ENS0_13BinaryFunctorIsssZZZNS0_18rshift_kernel_cudaERNS_18TensorIteratorBaseEENKUlvE_clEvENKUlvE3_clEvEUlssE_EESt5arrayIPcLm3EEEEviT0_T1_ --------------------------
	.section	.nv.info._ZN2at6native29vectorized_elementwise_kernelILi8ENS0_13BinaryFunctorIsssZZZNS0_18rshift_kernel_cudaERNS_18TensorIteratorBaseEENKUlvE_clEvENKUlvE3_clEvEUlssE_EESt5arrayIPcLm3EEEEviT0_T1_,"",@"SHT_CUDA_INFO"
	.sectionflags	@""
	.align	4


	//----- nvinfo : EIATTR_CUDA_API_VERSION
	.align		4
        /*0000*/ 	.byte	0x04, 0x37
        /*0002*/ 	.short	(.L_1429 - .L_1428)
.L_1428:
        /*0004*/ 	.word	0x00000082


	//----- nvinfo : EIATTR_KPARAM_INFO
	.align		4
.L_1429:
        /*0008*/ 	.byte	0x04, 0x17
        /*000a*/ 	.short	(.L_1431 - .L_1430)
.L_1430:
        /*000c*/ 	.word	0x00000000
        /*0010*/ 	.short	0x0002
        /*0012*/ 	.short	0x0008
        /*0014*/ 	.byte	0x00, 0xf0, 0x61, 0x00


	//----- nvinfo : EIATTR_KPARAM_INFO
	.align		4
.L_1431:
        /*0018*/ 	.byte	0x04, 0x17
        /*001a*/ 	.short	(.L_1433 - .L_1432)
.L_1432:
        /*001c*/ 	.word	0x00000000
        /*0020*/ 	.short	0x0001
        /*0022*/ 	.short	0x0004
        /*0024*/ 	.byte	0x00, 0xf0, 0x05, 0x00


	//----- nvinfo : EIATTR_KPARAM_INFO
	.align		4
.L_1433:
        /*0028*/ 	.byte	0x04, 0x17
        /*002a*/ 	.short	(.L_1435 - .L_1434)
.L_1434:
        /*002c*/ 	.word	0x00000000
        /*0030*/ 	.short	0x0000
        /*0032*/ 	.short	0x0000
        /*0034*/ 	.byte	0x00, 0xf0, 0x11, 0x00


	//----- nvinfo : EIATTR_SPARSE_MMA_MASK
	.align		4
.L_1435:
        /*0038*/ 	.byte	0x03, 0x50
        /*003a*/ 	.short	0x0000


	//----- nvinfo : EIATTR_MAXREG_COUNT
	.align		4
        /*003c*/ 	.byte	0x03, 0x1b
        /*003e*/ 	.short	0x00ff


	//----- nvinfo : EIATTR_MERCURY_ISA_VERSION
	.align		4
        /*0040*/ 	.byte	0x03, 0x5f
        /*0042*/ 	.short	0x0101


	//----- nvinfo : EIATTR_EXIT_INSTR_OFFSETS
	.align		4
        /*0044*/ 	.byte	0x04, 0x1c
        /*0046*/ 	.short	(.L_1437 - .L_1436)


	//   ....[0]....
.L_1436:
        /*0048*/ 	.word	0x000003d0


	//   ....[1]....
        /*004c*/ 	.word	0x00000d70


	//   ....[2]....
        /*0050*/ 	.word	0x00000dc0


	//----- nvinfo : EIATTR_MAX_THREADS
	.align		4
.L_1437:
        /*0054*/ 	.byte	0x04, 0x05
        /*0056*/ 	.short	(.L_1439 - .L_1438)
.L_1438:
        /*0058*/ 	.word	0x00000080
        /*005c*/ 	.word	0x00000001
        /*0060*/ 	.word	0x00000001


	//----- nvinfo : EIATTR_CRS_STACK_SIZE
	.align		4
.L_1439:
        /*0064*/ 	.byte	0x04, 0x1e
        /*0066*/ 	.short	(.L_1441 - .L_1440)
.L_1440:
        /*0068*/ 	.word	0x00000000


	//----- nvinfo : EIATTR_CBANK_PARAM_SIZE
	.align		4
.L_1441:
        /*006c*/ 	.byte	0x03, 0x19
        /*006e*/ 	.short	0x0020


	//----- nvinfo : EIATTR_PARAM_CBANK
	.align		4
        /*0070*/ 	.byte	0x04, 0x0a
        /*0072*/ 	.short	(.L_1443 - .L_1442)
	.align		4
.L_1442:
        /*0074*/ 	.word	index@(.nv.constant0._ZN2at6native29vectorized_elementwise_kernelILi8ENS0_13BinaryFunctorIsssZZZNS0_18rshift_kernel_cudaERNS_18TensorIteratorBaseEENKUlvE_clEvENKUlvE3_clEvEUlssE_EESt5arrayIPcLm3EEEEviT0_T1_)
        /*0078*/ 	.short	0x0210
        /*007a*/ 	.short	0x0020


	//----- nvinfo : EIATTR_SW_WAR
	.align		4
.L_1443:
        /*007c*/ 	.byte	0x04, 0x36
        /*007e*/ 	.short	(.L_1445 - .L_1444)
.L_1444:
        /*0080*/ 	.word	0x00000008
.L_1445:


//--------------------- .nv.info._ZN2at6native18elementwise_kernelILi128ELi4EZNS0_15gpu_kernel_implINS0_13BUnaryFunctorIsssZZZNS0_18rshift_kernel_cudaERNS_18TensorIteratorBaseEENKUlvE_clEvENKUlvE3_clEvEUlssE_EEEEvS5_RKT_EUliE_EEviT1_ --------------------------
	.section	.nv.info._ZN2at6native18elementwise_kernelILi128ELi4EZNS0_15gpu_kernel_implINS0_13BUnaryFunctorIsssZZZNS0_18rshift_kernel_cudaERNS_18TensorIteratorBaseEENKUlvE_clEvENKUlvE3_clEvEUlssE_EEEEvS5_RKT_EUliE_EEviT1_,"",@"SHT_CUDA_INFO"
	.sectionflags	@""
	.align	4


	//----- nvinfo : EIATTR_CUDA_API_VERSION
	.align		4
        /*0000*/ 	.byte	0x04, 0x37
        /*0002*/ 	.short	(.L_1447 - .L_1446)
.L_1446:
        /*0004*/ 	.word	0x00000082


	//----- nvinfo : EIATTR_KPARAM_INFO
	.align		4
.L_1447:
        /*0008*/ 	.byte	0x04, 0x17
        /*000a*/ 	.short	(.L_1449 - .L_1448)
.L_1448:
        /*000c*/ 	.word	0x00000000
        /*0010*/ 	.short	0x0001
        /*0012*/ 	.short	0x0008
        /*0014*/ 	.byte	0x00, 0xf0, 0x61, 0x08


	//----- nvinfo : EIATTR_KPARAM_INFO
	.align		4
.L_1449:
        /*0018*/ 	.byte	0x04, 0x17
        /*001a*/ 	.short	(.L_1451 - .L_1450)
.L_1450:
        /*001c*/ 	.word	0x00000000
        /*0020*/ 	.short	0x0000
        /*0022*/ 	.short	0x0000
        /*0024*/ 	.byte	0x00, 0xf0, 0x11, 0x00


	//----- nvinfo : EIATTR_SPARSE_MMA_MASK
	.align		4
.L_1451:
        /*0028*/ 	.byte	0x03, 0x50
        /*002a*/ 	.short	0x0000


	//----- nvinfo : EIATTR_MAXREG_COUNT
	.align		4
        /*002c*/ 	.byte	0x03, 0x1b
        /*002e*/ 	.short	0x0080


	//----- nvinfo : EIATTR_EXTERNS
	.align		4
        /*0030*/ 	.byte	0x04, 0x0f
        /*0032*/ 	.short	(.L_1453 - .L_1452)


	//   ....[0]....
	.align		4
.L_1452:
        /*0034*/ 	.word	index@(__assertfail)


	//----- nvinfo : EIATTR_MERCURY_ISA_VERSION
	.align		4
.L_1453:
        /*0038*/ 	.byte	0x03, 0x5f
        /*003a*/ 	.short	0x0101


	//----- nvinfo : EIATTR_SYSCALL_OFFSETS
	.align		4
        /*003c*/ 	.byte	0x04, 0x46
        /*003e*/ 	.short	(.L_1455 - .L_1454)


	//   ....[0]....
.L_1454:
        /*0040*/ 	.word	0x000021f0


	//   ....[1]....
        /*0044*/ 	.word	0x000030b0


	//   ....[2]....
        /*0048*/ 	.word	0x000052d0


	//   ....[3]....
        /*004c*/ 	.word	0x00006190


	//   ....[4]....
        /*0050*/ 	.word	0x000083a0


	//   ....[5]....
        /*0054*/ 	.word	0x00009260


	//   ....[6]....
        /*0058*/ 	.word	0x0000b460


	//   ....[7]....
        /*005c*/ 	.word	0x0000c320


	//----- nvinfo : EIATTR_EXIT_INSTR_OFFSETS
	.align		4
.L_1455:
        /*0060*/ 	.byte	0x04, 0x1c
        /*0062*/ 	.short	(.L_1457 - .L_1456)


	//   ....[0]....
.L_1456:
        /*0064*/ 	.word	0x00009310


	//   ....[1]....
        /*0068*/ 	.word	0x0000b5f0


	//   ....[2]....
        /*006c*/ 	.word	0x0000b610


	//   ....[3]....
        /*0070*/ 	.word	0x0000b6b0


	//   ....[4]....
        /*0074*/ 	.word	0x0000b6d0


	//   ....[5]....
        /*0078*/ 	.word	0x0000b6f0


	//   ....[6]....
        /*007c*/ 	.word	0x0000b780


	//   ....[7]....
        /*0080*/ 	.word	0x0000b7c0


	//   ....[8]....
        /*0084*/ 	.word	0x0000b860


	//   ....[9]....
        /*0088*/ 	.word	0x0000b8b0


	//   ....[10]....
        /*008c*/ 	.word	0x0000b8e0


	//   ....[11]....
        /*0090*/ 	.word	0x0000b9b0


	//   ....[12]....
        /*0094*/ 	.word	0x0000b9f0


	//   ....[13]....
        /*0098*/ 	.word	0x0000bb80


	//   ....[14]....
        /*009c*/ 	.word	0x0000bce0


	//   ....[15]....
        /*00a0*/ 	.word	0x0000bd20


	//   ....[16]....
        /*00a4*/ 	.word	0x0000bdc0


	//   ....[17]....
        /*00a8*/ 	.word	0x0000bf40


	//   ....[18]....
        /*00ac*/ 	.word	0x0000c0c0


	//   ....[19]....
        /*00b0*/ 	.word	0x0000c220


	//   ....[20]....
        /*00b4*/ 	.word	0x0000c330


	//   ....[21]....
        /*00b8*/ 	.word	0x0000c370


	//   ....[22]....
        /*00bc*/ 	.word	0x0000c390


	//----- nvinfo : EIATTR_MAX_THREADS
	.align		4
.L_1457:
        /*00c0*/ 	.byte	0x04, 0x05
        /*00c2*/ 	.short	(.L_1459 - .L_1458)
.L_1458:
        /*00c4*/ 	.word	0x00000080
        /*00c8*/ 	.word	0x00000001
        /*00cc*/ 	.word	0x00000001


	//----- nvinfo : EIATTR_CRS_STACK_SIZE
	.align		4
.L_1459:
        /*00d0*/ 	.byte	0x04, 0x1e
        /*00d2*/ 	.short	(.L_1461 - .L_1460)
.L_1460:
        /*00d4*/ 	.word	0x00000000


	//----- nvinfo : EIATTR_CBANK_PARAM_SIZE
	.align		4
.L_1461:
        /*00d8*/ 	.byte	0x03, 0x19
        /*00da*/ 	.short	0x0220


	//----- nvinfo : EIATTR_PARAM_CBANK
	.align		4
        /*00dc*/ 	.byte	0x04, 0x0a
        /*00de*/ 	.short	(.L_1463 - .L_1462)
	.align		4
.L_1462:
        /*00e0*/ 	.word	index@(.nv.constant0._ZN2at6native18elementwise_kernelILi128ELi4EZNS0_15gpu_kernel_implINS0_13BUnaryFunctorIsssZZZNS0_18rshift_kernel_cudaERNS_18TensorIteratorBaseEENKUlvE_clEvENKUlvE3_clEvEUlssE_EEEEvS5_RKT_EUliE_EEviT1_)
        /*00e4*/ 	.short	0x0210
        /*00e6*/ 	.short	0x0220


	//----- nvinfo : EIATTR_SW_WAR
	.align		4
.L_1463:
        /*00e8*/ 	.byte	0x04, 0x36
        /*00ea*/ 	.short	(.L_1465 - .L_1464)
.L_1464:
        /*00ec*/ 	.word	0x00000008
.L_1465:


//--------------------- .nv.info._ZN2at6native27unrolled_elementwise_kernelINS0_13BUnaryFunctorIsssZZZNS0_18rshift_kernel_cudaERNS_18TensorIteratorBaseEENKUlvE_clEvENKUlvE3_clEvEUlssE_EESt5arrayIPcLm2EELi4E23TrivialOffsetCalculatorILi1EjESD_NS0_6memory12LoadWithCastILi1EEENSE_13StoreWithCastILi1EEEEEviT_T0_T2_T3_T4_T5_ --------------------------
	.section	.nv.info._ZN2at6native27unrolled_elementwise_kernelINS0_13BUnaryFunctorIsssZZZNS0_18rshift_kernel_cudaERNS_18TensorIteratorBaseEENKUlvE_clEvENKUlvE3_clEvEUlssE_EESt5arrayIPcLm2EELi4E23TrivialOffsetCalculatorILi1EjESD_NS0_6memory12LoadWithCastILi1EEENSE_13StoreWithCastILi1EEEEEviT_T0_T2_T3_T4_T5_,"",@"SHT_CUDA_INFO"
	.sectionflags	@""
	.align	4


	//----- nvinfo : EIATTR_CUDA_API_VERSION
	.align		4
        /*0000*/ 	.byte	0x04, 0x37
        /*0002*/ 	.short	(.L_1467 - .L_1466)
.L_1466:
        /*0004*/ 	.word	0x00000082


	//----- nvinfo : EIATTR_KPARAM_INFO
	.align		4
.L_1467:
        /*0008*/ 	.byte	0x04, 0x17
        /*000a*/ 	.short	(.L_1469 - .L_1468)
.L_1468:
        /*000c*/ 	.word	0x00000000
        /*0010*/ 	.short	0x0006
        /*0012*/ 	.short	0x0024
        /*0014*/ 	.byte	0x00, 0xf0, 0x21, 0x00


	//----- nvinfo : EIATTR_KPARAM_INFO
	.align		4
.L_1469:
        /*0018*/ 	.byte	0x04, 0x17
        /*001a*/ 	.short	(.L_1471 - .L_1470)
.L_1470:
        /*001c*/ 	.word	0x00000000
        /*0020*/ 	.short	0x0005
        /*0022*/ 	.short	0x001c
        /*0024*/ 	.byte	0x00, 0xf0, 0x21, 0x00


	//----- nvinfo : EIATTR_KPARAM_INFO
	.align		4
.L_1471:
        /*0028*/ 	.byte	0x04, 0x17
        /*002a*/ 	.short	(.L_1473 - .L_1472)
.L_1472:
        /*002c*/ 	.word	0x00000000
        /*0030*/ 	.short	0x0004
        /*0032*/ 	.short	0x0019
        /*0034*/ 	.byte	0x00, 0xf0, 0x05, 0x00


	//----- nvinfo : EIATTR_KPARAM_INFO
	.align		4
.L_1473:
        /*0038*/ 	.byte	0x04, 0x17
        /*003a*/ 	.short	(.L_1475 - .L_1474)
.L_1474:
        /*003c*/ 	.word	0x00000000
        /*0040*/ 	.short	0x0003
        /*0042*/ 	.short	0x0018
        /*0044*/ 	.byte	0x00, 0xf0, 0x05, 0x00


	//----- nvinfo : EIATTR_KPARAM_INFO
	.align		4
.L_1475:
        /*0048*/ 	.byte	0x04, 0x17
        /*004a*/ 	.short	(.L_1477 - .L_1476)
.L_1476:
        /*004c*/ 	.word	0x00000000
        /*0050*/ 	.short	0x0002
        /*0052*/ 	.short	0x0008
        /*0054*/ 	.byte	0x00, 0xf0, 0x41, 0x00


	//----- nvinfo : EIATTR_KPARAM_INFO
	.align		4
.L_1477:
        /*0058*/ 	.byte	0x04, 0x17
        /*005a*/ 	.short	(.L_1479 - .L_1478)
.L_1478:
        /*005c*/ 	.word	0x00000000
        /*0060*/ 	.short	0x0001
        /*0062*/ 	.short	0x0004
        /*0064*/ 	.byte	0x00, 0xf0, 0x11, 0x00


	//----- nvinfo : EIATTR_KPARAM_INFO
	.align		4
.L_1479:
        /*0068*/ 	.byte	0x04, 0x17
        /*006a*/ 	.short	(.L_1481 - .L_1480)
.L_1480:
        /*006c*/ 	.word	0x00000000
        /*0070*/ 	.short	0x0000
        /*0072*/ 	.short	0x0000
        /*0074*/ 	.byte	0x00, 0xf0, 0x11, 0x00


	//----- nvinfo : EIATTR_SPARSE_MMA_MASK
	.align		4
.L_1481:
        /*0078*/ 	.byte	0x03, 0x50
        /*007a*/ 	.short	0x0000


	//----- nvinfo : EIATTR_MAXREG_COUNT
	.align		4
        /*007c*/ 	.byte	0x03, 0x1b
        /*007e*/ 	.short	0x00ff


	//----- nvinfo : EIATTR_EXTERNS
	.align		4
        /*0080*/ 	.byte	0x04, 0x0f
        /*0082*/ 	.short	(.L_1483 - .L_1482)


	//   ....[0]....
	.align		4
.L_1482:
        /*0084*/ 	.word	index@(__assertfail)


	//----- nvinfo : EIATTR_MERCURY_ISA_VERSION
	.align		4
.L_1483:
        /*0088*/ 	.byte	0x03, 0x5f
        /*008a*/ 	.short	0x0101


	//----- nvinfo : EIATTR_SYSCALL_OFFSETS
	.align		4
        /*008c*/ 	.byte	0x04, 0x46
        /*008e*/ 	.short	(.L_1485 - .L_1484)


	//   ....[0]....
.L_1484:
        /*0090*/ 	.word	0x00000f10


	//   ....[1]....
        /*0094*/ 	.word	0x00001e20


	//   ....[2]....
        /*0098*/ 	.word	0x00002d40


	//   ....[3]....
        /*009c*/ 	.word	0x00003c30


	//   ....[4]....
        /*00a0*/ 	.word	0x00004c40


	//   ....[5]....
        /*00a4*/ 	.word	0x00005b80


	//   ....[6]....
        /*00a8*/ 	.word	0x00006aa0


	//   ....[7]....
        /*00ac*/ 	.word	0x000079c0


	//----- nvinfo : EIATTR_EXIT_INSTR_OFFSETS
	.align		4
.L_1485:
        /*00b0*/ 	.byte	0x04, 0x1c
        /*00b2*/ 	.short	(.L_1487 - .L_1486)


	//   ....[0]....
.L_1486:
        /*00b4*/ 	.word	0x00006b50


	//   ....[1]....
        /*00b8*/ 	.word	0x00006c80


	//   ....[2]....
        /*00bc*/ 	.word	0x00006ca0


	//   ....[3]....
        /*00c0*/ 	.word	0x00006d40


	//   ....[4]....
        /*00c4*/ 	.word	0x00006d70


	//   ....[5]....
        /*00c8*/ 	.word	0x00006d90


	//   ....[6]....
        /*00cc*/ 	.word	0x00006e20


	//   ....[7]....
        /*00d0*/ 	.word	0x00006e60


	//   ....[8]....
        /*00d4*/ 	.word	0x00006f00


	//   ....[9]....
        /*00d8*/ 	.word	0x00006f50


	//   ....[10]....
        /*00dc*/ 	.word	0x00006f80


	//   ....[11]....
        /*00e0*/ 	.word	0x00007050


	//   ....[12]....
        /*00e4*/ 	.word	0x00007090


	//   ....[13]....
        /*00e8*/ 	.word	0x00007220


	//   ....[14]....
        /*00ec*/ 	.word	0x00007380


	//   ....[15]....
        /*00f0*/ 	.word	0x000073c0


	//   ....[16]....
        /*00f4*/ 	.word	0x00007460


	//   ....[17]....
        /*00f8*/ 	.word	0x000075e0


	//   ....[18]....
        /*00fc*/ 	.word	0x00007760


	//   ....[19]....
        /*0100*/ 	.word	0x000078c0


	//   ....[20]....
        /*0104*/ 	.word	0x000079d0


	//   ....[21]....
        /*0108*/ 	.word	0x00007a10


	//   ....[22]....
        /*010c*/ 	.word	0x00007a40


	//----- nvinfo : EIATTR_MAX_THREADS
	.align		4
.L_1487:
        /*0110*/ 	.byte	0x04, 0x05
        /*0112*/ 	.short	(.L_1489 - .L_1488)
.L_1488:
        /*0114*/ 	.word	0x00000080
        /*0118*/ 	.word	0x00000001
        /*011c*/ 	.word	0x00000001


	//----- nvinfo : EIATTR_CRS_STACK_SIZE
	.align		4
.L_1489:
        /*0120*/ 	.byte	0x04, 0x1e
        /*0122*/ 	.short	(.L_1491 - .L_1490)
.L_1490:
        /*0124*/ 	.word	0x00000000


	//----- nvinfo : EIATTR_CBANK_PARAM_SIZE
	.align		4
.L_1491:
        /*0128*/ 	.byte	0x03, 0x19
        /*012a*/ 	.short	0x002c


	//----- nvinfo : EIATTR_PARAM_CBANK
	.align		4
        /*012c*/ 	.byte	0x04, 0x0a
        /*012e*/ 	.short	(.L_1493 - .L_1492)
	.align		4
.L_1492:
        /*0130*/ 	.word	index@(.nv.constant0._ZN2at6native27unrolled_elementwise_kernelINS0_13BUnaryFunctorIsssZZZNS0_18rshift_kernel_cudaERNS_18TensorIteratorBaseEENKUlvE_clEvENKUlvE3_clEvEUlssE_EESt5arrayIPcLm2EELi4E23TrivialOffsetCalculatorILi1EjESD_NS0_6memory12LoadWithCastILi1EEENSE_13StoreWithCastILi1EEEEEviT_T0_T2_T3_T4_T5_)
        /*0134*/ 	.short	0x0210
        /*0136*/ 	.short	0x002c


	//----- nvinfo : EIATTR_SW_WAR
	.align		4
.L_1493:
        /*0138*/ 	.byte	0x04, 0x36
        /*013a*/ 	.short	(.L_1495 - .L_1494)
.L_1494:
        /*013c*/ 	.word	0x00000008
.L_1495:


//--------------------- .nv.info._ZN2at6native18elementwise_kernelILi128ELi4EZNS0_22gpu_kernel_impl_nocastINS0_13BUnaryFunctorIsssZZZNS0_18rshift_kernel_cudaERNS_18TensorIteratorBaseEENKUlvE_clEvENKUlvE3_clEvEUlssE_EEEEvS5_RKT_EUliE_EEviT1_ --------------------------
	.section	.nv.info._ZN2at6native18elementwise_kernelILi128ELi4EZNS0_22gpu_kernel_impl_nocastINS0_13BUnaryFunctorIsssZZZNS0_18rshift_kernel_cudaERNS_18TensorIteratorBaseEENKUlvE_clEvENKUlvE3_clEvEUlssE_EEEEvS5_RKT_EUliE_EEviT1_,"",@"SHT_CUDA_INFO"
	.sectionflags	@""
	.align	4


	//----- nvinfo : EIATTR_CUDA_API_VERSION
	.align		4
        /*0000*/ 	.byte	0x04, 0x37
        /*0002*/ 	.short	(.L_1497 - .L_1496)
.L_1496:
        /*0004*/ 	.word	0x00000082


	//----- nvinfo : EIATTR_KPARAM_INFO
	.align		4
.L_1497:
        /*0008*/ 	.byte	0x04, 0x17
        /*000a*/ 	.short	(.L_1499 - .L_1498)
.L_1498:
        /*000c*/ 	.word	0x00000000
        /*0010*/ 	.short	0x0001
        /*0012*/ 	.short	0x0008
        /*0014*/ 	.byte	0x00, 0xf0, 0x61, 0x08


	//----- nvinfo : EIATTR_KPARAM_INFO
	.align		4
.L_1499:
        /*0018*/ 	.byte	0x04, 0x17
        /*001a*/ 	.short	(.L_1501 - .L_1500)
.L_1500:
        /*001c*/ 	.word	0x00000000
        /*0020*/ 	.short	0x0000
        /*0022*/ 	.short	0x0000
        /*0024*/ 	.byte	0x00, 0xf0, 0x11, 0x00


	//----- nvinfo : EIATTR_SPARSE_MMA_MASK
	.align		4
.L_1501:
        /*0028*/ 	.byte	0x03, 0x50
        /*002a*/ 	.short	0x0000


	//----- nvinfo : EIATTR_MAXREG_COUNT
	.align		4
        /*002c*/ 	.byte	0x03, 0x1b
        /*002e*/ 	.short	0x0080


	//----- nvinfo : EIATTR_MERCURY_ISA_VERSION
	.align		4
        /*0030*/ 	.byte	0x03, 0x5f
        /*0032*/ 	.short	0x0101


	//----- nvinfo : EIATTR_EXIT_INSTR_OFFSETS
	.align		4
        /*0034*/ 	.byte	0x04, 0x1c
        /*0036*/ 	.short	(.L_1503 - .L_1502)


	//   ....[0]....
.L_1502:
        /*0038*/ 	.word	0x00003c50


	//   ....[1]....
        /*003c*/ 	.word	0x00005010


	//----- nvinfo : EIATTR_MAX_THREADS
	.align		4
.L_1503:
        /*0040*/ 	.byte	0x04, 0x05
        /*0042*/ 	.short	(.L_1505 - .L_1504)
.L_1504:
        /*0044*/ 	.word	0x00000080
        /*0048*/ 	.word	0x00000001
        /*004c*/ 	.word	0x00000001


	//----- nvinfo : EIATTR_CRS_STACK_SIZE
	.align		4
.L_1505:
        /*0050*/ 	.byte	0x04, 0x1e
        /*0052*/ 	.short	(.L_1507 - .L_1506)
.L_1506:
        /*0054*/ 	.word	0x00000000


	//----- nvinfo : EIATTR_CBANK_PARAM_SIZE
	.align		4
.L_1507:
        /*0058*/ 	.byte	0x03, 0x19
        /*005a*/ 	.short	0x0220


	//----- nvinfo : EIATTR_PARAM_CBANK
	.align		4
        /*005c*/ 	.byte	0x04, 0x0a
        /*005e*/ 	.short	(.L_1509 - .L_1508)
	.align		4
.L_1508:
        /*0060*/ 	.word	index@(.nv.constant0._ZN2at6native18elementwise_kernelILi128ELi4EZNS0_22gpu_kernel_impl_nocastINS0_13BUnaryFunctorIsssZZZNS0_18rshift_kernel_cudaERNS_18TensorIteratorBaseEENKUlvE_clEvENKUlvE3_clEvEUlssE_EEEEvS5_RKT_EUliE_EEviT1_)
        /*0064*/ 	.short	0x0210
        /*0066*/ 	.short	0x0220


	//----- nvinfo : EIATTR_SW_WAR
	.align		4
.L_1509:
        /*0068*/ 	.byte	0x04, 0x36
        /*006a*/ 	.short	(.L_1511 - .L_1510)
.L_1510:
        /*006c*/ 	.word	0x00000008
.L_1511:


//--------------------- .nv.info._ZN2at6native27unrolled_elementwise_kernelINS0_13BUnaryFunctorIsssZZZNS0_18rshift_kernel_cudaERNS_18TensorIteratorBaseEENKUlvE_clEvENKUlvE3_clEvEUlssE_EESt5arrayIPcLm2EELi4E23TrivialOffsetCalculatorILi1EjESD_NS0_6memory15LoadWithoutCastENSE_16StoreWithoutCastEEEviT_T0_T2_T3_T4_T5_ --------------------------
	.section	.nv.info._ZN2at6native27unrolled_elementwise_kernelINS0_13BUnaryFunctorIsssZZZNS0_18rshift_kernel_cudaERNS_18TensorIteratorBaseEENKUlvE_clEvENKUlvE3_clEvEUlssE_EESt5arrayIPcLm2EELi4E23TrivialOffsetCalculatorILi1EjESD_NS0_6memory15LoadWithoutCastENSE_16StoreWithoutCastEEEviT_T0_T2_T3_T4_T5_,"",@"SHT_CUDA_INFO"
	.sectionflags	@""
	.align	4


	//----- nvinfo : EIATTR_CUDA_API_VERSION
	.align		4
        /*0000*/ 	.byte	0x04, 0x37
        /*0002*/ 	.short	(.L_1513 - .L_1512)
.L_1512:
        /*0004*/ 	.word	0x00000082


	//----- nvinfo : EIATTR_KPARAM_INFO
	.align		4
.L_1513:
        /*0008*/ 	.byte	0x04, 0x17
        /*000a*/ 	.short	(.L_1515 - .L_1514)
.L_1514:
        /*000c*/ 	.word	0x00000000
        /*0010*/ 	.short	0x0006
        /*0012*/ 	.short	0x001b
        /*0014*/ 	.byte	0x00, 0xf0, 0x05, 0x00


	//----- nvinfo : EIATTR_KPARAM_INFO
	.align		4
.L_1515:
        /*0018*/ 	.byte	0x04, 0x17
        /*001a*/ 	.short	(.L_1517 - .L_1516)
.L_1516:
        /*001c*/ 	.word	0x00000000
        /*0020*/ 	.short	0x0005
        /*0022*/ 	.short	0x001a
        /*0024*/ 	.byte	0x00, 0xf0, 0x05, 0x00


	//----- nvinfo : EIATTR_KPARAM_INFO
	.align		4
.L_1517:
        /*0028*/ 	.byte	0x04, 0x17
        /*002a*/ 	.short	(.L_1519 - .L_1518)
.L_1518:
        /*002c*/ 	.word	0x00000000
        /*0030*/ 	.short	0x0004
        /*0032*/ 	.short	0x0019
        /*0034*/ 	.byte	0x00, 0xf0, 0x05, 0x00


	//----- nvinfo : EIATTR_KPARAM_INFO
	.align		4
.L_1519:
        /*0038*/ 	.byte	0x04, 0x17
        /*003a*/ 	.short	(.L_1521 - .L_1520)
.L_1520:
        /*003c*/ 	.word	0x00000000
        /*0040*/ 	.short	0x0003
        /*0042*/ 	.short	0x0018
        /*0044*/ 	.byte	0x00, 0xf0, 0x05, 0x00


	//----- nvinfo : EIATTR_KPARAM_INFO
	.align		4
.L_1521:
        /*0048*/ 	.byte	0x04, 0x17
        /*004a*/ 	.short	(.L_1523 - .L_1522)
.L_1522:
        /*004c*/ 	.word	0x00000000
        /*0050*/ 	.short	0x0002
        /*0052*/ 	.short	0x0008
        /*0054*/ 	.byte	0x00, 0xf0, 0x41, 0x00


	//----- nvinfo : EIATTR_KPARAM_INFO
	.align		4
.L_1523:
        /*0058*/ 	.byte	0x04, 0x17
        /*005a*/ 	.short	(.L_1525 - .L_1524)
.L_1524:
        /*005c*/ 	.word	0x00000000
        /*0060*/ 	.short	0x0001
        /*0062*/ 	.short	0x0004
        /*0064*/ 	.byte	0x00, 0xf0, 0x11, 0x00


	//----- nvinfo : EIATTR_KPARAM_INFO
	.align		4
.L_1525:
        /*0068*/ 	.byte	0x04, 0x17
        /*006a*/ 	.short	(.L_1527 - .L_1526)
.L_1526:
        /*006c*/ 	.word	0x00000000
        /*0070*/ 	.short	0x0000
        /*0072*/ 	.short	0x0000
        /*0074*/ 	.byte	0x00, 0xf0, 0x11, 0x00


	//----- nvinfo : EIATTR_SPARSE_MMA_MASK
	.align		4
.L_1527:
        /*0078*/ 	.byte	0x03, 0x50
        /*007a*/ 	.short	0x0000


	//----- nvinfo : EIATTR_MAXREG_COUNT
	.align		4
        /*007c*/ 	.byte	0x03, 0x1b
        /*007e*/ 	.short	0x00ff


	//----- nvinfo : EIATTR_MERCURY_ISA_VERSION
	.align		4
        /*0080*/ 	.byte	0x03, 0x5f
        /*0082*/ 	.short	0x0101


	//----- nvinfo : EIATTR_EXIT_INSTR_OFFSETS
	.align		4
        /*0084*/ 	.byte	0x04, 0x1c
        /*0086*/ 	.short	(.L_1529 - .L_1528)


	//   ....[0]....
.L_1528:
        /*0088*/ 	.word	0x000003f0


	//   ....[1]....
        /*008c*/ 	.word	0x00000440


	//----- nvinfo : EIATTR_MAX_THREADS
	.align		4
.L_1529:
        /*0090*/ 	.byte	0x04, 0x05
        /*0092*/ 	.short	(.L_1531 - .L_1530)
.L_1530:
        /*0094*/ 	.word	0x00000080
        /*0098*/ 	.word	0x00000001
        /*009c*/ 	.word	0x00000001


	//----- nvinfo : EIATTR_CRS_STACK_SIZE
	.align		4
.L_1531:
        /*00a0*/ 	.byte	0x04, 0x1e
        /*00a2*/ 	.short	(.L_1533 - .L_1532)
.L_1532:
        /*00a4*/ 	.word	0x00000000


	//----- nvinfo : EIATTR_CBANK_PARAM_SIZE
	.align		4
.L_1533:
        /*00a8*/ 	.byte	0x03, 0x19
        /*00aa*/ 	.short	0x001c


	//----- nvinfo : EIATTR_PARAM_CBANK
	.align		4
        /*00ac*/ 	.byte	0x04, 0x0a
        /*00ae*/ 	.short	(.L_1535 - .L_1534)
	.align		4
.L_1534:
        /*00b0*/ 	.word	index@(.nv.constant0._ZN2at6native27unrolled_elementwise_kernelINS0_13BUnaryFunctorIsssZZZNS0_18rshift_kernel_cudaERNS_18TensorIteratorBaseEENKUlvE_clEvENKUlvE3_clEvEUlssE_EESt5arrayIPcLm2EELi4E23TrivialOffsetCalculatorILi1EjESD_NS0_6memory15LoadWithoutCastENSE_16StoreWithoutCastEEEviT_T0_T2_T3_T4_T5_)
        /*00b4*/ 	.short	0x0210
        /*00b6*/ 	.short	0x001c


	//----- nvinfo : EIATTR_SW_WAR
	.align		4
.L_1535:
        /*00b8*/ 	.byte	0x04, 0x36
        /*00ba*/ 	.short	(.L_1537 - .L_1536)
.L_1536:
        /*00bc*/ 	.word	0x00000008
.L_1537:


//--------------------- .nv.info._ZN2at6native29vectorized_elementwise_kernelILi2ENS0_13BUnaryFunctorIsssZZZNS0_18rshift_kernel_cudaERNS_18TensorIteratorBaseEENKUlvE_clEvENKUlvE3_clEvEUlssE_EESt5arrayIPcLm2EEEEviT0_T1_ --------------------------
	.section	.nv.info._ZN2at6native29vectorized_elementwise_kernelILi2ENS0_13BUnaryFunctorIsssZZZNS0_18rshift_kernel_cudaERNS_18TensorIteratorBaseEENKUlvE_clEvENKUlvE3_clEvEUlssE_EESt5arrayIPcLm2EEEEviT0_T1_,"",@"SHT_CUDA_INFO"
	.sectionflags	@""
	.align	4


	//----- nvinfo : EIATTR_CUDA_API_VERSION
	.align		4
        /*0000*/ 	.byte	0x04, 0x37
        /*0002*/ 	.short	(.L_1539 - .L_1538)
.L_1538:
        /*0004*/ 	.word	0x00000082


	//----- nvinfo : EIATTR_KPARAM_INFO
	.align		4
.L_1539:
        /*0008*/ 	.byte	0x04, 0x17
        /*000a*/ 	.short	(.L_1541 - .L_1540)
.L_1540:
        /*000c*/ 	.word	0x00000000
        /*0010*/ 	.short	0x0002
        /*0012*/ 	.short	0x0008
        /*0014*/ 	.byte	0x00, 0xf0, 0x41, 0x00


	//----- nvinfo : EIATTR_KPARAM_INFO
	.align		4
.L_1541:
        /*0018*/ 	.byte	0x04, 0x17
        /*001a*/ 	.short	(.L_1543 - .L_1542)
.L_1542:
        /*001c*/ 	.word	0x00000000
        /*0020*/ 	.short	0x0001
        /*0022*/ 	.short	0x0004
        /*0024*/ 	.byte	0x00, 0xf0, 0x11, 0x00


	//----- nvinfo : EIATTR_KPARAM_INFO
	.align		4
.L_1543:
        /*0028*/ 	.byte	0x04, 0x17
        /*002a*/ 	.short	(.L_1545 - .L_1544)
.L_1544:
        /*002c*/ 	.word	0x00000000
        /*0030*/ 	.short	0x0000
        /*0032*/ 	.short	0x0000
        /*0034*/ 	.byte	0x00, 0xf0, 0x11, 0x00


	//----- nvinfo : EIATTR_SPARSE_MMA_MASK
	.align		4
.L_1545:
        /*0038*/ 	.byte	0x03, 0x50
        /*003a*/ 	.short	0x0000


	//----- nvinfo : EIATTR_MAXREG_COUNT
	.align		4
        /*003c*/ 	.byte	0x03, 0x1b
        /*003e*/ 	.short	0x00ff


	//----- nvinfo : EIATTR_MERCURY_ISA_VERSION
	.align		4
        /*0040*/ 	.byte	0x03, 0x5f
        /*0042*/ 	.short	0x0101


	//----- nvinfo : EIATTR_EXIT_INSTR_OFFSETS
	.align		4
        /*0044*/ 	.byte	0x04, 0x1c
        /*0046*/ 	.short	(.L_1547 - .L_1546)


	//   ....[0]....
.L_1546:
        /*0048*/ 	.word	0x00000300


	//   ....[1]....
        /*004c*/ 	.word	0x00000ab0


	//   ....[2]....
        /*0050*/ 	.word	0x00000b00


	//----- nvinfo : EIATTR_MAX_THREADS
	.align		4
.L_1547:
        /*0054*/ 	.byte	0x04, 0x05
        /*0056*/ 	.short	(.L_1549 - .L_1548)
.L_1548:
        /*0058*/ 	.word	0x00000080
        /*005c*/ 	.word	0x00000001
        /*0060*/ 	.word	0x00000001


	//----- nvinfo : EIATTR_CRS_STACK_SIZE
	.align		4
.L_1549:
        /*0064*/ 	.byte	0x04, 0x1e
        /*0066*/ 	.short	(.L_1551 - .L_1550)
.L_1550:
        /*0068*/ 	.word	0x00000000


	//----- nvinfo : EIATTR_CBANK_PARAM_SIZE
	.align		4
.L_1551:
        /*006c*/ 	.byte	0x03, 0x19
        /*006e*/ 	.short	0x0018


	//----- nvinfo : EIATTR_PARAM_CBANK
	.align		4
        /*0070*/ 	.byte	0x04, 0x0a
        /*0072*/ 	.short	(.L_1553 - .L_1552)
	.align		4
.L_1552:
        /*0074*/ 	.word	index@(.nv.constant0._ZN2at6native29vectorized_elementwise_kernelILi2ENS0_13BUnaryFunctorIsssZZZNS0_18rshift_kernel_cudaERNS_18TensorIteratorBaseEENKUlvE_clEvENKUlvE3_clEvEUlssE_EESt5arrayIPcLm2EEEEviT0_T1_)
        /*0078*/ 	.short	0x0210
        /*007a*/ 	.short	0x0018


	//----- nvinfo : EIATTR_SW_WAR
	.align		4
.L_1553:
        /*007c*/ 	.byte	0x04, 0x36
        /*007e*/ 	.short	(.L_1555 - .L_1554)
.L_1554:
        /*0080*/ 	.word	0x00000008
.L_1555:


//--------------------- .nv.info._ZN2at6native29vectorized_elementwise_kernelILi4ENS0_13BUnaryFunctorIsssZZZNS0_18rshift_kernel_cudaERNS_18TensorIteratorBaseEENKUlvE_clEvENKUlvE3_clEvEUlssE_EESt5arrayIPcLm2EEEEviT0_T1_ --------------------------
	.section	.nv.info._ZN2at6native29vectorized_elementwise_kernelILi4ENS0_13BUnaryFunctorIsssZZZNS0_18rshift_kernel_cudaERNS_18TensorIteratorBaseEENKUlvE_clEvENKUlvE3_clEvEUlssE_EESt5arrayIPcLm2EEEEviT0_T1_,"",@"SHT_CUDA_INFO"
	.sectionflags	@""
	.align	4


	//----- nvinfo : EIATTR_CUDA_API_VERSION
	.align		4
        /*0000*/ 	.byte	0x04, 0x37
        /*0002*/ 	.short	(.L_1557 - .L_1556)
.L_1556:
        /*0004*/ 	.word	0x00000082


	//----- nvinfo : EIATTR_KPARAM_INFO
	.align		4
.L_1557:
        /*0008*/ 	.byte	0x04, 0x17
        /*000a*/ 	.short	(.L_1559 - .L_1558)
.L_1558:
        /*000c*/ 	.word	0x00000000
        /*0010*/ 	.short	0x0002
        /*0012*/ 	.short	0x0008
        /*0014*/ 	.byte	0x00, 0xf0, 0x41, 0x00


	//----- nvinfo : EIATTR_KPARAM_INFO
	.align		4
.L_1559:
        /*0018*/ 	.byte	0x04, 0x17
        /*001a*/ 	.short	(.L_1561 - .L_1560)
.L_1560:
        /*001c*/ 	.word	0x00000000
        /*0020*/ 	.short	0x0001
        /*0022*/ 	.short	0x0004
        /*0024*/ 	.byte	0x00, 0xf0, 0x11, 0x00


	//----- nvinfo : EIATTR_KPARAM_INFO
	.align		4
.L_1561:
        /*0028*/ 	.byte	0x04, 0x17
        /*002a*/ 	.short	(.L_1563 - .L_1562)
.L_1562:
        /*002c*/ 	.word	0x00000000
        /*0030*/ 	.short	0x0000
        /*0032*/ 	.short	0x0000
        /*0034*/ 	.byte	0x00, 0xf0, 0x11, 0x00


	//----- nvinfo : EIATTR_SPARSE_MMA_MASK
	.align		4
.L_1563:
        /*0038*/ 	.byte	0x03, 0x50
        /*003a*/ 	.short	0x0000


	//----- nvinfo : EIATTR_MAXREG_COUNT
	.align		4
        /*003c*/ 	.byte	0x03, 0x1b
        /*003e*/ 	.short	0x00ff


	//----- nvinfo : EIATTR_MERCURY_ISA_VERSION
	.align		4
        /*0040*/ 	.byte	0x03, 0x5f
        /*0042*/ 	.short	0x0101


	//----- nvinfo : EIATTR_EXIT_INSTR_OFFSETS
	.align		4
        /*0044*/ 	.byte	0x04, 0x1c
        /*0046*/ 	.short	(.L_1565 - .L_1564)


	//   ....[0]....
.L_1564:
        /*0048*/ 	.word	0x00000310


	//   ....[1]....
        /*004c*/ 	.word	0x00000ac0


	//   ....[2]....
        /*0050*/ 	.word	0x00000b10


	//----- nvinfo : EIATTR_MAX_THREADS
	.align		4
.L_1565:
        /*0054*/ 	.byte	0x04, 0x05
        /*0056*/ 	.short	(.L_1567 - .L_1566)
.L_1566:
        /*0058*/ 	.word	0x00000080
        /*005c*/ 	.word	0x00000001
        /*0060*/ 	.word	0x00000001


	//----- nvinfo : EIATTR_CRS_STACK_SIZE
	.align		4
.L_1567:
        /*0064*/ 	.byte	0x04, 0x1e
        /*0066*/ 	.short	(.L_1569 - .L_1568)
.L_1568:
        /*0068*/ 	.word	0x00000000


	//----- nvinfo : EIATTR_CBANK_PARAM_SIZE
	.align		4
.L_1569:
        /*006c*/ 	.byte	0x03, 0x19
        /*006e*/ 	.short	0x0018


	//----- nvinfo : EIATTR_PARAM_CBANK
	.align		4
        /*0070*/ 	.byte	0x04, 0x0a
        /*0072*/ 	.short	(.L_1571 - .L_1570)
	.align		4
.L_1570:
        /*0074*/ 	.word	index@(.nv.constant0._ZN2at6native29vectorized_elementwise_kernelILi4ENS0_13BUnaryFunctorIsssZZZNS0_18rshift_kernel_cudaERNS_18TensorIteratorBaseEENKUlvE_clEvENKUlvE3_clEvEUlssE_EESt5arrayIPcLm2EEEEviT0_T1_)
        /*0078*/ 	.short	0x0210
        /*007a*/ 	.short	0x0018


	//----- nvinfo : EIATTR_SW_WAR
	.align		4
.L_1571:
        /*007c*/ 	.byte	0x04, 0x36
        /*007e*/ 	.short	(.L_1573 - .L_1572)
.L_1572:
        /*0080*/ 	.word	0x00000008
.L_1573:


//--------------------- .nv.info._ZN2at6native29vectorized_elementwise_kernelILi8ENS0_13BUnaryFunctorIsssZZZNS0_18rshift_kernel_cudaERNS_18TensorIteratorBaseEENKUlvE_clEvENKUlvE3_clEvEUlssE_EESt5arrayIPcLm2EEEEviT0_T1_ --------------------------
	.section	.nv.info._ZN2at6native29vectorized_elementwise_kernelILi8ENS0_13BUnaryFunctorIsssZZZNS0_18rshift_kernel_cudaERNS_18TensorIteratorBaseEENKUlvE_clEvENKUlvE3_clEvEUlssE_EESt5arrayIPcLm2EEEEviT0_T1_,"",@"SHT_CUDA_INFO"
	.sectionflags	@""
	.align	4


	//----- nvinfo : EIATTR_CUDA_API_VERSION
	.align		4
        /*0000*/ 	.byte	0x04, 0x37
        /*0002*/ 	.short	(.L_1575 - .L_1574)
.L_1574:
        /*0004*/ 	.word	0x00000082


	//----- nvinfo : EIATTR_KPARAM_INFO
	.align		4
.L_1575:
        /*0008*/ 	.byte	0x04, 0x17
        /*000a*/ 	.short	(.L_1577 - .L_1576)
.L_1576:
        /*000c*/ 	.word	0x00000000
        /*0010*/ 	.short	0x0002
        /*0012*/ 	.short	0x0008
        /*0014*/ 	.byte	0x00, 0xf0, 0x41, 0x00


	//----- nvinfo : EIATTR_KPARAM_INFO
	.align		4
.L_1577:
        /*0018*/ 	.byte	0x04, 0x17
        /*001a*/ 	.short	(.L_1579 - .L_1578)
.L_1578:
        /*001c*/ 	.word	0x00000000
        /*0020*/ 	.short	0x0001
        /*0022*/ 	.short	0x0004
        /*0024*/ 	.byte	0x00, 0xf0, 0x11, 0x00


	//----- nvinfo : EIATTR_KPARAM_INFO
	.align		4
.L_1579:
        /*0028*/ 	.byte	0x04, 0x17
        /*002a*/ 	.short	(.L_1581 - .L_1580)
.L_1580:
        /*002c*/ 	.word	0x00000000
        /*0030*/ 	.short	0x0000
        /*0032*/ 	.short	0x0000
        /*0034*/ 	.byte	0x00, 0xf0, 0x11, 0x00


	//----- nvinfo : EIATTR_SPARSE_MMA_MASK
	.align		4
.L_1581:
        /*0038*/ 	.byte	0x03, 0x50
        /*003a*/ 	.short	0x0000


	//----- nvinfo : EIATTR_MAXREG_COUNT
	.align		4
        /*003c*/ 	.byte	0x03, 0x1b
        /*003e*/ 	.short	0x00ff


	//----- nvinfo : EIATTR_MERCURY_ISA_VERSION
	.align		4
        /*0040*/ 	.byte	0x03, 0x5f
        /*0042*/ 	.short	0x0101


	//----- nvinfo : EIATTR_EXIT_INSTR_OFFSETS
	.align		4
        /*0044*/ 	.byte	0x04, 0x1c
        /*0046*/ 	.short	(.L_1583 - .L_1582)


	//   ....[0]....
.L_1582:
        /*0048*/ 	.word	0x000002f0


	//   ....[1]....
        /*004c*/ 	.word	0x00000aa0


	//   ....[2]....
        /*0050*/ 	.word	0x00000af0


	//----- nvinfo : EIATTR_MAX_THREADS
	.align		4
.L_1583:
        /*0054*/ 	.byte	0x04, 0x05
        /*0056*/ 	.short	(.L_1585 - .L_1584)
.L_1584:
        /*0058*/ 	.word	0x00000080
        /*005c*/ 	.word	0x00000001
        /*0060*/ 	.word	0x00000001


	//----- nvinfo : EIATTR_CRS_STACK_SIZE
	.align		4
.L_1585:
        /*0064*/ 	.byte	0x04, 0x1e
        /*0066*/ 	.short	(.L_1587 - .L_1586)
.L_1586:
        /*0068*/ 	.word	0x00000000


	//----- nvinfo : EIATTR_CBANK_PARAM_SIZE
	.align		4
.L_1587:
        /*006c*/ 	.byte	0x03, 0x19
        /*006e*/ 	.short	0x0018


	//----- nvinfo : EIATTR_PARAM_CBANK
	.align		4
        /*0070*/ 	.byte	0x04, 0x0a
        /*0072*/ 	.short	(.L_1589 - .L_1588)
	.align		4
.L_1588:
        /*0074*/ 	.word	index@(.nv.constant0._ZN2at6native29vectorized_elementwise_kernelILi8ENS0_13BUnaryFunctorIsssZZZNS0_18rshift_kernel_cudaERNS_18TensorIteratorBaseEENKUlvE_clEvENKUlvE3_clEvEUlssE_EESt5arrayIPcLm2EEEEviT0_T1_)
        /*0078*/ 	.short	0x0210
        /*007a*/ 	.short	0x0018


	//----- nvinfo : EIATTR_SW_WAR
	.align		4
.L_1589:
        /*007c*/ 	.byte	0x04, 0x36
        /*007e*/ 	.short	(.L_1591 - .L_1590)
.L_1590:
        /*0080*/ 	.word	0x00000008
.L_1591:


//--------------------- .nv.info._ZN2at6native18elementwise_kernelILi128ELi4EZNS0_15gpu_kernel_implINS0_13AUnaryFunctorIsssZZZNS0_18rshift_kernel_cudaERNS_18TensorIteratorBaseEENKUlvE_clEvENKUlvE3_clEvEUlssE_EEEEvS5_RKT_EUliE_EEviT1_ --------------------------
	.section	.nv.info._ZN2at6native18elementwise_kernelILi128ELi4EZNS0_15gpu_kernel_implINS0_13AUnaryFunctorIsssZZZNS0_18rshift_kernel_cudaERNS_18TensorIteratorBaseEENKUlvE_clEvENKUlvE3_clEvEUlssE_EEEEvS5_RKT_EUliE_EEviT1_,"",@"SHT_CUDA_INFO"
	.sectionflags	@""
	.align	4


	//----- nvinfo : EIATTR_CUDA_API_VERSION
	.align		4
        /*0000*/ 	.byte	0x04, 0x37
        /*0002*/ 	.short	(.L_1593 - .L_1592)
.L_1592:
        /*0004*/ 	.word	0x00000082


	//----- nvinfo : EIATTR_KPARAM_INFO
	.align		4
.L_1593:
        /*0008*/ 	.byte	0x04, 0x17
        /*000a*/ 	.short	(.L_1595 - .L_1594)
.L_1594:
        /*000c*/ 	.word	0x00000000
        /*0010*/ 	.short	0x0001
        /*0012*/ 	.short	0x0008
        /*0014*/ 	.byte	0x00, 0xf0, 0x61, 0x08


	//----- nvinfo : EIATTR_KPARAM_INFO
	.align		4
.L_1595:
        /*0018*/ 	.byte	0x04, 0x17
        /*001a*/ 	.short	(.L_1597 - .L_1596)
.L_1596:
        /*001c*/ 	.word	0x00000000
        /*0020*/ 	.short	0x0000
        /*0022*/ 	.short	0x0000
        /*0024*/ 	.byte	0x00, 0xf0, 0x11, 0x00


	//----- nvinfo : EIATTR_SPARSE_MMA_MASK
	.align		4
.L_1597:
        /*0028*/ 	.byte	0x03, 0x50
        /*002a*/ 	.short	0x0000


	//----- nvinfo : EIATTR_MAXREG_COUNT
	.align		4
        /*002c*/ 	.byte	0x03, 0x1b
        /*002e*/ 	.short	0x0080


	//----- nvinfo : EIATTR_EXTERNS
	.align		4
        /*0030*/ 	.byte	0x04, 0x0f
        /*0032*/ 	.short	(.L_1599 - .L_1598)


	//   ....[0]....
	.align		4
.L_1598:
        /*0034*/ 	.word	index@(__assertfail)


	//----- nvinfo : EIATTR_MERCURY_ISA_VERSION
	.align		4
.L_1599:
        /*0038*/ 	.byte	0x03, 0x5f
        /*003a*/ 	.short	0x0101


	//----- nvinfo : EIATTR_SYSCALL_OFFSETS
	.align		4
        /*003c*/ 	.byte	0x04, 0x46
        /*003e*/ 	.short	(.L_1601 - .L_1600)


	//   ....[0]....
.L_1600:
        /*0040*/ 	.word	0x000021f0


	//   ....[1]....
        /*0044*/ 	.word	0x000030b0


	//   ....[2]....
        /*0048*/ 	.word	0x000052d0


	//   ....[3]....
        /*004c*/ 	.word	0x00006180


	//   ....[4]....
        /*0050*/ 	.word	0x00008390


	//   ....[5]....
        /*0054*/ 	.word	0x00009240


	//   ....[6]....
        /*0058*/ 	.word	0x0000b440


	//   ....[7]....
        /*005c*/ 	.word	0x0000c2f0


	//----- nvinfo : EIATTR_EXIT_INSTR_OFFSETS
	.align		4
.L_1601:
        /*0060*/ 	.byte	0x04, 0x1c
        /*0062*/ 	.short	(.L_1603 - .L_1602)


	//   ....[0]....
.L_1602:
        /*0064*/ 	.word	0x000092f0


	//   ....[1]....
        /*0068*/ 	.word	0x0000b5c0


	//   ....[2]....
        /*006c*/ 	.word	0x0000b5e0


	//   ....[3]....
        /*0070*/ 	.word	0x0000b680


	//   ....[4]....
        /*0074*/ 	.word	0x0000b6a0


	//   ....[5]....
        /*0078*/ 	.word	0x0000b6c0


	//   ....[6]....
        /*007c*/ 	.word	0x0000b750


	//   ....[7]....
        /*0080*/ 	.word	0x0000b790


	//   ....[8]....
        /*0084*/ 	.word	0x0000b830


	//   ....[9]....
        /*0088*/ 	.word	0x0000b880


	//   ....[10]....
        /*008c*/ 	.word	0x0000b8b0


	//   ....[11]....
        /*0090*/ 	.word	0x0000b980


	//   ....[12]....
        /*0094*/ 	.word	0x0000b9c0


	//   ....[13]....
        /*0098*/ 	.word	0x0000bb50


	//   ....[14]....
        /*009c*/ 	.word	0x0000bcb0


	//   ....[15]....
        /*00a0*/ 	.word	0x0000bcf0


	//   ....[16]....
        /*00a4*/ 	.word	0x0000bd90


	//   ....[17]....
        /*00a8*/ 	.word	0x0000bf10


	//   ....[18]....
        /*00ac*/ 	.word	0x0000c090


	//   ....[19]....
        /*00b0*/ 	.word	0x0000c1f0


	//   ....[20]....
        /*00b4*/ 	.word	0x0000c300


	//   ....[21]....
        /*00b8*/ 	.word	0x0000c340


	//   ....[22]....
        /*00bc*/ 	.word	0x0000c360


	//----- nvinfo : EIATTR_MAX_THREADS
	.align		4
.L_1603:
        /*00c0*/ 	.byte	0x04, 0x05
        /*00c2*/ 	.short	(.L_1605 - .L_1604)
.L_1604:
        /*00c4*/ 	.word	0x00000080
        /*00c8*/ 	.word	0x00000001
        /*00cc*/ 	.word	0x00000001


	//----- nvinfo : EIATTR_CRS_STACK_SIZE
	.align		4
.L_1605:
        /*00d0*/ 	.byte	0x04, 0x1e
        /*00d2*/ 	.short	(.L_1607 - .L_1606)
.L_1606:
        /*00d4*/ 	.word	0x00000000


	//----- nvinfo : EIATTR_CBANK_PARAM_SIZE
	.align		4
.L_1607:
        /*00d8*/ 	.byte	0x03, 0x19
        /*00da*/ 	.short	0x0220


	//----- nvinfo : EIATTR_PARAM_CBANK
	.align		4
        /*00dc*/ 	.byte	0x04, 0x0a
        /*00de*/ 	.short	(.L_1609 - .L_1608)
	.align		4
.L_1608:
        /*00e0*/ 	.word	index@(.nv.constant0._ZN2at6native18elementwise_kernelILi128ELi4EZNS0_15gpu_kernel_implINS0_13AUnaryFunctorIsssZZZNS0_18rshift_kernel_cudaERNS_18TensorIteratorBaseEENKUlvE_clEvENKUlvE3_clEvEUlssE_EEEEvS5_RKT_EUliE_EEviT1_)
        /*00e4*/ 	.short	0x0210
        /*00e6*/ 	.short	0x0220


	//----- nvinfo : EIATTR_SW_WAR
	.align		4
.L_1609:
        /*00e8*/ 	.byte	0x04, 0x36
        /*00ea*/ 	.short	(.L_1611 - .L_1610)
.L_1610:
        /*00ec*/ 	.word	0x00000008
.L_1611:


//--------------------- .nv.info._ZN2at6native27unrolled_elementwise_kernelINS0_13AUnaryFunctorIsssZZZNS0_18rshift_kernel_cudaERNS_18TensorIteratorBaseEENKUlvE_clEvENKUlvE3_clEvEUlssE_EESt5arrayIPcLm2EELi4E23TrivialOffsetCalculatorILi1EjESD_NS0_6memory12LoadWithCastILi1EEENSE_13StoreWithCastILi1EEEEEviT_T0_T2_T3_T4_T5_ --------------------------
	.section	.nv.info._ZN2at6native27unrolled_elementwise_kernelINS0_13AUnaryFunctorIsssZZZNS0_18rshift_kernel_cudaERNS_18TensorIteratorBaseEENKUlvE_clEvENKUlvE3_clEvEUlssE_EESt5arrayIPcLm2EELi4E23TrivialOffsetCalculatorILi1EjESD_NS0_6memory12LoadWithCastILi1EEENSE_13StoreWithCastILi1EEEEEviT_T0_T2_T3_T4_T5_,"",@"SHT_CUDA_INFO"
	.sectionflags	@""
	.align	4


	//----- nvinfo : EIATTR_CUDA_API_VERSION
	.align		4
        /*0000*/ 	.byte	0x04, 0x37
        /*0002*/ 	.short	(.L_1613 - .L_1612)
.L_1612:
        /*0004*/ 	.word	0x00000082


	//----- nvinfo : EIATTR_KPARAM_INFO
	.align		4
.L_1613:
        /*0008*/ 	.byte	0x04, 0x17
        /*000a*/ 	.short	(.L_1615 - .L_1614)
.L_1614:
        /*000c*/ 	.word	0x00000000
        /*0010*/ 	.short	0x0006
        /*0012*/ 	.short	0x0024
        /*0014*/ 	.byte	0x00, 0xf0, 0x21, 0x00


	//----- nvinfo : EIATTR_KPARAM_INFO
	.align		4
.L_1615:
        /*0018*/ 	.byte	0x04, 0x17
        /*001a*/ 	.short	(.L_1617 - .L_1616)
.L_1616:
        /*001c*/ 	.word	0x00000000
        /*0020*/ 	.short	0x0005
        /*0022*/ 	.short	0x001c
        /*0024*/ 	.byte	0x00, 0xf0, 0x21, 0x00


	//----- nvinfo : EIATTR_KPARAM_INFO
	.align		4
.L_1617:
        /*0028*/ 	.byte	0x04, 0x17
        /*002a*/ 	.short	(.L_1619 - .L_1618)
.L_1618:
        /*002c*/ 	.word	0x00000000
        /*0030*/ 	.short	0x0004
        /*0032*/ 	.short	0x0019
        /*0034*/ 	.byte	0x00, 0xf0, 0x05, 0x00


	//----- nvinfo : EIATTR_KPARAM_INFO
	.align		4
.L_1619:
        /*0038*/ 	.byte	0x04, 0x17
        /*003a*/ 	.short	(.L_1621 - .L_1620)
.L_1620:
        /*003c*/ 	.word	0x00000000
        /*0040*/ 	.short	0x0003
        /*0042*/ 	.short	0x0018
        /*0044*/ 	.byte	0x00, 0xf0, 0x05, 0x00


	//----- nvinfo : EIATTR_KPARAM_INFO
	.align		4
.L_1621:
        /*0048*/ 	.byte	0x04, 0x17
        /*004a*/ 	.short	(.L_1623 - .L_1622)
.L_1622:
        /*004c*/ 	.word	0x00000000
        /*0050*/ 	.short	0x0002
        /*0052*/ 	.short	0x0008
        /*0054*/ 	.byte	0x00, 0xf0, 0x41, 0x00


	//----- nvinfo : EIATTR_KPARAM_INFO
	.align		4
.L_1623:
        /*0058*/ 	.byte	0x04, 0x17
        /*005a*/ 	.short	(.L_1625 - .L_1624)
.L_1624:
        /*005c*/ 	.word	0x00000000
        /*0060*/ 	.short	0x0001
        /*0062*/ 	.short	0x0004
        /*0064*/ 	.byte	0x00, 0xf0, 0x11, 0x00


	//----- nvinfo : EIATTR_KPARAM_INFO
	.align		4
.L_1625:
        /*0068*/ 	.byte	0x04, 0x17
        /*006a*/ 	.short	(.L_1627 - .L_1626)
.L_1626:
        /*006c*/ 	.word	0x00000000
        /*0070*/ 	.short	0x0000
        /*0072*/ 	.short	0x0000
        /*0074*/ 	.byte	0x00, 0xf0, 0x11, 0x00


	//----- nvinfo : EIATTR_SPARSE_MMA_MASK
	.align		4
.L_1627:
        /*0078*/ 	.byte	0x03, 0x50
        /*007a*/ 	.short	0x0000


	//----- nvinfo : EIATTR_MAXREG_COUNT
	.align		4
        /*007c*/ 	.byte	0x03, 0x1b
        /*007e*/ 	.short	0x00ff


	//----- nvinfo : EIATTR_EXTERNS
	.align		4
        /*0080*/ 	.byte	0x04, 0x0f
        /*0082*/ 	.short	(.L_1629 - .L_1628)


	//   ....[0]....
	.align		4
.L_1628:
        /*0084*/ 	.word	index@(__assertfail)


	//----- nvinfo : EIATTR_MERCURY_ISA_VERSION
	.align		4
.L_1629:
        /*0088*/ 	.byte	0x03, 0x5f
        /*008a*/ 	.short	0x0101


	//----- nvinfo : EIATTR_SYSCALL_OFFSETS
	.align		4
        /*008c*/ 	.byte	0x04, 0x46
        /*008e*/ 	.short	(.L_1631 - .L_1630)


	//   ....[0]....
.L_1630:
        /*0090*/ 	.word	0x00000f10


	//   ....[1]....
        /*0094*/ 	.word	0x00001e20


	//   ....[2]....
        /*0098*/ 	.word	0x00002d40


	//   ....[3]....
        /*009c*/ 	.word	0x00003c30


	//   ....[4]....
        /*00a0*/ 	.word	0x00004c60


	//   ....[5]....
        /*00a4*/ 	.word	0x00005ba0


	//   ....[6]....
        /*00a8*/ 	.word	0x00006ac0


	//   ....[7]....
        /*00ac*/ 	.word	0x000079e0


	//----- nvinfo : EIATTR_EXIT_INSTR_OFFSETS
	.align		4
.L_1631:
        /*00b0*/ 	.byte	0x04, 0x1c
        /*00b2*/ 	.short	(.L_1633 - .L_1632)


	//   ....[0]....
.L_1632:
        /*00b4*/ 	.word	0x00006b70


	//   ....[1]....
        /*00b8*/ 	.word	0x00006ca0


	//   ....[2]....
        /*00bc*/ 	.word	0x00006cc0


	//   ....[3]....
        /*00c0*/ 	.word	0x00006d60


	//   ....[4]....
        /*00c4*/ 	.word	0x00006d90


	//   ....[5]....
        /*00c8*/ 	.word	0x00006db0


	//   ....[6]....
        /*00cc*/ 	.word	0x00006e40


	//   ....[7]....
        /*00d0*/ 	.word	0x00006e80


	//   ....[8]....
        /*00d4*/ 	.word	0x00006f20


	//   ....[9]....
        /*00d8*/ 	.word	0x00006f70


	//   ....[10]....
        /*00dc*/ 	.word	0x00006fa0


	//   ....[11]....
        /*00e0*/ 	.word	0x00007070


	//   ....[12]....
        /*00e4*/ 	.word	0x000070b0


	//   ....[13]....
        /*00e8*/ 	.word	0x00007240


	//   ....[14]....
        /*00ec*/ 	.word	0x000073a0


	//   ....[15]....
        /*00f0*/ 	.word	0x000073e0


	//   ....[16]....
        /*00f4*/ 	.word	0x00007480


	//   ....[17]....
        /*00f8*/ 	.word	0x00007600


	//   ....[18]....
        /*00fc*/ 	.word	0x00007780


	//   ....[19]....
        /*0100*/ 	.word	0x000078e0


	//   ....[20]....
        /*0104*/ 	.word	0x000079f0


	//   ....[21]....
        /*0108*/ 	.word	0x00007a30


	//   ....[22]....
        /*010c*/ 	.word	0x00007a60


	//----- nvinfo : EIATTR_MAX_THREADS
	.align		4
.L_1633:
        /*0110*/ 	.byte	0x04, 0x05
        /*0112*/ 	.short	(.L_1635 - .L_1634)
.L_1634:
        /*0114*/ 	.word	0x00000080
        /*0118*/ 	.word	0x00000001
        /*011c*/ 	.word	0x00000001


	//----- nvinfo : EIATTR_CRS_STACK_SIZE
	.align		4
.L_1635:
        /*0120*/ 	.byte	0x04, 0x1e
        /*0122*/ 	.short	(.L_1637 - .L_1636)
.L_1636:
        /*0124*/ 	.word	0x00000000


	//----- nvinfo : EIATTR_CBANK_PARAM_SIZE
	.align		4
.L_1637:
        /*0128*/ 	.byte	0x03, 0x19
        /*012a*/ 	.short	0x002c


	//----- nvinfo : EIATTR_PARAM_CBANK
	.align		4
        /*012c*/ 	.byte	0x04, 0x0a
        /*012e*/ 	.short	(.L_1639 - .L_1638)
	.align		4
.L_1638:
        /*0130*/ 	.word	index@(.nv.constant0._ZN2at6native27unrolled_elementwise_kernelINS0_13AUnaryFunctorIsssZZZNS0_18rshift_kernel_cudaERNS_18TensorIteratorBaseEENKUlvE_clEvENKUlvE3_clEvEUlssE_EESt5arrayIPcLm2EELi4E23TrivialOffsetCalculatorILi1EjESD_NS0_6memory12LoadWithCastILi1EEENSE_13StoreWithCastILi1EEEEEviT_T0_T2_T3_T4_T5_)
        /*0134*/ 	.short	0x0210
        /*0136*/ 	.short	0x002c


	//----- nvinfo : EIATTR_SW_WAR
	.align		4
.L_1639:
        /*0138*/ 	.byte	0x04, 0x36
        /*013a*/ 	.short	(.L_1641 - .L_1640)
.L_1640:
        /*013c*/ 	.word	0x00000008
.L_1641:


//--------------------- .nv.info._ZN2at6native18elementwise_kernelILi128ELi4EZNS0_22gpu_kernel_impl_nocastINS0_13AUnaryFunctorIsssZZZNS0_18rshift_kernel_cudaERNS_18TensorIteratorBaseEENKUlvE_clEvENKUlvE3_clEvEUlssE_EEEEvS5_RKT_EUliE_EEviT1_ --------------------------
	.section	.nv.info._ZN2at6native18elementwise_kernelILi128ELi4EZNS0_22gpu_kernel_impl_nocastINS0_13AUnaryFunctorIsssZZZNS0_18rshift_kernel_cudaERNS_18TensorIteratorBaseEENKUlvE_clEvENKUlvE3_clEvEUlssE_EEEEvS5_RKT_EUliE_EEviT1_,"",@"SHT_CUDA_INFO"
	.sectionflags	@""
	.align	4


	//----- nvinfo : EIATTR_CUDA_API_VERSION
	.align		4
        /*0000*/ 	.byte	0x04, 0x37
        /*0002*/ 	.short	(.L_1643 - .L_1642)
.L_1642:
        /*0004*/ 	.word	0x00000082


	//----- nvinfo : EIATTR_KPARAM_INFO
	.align		4
.L_1643:
        /*0008*/ 	.byte	0x04, 0x17
        /*000a*/ 	.short	(.L_1645 - .L_1644)
.L_1644:
        /*000c*/ 	.word	0x00000000
        /*0010*/ 	.short	0x0001
        /*0012*/ 	.short	0x0008
        /*0014*/ 	.byte	0x00, 0xf0, 0x61, 0x08


	//----- nvinfo : EIATTR_KPARAM_INFO
	.align		4
.L_1645:
        /*0018*/ 	.byte	0x04, 0x17
        /*001a*/ 	.short	(.L_1647 - .L_1646)
.L_1646:
        /*001c*/ 	.word	0x00000000
        /*0020*/ 	.short	0x0000
        /*0022*/ 	.short	0x0000
        /*0024*/ 	.byte	0x00, 0xf0, 0x11, 0x00


	//----- nvinfo : EIATTR_SPARSE_MMA_MASK
	.align		4
.L_1647:
        /*0028*/ 	.byte	0x03, 0x50
        /*002a*/ 	.short	0x0000


	//----- nvinfo : EIATTR_MAXREG_COUNT
	.align		4
        /*002c*/ 	.byte	0x03, 0x1b
        /*002e*/ 	.short	0x0080


	//----- nvinfo : EIATTR_MERCURY_ISA_VERSION
	.align		4
        /*0030*/ 	.byte	0x03, 0x5f
        /*0032*/ 	.short	0x0101


	//----- nvinfo : EIATTR_EXIT_INSTR_OFFSETS
	.align		4
        /*0034*/ 	.byte	0x04, 0x1c
        /*0036*/ 	.short	(.L_1649 - .L_1648)


	//   ....[0]....
.L_1648:
        /*0038*/ 	.word	0x00003c20


	//   ....[1]....
        /*003c*/ 	.word	0x00004fd0


	//----- nvinfo : EIATTR_MAX_THREADS
	.align		4
.L_1649:
        /*0040*/ 	.byte	0x04, 0x05
        /*0042*/ 	.short	(.L_1651 - .L_1650)
.L_1650:
        /*0044*/ 	.word	0x00000080
        /*0048*/ 	.word	0x00000001
        /*004c*/ 	.word	0x00000001


	//----- nvinfo : EIATTR_CRS_STACK_SIZE
	.align		4
.L_1651:
        /*0050*/ 	.byte	0x04, 0x1e
        /*0052*/ 	.short	(.L_1653 - .L_1652)
.L_1652:
        /*0054*/ 	.word	0x00000000


	//----- nvinfo : EIATTR_CBANK_PARAM_SIZE
	.align		4
.L_1653:
        /*0058*/ 	.byte	0x03, 0x19
        /*005a*/ 	.short	0x0220


	//----- nvinfo : EIATTR_PARAM_CBANK
	.align		4
        /*005c*/ 	.byte	0x04, 0x0a
        /*005e*/ 	.short	(.L_1655 - .L_1654)
	.align		4
.L_1654:
        /*0060*/ 	.word	index@(.nv.constant0._ZN2at6native18elementwise_kernelILi128ELi4EZNS0_22gpu_kernel_impl_nocastINS0_13AUnaryFunctorIsssZZZNS0_18rshift_kernel_cudaERNS_18TensorIteratorBaseEENKUlvE_clEvENKUlvE3_clEvEUlssE_EEEEvS5_RKT_EUliE_EEviT1_)
        /*0064*/ 	.short	0x0210
        /*0066*/ 	.short	0x0220


	//----- nvinfo : EIATTR_SW_WAR
	.align		4
.L_1655:
        /*0068*/ 	.byte	0x04, 0x36
        /*006a*/ 	.short	(.L_1657 - .L_1656)
.L_1656:
        /*006c*/ 	.word	0x00000008
.L_1657:


//--------------------- .nv.info._ZN2at6native27unrolled_elementwise_kernelINS0_13AUnaryFunctorIsssZZZNS0_18rshift_kernel_cudaERNS_18TensorIteratorBaseEENKUlvE_clEvENKUlvE3_clEvEUlssE_EESt5arrayIPcLm2EELi4E23TrivialOffsetCalculatorILi1EjESD_NS0_6memory15LoadWithoutCastENSE_16StoreWithoutCastEEEviT_T0_T2_T3_T4_T5_ --------------------------
	.section	.nv.info._ZN2at6native27unrolled_elementwise_kernelINS0_13AUnaryFunctorIsssZZZNS0_18rshift_kernel_cudaERNS_18TensorIteratorBaseEENKUlvE_clEvENKUlvE3_clEvEUlssE_EESt5arrayIPcLm2EELi4E23TrivialOffsetCalculatorILi1EjESD_NS0_6memory15LoadWithoutCastENSE_16StoreWithoutCastEEEviT_T0_T2_T3_T4_T5_,"",@"SHT_CUDA_INFO"
	.sectionflags	@""
	.align	4


	//----- nvinfo : EIATTR_CUDA_API_VERSION
	.align		4
        /*0000*/ 	.byte	0x04, 0x37
        /*0002*/ 	.short	(.L_1659 - .L_1658)
.L_1658:
        /*0004*/ 	.word	0x00000082


	//----- nvinfo : EIATTR_KPARAM_INFO
	.align		4
.L_1659:
        /*0008*/ 	.byte	0x04, 0x17
        /*000a*/ 	.short	(.L_1661 - .L_1660)
.L_1660:
        /*000c*/ 	.word	0x00000000
        /*0010*/ 	.short	0x0006
        /*0012*/ 	.short	0x001b
        /*0014*/ 	.byte	0x00, 0xf0, 0x05, 0x00


	//----- nvinfo : EIATTR_KPARAM_INFO
	.align		4
.L_1661:
        /*0018*/ 	.byte	0x04, 0x17
        /*001a*/ 	.short	(.L_1663 - .L_1662)
.L_1662:
        /*001c*/ 	.word	0x00000000
        /*0020*/ 	.short	0x0005
        /*0022*/ 	.short	0x001a
        /*0024*/ 	.byte	0x00, 0xf0, 0x05, 0x00


	//----- nvinfo : EIATTR_KPARAM_INFO
	.align		4
.L_1663:
        /*0028*/ 	.byte	0x04, 0x17
        /*002a*/ 	.short	(.L_1665 - .L_1664)
.L_1664:
        /*002c*/ 	.word	0x00000000
        /*0030*/ 	.short	0x0004
        /*0032*/ 	.short	0x0019
        /*0034*/ 	.byte	0x00, 0xf0, 0x05, 0x00


	//----- nvinfo : EIATTR_KPARAM_INFO
	.align		4
.L_1665:
        /*0038*/ 	.byte	0x04, 0x17
        /*003a*/ 	.short	(.L_1667 - .L_1666)
.L_1666:
        /*003c*/ 	.word	0x00000000
        /*0040*/ 	.short	0x0003
        /*0042*/ 	.short	0x0018
        /*0044*/ 	.byte	0x00, 0xf0, 0x05, 0x00


	//----- nvinfo : EIATTR_KPARAM_INFO
	.align		4
.L_1667:
        /*0048*/ 	.byte	0x04, 0x17
        /*004a*/ 	.short	(.L_1669 - .L_1668)
.L_1668:
        /*004c*/ 	.word	0x00000000
        /*0050*/ 	.short	0x0002
        /*0052*/ 	.short	0x0008
        /*0054*/ 	.byte	0x00, 0xf0, 0x41, 0x00


	//----- nvinfo : EIATTR_KPARAM_INFO
	.align		4
.L_1669:
        /*0058*/ 	.byte	0x04, 0x17
        /*005a*/ 	.short	(.L_1671 - .L_1670)
.L_1670:
        /*005c*/ 	.word	0x00000000
        /*0060*/ 	.short	0x0001
        /*0062*/ 	.short	0x0004
        /*0064*/ 	.byte	0x00, 0xf0, 0x11, 0x00


	//----- nvinfo : EIATTR_KPARAM_INFO
	.align		4
.L_1671:
        /*0068*/ 	.byte	0x04, 0x17
        /*006a*/ 	.short	(.L_1673 - .L_1672)
.L_1672:
        /*006c*/ 	.word	0x00000000
        /*0070*/ 	.short	0x0000
        /*0072*/ 	.short	0x0000
        /*0074*/ 	.byte	0x00, 0xf0, 0x11, 0x00


	//----- nvinfo : EIATTR_SPARSE_MMA_MASK
	.align		4
.L_1673:
        /*0078*/ 	.byte	0x03, 0x50
        /*007a*/ 	.short	0x0000


	//----- nvinfo : EIATTR_MAXREG_COUNT
	.align		4
        /*007c*/ 	.byte	0x03, 0x1b
        /*007e*/ 	.short	0x00ff


	//----- nvinfo : EIATTR_MERCURY_ISA_VERSION
	.align		4
        /*0080*/ 	.byte	0x03, 0x5f
        /*0082*/ 	.short	0x0101


	//----- nvinfo : EIATTR_EXIT_INSTR_OFFSETS
	.align		4
        /*0084*/ 	.byte	0x04, 0x1c
        /*0086*/ 	.short	(.L_1675 - .L_1674)


	//   ....[0]....
.L_1674:
        /*0088*/ 	.word	0x000003f0


	//   ....[1]....
        /*008c*/ 	.word	0x00000460


	//----- nvinfo : EIATTR_MAX_THREADS
	.align		4
.L_1675:
        /*0090*/ 	.byte	0x04, 0x05
        /*0092*/ 	.short	(.L_1677 - .L_1676)
.L_1676:
        /*0094*/ 	.word	0x00000080
        /*0098*/ 	.word	0x00000001
        /*009c*/ 	.word	0x00000001


	//----- nvinfo : EIATTR_CRS_STACK_SIZE
	.align		4
.L_1677:
        /*00a0*/ 	.byte	0x04, 0x1e
        /*00a2*/ 	.short	(.L_1679 - .L_1678)
.L_1678:
        /*00a4*/ 	.word	0x00000000


	//----- nvinfo : EIATTR_CBANK_PARAM_SIZE
	.align		4
.L_1679:
        /*00a8*/ 	.byte	0x03, 0x19
        /*00aa*/ 	.short	0x001c


	//----- nvinfo : EIATTR_PARAM_CBANK
	.align		4
        /*00ac*/ 	.byte	0x04, 0x0a
        /*00ae*/ 	.short	(.L_1681 - .L_1680)
	.align		4
.L_1680:
        /*00b0*/ 	.word	index@(.nv.constant0._ZN2at6native27unrolled_elementwise_kernelINS0_13AUnaryFunctorIsssZZZNS0_18rshift_kernel_cudaERNS_18TensorIteratorBaseEENKUlvE_clEvENKUlvE3_clEvEUlssE_EESt5arrayIPcLm2EELi4E23TrivialOffsetCalculatorILi1EjESD_NS0_6memory15LoadWithoutCastENSE_16StoreWithoutCastEEEviT_T0_T2_T3_T4_T5_)
        /*00b4*/ 	.short	0x0210
        /*00b6*/ 	.short	0x001c


	//----- nvinfo : EIATTR_SW_WAR
	.align		4
.L_1681:
        /*00b8*/ 	.byte	0x04, 0x36
        /*00ba*/ 	.short	(.L_1683 - .L_1682)
.L_1682:
        /*00bc*/ 	.word	0x00000008
.L_1683:


//--------------------- .nv.info._ZN2at6native29vectorized_elementwise_kernelILi2ENS0_13AUnaryFunctorIsssZZZNS0_18rshift_kernel_cudaERNS_18TensorIteratorBaseEENKUlvE_clEvENKUlvE3_clEvEUlssE_EESt5arrayIPcLm2EEEEviT0_T1_ --------------------------
	.section	.nv.info._ZN2at6native29vectorized_elementwise_kernelILi2ENS0_13AUnaryFunctorIsssZZZNS0_18rshift_kernel_cudaERNS_18TensorIteratorBaseEENKUlvE_clEvENKUlvE3_clEvEUlssE_EESt5arrayIPcLm2EEEEviT0_T1_,"",@"SHT_CUDA_INFO"
	.sectionflags	@""
	.align	4


	//----- nvinfo : EIATTR_CUDA_API_VERSION
	.align		4
        /*0000*/ 	.byte	0x04, 0x37
        /*0002*/ 	.short	(.L_1685 - .L_1684)
.L_1684:
        /*0004*/ 	.word	0x00000082


	//----- nvinfo : EIATTR_KPARAM_INFO
	.align		4
.L_1685:
        /*0008*/ 	.byte	0x04, 0x17
        /*000a*/ 	.short	(.L_1687 - .L_1686)
.L_1686:
        /*000c*/ 	.word	0x00000000
        /*0010*/ 	.short	0x0002
        /*0012*/ 	.short	0x0008
        /*0014*/ 	.byte	0x00, 0xf0, 0x41, 0x00


	//----- nvinfo : EIATTR_KPARAM_INFO
	.align		4
.L_1687:
        /*0018*/ 	.byte	0x04, 0x17
        /*001a*/ 	.short	(.L_1689 - .L_1688)
.L_1688:
        /*001c*/ 	.word	0x00000000
        /*0020*/ 	.short	0x0001
        /*0022*/ 	.short	0x0004
        /*0024*/ 	.byte	0x00, 0xf0, 0x11, 0x00


	//----- nvinfo : EIATTR_KPARAM_INFO
	.align		4
.L_1689:
        /*0028*/ 	.byte	0x04, 0x17
        /*002a*/ 	.short	(.L_1691 - .L_1690)
.L_1690:
        /*002c*/ 	.word	0x00000000
        /*0030*/ 	.short	0x0000
        /*0032*/ 	.short	0x0000
        /*0034*/ 	.byte	0x00, 0xf0, 0x11, 0x00


	//----- nvinfo : EIATTR_SPARSE_MMA_MASK
	.align		4
.L_1691:
        /*0038*/ 	.byte	0x03, 0x50
        /*003a*/ 	.short	0x0000


	//----- nvinfo : EIATTR_MAXREG_COUNT
	.align		4
        /*003c*/ 	.byte	0x03, 0x1b
        /*003e*/ 	.short	0x00ff


	//----- nvinfo : EIATTR_MERCURY_ISA_VERSION
	.align		4
        /*0040*/ 	.byte	0x03, 0x5f
        /*0042*/ 	.short	0x0101


	//----- nvinfo : EIATTR_EXIT_INSTR_OFFSETS
	.align		4
        /*0044*/ 	.byte	0x04, 0x1c
        /*0046*/ 	.short	(.L_1693 - .L_1692)


	//   ....[0]....
.L_1692:
        /*0048*/ 	.word	0x000003c0


	//   ....[1]....
        /*004c*/ 	.word	0x00000bd0


	//   ....[2]....
        /*0050*/ 	.word	0x00000c20


	//----- nvinfo : EIATTR_MAX_THREADS
	.align		4
.L_1693:
        /*0054*/ 	.byte	0x04, 0x05
        /*0056*/ 	.short	(.L_1695 - .L_1694)
.L_1694:
        /*0058*/ 	.word	0x00000080
        /*005c*/ 	.word	0x00000001
        /*0060*/ 	.word	0x00000001


	//----- nvinfo : EIATTR_CRS_STACK_SIZE
	.align		4
.L_1695:
        /*0064*/ 	.byte	0x04, 0x1e
        /*0066*/ 	.short	(.L_1697 - .L_1696)
.L_1696:
        /*0068*/ 	.word	0x00000000


	//----- nvinfo : EIATTR_CBANK_PARAM_SIZE
	.align		4
.L_1697:
        /*006c*/ 	.byte	0x03, 0x19
        /*006e*/ 	.short	0x0018


	//----- nvinfo : EIATTR_PARAM_CBANK
	.align		4
        /*0070*/ 	.byte	0x04, 0x0a
        /*0072*/ 	.short	(.L_1699 - .L_1698)
	.align		4
.L_1698:
        /*0074*/ 	.word	index@(.nv.constant0._ZN2at6native29vectorized_elementwise_kernelILi2ENS0_13AUnaryFunctorIsssZZZNS0_18rshift_kernel_cudaERNS_18TensorIteratorBaseEENKUlvE_clEvENKUlvE3_clEvEUlssE_EESt5arrayIPcLm2EEEEviT0_T1_)
        /*0078*/ 	.short	0x0210
        /*007a*/ 	.short	0x0018


	//----- nvinfo : EIATTR_SW_WAR
	.align		4
.L_1699:
        /*007c*/ 	.byte	0x04, 0x36
        /*007e*/ 	.short	(.L_1701 - .L_1700)
.L_1700:
        /*0080*/ 	.word	0x00000008
.L_1701:


//--------------------- .nv.info._ZN2at6native29vectorized_elementwise_kernelILi4ENS0_13AUnaryFunctorIsssZZZNS0_18rshift_kernel_cudaERNS_18TensorIteratorBaseEENKUlvE_clEvENKUlvE3_clEvEUlssE_EESt5arrayIPcLm2EEEEviT0_T1_ --------------------------
	.section	.nv.info._ZN2at6native29vectorized_elementwise_kernelILi4ENS0_13AUnaryFunctorIsssZZZNS0_18rshift_kernel_cudaERNS_18TensorIteratorBaseEENKUlvE_clEvENKUlvE3_clEvEUlssE_EESt5arrayIPcLm2EEEEviT0_T1_,"",@"SHT_CUDA_INFO"
	.sectionflags	@""
	.align	4


	//----- nvinfo : EIATTR_CUDA_API_VERSION
	.align		4
        /*0000*/ 	.byte	0x04, 0x37
        /*0002*/ 	.short	(.L_1703 - .L_1702)
.L_1702:
        /*0004*/ 	.word	0x00000082


	//----- nvinfo : EIATTR_KPARAM_INFO
	.align		4
.L_1703:
        /*0008*/ 	.byte	0x04, 0x17
        /*000a*/ 	.short	(.L_1705 - .L_1704)
.L_1704:
        /*000c*/ 	.word	0x00000000
        /*0010*/ 	.short	0x0002
        /*0012*/ 	.short	0x0008
        /*0014*/ 	.byte	0x00, 0xf0, 0x41, 0x00


	//----- nvinfo : EIATTR_KPARAM_INFO
	.align		4
.L_1705:
        /*0018*/ 	.byte	0x04, 0x17
        /*001a*/ 	.short	(.L_1707 - .L_1706)
.L_1706:
        /*001c*/ 	.word	0x00000000
        /*0020*/ 	.short	0x0001
        /*0022*/ 	.short	0x0004
        /*0024*/ 	.byte	0x00, 0xf0, 0x11, 0x00


	//----- nvinfo : EIATTR_KPARAM_INFO
	.align		4
.L_1707:
        /*0028*/ 	.byte	0x04, 0x17
        /*002a*/ 	.short	(.L_1709 - .L_1708)
.L_1708:
        /*002c*/ 	.word	0x00000000
        /*0030*/ 	.short	0x0000
        /*0032*/ 	.short	0x0000
        /*0034*/ 	.byte	0x00, 0xf0, 0x11, 0x00


	//----- nvinfo : EIATTR_SPARSE_MMA_MASK
	.align		4
.L_1709:
        /*0038*/ 	.byte	0x03, 0x50
        /*003a*/ 	.short	0x0000


	//----- nvinfo : EIATTR_MAXREG_COUNT
	.align		4
        /*003c*/ 	.byte	0x03, 0x1b
        /*003e*/ 	.short	0x00ff


	//----- nvinfo : EIATTR_MERCURY_ISA_VERSION
	.align		4
        /*0040*/ 	.byte	0x03, 0x5f
        /*0042*/ 	.short	0x0101


	//----- nvinfo : EIATTR_EXIT_INSTR_OFFSETS
	.align		4
        /*0044*/ 	.byte	0x04, 0x1c
        /*0046*/ 	.short	(.L_1711 - .L_1710)


	//   ....[0]....
.L_1710:
        /*0048*/ 	.word	0x00000370


	//   ....[1]....
        /*004c*/ 	.word	0x00000b80


	//   ....[2]....
        /*0050*/ 	.word	0x00000bd0


	//----- nvinfo : EIATTR_MAX_THREADS
	.align		4
.L_1711:
        /*0054*/ 	.byte	0x04, 0x05
        /*0056*/ 	.short	(.L_1713 - .L_1712)
.L_1712:
        /*0058*/ 	.word	0x00000080
        /*005c*/ 	.word	0x00000001
        /*0060*/ 	.word	0x00000001


	//----- nvinfo : EIATTR_CRS_STACK_SIZE
	.align		4
.L_1713:
        /*0064*/ 	.byte	0x04, 0x1e
        /*0066*/ 	.short	(.L_1715 - .L_1714)
.L_1714:
        /*0068*/ 	.word	0x00000000


	//----- nvinfo : EIATTR_CBANK_PARAM_SIZE
	.align		4
.L_1715:
        /*006c*/ 	.byte	0x03, 0x19
        /*006e*/ 	.short	0x0018


	//----- nvinfo : EIATTR_PARAM_CBANK
	.align		4
        /*0070*/ 	.byte	0x04, 0x0a
        /*0072*/ 	.short	(.L_1717 - .L_1716)
	.align		4
.L_1716:
        /*0074*/ 	.word	index@(.nv.constant0._ZN2at6native29vectorized_elementwise_kernelILi4ENS0_13AUnaryFunctorIsssZZZNS0_18rshift_kernel_cudaERNS_18TensorIteratorBaseEENKUlvE_clEvENKUlvE3_clEvEUlssE_EESt5arrayIPcLm2EEEEviT0_T1_)
        /*0078*/ 	.short	0x0210
        /*007a*/ 	.short	0x0018


	//----- nvinfo : EIATTR_SW_WAR
	.align		4
.L_1717:
        /*007c*/ 	.byte	0x04, 0x36
        /*007e*/ 	.short	(.L_1719 - .L_1718)
.L_1718:
        /*0080*/ 	.word	0x00000008
.L_1719:


//--------------------- .nv.info._ZN2at6native29vectorized_elementwise_kernelILi8ENS0_13AUnaryFunctorIsssZZZNS0_18rshift_kernel_cudaERNS_18TensorIteratorBaseEENKUlvE_clEvENKUlvE3_clEvEUlssE_EESt5arrayIPcLm2EEEEviT0_T1_ --------------------------
	.section	.nv.info._ZN2at6native29vectorized_elementwise_kernelILi8ENS0_13AUnaryFunctorIsssZZZNS0_18rshift_kernel_cudaERNS_18TensorIteratorBaseEENKUlvE_clEvENKUlvE3_clEvEUlssE_EESt5arrayIPcLm2EEEEviT0_T1_,"",@"SHT_CUDA_INFO"
	.sectionflags	@""
	.align	4


	//----- nvinfo : EIATTR_CUDA_API_VERSION
	.align		4
        /*0000*/ 	.byte	0x04, 0x37
        /*0002*/ 	.short	(.L_1721 - .L_1720)
.L_1720:
        /*0004*/ 	.word	0x00000082


	//----- nvinfo : EIATTR_KPARAM_INFO
	.align		4
.L_1721:
        /*0008*/ 	.byte	0x04, 0x17
        /*000a*/ 	.short	(.L_1723 - .L_1722)
.L_1722:
        /*000c*/ 	.word	0x00000000
        /*0010*/ 	.short	0x0002
        /*0012*/ 	.short	0x0008
        /*0014*/ 	.byte	0x00, 0xf0, 0x41, 0x00


	//----- nvinfo : EIATTR_KPARAM_INFO
	.align		4
.L_1723:
        /*0018*/ 	.byte	0x04, 0x17
        /*001a*/ 	.short	(.L_1725 - .L_1724)
.L_1724:
        /*001c*/ 	.word	0x00000000
        /*0020*/ 	.short	0x0001
        /*0022*/ 	.short	0x0004
        /*0024*/ 	.byte	0x00, 0xf0, 0x11, 0x00


	//----- nvinfo : EIATTR_KPARAM_INFO
	.align		4
.L_1725:
        /*0028*/ 	.byte	0x04, 0x17
        /*002a*/ 	.short	(.L_1727 - .L_1726)
.L_1726:
        /*002c*/ 	.word	0x00000000
        /*0030*/ 	.short	0x0000
        /*0032*/ 	.short	0x0000
        /*0034*/ 	.byte	0x00, 0xf0, 0x11, 0x00


	//----- nvinfo : EIATTR_SPARSE_MMA_MASK
	.align		4
.L_1727:
        /*0038*/ 	.byte	0x03, 0x50
        /*003a*/ 	.short	0x0000


	//----- nvinfo : EIATTR_MAXREG_COUNT
	.align		4
        /*003c*/ 	.byte	0x03, 0x1b
        /*003e*/ 	.short	0x00ff


	//----- nvinfo : EIATTR_MERCURY_ISA_VERSION
	.align		4
        /*0040*/ 	.byte	0x03, 0x5f
        /*0042*/ 	.short	0x0101


	//----- nvinfo : EIATTR_EXIT_INSTR_OFFSETS
	.align		4
        /*0044*/ 	.byte	0x04, 0x1c
        /*0046*/ 	.short	(.L_1729 - .L_1728)


	//   ....[0]....
.L_1728:
        /*0048*/ 	.word	0x00000340


	//   ....[1]....
        /*004c*/ 	.word	0x00000b50


	//   ....[2]....
        /*0050*/ 	.word	0x00000ba0


	//----- nvinfo : EIATTR_MAX_THREADS
	.align		4
.L_1729:
        /*0054*/ 	.byte	0x04, 0x05
        /*0056*/ 	.short	(.L_1731 - .L_1730)
.L_1730:
        /*0058*/ 	.word	0x00000080
        /*005c*/ 	.word	0x00000001
        /*0060*/ 	.word	0x00000001


	//----- nvinfo : EIATTR_CRS_STACK_SIZE
	.align		4
.L_1731:
        /*0064*/ 	.byte	0x04, 0x1e
        /*0066*/ 	.short	(.L_1733 - .L_1732)
.L_1732:
        /*0068*/ 	.word	0x00000000


	//----- nvinfo : EIATTR_CBANK_PARAM_SIZE
	.align		4
.L_1733:
        /*006c*/ 	.byte	0x03, 0x19
        /*006e*/ 	.short	0x0018


	//----- nvinfo : EIATTR_PARAM_CBANK
	.align		4
        /*0070*/ 	.byte	0x04, 0x0a
        /*0072*/ 	.short	(.L_1735 - .L_1734)
	.align		4
.L_1734:
        /*0074*/ 	.word	index@(.nv.constant0._ZN2at6native29vectorized_elementwise_kernelILi8ENS0_13AUnaryFunctorIsssZZZNS0_18rshift_kernel_cudaERNS_18TensorIteratorBaseEENKUlvE_clEvENKUlvE3_clEvEUlssE_EESt5arrayIPcLm2EEEEviT0_T1_)
        /*0078*/ 	.short	0x0210
        /*007a*/ 	.short	0x0018


	//----- nvinfo : EIATTR_SW_WAR
	.align		4
.L_1735:
        /*007c*/ 	.byte	0x04, 0x36
        /*007e*/ 	.short	(.L_1737 - .L_1736)
.L_1736:
        /*0080*/ 	.word	0x00000008
.L_1737:


//--------------------- .nv.info._ZN2at6native18elementwise_kernelILi128ELi4EZNS0_15gpu_kernel_implINS0_13BinaryFunctorIlllZZZNS0_18rshift_kernel_cudaERNS_18TensorIteratorBaseEENKUlvE_clEvENKUlvE2_clEvEUlllE_EEEEvS5_RKT_EUliE_EEviT1_ --------------------------
	.section	.nv.info._ZN2at6native18elementwise_kernelILi128ELi4EZNS0_15gpu_kernel_implINS0_13BinaryFunctorIlllZZZNS0_18rshift_kernel_cudaERNS_18TensorIteratorBaseEENKUlvE_clEvENKUlvE2_clEvEUlllE_EEEEvS5_RKT_EUliE_EEviT1_,"",@"SHT_CUDA_INFO"
	.sectionflags	@""
	.align	4


	//----- nvinfo : EIATTR_CUDA_API_VERSION
	.align		4
        /*0000*/ 	.byte	0x04, 0x37
        /*0002*/ 	.short	(.L_1739 - .L_1738)
.L_1738:
        /*0004*/ 	.word	0x00000082


	//----- nvinfo : EIATTR_KPARAM_INFO
	.align		4
.L_1739:
        /*0008*/ 	.byte	0x04, 0x17
        /*000a*/ 	.short	(.L_1741 - .L_1740)
.L_1740:
        /*000c*/ 	.word	0x00000000
        /*0010*/ 	.short	0x0001
        /*0012*/ 	.short	0x0008
        /*0014*/ 	.byte	0x00, 0xf0, 0x21, 0x0a


	//----- nvinfo : EIATTR_KPARAM_INFO
	.align		4
.L_1741:
        /*0018*/ 	.byte	0x04, 0x17
        /*001a*/ 	.short	(.L_1743 - .L_1742)
.L_1742:
        /*001c*/ 	.word	0x00000000
        /*0020*/ 	.short	0x0000
        /*0022*/ 	.short	0x0000
        /*0024*/ 	.byte	0x00, 0xf0, 0x11, 0x00


	//----- nvinfo : EIATTR_SPARSE_MMA_MASK
	.align		4
.L_1743:
        /*0028*/ 	.byte	0x03, 0x50
        /*002a*/ 	.short	0x0000


	//----- nvinfo : EIATTR_MAXREG_COUNT
	.align		4
        /*002c*/ 	.byte	0x03, 0x1b
        /*002e*/ 	.short	0x0080


	//----- nvinfo : EIATTR_EXTERNS
	.align		4
        /*0030*/ 	.byte	0x04, 0x0f
        /*0032*/ 	.short	(.L_1745 - .L_1744)


	//   ....[0]....
	.align		4
.L_1744:
        /*0034*/ 	.word	index@(__assertfail)


	//----- nvinfo : EIATTR_MERCURY_ISA_VERSION
	.align		4
.L_1745:
        /*0038*/ 	.byte	0x03, 0x5f
        /*003a*/ 	.short	0x0101


	//----- nvinfo : EIATTR_SYSCALL_OFFSETS
	.align		4
        /*003c*/ 	.byte	0x04, 0x46
        /*003e*/ 	.short	(.L_1747 - .L_1746)


	//   ....[0]....
.L_1746:
        /*0040*/ 	.word	0x00002500


	//   ....[1]....
        /*0044*/ 	.word	0x00003370


	//   ....[2]....
        /*0048*/ 	.word	0x00004230


	//   ....[3]....
        /*004c*/ 	.word	0x00006740


	//   ....[4]....
        /*0050*/ 	.word	0x000075b0


	//   ....[5]....
        /*0054*/ 	.word	0x00008470


	//   ....[6]....
        /*0058*/ 	.word	0x0000a970


	//   ....[7]....
        /*005c*/ 	.word	0x0000b7e0


	//   ....[8]....
        /*0060*/ 	.word	0x0000c6a0


	//   ....[9]....
        /*0064*/ 	.word	0x0000eb90


	//   ....[10]....
        /*0068*/ 	.word	0x0000fa00


	//   ....[11]....
        /*006c*/ 	.word	0x000108c0


	//----- nvinfo : EIATTR_EXIT_INSTR_OFFSETS
	.align		4
.L_1747:
        /*0070*/ 	.byte	0x04, 0x1c
        /*0072*/ 	.short	(.L_1749 - .L_1748)


	//   ....[0]....
.L_1748:
        /*0074*/ 	.word	0x0000c730


	//   ....[1]....
        /*0078*/ 	.word	0x0000fba0


	//   ....[2]....
        /*007c*/ 	.word	0x0000fbc0


	//   ....[3]....
        /*0080*/ 	.word	0x0000fc40


	//   ....[4]....
        /*0084*/ 	.word	0x0000fc60


	//   ....[5]....
        /*0088*/ 	.word	0x0000fc80


	//   ....[6]....
        /*008c*/ 	.word	0x0000fd10


	//   ....[7]....
        /*0090*/ 	.word	0x0000fd50


	//   ....[8]....
        /*0094*/ 	.word	0x0000fdf0


	//   ....[9]....
        /*0098*/ 	.word	0x0000fe40


	//   ....[10]....
        /*009c*/ 	.word	0x0000fe70


	//   ....[11]....
        /*00a0*/ 	.word	0x0000ff40


	//   ....[12]....
        /*00a4*/ 	.word	0x0000ff80


	//   ....[13]....
        /*00a8*/ 	.word	0x00010110


	//   ....[14]....
        /*00ac*/ 	.word	0x00010270


	//   ....[15]....
        /*00b0*/ 	.word	0x000102b0


	//   ....[16]....
        /*00b4*/ 	.word	0x00010350


	//   ....[17]....
        /*00b8*/ 	.word	0x000104d0


	//   ....[18]....
        /*00bc*/ 	.word	0x00010650


	//   ....[19]....
        /*00c0*/ 	.word	0x000107c0


	//   ....[20]....
        /*00c4*/ 	.word	0x000108d0


	//   ....[21]....
        /*00c8*/ 	.word	0x000108f0


	//   ....[22]....
        /*00cc*/ 	.word	0x00010910


	//----- nvinfo : EIATTR_MAX_THREADS
	.align		4
.L_1749:
        /*00d0*/ 	.byte	0x04, 0x05
        /*00d2*/ 	.short	(.L_1751 - .L_1750)
.L_1750:
        /*00d4*/ 	.word	0x00000080
        /*00d8*/ 	.word	0x00000001
        /*00dc*/ 	.word	0x00000001


	//----- nvinfo : EIATTR_CRS_STACK_SIZE
	.align		4
.L_1751:
        /*00e0*/ 	.byte	0x04, 0x1e
        /*00e2*/ 	.short	(.L_1753 - .L_1752)
.L_1752:
        /*00e4*/ 	.word	0x00000000


	//----- nvinfo : EIATTR_CBANK_PARAM_SIZE
	.align		4
.L_1753:
        /*00e8*/ 	.byte	0x03, 0x19
        /*00ea*/ 	.short	0x0290


	//----- nvinfo : EIATTR_PARAM_CBANK
	.align		4
        /*00ec*/ 	.byte	0x04, 0x0a
        /*00ee*/ 	.short	(.L_1755 - .L_1754)
	.align		4
.L_1754:
        /*00f0*/ 	.word	index@(.nv.constant0._ZN2at6native18elementwise_kernelILi128ELi4EZNS0_15gpu_kernel_implINS0_13BinaryFunctorIlllZZZNS0_18rshift_kernel_cudaERNS_18TensorIteratorBaseEENKUlvE_clEvENKUlvE2_clEvEUlllE_EEEEvS5_RKT_EUliE_EEviT1_)
        /*00f4*/ 	.short	0x0210
        /*00f6*/ 	.short	0x0290


	//----- nvinfo : EIATTR_SW_WAR
	.align		4
.L_1755:
        /*00f8*/ 	.byte	0x04, 0x36
        /*00fa*/ 	.short	(.L_1757 - .L_1756)
.L_1756:
        /*00fc*/ 	.word	0x00000008
.L_1757:


//--------------------- .nv.info._ZN2at6native27unrolled_elementwise_kernelINS0_13BinaryFunctorIlllZZZNS0_18rshift_kernel_cudaERNS_18TensorIteratorBaseEENKUlvE_clEvENKUlvE2_clEvEUlllE_EESt5arrayIPcLm3EELi4E23TrivialOffsetCalculatorILi2EjESC_ILi1EjENS0_6memory12LoadWithCastILi2EEENSF_13StoreWithCastILi1EEEEEviT_T0_T2_T3_T4_T5_ --------------------------
	.section	.nv.info._ZN2at6native27unrolled_elementwise_kernelINS0_13BinaryFunctorIlllZZZNS0_18rshift_kernel_cudaERNS_18TensorIteratorBaseEENKUlvE_clEvENKUlvE2_clEvEUlllE_EESt5arrayIPcLm3EELi4E23TrivialOffsetCalculatorILi2EjESC_ILi1EjENS0_6memory12LoadWithCastILi2EEENSF_13StoreWithCastILi1EEEEEviT_T0_T2_T3_T4_T5_,"",@"SHT_CUDA_INFO"
	.sectionflags	@""
	.align	4


	//----- nvinfo : EIATTR_CUDA_API_VERSION
	.align		4
        /*0000*/ 	.byte	0x04, 0x37
        /*0002*/ 	.short	(.L_1759 - .L_1758)
.L_1758:
        /*0004*/ 	.word	0x00000082


	//----- nvinfo : EIATTR_KPARAM_INFO
	.align		4
.L_1759:
        /*0008*/ 	.byte	0x04, 0x17
        /*000a*/ 	.short	(.L_1761 - .L_1760)
.L_1760:
        /*000c*/ 	.word	0x00000000
        /*0010*/ 	.short	0x0006
        /*0012*/ 	.short	0x0030
        /*0014*/ 	.byte	0x00, 0xf0, 0x21, 0x00


	//----- nvinfo : EIATTR_KPARAM_INFO
	.align		4
.L_1761:
        /*0018*/ 	.byte	0x04, 0x17
        /*001a*/ 	.short	(.L_1763 - .L_1762)
.L_1762:
        /*001c*/ 	.word	0x00000000
        /*0020*/ 	.short	0x0005
        /*0022*/ 	.short	0x0024
        /*0024*/ 	.byte	0x00, 0xf0, 0x31, 0x00


	//----- nvinfo : EIATTR_KPARAM_INFO
	.align		4
.L_1763:
        /*0028*/ 	.byte	0x04, 0x17
        /*002a*/ 	.short	(.L_1765 - .L_1764)
.L_1764:
        /*002c*/ 	.word	0x00000000
        /*0030*/ 	.short	0x0004
        /*0032*/ 	.short	0x0021
        /*0034*/ 	.byte	0x00, 0xf0, 0x05, 0x00


	//----- nvinfo : EIATTR_KPARAM_INFO
	.align		4
.L_1765:
        /*0038*/ 	.byte	0x04, 0x17
        /*003a*/ 	.short	(.L_1767 - .L_1766)
.L_1766:
        /*003c*/ 	.word	0x00000000
        /*0040*/ 	.short	0x0003
        /*0042*/ 	.short	0x0020
        /*0044*/ 	.byte	0x00, 0xf0, 0x05, 0x00


	//----- nvinfo : EIATTR_KPARAM_INFO
	.align		4
.L_1767:
        /*0048*/ 	.byte	0x04, 0x17
        /*004a*/ 	.short	(.L_1769 - .L_1768)
.L_1768:
        /*004c*/ 	.word	0x00000000
        /*0050*/ 	.short	0x0002
        /*0052*/ 	.short	0x0008
        /*0054*/ 	.byte	0x00, 0xf0, 0x61, 0x00


	//----- nvinfo : EIATTR_KPARAM_INFO
	.align		4
.L_1769:
        /*0058*/ 	.byte	0x04, 0x17
        /*005a*/ 	.short	(.L_1771 - .L_1770)
.L_1770:
        /*005c*/ 	.word	0x00000000
        /*0060*/ 	.short	0x0001
        /*0062*/ 	.short	0x0004
        /*0064*/ 	.byte	0x00, 0xf0, 0x05, 0x00


	//----- nvinfo : EIATTR_KPARAM_INFO
	.align		4
.L_1771:
        /*0068*/ 	.byte	0x04, 0x17
        /*006a*/ 	.short	(.L_1773 - .L_1772)
.L_1772:
        /*006c*/ 	.word	0x00000000
        /*0070*/ 	.short	0x0000
        /*0072*/ 	.short	0x0000
        /*0074*/ 	.byte	0x00, 0xf0, 0x11, 0x00


	//----- nvinfo : EIATTR_SPARSE_MMA_MASK
	.align		4
.L_1773:
        /*0078*/ 	.byte	0x03, 0x50
        /*007a*/ 	.short	0x0000


	//----- nvinfo : EIATTR_MAXREG_COUNT
	.align		4
        /*007c*/ 	.byte	0x03, 0x1b
        /*007e*/ 	.short	0x00ff


	//----- nvinfo : EIATTR_EXTERNS
	.align		4
        /*0080*/ 	.byte	0x04, 0x0f
        /*0082*/ 	.short	(.L_1775 - .L_1774)


	//   ....[0]....
	.align		4
.L_1774:
        /*0084*/ 	.word	index@(__assertfail)


	//----- nvinfo : EIATTR_MERCURY_ISA_VERSION
	.align		4
.L_1775:
        /*0088*/ 	.byte	0x03, 0x5f
        /*008a*/ 	.short	0x0101


	//----- nvinfo : EIATTR_SYSCALL_OFFSETS
	.align		4
        /*008c*/ 	.byte	0x04, 0x46
        /*008e*/ 	.short	(.L_1777 - .L_1776)


	//   ....[0]....
.L_1776:
        /*0090*/ 	.word	0x00000f10


	//   ....[1]....
        /*0094*/ 	.word	0x00001d90


	//   ....[2]....
        /*0098*/ 	.word	0x00002c90


	//   ....[3]....
        /*009c*/ 	.word	0x00003b10


	//   ....[4]....
        /*00a0*/ 	.word	0x00004a20


	//   ....[5]....
        /*00a4*/ 	.word	0x000058a0


	//   ....[6]....
        /*00a8*/ 	.word	0x00006790


	//   ....[7]....
        /*00ac*/ 	.word	0x00007610


	//   ....[8]....
        /*00b0*/ 	.word	0x00008650


	//   ....[9]....
        /*00b4*/ 	.word	0x00009520


	//   ....[10]....
        /*00b8*/ 	.word	0x0000a3c0


	//   ....[11]....
        /*00bc*/ 	.word	0x0000b280


	//----- nvinfo : EIATTR_EXIT_INSTR_OFFSETS
	.align		4
.L_1777:
        /*00c0*/ 	.byte	0x04, 0x1c
        /*00c2*/ 	.short	(.L_1779 - .L_1778)


	//   ....[0]....
.L_1778:
        /*00c4*/ 	.word	0x0000a440


	//   ....[1]....
        /*00c8*/ 	.word	0x0000a570


	//   ....[2]....
        /*00cc*/ 	.word	0x0000a590


	//   ....[3]....
        /*00d0*/ 	.word	0x0000a610


	//   ....[4]....
        /*00d4*/ 	.word	0x0000a630


	//   ....[5]....
        /*00d8*/ 	.word	0x0000a650


	//   ....[6]....
        /*00dc*/ 	.word	0x0000a6e0


	//   ....[7]....
        /*00e0*/ 	.word	0x0000a720


	//   ....[8]....
        /*00e4*/ 	.word	0x0000a7c0


	//   ....[9]....
        /*00e8*/ 	.word	0x0000a810


	//   ....[10]....
        /*00ec*/ 	.word	0x0000a840


	//   ....[11]....
        /*00f0*/ 	.word	0x0000a910


	//   ....[12]....
        /*00f4*/ 	.word	0x0000a950


	//   ....[13]....
        /*00f8*/ 	.word	0x0000aae0


	//   ....[14]....
        /*00fc*/ 	.word	0x0000ac40


	//   ....[15]....
        /*0100*/ 	.word	0x0000ac80


	//   ....[16]....
        /*0104*/ 	.word	0x0000ad20


	//   ....[17]....
        /*0108*/ 	.word	0x0000aea0


	//   ....[18]....
        /*010c*/ 	.word	0x0000b020


	//   ....[19]....
        /*0110*/ 	.word	0x0000b180


	//   ....[20]....
        /*0114*/ 	.word	0x0000b290


	//   ....[21]....
        /*0118*/ 	.word	0x0000b2b0


	//   ....[22]....
        /*011c*/ 	.word	0x0000b2d0


	//----- nvinfo : EIATTR_MAX_THREADS
	.align		4
.L_1779:
        /*0120*/ 	.byte	0x04, 0x05
        /*0122*/ 	.short	(.L_1781 - .L_1780)
.L_1780:
        /*0124*/ 	.word	0x00000080
        /*0128*/ 	.word	0x00000001
        /*012c*/ 	.word	0x00000001


	//----- nvinfo : EIATTR_CRS_STACK_SIZE
	.align		4
.L_1781:
        /*0130*/ 	.byte	0x04, 0x1e
        /*0132*/ 	.short	(.L_1783 - .L_1782)
.L_1782:
        /*0134*/ 	.word	0x00000000


	//----- nvinfo : EIATTR_CBANK_PARAM_SIZE
	.align		4
.L_1783:
        /*0138*/ 	.byte	0x03, 0x19
        /*013a*/ 	.short	0x0038


	//----- nvinfo : EIATTR_PARAM_CBANK
	.align		4
        /*013c*/ 	.byte	0x04, 0x0a
        /*013e*/ 	.short	(.L_1785 - .L_1784)
	.align		4
.L_1784:
        /*0140*/ 	.word	index@(.nv.constant0._ZN2at6native27unrolled_elementwise_kernelINS0_13BinaryFunctorIlllZZZNS0_18rshift_kernel_cudaERNS_18TensorIteratorBaseEENKUlvE_clEvENKUlvE2_clEvEUlllE_EESt5arrayIPcLm3EELi4E23TrivialOffsetCalculatorILi2EjESC_ILi1EjENS0_6memory12LoadWithCastILi2EEENSF_13StoreWithCastILi1EEEEEviT_T0_T2_T3_T4_T5_)
        /*0144*/ 	.short	0x0210
        /*0146*/ 	.short	0x0038


	//----- nvinfo : EIATTR_SW_WAR
	.align		4
.L_1785:
        /*0148*/ 	.byte	0x04, 0x36
        /*014a*/ 	.short	(.L_1787 - .L_1786)
.L_1786:
        /*014c*/ 	.word	0x00000008
.L_1787:


//--------------------- .nv.info._ZN2at6native18elementwise_kernelILi128ELi2EZNS0_22gpu_kernel_impl_nocastINS0_13BinaryFunctorIlllZZZNS0_18rshift_kernel_cudaERNS_18TensorIteratorBaseEENKUlvE_clEvENKUlvE2_clEvEUlllE_EEEEvS5_RKT_EUliE_EEviT1_ --------------------------
	.section	.nv.info._ZN2at6native18elementwise_kernelILi128ELi2EZNS0_22gpu_kernel_impl_nocastINS0_13BinaryFunctorIlllZZZNS0_18rshift_kernel_cudaERNS_18TensorIteratorBaseEENKUlvE_clEvENKUlvE2_clEvEUlllE_EEEEvS5_RKT_EUliE_EEviT1_,"",@"SHT_CUDA_INFO"
	.sectionflags	@""
	.align	4


	//----- nvinfo : EIATTR_CUDA_API_VERSION
	.align		4
        /*0000*/ 	.byte	0x04, 0x37
        /*0002*/ 	.short	(.L_1789 - .L_1788)
.L_1788:
        /*0004*/ 	.word	0x00000082


	//----- nvinfo : EIATTR_KPARAM_INFO
	.align		4
.L_1789:
        /*0008*/ 	.byte	0x04, 0x17
        /*000a*/ 	.short	(.L_1791 - .L_1790)
.L_1790:
        /*000c*/ 	.word	0x00000000
        /*0010*/ 	.short	0x0001
        /*0012*/ 	.short	0x0008
        /*0014*/ 	.byte	0x00, 0xf0, 0x21, 0x0a


	//----- nvinfo : EIATTR_KPARAM_INFO
	.align		4
.L_1791:
        /*0018*/ 	.byte	0x04, 0x17
        /*001a*/ 	.short	(.L_1793 - .L_1792)
.L_1792:
        /*001c*/ 	.word	0x00000000
        /*0020*/ 	.short	0x0000
        /*0022*/ 	.short	0x0000
        /*0024*/ 	.byte	0x00, 0xf0, 0x11, 0x00


	//----- nvinfo : EIATTR_SPARSE_MMA_MASK
	.align		4
.L_1793:
        /*0028*/ 	.byte	0x03, 0x50
        /*002a*/ 	.short	0x0000


	//----- nvinfo : EIATTR_MAXREG_COUNT
	.align		4
        /*002c*/ 	.byte	0x03, 0x1b
        /*002e*/ 	.short	0x0080


	//----- nvinfo : EIATTR_MERCURY_ISA_VERSION
	.align		4
        /*0030*/ 	.byte	0x03, 0x5f
        /*0032*/ 	.short	0x0101


	//----- nvinfo : EIATTR_EXIT_INSTR_OFFSETS
	.align		4
        /*0034*/ 	.byte	0x04, 0x1c
        /*0036*/ 	.short	(.L_1795 - .L_1794)


	//   ....[0]....
.L_1794:
        /*0038*/ 	.word	0x000017f0


	//   ....[1]....
        /*003c*/ 	.word	0x00002f20


	//----- nvinfo : EIATTR_MAX_THREADS
	.align		4
.L_1795:
        /*0040*/ 	.byte	0x04, 0x05
        /*0042*/ 	.short	(.L_1797 - .L_1796)
.L_1796:
        /*0044*/ 	.word	0x00000080
        /*0048*/ 	.word	0x00000001
        /*004c*/ 	.word	0x00000001


	//----- nvinfo : EIATTR_CRS_STACK_SIZE
	.align		4
.L_1797:
        /*0050*/ 	.byte	0x04, 0x1e
        /*0052*/ 	.short	(.L_1799 - .L_1798)
.L_1798:
        /*0054*/ 	.word	0x00000000


	//----- nvinfo : EIATTR_CBANK_PARAM_SIZE
	.align		4
.L_1799:
        /*0058*/ 	.byte	0x03, 0x19
        /*005a*/ 	.short	0x0290


	//----- nvinfo : EIATTR_PARAM_CBANK
	.align		4
        /*005c*/ 	.byte	0x04, 0x0a
        /*005e*/ 	.short	(.L_1801 - .L_1800)
	.align		4
.L_1800:
        /*0060*/ 	.word	index@(.nv.constant0._ZN2at6native18elementwise_kernelILi128ELi2EZNS0_22gpu_kernel_impl_nocastINS0_13BinaryFunctorIlllZZZNS0_18rshift_kernel_cudaERNS_18TensorIteratorBaseEENKUlvE_clEvENKUlvE2_clEvEUlllE_EEEEvS5_RKT_EUliE_EEviT1_)
        /*0064*/ 	.short	0x0210
        /*0066*/ 	.short	0x0290


	//----- nvinfo : EIATTR_SW_WAR
	.align		4
.L_1801:
        /*0068*/ 	.byte	0x04, 0x36
        /*006a*/ 	.short	(.L_1803 - .L_1802)
.L_1802:
        /*006c*/ 	.word	0x00000008
.L_1803:


//--------------------- .nv.info._ZN2at6native27unrolled_elementwise_kernelINS0_13BinaryFunctorIlllZZZNS0_18rshift_kernel_cudaERNS_18TensorIteratorBaseEENKUlvE_clEvENKUlvE2_clEvEUlllE_EESt5arrayIPcLm3EELi4E23TrivialOffsetCalculatorILi2EjESC_ILi1EjENS0_6memory15LoadWithoutCastENSF_16StoreWithoutCastEEEviT_T0_T2_T3_T4_T5_ --------------------------
	.section	.nv.info._ZN2at6native27unrolled_elementwise_kernelINS0_13BinaryFunctorIlllZZZNS0_18rshift_kernel_cudaERNS_18TensorIteratorBaseEENKUlvE_clEvENKUlvE2_clEvEUlllE_EESt5arrayIPcLm3EELi4E23TrivialOffsetCalculatorILi2EjESC_ILi1EjENS0_6memory15LoadWithoutCastENSF_16StoreWithoutCastEEEviT_T0_T2_T3_T4_T5_,"",@"SHT_CUDA_INFO"
	.sectionflags	@""
	.align	4


	//----- nvinfo : EIATTR_CUDA_API_VERSION
	.align		4
        /*0000*/ 	.byte	0x04, 0x37
        /*0002*/ 	.short	(.L_1805 - .L_1804)
.L_1804:
        /*0004*/ 	.word	0x00000082


	//----- nvinfo : EIATTR_KPARAM_INFO
	.align		4
.L_1805:
        /*0008*/ 	.byte	0x04, 0x17
        /*000a*/ 	.short	(.L_1807 - .L_1806)
.L_1806:
        /*000c*/ 	.word	0x00000000
        /*0010*/ 	.short	0x0006
        /*0012*/ 	.short	0x0023
        /*0014*/ 	.byte	0x00, 0xf0, 0x05, 0x00


	//----- nvinfo : EIATTR_KPARAM_INFO
	.align		4
.L_1807:
        /*0018*/ 	.byte	0x04, 0x17
        /*001a*/ 	.short	(.L_1809 - .L_1808)
.L_1808:
        /*001c*/ 	.word	0x00000000
        /*0020*/ 	.short	0x0005
        /*0022*/ 	.short	0x0022
        /*0024*/ 	.byte	0x00, 0xf0, 0x05, 0x00


	//----- nvinfo : EIATTR_KPARAM_INFO
	.align		4
.L_1809:
        /*0028*/ 	.byte	0x04, 0x17
        /*002a*/ 	.short	(.L_1811 - .L_1810)
.L_1810:
        /*002c*/ 	.word	0x00000000
        /*0030*/ 	.short	0x0004
        /*0032*/ 	.short	0x0021
        /*0034*/ 	.byte	0x00, 0xf0, 0x05, 0x00


	//----- nvinfo : EIATTR_KPARAM_INFO
	.align		4
.L_1811:
        /*0038*/ 	.byte	0x04, 0x17
        /*003a*/ 	.short	(.L_1813 - .L_1812)
.L_1812:
        /*003c*/ 	.word	0x00000000
        /*0040*/ 	.short	0x0003
        /*0042*/ 	.short	0x0020
        /*0044*/ 	.byte	0x00, 0xf0, 0x05, 0x00


	//----- nvinfo : EIATTR_KPARAM_INFO
	.align		4
.L_1813:
        /*0048*/ 	.byte	0x04, 0x17
        /*004a*/ 	.short	(.L_1815 - .L_1814)
.L_1814:
        /*004c*/ 	.word	0x00000000
        /*0050*/ 	.short	0x0002
        /*0052*/ 	.short	0x0008
        /*0054*/ 	.byte	0x00, 0xf0, 0x61, 0x00


	//----- nvinfo : EIATTR_KPARAM_INFO
	.align		4
.L_1815:
        /*0058*/ 	.byte	0x04, 0x17
        /*005a*/ 	.short	(.L_1817 - .L_1816)
.L_1816:
        /*005c*/ 	.word	0x00000000
        /*0060*/ 	.short	0x0001
        /*0062*/ 	.short	0x0004
        /*0064*/ 	.byte	0x00, 0xf0, 0x05, 0x00


	//----- nvinfo : EIATTR_KPARAM_INFO
	.align		4
.L_1817:
        /*0068*/ 	.byte	0x04, 0x17
        /*006a*/ 	.short	(.L_1819 - .L_1818)
.L_1818:
        /*006c*/ 	.word	0x00000000
        /*0070*/ 	.short	0x0000
        /*0072*/ 	.short	0x0000
        /*0074*/ 	.byte	0x00, 0xf0, 0x11, 0x00


	//----- nvinfo : EIATTR_SPARSE_MMA_MASK
	.align		4
.L_1819:
        /*0078*/ 	.byte	0x03, 0x50
        /*007a*/ 	.short	0x0000


	//----- nvinfo : EIATTR_MAXREG_COUNT
	.align		4
        /*007c*/ 	.byte	0x03, 0x1b
        /*007e*/ 	.short	0x00ff


	//----- nvinfo : EIATTR_MERCURY_ISA_VERSION
	.align		4
        /*0080*/ 	.byte	0x03, 0x5f
        /*0082*/ 	.short	0x0101


	//----- nvinfo : EIATTR_EXIT_INSTR_OFFSETS
	.align		4
        /*0084*/ 	.byte	0x04, 0x1c
        /*0086*/ 	.short	(.L_1821 - .L_1820)


	//   ....[0]....
.L_1820:
        /*0088*/ 	.word	0x00000570


	//   ....[1]....
        /*008c*/ 	.word	0x00000610


	//----- nvinfo : EIATTR_MAX_THREADS
	.align		4
.L_1821:
        /*0090*/ 	.byte	0x04, 0x05
        /*0092*/ 	.short	(.L_1823 - .L_1822)
.L_1822:
        /*0094*/ 	.word	0x00000080
        /*0098*/ 	.word	0x00000001
        /*009c*/ 	.word	0x00000001


	//----- nvinfo : EIATTR_CRS_STACK_SIZE
	.align		4
.L_1823:
        /*00a0*/ 	.byte	0x04, 0x1e
        /*00a2*/ 	.short	(.L_1825 - .L_1824)
.L_1824:
        /*00a4*/ 	.word	0x00000000


	//----- nvinfo : EIATTR_CBANK_PARAM_SIZE
	.align		4
.L_1825:
        /*00a8*/ 	.byte	0x03, 0x19
        /*00aa*/ 	.short	0x0024


	//----- nvinfo : EIATTR_PARAM_CBANK
	.align		4
        /*00ac*/ 	.byte	0x04, 0x0a
        /*00ae*/ 	.short	(.L_1827 - .L_1826)
	.align		4
.L_1826:
        /*00b0*/ 	.word	index@(.nv.constant0._ZN2at6native27unrolled_elementwise_kernelINS0_13BinaryFunctorIlllZZZNS0_18rshift_kernel_cudaERNS_18TensorIteratorBaseEENKUlvE_clEvENKUlvE2_clEvEUlllE_EESt5arrayIPcLm3EELi4E23TrivialOffsetCalculatorILi2EjESC_ILi1EjENS0_6memory15LoadWithoutCastENSF_16StoreWithoutCastEEEviT_T0_T2_T3_T4_T5_)
        /*00b4*/ 	.short	0x0210
        /*00b6*/ 	.short	0x0024


	//----- nvinfo : EIATTR_SW_WAR
	.align		4
.L_1827:
        /*00b8*/ 	.byte	0x04, 0x36
        /*00ba*/ 	.short	(.L_1829 - .L_1828)
.L_1828:
        /*00bc*/ 	.word	0x00000008
.L_1829:


//--------------------- .nv.info._ZN2at6native29vectorized_elementwise_kernelILi2ENS0_13BinaryFunctorIlllZZZNS0_18rshift_kernel_cudaERNS_18TensorIteratorBaseEENKUlvE_clEvENKUlvE2_clEvEUlllE_EESt5arrayIPcLm3EEEEviT0_T1_ --------------------------
	.section	.nv.info._ZN2at6native29vectorized_elementwise_kernelILi2ENS0_13BinaryFunctorIlllZZZNS0_18rshift_kernel_cudaERNS_18TensorIteratorBaseEENKUlvE_clEvENKUlvE2_clEvEUlllE_EESt5arrayIPcLm3EEEEviT0_T1_,"",@"SHT_CUDA_INFO"
	.sectionflags	@""
	.align	4


	//----- nvinfo : EIATTR_CUDA_API_VERSION
	.align		4
        /*0000*/ 	.byte	0x04, 0x37
        /*0002*/ 	.short	(.L_1831 - .L_1830)
.L_1830:
        /*0004*/ 	.word	0x00000082


	//----- nvinfo : EIATTR_KPARAM_INFO
	.align		4
.L_1831:
        /*0008*/ 	.byte	0x04, 0x17
        /*000a*/ 	.short	(.L_1833 - .L_1832)
.L_1832:
        /*000c*/ 	.word	0x00000000
        /*0010*/ 	.short	0x0002
        /*0012*/ 	.short	0x0008
        /*0014*/ 	.byte	0x00, 0xf0, 0x61, 0x00


	//----- nvinfo : EIATTR_KPARAM_INFO
	.align		4
.L_1833:
        /*0018*/ 	.byte	0x04, 0x17
        /*001a*/ 	.short	(.L_1835 - .L_1834)
.L_1834:
        /*001c*/ 	.word	0x00000000
        /*0020*/ 	.short	0x0001
        /*0022*/ 	.short	0x0004
        /*0024*/ 	.byte	0x00, 0xf0, 0x05, 0x00


	//----- nvinfo : EIATTR_KPARAM_INFO
	.align		4
.L_1835:
        /*0028*/ 	.byte	0x04, 0x17
        /*002a*/ 	.short	(.L_1837 - .L_1836)
.L_1836:
        /*002c*/ 	.word	0x00000000
        /*0030*/ 	.short	0x0000
        /*0032*/ 	.short	0x0000
        /*0034*/ 	.byte	0x00, 0xf0, 0x11, 0x00


	//----- nvinfo : EIATTR_SPARSE_MMA_MASK
	.align		4
.L_1837:
        /*0038*/ 	.byte	0x03, 0x50
        /*003a*/ 	.short	0x0000


	//----- nvinfo : EIATTR_MAXREG_COUNT
	.align		4
        /*003c*/ 	.byte	0x03, 0x1b
        /*003e*/ 	.short	0x00ff


	//----- nvinfo : EIATTR_MERCURY_ISA_VERSION
	.align		4
        /*0040*/ 	.byte	0x03, 0x5f
        /*0042*/ 	.short	0x0101


	//----- nvinfo : EIATTR_EXIT_INSTR_OFFSETS
	.align		4
        /*0044*/ 	.byte	0x04, 0x1c
        /*0046*/ 	.short	(.L_1839 - .L_1838)


	//   ....[0]....
.L_1838:
        /*0048*/ 	.word	0x00000530


	//   ....[1]....
        /*004c*/ 	.word	0x000010b0


	//   ....[2]....
        /*0050*/ 	.word	0x00001100


	//----- nvinfo : EIATTR_MAX_THREADS
	.align		4
.L_1839:
        /*0054*/ 	.byte	0x04, 0x05
        /*0056*/ 	.short	(.L_1841 - .L_1840)
.L_1840:
        /*0058*/ 	.word	0x00000080
        /*005c*/ 	.word	0x00000001
        /*0060*/ 	.word	0x00000001


	//----- nvinfo : EIATTR_CRS_STACK_SIZE
	.align		4
.L_1841:
        /*0064*/ 	.byte	0x04, 0x1e
        /*0066*/ 	.short	(.L_1843 - .L_1842)
.L_1842:
        /*0068*/ 	.word	0x00000000


	//----- nvinfo : EIATTR_CBANK_PARAM_SIZE
	.align		4
.L_1843:
        /*006c*/ 	.byte	0x03, 0x19
        /*006e*/ 	.short	0x0020


	//----- nvinfo : EIATTR_PARAM_CBANK
	.align		4
        /*0070*/ 	.byte	0x04, 0x0a
        /*0072*/ 	.short	(.L_1845 - .L_1844)
	.align		4
.L_1844:
        /*0074*/ 	.word	index@(.nv.constant0._ZN2at6native29vectorized_elementwise_kernelILi2ENS0_13BinaryFunctorIlllZZZNS0_18rshift_kernel_cudaERNS_18TensorIteratorBaseEENKUlvE_clEvENKUlvE2_clEvEUlllE_EESt5arrayIPcLm3EEEEviT0_T1_)
        /*0078*/ 	.short	0x0210
        /*007a*/ 	.short	0x0020


	//----- nvinfo : EIATTR_SW_WAR
	.align		4
.L_1845:
        /*007c*/ 	.byte	0x04, 0x36
        /*007e*/ 	.short	(.L_1847 - .L_1846)
.L_1846:
        /*0080*/ 	.word	0x00000008
.L_1847:


//--------------------- .nv.info._ZN2at6native29vectorized_elementwise_kernelILi4ENS0_13BinaryFunctorIlllZZZNS0_18rshift_kernel_cudaERNS_18TensorIteratorBaseEENKUlvE_clEvENKUlvE2_clEvEUlllE_EESt5arrayIPcLm3EEEEviT0_T1_ --------------------------
	.section	.nv.info._ZN2at6native29vectorized_elementwise_kernelILi4ENS0_13BinaryFunctorIlllZZZNS0_18rshift_kernel_cudaERNS_18TensorIteratorBaseEENKUlvE_clEvENKUlvE2_clEvEUlllE_EESt5arrayIPcLm3EEEEviT0_T1_,"",@"SHT_CUDA_INFO"
	.sectionflags	@""
	.align	4


	//----- nvinfo : EIATTR_CUDA_API_VERSION
	.align		4
        /*0000*/ 	.byte	0x04, 0x37
        /*0002*/ 	.short	(.L_1849 - .L_1848)
.L_1848:
        /*0004*/ 	.word	0x00000082


	//----- nvinfo : EIATTR_KPARAM_INFO
	.align		4
.L_1849:
        /*0008*/ 	.byte	0x04, 0x17
        /*000a*/ 	.short	(.L_1851 - .L_1850)
.L_1850:
        /*000c*/ 	.word	0x00000000
        /*0010*/ 	.short	0x0002
        /*0012*/ 	.short	0x0008
        /*0014*/ 	.byte	0x00, 0xf0, 0x61, 0x00


	//----- nvinfo : EIATTR_KPARAM_INFO
	.align		4
.L_1851:
        /*0018*/ 	.byte	0x04, 0x17
        /*001a*/ 	.short	(.L_1853 - .L_1852)
.L_1852:
        /*001c*/ 	.word	0x00000000
        /*0020*/ 	.short	0x0001
        /*0022*/ 	.short	0x0004
        /*0024*/ 	.byte	0x00, 0xf0, 0x05, 0x00


	//----- nvinfo : EIATTR_KPARAM_INFO
	.align		4
.L_1853:
        /*0028*/ 	.byte	0x04, 0x17
        /*002a*/ 	.short	(.L_1855 - .L_1854)
.L_1854:
        /*002c*/ 	.word	0x00000000
        /*0030*/ 	.short	0x0000
        /*0032*/ 	.short	0x0000
        /*0034*/ 	.byte	0x00, 0xf0, 0x11, 0x00


	//----- nvinfo : EIATTR_SPARSE_MMA_MASK
	.align		4
.L_1855:
        /*0038*/ 	.byte	0x03, 0x50
        /*003a*/ 	.short	0x0000


	//----- nvinfo : EIATTR_MAXREG_COUNT
	.align		4
        /*003c*/ 	.byte	0x03, 0x1b
        /*003e*/ 	.short	0x00ff


	//----- nvinfo : EIATTR_MERCURY_ISA_VERSION
	.align		4
        /*0040*/ 	.byte	0x03, 0x5f
        /*0042*/ 	.short	0x0101


	//----- nvinfo : EIATTR_EXIT_INSTR_OFFSETS
	.align		4
        /*0044*/ 	.byte	0x04, 0x1c
        /*0046*/ 	.short	(.L_1857 - .L_1856)


	//   ....[0]....
.L_1856:
        /*0048*/ 	.word	0x00000530


	//   ....[1]....
        /*004c*/ 	.word	0x000010b0


	//   ....[2]....
        /*0050*/ 	.word	0x00001100


	//----- nvinfo : EIATTR_MAX_THREADS
	.align		4
.L_1857:
        /*0054*/ 	.byte	0x04, 0x05
        /*0056*/ 	.short	(.L_1859 - .L_1858)
.L_1858:
        /*0058*/ 	.word	0x00000080
        /*005c*/ 	.word	0x00000001
        /*0060*/ 	.word	0x00000001


	//----- nvinfo : EIATTR_CRS_STACK_SIZE
	.align		4
.L_1859:
        /*0064*/ 	.byte	0x04, 0x1e
        /*0066*/ 	.short	(.L_1861 - .L_1860)
.L_1860:
        /*0068*/ 	.word	0x00000000


	//----- nvinfo : EIATTR_CBANK_PARAM_SIZE
	.align		4
.L_1861:
        /*006c*/ 	.byte	0x03, 0x19
        /*006e*/ 	.short	0x0020


	//----- nvinfo : EIATTR_PARAM_CBANK
	.align		4
        /*0070*/ 	.byte	0x04, 0x0a
        /*0072*/ 	.short	(.L_1863 - .L_1862)
	.align		4
.L_1862:
        /*0074*/ 	.word	index@(.nv.constant0._ZN2at6native29vectorized_elementwise_kernelILi4ENS0_13BinaryFunctorIlllZZZNS0_18rshift_kernel_cudaERNS_18TensorIteratorBaseEENKUlvE_clEvENKUlvE2_clEvEUlllE_EESt5arrayIPcLm3EEEEviT0_T1_)
        /*0078*/ 	.short	0x0210
        /*007a*/ 	.short	0x0020


	//----- nvinfo : EIATTR_SW_WAR
	.align		4
.L_1863:
        /*007c*/ 	.byte	0x04, 0x36
        /*007e*/ 	.short	(.L_1865 - .L_1864)
.L_1864:
        /*0080*/ 	.word	0x00000008
.L_1865:


//--------------------- .nv.info._ZN2at6native29vectorized_elementwise_kernelILi8ENS0_13BinaryFunctorIlllZZZNS0_18rshift_kernel_cudaERNS_18TensorIteratorBaseEENKUlvE_clEvENKUlvE2_clEvEUlllE_EESt5arrayIPcLm3EEEEviT0_T1_ --------------------------
	.section	.nv.info._ZN2at6native29vectorized_elementwise_kernelILi8ENS0_13BinaryFunctorIlllZZZNS0_18rshift_kernel_cudaERNS_18TensorIteratorBaseEENKUlvE_clEvENKUlvE2_clEvEUlllE_EESt5arrayIPcLm3EEEEviT0_T1_,"",@"SHT_CUDA_INFO"
	.sectionflags	@""
	.align	4


	//----- nvinfo : EIATTR_CUDA_API_VERSION
	.align		4
        /*0000*/ 	.byte	0x04, 0x37
        /*0002*/ 	.short	(.L_1867 - .L_1866)
.L_1866:
        /*0004*/ 	.word	0x00000082


	//----- nvinfo : EIATTR_KPARAM_INFO
	.align		4
.L_1867:
        /*0008*/ 	.byte	0x04, 0x17
        /*000a*/ 	.short	(.L_1869 - .L_1868)
.L_1868:
        /*000c*/ 	.word	0x00000000
        /*0010*/ 	.short	0x0002
        /*0012*/ 	.short	0x0008
        /*0014*/ 	.byte	0x00, 0xf0, 0x61, 0x00


	//----- nvinfo : EIATTR_KPARAM_INFO
	.align		4
.L_1869:
        /*0018*/ 	.byte	0x04, 0x17
        /*001a*/ 	.short	(.L_1871 - .L_1870)
.L_1870:
        /*001c*/ 	.word	0x00000000
        /*0020*/ 	.short	0x0001
        /*0022*/ 	.short	0x0004
        /*0024*/ 	.byte	0x00, 0xf0, 0x05, 0x00


	//----- nvinfo : EIATTR_KPARAM_INFO
	.align		4
.L_1871:
        /*0028*/ 	.byte	0x04, 0x17
        /*002a*/ 	.short	(.L_1873 - .L_1872)
.L_1872:
        /*002c*/ 	.word	0x00000000
        /*0030*/ 	.short	0x0000
        /*0032*/ 	.short	0x0000
        /*0034*/ 	.byte	0x00, 0xf0, 0x11, 0x00


	//----- nvinfo : EIATTR_SPARSE_MMA_MASK
	.align		4
.L_1873:
        /*0038*/ 	.byte	0x03, 0x50
        /*003a*/ 	.short	0x0000


	//----- nvinfo : EIATTR_MAXREG_COUNT
	.align		4
        /*003c*/ 	.byte	0x03, 0x1b
        /*003e*/ 	.short	0x00ff


	//----- nvinfo : EIATTR_MERCURY_ISA_VERSION
	.align		4
        /*0040*/ 	.byte	0x03, 0x5f
        /*0042*/ 	.short	0x0101


	//----- nvinfo : EIATTR_EXIT_INSTR_OFFSETS
	.align		4
        /*0044*/ 	.byte	0x04, 0x1c
        /*0046*/ 	.short	(.L_1875 - .L_1874)


	//   ....[0]....
.L_1874:
        /*0048*/ 	.word	0x00000530


	//   ....[1]....
        /*004c*/ 	.word	0x000010b0


	//   ....[2]....
        /*0050*/ 	.word	0x00001100


	//----- nvinfo : EIATTR_MAX_THREADS
	.align		4
.L_1875:
        /*0054*/ 	.byte	0x04, 0x05
        /*0056*/ 	.short	(.L_1877 - .L_1876)
.L_1876:
        /*0058*/ 	.word	0x00000080
        /*005c*/ 	.word	0x00000001
        /*0060*/ 	.word	0x00000001


	//----- nvinfo : EIATTR_CRS_STACK_SIZE
	.align		4
.L_1877:
        /*0064*/ 	.byte	0x04, 0x1e
        /*0066*/ 	.short	(.L_1879 - .L_1878)
.L_1878:
        /*0068*/ 	.word	0x00000000


	//----- nvinfo : EIATTR_CBANK_PARAM_SIZE
	.align		4
.L_1879:
        /*006c*/ 	.byte	0x03, 0x19
        /*006e*/ 	.short	0x0020


	//----- nvinfo : EIATTR_PARAM_CBANK
	.align		4
        /*0070*/ 	.byte	0x04, 0x0a
        /*0072*/ 	.short	(.L_1881 - .L_1880)
	.align		4
.L_1880:
        /*0074*/ 	.word	index@(.nv.constant0._ZN2at6native29vectorized_elementwise_kernelILi8ENS0_13BinaryFunctorIlllZZZNS0_18rshift_kernel_cudaERNS_18TensorIteratorBaseEENKUlvE_clEvENKUlvE2_clEvEUlllE_EESt5arrayIPcLm3EEEEviT0_T1_)
        /*0078*/ 	.short	0x0210
        /*007a*/ 	.short	0x0020


	//----- nvinfo : EIATTR_SW_WAR
	.align		4
.L_1881:
        /*007c*/ 	.byte	0x04, 0x36
        /*007e*/ 	.short	(.L_1883 - .L_1882)
.L_1882:
        /*0080*/ 	.word	0x00000008
.L_1883:


//--------------------- .nv.info._ZN2at6native18elementwise_kernelILi128ELi4EZNS0_15gpu_kernel_implINS0_13BUnaryFunctorIlllZZZNS0_18rshift_kernel_cudaERNS_18TensorIteratorBaseEENKUlvE_clEvENKUlvE2_clEvEUlllE_EEEEvS5_RKT_EUliE_EEviT1_ --------------------------
	.section	.nv.info._ZN2at6native18elementwise_kernelILi128ELi4EZNS0_15gpu_kernel_implINS0_13BUnaryFunctorIlllZZZNS0_18rshift_kernel_cudaERNS_18TensorIteratorBaseEENKUlvE_clEvENKUlvE2_clEvEUlllE_EEEEvS5_RKT_EUliE_EEviT1_,"",@"SHT_CUDA_INFO"
	.sectionflags	@""
	.align	4


	//----- nvinfo : EIATTR_CUDA_API_VERSION
	.align		4
        /*0000*/ 	.byte	0x04, 0x37
        /*0002*/ 	.short	(.L_1885 - .L_1884)
.L_1884:
        /*0004*/ 	.word	0x00000082


	//----- nvinfo : EIATTR_KPARAM_INFO
	.align		4
.L_1885:
        /*0008*/ 	.byte	0x04, 0x17
        /*000a*/ 	.short	(.L_1887 - .L_1886)
.L_1886:
        /*000c*/ 	.word	0x00000000
        /*0010*/ 	.short	0x0001
        /*0012*/ 	.short	0x0008
        /*0014*/ 	.byte	0x00, 0xf0, 0xa1, 0x08


	//----- nvinfo : EIATTR_KPARAM_INFO
	.align		4
.L_1887:
        /*0018*/ 	.byte	0x04, 0x17
        /*001a*/ 	.short	(.L_1889 - .L_1888)
.L_1888:
        /*001c*/ 	.word	0x00000000
        /*0020*/ 	.short	0x0000
        /*0022*/ 	.short	0x0000
        /*0024*/ 	.byte	0x00, 0xf0, 0x11, 0x00


	//----- nvinfo : EIATTR_SPARSE_MMA_MASK
	.align		4
.L_1889:
        /*0028*/ 	.byte	0x03, 0x50
        /*002a*/ 	.short	0x0000


	//----- nvinfo : EIATTR_MAXREG_COUNT
	.align		4
        /*002c*/ 	.byte	0x03, 0x1b
        /*002e*/ 	.short	0x0080


	//----- nvinfo : EIATTR_EXTERNS
	.align		4
        /*0030*/ 	.byte	0x04, 0x0f
        /*0032*/ 	.short	(.L_1891 - .L_1890)


	//   ....[0]....
	.align		4
.L_1890:
        /*0034*/ 	.word	index@(__assertfail)


	//----- nvinfo : EIATTR_MERCURY_ISA_VERSION
	.align		4
.L_1891:
        /*0038*/ 	.byte	0x03, 0x5f
        /*003a*/ 	.short	0x0101


	//----- nvinfo : EIATTR_SYSCALL_OFFSETS
	.align		4
        /*003c*/ 	.byte	0x04, 0x46
        /*003e*/ 	.short	(.L_1893 - .L_1892)


	//   ....[0]....
.L_1892:
        /*0040*/ 	.word	0x000021d0


	//   ....[1]....
        /*0044*/ 	.word	0x000030a0


	//   ....[2]....
        /*0048*/ 	.word	0x00005280


	//   ....[3]....
        /*004c*/ 	.word	0x00006150


	//   ....[4]....
        /*0050*/ 	.word	0x00008320


	//   ....[5]....
        /*0054*/ 	.word	0x000091f0


	//   ....[6]....
        /*0058*/ 	.word	0x0000b3b0


	//   ....[7]....
        /*005c*/ 	.word	0x0000c280


	//----- nvinfo : EIATTR_EXIT_INSTR_OFFSETS
	.align		4
.L_1893:
        /*0060*/ 	.byte	0x04, 0x1c
        /*0062*/ 	.short	(.L_1895 - .L_1894)


	//   ....[0]....
.L_1894:
        /*0064*/ 	.word	0x00009280


	//   ....[1]....
        /*0068*/ 	.word	0x0000b560


	//   ....[2]....
        /*006c*/ 	.word	0x0000b580


	//   ....[3]....
        /*0070*/ 	.word	0x0000b600


	//   ....[4]....
        /*0074*/ 	.word	0x0000b620


	//   ....[5]....
        /*0078*/ 	.word	0x0000b640


	//   ....[6]....
        /*007c*/ 	.word	0x0000b6d0


	//   ....[7]....
        /*0080*/ 	.word	0x0000b710


	//   ....[8]....
        /*0084*/ 	.word	0x0000b7b0


	//   ....[9]....
        /*0088*/ 	.word	0x0000b800


	//   ....[10]....
        /*008c*/ 	.word	0x0000b830


	//   ....[11]....
        /*0090*/ 	.word	0x0000b900


	//   ....[12]....
        /*0094*/ 	.word	0x0000b940


	//   ....[13]....
        /*0098*/ 	.word	0x0000bad0


	//   ....[14]....
        /*009c*/ 	.word	0x0000bc30


	//   ....[15]....
        /*00a0*/ 	.word	0x0000bc70


	//   ....[16]....
        /*00a4*/ 	.word	0x0000bd10


	//   ....[17]....
        /*00a8*/ 	.word	0x0000be90


	//   ....[18]....
        /*00ac*/ 	.word	0x0000c010


	//   ....[19]....
        /*00b0*/ 	.word	0x0000c180


	//   ....[20]....
        /*00b4*/ 	.word	0x0000c290


	//   ....[21]....
        /*00b8*/ 	.word	0x0000c2b0


	//   ....[22]....
        /*00bc*/ 	.word	0x0000c2d0


	//----- nvinfo : EIATTR_MAX_THREADS
	.align		4
.L_1895:
        /*00c0*/ 	.byte	0x04, 0x05
        /*00c2*/ 	.short	(.L_1897 - .L_1896)
.L_1896:
        /*00c4*/ 	.word	0x00000080
        /*00c8*/ 	.word	0x00000001
        /*00cc*/ 	.word	0x00000001


	//----- nvinfo : EIATTR_CRS_STACK_SIZE
	.align		4
.L_1897:
        /*00d0*/ 	.byte	0x04, 0x1e
        /*00d2*/ 	.short	(.L_1899 - .L_1898)
.L_1898:
        /*00d4*/ 	.word	0x00000000


	//----- nvinfo : EIATTR_CBANK_PARAM_SIZE
	.align		4
.L_1899:
        /*00d8*/ 	.byte	0x03, 0x19
        /*00da*/ 	.short	0x0230


	//----- nvinfo : EIATTR_PARAM_CBANK
	.align		4
        /*00dc*/ 	.byte	0x04, 0x0a
        /*00de*/ 	.short	(.L_1901 - .L_1900)
	.align		4
.L_1900:
        /*00e0*/ 	.word	index@(.nv.constant0._ZN2at6native18elementwise_kernelILi128ELi4EZNS0_15gpu_kernel_implINS0_13BUnaryFunctorIlllZZZNS0_18rshift_kernel_cudaERNS_18TensorIteratorBaseEENKUlvE_clEvENKUlvE2_clEvEUlllE_EEEEvS5_RKT_EUliE_EEviT1_)
        /*00e4*/ 	.short	0x0210
        /*00e6*/ 	.short	0x0230


	//----- nvinfo : EIATTR_SW_WAR
	.align		4
.L_1901:
        /*00e8*/ 	.byte	0x04, 0x36
        /*00ea*/ 	.short	(.L_1903 - .L_1902)
.L_1902:
        /*00ec*/ 	.word	0x00000008
.L_1903:


//--------------------- .nv.info._ZN2at6native27unrolled_elementwise_kernelINS0_13BUnaryFunctorIlllZZZNS0_18rshift_kernel_cudaERNS_18TensorIteratorBaseEENKUlvE_clEvENKUlvE2_clEvEUlllE_EESt5arrayIPcLm2EELi4E23TrivialOffsetCalculatorILi1EjESD_NS0_6memory12LoadWithCastILi1EEENSE_13StoreWithCastILi1EEEEEviT_T0_T2_T3_T4_T5_ --------------------------
	.section	.nv.info._ZN2at6native27unrolled_elementwise_kernelINS0_13BUnaryFunctorIlllZZZNS0_18rshift_kernel_cudaERNS_18TensorIteratorBaseEENKUlvE_clEvENKUlvE2_clEvEUlllE_EESt5arrayIPcLm2EELi4E23TrivialOffsetCalculatorILi1EjESD_NS0_6memory12LoadWithCastILi1EEENSE_13StoreWithCastILi1EEEEEviT_T0_T2_T3_T4_T5_,"",@"SHT_CUDA_INFO"
	.sectionflags	@""
	.align	4


	//----- nvinfo : EIATTR_CUDA_API_VERSION
	.align		4
        /*0000*/ 	.byte	0x04, 0x37
        /*0002*/ 	.short	(.L_1905 - .L_1904)
.L_1904:
        /*0004*/ 	.word	0x00000082


	//----- nvinfo : EIATTR_KPARAM_INFO
	.align		4
.L_1905:
        /*0008*/ 	.byte	0x04, 0x17
        /*000a*/ 	.short	(.L_1907 - .L_1906)
.L_1906:
        /*000c*/ 	.word	0x00000000
        /*0010*/ 	.short	0x0006
        /*0012*/ 	.short	0x0034
        /*0014*/ 	.byte	0x00, 0xf0, 0x21, 0x00


	//----- nvinfo : EIATTR_KPARAM_INFO
	.align		4
.L_1907:
        /*0018*/ 	.byte	0x04, 0x17
        /*001a*/ 	.short	(.L_1909 - .L_1908)
.L_1908:
        /*001c*/ 	.word	0x00000000
        /*0020*/ 	.short	0x0005
        /*0022*/ 	.short	0x002c
        /*0024*/ 	.byte	0x00, 0xf0, 0x21, 0x00


	//----- nvinfo : EIATTR_KPARAM_INFO
	.align		4
.L_1909:
        /*0028*/ 	.byte	0x04, 0x17
        /*002a*/ 	.short	(.L_1911 - .L_1910)
.L_1910:
        /*002c*/ 	.word	0x00000000
        /*0030*/ 	.short	0x0004
        /*0032*/ 	.short	0x0029
        /*0034*/ 	.byte	0x00, 0xf0, 0x05, 0x00


	//----- nvinfo : EIATTR_KPARAM_INFO
	.align		4
.L_1911:
        /*0038*/ 	.byte	0x04, 0x17
        /*003a*/ 	.short	(.L_1913 - .L_1912)
.L_1912:
        /*003c*/ 	.word	0x00000000
        /*0040*/ 	.short	0x0003
        /*0042*/ 	.short	0x0028
        /*0044*/ 	.byte	0x00, 0xf0, 0x05, 0x00


	//----- nvinfo : EIATTR_KPARAM_INFO
	.align		4
.L_1913:
        /*0048*/ 	.byte	0x04, 0x17
        /*004a*/ 	.short	(.L_1915 - .L_1914)
.L_1914:
        /*004c*/ 	.word	0x00000000
        /*0050*/ 	.short	0x0002
        /*0052*/ 	.short	0x0018
        /*0054*/ 	.byte	0x00, 0xf0, 0x41, 0x00


	//----- nvinfo : EIATTR_KPARAM_INFO
	.align		4
.L_1915:
        /*0058*/ 	.byte	0x04, 0x17
        /*005a*/ 	.short	(.L_1917 - .L_1916)
.L_1916:
        /*005c*/ 	.word	0x00000000
        /*0060*/ 	.short	0x0001
        /*0062*/ 	.short	0x0008
        /*0064*/ 	.byte	0x00, 0xf0, 0x41, 0x00


	//----- nvinfo : EIATTR_KPARAM_INFO
	.align		4
.L_1917:
        /*0068*/ 	.byte	0x04, 0x17
        /*006a*/ 	.short	(.L_1919 - .L_1918)
.L_1918:
        /*006c*/ 	.word	0x00000000
        /*0070*/ 	.short	0x0000
        /*0072*/ 	.short	0x0000
        /*0074*/ 	.byte	0x00, 0xf0, 0x11, 0x00


	//----- nvinfo : EIATTR_SPARSE_MMA_MASK
	.align		4
.L_1919:
        /*0078*/ 	.byte	0x03, 0x50
        /*007a*/ 	.short	0x0000


	//----- nvinfo : EIATTR_MAXREG_COUNT
	.align		4
        /*007c*/ 	.byte	0x03, 0x1b
        /*007e*/ 	.short	0x00ff


	//----- nvinfo : EIATTR_EXTERNS
	.align		4
        /*0080*/ 	.byte	0x04, 0x0f
        /*0082*/ 	.short	(.L_1921 - .L_1920)


	//   ....[0]....
	.align		4
.L_1920:
        /*0084*/ 	.word	index@(__assertfail)


	//----- nvinfo : EIATTR_MERCURY_ISA_VERSION
	.align		4
.L_1921:
        /*0088*/ 	.byte	0x03, 0x5f
        /*008a*/ 	.short	0x0101


	//----- nvinfo : EIATTR_SYSCALL_OFFSETS
	.align		4
        /*008c*/ 	.byte	0x04, 0x46
        /*008e*/ 	.short	(.L_1923 - .L_1922)


	//   ....[0]....
.L_1922:
        /*0090*/ 	.word	0x00000ef0


	//   ....[1]....
        /*0094*/ 	.word	0x00001df0


	//   ....[2]....
        /*0098*/ 	.word	0x00002d00


	//   ....[3]....
        /*009c*/ 	.word	0x00003be0


	//   ....[4]....
        /*00a0*/ 	.word	0x00004bb0


	//   ....[5]....
        /*00a4*/ 	.word	0x00005a80


	//   ....[6]....
        /*00a8*/ 	.word	0x00006940


	//   ....[7]....
        /*00ac*/ 	.word	0x00007800


	//----- nvinfo : EIATTR_EXIT_INSTR_OFFSETS
	.align		4
.L_1923:
        /*00b0*/ 	.byte	0x04, 0x1c
        /*00b2*/ 	.short	(.L_1925 - .L_1924)


	//   ....[0]....
.L_1924:
        /*00b4*/ 	.word	0x000069c0


	//   ....[1]....
        /*00b8*/ 	.word	0x00006af0


	//   ....[2]....
        /*00bc*/ 	.word	0x00006b10


	//   ....[3]....
        /*00c0*/ 	.word	0x00006b90


	//   ....[4]....
        /*00c4*/ 	.word	0x00006bb0


	//   ....[5]....
        /*00c8*/ 	.word	0x00006bd0


	//   ....[6]....
        /*00cc*/ 	.word	0x00006c60


	//   ....[7]....
        /*00d0*/ 	.word	0x00006ca0


	//   ....[8]....
        /*00d4*/ 	.word	0x00006d40


	//   ....[9]....
        /*00d8*/ 	.word	0x00006d90


	//   ....[10]....
        /*00dc*/ 	.word	0x00006dc0


	//   ....[11]....
        /*00e0*/ 	.word	0x00006e90


	//   ....[12]....
        /*00e4*/ 	.word	0x00006ed0


	//   ....[13]....
        /*00e8*/ 	.word	0x00007060


	//   ....[14]....
        /*00ec*/ 	.word	0x000071c0


	//   ....[15]....
        /*00f0*/ 	.word	0x00007200


	//   ....[16]....
        /*00f4*/ 	.word	0x000072a0


	//   ....[17]....
        /*00f8*/ 	.word	0x00007420


	//   ....[18]....
        /*00fc*/ 	.word	0x000075a0


	//   ....[19]....
        /*0100*/ 	.word	0x00007700


	//   ....[20]....
        /*0104*/ 	.word	0x00007810


	//   ....[21]....
        /*0108*/ 	.word	0x00007830


	//   ....[22]....
        /*010c*/ 	.word	0x00007850


	//----- nvinfo : EIATTR_MAX_THREADS
	.align		4
.L_1925:
        /*0110*/ 	.byte	0x04, 0x05
        /*0112*/ 	.short	(.L_1927 - .L_1926)
.L_1926:
        /*0114*/ 	.word	0x00000080
        /*0118*/ 	.word	0x00000001
        /*011c*/ 	.word	0x00000001


	//----- nvinfo : EIATTR_CRS_STACK_SIZE
	.align		4
.L_1927:
        /*0120*/ 	.byte	0x04, 0x1e
        /*0122*/ 	.short	(.L_1929 - .L_1928)
.L_1928:
        /*0124*/ 	.word	0x00000000


	//----- nvinfo : EIATTR_CBANK_PARAM_SIZE
	.align		4
.L_1929:
        /*0128*/ 	.byte	0x03, 0x19
        /*012a*/ 	.short	0x003c


	//----- nvinfo : EIATTR_PARAM_CBANK
	.align		4
        /*012c*/ 	.byte	0x04, 0x0a
        /*012e*/ 	.short	(.L_1931 - .L_1930)
	.align		4
.L_1930:
        /*0130*/ 	.word	index@(.nv.constant0._ZN2at6native27unrolled_elementwise_kernelINS0_13BUnaryFunctorIlllZZZNS0_18rshift_kernel_cudaERNS_18TensorIteratorBaseEENKUlvE_clEvENKUlvE2_clEvEUlllE_EESt5arrayIPcLm2EELi4E23TrivialOffsetCalculatorILi1EjESD_NS0_6memory12LoadWithCastILi1EEENSE_13StoreWithCastILi1EEEEEviT_T0_T2_T3_T4_T5_)
        /*0134*/ 	.short	0x0210
        /*0136*/ 	.short	0x003c


	//----- nvinfo : EIATTR_SW_WAR
	.align		4
.L_1931:
        /*0138*/ 	.byte	0x04, 0x36
        /*013a*/ 	.short	(.L_1933 - .L_1932)
.L_1932:
        /*013c*/ 	.word	0x00000008
.L_1933:


//--------------------- .nv.info._ZN2at6native18elementwise_kernelILi128ELi2EZNS0_22gpu_kernel_impl_nocastINS0_13BUnaryFunctorIlllZZZNS0_18rshift_kernel_cudaERNS_18TensorIteratorBaseEENKUlvE_clEvENKUlvE2_clEvEUlllE_EEEEvS5_RKT_EUliE_EEviT1_ --------------------------
	.section	.nv.info._ZN2at6native18elementwise_kernelILi128ELi2EZNS0_22gpu_kernel_impl_nocastINS0_13BUnaryFunctorIlllZZZNS0_18rshift_kernel_cudaERNS_18TensorIteratorBaseEENKUlvE_clEvENKUlvE2_clEvEUlllE_EEEEvS5_RKT_EUliE_EEviT1_,"",@"SHT_CUDA_INFO"
	.sectionflags	@""
	.align	4


	//----- nvinfo : EIATTR_CUDA_API_VERSION
	.align		4
        /*0000*/ 	.byte	0x04, 0x37
        /*0002*/ 	.short	(.L_1935 - .L_1934)
.L_1934:
        /*0004*/ 	.word	0x00000082


	//----- nvinfo : EIATTR_KPARAM_INFO
	.align		4
.L_1935:
        /*0008*/ 	.byte	0x04, 0x17
        /*000a*/ 	.short	(.L_1937 - .L_1936)
.L_1936:
        /*000c*/ 	.word	0x00000000
        /*0010*/ 	.short	0x0001
        /*0012*/ 	.short	0x0008
        /*0014*/ 	.byte	0x00, 0xf0, 0x81, 0x08


	//----- nvinfo : EIATTR_KPARAM_INFO
	.align		4
.L_1937:
        /*0018*/ 	.byte	0x04, 0x17
        /*001a*/ 	.short	(.L_1939 - .L_1938)
.L_1938:
        /*001c*/ 	.word	0x00000000
        /*0020*/ 	.short	0x0000
        /*0022*/ 	.short	0x0000
        /*0024*/ 	.byte	0x00, 0xf0, 0x11, 0x00


	//----- nvinfo : EIATTR_SPARSE_MMA_MASK
	.align		4
.L_1939:
        /*0028*/ 	.byte	0x03, 0x50
        /*002a*/ 	.short	0x0000


	//----- nvinfo : EIATTR_MAXREG_COUNT
	.align		4
        /*002c*/ 	.byte	0x03, 0x1b
        /*002e*/ 	.short	0x0080


	//----- nvinfo : EIATTR_MERCURY_ISA_VERSION
	.align		4
        /*0030*/ 	.byte	0x03, 0x5f
        /*0032*/ 	.short	0x0101


	//----- nvinfo : EIATTR_EXIT_INSTR_OFFSETS
	.align		4
        /*0034*/ 	.byte	0x04, 0x1c
        /*0036*/ 	.short	(.L_1941 - .L_1940)


	//   ....[0]....
.L_1940:
        /*0038*/ 	.word	0x00001490


	//   ....[1]....
        /*003c*/ 	.word	0x00002870


	//----- nvinfo : EIATTR_MAX_THREADS
	.align		4
.L_1941:
        /*0040*/ 	.byte	0x04, 0x05
        /*0042*/ 	.short	(.L_1943 - .L_1942)
.L_1942:
        /*0044*/ 	.word	0x00000080
        /*0048*/ 	.word	0x00000001
        /*004c*/ 	.word	0x00000001


	//----- nvinfo : EIATTR_CRS_STACK_SIZE
	.align		4
.L_1943:
        /*0050*/ 	.byte	0x04, 0x1e
        /*0052*/ 	.short	(.L_1945 - .L_1944)
.L_1944:
        /*0054*/ 	.word	0x00000000


	//----- nvinfo : EIATTR_CBANK_PARAM_SIZE
	.align		4
.L_1945:
        /*0058*/ 	.byte	0x03, 0x19
        /*005a*/ 	.short	0x0228


	//----- nvinfo : EIATTR_PARAM_CBANK
	.align		4
        /*005c*/ 	.byte	0x04, 0x0a
        /*005e*/ 	.short	(.L_1947 - .L_1946)
	.align		4
.L_1946:
        /*0060*/ 	.word	index@(.nv.constant0._ZN2at6native18elementwise_kernelILi128ELi2EZNS0_22gpu_kernel_impl_nocastINS0_13BUnaryFunctorIlllZZZNS0_18rshift_kernel_cudaERNS_18TensorIteratorBaseEENKUlvE_clEvENKUlvE2_clEvEUlllE_EEEEvS5_RKT_EUliE_EEviT1_)
        /*0064*/ 	.short	0x0210
        /*0066*/ 	.short	0x0228


	//----- nvinfo : EIATTR_SW_WAR
	.align		4
.L_1947:
        /*0068*/ 	.byte	0x04, 0x36
        /*006a*/ 	.short	(.L_1949 - .L_1948)
.L_1948:
        /*006c*/ 	.word	0x00000008
.L_1949:


//--------------------- .nv.info._ZN2at6native27unrolled_elementwise_kernelINS0_13BUnaryFunctorIlllZZZNS0_18rshift_kernel_cudaERNS_18TensorIteratorBaseEENKUlvE_clEvENKUlvE2_clEvEUlllE_EESt5arrayIPcLm2EELi4E23TrivialOffsetCalculatorILi1EjESD_NS0_6memory15LoadWithoutCastENSE_16StoreWithoutCastEEEviT_T0_T2_T3_T4_T5_ --------------------------
	.section	.nv.info._ZN2at6native27unrolled_elementwise_kernelINS0_13BUnaryFunctorIlllZZZNS0_18rshift_kernel_cudaERNS_18TensorIteratorBaseEENKUlvE_clEvENKUlvE2_clEvEUlllE_EESt5arrayIPcLm2EELi4E23TrivialOffsetCalculatorILi1EjESD_NS0_6memory15LoadWithoutCastENSE_16StoreWithoutCastEEEviT_T0_T2_T3_T4_T5_,"",@"SHT_CUDA_INFO"
	.sectionflags	@""
	.align	4


	//----- nvinfo : EIATTR_CUDA_API_VERSION
	.align		4
        /*0000*/ 	.byte	0x04, 0x37
        /*0002*/ 	.short	(.L_1951 - .L_1950)
.L_1950:
        /*0004*/ 	.word	0x00000082


	//----- nvinfo : EIATTR_KPARAM_INFO
	.align		4
.L_1951:
        /*0008*/ 	.byte	0x04, 0x17
        /*000a*/ 	.short	(.L_1953 - .L_1952)
.L_1952:
        /*000c*/ 	.word	0x00000000
        /*0010*/ 	.short	0x0006
        /*0012*/ 	.short	0x002b
        /*0014*/ 	.byte	0x00, 0xf0, 0x05, 0x00


	//----- nvinfo : EIATTR_KPARAM_INFO
	.align		4
.L_1953:
        /*0018*/ 	.byte	0x04, 0x17
        /*001a*/ 	.short	(.L_1955 - .L_1954)
.L_1954:
        /*001c*/ 	.word	0x00000000
        /*0020*/ 	.short	0x0005
        /*0022*/ 	.short	0x002a
        /*0024*/ 	.byte	0x00, 0xf0, 0x05, 0x00


	//----- nvinfo : EIATTR_KPARAM_INFO
	.align		4
.L_1955:
        /*0028*/ 	.byte	0x04, 0x17
        /*002a*/ 	.short	(.L_1957 - .L_1956)
.L_1956:
        /*002c*/ 	.word	0x00000000
        /*0030*/ 	.short	0x0004
        /*0032*/ 	.short	0x0029
        /*0034*/ 	.byte	0x00, 0xf0, 0x05, 0x00


	//----- nvinfo : EIATTR_KPARAM_INFO
	.align		4
.L_1957:
        /*0038*/ 	.byte	0x04, 0x17
        /*003a*/ 	.short	(.L_1959 - .L_1958)
.L_1958:
        /*003c*/ 	.word	0x00000000
        /*0040*/ 	.short	0x0003
        /*0042*/ 	.short	0x0028
        /*0044*/ 	.byte	0x00, 0xf0, 0x05, 0x00


	//----- nvinfo : EIATTR_KPARAM_INFO
	.align		4
.L_1959:
        /*0048*/ 	.byte	0x04, 0x17
        /*004a*/ 	.short	(.L_1961 - .L_1960)
.L_1960:
        /*004c*/ 	.word	0x00000000
        /*0050*/ 	.short	0x0002
        /*0052*/ 	.short	0x0018
        /*0054*/ 	.byte	0x00, 0xf0, 0x41, 0x00


	//----- nvinfo : EIATTR_KPARAM_INFO
	.align		4
.L_1961:
        /*0058*/ 	.byte	0x04, 0x17
        /*005a*/ 	.short	(.L_1963 - .L_1962)
.L_1962:
        /*005c*/ 	.word	0x00000000
        /*0060*/ 	.short	0x0001
        /*0062*/ 	.short	0x0008
        /*0064*/ 	.byte	0x00, 0xf0, 0x41, 0x00


	//----- nvinfo : EIATTR_KPARAM_INFO
	.align		4
.L_1963:
        /*0068*/ 	.byte	0x04, 0x17
        /*006a*/ 	.short	(.L_1965 - .L_1964)
.L_1964:
        /*006c*/ 	.word	0x00000000
        /*0070*/ 	.short	0x0000
        /*0072*/ 	.short	0x0000
        /*0074*/ 	.byte	0x00, 0xf0, 0x11, 0x00


	//----- nvinfo : EIATTR_SPARSE_MMA_MASK
	.align		4
.L_1965:
        /*0078*/ 	.byte	0x03, 0x50
        /*007a*/ 	.short	0x0000


	//----- nvinfo : EIATTR_MAXREG_COUNT
	.align		4
        /*007c*/ 	.byte	0x03, 0x1b
        /*007e*/ 	.short	0x00ff


	//----- nvinfo : EIATTR_MERCURY_ISA_VERSION
	.align		4
        /*0080*/ 	.byte	0x03, 0x5f
        /*0082*/ 	.short	0x0101


	//----- nvinfo : EIATTR_EXIT_INSTR_OFFSETS
	.align		4
        /*0084*/ 	.byte	0x04, 0x1c
        /*0086*/ 	.short	(.L_1967 - .L_1966)


	//   ....[0]....
.L_1966:
        /*0088*/ 	.word	0x00000440


	//   ....[1]....
        /*008c*/ 	.word	0x00000490


	//----- nvinfo : EIATTR_MAX_THREADS
	.align		4
.L_1967:
        /*0090*/ 	.byte	0x04, 0x05
        /*0092*/ 	.short	(.L_1969 - .L_1968)
.L_1968:
        /*0094*/ 	.word	0x00000080
        /*0098*/ 	.word	0x00000001
        /*009c*/ 	.word	0x00000001


	//----- nvinfo : EIATTR_CRS_STACK_SIZE
	.align		4
.L_1969:
        /*00a0*/ 	.byte	0x04, 0x1e
        /*00a2*/ 	.short	(.L_1971 - .L_1970)
.L_1970:
        /*00a4*/ 	.word	0x00000000


	//----- nvinfo : EIATTR_CBANK_PARAM_SIZE
	.align		4
.L_1971:
        /*00a8*/ 	.byte	0x03, 0x19
        /*00aa*/ 	.short	0x002c


	//----- nvinfo : EIATTR_PARAM_CBANK
	.align		4
        /*00ac*/ 	.byte	0x04, 0x0a
        /*00ae*/ 	.short	(.L_1973 - .L_1972)
	.align		4
.L_1972:
        /*00b0*/ 	.word	index@(.nv.constant0._ZN2at6native27unrolled_elementwise_kernelINS0_13BUnaryFunctorIlllZZZNS0_18rshift_kernel_cudaERNS_18TensorIteratorBaseEENKUlvE_clEvENKUlvE2_clEvEUlllE_EESt5arrayIPcLm2EELi4E23TrivialOffsetCalculatorILi1EjESD_NS0_6memory15LoadWithoutCastENSE_16StoreWithoutCastEEEviT_T0_T2_T3_T4_T5_)
        /*00b4*/ 	.short	0x0210
        /*00b6*/ 	.short	0x002c


	//----- nvinfo : EIATTR_SW_WAR
	.align		4
.L_1973:
        /*00b8*/ 	.byte	0x04, 0x36
        /*00ba*/ 	.short	(.L_1975 - .L_1974)
.L_1974:
        /*00bc*/ 	.word	0x00000008
.L_1975:


//--------------------- .nv.info._ZN2at6native29vectorized_elementwise_kernelILi2ENS0_13BUnaryFunctorIlllZZZNS0_18rshift_kernel_cudaERNS_18TensorIteratorBaseEENKUlvE_clEvENKUlvE2_clEvEUlllE_EESt5arrayIPcLm2EEEEviT0_T1_ --------------------------
	.section	.nv.info._ZN2at6native29vectorized_elementwise_kernelILi2ENS0_13BUnaryFunctorIlllZZZNS0_18rshift_kernel_cudaERNS_18TensorIteratorBaseEENKUlvE_clEvENKUlvE2_clEvEUlllE_EESt5arrayIPcLm2EEEEviT0_T1_,"",@"SHT_CUDA_INFO"
	.sectionflags	@""
	.align	4


	//----- nvinfo : EIATTR_CUDA_API_VERSION
	.align		4
        /*0000*/ 	.byte	0x04, 0x37
        /*0002*/ 	.short	(.L_1977 - .L_1976)
.L_1976:
        /*0004*/ 	.word	0x00000082


	//----- nvinfo : EIATTR_KPARAM_INFO
	.align		4
.L_1977:
        /*0008*/ 	.byte	0x04, 0x17
        /*000a*/ 	.short	(.L_1979 - .L_1978)
.L_1978:
        /*000c*/ 	.word	0x00000000
        /*0010*/ 	.short	0x0002
        /*0012*/ 	.short	0x0018
        /*0014*/ 	.byte	0x00, 0xf0, 0x41, 0x00


	//----- nvinfo : EIATTR_KPARAM_INFO
	.align		4
.L_1979:
        /*0018*/ 	.byte	0x04, 0x17
        /*001a*/ 	.short	(.L_1981 - .L_1980)
.L_1980:
        /*001c*/ 	.word	0x00000000
        /*0020*/ 	.short	0x0001
        /*0022*/ 	.short	0x0008
        /*0024*/ 	.byte	0x00, 0xf0, 0x41, 0x00


	//----- nvinfo : EIATTR_KPARAM_INFO
	.align		4
.L_1981:
        /*0028*/ 	.byte	0x04, 0x17
        /*002a*/ 	.short	(.L_1983 - .L_1982)
.L_1982:
        /*002c*/ 	.word	0x00000000
        /*0030*/ 	.short	0x0000
        /*0032*/ 	.short	0x0000
        /*0034*/ 	.byte	0x00, 0xf0, 0x11, 0x00


	//----- nvinfo : EIATTR_SPARSE_MMA_MASK
	.align		4
.L_1983:
        /*0038*/ 	.byte	0x03, 0x50
        /*003a*/ 	.short	0x0000


	//----- nvinfo : EIATTR_MAXREG_COUNT
	.align		4
        /*003c*/ 	.byte	0x03, 0x1b
        /*003e*/ 	.short	0x00ff


	//----- nvinfo : EIATTR_MERCURY_ISA_VERSION
	.align		4
        /*0040*/ 	.byte	0x03, 0x5f
        /*0042*/ 	.short	0x0101


	//----- nvinfo : EIATTR_EXIT_INSTR_OFFSETS
	.align		4
        /*0044*/ 	.byte	0x04, 0x1c
        /*0046*/ 	.short	(.L_1985 - .L_1984)


	//   ....[0]....
.L_1984:
        /*0048*/ 	.word	0x00000360


	//   ....[1]....
        /*004c*/ 	.word	0x00000ba0


	//   ....[2]....
        /*0050*/ 	.word	0x00000bf0


	//----- nvinfo : EIATTR_MAX_THREADS
	.align		4
.L_1985:
        /*0054*/ 	.byte	0x04, 0x05
        /*0056*/ 	.short	(.L_1987 - .L_1986)
.L_1986:
        /*0058*/ 	.word	0x00000080
        /*005c*/ 	.word	0x00000001
        /*0060*/ 	.word	0x00000001


	//----- nvinfo : EIATTR_CRS_STACK_SIZE
	.align		4
.L_1987:
        /*0064*/ 	.byte	0x04, 0x1e
        /*0066*/ 	.short	(.L_1989 - .L_1988)
.L_1988:
        /*0068*/ 	.word	0x00000000


	//----- nvinfo : EIATTR_CBANK_PARAM_SIZE
	.align		4
.L_1989:
        /*006c*/ 	.byte	0x03, 0x19
        /*006e*/ 	.short	0x0028


	//----- nvinfo : EIATTR_PARAM_CBANK
	.align		4
        /*0070*/ 	.byte	0x04, 0x0a
        /*0072*/ 	.short	(.L_1991 - .L_1990)
	.align		4
.L_1990:
        /*0074*/ 	.word	index@(.nv.constant0._ZN2at6native29vectorized_elementwise_kernelILi2ENS0_13BUnaryFunctorIlllZZZNS0_18rshift_kernel_cudaERNS_18TensorIteratorBaseEENKUlvE_clEvENKUlvE2_clEvEUlllE_EESt5arrayIPcLm2EEEEviT0_T1_)
        /*0078*/ 	.short	0x0210
        /*007a*/ 	.short	0x0028


	//----- nvinfo : EIATTR_SW_WAR
	.align		4
.L_1991:
        /*007c*/ 	.byte	0x04, 0x36
        /*007e*/ 	.short	(.L_1993 - .L_1992)
.L_1992:
        /*0080*/ 	.word	0x00000008
.L_1993:


//--------------------- .nv.info._ZN2at6native29vectorized_elementwise_kernelILi4ENS0_13BUnaryFunctorIlllZZZNS0_18rshift_kernel_cudaERNS_18TensorIteratorBaseEENKUlvE_clEvENKUlvE2_clEvEUlllE_EESt5arrayIPcLm2EEEEviT0_T1_ --------------------------
	.section	.nv.info._ZN2at6native29vectorized_elementwise_kernelILi4ENS0_13BUnaryFunctorIlllZZZNS0_18rshift_kernel_cudaERNS_18TensorIteratorBaseEENKUlvE_clEvENKUlvE2_clEvEUlllE_EESt5arrayIPcLm2EEEEviT0_T1_,"",@"SHT_CUDA_INFO"
	.sectionflags	@""
	.align	4


	//----- nvinfo : EIATTR_CUDA_API_VERSION
	.align		4
        /*0000*/ 	.byte	0x04, 0x37
        /*0002*/ 	.short	(.L_1995 - .L_1994)
.L_1994:
        /*0004*/ 	.word	0x00000082


	//----- nvinfo : EIATTR_KPARAM_INFO
	.align		4
.L_1995:
        /*0008*/ 	.byte	0x04, 0x17
        /*000a*/ 	.short	(.L_1997 - .L_1996)
.L_1996:
        /*000c*/ 	.word	0x00000000
        /*0010*/ 	.short	0x0002
        /*0012*/ 	.short	0x0018
        /*0014*/ 	.byte	0x00, 0xf0, 0x41, 0x00


	//----- nvinfo : EIATTR_KPARAM_INFO
	.align		4
.L_1997:
        /*0018*/ 	.byte	0x04, 0x17
        /*001a*/ 	.short	(.L_1999 - .L_1998)
.L_1998:
        /*001c*/ 	.word	0x00000000
        /*0020*/ 	.short	0x0001
        /*0022*/ 	.short	0x0008
        /*0024*/ 	.byte	0x00, 0xf0, 0x41, 0x00


	//----- nvinfo : EIATTR_KPARAM_INFO
	.align		4
.L_1999:
        /*0028*/ 	.byte	0x04, 0x17
        /*002a*/ 	.short	(.L_2001 - .L_2000)
.L_2000:
        /*002c*/ 	.word	0x00000000
        /*0030*/ 	.short	0x0000
        /*0032*/ 	.short	0x0000
        /*0034*/ 	.byte	0x00, 0xf0, 0x11, 0x00


	//----- nvinfo : EIATTR_SPARSE_MMA_MASK
	.align		4
.L_2001:
        /*0038*/ 	.byte	0x03, 0x50
        /*003a*/ 	.short	0x0000


	//----- nvinfo : EIATTR_MAXREG_COUNT
	.align		4
        /*003c*/ 	.byte	0x03, 0x1b
        /*003e*/ 	.short	0x00ff


	//----- nvinfo : EIATTR_MERCURY_ISA_VERSION
	.align		4
        /*0040*/ 	.byte	0x03, 0x5f
        /*0042*/ 	.short	0x0101


	//----- nvinfo : EIATTR_EXIT_INSTR_OFFSETS
	.align		4
        /*0044*/ 	.byte	0x04, 0x1c
        /*0046*/ 	.short	(.L_2003 - .L_2002)


	//   ....[0]....
.L_2002:
        /*0048*/ 	.word	0x00000360


	//   ....[1]....
        /*004c*/ 	.word	0x00000ba0


	//   ....[2]....
        /*0050*/ 	.word	0x00000bf0


	//----- nvinfo : EIATTR_MAX_THREADS
	.align		4
.L_2003:
        /*0054*/ 	.byte	0x04, 0x05
        /*0056*/ 	.short	(.L_2005 - .L_2004)
.L_2004:
        /*0058*/ 	.word	0x00000080
        /*005c*/ 	.word	0x00000001
        /*0060*/ 	.word	0x00000001


	//----- nvinfo : EIATTR_CRS_STACK_SIZE
	.align		4
.L_2005:
        /*0064*/ 	.byte	0x04, 0x1e
        /*0066*/ 	.short	(.L_2007 - .L_2006)
.L_2006:
        /*0068*/ 	.word	0x00000000


	//----- nvinfo : EIATTR_CBANK_PARAM_SIZE
	.align		4
.L_2007:
        /*006c*/ 	.byte	0x03, 0x19
        /*006e*/ 	.short	0x0028


	//----- nvinfo : EIATTR_PARAM_CBANK
	.align		4
        /*0070*/ 	.byte	0x04, 0x0a
        /*0072*/ 	.short	(.L_2009 - .L_2008)
	.align		4
.L_2008:
        /*0074*/ 	.word	index@(.nv.constant0._ZN2at6native29vectorized_elementwise_kernelILi4ENS0_13BUnaryFunctorIlllZZZNS0_18rshift_kernel_cudaERNS_18TensorIteratorBaseEENKUlvE_clEvENKUlvE2_clEvEUlllE_EESt5arrayIPcLm2EEEEviT0_T1_)
        /*0078*/ 	.short	0x0210
        /*007a*/ 	.short	0x0028


	//----- nvinfo : EIATTR_SW_WAR
	.align		4
.L_2009:
        /*007c*/ 	.byte	0x04, 0x36
        /*007e*/ 	.short	(.L_2011 - .L_2010)
.L_2010:
        /*0080*/ 	.word	0x00000008
.L_2011:


//--------------------- .nv.info._ZN2at6native29vectorized_elementwise_kernelILi8ENS0_13BUnaryFunctorIlllZZZNS0_18rshift_kernel_cudaERNS_18TensorIteratorBaseEENKUlvE_clEvENKUlvE2_clEvEUlllE_EESt5arrayIPcLm2EEEEviT0_T1_ --------------------------
	.section	.nv.info._ZN2at6native29vectorized_elementwise_kernelILi8ENS0_13BUnaryFunctorIlllZZZNS0_18rshift_kernel_cudaERNS_18TensorIteratorBaseEENKUlvE_clEvENKUlvE2_clEvEUlllE_EESt5arrayIPcLm2EEEEviT0_T1_,"",@"SHT_CUDA_INFO"
	.sectionflags	@""
	.align	4


	//----- nvinfo : EIATTR_CUDA_API_VERSION
	.align		4
        /*0000*/ 	.byte	0x04, 0x37
        /*0002*/ 	.short	(.L_2013 - .L_2012)
.L_2012:
        /*0004*/ 	.word	0x00000082


	//----- nvinfo : EIATTR_KPARAM_INFO
	.align		4
.L_2013:
        /*0008*/ 	.byte	0x04, 0x17
        /*000a*/ 	.short	(.L_2015 - .L_2014)
.L_2014:
        /*000c*/ 	.word	0x00000000
        /*0010*/ 	.short	0x0002
        /*0012*/ 	.short	0x0018
        /*0014*/ 	.byte	0x00, 0xf0, 0x41, 0x00


	//----- nvinfo : EIATTR_KPARAM_INFO
	.align		4
.L_2015:
        /*0018*/ 	.byte	0x04, 0x17
        /*001a*/ 	.short	(.L_2017 - .L_2016)
.L_2016:
        /*001c*/ 	.word	0x00000000
        /*0020*/ 	.short	0x0001
        /*0022*/ 	.short	0x0008
        /*0024*/ 	.byte	0x00, 0xf0, 0x41, 0x00


	//----- nvinfo : EIATTR_KPARAM_INFO
	.align		4
.L_2017:
        /*0028*/ 	.byte	0x04, 0x17
        /*002a*/ 	.short	(.L_2019 - .L_2018)
.L_2018:
        /*002c*/ 	.word	0x00000000
        /*0030*/ 	.short	0x0000
        /*0032*/ 	.short	0x0000
        /*0034*/ 	.byte	0x00, 0xf0, 0x11, 0x00


	//----- nvinfo : EIATTR_SPARSE_MMA_MASK
	.align		4
.L_2019:
        /*0038*/ 	.byte	0x03, 0x50
        /*003a*/ 	.short	0x0000


	//----- nvinfo : EIATTR_MAXREG_COUNT
	.align		4
        /*003c*/ 	.byte	0x03, 0x1b
        /*003e*/ 	.short	0x00ff


	//----- nvinfo : EIATTR_MERCURY_ISA_VERSION
	.align		4
        /*0040*/ 	.byte	0x03, 0x5f
        /*0042*/ 	.short	0x0101


	//----- nvinfo : EIATTR_EXIT_INSTR_OFFSETS
	.align		4
        /*0044*/ 	.byte	0x04, 0x1c
        /*0046*/ 	.short	(.L_2021 - .L_2020)


	//   ....[0]....
.L_2020:
        /*0048*/ 	.word	0x00000360


	//   ....[1]....
        /*004c*/ 	.word	0x00000ba0


	//   ....[2]....
        /*0050*/ 	.word	0x00000bf0


	//----- nvinfo : EIATTR_MAX_THREADS
	.align		4
.L_2021:
        /*0054*/ 	.byte	0x04, 0x05
        /*0056*/ 	.short	(.L_2023 - .L_2022)
.L_2022:
        /*0058*/ 	.word	0x00000080
        /*005c*/ 	.word	0x00000001
        /*0060*/ 	.word	0x00000001


	//----- nvinfo : EIATTR_CRS_STACK_SIZE
	.align		4
.L_2023:
        /*0064*/ 	.byte	0x04, 0x1e
        /*0066*/ 	.short	(.L_2025 - .L_2024)
.L_2024:
        /*0068*/ 	.word	0x00000000


	//----- nvinfo : EIATTR_CBANK_PARAM_SIZE
	.align		4
.L_2025:
        /*006c*/ 	.byte	0x03, 0x19
        /*006e*/ 	.short	0x0028


	//----- nvinfo : EIATTR_PARAM_CBANK
	.align		4
        /*0070*/ 	.byte	0x04, 0x0a
        /*0072*/ 	.short	(.L_2027 - .L_2026)
	.align		4
.L_2026:
        /*0074*/ 	.word	index@(.nv.constant0._ZN2at6native29vectorized_elementwise_kernelILi8ENS0_13BUnaryFunctorIlllZZZNS0_18rshift_kernel_cudaERNS_18TensorIteratorBaseEENKUlvE_clEvENKUlvE2_clEvEUlllE_EESt5arrayIPcLm2EEEEviT0_T1_)
        /*0078*/ 	.short	0x0210
        /*007a*/ 	.short	0x0028


	//----- nvinfo : EIATTR_SW_WAR
	.align		4
.L_2027:
        /*007c*/ 	.byte	0x04, 0x36
        /*007e*/ 	.short	(.L_2029 - .L_2028)
.L_2028:
        /*0080*/ 	.word	0x00000008
.L_2029:


//--------------------- .nv.info._ZN2at6native18elementwise_kernelILi128ELi4EZNS0_15gpu_kernel_implINS0_13AUnaryFunctorIlllZZZNS0_18rshift_kernel_cudaERNS_18TensorIteratorBaseEENKUlvE_clEvENKUlvE2_clEvEUlllE_EEEEvS5_RKT_EUliE_EEviT1_ --------------------------
	.section	.nv.info._ZN2at6native18elementwise_kernelILi128ELi4EZNS0_15gpu_kernel_implINS0_13AUnaryFunctorIlllZZZNS0_18rshift_kernel_cudaERNS_18TensorIteratorBaseEENKUlvE_clEvENKUlvE2_clEvEUlllE_EEEEvS5_RKT_EUliE_EEviT1_,"",@"SHT_CUDA_INFO"
	.sectionflags	@""
	.align	4


	//----- nvinfo : EIATTR_CUDA_API_VERSION
	.align		4
        /*0000*/ 	.byte	0x04, 0x37
        /*0002*/ 	.short	(.L_2031 - .L_2030)
.L_2030:
        /*0004*/ 	.word	0x00000082


	//----- nvinfo : EIATTR_KPARAM_INFO
	.align		4
.L_2031:
        /*0008*/ 	.byte	0x04, 0x17
        /*000a*/ 	.short	(.L_2033 - .L_2032)
.L_2032:
        /*000c*/ 	.word	0x00000000
        /*0010*/ 	.short	0x0001
        /*0012*/ 	.short	0x0008
        /*0014*/ 	.byte	0x00, 0xf0, 0xa1, 0x08


	//----- nvinfo : EIATTR_KPARAM_INFO
	.align		4
.L_2033:
        /*0018*/ 	.byte	0x04, 0x17
        /*001a*/ 	.short	(.L_2035 - .L_2034)
.L_2034:
        /*001c*/ 	.word	0x00000000
        /*0020*/ 	.short	0x0000
        /*0022*/ 	.short	0x0000
        /*0024*/ 	.byte	0x00, 0xf0, 0x11, 0x00


	//----- nvinfo : EIATTR_SPARSE_MMA_MASK
	.align		4
.L_2035:
        /*0028*/ 	.byte	0x03, 0x50
        /*002a*/ 	.short	0x0000


	//----- nvinfo : EIATTR_MAXREG_COUNT
	.align		4
        /*002c*/ 	.byte	0x03, 0x1b
        /*002e*/ 	.short	0x0080


	//----- nvinfo : EIATTR_EXTERNS
	.align		4
        /*0030*/ 	.byte	0x04, 0x0f
        /*0032*/ 	.short	(.L_2037 - .L_2036)


	//   ....[0]....
	.align		4
.L_2036:
        /*0034*/ 	.word	index@(__assertfail)


	//----- nvinfo : EIATTR_MERCURY_ISA_VERSION
	.align		4
.L_2037:
        /*0038*/ 	.byte	0x03, 0x5f
        /*003a*/ 	.short	0x0101


	//----- nvinfo : EIATTR_SYSCALL_OFFSETS
	.align		4
        /*003c*/ 	.byte	0x04, 0x46
        /*003e*/ 	.short	(.L_2039 - .L_2038)


	//   ....[0]....
.L_2038:
        /*0040*/ 	.word	0x000021d0


	//   ....[1]....
        /*0044*/ 	.word	0x000030a0


	//   ....[2]....
        /*0048*/ 	.word	0x00005280


	//   ....[3]....
        /*004c*/ 	.word	0x00006150


	//   ....[4]....
        /*0050*/ 	.word	0x00008320


	//   ....[5]....
        /*0054*/ 	.word	0x000091f0


	//   ....[6]....
        /*0058*/ 	.word	0x0000b3b0


	//   ....[7]....
        /*005c*/ 	.word	0x0000c280


	//----- nvinfo : EIATTR_EXIT_INSTR_OFFSETS
	.align		4
.L_2039:
        /*0060*/ 	.byte	0x04, 0x1c
        /*0062*/ 	.short	(.L_2041 - .L_2040)


	//   ....[0]....
.L_2040:
        /*0064*/ 	.word	0x00009280


	//   ....[1]....
        /*0068*/ 	.word	0x0000b560


	//   ....[2]....
        /*006c*/ 	.word	0x0000b580


	//   ....[3]....
        /*0070*/ 	.word	0x0000b600


	//   ....[4]....
        /*0074*/ 	.word	0x0000b620


	//   ....[5]....
        /*0078*/ 	.word	0x0000b640


	//   ....[6]....
        /*007c*/ 	.word	0x0000b6d0


	//   ....[7]....
        /*0080*/ 	.word	0x0000b710


	//   ....[8]....
        /*0084*/ 	.word	0x0000b7b0


	//   ....[9]....
        /*0088*/ 	.word	0x0000b800


	//   ....[10]....
        /*008c*/ 	.word	0x0000b830


	//   ....[11]....
        /*0090*/ 	.word	0x0000b900


	//   ....[12]....
        /*0094*/ 	.word	0x0000b940


	//   ....[13]....
        /*0098*/ 	.word	0x0000bad0


	//   ....[14]....
        /*009c*/ 	.word	0x0000bc30


	//   ....[15]....
        /*00a0*/ 	.word	0x0000bc70


	//   ....[16]....
        /*00a4*/ 	.word	0x0000bd10


	//   ....[17]....
        /*00a8*/ 	.word	0x0000be90


	//   ....[18]....
        /*00ac*/ 	.word	0x0000c010


	//   ....[19]....
        /*00b0*/ 	.word	0x0000c180


	//   ....[20]....
        /*00b4*/ 	.word	0x0000c290


	//   ....[21]....
        /*00b8*/ 	.word	0x0000c2b0


	//   ....[22]....
        /*00bc*/ 	.word	0x0000c2d0


	//----- nvinfo : EIATTR_MAX_THREADS
	.align		4
.L_2041:
        /*00c0*/ 	.byte	0x04, 0x05
        /*00c2*/ 	.short	(.L_2043 - .L_2042)
.L_2042:
        /*00c4*/ 	.word	0x00000080
        /*00c8*/ 	.word	0x00000001
        /*00cc*/ 	.word	0x00000001


	//----- nvinfo : EIATTR_CRS_STACK_SIZE
	.align		4
.L_2043:
        /*00d0*/ 	.byte	0x04, 0x1e
        /*00d2*/ 	.short	(.L_2045 - .L_2044)
.L_2044:
        /*00d4*/ 	.word	0x00000000


	//----- nvinfo : EIATTR_CBANK_PARAM_SIZE
	.align		4
.L_2045:
        /*00d8*/ 	.byte	0x03, 0x19
        /*00da*/ 	.short	0x0230


	//----- nvinfo : EIATTR_PARAM_CBANK
	.align		4
        /*00dc*/ 	.byte	0x04, 0x0a
        /*00de*/ 	.short	(.L_2047 - .L_2046)
	.align		4
.L_2046:
        /*00e0*/ 	.word	index@(.nv.constant0._ZN2at6native18elementwise_kernelILi128ELi4EZNS0_15gpu_kernel_implINS0_13AUnaryFunctorIlllZZZNS0_18rshift_kernel_cudaERNS_18TensorIteratorBaseEENKUlvE_clEvENKUlvE2_clEvEUlllE_EEEEvS5_RKT_EUliE_EEviT1_)
        /*00e4*/ 	.short	0x0210
        /*00e6*/ 	.short	0x0230


	//----- nvinfo : EIATTR_SW_WAR
	.align		4
.L_2047:
        /*00e8*/ 	.byte	0x04, 0x36
        /*00ea*/ 	.short	(.L_2049 - .L_2048)
.L_2048:
        /*00ec*/ 	.word	0x00000008
.L_2049:


//--------------------- .nv.info._ZN2at6native27unrolled_elementwise_kernelINS0_13AUnaryFunctorIlllZZZNS0_18rshift_kernel_cudaERNS_18TensorIteratorBaseEENKUlvE_clEvENKUlvE2_clEvEUlllE_EESt5arrayIPcLm2EELi4E23TrivialOffsetCalculatorILi1EjESD_NS0_6memory12LoadWithCastILi1EEENSE_13StoreWithCastILi1EEEEEviT_T0_T2_T3_T4_T5_ --------------------------
	.section	.nv.info._ZN2at6native27unrolled_elementwise_kernelINS0_13AUnaryFunctorIlllZZZNS0_18rshift_kernel_cudaERNS_18TensorIteratorBaseEENKUlvE_clEvENKUlvE2_clEvEUlllE_EESt5arrayIPcLm2EELi4E23TrivialOffsetCalculatorILi1EjESD_NS0_6memory12LoadWithCastILi1EEENSE_13StoreWithCastILi1EEEEEviT_T0_T2_T3_T4_T5_,"",@"SHT_CUDA_INFO"
	.sectionflags	@""
	.align	4


	//----- nvinfo : EIATTR_CUDA_API_VERSION
	.align		4
        /*0000*/ 	.byte	0x04, 0x37
        /*0002*/ 	.short	(.L_2051 - .L_2050)
.L_2050:
        /*0004*/ 	.word	0x00000082


	//----- nvinfo : EIATTR_KPARAM_INFO
	.align		4
.L_2051:
        /*0008*/ 	.byte	0x04, 0x17
        /*000a*/ 	.short	(.L_2053 - .L_2052)
.L_2052:
        /*000c*/ 	.word	0x00000000
        /*0010*/ 	.short	0x0006
        /*0012*/ 	.short	0x0034
        /*0014*/ 	.byte	0x00, 0xf0, 0x21, 0x00


	//----- nvinfo : EIATTR_KPARAM_INFO
	.align		4
.L_2053:
        /*0018*/ 	.byte	0x04, 0x17
        /*001a*/ 	.short	(.L_2055 - .L_2054)
.L_2054:
        /*001c*/ 	.word	0x00000000
        /*0020*/ 	.short	0x0005
        /*0022*/ 	.short	0x002c
        /*0024*/ 	.byte	0x00, 0xf0, 0x21, 0x00


	//----- nvinfo : EIATTR_KPARAM_INFO
	.align		4
.L_2055:
        /*0028*/ 	.byte	0x04, 0x17
        /*002a*/ 	.short	(.L_2057 - .L_2056)
.L_2056:
        /*002c*/ 	.word	0x00000000
        /*0030*/ 	.short	0x0004
        /*0032*/ 	.short	0x0029
        /*0034*/ 	.byte	0x00, 0xf0, 0x05, 0x00


	//----- nvinfo : EIATTR_KPARAM_INFO
	.align		4
.L_2057:
        /*0038*/ 	.byte	0x04, 0x17
        /*003a*/ 	.short	(.L_2059 - .L_2058)
.L_2058:
        /*003c*/ 	.word	0x00000000
        /*0040*/ 	.short	0x0003
        /*0042*/ 	.short	0x0028
        /*0044*/ 	.byte	0x00, 0xf0, 0x05, 0x00


	//----- nvinfo : EIATTR_KPARAM_INFO
	.align		4
.L_2059:
        /*0048*/ 	.byte	0x04, 0x17
        /*004a*/ 	.short	(.L_2061 - .L_2060)
.L_2060:
        /*004c*/ 	.word	0x00000000
        /*0050*/ 	.short	0x0002
        /*0052*/ 	.short	0x0018
        /*0054*/ 	.byte	0x00, 0xf0, 0x41, 0x00


	//----- nvinfo : EIATTR_KPARAM_INFO
	.align		4
.L_2061:
        /*0058*/ 	.byte	0x04, 0x17
        /*005a*/ 	.short	(.L_2063 - .L_2062)
.L_2062:
        /*005c*/ 	.word	0x00000000
        /*0060*/ 	.short	0x0001
        /*0062*/ 	.short	0x0008
        /*0064*/ 	.byte	0x00, 0xf0, 0x41, 0x00


	//----- nvinfo : EIATTR_KPARAM_INFO
	.align		4
.L_2063:
        /*0068*/ 	.byte	0x04, 0x17
        /*006a*/ 	.short	(.L_2065 - .L_2064)
.L_2064:
        /*006c*/ 	.word	0x00000000
        /*0070*/ 	.short	0x0000
        /*0072*/ 	.short	0x0000
        /*0074*/ 	.byte	0x00, 0xf0, 0x11, 0x00


	//----- nvinfo : EIATTR_SPARSE_MMA_MASK
	.align		4
.L_2065:
        /*0078*/ 	.byte	0x03, 0x50
        /*007a*/ 	.short	0x0000


	//----- nvinfo : EIATTR_MAXREG_COUNT
	.align		4
        /*007c*/ 	.byte	0x03, 0x1b
        /*007e*/ 	.short	0x00ff


	//----- nvinfo : EIATTR_EXTERNS
	.align		4
        /*0080*/ 	.byte	0x04, 0x0f
        /*0082*/ 	.short	(.L_2067 - .L_2066)


	//   ....[0]....
	.align		4
.L_2066:
        /*0084*/ 	.word	index@(__assertfail)


	//----- nvinfo : EIATTR_MERCURY_ISA_VERSION
	.align		4
.L_2067:
        /*0088*/ 	.byte	0x03, 0x5f
        /*008a*/ 	.short	0x0101


	//----- nvinfo : EIATTR_SYSCALL_OFFSETS
	.align		4
        /*008c*/ 	.byte	0x04, 0x46
        /*008e*/ 	.short	(.L_2069 - .L_2068)


	//   ....[0]....
.L_2068:
        /*0090*/ 	.word	0x00000ef0


	//   ....[1]....
        /*0094*/ 	.word	0x00001df0


	//   ....[2]....
        /*0098*/ 	.word	0x00002d00


	//   ....[3]....
        /*009c*/ 	.word	0x00003be0


	//   ....[4]....
        /*00a0*/ 	.word	0x00004c60


	//   ....[5]....
        /*00a4*/ 	.word	0x00005b30


	//   ....[6]....
        /*00a8*/ 	.word	0x000069f0


	//   ....[7]....
        /*00ac*/ 	.word	0x000078b0


	//----- nvinfo : EIATTR_EXIT_INSTR_OFFSETS
	.align		4
.L_2069:
        /*00b0*/ 	.byte	0x04, 0x1c
        /*00b2*/ 	.short	(.L_2071 - .L_2070)


	//   ....[0]....
.L_2070:
        /*00b4*/ 	.word	0x00006a70


	//   ....[1]....
        /*00b8*/ 	.word	0x00006ba0


	//   ....[2]....
        /*00bc*/ 	.word	0x00006bc0


	//   ....[3]....
        /*00c0*/ 	.word	0x00006c40


	//   ....[4]....
        /*00c4*/ 	.word	0x00006c60


	//   ....[5]....
        /*00c8*/ 	.word	0x00006c80


	//   ....[6]....
        /*00cc*/ 	.word	0x00006d10


	//   ....[7]....
        /*00d0*/ 	.word	0x00006d50


	//   ....[8]....
        /*00d4*/ 	.word	0x00006df0


	//   ....[9]....
        /*00d8*/ 	.word	0x00006e40


	//   ....[10]....
        /*00dc*/ 	.word	0x00006e70


	//   ....[11]....
        /*00e0*/ 	.word	0x00006f40


	//   ....[12]....
        /*00e4*/ 	.word	0x00006f80


	//   ....[13]....
        /*00e8*/ 	.word	0x00007110


	//   ....[14]....
        /*00ec*/ 	.word	0x00007270


	//   ....[15]....
        /*00f0*/ 	.word	0x000072b0


	//   ....[16]....
        /*00f4*/ 	.word	0x00007350


	//   ....[17]....
        /*00f8*/ 	.word	0x000074d0


	//   ....[18]....
        /*00fc*/ 	.word	0x00007650


	//   ....[19]....
        /*0100*/ 	.word	0x000077b0


	//   ....[20]....
        /*0104*/ 	.word	0x000078c0


	//   ....[21]....
        /*0108*/ 	.word	0x000078e0


	//   ....[22]....
        /*010c*/ 	.word	0x00007900


	//----- nvinfo : EIATTR_MAX_THREADS
	.align		4
.L_2071:
        /*0110*/ 	.byte	0x04, 0x05
        /*0112*/ 	.short	(.L_2073 - .L_2072)
.L_2072:
        /*0114*/ 	.word	0x00000080
        /*0118*/ 	.word	0x00000001
        /*011c*/ 	.word	0x00000001


	//----- nvinfo : EIATTR_CRS_STACK_SIZE
	.align		4
.L_2073:
        /*0120*/ 	.byte	0x04, 0x1e
        /*0122*/ 	.short	(.L_2075 - .L_2074)
.L_2074:
        /*0124*/ 	.word	0x00000000


	//----- nvinfo : EIATTR_CBANK_PARAM_SIZE
	.align		4
.L_2075:
        /*0128*/ 	.byte	0x03, 0x19
        /*012a*/ 	.short	0x003c


	//----- nvinfo : EIATTR_PARAM_CBANK
	.align		4
        /*012c*/ 	.byte	0x04, 0x0a
        /*012e*/ 	.short	(.L_2077 - .L_2076)
	.align		4
.L_2076:
        /*0130*/ 	.word	index@(.nv.constant0._ZN2at6native27unrolled_elementwise_kernelINS0_13AUnaryFunctorIlllZZZNS0_18rshift_kernel_cudaERNS_18TensorIteratorBaseEENKUlvE_clEvENKUlvE2_clEvEUlllE_EESt5arrayIPcLm2EELi4E23TrivialOffsetCalculatorILi1EjESD_NS0_6memory12LoadWithCastILi1EEENSE_13StoreWithCastILi1EEEEEviT_T0_T2_T3_T4_T5_)
        /*0134*/ 	.short	0x0210
        /*0136*/ 	.short	0x003c


	//----- nvinfo : EIATTR_SW_WAR
	.align		4
.L_2077:
        /*0138*/ 	.byte	0x04, 0x36
        /*013a*/ 	.short	(.L_2079 - .L_2078)
.L_2078:
        /*013c*/ 	.word	0x00000008
.L_2079:


//--------------------- .nv.info._ZN2at6native18elementwise_kernelILi128ELi2EZNS0_22gpu_kernel_impl_nocastINS0_13AUnaryFunctorIlllZZZNS0_18rshift_kernel_cudaERNS_18TensorIteratorBaseEENKUlvE_clEvENKUlvE2_clEvEUlllE_EEEEvS5_RKT_EUliE_EEviT1_ --------------------------
	.section	.nv.info._ZN2at6native18elementwise_kernelILi128ELi2EZNS0_22gpu_kernel_impl_nocastINS0_13AUnaryFunctorIlllZZZNS0_18rshift_kernel_cudaERNS_18TensorIteratorBaseEENKUlvE_clEvENKUlvE2_clEvEUlllE_EEEEvS5_RKT_EUliE_EEviT1_,"",@"SHT_CUDA_INFO"
	.sectionflags	@""
	.align	4


	//----- nvinfo : EIATTR_CUDA_API_VERSION
	.align		4
        /*0000*/ 	.byte	0x04, 0x37
        /*0002*/ 	.short	(.L_2081 - .L_2080)
.L_2080:
        /*0004*/ 	.word	0x00000082


	//----- nvinfo : EIATTR_KPARAM_INFO
	.align		4
.L_2081:
        /*0008*/ 	.byte	0x04, 0x17
        /*000a*/ 	.short	(.L_2083 - .L_2082)
.L_2082:
        /*000c*/ 	.word	0x00000000
        /*0010*/ 	.short	0x0001
        /*0012*/ 	.short	0x0008
        /*0014*/ 	.byte	0x00, 0xf0, 0x81, 0x08


	//----- nvinfo : EIATTR_KPARAM_INFO
	.align		4
.L_2083:
        /*0018*/ 	.byte	0x04, 0x17
        /*001a*/ 	.short	(.L_2085 - .L_2084)
.L_2084:
        /*001c*/ 	.word	0x00000000
        /*0020*/ 	.short	0x0000
        /*0022*/ 	.short	0x0000
        /*0024*/ 	.byte	0x00, 0xf0, 0x11, 0x00


	//----- nvinfo : EIATTR_SPARSE_MMA_MASK
	.align		4
.L_2085:
        /*0028*/ 	.byte	0x03, 0x50
        /*002a*/ 	.short	0x0000


	//----- nvinfo : EIATTR_MAXREG_COUNT
	.align		4
        /*002c*/ 	.byte	0x03, 0x1b
        /*002e*/ 	.short	0x0080


	//----- nvinfo : EIATTR_MERCURY_ISA_VERSION
	.align		4
        /*0030*/ 	.byte	0x03, 0x5f
        /*0032*/ 	.short	0x0101


	//----- nvinfo : EIATTR_EXIT_INSTR_OFFSETS
	.align		4
        /*0034*/ 	.byte	0x04, 0x1c
        /*0036*/ 	.short	(.L_2087 - .L_2086)


	//   ....[0]....
.L_2086:
        /*0038*/ 	.word	0x00001490


	//   ....[1]....
        /*003c*/ 	.word	0x00002870


	//----- nvinfo : EIATTR_MAX_THREADS
	.align		4
.L_2087:
        /*0040*/ 	.byte	0x04, 0x05
        /*0042*/ 	.short	(.L_2089 - .L_2088)
.L_2088:
        /*0044*/ 	.word	0x00000080
        /*0048*/ 	.word	0x00000001
        /*004c*/ 	.word	0x00000001


	//----- nvinfo : EIATTR_CRS_STACK_SIZE
	.align		4
.L_2089:
        /*0050*/ 	.byte	0x04, 0x1e
        /*0052*/ 	.short	(.L_2091 - .L_2090)
.L_2090:
        /*0054*/ 	.word	0x00000000


	//----- nvinfo : EIATTR_CBANK_PARAM_SIZE
	.align		4
.L_2091:
        /*0058*/ 	.byte	0x03, 0x19
        /*005a*/ 	.short	0x0228


	//----- nvinfo : EIATTR_PARAM_CBANK
	.align		4
        /*005c*/ 	.byte	0x04, 0x0a
        /*005e*/ 	.short	(.L_2093 - .L_2092)
	.align		4
.L_2092:
        /*0060*/ 	.word	index@(.nv.constant0._ZN2at6native18elementwise_kernelILi128ELi2EZNS0_22gpu_kernel_impl_nocastINS0_13AUnaryFunctorIlllZZZNS0_18rshift_kernel_cudaERNS_18TensorIteratorBaseEENKUlvE_clEvENKUlvE2_clEvEUlllE_EEEEvS5_RKT_EUliE_EEviT1_)
        /*0064*/ 	.short	0x0210
        /*0066*/ 	.short	0x0228


	//----- nvinfo : EIATTR_SW_WAR
	.align		4
.L_2093:
        /*0068*/ 	.byte	0x04, 0x36
        /*006a*/ 	.short	(.L_2095 - .L_2094)
.L_2094:
        /*006c*/ 	.word	0x00000008
.L_2095:


//--------------------- .nv.info._ZN2at6native27unrolled_elementwise_kernelINS0_13AUnaryFunctorIlllZZZNS0_18rshift_kernel_cudaERNS_18TensorIteratorBaseEENKUlvE_clEvENKUlvE2_clEvEUlllE_EESt5arrayIPcLm2EELi4E23TrivialOffsetCalculatorILi1EjESD_NS0_6memory15LoadWithoutCastENSE_16StoreWithoutCastEEEviT_T0_T2_T3_T4_T5_ --------------------------
	.section	.nv.info._ZN2at6native27unrolled_elementwise_kernelINS0_13AUnaryFunctorIlllZZZNS0_18rshift_kernel_cudaERNS_18TensorIteratorBaseEENKUlvE_clEvENKUlvE2_clEvEUlllE_EESt5arrayIPcLm2EELi4E23TrivialOffsetCalculatorILi1EjESD_NS0_6memory15LoadWithoutCastENSE_16StoreWithoutCastEEEviT_T0_T2_T3_T4_T5_,"",@"SHT_CUDA_INFO"
	.sectionflags	@""
	.align	4


	//----- nvinfo : EIATTR_CUDA_API_VERSION
	.align		4
        /*0000*/ 	.byte	0x04, 0x37
        /*0002*/ 	.short	(.L_2097 - .L_2096)
.L_2096:
        /*0004*/ 	.word	0x00000082


	//----- nvinfo : EIATTR_KPARAM_INFO
	.align		4
.L_2097:
        /*0008*/ 	.byte	0x04, 0x17
        /*000a*/ 	.short	(.L_2099 - .L_2098)
.L_2098:
        /*000c*/ 	.word	0x00000000
        /*0010*/ 	.short	0x0006
        /*0012*/ 	.short	0x002b
        /*0014*/ 	.byte	0x00, 0xf0, 0x05, 0x00


	//----- nvinfo : EIATTR_KPARAM_INFO
	.align		4
.L_2099:
        /*0018*/ 	.byte	0x04, 0x17
        /*001a*/ 	.short	(.L_2101 - .L_2100)
.L_2100:
        /*001c*/ 	.word	0x00000000
        /*0020*/ 	.short	0x0005
        /*0022*/ 	.short	0x002a
        /*0024*/ 	.byte	0x00, 0xf0, 0x05, 0x00


	//----- nvinfo : EIATTR_KPARAM_INFO
	.align		4
.L_2101:
        /*0028*/ 	.byte	0x04, 0x17
        /*002a*/ 	.short	(.L_2103 - .L_2102)
.L_2102:
        /*002c*/ 	.word	0x00000000
        /*0030*/ 	.short	0x0004
        /*0032*/ 	.short	0x0029
        /*0034*/ 	.byte	0x00, 0xf0, 0x05, 0x00


	//----- nvinfo : EIATTR_KPARAM_INFO
	.align		4
.L_2103:
        /*0038*/ 	.byte	0x04, 0x17
        /*003a*/ 	.short	(.L_2105 - .L_2104)
.L_2104:
        /*003c*/ 	.word	0x00000000
        /*0040*/ 	.short	0x0003
        /*0042*/ 	.short	0x0028
        /*0044*/ 	.byte	0x00, 0xf0, 0x05, 0x00


	//----- nvinfo : EIATTR_KPARAM_INFO
	.align		4
.L_2105:
        /*0048*/ 	.byte	0x04, 0x17
        /*004a*/ 	.short	(.L_2107 - .L_2106)
.L_2106:
        /*004c*/ 	.word	0x00000000
        /*0050*/ 	.short	0x0002
        /*0052*/ 	.short	0x0018
        /*0054*/ 	.byte	0x00, 0xf0, 0x41, 0x00


	//----- nvinfo : EIATTR_KPARAM_INFO
	.align		4
.L_2107:
        /*0058*/ 	.byte	0x04, 0x17
        /*005a*/ 	.short	(.L_2109 - .L_2108)
.L_2108:
        /*005c*/ 	.word	0x00000000
        /*0060*/ 	.short	0x0001
        /*0062*/ 	.short	0x0008
        /*0064*/ 	.byte	0x00, 0xf0, 0x41, 0x00


	//----- nvinfo : EIATTR_KPARAM_INFO
	.align		4
.L_2109:
        /*0068*/ 	.byte	0x04, 0x17
        /*006a*/ 	.short	(.L_2111 - .L_2110)
.L_2110:
        /*006c*/ 	.word	0x00000000
        /*0070*/ 	.short	0x0000
        /*0072*/ 	.short	0x0000
        /*0074*/ 	.byte	0x00, 0xf0, 0x11, 0x00


	//----- nvinfo : EIATTR_SPARSE_MMA_MASK
	.align		4
.L_2111:
        /*0078*/ 	.byte	0x03, 0x50
        /*007a*/ 	.short	0x0000


	//----- nvinfo : EIATTR_MAXREG_COUNT
	.align		4
        /*007c*/ 	.byte	0x03, 0x1b
        /*007e*/ 	.short	0x00ff


	//----- nvinfo : EIATTR_MERCURY_ISA_VERSION
	.align		4
        /*0080*/ 	.byte	0x03, 0x5f
        /*0082*/ 	.short	0x0101


	//----- nvinfo : EIATTR_EXIT_INSTR_OFFSETS
	.align		4
        /*0084*/ 	.byte	0x04, 0x1c
        /*0086*/ 	.short	(.L_2113 - .L_2112)


	//   ....[0]....
.L_2112:
        /*0088*/ 	.word	0x00000480


	//   ....[1]....
        /*008c*/ 	.word	0x00000520


	//----- nvinfo : EIATTR_MAX_THREADS
	.align		4
.L_2113:
        /*0090*/ 	.byte	0x04, 0x05
        /*0092*/ 	.short	(.L_2115 - .L_2114)
.L_2114:
        /*0094*/ 	.word	0x00000080
        /*0098*/ 	.word	0x00000001
        /*009c*/ 	.word	0x00000001


	//----- nvinfo : EIATTR_CRS_STACK_SIZE
	.align		4
.L_2115:
        /*00a0*/ 	.byte	0x04, 0x1e
        /*00a2*/ 	.short	(.L_2117 - .L_2116)
.L_2116:
        /*00a4*/ 	.word	0x00000000


	//----- nvinfo : EIATTR_CBANK_PARAM_SIZE
	.align		4
.L_2117:
        /*00a8*/ 	.byte	0x03, 0x19
        /*00aa*/ 	.short	0x002c


	//----- nvinfo : EIATTR_PARAM_CBANK
	.align		4
        /*00ac*/ 	.byte	0x04, 0x0a
        /*00ae*/ 	.short	(.L_2119 - .L_2118)
	.align		4
.L_2118:
        /*00b0*/ 	.word	index@(.nv.constant0._ZN2at6native27unrolled_elementwise_kernelINS0_13AUnaryFunctorIlllZZZNS0_18rshift_kernel_cudaERNS_18TensorIteratorBaseEENKUlvE_clEvENKUlvE2_clEvEUlllE_EESt5arrayIPcLm2EELi4E23TrivialOffsetCalculatorILi1EjESD_NS0_6memory15LoadWithoutCastENSE_16StoreWithoutCastEEEviT_T0_T2_T3_T4_T5_)
        /*00b4*/ 	.short	0x0210
        /*00b6*/ 	.short	0x002c


	//----- nvinfo : EIATTR_SW_WAR
	.align		4
.L_2119:
        /*00b8*/ 	.byte	0x04, 0x36
        /*00ba*/ 	.short	(.L_2121 - .L_2120)
.L_2120:
        /*00bc*/ 	.word	0x00000008
.L_2121:


//--------------------- .nv.info._ZN2at6native29vectorized_elementwise_kernelILi2ENS0_13AUnaryFunctorIlllZZZNS0_18rshift_kernel_cudaERNS_18TensorIteratorBaseEENKUlvE_clEvENKUlvE2_clEvEUlllE_EESt5arrayIPcLm2EEEEviT0_T1_ --------------------------
	.section	.nv.info._ZN2at6native29vectorized_elementwise_kernelILi2ENS0_13AUnaryFunctorIlllZZZNS0_18rshift_kernel_cudaERNS_18TensorIteratorBaseEENKUlvE_clEvENKUlvE2_clEvEUlllE_EESt5arrayIPcLm2EEEEviT0_T1_,"",@"SHT_CUDA_INFO"
	.sectionflags	@""
	.align	4


	//----- nvinfo : EIATTR_CUDA_API_VERSION
	.align		4
        /*0000*/ 	.byte	0x04, 0x37
        /*0002*/ 	.short	(.L_2123 - .L_2122)
.L_2122:
        /*0004*/ 	.word	0x00000082


	//----- nvinfo : EIATTR_KPARAM_INFO
	.align		4
.L_2123:
        /*0008*/ 	.byte	0x04, 0x17
        /*000a*/ 	.short	(.L_2125 - .L_2124)
.L_2124:
        /*000c*/ 	.word	0x00000000
        /*0010*/ 	.short	0x0002
        /*0012*/ 	.short	0x0018
        /*0014*/ 	.byte	0x00, 0xf0, 0x41, 0x00


	//----- nvinfo : EIATTR_KPARAM_INFO
	.align		4
.L_2125:
        /*0018*/ 	.byte	0x04, 0x17
        /*001a*/ 	.short	(.L_2127 - .L_2126)
.L_2126:
        /*001c*/ 	.word	0x00000000
        /*0020*/ 	.short	0x0001
        /*0022*/ 	.short	0x0008
        /*0024*/ 	.byte	0x00, 0xf0, 0x41, 0x00


	//----- nvinfo : EIATTR_KPARAM_INFO
	.align		4
.L_2127:
        /*0028*/ 	.byte	0x04, 0x17
        /*002a*/ 	.short	(.L_2129 - .L_2128)
.L_2128:
        /*002c*/ 	.word	0x00000000
        /*0030*/ 	.short	0x0000
        /*0032*/ 	.short	0x0000
        /*0034*/ 	.byte	0x00, 0xf0, 0x11, 0x00


	//----- nvinfo : EIATTR_SPARSE_MMA_MASK
	.align		4
.L_2129:
        /*0038*/ 	.byte	0x03, 0x50
        /*003a*/ 	.short	0x0000


	//----- nvinfo : EIATTR_MAXREG_COUNT
	.align		4
        /*003c*/ 	.byte	0x03, 0x1b
        /*003e*/ 	.short	0x00ff


	//----- nvinfo : EIATTR_MERCURY_ISA_VERSION
	.align		4
        /*0040*/ 	.byte	0x03, 0x5f
        /*0042*/ 	.short	0x0101


	//----- nvinfo : EIATTR_EXIT_INSTR_OFFSETS
	.align		4
        /*0044*/ 	.byte	0x04, 0x1c
        /*0046*/ 	.short	(.L_2131 - .L_2130)


	//   ....[0]....
.L_2130:
        /*0048*/ 	.word	0x000004a0


	//   ....[1]....
        /*004c*/ 	.word	0x00000e40


	//   ....[2]....
        /*0050*/ 	.word	0x00000e90


	//----- nvinfo : EIATTR_MAX_THREADS
	.align		4
.L_2131:
        /*0054*/ 	.byte	0x04, 0x05
        /*0056*/ 	.short	(.L_2133 - .L_2132)
.L_2132:
        /*0058*/ 	.word	0x00000080
        /*005c*/ 	.word	0x00000001
        /*0060*/ 	.word	0x00000001


	//----- nvinfo : EIATTR_CRS_STACK_SIZE
	.align		4
.L_2133:
        /*0064*/ 	.byte	0x04, 0x1e
        /*0066*/ 	.short	(.L_2135 - .L_2134)
.L_2134:
        /*0068*/ 	.word	0x00000000


	//----- nvinfo : EIATTR_CBANK_PARAM_SIZE
	.align		4
.L_2135:
        /*006c*/ 	.byte	0x03, 0x19
        /*006e*/ 	.short	0x0028


	//----- nvinfo : EIATTR_PARAM_CBANK
	.align		4
        /*0070*/ 	.byte	0x04, 0x0a
        /*0072*/ 	.short	(.L_2137 - .L_2136)
	.align		4
.L_2136:
        /*0074*/ 	.word	index@(.nv.constant0._ZN2at6native29vectorized_elementwise_kernelILi2ENS0_13AUnaryFunctorIlllZZZNS0_18rshift_kernel_cudaERNS_18TensorIteratorBaseEENKUlvE_clEvENKUlvE2_clEvEUlllE_EESt5arrayIPcLm2EEEEviT0_T1_)
        /*0078*/ 	.short	0x0210
        /*007a*/ 	.short	0x0028


	//----- nvinfo : EIATTR_SW_WAR
	.align		4
.L_2137:
        /*007c*/ 	.byte	0x04, 0x36
        /*007e*/ 	.short	(.L_2139 - .L_2138)
.L_2138:
        /*0080*/ 	.word	0x00000008
.L_2139:


//--------------------- .nv.info._ZN2at6native29vectorized_elementwise_kernelILi4ENS0_13AUnaryFunctorIlllZZZNS0_18rshift_kernel_cudaERNS_18TensorIteratorBaseEENKUlvE_clEvENKUlvE2_clEvEUlllE_EESt5arrayIPcLm2EEEEviT0_T1_ --------------------------
	.section	.nv.info._ZN2at6native29vectorized_elementwise_kernelILi4ENS0_13AUnaryFunctorIlllZZZNS0_18rshift_kernel_cudaERNS_18TensorIteratorBaseEENKUlvE_clEvENKUlvE2_clEvEUlllE_EESt5arrayIPcLm2EEEEviT0_T1_,"",@"SHT_CUDA_INFO"
	.sectionflags	@""
	.align	4


	//----- nvinfo : EIATTR_CUDA_API_VERSION
	.align		4
        /*0000*/ 	.byte	0x04, 0x37
        /*0002*/ 	.short	(.L_2141 - .L_2140)
.L_2140:
        /*0004*/ 	.word	0x00000082


	//----- nvinfo : EIATTR_KPARAM_INFO
	.align		4
.L_2141:
        /*0008*/ 	.byte	0x04, 0x17
        /*000a*/ 	.short	(.L_2143 - .L_2142)
.L_2142:
        /*000c*/ 	.word	0x00000000
        /*0010*/ 	.short	0x0002
        /*0012*/ 	.short	0x0018
        /*0014*/ 	.byte	0x00, 0xf0, 0x41, 0x00


	//----- nvinfo : EIATTR_KPARAM_INFO
	.align		4
.L_2143:
        /*0018*/ 	.byte	0x04, 0x17
        /*001a*/ 	.short	(.L_2145 - .L_2144)
.L_2144:
        /*001c*/ 	.word	0x00000000
        /*0020*/ 	.short	0x0001
        /*0022*/ 	.short	0x0008
        /*0024*/ 	.byte	0x00, 0xf0, 0x41, 0x00


	//----- nvinfo : EIATTR_KPARAM_INFO
	.align		4
.L_2145:
        /*0028*/ 	.byte	0x04, 0x17
        /*002a*/ 	.short	(.L_2147 - .L_2146)
.L_2146:
        /*002c*/ 	.word	0x00000000
        /*0030*/ 	.short	0x0000
        /*0032*/ 	.short	0x0000
        /*0034*/ 	.byte	0x00, 0xf0, 0x11, 0x00


	//----- nvinfo : EIATTR_SPARSE_MMA_MASK
	.align		4
.L_2147:
        /*0038*/ 	.byte	0x03, 0x50
        /*003a*/ 	.short	0x0000


	//----- nvinfo : EIATTR_MAXREG_COUNT
	.align		4
        /*003c*/ 	.byte	0x03, 0x1b
        /*003e*/ 	.short	0x00ff


	//----- nvinfo : EIATTR_MERCURY_ISA_VERSION
	.align		4
        /*0040*/ 	.byte	0x03, 0x5f
        /*0042*/ 	.short	0x0101


	//----- nvinfo : EIATTR_EXIT_INSTR_OFFSETS
	.align		4
        /*0044*/ 	.byte	0x04, 0x1c
        /*0046*/ 	.short	(.L_2149 - .L_2148)


	//   ....[0]....
.L_2148:
        /*0048*/ 	.word	0x000004a0


	//   ....[1]....
        /*004c*/ 	.word	0x00000e40


	//   ....[2]....
        /*0050*/ 	.word	0x00000e90


	//----- nvinfo : EIATTR_MAX_THREADS
	.align		4
.L_2149:
        /*0054*/ 	.byte	0x04, 0x05
        /*0056*/ 	.short	(.L_2151 - .L_2150)
.L_2150:
        /*0058*/ 	.word	0x00000080
        /*005c*/ 	.word	0x00000001
        /*0060*/ 	.word	0x00000001


	//----- nvinfo : EIATTR_CRS_STACK_SIZE
	.align		4
.L_2151:
        /*0064*/ 	.byte	0x04, 0x1e
        /*0066*/ 	.short	(.L_2153 - .L_2152)
.L_2152:
        /*0068*/ 	.word	0x00000000


	//----- nvinfo : EIATTR_CBANK_PARAM_SIZE
	.align		4
.L_2153:
        /*006c*/ 	.byte	0x03, 0x19
        /*006e*/ 	.short	0x0028


	//----- nvinfo : EIATTR_PARAM_CBANK
	.align		4
        /*0070*/ 	.byte	0x04, 0x0a
        /*0072*/ 	.short	(.L_2155 - .L_2154)
	.align		4
.L_2154:
        /*0074*/ 	.word	index@(.nv.constant0._ZN2at6native29vectorized_elementwise_kernelILi4ENS0_13AUnaryFunctorIlllZZZNS0_18rshift_kernel_cudaERNS_18TensorIteratorBaseEENKUlvE_clEvENKUlvE2_clEvEUlllE_EESt5arrayIPcLm2EEEEviT0_T1_)
        /*0078*/ 	.short	0x0210
        /*007a*/ 	.short	0x0028


	//----- nvinfo : EIATTR_SW_WAR
	.align		4
.L_2155:
        /*007c*/ 	.byte	0x04, 0x36
        /*007e*/ 	.short	(.L_2157 - .L_2156)
.L_2156:
        /*0080*/ 	.word	0x00000008
.L_2157:


//--------------------- .nv.info._ZN2at6native29vectorized_elementwise_kernelILi8ENS0_13AUnaryFunctorIlllZZZNS0_18rshift_kernel_cudaERNS_18TensorIteratorBaseEENKUlvE_clEvENKUlvE2_clEvEUlllE_EESt5arrayIPcLm2EEEEviT0_T1_ --------------------------
	.section	.nv.info._ZN2at6native29vectorized_elementwise_kernelILi8ENS0_13AUnaryFunctorIlllZZZNS0_18rshift_kernel_cudaERNS_18TensorIteratorBaseEENKUlvE_clEvENKUlvE2_clEvEUlllE_EESt5arrayIPcLm2EEEEviT0_T1_,"",@"SHT_CUDA_INFO"
	.sectionflags	@""
	.align	4


	//----- nvinfo : EIATTR_CUDA_API_VERSION
	.align		4
        /*0000*/ 	.byte	0x04, 0x37
        /*0002*/ 	.short	(.L_2159 - .L_2158)
.L_2158:
        /*0004*/ 	.word	0x00000082


	//----- nvinfo : EIATTR_KPARAM_INFO
	.align		4
.L_2159:
        /*0008*/ 	.byte	0x04, 0x17
        /*000a*/ 	.short	(.L_2161 - .L_2160)
.L_2160:
        /*000c*/ 	.word	0x00000000
        /*0010*/ 	.short	0x0002
        /*0012*/ 	.short	0x0018
        /*0014*/ 	.byte	0x00, 0xf0, 0x41, 0x00


	//----- nvinfo : EIATTR_KPARAM_INFO
	.align		4
.L_2161:
        /*0018*/ 	.byte	0x04, 0x17
        /*001a*/ 	.short	(.L_2163 - .L_2162)
.L_2162:
        /*001c*/ 	.word	0x00000000
        /*0020*/ 	.short	0x0001
        /*0022*/ 	.short	0x0008
        /*0024*/ 	.byte	0x00, 0xf0, 0x41, 0x00


	//----- nvinfo : EIATTR_KPARAM_INFO
	.align		4
.L_2163:
        /*0028*/ 	.byte	0x04, 0x17
        /*002a*/ 	.short	(.L_2165 - .L_2164)
.L_2164:
        /*002c*/ 	.word	0x00000000
        /*0030*/ 	.short	0x0000
        /*0032*/ 	.short	0x0000
        /*0034*/ 	.byte	0x00, 0xf0, 0x11, 0x00


	//----- nvinfo : EIATTR_SPARSE_MMA_MASK
	.align		4
.L_2165:
        /*0038*/ 	.byte	0x03, 0x50
        /*003a*/ 	.short	0x0000


	//----- nvinfo : EIATTR_MAXREG_COUNT
	.align		4
        /*003c*/ 	.byte	0x03, 0x1b
        /*003e*/ 	.short	0x00ff


	//----- nvinfo : EIATTR_MERCURY_ISA_VERSION
	.align		4
        /*0040*/ 	.byte	0x03, 0x5f
        /*0042*/ 	.short	0x0101


	//----- nvinfo : EIATTR_EXIT_INSTR_OFFSETS
	.align		4
        /*0044*/ 	.byte	0x04, 0x1c
        /*0046*/ 	.short	(.L_2167 - .L_2166)


	//   ....[0]....
.L_2166:
        /*0048*/ 	.word	0x000004a0


	//   ....[1]....
        /*004c*/ 	.word	0x00000e40


	//   ....[2]....
        /*0050*/ 	.word	0x00000e90


	//----- nvinfo : EIATTR_MAX_THREADS
	.align		4
.L_2167:
        /*0054*/ 	.byte	0x04, 0x05
        /*0056*/ 	.short	(.L_2169 - .L_2168)
.L_2168:
        /*0058*/ 	.word	0x00000080
        /*005c*/ 	.word	0x00000001
        /*0060*/ 	.word	0x00000001


	//----- nvinfo : EIATTR_CRS_STACK_SIZE
	.align		4
.L_2169:
        /*0064*/ 	.byte	0x04, 0x1e
        /*0066*/ 	.short	(.L_2171 - .L_2170)
.L_2170:
        /*0068*/ 	.word	0x00000000


	//----- nvinfo : EIATTR_CBANK_PARAM_SIZE
	.align		4
.L_2171:
        /*006c*/ 	.byte	0x03, 0x19
        /*006e*/ 	.short	0x0028


	//----- nvinfo : EIATTR_PARAM_CBANK
	.align		4
        /*0070*/ 	.byte	0x04, 0x0a
        /*0072*/ 	.short	(.L_2173 - .L_2172)
	.align		4
.L_2172:
        /*0074*/ 	.word	index@(.nv.constant0._ZN2at6native29vectorized_elementwise_kernelILi8ENS0_13AUnaryFunctorIlllZZZNS0_18rshift_kernel_cudaERNS_18TensorIteratorBaseEENKUlvE_clEvENKUlvE2_clEvEUlllE_EESt5arrayIPcLm2EEEEviT0_T1_)
        /*0078*/ 	.short	0x0210
        /*007a*/ 	.short	0x0028


	//----- nvinfo : EIATTR_SW_WAR
	.align		4
.L_2173:
        /*007c*/ 	.byte	0x04, 0x36
        /*007e*/ 	.short	(.L_2175 - .L_2174)
.L_2174:
        /*0080*/ 	.word	0x00000008
.L_2175:


//--------------------- .nv.info._ZN2at6native18elementwise_kernelILi128ELi4EZNS0_15gpu_kernel_implINS0_13BinaryFunctorIiiiZZZNS0_18rshift_kernel_cudaERNS_18TensorIteratorBaseEENKUlvE_clEvENKUlvE1_clEvEUliiE_EEEEvS5_RKT_EUliE_EEviT1_ --------------------------
	.section	.nv.info._ZN2at6native18elementwise_kernelILi128ELi4EZNS0_15gpu_kernel_implINS0_13BinaryFunctorIiiiZZZNS0_18rshift_kernel_cudaERNS_18TensorIteratorBaseEENKUlvE_clEvENKUlvE1_clEvEUliiE_EEEEvS5_RKT_EUliE_EEviT1_,"",@"SHT_CUDA_INFO"
	.sectionflags	@""
	.align	4


	//----- nvinfo : EIATTR_CUDA_API_VERSION
	.align		4
        /*0000*/ 	.byte	0x04, 0x37
        /*0002*/ 	.short	(.L_2177 - .L_2176)
.L_2176:
        /*0004*/ 	.word	0x00000082


	//----- nvinfo : EIATTR_KPARAM_INFO
	.align		4
.L_2177:
        /*0008*/ 	.byte	0x04, 0x17
        /*000a*/ 	.short	(.L_2179 - .L_2178)
.L_2178:
        /*000c*/ 	.word	0x00000000
        /*0010*/ 	.short	0x0001
        /*0012*/ 	.short	0x0008
        /*0014*/ 	.byte	0x00, 0xf0, 0x21, 0x0a


	//----- nvinfo : EIATTR_KPARAM_INFO
	.align		4
.L_2179:
        /*0018*/ 	.byte	0x04, 0x17
        /*001a*/ 	.short	(.L_2181 - .L_2180)
.L_2180:
        /*001c*/ 	.word	0x00000000
        /*0020*/ 	.short	0x0000
        /*0022*/ 	.short	0x0000
        /*0024*/ 	.byte	0x00, 0xf0, 0x11, 0x00


	//----- nvinfo : EIATTR_SPARSE_MMA_MASK
	.align		4
.L_2181:
        /*0028*/ 	.byte	0x03, 0x50
        /*002a*/ 	.short	0x0000


	//----- nvinfo : EIATTR_MAXREG_COUNT
	.align		4
        /*002c*/ 	.byte	0x03, 0x1b
        /*002e*/ 	.short	0x0080


	//----- nvinfo : EIATTR_EXTERNS
	.align		4
        /*0030*/ 	.byte	0x04, 0x0f
        /*0032*/ 	.short	(.L_2183 - .L_2182)


	//   ....[0]....
	.align		4
.L_2182:
        /*0034*/ 	.word	index@(__assertfail)


	//----- nvinfo : EIATTR_MERCURY_ISA_VERSION
	.align		4
.L_2183:
        /*0038*/ 	.byte	0x03, 0x5f
        /*003a*/ 	.short	0x0101


	//----- nvinfo : EIATTR_SYSCALL_OFFSETS
	.align		4
        /*003c*/ 	.byte	0x04, 0x46
        /*003e*/ 	.short	(.L_2185 - .L_2184)


	//   ....[0]....
.L_2184:
        /*0040*/ 	.word	0x000024b0


	//   ....[1]....
        /*0044*/ 	.word	0x000032b0


	//   ....[2]....
        /*0048*/ 	.word	0x00004100


	//   ....[3]....
        /*004c*/ 	.word	0x000065d0


	//   ....[4]....
        /*0050*/ 	.word	0x000073d0


	//   ....[5]....
        /*0054*/ 	.word	0x00008220


	//   ....[6]....
        /*0058*/ 	.word	0x0000a6e0


	//   ....[7]....
        /*005c*/ 	.word	0x0000b4e0


	//   ....[8]....
        /*0060*/ 	.word	0x0000c330


	//   ....[9]....
        /*0064*/ 	.word	0x0000e7e0


	//   ....[10]....
        /*0068*/ 	.word	0x0000f5e0


	//   ....[11]....
        /*006c*/ 	.word	0x00010430


	//----- nvinfo : EIATTR_EXIT_INSTR_OFFSETS
	.align		4
.L_2185:
        /*0070*/ 	.byte	0x04, 0x1c
        /*0072*/ 	.short	(.L_2187 - .L_2186)


	//   ....[0]....
.L_2186:
        /*0074*/ 	.word	0x0000c3d0


	//   ....[1]....
        /*0078*/ 	.word	0x0000f720


	//   ....[2]....
        /*007c*/ 	.word	0x0000f740


	//   ....[3]....
        /*0080*/ 	.word	0x0000f7d0


	//   ....[4]....
        /*0084*/ 	.word	0x0000f7f0


	//   ....[5]....
        /*0088*/ 	.word	0x0000f810


	//   ....[6]....
        /*008c*/ 	.word	0x0000f8a0


	//   ....[7]....
        /*0090*/ 	.word	0x0000f8e0


	//   ....[8]....
        /*0094*/ 	.word	0x0000f980


	//   ....[9]....
        /*0098*/ 	.word	0x0000f9d0


	//   ....[10]....
        /*009c*/ 	.word	0x0000fa00


	//   ....[11]....
        /*00a0*/ 	.word	0x0000fac0


	//   ....[12]....
        /*00a4*/ 	.word	0x0000fb00


	//   ....[13]....
        /*00a8*/ 	.word	0x0000fc90


	//   ....[14]....
        /*00ac*/ 	.word	0x0000fdf0


	//   ....[15]....
        /*00b0*/ 	.word	0x0000fe30


	//   ....[16]....
        /*00b4*/ 	.word	0x0000fed0


	//   ....[17]....
        /*00b8*/ 	.word	0x00010050


	//   ....[18]....
        /*00bc*/ 	.word	0x000101d0


	//   ....[19]....
        /*00c0*/ 	.word	0x00010330


	//   ....[20]....
        /*00c4*/ 	.word	0x00010440


	//   ....[21]....
        /*00c8*/ 	.word	0x00010470


	//   ....[22]....
        /*00cc*/ 	.word	0x00010490


	//----- nvinfo : EIATTR_MAX_THREADS
	.align		4
.L_2187:
        /*00d0*/ 	.byte	0x04, 0x05
        /*00d2*/ 	.short	(.L_2189 - .L_2188)
.L_2188:
        /*00d4*/ 	.word	0x00000080
        /*00d8*/ 	.word	0x00000001
        /*00dc*/ 	.word	0x00000001


	//----- nvinfo : EIATTR_CRS_STACK_SIZE
	.align		4
.L_2189:
        /*00e0*/ 	.byte	0x04, 0x1e
        /*00e2*/ 	.short	(.L_2191 - .L_2190)
.L_2190:
        /*00e4*/ 	.word	0x00000000


	//----- nvinfo : EIATTR_CBANK_PARAM_SIZE
	.align		4
.L_2191:
        /*00e8*/ 	.byte	0x03, 0x19
        /*00ea*/ 	.short	0x0290


	//----- nvinfo : EIATTR_PARAM_CBANK
	.align		4
        /*00ec*/ 	.byte	0x04, 0x0a
        /*00ee*/ 	.short	(.L_2193 - .L_2192)
	.align		4
.L_2192:
        /*00f0*/ 	.word	index@(.nv.constant0._ZN2at6native18elementwise_kernelILi128ELi4EZNS0_15gpu_kernel_implINS0_13BinaryFunctorIiiiZZZNS0_18rshift_kernel_cudaERNS_18TensorIteratorBaseEENKUlvE_clEvENKUlvE1_clEvEUliiE_EEEEvS5_RKT_EUliE_EEviT1_)
        /*00f4*/ 	.short	0x0210
        /*00f6*/ 	.short	0x0290


	//----- nvinfo : EIATTR_SW_WAR
	.align		4
.L_2193:
        /*00f8*/ 	.byte	0x04, 0x36
        /*00fa*/ 	.short	(.L_2195 - .L_2194)
.L_2194:
        /*00fc*/ 	.word	0x00000008
.L_2195:


//--------------------- .nv.info._ZN2at6native27unrolled_elementwise_kernelINS0_13BinaryFunctorIiiiZZZNS0_18rshift_kernel_cudaERNS_18TensorIteratorBaseEENKUlvE_clEvENKUlvE1_clEvEUliiE_EESt5arrayIPcLm3EELi4E23TrivialOffsetCalculatorILi2EjESC_ILi1EjENS0_6memory12LoadWithCastILi2EEENSF_13StoreWithCastILi1EEEEEviT_T0_T2_T3_T4_T5_ --------------------------
	.section	.nv.info._ZN2at6native27unrolled_elementwise_kernelINS0_13BinaryFunctorIiiiZZZNS0_18rshift_kernel_cudaERNS_18TensorIteratorBaseEENKUlvE_clEvENKUlvE1_clEvEUliiE_EESt5arrayIPcLm3EELi4E23TrivialOffsetCalculatorILi2EjESC_ILi1EjENS0_6memory12LoadWithCastILi2EEENSF_13StoreWithCastILi1EEEEEviT_T0_T2_T3_T4_T5_,"",@"SHT_CUDA_INFO"
	.sectionflags	@""
	.align	4


	//----- nvinfo : EIATTR_CUDA_API_VERSION
	.align		4
        /*0000*/ 	.byte	0x04, 0x37
        /*0002*/ 	.short	(.L_2197 - .L_2196)
.L_2196:
        /*0004*/ 	.word	0x00000082


	//----- nvinfo : EIATTR_KPARAM_INFO
	.align		4
.L_2197:
        /*0008*/ 	.byte	0x04, 0x17
        /*000a*/ 	.short	(.L_2199 - .L_2198)
.L_2198:
        /*000c*/ 	.word	0x00000000
        /*0010*/ 	.short	0x0006
        /*0012*/ 	.short	0x0030
        /*0014*/ 	.byte	0x00, 0xf0, 0x21, 0x00


	//----- nvinfo : EIATTR_KPARAM_INFO
	.align		4
.L_2199:
        /*0018*/ 	.byte	0x04, 0x17
        /*001a*/ 	.short	(.L_2201 - .L_2200)
.L_2200:
        /*001c*/ 	.word	0x00000000
        /*0020*/ 	.short	0x0005
        /*0022*/ 	.short	0x0024
        /*0024*/ 	.byte	0x00, 0xf0, 0x31, 0x00


	//----- nvinfo : EIATTR_KPARAM_INFO
	.align		4
.L_2201:
        /*0028*/ 	.byte	0x04, 0x17
        /*002a*/ 	.short	(.L_2203 - .L_2202)
.L_2202:
        /*002c*/ 	.word	0x00000000
        /*0030*/ 	.short	0x0004
        /*0032*/ 	.short	0x0021
        /*0034*/ 	.byte	0x00, 0xf0, 0x05, 0x00


	//----- nvinfo : EIATTR_KPARAM_INFO
	.align		4
.L_2203:
        /*0038*/ 	.byte	0x04, 0x17
        /*003a*/ 	.short	(.L_2205 - .L_2204)
.L_2204:
        /*003c*/ 	.word	0x00000000
        /*0040*/ 	.short	0x0003
        /*0042*/ 	.short	0x0020
        /*0044*/ 	.byte	0x00, 0xf0, 0x05, 0x00


	//----- nvinfo : EIATTR_KPARAM_INFO
	.align		4
.L_2205:
        /*0048*/ 	.byte	0x04, 0x17
        /*004a*/ 	.short	(.L_2207 - .L_2206)
.L_2206:
        /*004c*/ 	.word	0x00000000
        /*0050*/ 	.short	0x0002
        /*0052*/ 	.short	0x0008
        /*0054*/ 	.byte	0x00, 0xf0, 0x61, 0x00


	//----- nvinfo : EIATTR_KPARAM_INFO
	.align		4
.L_2207:
        /*0058*/ 	.byte	0x04, 0x17
        /*005a*/ 	.short	(.L_2209 - .L_2208)
.L_2208:
        /*005c*/ 	.word	0x00000000
        /*0060*/ 	.short	0x0001
        /*0062*/ 	.short	0x0004
        /*0064*/ 	.byte	0x00, 0xf0, 0x05, 0x00


	//----- nvinfo : EIATTR_KPARAM_INFO
	.align		4
.L_2209:
        /*0068*/ 	.byte	0x04, 0x17
        /*006a*/ 	.short	(.L_2211 - .L_2210)
.L_2210:
        /*006c*/ 	.word	0x00000000
        /*0070*/ 	.short	0x0000
        /*0072*/ 	.short	0x0000
        /*0074*/ 	.byte	0x00, 0xf0, 0x11, 0x00


	//----- nvinfo : EIATTR_SPARSE_MMA_MASK
	.align		4
.L_2211:
        /*0078*/ 	.byte	0x03, 0x50
        /*007a*/ 	.short	0x0000


	//----- nvinfo : EIATTR_MAXREG_COUNT
	.align		4
        /*007c*/ 	.byte	0x03, 0x1b
        /*007e*/ 	.short	0x00ff


	//----- nvinfo : EIATTR_EXTERNS
	.align		4
        /*0080*/ 	.byte	0x04, 0x0f
        /*0082*/ 	.short	(.L_2213 - .L_2212)


	//   ....[0]....
	.align		4
.L_2212:
        /*0084*/ 	.word	index@(__assertfail)


	//----- nvinfo : EIATTR_MERCURY_ISA_VERSION
	.align		4
.L_2213:
        /*0088*/ 	.byte	0x03, 0x5f
        /*008a*/ 	.short	0x0101


	//----- nvinfo : EIATTR_SYSCALL_OFFSETS
	.align		4
        /*008c*/ 	.byte	0x04, 0x46
        /*008e*/ 	.short	(.L_2215 - .L_2214)


	//   ....[0]....
.L_2214:
        /*0090*/ 	.word	0x00000ec0


	//   ....[1]....
        /*0094*/ 	.word	0x00001cd0


	//   ....[2]....
        /*0098*/ 	.word	0x00002b60


	//   ....[3]....
        /*009c*/ 	.word	0x00003970


	//   ....[4]....
        /*00a0*/ 	.word	0x00004800


	//   ....[5]....
        /*00a4*/ 	.word	0x00005620


	//   ....[6]....
        /*00a8*/ 	.word	0x000064a0


	//   ....[7]....
        /*00ac*/ 	.word	0x000072b0


	//   ....[8]....
        /*00b0*/ 	.word	0x00008230


	//   ....[9]....
        /*00b4*/ 	.word	0x00009110


	//   ....[10]....
        /*00b8*/ 	.word	0x00009fe0


	//   ....[11]....
        /*00bc*/ 	.word	0x0000aeb0


	//----- nvinfo : EIATTR_EXIT_INSTR_OFFSETS
	.align		4
.L_2215:
        /*00c0*/ 	.byte	0x04, 0x1c
        /*00c2*/ 	.short	(.L_2217 - .L_2216)


	//   ....[0]....
.L_2216:
        /*00c4*/ 	.word	0x0000a070


	//   ....[1]....
        /*00c8*/ 	.word	0x0000a1a0


	//   ....[2]....
        /*00cc*/ 	.word	0x0000a1c0


	//   ....[3]....
        /*00d0*/ 	.word	0x0000a250


	//   ....[4]....
        /*00d4*/ 	.word	0x0000a270


	//   ....[5]....
        /*00d8*/ 	.word	0x0000a290


	//   ....[6]....
        /*00dc*/ 	.word	0x0000a320


	//   ....[7]....
        /*00e0*/ 	.word	0x0000a360


	//   ....[8]....
        /*00e4*/ 	.word	0x0000a400


	//   ....[9]....
        /*00e8*/ 	.word	0x0000a450


	//   ....[10]....
        /*00ec*/ 	.word	0x0000a480


	//   ....[11]....
        /*00f0*/ 	.word	0x0000a540


	//   ....[12]....
        /*00f4*/ 	.word	0x0000a580


	//   ....[13]....
        /*00f8*/ 	.word	0x0000a710


	//   ....[14]....
        /*00fc*/ 	.word	0x0000a870


	//   ....[15]....
        /*0100*/ 	.word	0x0000a8b0


	//   ....[16]....
        /*0104*/ 	.word	0x0000a950


	//   ....[17]....
        /*0108*/ 	.word	0x0000aad0


	//   ....[18]....
        /*010c*/ 	.word	0x0000ac50


	//   ....[19]....
        /*0110*/ 	.word	0x0000adb0


	//   ....[20]....
        /*0114*/ 	.word	0x0000aec0


	//   ....[21]....
        /*0118*/ 	.word	0x0000aef0


	//   ....[22]....
        /*011c*/ 	.word	0x0000af10


	//----- nvinfo : EIATTR_MAX_THREADS
	.align		4
.L_2217:
        /*0120*/ 	.byte	0x04, 0x05
        /*0122*/ 	.short	(.L_2219 - .L_2218)
.L_2218:
        /*0124*/ 	.word	0x00000080
        /*0128*/ 	.word	0x00000001
        /*012c*/ 	.word	0x00000001


	//----- nvinfo : EIATTR_CRS_STACK_SIZE
	.align		4
.L_2219:
        /*0130*/ 	.byte	0x04, 0x1e
        /*0132*/ 	.short	(.L_2221 - .L_2220)
.L_2220:
        /*0134*/ 	.word	0x00000000


	//----- nvinfo : EIATTR_CBANK_PARAM_SIZE
	.align		4
.L_2221:
        /*0138*/ 	.byte	0x03, 0x19
        /*013a*/ 	.short	0x0038


	//----- nvinfo : EIATTR_PARAM_CBANK
	.align		4
        /*013c*/ 	.byte	0x04, 0x0a
        /*013e*/ 	.short	(.L_2223 - .L_2222)
	.align		4
.L_2222:
        /*0140*/ 	.word	index@(.nv.constant0._ZN2at6native27unrolled_elementwise_kernelINS0_13BinaryFunctorIiiiZZZNS0_18rshift_kernel_cudaERNS_18TensorIteratorBaseEENKUlvE_clEvENKUlvE1_clEvEUliiE_EESt5arrayIPcLm3EELi4E23TrivialOffsetCalculatorILi2EjESC_ILi1EjENS0_6memory12LoadWithCastILi2EEENSF_13StoreWithCastILi1EEEEEviT_T0_T2_T3_T4_T5_)
        /*0144*/ 	.short	0x0210
        /*0146*/ 	.short	0x0038


	//----- nvinfo : EIATTR_SW_WAR
	.align		4
.L_2223:
        /*0148*/ 	.byte	0x04, 0x36
        /*014a*/ 	.short	(.L_2225 - .L_2224)
.L_2224:
        /*014c*/ 	.word	0x00000008
.L_2225:


//--------------------- .nv.info._ZN2at6native18elementwise_kernelILi128ELi2EZNS0_22gpu_kernel_impl_nocastINS0_13BinaryFunctorIiiiZZZNS0_18rshift_kernel_cudaERNS_18TensorIteratorBaseEENKUlvE_clEvENKUlvE1_clEvEUliiE_EEEEvS5_RKT_EUliE_EEviT1_ --------------------------
	.section	.nv.info._ZN2at6native18elementwise_kernelILi128ELi2EZNS0_22gpu_kernel_impl_nocastINS0_13BinaryFunctorIiiiZZZNS0_18rshift_kernel_cudaERNS_18TensorIteratorBaseEENKUlvE_clEvENKUlvE1_clEvEUliiE_EEEEvS5_RKT_EUliE_EEviT1_,"",@"SHT_CUDA_INFO"
	.sectionflags	@""
	.align	4


	//----- nvinfo : EIATTR_CUDA_API_VERSION
	.align		4
        /*0000*/ 	.byte	0x04, 0x37
        /*0002*/ 	.short	(.L_2227 - .L_2226)
.L_2226:
        /*0004*/ 	.word	0x00000082


	//----- nvinfo : EIATTR_KPARAM_INFO
	.align		4
.L_2227:
        /*0008*/ 	.byte	0x04, 0x17
        /*000a*/ 	.short	(.L_2229 - .L_2228)
.L_2228:
        /*000c*/ 	.word	0x00000000
        /*0010*/ 	.short	0x0001
        /*0012*/ 	.short	0x0008
        /*0014*/ 	.byte	0x00, 0xf0, 0x21, 0x0a


	//----- nvinfo : EIATTR_KPARAM_INFO
	.align		4
.L_2229:
        /*0018*/ 	.byte	0x04, 0x17
        /*001a*/ 	.short	(.L_2231 - .L_2230)
.L_2230:
        /*001c*/ 	.word	0x00000000
        /*0020*/ 	.short	0x0000
        /*0022*/ 	.short	0x0000
        /*0024*/ 	.byte	0x00, 0xf0, 0x11, 0x00


	//----- nvinfo : EIATTR_SPARSE_MMA_MASK
	.align		4
.L_2231:
        /*0028*/ 	.byte	0x03, 0x50
        /*002a*/ 	.short	0x0000


	//----- nvinfo : EIATTR_MAXREG_COUNT
	.align		4
        /*002c*/ 	.byte	0x03, 0x1b
        /*002e*/ 	.short	0x0080


	//----- nvinfo : EIATTR_MERCURY_ISA_VERSION
	.align		4
        /*0030*/ 	.byte	0x03, 0x5f
        /*0032*/ 	.short	0x0101


	//----- nvinfo : EIATTR_EXIT_INSTR_OFFSETS
	.align		4
        /*0034*/ 	.byte	0x04, 0x1c
        /*0036*/ 	.short	(.L_2233 - .L_2232)


	//   ....[0]....
.L_2232:
        /*0038*/ 	.word	0x000017c0


	//   ....[1]....
        /*003c*/ 	.word	0x00002ec0


	//----- nvinfo : EIATTR_MAX_THREADS
	.align		4
.L_2233:
        /*0040*/ 	.byte	0x04, 0x05
        /*0042*/ 	.short	(.L_2235 - .L_2234)
.L_2234:
        /*0044*/ 	.word	0x00000080
        /*0048*/ 	.word	0x00000001
        /*004c*/ 	.word	0x00000001


	//----- nvinfo : EIATTR_CRS_STACK_SIZE
	.align		4
.L_2235:
        /*0050*/ 	.byte	0x04, 0x1e
        /*0052*/ 	.short	(.L_2237 - .L_2236)
.L_2236:
        /*0054*/ 	.word	0x00000000


	//----- nvinfo : EIATTR_CBANK_PARAM_SIZE
	.align		4
.L_2237:
        /*0058*/ 	.byte	0x03, 0x19
        /*005a*/ 	.short	0x0290


	//----- nvinfo : EIATTR_PARAM_CBANK
	.align		4
        /*005c*/ 	.byte	0x04, 0x0a
        /*005e*/ 	.short	(.L_2239 - .L_2238)
	.align		4
.L_2238:
        /*0060*/ 	.word	index@(.nv.constant0._ZN2at6native18elementwise_kernelILi128ELi2EZNS0_22gpu_kernel_impl_nocastINS0_13BinaryFunctorIiiiZZZNS0_18rshift_kernel_cudaERNS_18TensorIteratorBaseEENKUlvE_clEvENKUlvE1_clEvEUliiE_EEEEvS5_RKT_EUliE_EEviT1_)
        /*0064*/ 	.short	0x0210
        /*0066*/ 	.short	0x0290


	//----- nvinfo : EIATTR_SW_WAR
	.align		4
.L_2239:
        /*0068*/ 	.byte	0x04, 0x36
        /*006a*/ 	.short	(.L_2241 - .L_2240)
.L_2240:
        /*006c*/ 	.word	0x00000008
.L_2241:


//--------------------- .nv.info._ZN2at6native27unrolled_elementwise_kernelINS0_13BinaryFunctorIiiiZZZNS0_18rshift_kernel_cudaERNS_18TensorIteratorBaseEENKUlvE_clEvENKUlvE1_clEvEUliiE_EESt5arrayIPcLm3EELi4E23TrivialOffsetCalculatorILi2EjESC_ILi1EjENS0_6memory15LoadWithoutCastENSF_16StoreWithoutCastEEEviT_T0_T2_T3_T4_T5_ --------------------------
	.section	.nv.info._ZN2at6native27unrolled_elementwise_kernelINS0_13BinaryFunctorIiiiZZZNS0_18rshift_kernel_cudaERNS_18TensorIteratorBaseEENKUlvE_clEvENKUlvE1_clEvEUliiE_EESt5arrayIPcLm3EELi4E23TrivialOffsetCalculatorILi2EjESC_ILi1EjENS0_6memory15LoadWithoutCastENSF_16StoreWithoutCastEEEviT_T0_T2_T3_T4_T5_,"",@"SHT_CUDA_INFO"
	.sectionflags	@""
	.align	4


	//----- nvinfo : EIATTR_CUDA_API_VERSION
	.align		4
        /*0000*/ 	.byte	0x04, 0x37
        /*0002*/ 	.short	(.L_2243 - .L_2242)
.L_2242:
        /*0004*/ 	.word	0x00000082


	//----- nvinfo : EIATTR_KPARAM_INFO
	.align		4
.L_2243:
        /*0008*/ 	.byte	0x04, 0x17
        /*000a*/ 	.short	(.L_2245 - .L_2244)
.L_2244:
        /*000c*/ 	.word	0x00000000
        /*0010*/ 	.short	0x0006
        /*0012*/ 	.short	0x0023
        /*0014*/ 	.byte	0x00, 0xf0, 0x05, 0x00


	//----- nvinfo : EIATTR_KPARAM_INFO
	.align		4
.L_2245:
        /*0018*/ 	.byte	0x04, 0x17
        /*001a*/ 	.short	(.L_2247 - .L_2246)
.L_2246:
        /*001c*/ 	.word	0x00000000
        /*0020*/ 	.short	0x0005
        /*0022*/ 	.short	0x0022
        /*0024*/ 	.byte	0x00, 0xf0, 0x05, 0x00


	//----- nvinfo : EIATTR_KPARAM_INFO
	.align		4
.L_2247:
        /*0028*/ 	.byte	0x04, 0x17
        /*002a*/ 	.short	(.L_2249 - .L_2248)
.L_2248:
        /*002c*/ 	.word	0x00000000
        /*0030*/ 	.short	0x0004
        /*0032*/ 	.short	0x0021
        /*0034*/ 	.byte	0x00, 0xf0, 0x05, 0x00


	//----- nvinfo : EIATTR_KPARAM_INFO
	.align		4
.L_2249:
        /*0038*/ 	.byte	0x04, 0x17
        /*003a*/ 	.short	(.L_2251 - .L_2250)
.L_2250:
        /*003c*/ 	.word	0x00000000
        /*0040*/ 	.short	0x0003
        /*0042*/ 	.short	0x0020
        /*0044*/ 	.byte	0x00, 0xf0, 0x05, 0x00


	//----- nvinfo : EIATTR_KPARAM_INFO
	.align		4
.L_2251:
        /*0048*/ 	.byte	0x04, 0x17
        /*004a*/ 	.short	(.L_2253 - .L_2252)
.L_2252:
        /*004c*/ 	.word	0x00000000
        /*0050*/ 	.short	0x0002
        /*0052*/ 	.short	0x0008
        /*0054*/ 	.byte	0x00, 0xf0, 0x61, 0x00


	//----- nvinfo : EIATTR_KPARAM_INFO
	.align		4
.L_2253:
        /*0058*/ 	.byte	0x04, 0x17
        /*005a*/ 	.short	(.L_2255 - .L_2254)
.L_2254:
        /*005c*/ 	.word	0x00000000
        /*0060*/ 	.short	0x0001
        /*0062*/ 	.short	0x0004
        /*0064*/ 	.byte	0x00, 0xf0, 0x05, 0x00


	//----- nvinfo : EIATTR_KPARAM_INFO
	.align		4
.L_2255:
        /*0068*/ 	.byte	0x04, 0x17
        /*006a*/ 	.short	(.L_2257 - .L_2256)
.L_2256:
        /*006c*/ 	.word	0x00000000
        /*0070*/ 	.short	0x0000
        /*0072*/ 	.short	0x0000
        /*0074*/ 	.byte	0x00, 0xf0, 0x11, 0x00


	//----- nvinfo : EIATTR_SPARSE_MMA_MASK
	.align		4
.L_2257:
        /*0078*/ 	.byte	0x03, 0x50
        /*007a*/ 	.short	0x0000


	//----- nvinfo : EIATTR_MAXREG_COUNT
	.align		4
        /*007c*/ 	.byte	0x03, 0x1b
        /*007e*/ 	.short	0x00ff


	//----- nvinfo : EIATTR_MERCURY_ISA_VERSION
	.align		4
        /*0080*/ 	.byte	0x03, 0x5f
        /*0082*/ 	.short	0x0101


	//----- nvinfo : EIATTR_EXIT_INSTR_OFFSETS
	.align		4
        /*0084*/ 	.byte	0x04, 0x1c
        /*0086*/ 	.short	(.L_2259 - .L_2258)


	//   ....[0]....
.L_2258:
        /*0088*/ 	.word	0x000004d0


	//   ....[1]....
        /*008c*/ 	.word	0x00000540


	//----- nvinfo : EIATTR_MAX_THREADS
	.align		4
.L_2259:
        /*0090*/ 	.byte	0x04, 0x05
        /*0092*/ 	.short	(.L_2261 - .L_2260)
.L_2260:
        /*0094*/ 	.word	0x00000080
        /*0098*/ 	.word	0x00000001
        /*009c*/ 	.word	0x00000001


	//----- nvinfo : EIATTR_CRS_STACK_SIZE
	.align		4
.L_2261:
        /*00a0*/ 	.byte	0x04, 0x1e
        /*00a2*/ 	.short	(.L_2263 - .L_2262)
.L_2262:
        /*00a4*/ 	.word	0x00000000


	//----- nvinfo : EIATTR_CBANK_PARAM_SIZE
	.align		4
.L_2263:
        /*00a8*/ 	.byte	0x03, 0x19
        /*00aa*/ 	.short	0x0024


	//----- nvinfo : EIATTR_PARAM_CBANK
	.align		4
        /*00ac*/ 	.byte	0x04, 0x0a
        /*00ae*/ 	.short	(.L_2265 - .L_2264)
	.align		4
.L_2264:
        /*00b0*/ 	.word	index@(.nv.constant0._ZN2at6native27unrolled_elementwise_kernelINS0_13BinaryFunctorIiiiZZZNS0_18rshift_kernel_cudaERNS_18TensorIteratorBaseEENKUlvE_clEvENKUlvE1_clEvEUliiE_EESt5arrayIPcLm3EELi4E23TrivialOffsetCalculatorILi2EjESC_ILi1EjENS0_6memory15LoadWithoutCastENSF_16StoreWithoutCastEEEviT_T0_T2_T3_T4_T5_)
        /*00b4*/ 	.short	0x0210
        /*00b6*/ 	.short	0x0024


	//----- nvinfo : EIATTR_SW_WAR
	.align		4
.L_2265:
        /*00b8*/ 	.byte	0x04, 0x36
        /*00ba*/ 	.short	(.L_2267 - .L_2266)
.L_2266:
        /*00bc*/ 	.word	0x00000008
.L_2267:


//--------------------- .nv.info._ZN2at6native29vectorized_elementwise_kernelILi2ENS0_13BinaryFunctorIiiiZZZNS0_18rshift_kernel_cudaERNS_18TensorIteratorBaseEENKUlvE_clEvENKUlvE1_clEvEUliiE_EESt5arrayIPcLm3EEEEviT0_T1_ --------------------------
	.section	.nv.info._ZN2at6native29vectorized_elementwise_kernelILi2ENS0_13BinaryFunctorIiiiZZZNS0_18rshift_kernel_cudaERNS_18TensorIteratorBaseEENKUlvE_clEvENKUlvE1_clEvEUliiE_EESt5arrayIPcLm3EEEEviT0_T1_,"",@"SHT_CUDA_INFO"
	.sectionflags	@""
	.align	4


	//----- nvinfo : EIATTR_CUDA_API_VERSION
	.align		4
        /*0000*/ 	.byte	0x04, 0x37
        /*0002*/ 	.short	(.L_2269 - .L_2268)
.L_2268:
        /*0004*/ 	.word	0x00000082


	//----- nvinfo : EIATTR_KPARAM_INFO
	.align		4
.L_2269:
        /*0008*/ 	.byte	0x04, 0x17
        /*000a*/ 	.short	(.L_2271 - .L_2270)
.L_2270:
        /*000c*/ 	.word	0x00000000
        /*0010*/ 	.short	0x0002
        /*0012*/ 	.short	0x0008
        /*0014*/ 	.byte	0x00, 0xf0, 0x61, 0x00


	//----- nvinfo : EIATTR_KPARAM_INFO
	.align		4
.L_2271:
        /*0018*/ 	.byte	0x04, 0x17
        /*001a*/ 	.short	(.L_2273 - .L_2272)
.L_2272:
        /*001c*/ 	.word	0x00000000
        /*0020*/ 	.short	0x0001
        /*0022*/ 	.short	0x0004
        /*0024*/ 	.byte	0x00, 0xf0, 0x05, 0x00


	//----- nvinfo : EIATTR_KPARAM_INFO
	.align		4
.L_2273:
        /*0028*/ 	.byte	0x04, 0x17
        /*002a*/ 	.short	(.L_2275 - .L_2274)
.L_2274:
        /*002c*/ 	.word	0x00000000
        /*0030*/ 	.short	0x0000
        /*0032*/ 	.short	0x0000
        /*0034*/ 	.byte	0x00, 0xf0, 0x11, 0x00


	//----- nvinfo : EIATTR_SPARSE_MMA_MASK
	.align		4
.L_2275:
        /*0038*/ 	.byte	0x03, 0x50
        /*003a*/ 	.short	0x0000


	//----- nvinfo : EIATTR_MAXREG_COUNT
	.align		4
        /*003c*/ 	.byte	0x03, 0x1b
        /*003e*/ 	.short	0x00ff


	//----- nvinfo : EIATTR_MERCURY_ISA_VERSION
	.align		4
        /*0040*/ 	.byte	0x03, 0x5f
        /*0042*/ 	.short	0x0101


	//----- nvinfo : EIATTR_EXIT_INSTR_OFFSETS
	.align		4
        /*0044*/ 	.byte	0x04, 0x1c
        /*0046*/ 	.short	(.L_2277 - .L_2276)


	//   ....[0]....
.L_2276:
        /*0048*/ 	.word	0x000002e0


	//   ....[1]....
        /*004c*/ 	.word	0x00000cb0


	//   ....[2]....
        /*0050*/ 	.word	0x00000d00


	//----- nvinfo : EIATTR_MAX_THREADS
	.align		4
.L_2277:
        /*0054*/ 	.byte	0x04, 0x05
        /*0056*/ 	.short	(.L_2279 - .L_2278)
.L_2278:
        /*0058*/ 	.word	0x00000080
        /*005c*/ 	.word	0x00000001
        /*0060*/ 	.word	0x00000001


	//----- nvinfo : EIATTR_CRS_STACK_SIZE
	.align		4
.L_2279:
        /*0064*/ 	.byte	0x04, 0x1e
        /*0066*/ 	.short	(.L_2281 - .L_2280)
.L_2280:
        /*0068*/ 	.word	0x00000000


	//----- nvinfo : EIATTR_CBANK_PARAM_SIZE
	.align		4
.L_2281:
        /*006c*/ 	.byte	0x03, 0x19
        /*006e*/ 	.short	0x0020


	//----- nvinfo : EIATTR_PARAM_CBANK
	.align		4
        /*0070*/ 	.byte	0x04, 0x0a
        /*0072*/ 	.short	(.L_2283 - .L_2282)
	.align		4
.L_2282:
        /*0074*/ 	.word	index@(.nv.constant0._ZN2at6native29vectorized_elementwise_kernelILi2ENS0_13BinaryFunctorIiiiZZZNS0_18rshift_kernel_cudaERNS_18TensorIteratorBaseEENKUlvE_clEvENKUlvE1_clEvEUliiE_EESt5arrayIPcLm3EEEEviT0_T1_)
        /*0078*/ 	.short	0x0210
        /*007a*/ 	.short	0x0020


	//----- nvinfo : EIATTR_SW_WAR
	.align		4
.L_2283:
        /*007c*/ 	.byte	0x04, 0x36
        /*007e*/ 	.short	(.L_2285 - .L_2284)
.L_2284:
        /*0080*/ 	.word	0x00000008
.L_2285:


//--------------------- .nv.info._ZN2at6native29vectorized_elementwise_kernelILi4ENS0_13BinaryFunctorIiiiZZZNS0_18rshift_kernel_cudaERNS_18TensorIteratorBaseEENKUlvE_clEvENKUlvE1_clEvEUliiE_EESt5arrayIPcLm3EEEEviT0_T1_ --------------------------
	.section	.nv.info._ZN2at6native29vectorized_elementwise_kernelILi4ENS0_13BinaryFunctorIiiiZZZNS0_18rshift_kernel_cudaERNS_18TensorIteratorBaseEENKUlvE_clEvENKUlvE1_clEvEUliiE_EESt5arrayIPcLm3EEEEviT0_T1_,"",@"SHT_CUDA_INFO"
	.sectionflags	@""
	.align	4


	//----- nvinfo : EIATTR_CUDA_API_VERSION
	.align		4
        /*0000*/ 	.byte	0x04, 0x37
        /*0002*/ 	.short	(.L_2287 - .L_2286)
.L_2286:
        /*0004*/ 	.word	0x00000082


	//----- nvinfo : EIATTR_KPARAM_INFO
	.align		4
.L_2287:
        /*0008*/ 	.byte	0x04, 0x17
        /*000a*/ 	.short	(.L_2289 - .L_2288)
.L_2288:
        /*000c*/ 	.word	0x00000000
        /*0010*/ 	.short	0x0002
        /*0012*/ 	.short	0x0008
        /*0014*/ 	.byte	0x00, 0xf0, 0x61, 0x00


	//----- nvinfo : EIATTR_KPARAM_INFO
	.align		4
.L_2289:
        /*0018*/ 	.byte	0x04, 0x17
        /*001a*/ 	.short	(.L_2291 - .L_2290)
.L_2290:
        /*001c*/ 	.word	0x00000000
        /*0020*/ 	.short	0x0001
        /*0022*/ 	.short	0x0004
        /*0024*/ 	.byte	0x00, 0xf0, 0x05, 0x00


	//----- nvinfo : EIATTR_KPARAM_INFO
	.align		4
.L_2291:
        /*0028*/ 	.byte	0x04, 0x17
        /*002a*/ 	.short	(.L_2293 - .L_2292)
.L_2292:
        /*002c*/ 	.word	0x00000000
        /*0030*/ 	.short	0x0000
        /*0032*/ 	.short	0x0000
        /*0034*/ 	.byte	0x00, 0xf0, 0x11, 0x00


	//----- nvinfo : EIATTR_SPARSE_MMA_MASK
	.align		4
.L_2293:
        /*0038*/ 	.byte	0x03, 0x50
        /*003a*/ 	.short	0x0000


	//----- nvinfo : EIATTR_MAXREG_COUNT
	.align		4
        /*003c*/ 	.byte	0x03, 0x1b
        /*003e*/ 	.short	0x00ff


	//----- nvinfo : EIATTR_MERCURY_ISA_VERSION
	.align		4
        /*0040*/ 	.byte	0x03, 0x5f
        /*0042*/ 	.short	0x0101


	//----- nvinfo : EIATTR_EXIT_INSTR_OFFSETS
	.align		4
        /*0044*/ 	.byte	0x04, 0x1c
        /*0046*/ 	.short	(.L_2295 - .L_2294)


	//   ....[0]....
.L_2294:
        /*0048*/ 	.word	0x00000280


	//   ....[1]....
        /*004c*/ 	.word	0x00000c50


	//   ....[2]....
        /*0050*/ 	.word	0x00000ca0


	//----- nvinfo : EIATTR_MAX_THREADS
	.align		4
.L_2295:
        /*0054*/ 	.byte	0x04, 0x05
        /*0056*/ 	.short	(.L_2297 - .L_2296)
.L_2296:
        /*0058*/ 	.word	0x00000080
        /*005c*/ 	.word	0x00000001
        /*0060*/ 	.word	0x00000001


	//----- nvinfo : EIATTR_CRS_STACK_SIZE
	.align		4
.L_2297:
        /*0064*/ 	.byte	0x04, 0x1e
        /*0066*/ 	.short	(.L_2299 - .L_2298)
.L_2298:
        /*0068*/ 	.word	0x00000000


	//----- nvinfo : EIATTR_CBANK_PARAM_SIZE
	.align		4
.L_2299:
        /*006c*/ 	.byte	0x03, 0x19
        /*006e*/ 	.short	0x0020


	//----- nvinfo : EIATTR_PARAM_CBANK
	.align		4
        /*0070*/ 	.byte	0x04, 0x0a
        /*0072*/ 	.short	(.L_2301 - .L_2300)
	.align		4
.L_2300:
        /*0074*/ 	.word	index@(.nv.constant0._ZN2at6native29vectorized_elementwise_kernelILi4ENS0_13BinaryFunctorIiiiZZZNS0_18rshift_kernel_cudaERNS_18TensorIteratorBaseEENKUlvE_clEvENKUlvE1_clEvEUliiE_EESt5arrayIPcLm3EEEEviT0_T1_)
        /*0078*/ 	.short	0x0210
        /*007a*/ 	.short	0x0020


	//----- nvinfo : EIATTR_SW_WAR
	.align		4
.L_2301:
        /*007c*/ 	.byte	0x04, 0x36
        /*007e*/ 	.short	(.L_2303 - .L_2302)
.L_2302:
        /*0080*/ 	.word	0x00000008
.L_2303:


//--------------------- .nv.info._ZN2at6native29vectorized_elementwise_kernelILi8ENS0_13BinaryFunctorIiiiZZZNS0_18rshift_kernel_cudaERNS_18TensorIteratorBaseEENKUlvE_clEvENKUlvE1_clEvEUliiE_EESt5arrayIPcLm3EEEEviT0_T1_ --------------------------
	.section	.nv.info._ZN2at6native29vectorized_elementwise_kernelILi8ENS0_13BinaryFunctorIiiiZZZNS0_18rshift_kernel_cudaERNS_18TensorIteratorBaseEENKUlvE_clEvENKUlvE1_clEvEUliiE_EESt5arrayIPcLm3EEEEviT0_T1_,"",@"SHT_CUDA_INFO"
	.sectionflags	@""
	.align	4


	//----- nvinfo : EIATTR_CUDA_API_VERSION
	.align		4
        /*0000*/ 	.byte	0x04, 0x37
        /*0002*/ 	.short	(.L_2305 - .L_2304)
.L_2304:
        /*0004*/ 	.word	0x00000082


	//----- nvinfo : EIATTR_KPARAM_INFO
	.align		4
.L_2305:
        /*0008*/ 	.byte	0x04, 0x17
        /*000a*/ 	.short	(.L_2307 - .L_2306)
.L_2306:
        /*000c*/ 	.word	0x00000000
        /*0010*/ 	.short	0x0002
        /*0012*/ 	.short	0x0008
        /*0014*/ 	.byte	0x00, 0xf0, 0x61, 0x00


	//----- nvinfo : EIATTR_KPARAM_INFO
	.align		4
.L_2307:
        /*0018*/ 	.byte	0x04, 0x17
        /*001a*/ 	.short	(.L_2309 - .L_2308)
.L_2308:
        /*001c*/ 	.word	0x00000000
        /*0020*/ 	.short	0x0001
        /*0022*/ 	.short	0x0004
        /*0024*/ 	.byte	0x00, 0xf0, 0x05, 0x00


	//----- nvinfo : EIATTR_KPARAM_INFO
	.align		4
.L_2309:
        /*0028*/ 	.byte	0x04, 0x17
        /*002a*/ 	.short	(.L_2311 - .L_2310)
.L_2310:
        /*002c*/ 	.word	0x00000000
        /*0030*/ 	.short	0x0000
        /*0032*/ 	.short	0x0000
        /*0034*/ 	.byte	0x00, 0xf0, 0x11, 0x00


	//----- nvinfo : EIATTR_SPARSE_MMA_MASK
	.align		4
.L_2311:
        /*0038*/ 	.byte	0x03, 0x50
        /*003a*/ 	.short	0x0000


	//----- nvinfo : EIATTR_MAXREG_COUNT
	.align		4
        /*003c*/ 	.byte	0x03, 0x1b
        /*003e*/ 	.short	0x00ff


	//----- nvinfo : EIATTR_MERCURY_ISA_VERSION
	.align		4
        /*0040*/ 	.byte	0x03, 0x5f
        /*0042*/ 	.short	0x0101


	//----- nvinfo : EIATTR_EXIT_INSTR_OFFSETS
	.align		4
        /*0044*/ 	.byte	0x04, 0x1c
        /*0046*/ 	.short	(.L_2313 - .L_2312)


	//   ....[0]....
.L_2312:
        /*0048*/ 	.word	0x00000280


	//   ....[1]....
        /*004c*/ 	.word	0x00000c50


	//   ....[2]....
        /*0050*/ 	.word	0x00000ca0


	//----- nvinfo : EIATTR_MAX_THREADS
	.align		4
.L_2313:
        /*0054*/ 	.byte	0x04, 0x05
        /*0056*/ 	.short	(.L_2315 - .L_2314)
.L_2314:
        /*0058*/ 	.word	0x00000080
        /*005c*/ 	.word	0x00000001
        /*0060*/ 	.word	0x00000001


	//----- nvinfo : EIATTR_CRS_STACK_SIZE
	.align		4
.L_2315:
        /*0064*/ 	.byte	0x04, 0x1e
        /*0066*/ 	.short	(.L_2317 - .L_2316)
.L_2316:
        /*0068*/ 	.word	0x00000000


	//----- nvinfo : EIATTR_CBANK_PARAM_SIZE
	.align		4
.L_2317:
        /*006c*/ 	.byte	0x03, 0x19
        /*006e*/ 	.short	0x0020


	//----- nvinfo : EIATTR_PARAM_CBANK
	.align		4
        /*0070*/ 	.byte	0x04, 0x0a
        /*0072*/ 	.short	(.L_2319 - .L_2318)
	.align		4
.L_2318:
        /*0074*/ 	.word	index@(.nv.constant0._ZN2at6native29vectorized_elementwise_kernelILi8ENS0_13BinaryFunctorIiiiZZZNS0_18rshift_kernel_cudaERNS_18TensorIteratorBaseEENKUlvE_clEvENKUlvE1_clEvEUliiE_EESt5arrayIPcLm3EEEEviT0_T1_)
        /*0078*/ 	.short	0x0210
        /*007a*/ 	.short	0x0020


	//----- nvinfo : EIATTR_SW_WAR
	.align		4
.L_2319:
        /*007c*/ 	.byte	0x04, 0x36
        /*007e*/ 	.short	(.L_2321 - .L_2320)
.L_2320:
        /*0080*/ 	.word	0x00000008
.L_2321:


//--------------------- .nv.info._ZN2at6native18elementwise_kernelILi128ELi4EZNS0_15gpu_kernel_implINS0_13BUnaryFunctorIiiiZZZNS0_18rshift_kernel_cudaERNS_18TensorIteratorBaseEENKUlvE_clEvENKUlvE1_clEvEUliiE_EEEEvS5_RKT_EUliE_EEviT1_ --------------------------
	.section	.nv.info._ZN2at6native18elementwise_kernelILi128ELi4EZNS0_15gpu_kernel_implINS0_13BUnaryFunctorIiiiZZZNS0_18rshift_kernel_cudaERNS_18TensorIteratorBaseEENKUlvE_clEvENKUlvE1_clEvEUliiE_EEEEvS5_RKT_EUliE_EEviT1_,"",@"SHT_CUDA_INFO"
	.sectionflags	@""
	.align	4


	//----- nvinfo : EIATTR_CUDA_API_VERSION
	.align		4
        /*0000*/ 	.byte	0x04, 0x37
        /*0002*/ 	.short	(.L_2323 - .L_2322)
.L_2322:
        /*0004*/ 	.word	0x00000082


	//----- nvinfo : EIATTR_KPARAM_INFO
	.align		4
.L_2323:
        /*0008*/ 	.byte	0x04, 0x17
        /*000a*/ 	.short	(.L_2325 - .L_2324)
.L_2324:
        /*000c*/ 	.word	0x00000000
        /*0010*/ 	.short	0x0001
        /*0012*/ 	.short	0x0008
        /*0014*/ 	.byte	0x00, 0xf0, 0x81, 0x08


	//----- nvinfo : EIATTR_KPARAM_INFO
	.align		4
.L_2325:
        /*0018*/ 	.byte	0x04, 0x17
        /*001a*/ 	.short	(.L_2327 - .L_2326)
.L_2326:
        /*001c*/ 	.word	0x00000000
        /*0020*/ 	.short	0x0000
        /*0022*/ 	.short	0x0000
        /*0024*/ 	.byte	0x00, 0xf0, 0x11, 0x00


	//----- nvinfo : EIATTR_SPARSE_MMA_MASK
	.align		4
.L_2327:
        /*0028*/ 	.byte	0x03, 0x50
        /*002a*/ 	.short	0x0000


	//----- nvinfo : EIATTR_MAXREG_COUNT
	.align		4
        /*002c*/ 	.byte	0x03, 0x1b
        /*002e*/ 	.short	0x0080


	//----- nvinfo : EIATTR_EXTERNS
	.align		4
        /*0030*/ 	.byte	0x04, 0x0f
        /*0032*/ 	.short	(.L_2329 - .L_2328)


	//   ....[0]....
	.align		4
.L_2328:
        /*0034*/ 	.word	index@(__assertfail)


	//----- nvinfo : EIATTR_MERCURY_ISA_VERSION
	.align		4
.L_2329:
        /*0038*/ 	.byte	0x03, 0x5f
        /*003a*/ 	.short	0x0101


	//----- nvinfo : EIATTR_SYSCALL_OFFSETS
	.align		4
        /*003c*/ 	.byte	0x04, 0x46
        /*003e*/ 	.short	(.L_2331 - .L_2330)


	//   ....[0]....
.L_2330:
        /*0040*/ 	.word	0x00002180


	//   ....[1]....
        /*0044*/ 	.word	0x00002ff0


	//   ....[2]....
        /*0048*/ 	.word	0x00005190


	//   ....[3]....
        /*004c*/ 	.word	0x00006000


	//   ....[4]....
        /*0050*/ 	.word	0x00008190


	//   ....[5]....
        /*0054*/ 	.word	0x00009000


	//   ....[6]....
        /*0058*/ 	.word	0x0000b180


	//   ....[7]....
        /*005c*/ 	.word	0x0000bff0


	//----- nvinfo : EIATTR_EXIT_INSTR_OFFSETS
	.align		4
.L_2331:
        /*0060*/ 	.byte	0x04, 0x1c
        /*0062*/ 	.short	(.L_2333 - .L_2332)


	//   ....[0]....
.L_2332:
        /*0064*/ 	.word	0x000090a0


	//   ....[1]....
        /*0068*/ 	.word	0x0000b2e0


	//   ....[2]....
        /*006c*/ 	.word	0x0000b300


	//   ....[3]....
        /*0070*/ 	.word	0x0000b390


	//   ....[4]....
        /*0074*/ 	.word	0x0000b3b0


	//   ....[5]....
        /*0078*/ 	.word	0x0000b3d0


	//   ....[6]....
        /*007c*/ 	.word	0x0000b460


	//   ....[7]....
        /*0080*/ 	.word	0x0000b4a0


	//   ....[8]....
        /*0084*/ 	.word	0x0000b540


	//   ....[9]....
        /*0088*/ 	.word	0x0000b590


	//   ....[10]....
        /*008c*/ 	.word	0x0000b5c0


	//   ....[11]....
        /*0090*/ 	.word	0x0000b680


	//   ....[12]....
        /*0094*/ 	.word	0x0000b6c0


	//   ....[13]....
        /*0098*/ 	.word	0x0000b850


	//   ....[14]....
        /*009c*/ 	.word	0x0000b9b0


	//   ....[15]....
        /*00a0*/ 	.word	0x0000b9f0


	//   ....[16]....
        /*00a4*/ 	.word	0x0000ba90


	//   ....[17]....
        /*00a8*/ 	.word	0x0000bc10


	//   ....[18]....
        /*00ac*/ 	.word	0x0000bd90


	//   ....[19]....
        /*00b0*/ 	.word	0x0000bef0


	//   ....[20]....
        /*00b4*/ 	.word	0x0000c000


	//   ....[21]....
        /*00b8*/ 	.word	0x0000c030


	//   ....[22]....
        /*00bc*/ 	.word	0x0000c050


	//----- nvinfo : EIATTR_MAX_THREADS
	.align		4
.L_2333:
        /*00c0*/ 	.byte	0x04, 0x05
        /*00c2*/ 	.short	(.L_2335 - .L_2334)
.L_2334:
        /*00c4*/ 	.word	0x00000080
        /*00c8*/ 	.word	0x00000001
        /*00cc*/ 	.word	0x00000001


	//----- nvinfo : EIATTR_CRS_STACK_SIZE
	.align		4
.L_2335:
        /*00d0*/ 	.byte	0x04, 0x1e
        /*00d2*/ 	.short	(.L_2337 - .L_2336)
.L_2336:
        /*00d4*/ 	.word	0x00000000


	//----- nvinfo : EIATTR_CBANK_PARAM_SIZE
	.align		4
.L_2337:
        /*00d8*/ 	.byte	0x03, 0x19
        /*00da*/ 	.short	0x0228


	//----- nvinfo : EIATTR_PARAM_CBANK
	.align		4
        /*00dc*/ 	.byte	0x04, 0x0a
        /*00de*/ 	.short	(.L_2339 - .L_2338)
	.align		4
.L_2338:
        /*00e0*/ 	.word	index@(.nv.constant0._ZN2at6native18elementwise_kernelILi128ELi4EZNS0_15gpu_kernel_implINS0_13BUnaryFunctorIiiiZZZNS0_18rshift_kernel_cudaERNS_18TensorIteratorBaseEENKUlvE_clEvENKUlvE1_clEvEUliiE_EEEEvS5_RKT_EUliE_EEviT1_)
        /*00e4*/ 	.short	0x0210
        /*00e6*/ 	.short	0x0228


	//----- nvinfo : EIATTR_SW_WAR
	.align		4
.L_2339:
        /*00e8*/ 	.byte	0x04, 0x36
        /*00ea*/ 	.short	(.L_2341 - .L_2340)
.L_2340:
        /*00ec*/ 	.word	0x00000008
.L_2341:


//--------------------- .nv.info._ZN2at6native27unrolled_elementwise_kernelINS0_13BUnaryFunctorIiiiZZZNS0_18rshift_kernel_cudaERNS_18TensorIteratorBaseEENKUlvE_clEvENKUlvE1_clEvEUliiE_EESt5arrayIPcLm2EELi4E23TrivialOffsetCalculatorILi1EjESD_NS0_6memory12LoadWithCastILi1EEENSE_13StoreWithCastILi1EEEEEviT_T0_T2_T3_T4_T5_ --------------------------
	.section	.nv.info._ZN2at6native27unrolled_elementwise_kernelINS0_13BUnaryFunctorIiiiZZZNS0_18rshift_kernel_cudaERNS_18TensorIteratorBaseEENKUlvE_clEvENKUlvE1_clEvEUliiE_EESt5arrayIPcLm2EELi4E23TrivialOffsetCalculatorILi1EjESD_NS0_6memory12LoadWithCastILi1EEENSE_13StoreWithCastILi1EEEEEviT_T0_T2_T3_T4_T5_,"",@"SHT_CUDA_INFO"
	.sectionflags	@""
	.align	4


	//----- nvinfo : EIATTR_CUDA_API_VERSION
	.align		4
        /*0000*/ 	.byte	0x04, 0x37
        /*0002*/ 	.short	(.L_2343 - .L_2342)
.L_2342:
        /*0004*/ 	.word	0x00000082


	//----- nvinfo : EIATTR_KPARAM_INFO
	.align		4
.L_2343:
        /*0008*/ 	.byte	0x04, 0x17
        /*000a*/ 	.short	(.L_2345 - .L_2344)
.L_2344:
        /*000c*/ 	.word	0x00000000
        /*0010*/ 	.short	0x0006
        /*0012*/ 	.short	0x002c
        /*0014*/ 	.byte	0x00, 0xf0, 0x21, 0x00


	//----- nvinfo : EIATTR_KPARAM_INFO
	.align		4
.L_2345:
        /*0018*/ 	.byte	0x04, 0x17
        /*001a*/ 	.short	(.L_2347 - .L_2346)
.L_2346:
        /*001c*/ 	.word	0x00000000
        /*0020*/ 	.short	0x0005
        /*0022*/ 	.short	0x0024
        /*0024*/ 	.byte	0x00, 0xf0, 0x21, 0x00


	//----- nvinfo : EIATTR_KPARAM_INFO
	.align		4
.L_2347:
        /*0028*/ 	.byte	0x04, 0x17
        /*002a*/ 	.short	(.L_2349 - .L_2348)
.L_2348:
        /*002c*/ 	.word	0x00000000
        /*0030*/ 	.short	0x0004
        /*0032*/ 	.short	0x0021
        /*0034*/ 	.byte	0x00, 0xf0, 0x05, 0x00


	//----- nvinfo : EIATTR_KPARAM_INFO
	.align		4
.L_2349:
        /*0038*/ 	.byte	0x04, 0x17
        /*003a*/ 	.short	(.L_2351 - .L_2350)
.L_2350:
        /*003c*/ 	.word	0x00000000
        /*0040*/ 	.short	0x0003
        /*0042*/ 	.short	0x0020
        /*0044*/ 	.byte	0x00, 0xf0, 0x05, 0x00


	//----- nvinfo : EIATTR_KPARAM_INFO
	.align		4
.L_2351:
        /*0048*/ 	.byte	0x04, 0x17
        /*004a*/ 	.short	(.L_2353 - .L_2352)
.L_2352:
        /*004c*/ 	.word	0x00000000
        /*0050*/ 	.short	0x0002
        /*0052*/ 	.short	0x0010
        /*0054*/ 	.byte	0x00, 0xf0, 0x41, 0x00


	//----- nvinfo : EIATTR_KPARAM_INFO
	.align		4
.L_2353:
        /*0058*/ 	.byte	0x04, 0x17
        /*005a*/ 	.short	(.L_2355 - .L_2354)
.L_2354:
        /*005c*/ 	.word	0x00000000
        /*0060*/ 	.short	0x0001
        /*0062*/ 	.short	0x0004
        /*0064*/ 	.byte	0x00, 0xf0, 0x21, 0x00


	//----- nvinfo : EIATTR_KPARAM_INFO
	.align		4
.L_2355:
        /*0068*/ 	.byte	0x04, 0x17
        /*006a*/ 	.short	(.L_2357 - .L_2356)
.L_2356:
        /*006c*/ 	.word	0x00000000
        /*0070*/ 	.short	0x0000
        /*0072*/ 	.short	0x0000
        /*0074*/ 	.byte	0x00, 0xf0, 0x11, 0x00


	//----- nvinfo : EIATTR_SPARSE_MMA_MASK
	.align		4
.L_2357:
        /*0078*/ 	.byte	0x03, 0x50
        /*007a*/ 	.short	0x0000


	//----- nvinfo : EIATTR_MAXREG_COUNT
	.align		4
        /*007c*/ 	.byte	0x03, 0x1b
        /*007e*/ 	.short	0x00ff


	//----- nvinfo : EIATTR_EXTERNS
	.align		4
        /*0080*/ 	.byte	0x04, 0x0f
        /*0082*/ 	.short	(.L_2359 - .L_2358)


	//   ....[0]....
	.align		4
.L_2358:
        /*0084*/ 	.word	index@(__assertfail)


	//----- nvinfo : EIATTR_MERCURY_ISA_VERSION
	.align		4
.L_2359:
        /*0088*/ 	.byte	0x03, 0x5f
        /*008a*/ 	.short	0x0101


	//----- nvinfo : EIATTR_SYSCALL_OFFSETS
	.align		4
        /*008c*/ 	.byte	0x04, 0x46
        /*008e*/ 	.short	(.L_2361 - .L_2360)


	//   ....[0]....
.L_2360:
        /*0090*/ 	.word	0x00000ea0


	//   ....[1]....
        /*0094*/ 	.word	0x00001d30


	//   ....[2]....
        /*0098*/ 	.word	0x00002bd0


	//   ....[3]....
        /*009c*/ 	.word	0x00003a30


	//   ....[4]....
        /*00a0*/ 	.word	0x000049a0


	//   ....[5]....
        /*00a4*/ 	.word	0x00005890


	//   ....[6]....
        /*00a8*/ 	.word	0x00006780


	//   ....[7]....
        /*00ac*/ 	.word	0x00007660


	//----- nvinfo : EIATTR_EXIT_INSTR_OFFSETS
	.align		4
.L_2361:
        /*00b0*/ 	.byte	0x04, 0x1c
        /*00b2*/ 	.short	(.L_2363 - .L_2362)


	//   ....[0]....
.L_2362:
        /*00b4*/ 	.word	0x00006820


	//   ....[1]....
        /*00b8*/ 	.word	0x00006950


	//   ....[2]....
        /*00bc*/ 	.word	0x00006970


	//   ....[3]....
        /*00c0*/ 	.word	0x00006a00


	//   ....[4]....
        /*00c4*/ 	.word	0x00006a20


	//   ....[5]....
        /*00c8*/ 	.word	0x00006a40


	//   ....[6]....
        /*00cc*/ 	.word	0x00006ad0


	//   ....[7]....
        /*00d0*/ 	.word	0x00006b10


	//   ....[8]....
        /*00d4*/ 	.word	0x00006bb0


	//   ....[9]....
        /*00d8*/ 	.word	0x00006c00


	//   ....[10]....
        /*00dc*/ 	.word	0x00006c30


	//   ....[11]....
        /*00e0*/ 	.word	0x00006cf0


	//   ....[12]....
        /*00e4*/ 	.word	0x00006d30


	//   ....[13]....
        /*00e8*/ 	.word	0x00006ec0


	//   ....[14]....
        /*00ec*/ 	.word	0x00007020


	//   ....[15]....
        /*00f0*/ 	.word	0x00007060


	//   ....[16]....
        /*00f4*/ 	.word	0x00007100


	//   ....[17]....
        /*00f8*/ 	.word	0x00007280


	//   ....[18]....
        /*00fc*/ 	.word	0x00007400


	//   ....[19]....
        /*0100*/ 	.word	0x00007560


	//   ....[20]....
        /*0104*/ 	.word	0x00007670


	//   ....[21]....
        /*0108*/ 	.word	0x000076a0


	//   ....[22]....
        /*010c*/ 	.word	0x000076c0


	//----- nvinfo : EIATTR_MAX_THREADS
	.align		4
.L_2363:
        /*0110*/ 	.byte	0x04, 0x05
        /*0112*/ 	.short	(.L_2365 - .L_2364)
.L_2364:
        /*0114*/ 	.word	0x00000080
        /*0118*/ 	.word	0x00000001
        /*011c*/ 	.word	0x00000001


	//----- nvinfo : EIATTR_CRS_STACK_SIZE
	.align		4
.L_2365:
        /*0120*/ 	.byte	0x04, 0x1e
        /*0122*/ 	.short	(.L_2367 - .L_2366)
.L_2366:
        /*0124*/ 	.word	0x00000000


	//----- nvinfo : EIATTR_CBANK_PARAM_SIZE
	.align		4
.L_2367:
        /*0128*/ 	.byte	0x03, 0x19
        /*012a*/ 	.short	0x0034


	//----- nvinfo : EIATTR_PARAM_CBANK
	.align		4
        /*012c*/ 	.byte	0x04, 0x0a
        /*012e*/ 	.short	(.L_2369 - .L_2368)
	.align		4
.L_2368:
        /*0130*/ 	.word	index@(.nv.constant0._ZN2at6native27unrolled_elementwise_kernelINS0_13BUnaryFunctorIiiiZZZNS0_18rshift_kernel_cudaERNS_18TensorIteratorBaseEENKUlvE_clEvENKUlvE1_clEvEUliiE_EESt5arrayIPcLm2EELi4E23TrivialOffsetCalculatorILi1EjESD_NS0_6memory12LoadWithCastILi1EEENSE_13StoreWithCastILi1EEEEEviT_T0_T2_T3_T4_T5_)
        /*0134*/ 	.short	0x0210
        /*0136*/ 	.short	0x0034


	//----- nvinfo : EIATTR_SW_WAR
	.align		4
.L_2369:
        /*0138*/ 	.byte	0x04, 0x36
        /*013a*/ 	.short	(.L_2371 - .L_2370)
.L_2370:
        /*013c*/ 	.word	0x00000008
.L_2371:


//--------------------- .nv.info._ZN2at6native18elementwise_kernelILi128ELi2EZNS0_22gpu_kernel_impl_nocastINS0_13BUnaryFunctorIiiiZZZNS0_18rshift_kernel_cudaERNS_18TensorIteratorBaseEENKUlvE_clEvENKUlvE1_clEvEUliiE_EEEEvS5_RKT_EUliE_EEviT1_ --------------------------
	.section	.nv.info._ZN2at6native18elementwise_kernelILi128ELi2EZNS0_22gpu_kernel_impl_nocastINS0_13BUnaryFunctorIiiiZZZNS0_18rshift_kernel_cudaERNS_18TensorIteratorBaseEENKUlvE_clEvENKUlvE1_clEvEUliiE_EEEEvS5_RKT_EUliE_EEviT1_,"",@"SHT_CUDA_INFO"
	.sectionflags	@""
	.align	4


	//----- nvinfo : EIATTR_CUDA_API_VERSION
	.align		4
        /*0000*/ 	.byte	0x04, 0x37
        /*0002*/ 	.short	(.L_2373 - .L_2372)
.L_2372:
        /*0004*/ 	.word	0x00000082


	//----- nvinfo : EIATTR_KPARAM_INFO
	.align		4
.L_2373:
        /*0008*/ 	.byte	0x04, 0x17
        /*000a*/ 	.short	(.L_2375 - .L_2374)
.L_2374:
        /*000c*/ 	.word	0x00000000
        /*0010*/ 	.short	0x0001
        /*0012*/ 	.short	0x0008
        /*0014*/ 	.byte	0x00, 0xf0, 0x61, 0x08


	//----- nvinfo : EIATTR_KPARAM_INFO
	.align		4
.L_2375:
        /*0018*/ 	.byte	0x04, 0x17
        /*001a*/ 	.short	(.L_2377 - .L_2376)
.L_2376:
        /*001c*/ 	.word	0x00000000
        /*0020*/ 	.short	0x0000
        /*0022*/ 	.short	0x0000
        /*0024*/ 	.byte	0x00, 0xf0, 0x11, 0x00


	//----- nvinfo : EIATTR_SPARSE_MMA_MASK
	.align		4
.L_2377:
        /*0028*/ 	.byte	0x03, 0x50
        /*002a*/ 	.short	0x0000


	//----- nvinfo : EIATTR_MAXREG_COUNT
	.align		4
        /*002c*/ 	.byte	0x03, 0x1b
        /*002e*/ 	.short	0x0080


	//----- nvinfo : EIATTR_MERCURY_ISA_VERSION
	.align		4
        /*0030*/ 	.byte	0x03, 0x5f
        /*0032*/ 	.short	0x0101


	//----- nvinfo : EIATTR_EXIT_INSTR_OFFSETS
	.align		4
        /*0034*/ 	.byte	0x04, 0x1c
        /*0036*/ 	.short	(.L_2379 - .L_2378)


	//   ....[0]....
.L_2378:
        /*0038*/ 	.word	0x00001470


	//   ....[1]....
        /*003c*/ 	.word	0x00002830


	//----- nvinfo : EIATTR_MAX_THREADS
	.align		4
.L_2379:
        /*0040*/ 	.byte	0x04, 0x05
        /*0042*/ 	.short	(.L_2381 - .L_2380)
.L_2380:
        /*0044*/ 	.word	0x00000080
        /*0048*/ 	.word	0x00000001
        /*004c*/ 	.word	0x00000001


	//----- nvinfo : EIATTR_CRS_STACK_SIZE
	.align		4
.L_2381:
        /*0050*/ 	.byte	0x04, 0x1e
        /*0052*/ 	.short	(.L_2383 - .L_2382)
.L_2382:
        /*0054*/ 	.word	0x00000000


	//----- nvinfo : EIATTR_CBANK_PARAM_SIZE
	.align		4
.L_2383:
        /*0058*/ 	.byte	0x03, 0x19
        /*005a*/ 	.short	0x0220


	//----- nvinfo : EIATTR_PARAM_CBANK
	.align		4
        /*005c*/ 	.byte	0x04, 0x0a
        /*005e*/ 	.short	(.L_2385 - .L_2384)
	.align		4
.L_2384:
        /*0060*/ 	.word	index@(.nv.constant0._ZN2at6native18elementwise_kernelILi128ELi2EZNS0_22gpu_kernel_impl_nocastINS0_13BUnaryFunctorIiiiZZZNS0_18rshift_kernel_cudaERNS_18TensorIteratorBaseEENKUlvE_clEvENKUlvE1_clEvEUliiE_EEEEvS5_RKT_EUliE_EEviT1_)
        /*0064*/ 	.short	0x0210
        /*0066*/ 	.short	0x0220


	//----- nvinfo : EIATTR_SW_WAR
	.align		4
.L_2385:
        /*0068*/ 	.byte	0x04, 0x36
        /*006a*/ 	.short	(.L_2387 - .L_2386)
.L_2386:
        /*006c*/ 	.word	0x00000008
.L_2387:


//--------------------- .nv.info._ZN2at6native27unrolled_elementwise_kernelINS0_13BUnaryFunctorIiiiZZZNS0_18rshift_kernel_cudaERNS_18TensorIteratorBaseEENKUlvE_clEvENKUlvE1_clEvEUliiE_EESt5arrayIPcLm2EELi4E23TrivialOffsetCalculatorILi1EjESD_NS0_6memory15LoadWithoutCastENSE_16StoreWithoutCastEEEviT_T0_T2_T3_T4_T5_ --------------------------
	.section	.nv.info._ZN2at6native27unrolled_elementwise_kernelINS0_13BUnaryFunctorIiiiZZZNS0_18rshift_kernel_cudaERNS_18TensorIteratorBaseEENKUlvE_clEvENKUlvE1_clEvEUliiE_EESt5arrayIPcLm2EELi4E23TrivialOffsetCalculatorILi1EjESD_NS0_6memory15LoadWithoutCastENSE_16StoreWithoutCastEEEviT_T0_T2_T3_T4_T5_,"",@"SHT_CUDA_INFO"
	.sectionflags	@""
	.align	4


	//----- nvinfo : EIATTR_CUDA_API_VERSION
	.align		4
        /*0000*/ 	.byte	0x04, 0x37
        /*0002*/ 	.short	(.L_2389 - .L_2388)
.L_2388:
        /*0004*/ 	.word	0x00000082


	//----- nvinfo : EIATTR_KPARAM_INFO
	.align		4
.L_2389:
        /*0008*/ 	.byte	0x04, 0x17
        /*000a*/ 	.short	(.L_2391 - .L_2390)
.L_2390:
        /*000c*/ 	.word	0x00000000
        /*0010*/ 	.short	0x0006
        /*0012*/ 	.short	0x0023
        /*0014*/ 	.byte	0x00, 0xf0, 0x05, 0x00


	//----- nvinfo : EIATTR_KPARAM_INFO
	.align		4
.L_2391:
        /*0018*/ 	.byte	0x04, 0x17
        /*001a*/ 	.short	(.L_2393 - .L_2392)
.L_2392:
        /*001c*/ 	.word	0x00000000
        /*0020*/ 	.short	0x0005
        /*0022*/ 	.short	0x0022
        /*0024*/ 	.byte	0x00, 0xf0, 0x05, 0x00


	//----- nvinfo : EIATTR_KPARAM_INFO
	.align		4
.L_2393:
        /*0028*/ 	.byte	0x04, 0x17
        /*002a*/ 	.short	(.L_2395 - .L_2394)
.L_2394:
        /*002c*/ 	.word	0x00000000
        /*0030*/ 	.short	0x0004
        /*0032*/ 	.short	0x0021
        /*0034*/ 	.byte	0x00, 0xf0, 0x05, 0x00


	//----- nvinfo : EIATTR_KPARAM_INFO
	.align		4
.L_2395:
        /*0038*/ 	.byte	0x04, 0x17
        /*003a*/ 	.short	(.L_2397 - .L_2396)
.L_2396:
        /*003c*/ 	.word	0x00000000
        /*0040*/ 	.short	0x0003
        /*0042*/ 	.short	0x0020
        /*0044*/ 	.byte	0x00, 0xf0, 0x05, 0x00


	//----- nvinfo : EIATTR_KPARAM_INFO
	.align		4
.L_2397:
        /*0048*/ 	.byte	0x04, 0x17
        /*004a*/ 	.short	(.L_2399 - .L_2398)
.L_2398:
        /*004c*/ 	.word	0x00000000
        /*0050*/ 	.short	0x0002
        /*0052*/ 	.short	0x0010
        /*0054*/ 	.byte	0x00, 0xf0, 0x41, 0x00


	//----- nvinfo : EIATTR_KPARAM_INFO
	.align		4
.L_2399:
        /*0058*/ 	.byte	0x04, 0x17
        /*005a*/ 	.short	(.L_2401 - .L_2400)
.L_2400:
        /*005c*/ 	.word	0x00000000
        /*0060*/ 	.short	0x0001
        /*0062*/ 	.short	0x0004
        /*0064*/ 	.byte	0x00, 0xf0, 0x21, 0x00


	//----- nvinfo : EIATTR_KPARAM_INFO
	.align		4
.L_2401:
        /*0068*/ 	.byte	0x04, 0x17
        /*006a*/ 	.short	(.L_2403 - .L_2402)
.L_2402:
        /*006c*/ 	.word	0x00000000
        /*0070*/ 	.short	0x0000
        /*0072*/ 	.short	0x0000
        /*0074*/ 	.byte	0x00, 0xf0, 0x11, 0x00


	//----- nvinfo : EIATTR_SPARSE_MMA_MASK
	.align		4
.L_2403:
        /*0078*/ 	.byte	0x03, 0x50
        /*007a*/ 	.short	0x0000


	//----- nvinfo : EIATTR_MAXREG_COUNT
	.align		4
        /*007c*/ 	.byte	0x03, 0x1b
        /*007e*/ 	.short	0x00ff


	//----- nvinfo : EIATTR_MERCURY_ISA_VERSION
	.align		4
        /*0080*/ 	.byte	0x03, 0x5f
        /*0082*/ 	.short	0x0101


	//----- nvinfo : EIATTR_EXIT_INSTR_OFFSETS
	.align		4
        /*0084*/ 	.byte	0x04, 0x1c
        /*0086*/ 	.short	(.L_2405 - .L_2404)


	//   ....[0]....
.L_2404:
        /*0088*/ 	.word	0x000003e0


	//   ....[1]....
        /*008c*/ 	.word	0x00000430


	//----- nvinfo : EIATTR_MAX_THREADS
	.align		4
.L_2405:
        /*0090*/ 	.byte	0x04, 0x05
        /*0092*/ 	.short	(.L_2407 - .L_2406)
.L_2406:
        /*0094*/ 	.word	0x00000080
        /*0098*/ 	.word	0x00000001
        /*009c*/ 	.word	0x00000001


	//----- nvinfo : EIATTR_CRS_STACK_SIZE
	.align		4
.L_2407:
        /*00a0*/ 	.byte	0x04, 0x1e
        /*00a2*/ 	.short	(.L_2409 - .L_2408)
.L_2408:
        /*00a4*/ 	.word	0x00000000


	//----- nvinfo : EIATTR_CBANK_PARAM_SIZE
	.align		4
.L_2409:
        /*00a8*/ 	.byte	0x03, 0x19
        /*00aa*/ 	.short	0x0024


	//----- nvinfo : EIATTR_PARAM_CBANK
	.align		4
        /*00ac*/ 	.byte	0x04, 0x0a
        /*00ae*/ 	.short	(.L_2411 - .L_2410)
	.align		4
.L_2410:
        /*00b0*/ 	.word	index@(.nv.constant0._ZN2at6native27unrolled_elementwise_kernelINS0_13BUnaryFunctorIiiiZZZNS0_18rshift_kernel_cudaERNS_18TensorIteratorBaseEENKUlvE_clEvENKUlvE1_clEvEUliiE_EESt5arrayIPcLm2EELi4E23TrivialOffsetCalculatorILi1EjESD_NS0_6memory15LoadWithoutCastENSE_16StoreWithoutCastEEEviT_T0_T2_T3_T4_T5_)
        /*00b4*/ 	.short	0x0210
        /*00b6*/ 	.short	0x0024


	//----- nvinfo : EIATTR_SW_WAR
	.align		4
.L_2411:
        /*00b8*/ 	.byte	0x04, 0x36
        /*00ba*/ 	.short	(.L_2413 - .L_2412)
.L_2412:
        /*00bc*/ 	.word	0x00000008
.L_2413:


//--------------------- .nv.info._ZN2at6native29vectorized_elementwise_kernelILi2ENS0_13BUnaryFunctorIiiiZZZNS0_18rshift_kernel_cudaERNS_18TensorIteratorBaseEENKUlvE_clEvENKUlvE1_clEvEUliiE_EESt5arrayIPcLm2EEEEviT0_T1_ --------------------------
	.section	.nv.info._ZN2at6native29vectorized_elementwise_kernelILi2ENS0_13BUnaryFunctorIiiiZZZNS0_18rshift_kernel_cudaERNS_18TensorIteratorBaseEENKUlvE_clEvENKUlvE1_clEvEUliiE_EESt5arrayIPcLm2EEEEviT0_T1_,"",@"SHT_CUDA_INFO"
	.sectionflags	@""
	.align	4


	//----- nvinfo : EIATTR_CUDA_API_VERSION
	.align		4
        /*0000*/ 	.byte	0x04, 0x37
        /*0002*/ 	.short	(.L_2415 - .L_2414)
.L_2414:
        /*0004*/ 	.word	0x00000082


	//----- nvinfo : EIATTR_KPARAM_INFO
	.align		4
.L_2415:
        /*0008*/ 	.byte	0x04, 0x17
        /*000a*/ 	.short	(.L_2417 - .L_2416)
.L_2416:
        /*000c*/ 	.word	0x00000000
        /*0010*/ 	.short	0x0002
        /*0012*/ 	.short	0x0010
        /*0014*/ 	.byte	0x00, 0xf0, 0x41, 0x00


	//----- nvinfo : EIATTR_KPARAM_INFO
	.align		4
.L_2417:
        /*0018*/ 	.byte	0x04, 0x17
        /*001a*/ 	.short	(.L_2419 - .L_2418)
.L_2418:
        /*001c*/ 	.word	0x00000000
        /*0020*/ 	.short	0x0001
        /*0022*/ 	.short	0x0004
        /*0024*/ 	.byte	0x00, 0xf0, 0x21, 0x00


	//----- nvinfo : EIATTR_KPARAM_INFO
	.align		4
.L_2419:
        /*0028*/ 	.byte	0x04, 0x17
        /*002a*/ 	.short	(.L_2421 - .L_2420)
.L_2420:
        /*002c*/ 	.word	0x00000000
        /*0030*/ 	.short	0x0000
        /*0032*/ 	.short	0x0000
        /*0034*/ 	.byte	0x00, 0xf0, 0x11, 0x00


	//----- nvinfo : EIATTR_SPARSE_MMA_MASK
	.align		4
.L_2421:
        /*0038*/ 	.byte	0x03, 0x50
        /*003a*/ 	.short	0x0000


	//----- nvinfo : EIATTR_MAXREG_COUNT
	.align		4
        /*003c*/ 	.byte	0x03, 0x1b
        /*003e*/ 	.short	0x00ff


	//----- nvinfo : EIATTR_MERCURY_ISA_VERSION
	.align		4
        /*0040*/ 	.byte	0x03, 0x5f
        /*0042*/ 	.short	0x0101


	//----- nvinfo : EIATTR_EXIT_INSTR_OFFSETS
	.align		4
        /*0044*/ 	.byte	0x04, 0x1c
        /*0046*/ 	.short	(.L_2423 - .L_2422)


	//   ....[0]....
.L_2422:
        /*0048*/ 	.word	0x00000220


	//   ....[1]....
        /*004c*/ 	.word	0x000009c0


	//   ....[2]....
        /*0050*/ 	.word	0x00000a10


	//----- nvinfo : EIATTR_MAX_THREADS
	.align		4
.L_2423:
        /*0054*/ 	.byte	0x04, 0x05
        /*0056*/ 	.short	(.L_2425 - .L_2424)
.L_2424:
        /*0058*/ 	.word	0x00000080
        /*005c*/ 	.word	0x00000001
        /*0060*/ 	.word	0x00000001


	//----- nvinfo : EIATTR_CRS_STACK_SIZE
	.align		4
.L_2425:
        /*0064*/ 	.byte	0x04, 0x1e
        /*0066*/ 	.short	(.L_2427 - .L_2426)
.L_2426:
        /*0068*/ 	.word	0x00000000


	//----- nvinfo : EIATTR_CBANK_PARAM_SIZE
	.align		4
.L_2427:
        /*006c*/ 	.byte	0x03, 0x19
        /*006e*/ 	.short	0x0020


	//----- nvinfo : EIATTR_PARAM_CBANK
	.align		4
        /*0070*/ 	.byte	0x04, 0x0a
        /*0072*/ 	.short	(.L_2429 - .L_2428)
	.align		4
.L_2428:
        /*0074*/ 	.word	index@(.nv.constant0._ZN2at6native29vectorized_elementwise_kernelILi2ENS0_13BUnaryFunctorIiiiZZZNS0_18rshift_kernel_cudaERNS_18TensorIteratorBaseEENKUlvE_clEvENKUlvE1_clEvEUliiE_EESt5arrayIPcLm2EEEEviT0_T1_)
        /*0078*/ 	.short	0x0210
        /*007a*/ 	.short	0x0020


	//----- nvinfo : EIATTR_SW_WAR
	.align		4
.L_2429:
        /*007c*/ 	.byte	0x04, 0x36
        /*007e*/ 	.short	(.L_2431 - .L_2430)
.L_2430:
        /*0080*/ 	.word	0x00000008
.L_2431:


//--------------------- .nv.info._ZN2at6native29vectorized_elementwise_kernelILi4ENS0_13BUnaryFunctorIiiiZZZNS0_18rshift_kernel_cudaERNS_18TensorIteratorBaseEENKUlvE_clEvENKUlvE1_clEvEUliiE_EESt5arrayIPcLm2EEEEviT0_T1_ --------------------------
	.section	.nv.info._ZN2at6native29vectorized_elementwise_kernelILi4ENS0_13BUnaryFunctorIiiiZZZNS0_18rshift_kernel_cudaERNS_18TensorIteratorBaseEENKUlvE_clEvENKUlvE1_clEvEUliiE_EESt5arrayIPcLm2EEEEviT0_T1_,"",@"SHT_CUDA_INFO"
	.sectionflags	@""
	.align	4


	//----- nvinfo : EIATTR_CUDA_API_VERSION
	.align		4
        /*0000*/ 	.byte	0x04, 0x37
        /*0002*/ 	.short	(.L_2433 - .L_2432)
.L_2432:
        /*0004*/ 	.word	0x00000082


	//----- nvinfo : EIATTR_KPARAM_INFO
	.align		4
.L_2433:
        /*0008*/ 	.byte	0x04, 0x17
        /*000a*/ 	.short	(.L_2435 - .L_2434)
.L_2434:
        /*000c*/ 	.word	0x00000000
        /*0010*/ 	.short	0x0002
        /*0012*/ 	.short	0x0010
        /*0014*/ 	.byte	0x00, 0xf0, 0x41, 0x00


	//----- nvinfo : EIATTR_KPARAM_INFO
	.align		4
.L_2435:
        /*0018*/ 	.byte	0x04, 0x17
        /*001a*/ 	.short	(.L_2437 - .L_2436)
.L_2436:
        /*001c*/ 	.word	0x00000000
        /*0020*/ 	.short	0x0001
        /*0022*/ 	.short	0x0004
        /*0024*/ 	.byte	0x00, 0xf0, 0x21, 0x00


	//----- nvinfo : EIATTR_KPARAM_INFO
	.align		4
.L_2437:
        /*0028*/ 	.byte	0x04, 0x17
        /*002a*/ 	.short	(.L_2439 - .L_2438)
.L_2438:
        /*002c*/ 	.word	0x00000000
        /*0030*/ 	.short	0x0000
        /*0032*/ 	.short	0x0000
        /*0034*/ 	.byte	0x00, 0xf0, 0x11, 0x00


	//----- nvinfo : EIATTR_SPARSE_MMA_MASK
	.align		4
.L_2439:
        /*0038*/ 	.byte	0x03, 0x50
        /*003a*/ 	.short	0x0000


	//----- nvinfo : EIATTR_MAXREG_COUNT
	.align		4
        /*003c*/ 	.byte	0x03, 0x1b
        /*003e*/ 	.short	0x00ff


	//----- nvinfo : EIATTR_MERCURY_ISA_VERSION
	.align		4
        /*0040*/ 	.byte	0x03, 0x5f
        /*0042*/ 	.short	0x0101


	//----- nvinfo : EIATTR_EXIT_INSTR_OFFSETS
	.align		4
        /*0044*/ 	.byte	0x04, 0x1c
        /*0046*/ 	.short	(.L_2441 - .L_2440)


	//   ....[0]....
.L_2440:
        /*0048*/ 	.word	0x000001e0


	//   ....[1]....
        /*004c*/ 	.word	0x00000980


	//   ....[2]....
        /*0050*/ 	.word	0x000009d0


	//----- nvinfo : EIATTR_MAX_THREADS
	.align		4
.L_2441:
        /*0054*/ 	.byte	0x04, 0x05
        /*0056*/ 	.short	(.L_2443 - .L_2442)
.L_2442:
        /*0058*/ 	.word	0x00000080
        /*005c*/ 	.word	0x00000001
        /*0060*/ 	.word	0x00000001


	//----- nvinfo : EIATTR_CRS_STACK_SIZE
	.align		4
.L_2443:
        /*0064*/ 	.byte	0x04, 0x1e
        /*0066*/ 	.short	(.L_2445 - .L_2444)
.L_2444:
        /*0068*/ 	.word	0x00000000


	//----- nvinfo : EIATTR_CBANK_PARAM_SIZE
	.align		4
.L_2445:
        /*006c*/ 	.byte	0x03, 0x19
        /*006e*/ 	.short	0x0020


	//----- nvinfo : EIATTR_PARAM_CBANK
	.align		4
        /*0070*/ 	.byte	0x04, 0x0a
        /*0072*/ 	.short	(.L_2447 - .L_2446)
	.align		4
.L_2446:
        /*0074*/ 	.word	index@(.nv.constant0._ZN2at6native29vectorized_elementwise_kernelILi4ENS0_13BUnaryFunctorIiiiZZZNS0_18rshift_kernel_cudaERNS_18TensorIteratorBaseEENKUlvE_clEvENKUlvE1_clEvEUliiE_EESt5arrayIPcLm2EEEEviT0_T1_)
        /*0078*/ 	.short	0x0210
        /*007a*/ 	.short	0x0020


	//----- nvinfo : EIATTR_SW_WAR
	.align		4
.L_2447:
        /*007c*/ 	.byte	0x04, 0x36
        /*007e*/ 	.short	(.L_2449 - .L_2448)
.L_2448:
        /*0080*/ 	.word	0x00000008
.L_2449:


//--------------------- .nv.info._ZN2at6native29vectorized_elementwise_kernelILi8ENS0_13BUnaryFunctorIiiiZZZNS0_18rshift_kernel_cudaERNS_18TensorIteratorBaseEENKUlvE_clEvENKUlvE1_clEvEUliiE_EESt5arrayIPcLm2EEEEviT0_T1_ --------------------------
	.section	.nv.info._ZN2at6native29vectorized_elementwise_kernelILi8ENS0_13BUnaryFunctorIiiiZZZNS0_18rshift_kernel_cudaERNS_18TensorIteratorBaseEENKUlvE_clEvENKUlvE1_clEvEUliiE_EESt5arrayIPcLm2EEEEviT0_T1_,"",@"SHT_CUDA_INFO"
	.sectionflags	@""
	.align	4


	//----- nvinfo : EIATTR_CUDA_API_VERSION
	.align		4
        /*0000*/ 	.byte	0x04, 0x37
        /*0002*/ 	.short	(.L_2451 - .L_2450)
.L_2450:
        /*0004*/ 	.word	0x00000082


	//----- nvinfo : EIATTR_KPARAM_INFO
	.align		4
.L_2451:
        /*0008*/ 	.byte	0x04, 0x17
        /*000a*/ 	.short	(.L_2453 - .L_2452)
.L_2452:
        /*000c*/ 	.word	0x00000000
        /*0010*/ 	.short	0x0002
        /*0012*/ 	.short	0x0010
        /*0014*/ 	.byte	0x00, 0xf0, 0x41, 0x00


	//----- nvinfo : EIATTR_KPARAM_INFO
	.align		4
.L_2453:
        /*0018*/ 	.byte	0x04, 0x17
        /*001a*/ 	.short	(.L_2455 - .L_2454)
.L_2454:
        /*001c*/ 	.word	0x00000000
        /*0020*/ 	.short	0x0001
        /*0022*/ 	.short	0x0004
        /*0024*/ 	.byte	0x00, 0xf0, 0x21, 0x00


	//----- nvinfo : EIATTR_KPARAM_INFO
	.align		4
.L_2455:
        /*0028*/ 	.byte	0x04, 0x17
        /*002a*/ 	.short	(.L_2457 - .L_2456)
.L_2456:
        /*002c*/ 	.word	0x00000000
        /*0030*/ 	.short	0x0000
        /*0032*/ 	.short	0x0000
        /*0034*/ 	.byte	0x00, 0xf0, 0x11, 0x00


	//----- nvinfo : EIATTR_SPARSE_MMA_MASK
	.align		4
.L_2457:
        /*0038*/ 	.byte	0x03, 0x50
        /*003a*/ 	.short	0x0000


	//----- nvinfo : EIATTR_MAXREG_COUNT
	.align		4
        /*003c*/ 	.byte	0x03, 0x1b
        /*003e*/ 	.short	0x00ff


	//----- nvinfo : EIATTR_MERCURY_ISA_VERSION
	.align		4
        /*0040*/ 	.byte	0x03, 0x5f
        /*0042*/ 	.short	0x0101


	//----- nvinfo : EIATTR_EXIT_INSTR_OFFSETS
	.align		4
        /*0044*/ 	.byte	0x04, 0x1c
        /*0046*/ 	.short	(.L_2459 - .L_2458)


	//   ....[0]....
.L_2458:
        /*0048*/ 	.word	0x000001e0


	//   ....[1]....
        /*004c*/ 	.word	0x00000980


	//   ....[2]....
        /*0050*/ 	.word	0x000009d0


	//----- nvinfo : EIATTR_MAX_THREADS
	.align		4
.L_2459:
        /*0054*/ 	.byte	0x04, 0x05
        /*0056*/ 	.short	(.L_2461 - .L_2460)
.L_2460:
        /*0058*/ 	.word	0x00000080
        /*005c*/ 	.word	0x00000001
        /*0060*/ 	.word	0x00000001


	//----- nvinfo : EIATTR_CRS_STACK_SIZE
	.align		4
.L_2461:
        /*0064*/ 	.byte	0x04, 0x1e
        /*0066*/ 	.short	(.L_2463 - .L_2462)
.L_2462:
        /*0068*/ 	.word	0x00000000


	//----- nvinfo : EIATTR_CBANK_PARAM_SIZE
	.align		4
.L_2463:
        /*006c*/ 	.byte	0x03, 0x19
        /*006e*/ 	.short	0x0020


	//----- nvinfo : EIATTR_PARAM_CBANK
	.align		4
        /*0070*/ 	.byte	0x04, 0x0a
        /*0072*/ 	.short	(.L_2465 - .L_2464)
	.align		4
.L_2464:
        /*0074*/ 	.word	index@(.nv.constant0._ZN2at6native29vectorized_elementwise_kernelILi8ENS0_13BUnaryFunctorIiiiZZZNS0_18rshift_kernel_cudaERNS_18TensorIteratorBaseEENKUlvE_clEvENKUlvE1_clEvEUliiE_EESt5arrayIPcLm2EEEEviT0_T1_)
        /*0078*/ 	.short	0x0210
        /*007a*/ 	.short	0x0020


	//----- nvinfo : EIATTR_SW_WAR
	.align		4
.L_2465:
        /*007c*/ 	.byte	0x04, 0x36
        /*007e*/ 	.short	(.L_2467 - .L_2466)
.L_2466:
        /*0080*/ 	.word	0x00000008
.L_2467:


//--------------------- .nv.info._ZN2at6native18elementwise_kernelILi128ELi4EZNS0_15gpu_kernel_implINS0_13AUnaryFunctorIiiiZZZNS0_18rshift_kernel_cudaERNS_18TensorIteratorBaseEENKUlvE_clEvENKUlvE1_clEvEUliiE_EEEEvS5_RKT_EUliE_EEviT1_ --------------------------
	.section	.nv.info._ZN2at6native18elementwise_kernelILi128ELi4EZNS0_15gpu_kernel_implINS0_13AUnaryFunctorIiiiZZZNS0_18rshift_kernel_cudaERNS_18TensorIteratorBaseEENKUlvE_clEvENKUlvE1_clEvEUliiE_EEEEvS5_RKT_EUliE_EEviT1_,"",@"SHT_CUDA_INFO"
	.sectionflags	@""
	.align	4


	//----- nvinfo : EIATTR_CUDA_API_VERSION
	.align		4
        /*0000*/ 	.byte	0x04, 0x37
        /*0002*/ 	.short	(.L_2469 - .L_2468)
.L_2468:
        /*0004*/ 	.word	0x00000082


	//----- nvinfo : EIATTR_KPARAM_INFO
	.align		4
.L_2469:
        /*0008*/ 	.byte	0x04, 0x17
        /*000a*/ 	.short	(.L_2471 - .L_2470)
.L_2470:
        /*000c*/ 	.word	0x00000000
        /*0010*/ 	.short	0x0001
        /*0012*/ 	.short	0x0008
        /*0014*/ 	.byte	0x00, 0xf0, 0x81, 0x08


	//----- nvinfo : EIATTR_KPARAM_INFO
	.align		4
.L_2471:
        /*0018*/ 	.byte	0x04, 0x17
        /*001a*/ 	.short	(.L_2473 - .L_2472)
.L_2472:
        /*001c*/ 	.word	0x00000000
        /*0020*/ 	.short	0x0000
        /*0022*/ 	.short	0x0000
        /*0024*/ 	.byte	0x00, 0xf0, 0x11, 0x00


	//----- nvinfo : EIATTR_SPARSE_MMA_MASK
	.align		4
.L_2473:
        /*0028*/ 	.byte	0x03, 0x50
        /*002a*/ 	.short	0x0000


	//----- nvinfo : EIATTR_MAXREG_COUNT
	.align		4
        /*002c*/ 	.byte	0x03, 0x1b
        /*002e*/ 	.short	0x0080


	//----- nvinfo : EIATTR_EXTERNS
	.align		4
        /*0030*/ 	.byte	0x04, 0x0f
        /*0032*/ 	.short	(.L_2475 - .L_2474)


	//   ....[0]....
	.align		4
.L_2474:
        /*0034*/ 	.word	index@(__assertfail)


	//----- nvinfo : EIATTR_MERCURY_ISA_VERSION
	.align		4
.L_2475:
        /*0038*/ 	.byte	0x03, 0x5f
        /*003a*/ 	.short	0x0101


	//----- nvinfo : EIATTR_SYSCALL_OFFSETS
	.align		4
        /*003c*/ 	.byte	0x04, 0x46
        /*003e*/ 	.short	(.L_2477 - .L_2476)


	//   ....[0]....
.L_2476:
        /*0040*/ 	.word	0x00002180


	//   ....[1]....
        /*0044*/ 	.word	0x00002fe0


	//   ....[2]....
        /*0048*/ 	.word	0x00005180


	//   ....[3]....
        /*004c*/ 	.word	0x00005fe0


	//   ....[4]....
        /*0050*/ 	.word	0x00008170


	//   ....[5]....
        /*0054*/ 	.word	0x00008fd0


	//   ....[6]....
        /*0058*/ 	.word	0x0000b150


	//   ....[7]....
        /*005c*/ 	.word	0x0000bfb0


	//----- nvinfo : EIATTR_EXIT_INSTR_OFFSETS
	.align		4
.L_2477:
        /*0060*/ 	.byte	0x04, 0x1c
        /*0062*/ 	.short	(.L_2479 - .L_2478)


	//   ....[0]....
.L_2478:
        /*0064*/ 	.word	0x00009070


	//   ....[1]....
        /*0068*/ 	.word	0x0000b2a0


	//   ....[2]....
        /*006c*/ 	.word	0x0000b2c0


	//   ....[3]....
        /*0070*/ 	.word	0x0000b350


	//   ....[4]....
        /*0074*/ 	.word	0x0000b370


	//   ....[5]....
        /*0078*/ 	.word	0x0000b390


	//   ....[6]....
        /*007c*/ 	.word	0x0000b420


	//   ....[7]....
        /*0080*/ 	.word	0x0000b460


	//   ....[8]....
        /*0084*/ 	.word	0x0000b500


	//   ....[9]....
        /*0088*/ 	.word	0x0000b550


	//   ....[10]....
        /*008c*/ 	.word	0x0000b580


	//   ....[11]....
        /*0090*/ 	.word	0x0000b640


	//   ....[12]....
        /*0094*/ 	.word	0x0000b680


	//   ....[13]....
        /*0098*/ 	.word	0x0000b810


	//   ....[14]....
        /*009c*/ 	.word	0x0000b970


	//   ....[15]....
        /*00a0*/ 	.word	0x0000b9b0


	//   ....[16]....
        /*00a4*/ 	.word	0x0000ba50


	//   ....[17]....
        /*00a8*/ 	.word	0x0000bbd0


	//   ....[18]....
        /*00ac*/ 	.word	0x0000bd50


	//   ....[19]....
        /*00b0*/ 	.word	0x0000beb0


	//   ....[20]....
        /*00b4*/ 	.word	0x0000bfc0


	//   ....[21]....
        /*00b8*/ 	.word	0x0000bff0


	//   ....[22]....
        /*00bc*/ 	.word	0x0000c010


	//----- nvinfo : EIATTR_MAX_THREADS
	.align		4
.L_2479:
        /*00c0*/ 	.byte	0x04, 0x05
        /*00c2*/ 	.short	(.L_2481 - .L_2480)
.L_2480:
        /*00c4*/ 	.word	0x00000080
        /*00c8*/ 	.word	0x00000001
        /*00cc*/ 	.word	0x00000001


	//----- nvinfo : EIATTR_CRS_STACK_SIZE
	.align		4
.L_2481:
        /*00d0*/ 	.byte	0x04, 0x1e
        /*00d2*/ 	.short	(.L_2483 - .L_2482)
.L_2482:
        /*00d4*/ 	.word	0x00000000


	//----- nvinfo : EIATTR_CBANK_PARAM_SIZE
	.align		4
.L_2483:
        /*00d8*/ 	.byte	0x03, 0x19
        /*00da*/ 	.short	0x0228


	//----- nvinfo : EIATTR_PARAM_CBANK
	.align		4
        /*00dc*/ 	.byte	0x04, 0x0a
        /*00de*/ 	.short	(.L_2485 - .L_2484)
	.align		4
.L_2484:
        /*00e0*/ 	.word	index@(.nv.constant0._ZN2at6native18elementwise_kernelILi128ELi4EZNS0_15gpu_kernel_implINS0_13AUnaryFunctorIiiiZZZNS0_18rshift_kernel_cudaERNS_18TensorIteratorBaseEENKUlvE_clEvENKUlvE1_clEvEUliiE_EEEEvS5_RKT_EUliE_EEviT1_)
        /*00e4*/ 	.short	0x0210
        /*00e6*/ 	.short	0x0228


	//----- nvinfo : EIATTR_SW_WAR
	.align		4
.L_2485:
        /*00e8*/ 	.byte	0x04, 0x36
        /*00ea*/ 	.short	(.L_2487 - .L_2486)
.L_2486:
        /*00ec*/ 	.word	0x00000008
.L_2487:


//--------------------- .nv.info._ZN2at6native27unrolled_elementwise_kernelINS0_13AUnaryFunctorIiiiZZZNS0_18rshift_kernel_cudaERNS_18TensorIteratorBaseEENKUlvE_clEvENKUlvE1_clEvEUliiE_EESt5arrayIPcLm2EELi4E23TrivialOffsetCalculatorILi1EjESD_NS0_6memory12LoadWithCastILi1EEENSE_13StoreWithCastILi1EEEEEviT_T0_T2_T3_T4_T5_ --------------------------
	.section	.nv.info._ZN2at6native27unrolled_elementwise_kernelINS0_13AUnaryFunctorIiiiZZZNS0_18rshift_kernel_cudaERNS_18TensorIteratorBaseEENKUlvE_clEvENKUlvE1_clEvEUliiE_EESt5arrayIPcLm2EELi4E23TrivialOffsetCalculatorILi1EjESD_NS0_6memory12LoadWithCastILi1EEENSE_13StoreWithCastILi1EEEEEviT_T0_T2_T3_T4_T5_,"",@"SHT_CUDA_INFO"
	.sectionflags	@""
	.align	4


	//----- nvinfo : EIATTR_CUDA_API_VERSION
	.align		4
        /*0000*/ 	.byte	0x04, 0x37
        /*0002*/ 	.short	(.L_2489 - .L_2488)
.L_2488:
        /*0004*/ 	.word	0x00000082


	//----- nvinfo : EIATTR_KPARAM_INFO
	.align		4
.L_2489:
        /*0008*/ 	.byte	0x04, 0x17
        /*000a*/ 	.short	(.L_2491 - .L_2490)
.L_2490:
        /*000c*/ 	.word	0x00000000
        /*0010*/ 	.short	0x0006
        /*0012*/ 	.short	0x002c
        /*0014*/ 	.byte	0x00, 0xf0, 0x21, 0x00


	//----- nvinfo : EIATTR_KPARAM_INFO
	.align		4
.L_2491:
        /*0018*/ 	.byte	0x04, 0x17
        /*001a*/ 	.short	(.L_2493 - .L_2492)
.L_2492:
        /*001c*/ 	.word	0x00000000
        /*0020*/ 	.short	0x0005
        /*0022*/ 	.short	0x0024
        /*0024*/ 	.byte	0x00, 0xf0, 0x21, 0x00


	//----- nvinfo : EIATTR_KPARAM_INFO
	.align		4
.L_2493:
        /*0028*/ 	.byte	0x04, 0x17
        /*002a*/ 	.short	(.L_2495 - .L_2494)
.L_2494:
        /*002c*/ 	.word	0x00000000
        /*0030*/ 	.short	0x0004
        /*0032*/ 	.short	0x0021
        /*0034*/ 	.byte	0x00, 0xf0, 0x05, 0x00


	//----- nvinfo : EIATTR_KPARAM_INFO
	.align		4
.L_2495:
        /*0038*/ 	.byte	0x04, 0x17
        /*003a*/ 	.short	(.L_2497 - .L_2496)
.L_2496:
        /*003c*/ 	.word	0x00000000
        /*0040*/ 	.short	0x0003
        /*0042*/ 	.short	0x0020
        /*0044*/ 	.byte	0x00, 0xf0, 0x05, 0x00


	//----- nvinfo : EIATTR_KPARAM_INFO
	.align		4
.L_2497:
        /*0048*/ 	.byte	0x04, 0x17
        /*004a*/ 	.short	(.L_2499 - .L_2498)
.L_2498:
        /*004c*/ 	.word	0x00000000
        /*0050*/ 	.short	0x0002
        /*0052*/ 	.short	0x0010
        /*0054*/ 	.byte	0x00, 0xf0, 0x41, 0x00


	//----- nvinfo : EIATTR_KPARAM_INFO
	.align		4
.L_2499:
        /*0058*/ 	.byte	0x04, 0x17
        /*005a*/ 	.short	(.L_2501 - .L_2500)
.L_2500:
        /*005c*/ 	.word	0x00000000
        /*0060*/ 	.short	0x0001
        /*0062*/ 	.short	0x0004
        /*0064*/ 	.byte	0x00, 0xf0, 0x21, 0x00


	//----- nvinfo : EIATTR_KPARAM_INFO
	.align		4
.L_2501:
        /*0068*/ 	.byte	0x04, 0x17
        /*006a*/ 	.short	(.L_2503 - .L_2502)
.L_2502:
        /*006c*/ 	.word	0x00000000
        /*0070*/ 	.short	0x0000
        /*0072*/ 	.short	0x0000
        /*0074*/ 	.byte	0x00, 0xf0, 0x11, 0x00


	//----- nvinfo : EIATTR_SPARSE_MMA_MASK
	.align		4
.L_2503:
        /*0078*/ 	.byte	0x03, 0x50
        /*007a*/ 	.short	0x0000


	//----- nvinfo : EIATTR_MAXREG_COUNT
	.align		4
        /*007c*/ 	.byte	0x03, 0x1b
        /*007e*/ 	.short	0x00ff


	//----- nvinfo : EIATTR_EXTERNS
	.align		4
        /*0080*/ 	.byte	0x04, 0x0f
        /*0082*/ 	.short	(.L_2505 - .L_2504)


	//   ....[0]....
	.align		4
.L_2504:
        /*0084*/ 	.word	index@(__assertfail)


	//----- nvinfo : EIATTR_MERCURY_ISA_VERSION
	.align		4
.L_2505:
        /*0088*/ 	.byte	0x03, 0x5f
        /*008a*/ 	.short	0x0101


	//----- nvinfo : EIATTR_SYSCALL_OFFSETS
	.align		4
        /*008c*/ 	.byte	0x04, 0x46
        /*008e*/ 	.short	(.L_2507 - .L_2506)


	//   ....[0]....
.L_2506:
        /*0090*/ 	.word	0x00000ea0


	//   ....[1]....
        /*0094*/ 	.word	0x00001d30


	//   ....[2]....
        /*0098*/ 	.word	0x00002bd0


	//   ....[3]....
        /*009c*/ 	.word	0x00003a30


	//   ....[4]....
        /*00a0*/ 	.word	0x000049c0


	//   ....[5]....
        /*00a4*/ 	.word	0x000058b0


	//   ....[6]....
        /*00a8*/ 	.word	0x000067a0


	//   ....[7]....
        /*00ac*/ 	.word	0x00007680


	//----- nvinfo : EIATTR_EXIT_INSTR_OFFSETS
	.align		4
.L_2507:
        /*00b0*/ 	.byte	0x04, 0x1c
        /*00b2*/ 	.short	(.L_2509 - .L_2508)


	//   ....[0]....
.L_2508:
        /*00b4*/ 	.word	0x00006840


	//   ....[1]....
        /*00b8*/ 	.word	0x00006970


	//   ....[2]....
        /*00bc*/ 	.word	0x00006990


	//   ....[3]....
        /*00c0*/ 	.word	0x00006a20


	//   ....[4]....
        /*00c4*/ 	.word	0x00006a40


	//   ....[5]....
        /*00c8*/ 	.word	0x00006a60


	//   ....[6]....
        /*00cc*/ 	.word	0x00006af0


	//   ....[7]....
        /*00d0*/ 	.word	0x00006b30


	//   ....[8]....
        /*00d4*/ 	.word	0x00006bd0


	//   ....[9]....
        /*00d8*/ 	.word	0x00006c20


	//   ....[10]....
        /*00dc*/ 	.word	0x00006c50


	//   ....[11]....
        /*00e0*/ 	.word	0x00006d10


	//   ....[12]....
        /*00e4*/ 	.word	0x00006d50


	//   ....[13]....
        /*00e8*/ 	.word	0x00006ee0


	//   ....[14]....
        /*00ec*/ 	.word	0x00007040


	//   ....[15]....
        /*00f0*/ 	.word	0x00007080


	//   ....[16]....
        /*00f4*/ 	.word	0x00007120


	//   ....[17]....
        /*00f8*/ 	.word	0x000072a0


	//   ....[18]....
        /*00fc*/ 	.word	0x00007420


	//   ....[19]....
        /*0100*/ 	.word	0x00007580


	//   ....[20]....
        /*0104*/ 	.word	0x00007690


	//   ....[21]....
        /*0108*/ 	.word	0x000076c0


	//   ....[22]....
        /*010c*/ 	.word	0x000076e0


	//----- nvinfo : EIATTR_MAX_THREADS
	.align		4
.L_2509:
        /*0110*/ 	.byte	0x04, 0x05
        /*0112*/ 	.short	(.L_2511 - .L_2510)
.L_2510:
        /*0114*/ 	.word	0x00000080
        /*0118*/ 	.word	0x00000001
        /*011c*/ 	.word	0x00000001


	//----- nvinfo : EIATTR_CRS_STACK_SIZE
	.align		4
.L_2511:
        /*0120*/ 	.byte	0x04, 0x1e
        /*0122*/ 	.short	(.L_2513 - .L_2512)
.L_2512:
        /*0124*/ 	.word	0x00000000


	//----- nvinfo : EIATTR_CBANK_PARAM_SIZE
	.align		4
.L_2513:
        /*0128*/ 	.byte	0x03, 0x19
        /*012a*/ 	.short	0x0034


	//----- nvinfo : EIATTR_PARAM_CBANK
	.align		4
        /*012c*/ 	.byte	0x04, 0x0a
        /*012e*/ 	.short	(.L_2515 - .L_2514)
	.align		4
.L_2514:
        /*0130*/ 	.word	index@(.nv.constant0._ZN2at6native27unrolled_elementwise_kernelINS0_13AUnaryFunctorIiiiZZZNS0_18rshift_kernel_cudaERNS_18TensorIteratorBaseEENKUlvE_clEvENKUlvE1_clEvEUliiE_EESt5arrayIPcLm2EELi4E23TrivialOffsetCalculatorILi1EjESD_NS0_6memory12LoadWithCastILi1EEENSE_13StoreWithCastILi1EEEEEviT_T0_T2_T3_T4_T5_)
        /*0134*/ 	.short	0x0210
        /*0136*/ 	.short	0x0034


	//----- nvinfo : EIATTR_SW_WAR
	.align		4
.L_2515:
        /*0138*/ 	.byte	0x04, 0x36
        /*013a*/ 	.short	(.L_2517 - .L_2516)
.L_2516:
        /*013c*/ 	.word	0x00000008
.L_2517:


//--------------------- .nv.info._ZN2at6native18elementwise_kernelILi128ELi2EZNS0_22gpu_kernel_impl_nocastINS0_13AUnaryFunctorIiiiZZZNS0_18rshift_kernel_cudaERNS_18TensorIteratorBaseEENKUlvE_clEvENKUlvE1_clEvEUliiE_EEEEvS5_RKT_EUliE_EEviT1_ --------------------------
	.section	.nv.info._ZN2at6native18elementwise_kernelILi128ELi2EZNS0_22gpu_kernel_impl_nocastINS0_13AUnaryFunctorIiiiZZZNS0_18rshift_kernel_cudaERNS_18TensorIteratorBaseEENKUlvE_clEvENKUlvE1_clEvEUliiE_EEEEvS5_RKT_EUliE_EEviT1_,"",@"SHT_CUDA_INFO"
	.sectionflags	@""
	.align	4


	//----- nvinfo : EIATTR_CUDA_API_VERSION
	.align		4
        /*0000*/ 	.byte	0x04, 0x37
        /*0002*/ 	.short	(.L_2519 - .L_2518)
.L_2518:
        /*0004*/ 	.word	0x00000082


	//----- nvinfo : EIATTR_KPARAM_INFO
	.align		4
.L_2519:
        /*0008*/ 	.byte	0x04, 0x17
        /*000a*/ 	.short	(.L_2521 - .L_2520)
.L_2520:
        /*000c*/ 	.word	0x00000000
        /*0010*/ 	.short	0x0001
        /*0012*/ 	.short	0x0008
        /*0014*/ 	.byte	0x00, 0xf0, 0x61, 0x08


	//----- nvinfo : EIATTR_KPARAM_INFO
	.align		4
.L_2521:
        /*0018*/ 	.byte	0x04, 0x17
        /*001a*/ 	.short	(.L_2523 - .L_2522)
.L_2522:
        /*001c*/ 	.word	0x00000000
        /*0020*/ 	.short	0x0000
        /*0022*/ 	.short	0x0000
        /*0024*/ 	.byte	0x00, 0xf0, 0x11, 0x00


	//----- nvinfo : EIATTR_SPARSE_MMA_MASK
	.align		4
.L_2523:
        /*0028*/ 	.byte	0x03, 0x50
        /*002a*/ 	.short	0x0000


	//----- nvinfo : EIATTR_MAXREG_COUNT
	.align		4
        /*002c*/ 	.byte	0x03, 0x1b
        /*002e*/ 	.short	0x0080


	//----- nvinfo : EIATTR_MERCURY_ISA_VERSION
	.align		4
        /*0030*/ 	.byte	0x03, 0x5f
        /*0032*/ 	.short	0x0101


	//----- nvinfo : EIATTR_EXIT_INSTR_OFFSETS
	.align		4
        /*0034*/ 	.byte	0x04, 0x1c
        /*0036*/ 	.short	(.L_2525 - .L_2524)


	//   ....[0]....
.L_2524:
        /*0038*/ 	.word	0x00001460


	//   ....[1]....
        /*003c*/ 	.word	0x00002810


	//----- nvinfo : EIATTR_MAX_THREADS
	.align		4
.L_2525:
        /*0040*/ 	.byte	0x04, 0x05
        /*0042*/ 	.short	(.L_2527 - .L_2526)
.L_2526:
        /*0044*/ 	.word	0x00000080
        /*0048*/ 	.word	0x00000001
        /*004c*/ 	.word	0x00000001


	//----- nvinfo : EIATTR_CRS_STACK_SIZE
	.align		4
.L_2527:
        /*0050*/ 	.byte	0x04, 0x1e
        /*0052*/ 	.short	(.L_2529 - .L_2528)
.L_2528:
        /*0054*/ 	.word	0x00000000


	//----- nvinfo : EIATTR_CBANK_PARAM_SIZE
	.align		4
.L_2529:
        /*0058*/ 	.byte	0x03, 0x19
        /*005a*/ 	.short	0x0220


	//----- nvinfo : EIATTR_PARAM_CBANK
	.align		4
        /*005c*/ 	.byte	0x04, 0x0a
        /*005e*/ 	.short	(.L_2531 - .L_2530)
	.align		4
.L_2530:
        /*0060*/ 	.word	index@(.nv.constant0._ZN2at6native18elementwise_kernelILi128ELi2EZNS0_22gpu_kernel_impl_nocastINS0_13AUnaryFunctorIiiiZZZNS0_18rshift_kernel_cudaERNS_18TensorIteratorBaseEENKUlvE_clEvENKUlvE1_clEvEUliiE_EEEEvS5_RKT_EUliE_EEviT1_)
        /*0064*/ 	.short	0x0210
        /*0066*/ 	.short	0x0220


	//----- nvinfo : EIATTR_SW_WAR
	.align		4
.L_2531:
        /*0068*/ 	.byte	0x04, 0x36
        /*006a*/ 	.short	(.L_2533 - .L_2532)
.L_2532:
        /*006c*/ 	.word	0x00000008
.L_2533:


//--------------------- .nv.info._ZN2at6native27unrolled_elementwise_kernelINS0_13AUnaryFunctorIiiiZZZNS0_18rshift_kernel_cudaERNS_18TensorIteratorBaseEENKUlvE_clEvENKUlvE1_clEvEUliiE_EESt5arrayIPcLm2EELi4E23TrivialOffsetCalculatorILi1EjESD_NS0_6memory15LoadWithoutCastENSE_16StoreWithoutCastEEEviT_T0_T2_T3_T4_T5_ --------------------------
	.section	.nv.info._ZN2at6native27unrolled_elementwise_kernelINS0_13AUnaryFunctorIiiiZZZNS0_18rshift_kernel_cudaERNS_18TensorIteratorBaseEENKUlvE_clEvENKUlvE1_clEvEUliiE_EESt5arrayIPcLm2EELi4E23TrivialOffsetCalculatorILi1EjESD_NS0_6memory15LoadWithoutCastENSE_16StoreWithoutCastEEEviT_T0_T2_T3_T4_T5_,"",@"SHT_CUDA_INFO"
	.sectionflags	@""
	.align	4


	//----- nvinfo : EIATTR_CUDA_API_VERSION
	.align		4
        /*0000*/ 	.byte	0x04, 0x37
        /*0002*/ 	.short	(.L_2535 - .L_2534)
.L_2534:
        /*0004*/ 	.word	0x00000082


	//----- nvinfo : EIATTR_KPARAM_INFO
	.align		4
.L_2535:
        /*0008*/ 	.byte	0x04, 0x17
        /*000a*/ 	.short	(.L_2537 - .L_2536)
.L_2536:
        /*000c*/ 	.word	0x00000000
        /*0010*/ 	.short	0x0006
        /*0012*/ 	.short	0x0023
        /*0014*/ 	.byte	0x00, 0xf0, 0x05, 0x00


	//----- nvinfo : EIATTR_KPARAM_INFO
	.align		4
.L_2537:
        /*0018*/ 	.byte	0x04, 0x17
        /*001a*/ 	.short	(.L_2539 - .L_2538)
.L_2538:
        /*001c*/ 	.word	0x00000000
        /*0020*/ 	.short	0x0005
        /*0022*/ 	.short	0x0022
        /*0024*/ 	.byte	0x00, 0xf0, 0x05, 0x00


	//----- nvinfo : EIATTR_KPARAM_INFO
	.align		4
.L_2539:
        /*0028*/ 	.byte	0x04, 0x17
        /*002a*/ 	.short	(.L_2541 - .L_2540)
.L_2540:
        /*002c*/ 	.word	0x00000000
        /*0030*/ 	.short	0x0004
        /*0032*/ 	.short	0x0021
        /*0034*/ 	.byte	0x00, 0xf0, 0x05, 0x00


	//----- nvinfo : EIATTR_KPARAM_INFO
	.align		4
.L_2541:
        /*0038*/ 	.byte	0x04, 0x17
        /*003a*/ 	.short	(.L_2543 - .L_2542)
.L_2542:
        /*003c*/ 	.word	0x00000000
        /*0040*/ 	.short	0x0003
        /*0042*/ 	.short	0x0020
        /*0044*/ 	.byte	0x00, 0xf0, 0x05, 0x00


	//----- nvinfo : EIATTR_KPARAM_INFO
	.align		4
.L_2543:
        /*0048*/ 	.byte	0x04, 0x17
        /*004a*/ 	.short	(.L_2545 - .L_2544)
.L_2544:
        /*004c*/ 	.word	0x00000000
        /*0050*/ 	.short	0x0002
        /*0052*/ 	.short	0x0010
        /*0054*/ 	.byte	0x00, 0xf0, 0x41, 0x00


	//----- nvinfo : EIATTR_KPARAM_INFO
	.align		4
.L_2545:
        /*0058*/ 	.byte	0x04, 0x17
        /*005a*/ 	.short	(.L_2547 - .L_2546)
.L_2546:
        /*005c*/ 	.word	0x00000000
        /*0060*/ 	.short	0x0001
        /*0062*/ 	.short	0x0004
        /*0064*/ 	.byte	0x00, 0xf0, 0x21, 0x00


	//----- nvinfo : EIATTR_KPARAM_INFO
	.align		4
.L_2547:
        /*0068*/ 	.byte	0x04, 0x17
        /*006a*/ 	.short	(.L_2549 - .L_2548)
.L_2548:
        /*006c*/ 	.word	0x00000000
        /*0070*/ 	.short	0x0000
        /*0072*/ 	.short	0x0000
        /*0074*/ 	.byte	0x00, 0xf0, 0x11, 0x00


	//----- nvinfo : EIATTR_SPARSE_MMA_MASK
	.align		4
.L_2549:
        /*0078*/ 	.byte	0x03, 0x50
        /*007a*/ 	.short	0x0000


	//----- nvinfo : EIATTR_MAXREG_COUNT
	.align		4
        /*007c*/ 	.byte	0x03, 0x1b
        /*007e*/ 	.short	0x00ff


	//----- nvinfo : EIATTR_MERCURY_ISA_VERSION
	.align		4
        /*0080*/ 	.byte	0x03, 0x5f
        /*0082*/ 	.short	0x0101


	//----- nvinfo : EIATTR_EXIT_INSTR_OFFSETS
	.align		4
        /*0084*/ 	.byte	0x04, 0x1c
        /*0086*/ 	.short	(.L_2551 - .L_2550)


	//   ....[0]....
.L_2550:
        /*0088*/ 	.word	0x000003d0


	//   ....[1]....
        /*008c*/ 	.word	0x00000440


	//----- nvinfo : EIATTR_MAX_THREADS
	.align		4
.L_2551:
        /*0090*/ 	.byte	0x04, 0x05
        /*0092*/ 	.short	(.L_2553 - .L_2552)
.L_2552:
        /*0094*/ 	.word	0x00000080
        /*0098*/ 	.word	0x00000001
        /*009c*/ 	.word	0x00000001


	//----- nvinfo : EIATTR_CRS_STACK_SIZE
	.align		4
.L_2553:
        /*00a0*/ 	.byte	0x04, 0x1e
        /*00a2*/ 	.short	(.L_2555 - .L_2554)
.L_2554:
        /*00a4*/ 	.word	0x00000000


	//----- nvinfo : EIATTR_CBANK_PARAM_SIZE
	.align		4
.L_2555:
        /*00a8*/ 	.byte	0x03, 0x19
        /*00aa*/ 	.short	0x0024


	//----- nvinfo : EIATTR_PARAM_CBANK
	.align		4
        /*00ac*/ 	.byte	0x04, 0x0a
        /*00ae*/ 	.short	(.L_2557 - .L_2556)
	.align		4
.L_2556:
        /*00b0*/ 	.word	index@(.nv.constant0._ZN2at6native27unrolled_elementwise_kernelINS0_13AUnaryFunctorIiiiZZZNS0_18rshift_kernel_cudaERNS_18TensorIteratorBaseEENKUlvE_clEvENKUlvE1_clEvEUliiE_EESt5arrayIPcLm2EELi4E23TrivialOffsetCalculatorILi1EjESD_NS0_6memory15LoadWithoutCastENSE_16StoreWithoutCastEEEviT_T0_T2_T3_T4_T5_)
        /*00b4*/ 	.short	0x0210
        /*00b6*/ 	.short	0x0024


	//----- nvinfo : EIATTR_SW_WAR
	.align		4
.L_2557:
        /*00b8*/ 	.byte	0x04, 0x36
        /*00ba*/ 	.short	(.L_2559 - .L_2558)
.L_2558:
        /*00bc*/ 	.word	0x00000008
.L_2559:


//--------------------- .nv.info._ZN2at6native29vectorized_elementwise_kernelILi2ENS0_13AUnaryFunctorIiiiZZZNS0_18rshift_kernel_cudaERNS_18TensorIteratorBaseEENKUlvE_clEvENKUlvE1_clEvEUliiE_EESt5arrayIPcLm2EEEEviT0_T1_ --------------------------
	.section	.nv.info._ZN2at6native29vectorized_elementwise_kernelILi2ENS0_13AUnaryFunctorIiiiZZZNS0_18rshift_kernel_cudaERNS_18TensorIteratorBaseEENKUlvE_clEvENKUlvE1_clEvEUliiE_EESt5arrayIPcLm2EEEEviT0_T1_,"",@"SHT_CUDA_INFO"
	.sectionflags	@""
	.align	4


	//----- nvinfo : EIATTR_CUDA_API_VERSION
	.align		4
        /*0000*/ 	.byte	0x04, 0x37
        /*0002*/ 	.short	(.L_2561 - .L_2560)
.L_2560:
        /*0004*/ 	.word	0x00000082


	//----- nvinfo : EIATTR_KPARAM_INFO
	.align		4
.L_2561:
        /*0008*/ 	.byte	0x04, 0x17
        /*000a*/ 	.short	(.L_2563 - .L_2562)
.L_2562:
        /*000c*/ 	.word	0x00000000
        /*0010*/ 	.short	0x0002
        /*0012*/ 	.short	0x0010
        /*0014*/ 	.byte	0x00, 0xf0, 0x41, 0x00


	//----- nvinfo : EIATTR_KPARAM_INFO
	.align		4
.L_2563:
        /*0018*/ 	.byte	0x04, 0x17
        /*001a*/ 	.short	(.L_2565 - .L_2564)
.L_2564:
        /*001c*/ 	.word	0x00000000
        /*0020*/ 	.short	0x0001
        /*0022*/ 	.short	0x0004
        /*0024*/ 	.byte	0x00, 0xf0, 0x21, 0x00


	//----- nvinfo : EIATTR_KPARAM_INFO
	.align		4
.L_2565:
        /*0028*/ 	.byte	0x04, 0x17
        /*002a*/ 	.short	(.L_2567 - .L_2566)
.L_2566:
        /*002c*/ 	.word	0x00000000
        /*0030*/ 	.short	0x0000
        /*0032*/ 	.short	0x0000
        /*0034*/ 	.byte	0x00, 0xf0, 0x11, 0x00


	//----- nvinfo : EIATTR_SPARSE_MMA_MASK
	.align		4
.L_2567:
        /*0038*/ 	.byte	0x03, 0x50
        /*003a*/ 	.short	0x0000


	//----- nvinfo : EIATTR_MAXREG_COUNT
	.align		4
        /*003c*/ 	.byte	0x03, 0x1b
        /*003e*/ 	.short	0x00ff


	//----- nvinfo : EIATTR_MERCURY_ISA_VERSION
	.align		4
        /*0040*/ 	.byte	0x03, 0x5f
        /*0042*/ 	.short	0x0101


	//----- nvinfo : EIATTR_EXIT_INSTR_OFFSETS
	.align		4
        /*0044*/ 	.byte	0x04, 0x1c
        /*0046*/ 	.short	(.L_2569 - .L_2568)


	//   ....[0]....
.L_2568:
        /*0048*/ 	.word	0x00000280


	//   ....[1]....
        /*004c*/ 	.word	0x00000a80


	//   ....[2]....
        /*0050*/ 	.word	0x00000ad0


	//----- nvinfo : EIATTR_MAX_THREADS
	.align		4
.L_2569:
        /*0054*/ 	.byte	0x04, 0x05
        /*0056*/ 	.short	(.L_2571 - .L_2570)
.L_2570:
        /*0058*/ 	.word	0x00000080
        /*005c*/ 	.word	0x00000001
        /*0060*/ 	.word	0x00000001


	//----- nvinfo : EIATTR_CRS_STACK_SIZE
	.align		4
.L_2571:
        /*0064*/ 	.byte	0x04, 0x1e
        /*0066*/ 	.short	(.L_2573 - .L_2572)
.L_2572:
        /*0068*/ 	.word	0x00000000


	//----- nvinfo : EIATTR_CBANK_PARAM_SIZE
	.align		4
.L_2573:
        /*006c*/ 	.byte	0x03, 0x19
        /*006e*/ 	.short	0x0020


	//----- nvinfo : EIATTR_PARAM_CBANK
	.align		4
        /*0070*/ 	.byte	0x04, 0x0a
        /*0072*/ 	.short	(.L_2575 - .L_2574)
	.align		4
.L_2574:
        /*0074*/ 	.word	index@(.nv.constant0._ZN2at6native29vectorized_elementwise_kernelILi2ENS0_13AUnaryFunctorIiiiZZZNS0_18rshift_kernel_cudaERNS_18TensorIteratorBaseEENKUlvE_clEvENKUlvE1_clEvEUliiE_EESt5arrayIPcLm2EEEEviT0_T1_)
        /*0078*/ 	.short	0x0210
        /*007a*/ 	.short	0x0020


	//----- nvinfo : EIATTR_SW_WAR
	.align		4
.L_2575:
        /*007c*/ 	.byte	0x04, 0x36
        /*007e*/ 	.short	(.L_2577 - .L_2576)
.L_2576:
        /*0080*/ 	.word	0x00000008
.L_2577:


//--------------------- .nv.info._ZN2at6native29vectorized_elementwise_kernelILi4ENS0_13AUnaryFunctorIiiiZZZNS0_18rshift_kernel_cudaERNS_18TensorIteratorBaseEENKUlvE_clEvENKUlvE1_clEvEUliiE_EESt5arrayIPcLm2EEEEviT0_T1_ --------------------------
	.section	.nv.info._ZN2at6native29vectorized_elementwise_kernelILi4ENS0_13AUnaryFunctorIiiiZZZNS0_18rshift_kernel_cudaERNS_18TensorIteratorBaseEENKUlvE_clEvENKUlvE1_clEvEUliiE_EESt5arrayIPcLm2EEEEviT0_T1_,"",@"SHT_CUDA_INFO"
	.sectionflags	@""
	.align	4


	//----- nvinfo : EIATTR_CUDA_API_VERSION
	.align		4
        /*0000*/ 	.byte	0x04, 0x37
        /*0002*/ 	.short	(.L_2579 - .L_2578)
.L_2578:
        /*0004*/ 	.word	0x00000082


	//----- nvinfo : EIATTR_KPARAM_INFO
	.align		4
.L_2579:
        /*0008*/ 	.byte	0x04, 0x17
        /*000a*/ 	.short	(.L_2581 - .L_2580)
.L_2580:
        /*000c*/ 	.word	0x00000000
        /*0010*/ 	.short	0x0002
        /*0012*/ 	.short	0x0010
        /*0014*/ 	.byte	0x00, 0xf0, 0x41, 0x00


	//----- nvinfo : EIATTR_KPARAM_INFO
	.align		4
.L_2581:
        /*0018*/ 	.byte	0x04, 0x17
        /*001a*/ 	.short	(.L_2583 - .L_2582)
.L_2582:
        /*001c*/ 	.word	0x00000000
        /*0020*/ 	.short	0x0001
        /*0022*/ 	.short	0x0004
        /*0024*/ 	.byte	0x00, 0xf0, 0x21, 0x00


	//----- nvinfo : EIATTR_KPARAM_INFO
	.align		4
.L_2583:
        /*0028*/ 	.byte	0x04, 0x17
        /*002a*/ 	.short	(.L_2585 - .L_2584)
.L_2584:
        /*002c*/ 	.word	0x00000000
        /*0030*/ 	.short	0x0000
        /*0032*/ 	.short	0x0000
        /*0034*/ 	.byte	0x00, 0xf0, 0x11, 0x00


	//----- nvinfo : EIATTR_SPARSE_MMA_MASK
	.align		4
.L_2585:
        /*0038*/ 	.byte	0x03, 0x50
        /*003a*/ 	.short	0x0000


	//----- nvinfo : EIATTR_MAXREG_COUNT
	.align		4
        /*003c*/ 	.byte	0x03, 0x1b
        /*003e*/ 	.short	0x00ff


	//----- nvinfo : EIATTR_MERCURY_ISA_VERSION
	.align		4
        /*0040*/ 	.byte	0x03, 0x5f
        /*0042*/ 	.short	0x0101


	//----- nvinfo : EIATTR_EXIT_INSTR_OFFSETS
	.align		4
        /*0044*/ 	.byte	0x04, 0x1c
        /*0046*/ 	.short	(.L_2587 - .L_2586)


	//   ....[0]....
.L_2586:
        /*0048*/ 	.word	0x00000240


	//   ....[1]....
        /*004c*/ 	.word	0x00000a40


	//   ....[2]....
        /*0050*/ 	.word	0x00000a90


	//----- nvinfo : EIATTR_MAX_THREADS
	.align		4
.L_2587:
        /*0054*/ 	.byte	0x04, 0x05
        /*0056*/ 	.short	(.L_2589 - .L_2588)
.L_2588:
        /*0058*/ 	.word	0x00000080
        /*005c*/ 	.word	0x00000001
        /*0060*/ 	.word	0x00000001


	//----- nvinfo : EIATTR_CRS_STACK_SIZE
	.align		4
.L_2589:
        /*0064*/ 	.byte	0x04, 0x1e
        /*0066*/ 	.short	(.L_2591 - .L_2590)
.L_2590:
        /*0068*/ 	.word	0x00000000


	//----- nvinfo : EIATTR_CBANK_PARAM_SIZE
	.align		4
.L_2591:
        /*006c*/ 	.byte	0x03, 0x19
        /*006e*/ 	.short	0x0020


	//----- nvinfo : EIATTR_PARAM_CBANK
	.align		4
        /*0070*/ 	.byte	0x04, 0x0a
        /*0072*/ 	.short	(.L_2593 - .L_2592)
	.align		4
.L_2592:
        /*0074*/ 	.word	index@(.nv.constant0._ZN2at6native29vectorized_elementwise_kernelILi4ENS0_13AUnaryFunctorIiiiZZZNS0_18rshift_kernel_cudaERNS_18TensorIteratorBaseEENKUlvE_clEvENKUlvE1_clEvEUliiE_EESt5arrayIPcLm2EEEEviT0_T1_)
        /*0078*/ 	.short	0x0210
        /*007a*/ 	.short	0x0020


	//----- nvinfo : EIATTR_SW_WAR
	.align		4
.L_2593:
        /*007c*/ 	.byte	0x04, 0x36
        /*007e*/ 	.short	(.L_2595 - .L_2594)
.L_2594:
        /*0080*/ 	.word	0x00000008
.L_2595:


//--------------------- .nv.info._ZN2at6native29vectorized_elementwise_kernelILi8ENS0_13AUnaryFunctorIiiiZZZNS0_18rshift_kernel_cudaERNS_18TensorIteratorBaseEENKUlvE_clEvENKUlvE1_clEvEUliiE_EESt5arrayIPcLm2EEEEviT0_T1_ --------------------------
	.section	.nv.info._ZN2at6native29vectorized_elementwise_kernelILi8ENS0_13AUnaryFunctorIiiiZZZNS0_18rshift_kernel_cudaERNS_18TensorIteratorBaseEENKUlvE_clEvENKUlvE1_clEvEUliiE_EESt5arrayIPcLm2EEEEviT0_T1_,"",@"SHT_CUDA_INFO"
	.sectionflags	@""
	.align	4


	//----- nvinfo : EIATTR_CUDA_API_VERSION
	.align		4
        /*0000*/ 	.byte	0x04, 0x37
        /*0002*/ 	.short	(.L_2597 - .L_2596)
.L_2596:
        /*0004*/ 	.word	0x00000082


	//----- nvinfo : EIATTR_KPARAM_INFO
	.align		4
.L_2597:
        /*0008*/ 	.byte	0x04, 0x17
        /*000a*/ 	.short	(.L_2599 - .L_2598)
.L_2598:
        /*000c*/ 	.word	0x00000000
        /*0010*/ 	.short	0x0002
        /*0012*/ 	.short	0x0010
        /*0014*/ 	.byte	0x00, 0xf0, 0x41, 0x00


	//----- nvinfo : EIATTR_KPARAM_INFO
	.align		4
.L_2599:
        /*0018*/ 	.byte	0x04, 0x17
        /*001a*/ 	.short	(.L_2601 - .L_2600)
.L_2600:
        /*001c*/ 	.word	0x00000000
        /*0020*/ 	.short	0x0001
        /*0022*/ 	.short	0x0004
        /*0024*/ 	.byte	0x00, 0xf0, 0x21, 0x00


	//----- nvinfo : EIATTR_KPARAM_INFO
	.align		4
.L_2601:
        /*0028*/ 	.byte	0x04, 0x17
        /*002a*/ 	.short	(.L_2603 - .L_2602)
.L_2602:
        /*002c*/ 	.word	0x00000000
        /*0030*/ 	.short	0x0000
        /*0032*/ 	.short	0x0000
        /*0034*/ 	.byte	0x00, 0xf0, 0x11, 0x00


	//----- nvinfo : EIATTR_SPARSE_MMA_MASK
	.align		4
.L_2603:
        /*0038*/ 	.byte	0x03, 0x50
        /*003a*/ 	.short	0x0000


	//----- nvinfo : EIATTR_MAXREG_COUNT
	.align		4
        /*003c*/ 	.byte	0x03, 0x1b
        /*003e*/ 	.short	0x00ff


	//----- nvinfo : EIATTR_MERCURY_ISA_VERSION
	.align		4
        /*0040*/ 	.byte	0x03, 0x5f
        /*0042*/ 	.short	0x0101


	//----- nvinfo : EIATTR_EXIT_INSTR_OFFSETS
	.align		4
        /*0044*/ 	.byte	0x04, 0x1c
        /*0046*/ 	.short	(.L_2605 - .L_2604)


	//   ....[0]....
.L_2604:
        /*0048*/ 	.word	0x00000240


	//   ....[1]....
        /*004c*/ 	.word	0x00000a40


	//   ....[2]....
        /*0050*/ 	.word	0x00000a90


	//----- nvinfo : EIATTR_MAX_THREADS
	.align		4
.L_2605:
        /*0054*/ 	.byte	0x04, 0x05
        /*0056*/ 	.short	(.L_2607 - .L_2606)
.L_2606:
        /*0058*/ 	.word	0x00000080
        /*005c*/ 	.word	0x00000001
        /*0060*/ 	.word	0x00000001


	//----- nvinfo : EIATTR_CRS_STACK_SIZE
	.align		4
.L_2607:
        /*0064*/ 	.byte	0x04, 0x1e
        /*0066*/ 	.short	(.L_2609 - .L_2608)
.L_2608:
        /*0068*/ 	.word	0x00000000


	//----- nvinfo : EIATTR_CBANK_PARAM_SIZE
	.align		4
.L_2609:
        /*006c*/ 	.byte	0x03, 0x19
        /*006e*/ 	.short	0x0020


	//----- nvinfo : EIATTR_PARAM_CBANK
	.align		4
        /*0070*/ 	.byte	0x04, 0x0a
        /*0072*/ 	.short	(.L_2611 - .L_2610)
	.align		4
.L_2610:
        /*0074*/ 	.word	index@(.nv.constant0._ZN2at6native29vectorized_elementwise_kernelILi8ENS0_13AUnaryFunctorIiiiZZZNS0_18rshift_kernel_cudaERNS_18TensorIteratorBaseEENKUlvE_clEvENKUlvE1_clEvEUliiE_EESt5arrayIPcLm2EEEEviT0_T1_)
        /*0078*/ 	.short	0x0210
        /*007a*/ 	.short	0x0020


	//----- nvinfo : EIATTR_SW_WAR
	.align		4
.L_2611:
        /*007c*/ 	.byte	0x04, 0x36
        /*007e*/ 	.short	(.L_2613 - .L_2612)
.L_2612:
        /*0080*/ 	.word	0x00000008
.L_2613:


//--------------------- .nv.info._ZN2at6native18elementwise_kernelILi128ELi4EZNS0_15gpu_kernel_implINS0_13BinaryFunctorIaaaZZZNS0_18rshift_kernel_cudaERNS_18TensorIteratorBaseEENKUlvE_clEvENKUlvE0_clEvEUlaaE_EEEEvS5_RKT_EUliE_EEviT1_ --------------------------
	.section	.nv.info._ZN2at6native18elementwise_kernelILi128ELi4EZNS0_15gpu_kernel_implINS0_13BinaryFunctorIaaaZZZNS0_18rshift_kernel_cudaERNS_18TensorIteratorBaseEENKUlvE_clEvENKUlvE0_clEvEUlaaE_EEEEvS5_RKT_EUliE_EEviT1_,"",@"SHT_CUDA_INFO"
	.sectionflags	@""
	.align	4


	//----- nvinfo : EIATTR_CUDA_API_VERSION
	.align		4
        /*0000*/ 	.byte	0x04, 0x37
        /*0002*/ 	.short	(.L_2615 - .L_2614)
.L_2614:
        /*0004*/ 	.word	0x00000082


	//----- nvinfo : EIATTR_KPARAM_INFO
	.align		4
.L_2615:
        /*0008*/ 	.byte	0x04, 0x17
        /*000a*/ 	.short	(.L_2617 - .L_2616)
.L_2616:
        /*000c*/ 	.word	0x00000000
        /*0010*/ 	.short	0x0001
        /*0012*/ 	.short	0x0008
        /*0014*/ 	.byte	0x00, 0xf0, 0x21, 0x0a


	//----- nvinfo : EIATTR_KPARAM_INFO
	.align		4
.L_2617:
        /*0018*/ 	.byte	0x04, 0x17
        /*001a*/ 	.short	(.L_2619 - .L_2618)
.L_2618:
        /*001c*/ 	.word	0x00000000
        /*0020*/ 	.short	0x0000
        /*0022*/ 	.short	0x0000
        /*0024*/ 	.byte	0x00, 0xf0, 0x11, 0x00


	//----- nvinfo : EIATTR_SPARSE_MMA_MASK
	.align		4
.L_2619:
        /*0028*/ 	.byte	0x03, 0x50
        /*002a*/ 	.short	0x0000


	//----- nvinfo : EIATTR_MAXREG_COUNT
	.align		4
        /*002c*/ 	.byte	0x03, 0x1b
        /*002e*/ 	.short	0x0080


	//----- nvinfo : EIATTR_EXTERNS
	.align		4
        /*0030*/ 	.byte	0x04, 0x0f
        /*0032*/ 	.short	(.L_2621 - .L_2620)


	//   ....[0]....
	.align		4
.L_2620:
        /*0034*/ 	.word	index@(__assertfail)


	//----- nvinfo : EIATTR_MERCURY_ISA_VERSION
	.align		4
.L_2621:
        /*0038*/ 	.byte	0x03, 0x5f
        /*003a*/ 	.short	0x0101


	//----- nvinfo : EIATTR_SYSCALL_OFFSETS
	.align		4
        /*003c*/ 	.byte	0x04, 0x46
        /*003e*/ 	.short	(.L_2623 - .L_2622)


	//   ....[0]....
.L_2622:
        /*0040*/ 	.word	0x00002520


	//   ....[1]....
        /*0044*/ 	.word	0x000033a0


	//   ....[2]....
        /*0048*/ 	.word	0x00004260


	//   ....[3]....
        /*004c*/ 	.word	0x000067b0


	//   ....[4]....
        /*0050*/ 	.word	0x00007630


	//   ....[5]....
        /*0054*/ 	.word	0x000084f0


	//   ....[6]....
        /*0058*/ 	.word	0x0000aa30


	//   ....[7]....
        /*005c*/ 	.word	0x0000b8b0


	//   ....[8]....
        /*0060*/ 	.word	0x0000c770


	//   ....[9]....
        /*0064*/ 	.word	0x0000eca0


	//   ....[10]....
        /*0068*/ 	.word	0x0000fb20


	//   ....[11]....
        /*006c*/ 	.word	0x000109e0


	//----- nvinfo : EIATTR_EXIT_INSTR_OFFSETS
	.align		4
.L_2623:
        /*0070*/ 	.byte	0x04, 0x1c
        /*0072*/ 	.short	(.L_2625 - .L_2624)


	//   ....[0]....
.L_2624:
        /*0074*/ 	.word	0x0000c820


	//   ....[1]....
        /*0078*/ 	.word	0x0000fcb0


	//   ....[2]....
        /*007c*/ 	.word	0x0000fcd0


	//   ....[3]....
        /*0080*/ 	.word	0x0000fd70


	//   ....[4]....
        /*0084*/ 	.word	0x0000fd90


	//   ....[5]....
        /*0088*/ 	.word	0x0000fdb0


	//   ....[6]....
        /*008c*/ 	.word	0x0000fe40


	//   ....[7]....
        /*0090*/ 	.word	0x0000fe80


	//   ....[8]....
        /*0094*/ 	.word	0x0000ff20


	//   ....[9]....
        /*0098*/ 	.word	0x0000ff70


	//   ....[10]....
        /*009c*/ 	.word	0x0000ffa0


	//   ....[11]....
        /*00a0*/ 	.word	0x00010070


	//   ....[12]....
        /*00a4*/ 	.word	0x000100b0


	//   ....[13]....
        /*00a8*/ 	.word	0x00010240


	//   ....[14]....
        /*00ac*/ 	.word	0x000103a0


	//   ....[15]....
        /*00b0*/ 	.word	0x000103e0


	//   ....[16]....
        /*00b4*/ 	.word	0x00010480


	//   ....[17]....
        /*00b8*/ 	.word	0x00010600


	//   ....[18]....
        /*00bc*/ 	.word	0x00010780


	//   ....[19]....
        /*00c0*/ 	.word	0x000108e0


	//   ....[20]....
        /*00c4*/ 	.word	0x000109f0


	//   ....[21]....
        /*00c8*/ 	.word	0x00010a30


	//   ....[22]....
        /*00cc*/ 	.word	0x00010a50


	//----- nvinfo : EIATTR_MAX_THREADS
	.align		4
.L_2625:
        /*00d0*/ 	.byte	0x04, 0x05
        /*00d2*/ 	.short	(.L_2627 - .L_2626)
.L_2626:
        /*00d4*/ 	.word	0x00000080
        /*00d8*/ 	.word	0x00000001
        /*00dc*/ 	.word	0x00000001


	//----- nvinfo : EIATTR_CRS_STACK_SIZE
	.align		4
.L_2627:
        /*00e0*/ 	.byte	0x04, 0x1e
        /*00e2*/ 	.short	(.L_2629 - .L_2628)
.L_2628:
        /*00e4*/ 	.word	0x00000000


	//----- nvinfo : EIATTR_CBANK_PARAM_SIZE
	.align		4
.L_2629:
        /*00e8*/ 	.byte	0x03, 0x19
        /*00ea*/ 	.short	0x0290


	//----- nvinfo : EIATTR_PARAM_CBANK
	.align		4
        /*00ec*/ 	.byte	0x04, 0x0a
        /*00ee*/ 	.short	(.L_2631 - .L_2630)
	.align		4
.L_2630:
        /*00f0*/ 	.word	index@(.nv.constant0._ZN2at6native18elementwise_kernelILi128ELi4EZNS0_15gpu_kernel_implINS0_13BinaryFunctorIaaaZZZNS0_18rshift_kernel_cudaERNS_18TensorIteratorBaseEENKUlvE_clEvENKUlvE0_clEvEUlaaE_EEEEvS5_RKT_EUliE_EEviT1_)
        /*00f4*/ 	.short	0x0210
        /*00f6*/ 	.short	0x0290


	//----- nvinfo : EIATTR_SW_WAR
	.align		4
.L_2631:
        /*00f8*/ 	.byte	0x04, 0x36
        /*00fa*/ 	.short	(.L_2633 - .L_2632)
.L_2632:
        /*00fc*/ 	.word	0x00000008
.L_2633:


//--------------------- .nv.info._ZN2at6native27unrolled_elementwise_kernelINS0_13BinaryFunctorIaaaZZZNS0_18rshift_kernel_cudaERNS_18TensorIteratorBaseEENKUlvE_clEvENKUlvE0_clEvEUlaaE_EESt5arrayIPcLm3EELi4E23TrivialOffsetCalculatorILi2EjESC_ILi1EjENS0_6memory12LoadWithCastILi2EEENSF_13StoreWithCastILi1EEEEEviT_T0_T2_T3_T4_T5_ --------------------------
	.section	.nv.info._ZN2at6native27unrolled_elementwise_kernelINS0_13BinaryFunctorIaaaZZZNS0_18rshift_kernel_cudaERNS_18TensorIteratorBaseEENKUlvE_clEvENKUlvE0_clEvEUlaaE_EESt5arrayIPcLm3EELi4E23TrivialOffsetCalculatorILi2EjESC_ILi1EjENS0_6memory12LoadWithCastILi2EEENSF_13StoreWithCastILi1EEEEEviT_T0_T2_T3_T4_T5_,"",@"SHT_CUDA_INFO"
	.sectionflags	@""
	.align	4


	//----- nvinfo : EIATTR_CUDA_API_VERSION
	.align		4
        /*0000*/ 	.byte	0x04, 0x37
        /*0002*/ 	.short	(.L_2635 - .L_2634)
.L_2634:
        /*0004*/ 	.word	0x00000082


	//----- nvinfo : EIATTR_KPARAM_INFO
	.align		4
.L_2635:
        /*0008*/ 	.byte	0x04, 0x17
        /*000a*/ 	.short	(.L_2637 - .L_2636)
.L_2636:
        /*000c*/ 	.word	0x00000000
        /*0010*/ 	.short	0x0006
        /*0012*/ 	.short	0x0030
        /*0014*/ 	.byte	0x00, 0xf0, 0x21, 0x00


	//----- nvinfo : EIATTR_KPARAM_INFO
	.align		4
.L_2637:
        /*0018*/ 	.byte	0x04, 0x17
        /*001a*/ 	.short	(.L_2639 - .L_2638)
.L_2638:
        /*001c*/ 	.word	0x00000000
        /*0020*/ 	.short	0x0005
        /*0022*/ 	.short	0x0024
        /*0024*/ 	.byte	0x00, 0xf0, 0x31, 0x00


	//----- nvinfo : EIATTR_KPARAM_INFO
	.align		4
.L_2639:
        /*0028*/ 	.byte	0x04, 0x17
        /*002a*/ 	.short	(.L_2641 - .L_2640)
.L_2640:
        /*002c*/ 	.word	0x00000000
        /*0030*/ 	.short	0x0004
        /*0032*/ 	.short	0x0021
        /*0034*/ 	.byte	0x00, 0xf0, 0x05, 0x00


	//----- nvinfo : EIATTR_KPARAM_INFO
	.align		4
.L_2641:
        /*0038*/ 	.byte	0x04, 0x17
        /*003a*/ 	.short	(.L_2643 - .L_2642)
.L_2642:
        /*003c*/ 	.word	0x00000000
        /*0040*/ 	.short	0x0003
        /*0042*/ 	.short	0x0020
        /*0044*/ 	.byte	0x00, 0xf0, 0x05, 0x00


	//----- nvinfo : EIATTR_KPARAM_INFO
	.align		4
.L_2643:
        /*0048*/ 	.byte	0x04, 0x17
        /*004a*/ 	.short	(.L_2645 - .L_2644)
.L_2644:
        /*004c*/ 	.word	0x00000000
        /*0050*/ 	.short	0x0002
        /*0052*/ 	.short	0x0008
        /*0054*/ 	.byte	0x00, 0xf0, 0x61, 0x00


	//----- nvinfo : EIATTR_KPARAM_INFO
	.align		4
.L_2645:
        /*0058*/ 	.byte	0x04, 0x17
        /*005a*/ 	.short	(.L_2647 - .L_2646)
.L_2646:
        /*005c*/ 	.word	0x00000000
        /*0060*/ 	.short	0x0001
        /*0062*/ 	.short	0x0004
        /*0064*/ 	.byte	0x00, 0xf0, 0x05, 0x00


	//----- nvinfo : EIATTR_KPARAM_INFO
	.align		4
.L_2647:
        /*0068*/ 	.byte	0x04, 0x17
        /*006a*/ 	.short	(.L_2649 - .L_2648)
.L_2648:
        /*006c*/ 	.word	0x00000000
        /*0070*/ 	.short	0x0000
        /*0072*/ 	.short	0x0000
        /*0074*/ 	.byte	0x00, 0xf0, 0x11, 0x00


	//----- nvinfo : EIATTR_SPARSE_MMA_MASK
	.align		4
.L_2649:
        /*0078*/ 	.byte	0x03, 0x50
        /*007a*/ 	.short	0x0000


	//----- nvinfo : EIATTR_MAXREG_COUNT
	.align		4
        /*007c*/ 	.byte	0x03, 0x1b
        /*007e*/ 	.short	0x00ff


	//----- nvinfo : EIATTR_EXTERNS
	.align		4
        /*0080*/ 	.byte	0x04, 0x0f
        /*0082*/ 	.short	(.L_2651 - .L_2650)


	//   ....[0]....
	.align		4
.L_2650:
        /*0084*/ 	.word	index@(__assertfail)


	//----- nvinfo : EIATTR_MERCURY_ISA_VERSION
	.align		4
.L_2651:
        /*0088*/ 	.byte	0x03, 0x5f
        /*008a*/ 	.short	0x0101


	//----- nvinfo : EIATTR_SYSCALL_OFFSETS
	.align		4
        /*008c*/ 	.byte	0x04, 0x46
        /*008e*/ 	.short	(.L_2653 - .L_2652)


	//   ....[0]....
.L_2652:
        /*0090*/ 	.word	0x00000f30


	//   ....[1]....
        /*0094*/ 	.word	0x00001dc0


	//   ....[2]....
        /*0098*/ 	.word	0x00002cd0


	//   ....[3]....
        /*009c*/ 	.word	0x00003b60


	//   ....[4]....
        /*00a0*/ 	.word	0x00004a80


	//   ....[5]....
        /*00a4*/ 	.word	0x00005920


	//   ....[6]....
        /*00a8*/ 	.word	0x00006820


	//   ....[7]....
        /*00ac*/ 	.word	0x000076c0


	//   ....[8]....
        /*00b0*/ 	.word	0x000089a0


	//   ....[9]....
        /*00b4*/ 	.word	0x000099d0


	//   ....[10]....
        /*00b8*/ 	.word	0x0000a9c0


	//   ....[11]....
        /*00bc*/ 	.word	0x0000b9b0


	//----- nvinfo : EIATTR_EXIT_INSTR_OFFSETS
	.align		4
.L_2653:
        /*00c0*/ 	.byte	0x04, 0x1c
        /*00c2*/ 	.short	(.L_2655 - .L_2654)


	//   ....[0]....
.L_2654:
        /*00c4*/ 	.word	0x0000aaa0


	//   ....[1]....
        /*00c8*/ 	.word	0x0000abd0


	//   ....[2]....
        /*00cc*/ 	.word	0x0000abf0


	//   ....[3]....
        /*00d0*/ 	.word	0x0000acb0


	//   ....[4]....
        /*00d4*/ 	.word	0x0000acf0


	//   ....[5]....
        /*00d8*/ 	.word	0x0000ad30


	//   ....[6]....
        /*00dc*/ 	.word	0x0000adc0


	//   ....[7]....
        /*00e0*/ 	.word	0x0000ae00


	//   ....[8]....
        /*00e4*/ 	.word	0x0000aea0


	//   ....[9]....
        /*00e8*/ 	.word	0x0000aef0


	//   ....[10]....
        /*00ec*/ 	.word	0x0000af40


	//   ....[11]....
        /*00f0*/ 	.word	0x0000b000


	//   ....[12]....
        /*00f4*/ 	.word	0x0000b060


	//   ....[13]....
        /*00f8*/ 	.word	0x0000b1f0


	//   ....[14]....
        /*00fc*/ 	.word	0x0000b350


	//   ....[15]....
        /*0100*/ 	.word	0x0000b390


	//   ....[16]....
        /*0104*/ 	.word	0x0000b450


	//   ....[17]....
        /*0108*/ 	.word	0x0000b5d0


	//   ....[18]....
        /*010c*/ 	.word	0x0000b750


	//   ....[19]....
        /*0110*/ 	.word	0x0000b8b0


	//   ....[20]....
        /*0114*/ 	.word	0x0000b9c0


	//   ....[21]....
        /*0118*/ 	.word	0x0000ba20


	//   ....[22]....
        /*011c*/ 	.word	0x0000ba60


	//----- nvinfo : EIATTR_MAX_THREADS
	.align		4
.L_2655:
        /*0120*/ 	.byte	0x04, 0x05
        /*0122*/ 	.short	(.L_2657 - .L_2656)
.L_2656:
        /*0124*/ 	.word	0x00000080
        /*0128*/ 	.word	0x00000001
        /*012c*/ 	.word	0x00000001


	//----- nvinfo : EIATTR_CRS_STACK_SIZE
	.align		4
.L_2657:
        /*0130*/ 	.byte	0x04, 0x1e
        /*0132*/ 	.short	(.L_2659 - .L_2658)
.L_2658:
        /*0134*/ 	.word	0x00000000


	//----- nvinfo : EIATTR_CBANK_PARAM_SIZE
	.align		4
.L_2659:
        /*0138*/ 	.byte	0x03, 0x19
        /*013a*/ 	.short	0x0038


	//----- nvinfo : EIATTR_PARAM_CBANK
	.align		4
        /*013c*/ 	.byte	0x04, 0x0a
        /*013e*/ 	.short	(.L_2661 - .L_2660)
	.align		4
.L_2660:
        /*0140*/ 	.word	index@(.nv.constant0._ZN2at6native27unrolled_elementwise_kernelINS0_13BinaryFunctorIaaaZZZNS0_18rshift_kernel_cudaERNS_18TensorIteratorBaseEENKUlvE_clEvENKUlvE0_clEvEUlaaE_EESt5arrayIPcLm3EELi4E23TrivialOffsetCalculatorILi2EjESC_ILi1EjENS0_6memory12LoadWithCastILi2EEENSF_13StoreWithCastILi1EEEEEviT_T0_T2_T3_T4_T5_)
        /*0144*/ 	.short	0x0210
        /*0146*/ 	.short	0x0038


	//----- nvinfo : EIATTR_SW_WAR
	.align		4
.L_2661:
        /*0148*/ 	.byte	0x04, 0x36
        /*014a*/ 	.short	(.L_2663 - .L_2662)
.L_2662:
        /*014c*/ 	.word	0x00000008
.L_2663:


//--------------------- .nv.info._ZN2at6native18elementwise_kernelILi128ELi4EZNS0_22gpu_kernel_impl_nocastINS0_13BinaryFunctorIaaaZZZNS0_18rshift_kernel_cudaERNS_18TensorIteratorBaseEENKUlvE_clEvENKUlvE0_clEvEUlaaE_EEEEvS5_RKT_EUliE_EEviT1_ --------------------------
	.section	.nv.info._ZN2at6native18elementwise_kernelILi128ELi4EZNS0_22gpu_kernel_impl_nocastINS0_13BinaryFunctorIaaaZZZNS0_18rshift_kernel_cudaERNS_18TensorIteratorBaseEENKUlvE_clEvENKUlvE0_clEvEUlaaE_EEEEvS5_RKT_EUliE_EEviT1_,"",@"SHT_CUDA_INFO"
	.sectionflags	@""
	.align	4


	//----- nvinfo : EIATTR_CUDA_API_VERSION
	.align		4
        /*0000*/ 	.byte	0x04, 0x37
        /*0002*/ 	.short	(.L_2665 - .L_2664)
.L_2664:
        /*0004*/ 	.word	0x00000082


	//----- nvinfo : EIATTR_KPARAM_INFO
	.align		4
.L_2665:
        /*0008*/ 	.byte	0x04, 0x17
        /*000a*/ 	.short	(.L_2667 - .L_2666)
.L_2666:
        /*000c*/ 	.word	0x00000000
        /*0010*/ 	.short	0x0001
        /*0012*/ 	.short	0x0008
        /*0014*/ 	.byte	0x00, 0xf0, 0x21, 0x0a


	//----- nvinfo : EIATTR_KPARAM_INFO
	.align		4
.L_2667:
        /*0018*/ 	.byte	0x04, 0x17
        /*001a*/ 	.short	(.L_2669 - .L_2668)
.L_2668:
        /*001c*/ 	.word	0x00000000
        /*0020*/ 	.short	0x0000
        /*0022*/ 	.short	0x0000
        /*0024*/ 	.byte	0x00, 0xf0, 0x11, 0x00


	//----- nvinfo : EIATTR_SPARSE_MMA_MASK
	.align		4
.L_2669:
        /*0028*/ 	.byte	0x03, 0x50
        /*002a*/ 	.short	0x0000


	//----- nvinfo : EIATTR_MAXREG_COUNT
	.align		4
        /*002c*/ 	.byte	0x03, 0x1b
        /*002e*/ 	.short	0x0080


	//----- nvinfo : EIATTR_MERCURY_ISA_VERSION
	.align		4
        /*0030*/ 	.byte	0x03, 0x5f
        /*0032*/ 	.short	0x0101


	//----- nvinfo : EIATTR_EXIT_INSTR_OFFSETS
	.align		4
        /*0034*/ 	.byte	0x04, 0x1c
        /*0036*/ 	.short	(.L_2671 - .L_2670)


	//   ....[0]....
.L_2670:
        /*0038*/ 	.word	0x00004620


	//   ....[1]....
        /*003c*/ 	.word	0x00005d20


	//----- nvinfo : EIATTR_MAX_THREADS
	.align		4
.L_2671:
        /*0040*/ 	.byte	0x04, 0x05
        /*0042*/ 	.short	(.L_2673 - .L_2672)
.L_2672:
        /*0044*/ 	.word	0x00000080
        /*0048*/ 	.word	0x00000001
        /*004c*/ 	.word	0x00000001


	//----- nvinfo : EIATTR_CRS_STACK_SIZE
	.align		4
.L_2673:
        /*0050*/ 	.byte	0x04, 0x1e
        /*0052*/ 	.short	(.L_2675 - .L_2674)
.L_2674:
        /*0054*/ 	.word	0x00000000


	//----- nvinfo : EIATTR_CBANK_PARAM_SIZE
	.align		4
.L_2675:
        /*0058*/ 	.byte	0x03, 0x19
        /*005a*/ 	.short	0x0290


	//----- nvinfo : EIATTR_PARAM_CBANK
	.align		4
        /*005c*/ 	.byte	0x04, 0x0a
        /*005e*/ 	.short	(.L_2677 - .L_2676)
	.align		4
.L_2676:
        /*0060*/ 	.word	index@(.nv.constant0._ZN2at6native18elementwise_kernelILi128ELi4EZNS0_22gpu_kernel_impl_nocastINS0_13BinaryFunctorIaaaZZZNS0_18rshift_kernel_cudaERNS_18TensorIteratorBaseEENKUlvE_clEvENKUlvE0_clEvEUlaaE_EEEEvS5_RKT_EUliE_EEviT1_)
        /*0064*/ 	.short	0x0210
        /*0066*/ 	.short	0x0290


	//----- nvinfo : EIATTR_SW_WAR
	.align		4
.L_2677:
        /*0068*/ 	.byte	0x04, 0x36
        /*006a*/ 	.short	(.L_2679 - .L_2678)
.L_2678:
        /*006c*/ 	.word	0x00000008
.L_2679:


//--------------------- .nv.info._ZN2at6native27unrolled_elementwise_kernelINS0_13BinaryFunctorIaaaZZZNS0_18rshift_kernel_cudaERNS_18TensorIteratorBaseEENKUlvE_clEvENKUlvE0_clEvEUlaaE_EESt5arrayIPcLm3EELi4E23TrivialOffsetCalculatorILi2EjESC_ILi1EjENS0_6memory15LoadWithoutCastENSF_16StoreWithoutCastEEEviT_T0_T2_T3_T4_T5_ --------------------------
	.section	.nv.info._ZN2at6native27unrolled_elementwise_kernelINS0_13BinaryFunctorIaaaZZZNS0_18rshift_kernel_cudaERNS_18TensorIteratorBaseEENKUlvE_clEvENKUlvE0_clEvEUlaaE_EESt5arrayIPcLm3EELi4E23TrivialOffsetCalculatorILi2EjESC_ILi1EjENS0_6memory15LoadWithoutCastENSF_16StoreWithoutCastEEEviT_T0_T2_T3_T4_T5_,"",@"SHT_CUDA_INFO"
	.sectionflags	@""
	.align	4


	//----- nvinfo : EIATTR_CUDA_API_VERSION
	.align		4
        /*0000*/ 	.byte	0x04, 0x37
        /*0002*/ 	.short	(.L_2681 - .L_2680)
.L_2680:
        /*0004*/ 	.word	0x00000082


	//----- nvinfo : EIATTR_KPARAM_INFO
	.align		4
.L_2681:
        /*0008*/ 	.byte	0x04, 0x17
        /*000a*/ 	.short	(.L_2683 - .L_2682)
.L_2682:
        /*000c*/ 	.word	0x00000000
        /*0010*/ 	.short	0x0006
        /*0012*/ 	.short	0x0023
        /*0014*/ 	.byte	0x00, 0xf0, 0x05, 0x00


	//----- nvinfo : EIATTR_KPARAM_INFO
	.align		4
.L_2683:
        /*0018*/ 	.byte	0x04, 0x17
        /*001a*/ 	.short	(.L_2685 - .L_2684)
.L_2684:
        /*001c*/ 	.word	0x00000000
        /*0020*/ 	.short	0x0005
        /*0022*/ 	.short	0x0022
        /*0024*/ 	.byte	0x00, 0xf0, 0x05, 0x00


	//----- nvinfo : EIATTR_KPARAM_INFO
	.align		4
.L_2685:
        /*0028*/ 	.byte	0x04, 0x17
        /*002a*/ 	.short	(.L_2687 - .L_2686)
.L_2686:
        /*002c*/ 	.word	0x00000000
        /*0030*/ 	.short	0x0004
        /*0032*/ 	.short	0x0021
        /*0034*/ 	.byte	0x00, 0xf0, 0x05, 0x00


	//----- nvinfo : EIATTR_KPARAM_INFO
	.align		4
.L_2687:
        /*0038*/ 	.byte	0x04, 0x17
        /*003a*/ 	.short	(.L_2689 - .L_2688)
.L_2688:
        /*003c*/ 	.word	0x00000000
        /*0040*/ 	.short	0x0003
        /*0042*/ 	.short	0x0020
        /*0044*/ 	.byte	0x00, 0xf0, 0x05, 0x00


	//----- nvinfo : EIATTR_KPARAM_INFO
	.align		4
.L_2689:
        /*0048*/ 	.byte	0x04, 0x17
        /*004a*/ 	.short	(.L_2691 - .L_2690)
.L_2690:
        /*004c*/ 	.word	0x00000000
        /*0050*/ 	.short	0x0002
        /*0052*/ 	.short	0x0008
        /*0054*/ 	.byte	0x00, 0xf0, 0x61, 0x00


	//----- nvinfo : EIATTR_KPARAM_INFO
	.align		4
.L_2691:
        /*0058*/ 	.byte	0x04, 0x17
        /*005a*/ 	.short	(.L_2693 - .L_2692)
.L_2692:
        /*005c*/ 	.word	0x00000000
        /*0060*/ 	.short	0x0001
        /*0062*/ 	.short	0x0004
        /*0064*/ 	.byte	0x00, 0xf0, 0x05, 0x00


	//----- nvinfo : EIATTR_KPARAM_INFO
	.align		4
.L_2693:
        /*0068*/ 	.byte	0x04, 0x17
        /*006a*/ 	.short	(.L_2695 - .L_2694)
.L_2694:
        /*006c*/ 	.word	0x00000000
        /*0070*/ 	.short	0x0000
        /*0072*/ 	.short	0x0000
        /*0074*/ 	.byte	0x00, 0xf0, 0x11, 0x00


	//----- nvinfo : EIATTR_SPARSE_MMA_MASK
	.align		4
.L_2695:
        /*0078*/ 	.byte	0x03, 0x50
        /*007a*/ 	.short	0x0000


	//----- nvinfo : EIATTR_MAXREG_COUNT
	.align		4
        /*007c*/ 	.byte	0x03, 0x1b
        /*007e*/ 	.short	0x00ff


	//----- nvinfo : EIATTR_MERCURY_ISA_VERSION
	.align		4
        /*0080*/ 	.byte	0x03, 0x5f
        /*0082*/ 	.short	0x0101


	//----- nvinfo : EIATTR_EXIT_INSTR_OFFSETS
	.align		4
        /*0084*/ 	.byte	0x04, 0x1c
        /*0086*/ 	.short	(.L_2697 - .L_2696)


	//   ....[0]....
.L_2696:
        /*0088*/ 	.word	0x00000560


	//   ....[1]....
        /*008c*/ 	.word	0x000005e0


	//----- nvinfo : EIATTR_MAX_THREADS
	.align		4
.L_2697:
        /*0090*/ 	.byte	0x04, 0x05
        /*0092*/ 	.short	(.L_2699 - .L_2698)
.L_2698:
        /*0094*/ 	.word	0x00000080
        /*0098*/ 	.word	0x00000001
        /*009c*/ 	.word	0x00000001


	//----- nvinfo : EIATTR_CRS_STACK_SIZE
	.align		4
.L_2699:
        /*00a0*/ 	.byte	0x04, 0x1e
        /*00a2*/ 	.short	(.L_2701 - .L_2700)
.L_2700:
        /*00a4*/ 	.word	0x00000000


	//----- nvinfo : EIATTR_CBANK_PARAM_SIZE
	.align		4
.L_2701:
        /*00a8*/ 	.byte	0x03, 0x19
        /*00aa*/ 	.short	0x0024


	//----- nvinfo : EIATTR_PARAM_CBANK
	.align		4
        /*00ac*/ 	.byte	0x04, 0x0a
        /*00ae*/ 	.short	(.L_2703 - .L_2702)
	.align		4
.L_2702:
        /*00b0*/ 	.word	index@(.nv.constant0._ZN2at6native27unrolled_elementwise_kernelINS0_13BinaryFunctorIaaaZZZNS0_18rshift_kernel_cudaERNS_18TensorIteratorBaseEENKUlvE_clEvENKUlvE0_clEvEUlaaE_EESt5arrayIPcLm3EELi4E23TrivialOffsetCalculatorILi2EjESC_ILi1EjENS0_6memory15LoadWithoutCastENSF_16StoreWithoutCastEEEviT_T0_T2_T3_T4_T5_)
        /*00b4*/ 	.short	0x0210
        /*00b6*/ 	.short	0x0024


	//----- nvinfo : EIATTR_SW_WAR
	.align		4
.L_2703:
        /*00b8*/ 	.byte	0x04, 0x36
        /*00ba*/ 	.short	(.L_2705 - .L_2704)
.L_2704:
        /*00bc*/ 	.word	0x00000008
.L_2705:


//--------------------- .nv.info._ZN2at6native29vectorized_elementwise_kernelILi2ENS0_13BinaryFunctorIaaaZZZNS0_18rshift_kernel_cudaERNS_18TensorIteratorBaseEENKUlvE_clEvENKUlvE0_clEvEUlaaE_EESt5arrayIPcLm3EEEEviT0_T1_ --------------------------
	.section	.nv.info._ZN2at6native29vectorized_elementwise_kernelILi2ENS0_13BinaryFunctorIaaaZZZNS0_18rshift_kernel_cudaERNS_18TensorIteratorBaseEENKUlvE_clEvENKUlvE0_clEvEUlaaE_EESt5arrayIPcLm3EEEEviT0_T1_,"",@"SHT_CUDA_INFO"
	.sectionflags	@""
	.align	4


	//----- nvinfo : EIATTR_CUDA_API_VERSION
	.align		4
        /*0000*/ 	.byte	0x04, 0x37
        /*0002*/ 	.short	(.L_2707 - .L_2706)
.L_2706:
        /*0004*/ 	.word	0x00000082


	//----- nvinfo : EIATTR_KPARAM_INFO
	.align		4
.L_2707:
        /*0008*/ 	.byte	0x04, 0x17
        /*000a*/ 	.short	(.L_2709 - .L_2708)
.L_2708:
        /*000c*/ 	.word	0x00000000
        /*0010*/ 	.short	0x0002
        /*0012*/ 	.short	0x0008
        /*0014*/ 	.byte	0x00, 0xf0, 0x61, 0x00


	//----- nvinfo : EIATTR_KPARAM_INFO
	.align		4
.L_2709:
        /*0018*/ 	.byte	0x04, 0x17
        /*001a*/ 	.short	(.L_2711 - .L_2710)
.L_2710:
        /*001c*/ 	.word	0x00000000
        /*0020*/ 	.short	0x0001
        /*0022*/ 	.short	0x0004
        /*0024*/ 	.byte	0x00, 0xf0, 0x05, 0x00


	//----- nvinfo : EIATTR_KPARAM_INFO
	.align		4
.L_2711:
        /*0028*/ 	.byte	0x04, 0x17
        /*002a*/ 	.short	(.L_2713 - .L_2712)
.L_2712:
        /*002c*/ 	.word	0x00000000
        /*0030*/ 	.short	0x0000
        /*0032*/ 	.short	0x0000
        /*0034*/ 	.byte	0x00, 0xf0, 0x11, 0x00


	//----- nvinfo : EIATTR_SPARSE_MMA_MASK
	.align		4
.L_2713:
        /*0038*/ 	.byte	0x03, 0x50
        /*003a*/ 	.short	0x0000


	//----- nvinfo : EIATTR_MAXREG_COUNT
	.align		4
        /*003c*/ 	.byte	0x03, 0x1b
        /*003e*/ 	.short	0x00ff


	//----- nvinfo : EIATTR_MERCURY_ISA_VERSION
	.align		4
        /*0040*/ 	.byte	0x03, 0x5f
        /*0042*/ 	.short	0x0101


	//----- nvinfo : EIATTR_EXIT_INSTR_OFFSETS
	.align		4
        /*0044*/ 	.byte	0x04, 0x1c
        /*0046*/ 	.short	(.L_2715 - .L_2714)


	//   ....[0]....
.L_2714:
        /*0048*/ 	.word	0x00000570


	//   ....[1]....
        /*004c*/ 	.word	0x00001070


	//   ....[2]....
        /*0050*/ 	.word	0x000010d0


	//----- nvinfo : EIATTR_MAX_THREADS
	.align		4
.L_2715:
        /*0054*/ 	.byte	0x04, 0x05
        /*0056*/ 	.short	(.L_2717 - .L_2716)
.L_2716:
        /*0058*/ 	.word	0x00000080
        /*005c*/ 	.word	0x00000001
        /*0060*/ 	.word	0x00000001


	//----- nvinfo : EIATTR_CRS_STACK_SIZE
	.align		4
.L_2717:
        /*0064*/ 	.byte	0x04, 0x1e
        /*0066*/ 	.short	(.L_2719 - .L_2718)
.L_2718:
        /*0068*/ 	.word	0x00000000


	//----- nvinfo : EIATTR_CBANK_PARAM_SIZE
	.align		4
.L_2719:
        /*006c*/ 	.byte	0x03, 0x19
        /*006e*/ 	.short	0x0020


	//----- nvinfo : EIATTR_PARAM_CBANK
	.align		4
        /*0070*/ 	.byte	0x04, 0x0a
        /*0072*/ 	.short	(.L_2721 - .L_2720)
	.align		4
.L_2720:
        /*0074*/ 	.word	index@(.nv.constant0._ZN2at6native29vectorized_elementwise_kernelILi2ENS0_13BinaryFunctorIaaaZZZNS0_18rshift_kernel_cudaERNS_18TensorIteratorBaseEENKUlvE_clEvENKUlvE0_clEvEUlaaE_EESt5arrayIPcLm3EEEEviT0_T1_)
        /*0078*/ 	.short	0x0210
        /*007a*/ 	.short	0x0020


	//----- nvinfo : EIATTR_SW_WAR
	.align		4
.L_2721:
        /*007c*/ 	.byte	0x04, 0x36
        /*007e*/ 	.short	(.L_2723 - .L_2722)
.L_2722:
        /*0080*/ 	.word	0x00000008
.L_2723:


//--------------------- .nv.info._ZN2at6native29vectorized_elementwise_kernelILi4ENS0_13BinaryFunctorIaaaZZZNS0_18rshift_kernel_cudaERNS_18TensorIteratorBaseEENKUlvE_clEvENKUlvE0_clEvEUlaaE_EESt5arrayIPcLm3EEEEviT0_T1_ --------------------------
	.section	.nv.info._ZN2at6native29vectorized_elementwise_kernelILi4ENS0_13BinaryFunctorIaaaZZZNS0_18rshift_kernel_cudaERNS_18TensorIteratorBaseEENKUlvE_clEvENKUlvE0_clEvEUlaaE_EESt5arrayIPcLm3EEEEviT0_T1_,"",@"SHT_CUDA_INFO"
	.sectionflags	@""
	.align	4


	//----- nvinfo : EIATTR_CUDA_API_VERSION
	.align		4
        /*0000*/ 	.byte	0x04, 0x37
        /*0002*/ 	.short	(.L_2725 - .L_2724)
.L_2724:
        /*0004*/ 	.word	0x00000082


	//----- nvinfo : EIATTR_KPARAM_INFO
	.align		4
.L_2725:
        /*0008*/ 	.byte	0x04, 0x17
        /*000a*/ 	.short	(.L_2727 - .L_2726)
.L_2726:
        /*000c*/ 	.word	0x00000000
        /*0010*/ 	.short	0x0002
        /*0012*/ 	.short	0x0008
        /*0014*/ 	.byte	0x00, 0xf0, 0x61, 0x00


	//----- nvinfo : EIATTR_KPARAM_INFO
	.align		4
.L_2727:
        /*0018*/ 	.byte	0x04, 0x17
        /*001a*/ 	.short	(.L_2729 - .L_2728)
.L_2728:
        /*001c*/ 	.word	0x00000000
        /*0020*/ 	.short	0x0001
        /*0022*/ 	.short	0x0004
        /*0024*/ 	.byte	0x00, 0xf0, 0x05, 0x00


	//----- nvinfo : EIATTR_KPARAM_INFO
	.align		4
.L_2729:
        /*0028*/ 	.byte	0x04, 0x17
        /*002a*/ 	.short	(.L_2731 - .L_2730)
.L_2730:
        /*002c*/ 	.word	0x00000000
        /*0030*/ 	.short	0x0000
        /*0032*/ 	.short	0x0000
        /*0034*/ 	.byte	0x00, 0xf0, 0x11, 0x00


	//----- nvinfo : EIATTR_SPARSE_MMA_MASK
	.align		4
.L_2731:
        /*0038*/ 	.byte	0x03, 0x50
        /*003a*/ 	.short	0x0000


	//----- nvinfo : EIATTR_MAXREG_COUNT
	.align		4
        /*003c*/ 	.byte	0x03, 0x1b
        /*003e*/ 	.short	0x00ff


	//----- nvinfo : EIATTR_MERCURY_ISA_VERSION
	.align		4
        /*0040*/ 	.byte	0x03, 0x5f
        /*0042*/ 	.short	0x0101


	//----- nvinfo : EIATTR_EXIT_INSTR_OFFSETS
	.align		4
        /*0044*/ 	.byte	0x04, 0x1c
        /*0046*/ 	.short	(.L_2733 - .L_2732)


	//   ....[0]....
.L_2732:
        /*0048*/ 	.word	0x00000490


	//   ....[1]....
        /*004c*/ 	.word	0x00000f90


	//   ....[2]....
        /*0050*/ 	.word	0x00000ff0


	//----- nvinfo : EIATTR_MAX_THREADS
	.align		4
.L_2733:
        /*0054*/ 	.byte	0x04, 0x05
        /*0056*/ 	.short	(.L_2735 - .L_2734)
.L_2734:
        /*0058*/ 	.word	0x00000080
        /*005c*/ 	.word	0x00000001
        /*0060*/ 	.word	0x00000001


	//----- nvinfo : EIATTR_CRS_STACK_SIZE
	.align		4
.L_2735:
        /*0064*/ 	.byte	0x04, 0x1e
        /*0066*/ 	.short	(.L_2737 - .L_2736)
.L_2736:
        /*0068*/ 	.word	0x00000000


	//----- nvinfo : EIATTR_CBANK_PARAM_SIZE
	.align		4
.L_2737:
        /*006c*/ 	.byte	0x03, 0x19
        /*006e*/ 	.short	0x0020


	//----- nvinfo : EIATTR_PARAM_CBANK
	.align		4
        /*0070*/ 	.byte	0x04, 0x0a
        /*0072*/ 	.short	(.L_2739 - .L_2738)
	.align		4
.L_2738:
        /*0074*/ 	.word	index@(.nv.constant0._ZN2at6native29vectorized_elementwise_kernelILi4ENS0_13BinaryFunctorIaaaZZZNS0_18rshift_kernel_cudaERNS_18TensorIteratorBaseEENKUlvE_clEvENKUlvE0_clEvEUlaaE_EESt5arrayIPcLm3EEEEviT0_T1_)
        /*0078*/ 	.short	0x0210
        /*007a*/ 	.short	0x0020


	//----- nvinfo : EIATTR_SW_WAR
	.align		4
.L_2739:
        /*007c*/ 	.byte	0x04, 0x36
        /*007e*/ 	.short	(.L_2741 - .L_2740)
.L_2740:
        /*0080*/ 	.word	0x00000008
.L_2741:


//--------------------- .nv.info._ZN2at6native29vectorized_elementwise_kernelILi8ENS0_13BinaryFunctorIaaaZZZNS0_18rshift_kernel_cudaERNS_18TensorIteratorBaseEENKUlvE_clEvENKUlvE0_clEvEUlaaE_EESt5arrayIPcLm3EEEEviT0_T1_ --------------------------
	.section	.nv.info._ZN2at6native29vectorized_elementwise_kernelILi8ENS0_13BinaryFunctorIaaaZZZNS0_18rshift_kernel_cudaERNS_18TensorIteratorBaseEENKUlvE_clEvENKUlvE0_clEvEUlaaE_EESt5arrayIPcLm3EEEEviT0_T1_,"",@"SHT_CUDA_INFO"
	.sectionflags	@""
	.align	4


	//----- nvinfo : EIATTR_CUDA_API_VERSION
	.align		4
        /*0000*/ 	.byte	0x04, 0x37
        /*0002*/ 	.short	(.L_2743 - .L_2742)
.L_2742:
        /*0004*/ 	.word	0x00000082


	//----- nvinfo : EIATTR_KPARAM_INFO
	.align		4
.L_2743:
        /*0008*/ 	.byte	0x04, 0x17
        /*000a*/ 	.short	(.L_2745 - .L_2744)
.L_2744:
        /*000c*/ 	.word	0x00000000
        /*0010*/ 	.short	0x0002
        /*0012*/ 	.short	0x0008
        /*0014*/ 	.byte	0x00, 0xf0, 0x61, 0x00


	//----- nvinfo : EIATTR_KPARAM_INFO
	.align		4
.L_2745:
        /*0018*/ 	.byte	0x04, 0x17
        /*001a*/ 	.short	(.L_2747 - .L_2746)
.L_2746:
        /*001c*/ 	.word	0x00000000
        /*0020*/ 	.short	0x0001
        /*0022*/ 	.short	0x0004
        /*0024*/ 	.byte	0x00, 0xf0, 0x05, 0x00


	//----- nvinfo : EIATTR_KPARAM_INFO
	.align		4
.L_2747:
        /*0028*/ 	.byte	0x04, 0x17
        /*002a*/ 	.short	(.L_2749 - .L_2748)
.L_2748:
        /*002c*/ 	.word	0x00000000
        /*0030*/ 	.short	0x0000
        /*0032*/ 	.short	0x0000
        /*0034*/ 	.byte	0x00, 0xf0, 0x11, 0x00


	//----- nvinfo : EIATTR_SPARSE_MMA_MASK
	.align		4
.L_2749:
        /*0038*/ 	.byte	0x03, 0x50
        /*003a*/ 	.short	0x0000


	//----- nvinfo : EIATTR_MAXREG_COUNT
	.align		4
        /*003c*/ 	.byte	0x03, 0x1b
        /*003e*/ 	.short	0x00ff


	//----- nvinfo : EIATTR_MERCURY_ISA_VERSION
	.align		4
        /*0040*/ 	.byte	0x03, 0x5f
        /*0042*/ 	.short	0x0101


	//----- nvinfo : EIATTR_EXIT_INSTR_OFFSETS
	.align		4
        /*0044*/ 	.byte	0x04, 0x1c
        /*0046*/ 	.short	(.L_2751 - .L_2750)


	//   ....[0]....
.L_2750:
        /*0048*/ 	.word	0x00000680


	//   ....[1]....
        /*004c*/ 	.word	0x00001180


	//   ....[2]....
        /*0050*/ 	.word	0x000011e0


	//----- nvinfo : EIATTR_MAX_THREADS
	.align		4
.L_2751:
        /*0054*/ 	.byte	0x04, 0x05
        /*0056*/ 	.short	(.L_2753 - .L_2752)
.L_2752:
        /*0058*/ 	.word	0x00000080
        /*005c*/ 	.word	0x00000001
        /*0060*/ 	.word	0x00000001


	//----- nvinfo : EIATTR_CRS_STACK_SIZE
	.align		4
.L_2753:
        /*0064*/ 	.byte	0x04, 0x1e
        /*0066*/ 	.short	(.L_2755 - .L_2754)
.L_2754:
        /*0068*/ 	.word	0x00000000


	//----- nvinfo : EIATTR_CBANK_PARAM_SIZE
	.align		4
.L_2755:
        /*006c*/ 	.byte	0x03, 0x19
        /*006e*/ 	.short	0x0020


	//----- nvinfo : EIATTR_PARAM_CBANK
	.align		4
        /*0070*/ 	.byte	0x04, 0x0a
        /*0072*/ 	.short	(.L_2757 - .L_2756)
	.align		4
.L_2756:
        /*0074*/ 	.word	index@(.nv.constant0._ZN2at6native29vectorized_elementwise_kernelILi8ENS0_13BinaryFunctorIaaaZZZNS0_18rshift_kernel_cudaERNS_18TensorIteratorBaseEENKUlvE_clEvENKUlvE0_clEvEUlaaE_EESt5arrayIPcLm3EEEEviT0_T1_)
        /*0078*/ 	.short	0x0210
        /*007a*/ 	.short	0x0020


	//----- nvinfo : EIATTR_SW_WAR
	.align		4
.L_2757:
        /*007c*/ 	.byte	0x04, 0x36
        /*007e*/ 	.short	(.L_2759 - .L_2758)
.L_2758:
        /*0080*/ 	.word	0x00000008
.L_2759:


//--------------------- .nv.info._ZN2at6native18elementwise_kernelILi128ELi4EZNS0_15gpu_kernel_implINS0_13BUnaryFunctorIaaaZZZNS0_18rshift_kernel_cudaERNS_18TensorIteratorBaseEENKUlvE_clEvENKUlvE0_clEvEUlaaE_EEEEvS5_RKT_EUliE_EEviT1_ --------------------------
	.section	.nv.info._ZN2at6native18elementwise_kernelILi128ELi4EZNS0_15gpu_kernel_implINS0_13BUnaryFunctorIaaaZZZNS0_18rshift_kernel_cudaERNS_18TensorIteratorBaseEENKUlvE_clEvENKUlvE0_clEvEUlaaE_EEEEvS5_RKT_EUliE_EEviT1_,"",@"SHT_CUDA_INFO"
	.sectionflags	@""
	.align	4


	//----- nvinfo : EIATTR_CUDA_API_VERSION
	.align		4
        /*0000*/ 	.byte	0x04, 0x37
        /*0002*/ 	.short	(.L_2761 - .L_2760)
.L_2760:
        /*0004*/ 	.word	0x00000082


	//----- nvinfo : EIATTR_KPARAM_INFO
	.align		4
.L_2761:
        /*0008*/ 	.byte	0x04, 0x17
        /*000a*/ 	.short	(.L_2763 - .L_2762)
.L_2762:
        /*000c*/ 	.word	0x00000000
        /*0010*/ 	.short	0x0001
        /*0012*/ 	.short	0x0008
        /*0014*/ 	.byte	0x00, 0xf0, 0x61, 0x08


	//----- nvinfo : EIATTR_KPARAM_INFO
	.align		4
.L_2763:
        /*0018*/ 	.byte	0x04, 0x17
        /*001a*/ 	.short	(.L_2765 - .L_2764)
.L_2764:
        /*001c*/ 	.word	0x00000000
        /*0020*/ 	.short	0x0000
        /*0022*/ 	.short	0x0000
        /*0024*/ 	.byte	0x00, 0xf0, 0x11, 0x00


	//----- nvinfo : EIATTR_SPARSE_MMA_MASK
	.align		4
.L_2765:
        /*0028*/ 	.byte	0x03, 0x50
        /*002a*/ 	.short	0x0000


	//----- nvinfo : EIATTR_MAXREG_COUNT
	.align		4
        /*002c*/ 	.byte	0x03, 0x1b
        /*002e*/ 	.short	0x0080


	//----- nvinfo : EIATTR_EXTERNS
	.align		4
        /*0030*/ 	.byte	0x04, 0x0f
        /*0032*/ 	.short	(.L_2767 - .L_2766)


	//   ....[0]....
	.align		4
.L_2766:
        /*0034*/ 	.word	index@(__assertfail)


	//----- nvinfo : EIATTR_MERCURY_ISA_VERSION
	.align		4
.L_2767:
        /*0038*/ 	.byte	0x03, 0x5f
        /*003a*/ 	.short	0x0101


	//----- nvinfo : EIATTR_SYSCALL_OFFSETS
	.align		4
        /*003c*/ 	.byte	0x04, 0x46
        /*003e*/ 	.short	(.L_2769 - .L_2768)


	//   ....[0]....
.L_2768:
        /*0040*/ 	.word	0x000021f0


	//   ....[1]....
        /*0044*/ 	.word	0x000030b0


	//   ....[2]....
        /*0048*/ 	.word	0x000052d0


	//   ....[3]....
        /*004c*/ 	.word	0x00006190


	//   ....[4]....
        /*0050*/ 	.word	0x000083a0


	//   ....[5]....
        /*0054*/ 	.word	0x00009260


	//   ....[6]....
        /*0058*/ 	.word	0x0000b460


	//   ....[7]....
        /*005c*/ 	.word	0x0000c320


	//----- nvinfo : EIATTR_EXIT_INSTR_OFFSETS
	.align		4
.L_2769:
        /*0060*/ 	.byte	0x04, 0x1c
        /*0062*/ 	.short	(.L_2771 - .L_2770)


	//   ....[0]....
.L_2770:
        /*0064*/ 	.word	0x00009310


	//   ....[1]....
        /*0068*/ 	.word	0x0000b5f0


	//   ....[2]....
        /*006c*/ 	.word	0x0000b610


	//   ....[3]....
        /*0070*/ 	.word	0x0000b6b0


	//   ....[4]....
        /*0074*/ 	.word	0x0000b6d0


	//   ....[5]....
        /*0078*/ 	.word	0x0000b6f0


	//   ....[6]....
        /*007c*/ 	.word	0x0000b780


	//   ....[7]....
        /*0080*/ 	.word	0x0000b7c0


	//   ....[8]....
        /*0084*/ 	.word	0x0000b860


	//   ....[9]....
        /*0088*/ 	.word	0x0000b8b0


	//   ....[10]....
        /*008c*/ 	.word	0x0000b8e0


	//   ....[11]....
        /*0090*/ 	.word	0x0000b9b0


	//   ....[12]....
        /*0094*/ 	.word	0x0000b9f0


	//   ....[13]....
        /*0098*/ 	.word	0x0000bb80


	//   ....[14]....
        /*009c*/ 	.word	0x0000bce0


	//   ....[15]....
        /*00a0*/ 	.word	0x0000bd20


	//   ....[16]....
        /*00a4*/ 	.word	0x0000bdc0


	//   ....[17]....
        /*00a8*/ 	.word	0x0000bf40


	//   ....[18]....
        /*00ac*/ 	.word	0x0000c0c0


	//   ....[19]....
        /*00b0*/ 	.word	0x0000c220


	//   ....[20]....
        /*00b4*/ 	.word	0x0000c330


	//   ....[21]....
        /*00b8*/ 	.word	0x0000c370


	//   ....[22]....
        /*00bc*/ 	.word	0x0000c390


	//----- nvinfo : EIATTR_MAX_THREADS
	.align		4
.L_2771:
        /*00c0*/ 	.byte	0x04, 0x05
        /*00c2*/ 	.short	(.L_2773 - .L_2772)
.L_2772:
        /*00c4*/ 	.word	0x00000080
        /*00c8*/ 	.word	0x00000001
        /*00cc*/ 	.word	0x00000001


	//----- nvinfo : EIATTR_CRS_STACK_SIZE
	.align		4
.L_2773:
        /*00d0*/ 	.byte	0x04, 0x1e
        /*00d2*/ 	.short	(.L_2775 - .L_2774)
.L_2774:
        /*00d4*/ 	.word	0x00000000


	//----- nvinfo : EIATTR_CBANK_PARAM_SIZE
	.align		4
.L_2775:
        /*00d8*/ 	.byte	0x03, 0x19
        /*00da*/ 	.short	0x0220


	//----- nvinfo : EIATTR_PARAM_CBANK
	.align		4
        /*00dc*/ 	.byte	0x04, 0x0a
        /*00de*/ 	.short	(.L_2777 - .L_2776)
	.align		4
.L_2776:
        /*00e0*/ 	.word	index@(.nv.constant0._ZN2at6native18elementwise_kernelILi128ELi4EZNS0_15gpu_kernel_implINS0_13BUnaryFunctorIaaaZZZNS0_18rshift_kernel_cudaERNS_18TensorIteratorBaseEENKUlvE_clEvENKUlvE0_clEvEUlaaE_EEEEvS5_RKT_EUliE_EEviT1_)
        /*00e4*/ 	.short	0x0210
        /*00e6*/ 	.short	0x0220


	//----- nvinfo : EIATTR_SW_WAR
	.align		4
.L_2777:
        /*00e8*/ 	.byte	0x04, 0x36
        /*00ea*/ 	.short	(.L_2779 - .L_2778)
.L_2778:
        /*00ec*/ 	.word	0x00000008
.L_2779:


//--------------------- .nv.info._ZN2at6native27unrolled_elementwise_kernelINS0_13BUnaryFunctorIaaaZZZNS0_18rshift_kernel_cudaERNS_18TensorIteratorBaseEENKUlvE_clEvENKUlvE0_clEvEUlaaE_EESt5arrayIPcLm2EELi4E23TrivialOffsetCalculatorILi1EjESD_NS0_6memory12LoadWithCastILi1EEENSE_13StoreWithCastILi1EEEEEviT_T0_T2_T3_T4_T5_ --------------------------
	.section	.nv.info._ZN2at6native27unrolled_elementwise_kernelINS0_13BUnaryFunctorIaaaZZZNS0_18rshift_kernel_cudaERNS_18TensorIteratorBaseEENKUlvE_clEvENKUlvE0_clEvEUlaaE_EESt5arrayIPcLm2EELi4E23TrivialOffsetCalculatorILi1EjESD_NS0_6memory12LoadWithCastILi1EEENSE_13StoreWithCastILi1EEEEEviT_T0_T2_T3_T4_T5_,"",@"SHT_CUDA_INFO"
	.sectionflags	@""
	.align	4


	//----- nvinfo : EIATTR_CUDA_API_VERSION
	.align		4
        /*0000*/ 	.byte	0x04, 0x37
        /*0002*/ 	.short	(.L_2781 - .L_2780)
.L_2780:
        /*0004*/ 	.word	0x00000082


	//----- nvinfo : EIATTR_KPARAM_INFO
	.align		4
.L_2781:
        /*0008*/ 	.byte	0x04, 0x17
        /*000a*/ 	.short	(.L_2783 - .L_2782)
.L_2782:
        /*000c*/ 	.word	0x00000000
        /*0010*/ 	.short	0x0006
        /*0012*/ 	.short	0x0024
        /*0014*/ 	.byte	0x00, 0xf0, 0x21, 0x00


	//----- nvinfo : EIATTR_KPARAM_INFO
	.align		4
.L_2783:
        /*0018*/ 	.byte	0x04, 0x17
        /*001a*/ 	.short	(.L_2785 - .L_2784)
.L_2784:
        /*001c*/ 	.word	0x00000000
        /*0020*/ 	.short	0x0005
        /*0022*/ 	.short	0x001c
        /*0024*/ 	.byte	0x00, 0xf0, 0x21, 0x00


	//----- nvinfo : EIATTR_KPARAM_INFO
	.align		4
.L_2785:
        /*0028*/ 	.byte	0x04, 0x17
        /*002a*/ 	.short	(.L_2787 - .L_2786)
.L_2786:
        /*002c*/ 	.word	0x00000000
        /*0030*/ 	.short	0x0004
        /*0032*/ 	.short	0x0019
        /*0034*/ 	.byte	0x00, 0xf0, 0x05, 0x00


	//----- nvinfo : EIATTR_KPARAM_INFO
	.align		4
.L_2787:
        /*0038*/ 	.byte	0x04, 0x17
        /*003a*/ 	.short	(.L_2789 - .L_2788)
.L_2788:
        /*003c*/ 	.word	0x00000000
        /*0040*/ 	.short	0x0003
        /*0042*/ 	.short	0x0018
        /*0044*/ 	.byte	0x00, 0xf0, 0x05, 0x00


	//----- nvinfo : EIATTR_KPARAM_INFO
	.align		4
.L_2789:
        /*0048*/ 	.byte	0x04, 0x17
        /*004a*/ 	.short	(.L_2791 - .L_2790)
.L_2790:
        /*004c*/ 	.word	0x00000000
        /*0050*/ 	.short	0x0002
        /*0052*/ 	.short	0x0008
        /*0054*/ 	.byte	0x00, 0xf0, 0x41, 0x00


	//----- nvinfo : EIATTR_KPARAM_INFO
	.align		4
.L_2791:
        /*0058*/ 	.byte	0x04, 0x17
        /*005a*/ 	.short	(.L_2793 - .L_2792)
.L_2792:
        /*005c*/ 	.word	0x00000000
        /*0060*/ 	.short	0x0001
        /*0062*/ 	.short	0x0004
        /*0064*/ 	.byte	0x00, 0xf0, 0x09, 0x00


	//----- nvinfo : EIATTR_KPARAM_INFO
	.align		4
.L_2793:
        /*0068*/ 	.byte	0x04, 0x17
        /*006a*/ 	.short	(.L_2795 - .L_2794)
.L_2794:
        /*006c*/ 	.word	0x00000000
        /*0070*/ 	.short	0x0000
        /*0072*/ 	.short	0x0000
        /*0074*/ 	.byte	0x00, 0xf0, 0x11, 0x00


	//----- nvinfo : EIATTR_SPARSE_MMA_MASK
	.align		4
.L_2795:
        /*0078*/ 	.byte	0x03, 0x50
        /*007a*/ 	.short	0x0000


	//----- nvinfo : EIATTR_MAXREG_COUNT
	.align		4
        /*007c*/ 	.byte	0x03, 0x1b
        /*007e*/ 	.short	0x00ff


	//----- nvinfo : EIATTR_EXTERNS
	.align		4
        /*0080*/ 	.byte	0x04, 0x0f
        /*0082*/ 	.short	(.L_2797 - .L_2796)


	//   ....[0]....
	.align		4
.L_2796:
        /*0084*/ 	.word	index@(__assertfail)


	//----- nvinfo : EIATTR_MERCURY_ISA_VERSION
	.align		4
.L_2797:
        /*0088*/ 	.byte	0x03, 0x5f
        /*008a*/ 	.short	0x0101


	//----- nvinfo : EIATTR_SYSCALL_OFFSETS
	.align		4
        /*008c*/ 	.byte	0x04, 0x46
        /*008e*/ 	.short	(.L_2799 - .L_2798)


	//   ....[0]....
.L_2798:
        /*0090*/ 	.word	0x00000f10


	//   ....[1]....
        /*0094*/ 	.word	0x00001e20


	//   ....[2]....
        /*0098*/ 	.word	0x00002d40


	//   ....[3]....
        /*009c*/ 	.word	0x00003c40


	//   ....[4]....
        /*00a0*/ 	.word	0x00004c70


	//   ....[5]....
        /*00a4*/ 	.word	0x00005bb0


	//   ....[6]....
        /*00a8*/ 	.word	0x00006ad0


	//   ....[7]....
        /*00ac*/ 	.word	0x000079f0


	//----- nvinfo : EIATTR_EXIT_INSTR_OFFSETS
	.align		4
.L_2799:
        /*00b0*/ 	.byte	0x04, 0x1c
        /*00b2*/ 	.short	(.L_2801 - .L_2800)


	//   ....[0]....
.L_2800:
        /*00b4*/ 	.word	0x00006b80


	//   ....[1]....
        /*00b8*/ 	.word	0x00006cb0


	//   ....[2]....
        /*00bc*/ 	.word	0x00006cd0


	//   ....[3]....
        /*00c0*/ 	.word	0x00006d70


	//   ....[4]....
        /*00c4*/ 	.word	0x00006da0


	//   ....[5]....
        /*00c8*/ 	.word	0x00006dc0


	//   ....[6]....
        /*00cc*/ 	.word	0x00006e50


	//   ....[7]....
        /*00d0*/ 	.word	0x00006e90


	//   ....[8]....
        /*00d4*/ 	.word	0x00006f30


	//   ....[9]....
        /*00d8*/ 	.word	0x00006f80


	//   ....[10]....
        /*00dc*/ 	.word	0x00006fb0


	//   ....[11]....
        /*00e0*/ 	.word	0x00007080


	//   ....[12]....
        /*00e4*/ 	.word	0x000070c0


	//   ....[13]....
        /*00e8*/ 	.word	0x00007250


	//   ....[14]....
        /*00ec*/ 	.word	0x000073b0


	//   ....[15]....
        /*00f0*/ 	.word	0x000073f0


	//   ....[16]....
        /*00f4*/ 	.word	0x00007490


	//   ....[17]....
        /*00f8*/ 	.word	0x00007610


	//   ....[18]....
        /*00fc*/ 	.word	0x00007790


	//   ....[19]....
        /*0100*/ 	.word	0x000078f0


	//   ....[20]....
        /*0104*/ 	.word	0x00007a00


	//   ....[21]....
        /*0108*/ 	.word	0x00007a40


	//   ....[22]....
        /*010c*/ 	.word	0x00007a70


	//----- nvinfo : EIATTR_MAX_THREADS
	.align		4
.L_2801:
        /*0110*/ 	.byte	0x04, 0x05
        /*0112*/ 	.short	(.L_2803 - .L_2802)
.L_2802:
        /*0114*/ 	.word	0x00000080
        /*0118*/ 	.word	0x00000001
        /*011c*/ 	.word	0x00000001


	//----- nvinfo : EIATTR_CRS_STACK_SIZE
	.align		4
.L_2803:
        /*0120*/ 	.byte	0x04, 0x1e
        /*0122*/ 	.short	(.L_2805 - .L_2804)
.L_2804:
        /*0124*/ 	.word	0x00000000


	//----- nvinfo : EIATTR_CBANK_PARAM_SIZE
	.align		4
.L_2805:
        /*0128*/ 	.byte	0x03, 0x19
        /*012a*/ 	.short	0x002c


	//----- nvinfo : EIATTR_PARAM_CBANK
	.align		4
        /*012c*/ 	.byte	0x04, 0x0a
        /*012e*/ 	.short	(.L_2807 - .L_2806)
	.align		4
.L_2806:
        /*0130*/ 	.word	index@(.nv.constant0._ZN2at6native27unrolled_elementwise_kernelINS0_13BUnaryFunctorIaaaZZZNS0_18rshift_kernel_cudaERNS_18TensorIteratorBaseEENKUlvE_clEvENKUlvE0_clEvEUlaaE_EESt5arrayIPcLm2EELi4E23TrivialOffsetCalculatorILi1EjESD_NS0_6memory12LoadWithCastILi1EEENSE_13StoreWithCastILi1EEEEEviT_T0_T2_T3_T4_T5_)
        /*0134*/ 	.short	0x0210
        /*0136*/ 	.short	0x002c


	//----- nvinfo : EIATTR_SW_WAR
	.align		4
.L_2807:
        /*0138*/ 	.byte	0x04, 0x36
        /*013a*/ 	.short	(.L_2809 - .L_2808)
.L_2808:
        /*013c*/ 	.word	0x00000008
.L_2809:


//--------------------- .nv.info._ZN2at6native18elementwise_kernelILi128ELi4EZNS0_22gpu_kernel_impl_nocastINS0_13BUnaryFunctorIaaaZZZNS0_18rshift_kernel_cudaERNS_18TensorIteratorBaseEENKUlvE_clEvENKUlvE0_clEvEUlaaE_EEEEvS5_RKT_EUliE_EEviT1_ --------------------------
	.section	.nv.info._ZN2at6native18elementwise_kernelILi128ELi4EZNS0_22gpu_kernel_impl_nocastINS0_13BUnaryFunctorIaaaZZZNS0_18rshift_kernel_cudaERNS_18TensorIteratorBaseEENKUlvE_clEvENKUlvE0_clEvEUlaaE_EEEEvS5_RKT_EUliE_EEviT1_,"",@"SHT_CUDA_INFO"
	.sectionflags	@""
	.align	4


	//----- nvinfo : EIATTR_CUDA_API_VERSION
	.align		4
        /*0000*/ 	.byte	0x04, 0x37
        /*0002*/ 	.short	(.L_2811 - .L_2810)
.L_2810:
        /*0004*/ 	.word	0x00000082


	//----- nvinfo : EIATTR_KPARAM_INFO
	.align		4
.L_2811:
        /*0008*/ 	.byte	0x04, 0x17
        /*000a*/ 	.short	(.L_2813 - .L_2812)
.L_2812:
        /*000c*/ 	.word	0x00000000
        /*0010*/ 	.short	0x0001
        /*0012*/ 	.short	0x0008
        /*0014*/ 	.byte	0x00, 0xf0, 0x61, 0x08


	//----- nvinfo : EIATTR_KPARAM_INFO
	.align		4
.L_2813:
        /*0018*/ 	.byte	0x04, 0x17
        /*001a*/ 	.short	(.L_2815 - .L_2814)
.L_2814:
        /*001c*/ 	.word	0x00000000
        /*0020*/ 	.short	0x0000
        /*0022*/ 	.short	0x0000
        /*0024*/ 	.byte	0x00, 0xf0, 0x11, 0x00


	//----- nvinfo : EIATTR_SPARSE_MMA_MASK
	.align		4
.L_2815:
        /*0028*/ 	.byte	0x03, 0x50
        /*002a*/ 	.short	0x0000


	//----- nvinfo : EIATTR_MAXREG_COUNT
	.align		4
        /*002c*/ 	.byte	0x03, 0x1b
        /*002e*/ 	.short	0x0080


	//----- nvinfo : EIATTR_MERCURY_ISA_VERSION
	.align		4
        /*0030*/ 	.byte	0x03, 0x5f
        /*0032*/ 	.short	0x0101


	//----- nvinfo : EIATTR_EXIT_INSTR_OFFSETS
	.align		4
        /*0034*/ 	.byte	0x04, 0x1c
        /*0036*/ 	.short	(.L_2817 - .L_2816)


	//   ....[0]....
.L_2816:
        /*0038*/ 	.word	0x00003c30


	//   ....[1]....
        /*003c*/ 	.word	0x00004fe0


	//----- nvinfo : EIATTR_MAX_THREADS
	.align		4
.L_2817:
        /*0040*/ 	.byte	0x04, 0x05
        /*0042*/ 	.short	(.L_2819 - .L_2818)
.L_2818:
        /*0044*/ 	.word	0x00000080
        /*0048*/ 	.word	0x00000001
        /*004c*/ 	.word	0x00000001


	//----- nvinfo : EIATTR_CRS_STACK_SIZE
	.align		4
.L_2819:
        /*0050*/ 	.byte	0x04, 0x1e
        /*0052*/ 	.short	(.L_2821 - .L_2820)
.L_2820:
        /*0054*/ 	.word	0x00000000


	//----- nvinfo : EIATTR_CBANK_PARAM_SIZE
	.align		4
.L_2821:
        /*0058*/ 	.byte	0x03, 0x19
        /*005a*/ 	.short	0x0220


	//----- nvinfo : EIATTR_PARAM_CBANK
	.align		4
        /*005c*/ 	.byte	0x04, 0x0a
        /*005e*/ 	.short	(.L_2823 - .L_2822)
	.align		4
.L_2822:
        /*0060*/ 	.word	index@(.nv.constant0._ZN2at6native18elementwise_kernelILi128ELi4EZNS0_22gpu_kernel_impl_nocastINS0_13BUnaryFunctorIaaaZZZNS0_18rshift_kernel_cudaERNS_18TensorIteratorBaseEENKUlvE_clEvENKUlvE0_clEvEUlaaE_EEEEvS5_RKT_EUliE_EEviT1_)
        /*0064*/ 	.short	0x0210
        /*0066*/ 	.short	0x0220


	//----- nvinfo : EIATTR_SW_WAR
	.align		4
.L_2823:
        /*0068*/ 	.byte	0x04, 0x36
        /*006a*/ 	.short	(.L_2825 - .L_2824)
.L_2824:
        /*006c*/ 	.word	0x00000008
.L_2825:


//--------------------- .nv.info._ZN2at6native27unrolled_elementwise_kernelINS0_13BUnaryFunctorIaaaZZZNS0_18rshift_kernel_cudaERNS_18TensorIteratorBaseEENKUlvE_clEvENKUlvE0_clEvEUlaaE_EESt5arrayIPcLm2EELi4E23TrivialOffsetCalculatorILi1EjESD_NS0_6memory15LoadWithoutCastENSE_16StoreWithoutCastEEEviT_T0_T2_T3_T4_T5_ --------------------------
	.section	.nv.info._ZN2at6native27unrolled_elementwise_kernelINS0_13BUnaryFunctorIaaaZZZNS0_18rshift_kernel_cudaERNS_18TensorIteratorBaseEENKUlvE_clEvENKUlvE0_clEvEUlaaE_EESt5arrayIPcLm2EELi4E23TrivialOffsetCalculatorILi1EjESD_NS0_6memory15LoadWithoutCastENSE_16StoreWithoutCastEEEviT_T0_T2_T3_T4_T5_,"",@"SHT_CUDA_INFO"
	.sectionflags	@""
	.align	4


	//----- nvinfo : EIATTR_CUDA_API_VERSION
	.align		4
        /*0000*/ 	.byte	0x04, 0x37
        /*0002*/ 	.short	(.L_2827 - .L_2826)
.L_2826:
        /*0004*/ 	.word	0x00000082


	//----- nvinfo : EIATTR_KPARAM_INFO
	.align		4
.L_2827:
        /*0008*/ 	.byte	0x04, 0x17
        /*000a*/ 	.short	(.L_2829 - .L_2828)
.L_2828:
        /*000c*/ 	.word	0x00000000
        /*0010*/ 	.short	0x0006
        /*0012*/ 	.short	0x001b
        /*0014*/ 	.byte	0x00, 0xf0, 0x05, 0x00


	//----- nvinfo : EIATTR_KPARAM_INFO
	.align		4
.L_2829:
        /*0018*/ 	.byte	0x04, 0x17
        /*001a*/ 	.short	(.L_2831 - .L_2830)
.L_2830:
        /*001c*/ 	.word	0x00000000
        /*0020*/ 	.short	0x0005
        /*0022*/ 	.short	0x001a
        /*0024*/ 	.byte	0x00, 0xf0, 0x05, 0x00


	//----- nvinfo : EIATTR_KPARAM_INFO
	.align		4
.L_2831:
        /*0028*/ 	.byte	0x04, 0x17
        /*002a*/ 	.short	(.L_2833 - .L_2832)
.L_2832:
        /*002c*/ 	.word	0x00000000
        /*0030*/ 	.short	0x0004
        /*0032*/ 	.short	0x0019
        /*0034*/ 	.byte	0x00, 0xf0, 0x05, 0x00


	//----- nvinfo : EIATTR_KPARAM_INFO
	.align		4
.L_2833:
        /*0038*/ 	.byte	0x04, 0x17
        /*003a*/ 	.short	(.L_2835 - .L_2834)
.L_2834:
        /*003c*/ 	.word	0x00000000
        /*0040*/ 	.short	0x0003
        /*0042*/ 	.short	0x0018
        /*0044*/ 	.byte	0x00, 0xf0, 0x05, 0x00


	//----- nvinfo : EIATTR_KPARAM_INFO
	.align		4
.L_2835:
        /*0048*/ 	.byte	0x04, 0x17
        /*004a*/ 	.short	(.L_2837 - .L_2836)
.L_2836:
        /*004c*/ 	.word	0x00000000
        /*0050*/ 	.short	0x0002
        /*0052*/ 	.short	0x0008
        /*0054*/ 	.byte	0x00, 0xf0, 0x41, 0x00


	//----- nvinfo : EIATTR_KPARAM_INFO
	.align		4
.L_2837:
        /*0058*/ 	.byte	0x04, 0x17
        /*005a*/ 	.short	(.L_2839 - .L_2838)
.L_2838:
        /*005c*/ 	.word	0x00000000
        /*0060*/ 	.short	0x0001
        /*0062*/ 	.short	0x0004
        /*0064*/ 	.byte	0x00, 0xf0, 0x09, 0x00


	//----- nvinfo : EIATTR_KPARAM_INFO
	.align		4
.L_2839:
        /*0068*/ 	.byte	0x04, 0x17
        /*006a*/ 	.short	(.L_2841 - .L_2840)
.L_2840:
        /*006c*/ 	.word	0x00000000
        /*0070*/ 	.short	0x0000
        /*0072*/ 	.short	0x0000
        /*0074*/ 	.byte	0x00, 0xf0, 0x11, 0x00


	//----- nvinfo : EIATTR_SPARSE_MMA_MASK
	.align		4
.L_2841:
        /*0078*/ 	.byte	0x03, 0x50
        /*007a*/ 	.short	0x0000


	//----- nvinfo : EIATTR_MAXREG_COUNT
	.align		4
        /*007c*/ 	.byte	0x03, 0x1b
        /*007e*/ 	.short	0x00ff


	//----- nvinfo : EIATTR_MERCURY_ISA_VERSION
	.align		4
        /*0080*/ 	.byte	0x03, 0x5f
        /*0082*/ 	.short	0x0101


	//----- nvinfo : EIATTR_EXIT_INSTR_OFFSETS
	.align		4
        /*0084*/ 	.byte	0x04, 0x1c
        /*0086*/ 	.short	(.L_2843 - .L_2842)


	//   ....[0]....
.L_2842:
        /*0088*/ 	.word	0x00000440


	//   ....[1]....
        /*008c*/ 	.word	0x000004a0


	//----- nvinfo : EIATTR_MAX_THREADS
	.align		4
.L_2843:
        /*0090*/ 	.byte	0x04, 0x05
        /*0092*/ 	.short	(.L_2845 - .L_2844)
.L_2844:
        /*0094*/ 	.word	0x00000080
        /*0098*/ 	.word	0x00000001
        /*009c*/ 	.word	0x00000001


	//----- nvinfo : EIATTR_CRS_STACK_SIZE
	.align		4
.L_2845:
        /*00a0*/ 	.byte	0x04, 0x1e
        /*00a2*/ 	.short	(.L_2847 - .L_2846)
.L_2846:
        /*00a4*/ 	.word	0x00000000


	//----- nvinfo : EIATTR_CBANK_PARAM_SIZE
	.align		4
.L_2847:
        /*00a8*/ 	.byte	0x03, 0x19
        /*00aa*/ 	.short	0x001c


	//----- nvinfo : EIATTR_PARAM_CBANK
	.align		4
        /*00ac*/ 	.byte	0x04, 0x0a
        /*00ae*/ 	.short	(.L_2849 - .L_2848)
	.align		4
.L_2848:
        /*00b0*/ 	.word	index@(.nv.constant0._ZN2at6native27unrolled_elementwise_kernelINS0_13BUnaryFunctorIaaaZZZNS0_18rshift_kernel_cudaERNS_18TensorIteratorBaseEENKUlvE_clEvENKUlvE0_clEvEUlaaE_EESt5arrayIPcLm2EELi4E23TrivialOffsetCalculatorILi1EjESD_NS0_6memory15LoadWithoutCastENSE_16StoreWithoutCastEEEviT_T0_T2_T3_T4_T5_)
        /*00b4*/ 	.short	0x0210
        /*00b6*/ 	.short	0x001c


	//----- nvinfo : EIATTR_SW_WAR
	.align		4
.L_2849:
        /*00b8*/ 	.byte	0x04, 0x36
        /*00ba*/ 	.short	(.L_2851 - .L_2850)
.L_2850:
        /*00bc*/ 	.word	0x00000008
.L_2851:


//--------------------- .nv.info._ZN2at6native29vectorized_elementwise_kernelILi2ENS0_13BUnaryFunctorIaaaZZZNS0_18rshift_kernel_cudaERNS_18TensorIteratorBaseEENKUlvE_clEvENKUlvE0_clEvEUlaaE_EESt5arrayIPcLm2EEEEviT0_T1_ --------------------------
	.section	.nv.info._ZN2at6native29vectorized_elementwise_kernelILi2ENS0_13BUnaryFunctorIaaaZZZNS0_18rshift_kernel_cudaERNS_18TensorIteratorBaseEENKUlvE_clEvENKUlvE0_clEvEUlaaE_EESt5arrayIPcLm2EEEEviT0_T1_,"",@"SHT_CUDA_INFO"
	.sectionflags	@""
	.align	4


	//----- nvinfo : EIATTR_CUDA_API_VERSION
	.align		4
        /*0000*/ 	.byte	0x04, 0x37
        /*0002*/ 	.short	(.L_2853 - .L_2852)
.L_2852:
        /*0004*/ 	.word	0x00000082


	//----- nvinfo : EIATTR_KPARAM_INFO
	.align		4
.L_2853:
        /*0008*/ 	.byte	0x04, 0x17
        /*000a*/ 	.short	(.L_2855 - .L_2854)
.L_2854:
        /*000c*/ 	.word	0x00000000
        /*0010*/ 	.short	0x0002
        /*0012*/ 	.short	0x0008
        /*0014*/ 	.byte	0x00, 0xf0, 0x41, 0x00


	//----- nvinfo : EIATTR_KPARAM_INFO
	.align		4
.L_2855:
        /*0018*/ 	.byte	0x04, 0x17
        /*001a*/ 	.short	(.L_2857 - .L_2856)
.L_2856:
        /*001c*/ 	.word	0x00000000
        /*0020*/ 	.short	0x0001
        /*0022*/ 	.short	0x0004
        /*0024*/ 	.byte	0x00, 0xf0, 0x09, 0x00


	//----- nvinfo : EIATTR_KPARAM_INFO
	.align		4
.L_2857:
        /*0028*/ 	.byte	0x04, 0x17
        /*002a*/ 	.short	(.L_2859 - .L_2858)
.L_2858:
        /*002c*/ 	.word	0x00000000
        /*0030*/ 	.short	0x0000
        /*0032*/ 	.short	0x0000
        /*0034*/ 	.byte	0x00, 0xf0, 0x11, 0x00


	//----- nvinfo : EIATTR_SPARSE_MMA_MASK
	.align		4
.L_2859:
        /*0038*/ 	.byte	0x03, 0x50
        /*003a*/ 	.short	0x0000


	//----- nvinfo : EIATTR_MAXREG_COUNT
	.align		4
        /*003c*/ 	.byte	0x03, 0x1b
        /*003e*/ 	.short	0x00ff


	//----- nvinfo : EIATTR_MERCURY_ISA_VERSION
	.align		4
        /*0040*/ 	.byte	0x03, 0x5f
        /*0042*/ 	.short	0x0101


	//----- nvinfo : EIATTR_EXIT_INSTR_OFFSETS
	.align		4
        /*0044*/ 	.byte	0x04, 0x1c
        /*0046*/ 	.short	(.L_2861 - .L_2860)


	//   ....[0]....
.L_2860:
        /*0048*/ 	.word	0x000003e0


	//   ....[1]....
        /*004c*/ 	.word	0x00000c70


	//   ....[2]....
        /*0050*/ 	.word	0x00000cd0


	//----- nvinfo : EIATTR_MAX_THREADS
	.align		4
.L_2861:
        /*0054*/ 	.byte	0x04, 0x05
        /*0056*/ 	.short	(.L_2863 - .L_2862)
.L_2862:
        /*0058*/ 	.word	0x00000080
        /*005c*/ 	.word	0x00000001
        /*0060*/ 	.word	0x00000001


	//----- nvinfo : EIATTR_CRS_STACK_SIZE
	.align		4
.L_2863:
        /*0064*/ 	.byte	0x04, 0x1e
        /*0066*/ 	.short	(.L_2865 - .L_2864)
.L_2864:
        /*0068*/ 	.word	0x00000000


	//----- nvinfo : EIATTR_CBANK_PARAM_SIZE
	.align		4
.L_2865:
        /*006c*/ 	.byte	0x03, 0x19
        /*006e*/ 	.short	0x0018


	//----- nvinfo : EIATTR_PARAM_CBANK
	.align		4
        /*0070*/ 	.byte	0x04, 0x0a
        /*0072*/ 	.short	(.L_2867 - .L_2866)
	.align		4
.L_2866:
        /*0074*/ 	.word	index@(.nv.constant0._ZN2at6native29vectorized_elementwise_kernelILi2ENS0_13BUnaryFunctorIaaaZZZNS0_18rshift_kernel_cudaERNS_18TensorIteratorBaseEENKUlvE_clEvENKUlvE0_clEvEUlaaE_EESt5arrayIPcLm2EEEEviT0_T1_)
        /*0078*/ 	.short	0x0210
        /*007a*/ 	.short	0x0018


	//----- nvinfo : EIATTR_SW_WAR
	.align		4
.L_2867:
        /*007c*/ 	.byte	0x04, 0x36
        /*007e*/ 	.short	(.L_2869 - .L_2868)
.L_2868:
        /*0080*/ 	.word	0x00000008
.L_2869:


//--------------------- .nv.info._ZN2at6native29vectorized_elementwise_kernelILi4ENS0_13BUnaryFunctorIaaaZZZNS0_18rshift_kernel_cudaERNS_18TensorIteratorBaseEENKUlvE_clEvENKUlvE0_clEvEUlaaE_EESt5arrayIPcLm2EEEEviT0_T1_ --------------------------
	.section	.nv.info._ZN2at6native29vectorized_elementwise_kernelILi4ENS0_13BUnaryFunctorIaaaZZZNS0_18rshift_kernel_cudaERNS_18TensorIteratorBaseEENKUlvE_clEvENKUlvE0_clEvEUlaaE_EESt5arrayIPcLm2EEEEviT0_T1_,"",@"SHT_CUDA_INFO"
	.sectionflags	@""
	.align	4


	//----- nvinfo : EIATTR_CUDA_API_VERSION
	.align		4
        /*0000*/ 	.byte	0x04, 0x37
        /*0002*/ 	.short	(.L_2871 - .L_2870)
.L_2870:
        /*0004*/ 	.word	0x00000082


	//----- nvinfo : EIATTR_KPARAM_INFO
	.align		4
.L_2871:
        /*0008*/ 	.byte	0x04, 0x17
        /*000a*/ 	.short	(.L_2873 - .L_2872)
.L_2872:
        /*000c*/ 	.word	0x00000000
        /*0010*/ 	.short	0x0002
        /*0012*/ 	.short	0x0008
        /*0014*/ 	.byte	0x00, 0xf0, 0x41, 0x00


	//----- nvinfo : EIATTR_KPARAM_INFO
	.align		4
.L_2873:
        /*0018*/ 	.byte	0x04, 0x17
        /*001a*/ 	.short	(.L_2875 - .L_2874)
.L_2874:
        /*001c*/ 	.word	0x00000000
        /*0020*/ 	.short	0x0001
        /*0022*/ 	.short	0x0004
        /*0024*/ 	.byte	0x00, 0xf0, 0x09, 0x00


	//----- nvinfo : EIATTR_KPARAM_INFO
	.align		4
.L_2875:
        /*0028*/ 	.byte	0x04, 0x17
        /*002a*/ 	.short	(.L_2877 - .L_2876)
.L_2876:
        /*002c*/ 	.word	0x00000000
        /*0030*/ 	.short	0x0000
        /*0032*/ 	.short	0x0000
        /*0034*/ 	.byte	0x00, 0xf0, 0x11, 0x00


	//----- nvinfo : EIATTR_SPARSE_MMA_MASK
	.align		4
.L_2877:
        /*0038*/ 	.byte	0x03, 0x50
        /*003a*/ 	.short	0x0000


	//----- nvinfo : EIATTR_MAXREG_COUNT
	.align		4
        /*003c*/ 	.byte	0x03, 0x1b
        /*003e*/ 	.short	0x00ff


	//----- nvinfo : EIATTR_MERCURY_ISA_VERSION
	.align		4
        /*0040*/ 	.byte	0x03, 0x5f
        /*0042*/ 	.short	0x0101


	//----- nvinfo : EIATTR_EXIT_INSTR_OFFSETS
	.align		4
        /*0044*/ 	.byte	0x04, 0x1c
        /*0046*/ 	.short	(.L_2879 - .L_2878)


	//   ....[0]....
.L_2878:
        /*0048*/ 	.word	0x00000370


	//   ....[1]....
        /*004c*/ 	.word	0x00000c00


	//   ....[2]....
        /*0050*/ 	.word	0x00000c60


	//----- nvinfo : EIATTR_MAX_THREADS
	.align		4
.L_2879:
        /*0054*/ 	.byte	0x04, 0x05
        /*0056*/ 	.short	(.L_2881 - .L_2880)
.L_2880:
        /*0058*/ 	.word	0x00000080
        /*005c*/ 	.word	0x00000001
        /*0060*/ 	.word	0x00000001


	//----- nvinfo : EIATTR_CRS_STACK_SIZE
	.align		4
.L_2881:
        /*0064*/ 	.byte	0x04, 0x1e
        /*0066*/ 	.short	(.L_2883 - .L_2882)
.L_2882:
        /*0068*/ 	.word	0x00000000


	//----- nvinfo : EIATTR_CBANK_PARAM_SIZE
	.align		4
.L_2883:
        /*006c*/ 	.byte	0x03, 0x19
        /*006e*/ 	.short	0x0018


	//----- nvinfo : EIATTR_PARAM_CBANK
	.align		4
        /*0070*/ 	.byte	0x04, 0x0a
        /*0072*/ 	.short	(.L_2885 - .L_2884)
	.align		4
.L_2884:
        /*0074*/ 	.word	index@(.nv.constant0._ZN2at6native29vectorized_elementwise_kernelILi4ENS0_13BUnaryFunctorIaaaZZZNS0_18rshift_kernel_cudaERNS_18TensorIteratorBaseEENKUlvE_clEvENKUlvE0_clEvEUlaaE_EESt5arrayIPcLm2EEEEviT0_T1_)
        /*0078*/ 	.short	0x0210
        /*007a*/ 	.short	0x0018


	//----- nvinfo : EIATTR_SW_WAR
	.align		4
.L_2885:
        /*007c*/ 	.byte	0x04, 0x36
        /*007e*/ 	.short	(.L_2887 - .L_2886)
.L_2886:
        /*0080*/ 	.word	0x00000008
.L_2887:


//--------------------- .nv.info._ZN2at6native29vectorized_elementwise_kernelILi8ENS0_13BUnaryFunctorIaaaZZZNS0_18rshift_kernel_cudaERNS_18TensorIteratorBaseEENKUlvE_clEvENKUlvE0_clEvEUlaaE_EESt5arrayIPcLm2EEEEviT0_T1_ --------------------------
	.section	.nv.info._ZN2at6native29vectorized_elementwise_kernelILi8ENS0_13BUnaryFunctorIaaaZZZNS0_18rshift_kernel_cudaERNS_18TensorIteratorBaseEENKUlvE_clEvENKUlvE0_clEvEUlaaE_EESt5arrayIPcLm2EEEEviT0_T1_,"",@"SHT_CUDA_INFO"
	.sectionflags	@""
	.align	4


	//----- nvinfo : EIATTR_CUDA_API_VERSION
	.align		4
        /*0000*/ 	.byte	0x04, 0x37
        /*0002*/ 	.short	(.L_2889 - .L_2888)
.L_2888:
        /*0004*/ 	.word	0x00000082


	//----- nvinfo : EIATTR_KPARAM_INFO
	.align		4
.L_2889:
        /*0008*/ 	.byte	0x04, 0x17
        /*000a*/ 	.short	(.L_2891 - .L_2890)
.L_2890:
        /*000c*/ 	.word	0x00000000
        /*0010*/ 	.short	0x0002
        /*0012*/ 	.short	0x0008
        /*0014*/ 	.byte	0x00, 0xf0, 0x41, 0x00


	//----- nvinfo : EIATTR_KPARAM_INFO
	.align		4
.L_2891:
        /*0018*/ 	.byte	0x04, 0x17
        /*001a*/ 	.short	(.L_2893 - .L_2892)
.L_2892:
        /*001c*/ 	.word	0x00000000
        /*0020*/ 	.short	0x0001
        /*0022*/ 	.short	0x0004
        /*0024*/ 	.byte	0x00, 0xf0, 0x09, 0x00


	//----- nvinfo : EIATTR_KPARAM_INFO
	.align		4
.L_2893:
        /*0028*/ 	.byte	0x04, 0x17
        /*002a*/ 	.short	(.L_2895 - .L_2894)
.L_2894:
        /*002c*/ 	.word	0x00000000
        /*0030*/ 	.short	0x0000
        /*0032*/ 	.short	0x0000
        /*0034*/ 	.byte	0x00, 0xf0, 0x11, 0x00


	//----- nvinfo : EIATTR_SPARSE_MMA_MASK
	.align		4
.L_2895:
        /*0038*/ 	.byte	0x03, 0x50
        /*003a*/ 	.short	0x0000


	//----- nvinfo : EIATTR_MAXREG_COUNT
	.align		4
        /*003c*/ 	.byte	0x03, 0x1b
        /*003e*/ 	.short	0x00ff


	//----- nvinfo : EIATTR_MERCURY_ISA_VERSION
	.align		4
        /*0040*/ 	.byte	0x03, 0x5f
        /*0042*/ 	.short	0x0101


	//----- nvinfo : EIATTR_EXIT_INSTR_OFFSETS
	.align		4
        /*0044*/ 	.byte	0x04, 0x1c
        /*0046*/ 	.short	(.L_2897 - .L_2896)


	//   ....[0]....
.L_2896:
        /*0048*/ 	.word	0x00000480


	//   ....[1]....
        /*004c*/ 	.word	0x00000d10


	//   ....[2]....
        /*0050*/ 	.word	0x00000d70


	//----- nvinfo : EIATTR_MAX_THREADS
	.align		4
.L_2897:
        /*0054*/ 	.byte	0x04, 0x05
        /*0056*/ 	.short	(.L_2899 - .L_2898)
.L_2898:
        /*0058*/ 	.word	0x00000080
        /*005c*/ 	.word	0x00000001
        /*0060*/ 	.word	0x00000001


	//----- nvinfo : EIATTR_CRS_STACK_SIZE
	.align		4
.L_2899:
        /*0064*/ 	.byte	0x04, 0x1e
        /*0066*/ 	.short	(.L_2901 - .L_2900)
.L_2900:
        /*0068*/ 	.word	0x00000000


	//----- nvinfo : EIATTR_CBANK_PARAM_SIZE
	.align		4
.L_2901:
        /*006c*/ 	.byte	0x03, 0x19
        /*006e*/ 	.short	0x0018


	//----- nvinfo : EIATTR_PARAM_CBANK
	.align		4
        /*0070*/ 	.byte	0x04, 0x0a
        /*0072*/ 	.short	(.L_2903 - .L_2902)
	.align		4
.L_2902:
        /*0074*/ 	.word	index@(.nv.constant0._ZN2at6native29vectorized_elementwise_kernelILi8ENS0_13BUnaryFunctorIaaaZZZNS0_18rshift_kernel_cudaERNS_18TensorIteratorBaseEENKUlvE_clEvENKUlvE0_clEvEUlaaE_EESt5arrayIPcLm2EEEEviT0_T1_)
        /*0078*/ 	.short	0x0210
        /*007a*/ 	.short	0x0018


	//----- nvinfo : EIATTR_SW_WAR
	.align		4
.L_2903:
        /*007c*/ 	.byte	0x04, 0x36
        /*007e*/ 	.short	(.L_2905 - .L_2904)
.L_2904:
        /*0080*/ 	.word	0x00000008
.L_2905:


//--------------------- .nv.info._ZN2at6native18elementwise_kernelILi128ELi4EZNS0_15gpu_kernel_implINS0_13AUnaryFunctorIaaaZZZNS0_18rshift_kernel_cudaERNS_18TensorIteratorBaseEENKUlvE_clEvENKUlvE0_clEvEUlaaE_EEEEvS5_RKT_EUliE_EEviT1_ --------------------------
	.section	.nv.info._ZN2at6native18elementwise_kernelILi128ELi4EZNS0_15gpu_kernel_implINS0_13AUnaryFunctorIaaaZZZNS0_18rshift_kernel_cudaERNS_18TensorIteratorBaseEENKUlvE_clEvENKUlvE0_clEvEUlaaE_EEEEvS5_RKT_EUliE_EEviT1_,"",@"SHT_CUDA_INFO"
	.sectionflags	@""
	.align	4


	//----- nvinfo : EIATTR_CUDA_API_VERSION
	.align		4
        /*0000*/ 	.byte	0x04, 0x37
        /*0002*/ 	.short	(.L_2907 - .L_2906)
.L_2906:
        /*0004*/ 	.word	0x00000082


	//----- nvinfo : EIATTR_KPARAM_INFO
	.align		4
.L_2907:
        /*0008*/ 	.byte	0x04, 0x17
        /*000a*/ 	.short	(.L_2909 - .L_2908)
.L_2908:
        /*000c*/ 	.word	0x00000000
        /*0010*/ 	.short	0x0001
        /*0012*/ 	.short	0x0008
        /*0014*/ 	.byte	0x00, 0xf0, 0x61, 0x08


	//----- nvinfo : EIATTR_KPARAM_INFO
	.align		4
.L_2909:
        /*0018*/ 	.byte	0x04, 0x17
        /*001a*/ 	.short	(.L_2911 - .L_2910)
.L_2910:
        /*001c*/ 	.word	0x00000000
        /*0020*/ 	.short	0x0000
        /*0022*/ 	.short	0x0000
        /*0024*/ 	.byte	0x00, 0xf0, 0x11, 0x00


	//----- nvinfo : EIATTR_SPARSE_MMA_MASK
	.align		4
.L_2911:
        /*0028*/ 	.byte	0x03, 0x50
        /*002a*/ 	.short	0x0000


	//----- nvinfo : EIATTR_MAXREG_COUNT
	.align		4
        /*002c*/ 	.byte	0x03, 0x1b
        /*002e*/ 	.short	0x0080


	//----- nvinfo : EIATTR_EXTERNS
	.align		4
        /*0030*/ 	.byte	0x04, 0x0f
        /*0032*/ 	.short	(.L_2913 - .L_2912)


	//   ....[0]....
	.align		4
.L_2912:
        /*0034*/ 	.word	index@(__assertfail)


	//----- nvinfo : EIATTR_MERCURY_ISA_VERSION
	.align		4
.L_2913:
        /*0038*/ 	.byte	0x03, 0x5f
        /*003a*/ 	.short	0x0101


	//----- nvinfo : EIATTR_SYSCALL_OFFSETS
	.align		4
        /*003c*/ 	.byte	0x04, 0x46
        /*003e*/ 	.short	(.L_2915 - .L_2914)


	//   ....[0]....
.L_2914:
        /*0040*/ 	.word	0x000021f0


	//   ....[1]....
        /*0044*/ 	.word	0x000030b0


	//   ....[2]....
        /*0048*/ 	.word	0x000052d0


	//   ....[3]....
        /*004c*/ 	.word	0x00006180


	//   ....[4]....
        /*0050*/ 	.word	0x00008390


	//   ....[5]....
        /*0054*/ 	.word	0x00009240


	//   ....[6]....
        /*0058*/ 	.word	0x0000b440


	//   ....[7]....
        /*005c*/ 	.word	0x0000c2f0


	//----- nvinfo : EIATTR_EXIT_INSTR_OFFSETS
	.align		4
.L_2915:
        /*0060*/ 	.byte	0x04, 0x1c
        /*0062*/ 	.short	(.L_2917 - .L_2916)


	//   ....[0]....
.L_2916:
        /*0064*/ 	.word	0x000092f0


	//   ....[1]....
        /*0068*/ 	.word	0x0000b5c0


	//   ....[2]....
        /*006c*/ 	.word	0x0000b5e0


	//   ....[3]....
        /*0070*/ 	.word	0x0000b680


	//   ....[4]....
        /*0074*/ 	.word	0x0000b6a0


	//   ....[5]....
        /*0078*/ 	.word	0x0000b6c0


	//   ....[6]....
        /*007c*/ 	.word	0x0000b750


	//   ....[7]....
        /*0080*/ 	.word	0x0000b790


	//   ....[8]....
        /*0084*/ 	.word	0x0000b830


	//   ....[9]....
        /*0088*/ 	.word	0x0000b880


	//   ....[10]....
        /*008c*/ 	.word	0x0000b8b0


	//   ....[11]....
        /*0090*/ 	.word	0x0000b980


	//   ....[12]....
        /*0094*/ 	.word	0x0000b9c0


	//   ....[13]....
        /*0098*/ 	.word	0x0000bb50


	//   ....[14]....
        /*009c*/ 	.word	0x0000bcb0


	//   ....[15]....
        /*00a0*/ 	.word	0x0000bcf0


	//   ....[16]....
        /*00a4*/ 	.word	0x0000bd90


	//   ....[17]....
        /*00a8*/ 	.word	0x0000bf10


	//   ....[18]....
        /*00ac*/ 	.word	0x0000c090


	//   ....[19]....
        /*00b0*/ 	.word	0x0000c1f0


	//   ....[20]....
        /*00b4*/ 	.word	0x0000c300


	//   ....[21]....
        /*00b8*/ 	.word	0x0000c340


	//   ....[22]....
        /*00bc*/ 	.word	0x0000c360


	//----- nvinfo : EIATTR_MAX_THREADS
	.align		4
.L_2917:
        /*00c0*/ 	.byte	0x04, 0x05
        /*00c2*/ 	.short	(.L_2919 - .L_2918)
.L_2918:
        /*00c4*/ 	.word	0x00000080
        /*00c8*/ 	.word	0x00000001
        /*00cc*/ 	.word	0x00000001


	//----- nvinfo : EIATTR_CRS_STACK_SIZE
	.align		4
.L_2919:
        /*00d0*/ 	.byte	0x04, 0x1e
        /*00d2*/ 	.short	(.L_2921 - .L_2920)
.L_2920:
        /*00d4*/ 	.word	0x00000000


	//----- nvinfo : EIATTR_CBANK_PARAM_SIZE
	.align		4
.L_2921:
        /*00d8*/ 	.byte	0x03, 0x19
        /*00da*/ 	.short	0x0220


	//----- nvinfo : EIATTR_PARAM_CBANK
	.align		4
        /*00dc*/ 	.byte	0x04, 0x0a
        /*00de*/ 	.short	(.L_2923 - .L_2922)
	.align		4
.L_2922:
        /*00e0*/ 	.word	index@(.nv.constant0._ZN2at6native18elementwise_kernelILi128ELi4EZNS0_15gpu_kernel_implINS0_13AUnaryFunctorIaaaZZZNS0_18rshift_kernel_cudaERNS_18TensorIteratorBaseEENKUlvE_clEvENKUlvE0_clEvEUlaaE_EEEEvS5_RKT_EUliE_EEviT1_)
        /*00e4*/ 	.short	0x0210
        /*00e6*/ 	.short	0x0220


	//----- nvinfo : EIATTR_SW_WAR
	.align		4
.L_2923:
        /*00e8*/ 	.byte	0x04, 0x36
        /*00ea*/ 	.short	(.L_2925 - .L_2924)
.L_2924:
        /*00ec*/ 	.word	0x00000008
.L_2925:


//--------------------- .nv.info._ZN2at6native27unrolled_elementwise_kernelINS0_13AUnaryFunctorIaaaZZZNS0_18rshift_kernel_cudaERNS_18TensorIteratorBaseEENKUlvE_clEvENKUlvE0_clEvEUlaaE_EESt5arrayIPcLm2EELi4E23TrivialOffsetCalculatorILi1EjESD_NS0_6memory12LoadWithCastILi1EEENSE_13StoreWithCastILi1EEEEEviT_T0_T2_T3_T4_T5_ --------------------------
	.section	.nv.info._ZN2at6native27unrolled_elementwise_kernelINS0_13AUnaryFunctorIaaaZZZNS0_18rshift_kernel_cudaERNS_18TensorIteratorBaseEENKUlvE_clEvENKUlvE0_clEvEUlaaE_EESt5arrayIPcLm2EELi4E23TrivialOffsetCalculatorILi1EjESD_NS0_6memory12LoadWithCastILi1EEENSE_13StoreWithCastILi1EEEEEviT_T0_T2_T3_T4_T5_,"",@"SHT_CUDA_INFO"
	.sectionflags	@""
	.align	4


	//----- nvinfo : EIATTR_CUDA_API_VERSION
	.align		4
        /*0000*/ 	.byte	0x04, 0x37
        /*0002*/ 	.short	(.L_2927 - .L_2926)
.L_2926:
        /*0004*/ 	.word	0x00000082


	//----- nvinfo : EIATTR_KPARAM_INFO
	.align		4
.L_2927:
        /*0008*/ 	.byte	0x04, 0x17
        /*000a*/ 	.short	(.L_2929 - .L_2928)
.L_2928:
        /*000c*/ 	.word	0x00000000
        /*0010*/ 	.short	0x0006
        /*0012*/ 	.short	0x0024
        /*0014*/ 	.byte	0x00, 0xf0, 0x21, 0x00


	//----- nvinfo : EIATTR_KPARAM_INFO
	.align		4
.L_2929:
        /*0018*/ 	.byte	0x04, 0x17
        /*001a*/ 	.short	(.L_2931 - .L_2930)
.L_2930:
        /*001c*/ 	.word	0x00000000
        /*0020*/ 	.short	0x0005
        /*0022*/ 	.short	0x001c
        /*0024*/ 	.byte	0x00, 0xf0, 0x21, 0x00


	//----- nvinfo : EIATTR_KPARAM_INFO
	.align		4
.L_2931:
        /*0028*/ 	.byte	0x04, 0x17
        /*002a*/ 	.short	(.L_2933 - .L_2932)
.L_2932:
        /*002c*/ 	.word	0x00000000
        /*0030*/ 	.short	0x0004
        /*0032*/ 	.short	0x0019
        /*0034*/ 	.byte	0x00, 0xf0, 0x05, 0x00


	//----- nvinfo : EIATTR_KPARAM_INFO
	.align		4
.L_2933:
        /*0038*/ 	.byte	0x04, 0x17
        /*003a*/ 	.short	(.L_2935 - .L_2934)
.L_2934:
        /*003c*/ 	.word	0x00000000
        /*0040*/ 	.short	0x0003
        /*0042*/ 	.short	0x0018
        /*0044*/ 	.byte	0x00, 0xf0, 0x05, 0x00


	//----- nvinfo : EIATTR_KPARAM_INFO
	.align		4
.L_2935:
        /*0048*/ 	.byte	0x04, 0x17
        /*004a*/ 	.short	(.L_2937 - .L_2936)
.L_2936:
        /*004c*/ 	.word	0x00000000
        /*0050*/ 	.short	0x0002
        /*0052*/ 	.short	0x0008
        /*0054*/ 	.byte	0x00, 0xf0, 0x41, 0x00


	//----- nvinfo : EIATTR_KPARAM_INFO
	.align		4
.L_2937:
        /*0058*/ 	.byte	0x04, 0x17
        /*005a*/ 	.short	(.L_2939 - .L_2938)
.L_2938:
        /*005c*/ 	.word	0x00000000
        /*0060*/ 	.short	0x0001
        /*0062*/ 	.short	0x0004
        /*0064*/ 	.byte	0x00, 0xf0, 0x09, 0x00


	//----- nvinfo : EIATTR_KPARAM_INFO
	.align		4
.L_2939:
        /*0068*/ 	.byte	0x04, 0x17
        /*006a*/ 	.short	(.L_2941 - .L_2940)
.L_2940:
        /*006c*/ 	.word	0x00000000
        /*0070*/ 	.short	0x0000
        /*0072*/ 	.short	0x0000
        /*0074*/ 	.byte	0x00, 0xf0, 0x11, 0x00


	//----- nvinfo : EIATTR_SPARSE_MMA_MASK
	.align		4
.L_2941:
        /*0078*/ 	.byte	0x03, 0x50
        /*007a*/ 	.short	0x0000


	//----- nvinfo : EIATTR_MAXREG_COUNT
	.align		4
        /*007c*/ 	.byte	0x03, 0x1b
        /*007e*/ 	.short	0x00ff


	//----- nvinfo : EIATTR_EXTERNS
	.align		4
        /*0080*/ 	.byte	0x04, 0x0f
        /*0082*/ 	.short	(.L_2943 - .L_2942)


	//   ....[0]....
	.align		4
.L_2942:
        /*0084*/ 	.word	index@(__assertfail)


	//----- nvinfo : EIATTR_MERCURY_ISA_VERSION
	.align		4
.L_2943:
        /*0088*/ 	.byte	0x03, 0x5f
        /*008a*/ 	.short	0x0101


	//----- nvinfo : EIATTR_SYSCALL_OFFSETS
	.align		4
        /*008c*/ 	.byte	0x04, 0x46
        /*008e*/ 	.short	(.L_2945 - .L_2944)


	//   ....[0]....
.L_2944:
        /*0090*/ 	.word	0x00000f10


	//   ....[1]....
        /*0094*/ 	.word	0x00001e20


	//   ....[2]....
        /*0098*/ 	.word	0x00002d40


	//   ....[3]....
        /*009c*/ 	.word	0x00003c40


	//   ....[4]....
        /*00a0*/ 	.word	0x00004ca0


	//   ....[5]....
        /*00a4*/ 	.word	0x00005be0


	//   ....[6]....
        /*00a8*/ 	.word	0x00006b00


	//   ....[7]....
        /*00ac*/ 	.word	0x00007a20


	//----- nvinfo : EIATTR_EXIT_INSTR_OFFSETS
	.align		4
.L_2945:
        /*00b0*/ 	.byte	0x04, 0x1c
        /*00b2*/ 	.short	(.L_2947 - .L_2946)


	//   ....[0]....
.L_2946:
        /*00b4*/ 	.word	0x00006bb0


	//   ....[1]....
        /*00b8*/ 	.word	0x00006ce0


	//   ....[2]....
        /*00bc*/ 	.word	0x00006d00


	//   ....[3]....
        /*00c0*/ 	.word	0x00006da0


	//   ....[4]....
        /*00c4*/ 	.word	0x00006dd0


	//   ....[5]....
        /*00c8*/ 	.word	0x00006df0


	//   ....[6]....
        /*00cc*/ 	.word	0x00006e80


	//   ....[7]....
        /*00d0*/ 	.word	0x00006ec0


	//   ....[8]....
        /*00d4*/ 	.word	0x00006f60


	//   ....[9]....
        /*00d8*/ 	.word	0x00006fb0


	//   ....[10]....
        /*00dc*/ 	.word	0x00006fe0


	//   ....[11]....
        /*00e0*/ 	.word	0x000070b0


	//   ....[12]....
        /*00e4*/ 	.word	0x000070f0


	//   ....[13]....
        /*00e8*/ 	.word	0x00007280


	//   ....[14]....
        /*00ec*/ 	.word	0x000073e0


	//   ....[15]....
        /*00f0*/ 	.word	0x00007420


	//   ....[16]....
        /*00f4*/ 	.word	0x000074c0


	//   ....[17]....
        /*00f8*/ 	.word	0x00007640


	//   ....[18]....
        /*00fc*/ 	.word	0x000077c0


	//   ....[19]....
        /*0100*/ 	.word	0x00007920


	//   ....[20]....
        /*0104*/ 	.word	0x00007a30


	//   ....[21]....
        /*0108*/ 	.word	0x00007a70


	//   ....[22]....
        /*010c*/ 	.word	0x00007aa0


	//----- nvinfo : EIATTR_MAX_THREADS
	.align		4
.L_2947:
        /*0110*/ 	.byte	0x04, 0x05
        /*0112*/ 	.short	(.L_2949 - .L_2948)
.L_2948:
        /*0114*/ 	.word	0x00000080
        /*0118*/ 	.word	0x00000001
        /*011c*/ 	.word	0x00000001


	//----- nvinfo : EIATTR_CRS_STACK_SIZE
	.align		4
.L_2949:
        /*0120*/ 	.byte	0x04, 0x1e
        /*0122*/ 	.short	(.L_2951 - .L_2950)
.L_2950:
        /*0124*/ 	.word	0x00000000


	//----- nvinfo : EIATTR_CBANK_PARAM_SIZE
	.align		4
.L_2951:
        /*0128*/ 	.byte	0x03, 0x19
        /*012a*/ 	.short	0x002c


	//----- nvinfo : EIATTR_PARAM_CBANK
	.align		4
        /*012c*/ 	.byte	0x04, 0x0a
        /*012e*/ 	.short	(.L_2953 - .L_2952)
	.align		4
.L_2952:
        /*0130*/ 	.word	index@(.nv.constant0._ZN2at6native27unrolled_elementwise_kernelINS0_13AUnaryFunctorIaaaZZZNS0_18rshift_kernel_cudaERNS_18TensorIteratorBaseEENKUlvE_clEvENKUlvE0_clEvEUlaaE_EESt5arrayIPcLm2EELi4E23TrivialOffsetCalculatorILi1EjESD_NS0_6memory12LoadWithCastILi1EEENSE_13StoreWithCastILi1EEEEEviT_T0_T2_T3_T4_T5_)
        /*0134*/ 	.short	0x0210
        /*0136*/ 	.short	0x002c


	//----- nvinfo : EIATTR_SW_WAR
	.align		4
.L_2953:
        /*0138*/ 	.byte	0x04, 0x36
        /*013a*/ 	.short	(.L_2955 - .L_2954)
.L_2954:
        /*013c*/ 	.word	0x00000008
.L_2955:


//--------------------- .nv.info._ZN2at6native18elementwise_kernelILi128ELi4EZNS0_22gpu_kernel_impl_nocastINS0_13AUnaryFunctorIaaaZZZNS0_18rshift_kernel_cudaERNS_18TensorIteratorBaseEENKUlvE_clEvENKUlvE0_clEvEUlaaE_EEEEvS5_RKT_EUliE_EEviT1_ --------------------------
	.section	.nv.info._ZN2at6native18elementwise_kernelILi128ELi4EZNS0_22gpu_kernel_impl_nocastINS0_13AUnaryFunctorIaaaZZZNS0_18rshift_kernel_cudaERNS_18TensorIteratorBaseEENKUlvE_clEvENKUlvE0_clEvEUlaaE_EEEEvS5_RKT_EUliE_EEviT1_,"",@"SHT_CUDA_INFO"
	.sectionflags	@""
	.align	4


	//----- nvinfo : EIATTR_CUDA_API_VERSION
	.align		4
        /*0000*/ 	.byte	0x04, 0x37
        /*0002*/ 	.short	(.L_2957 - .L_2956)
.L_2956:
        /*0004*/ 	.word	0x00000082


	//----- nvinfo : EIATTR_KPARAM_INFO
	.align		4
.L_2957:
        /*0008*/ 	.byte	0x04, 0x17
        /*000a*/ 	.short	(.L_2959 - .L_2958)
.L_2958:
        /*000c*/ 	.word	0x00000000
        /*0010*/ 	.short	0x0001
        /*0012*/ 	.short	0x0008
        /*0014*/ 	.byte	0x00, 0xf0, 0x61, 0x08


	//----- nvinfo : EIATTR_KPARAM_INFO
	.align		4
.L_2959:
        /*0018*/ 	.byte	0x04, 0x17
        /*001a*/ 	.short	(.L_2961 - .L_2960)
.L_2960:
        /*001c*/ 	.word	0x00000000
        /*0020*/ 	.short	0x0000
        /*0022*/ 	.short	0x0000
        /*0024*/ 	.byte	0x00, 0xf0, 0x11, 0x00


	//----- nvinfo : EIATTR_SPARSE_MMA_MASK
	.align		4
.L_2961:
        /*0028*/ 	.byte	0x03, 0x50
        /*002a*/ 	.short	0x0000


	//----- nvinfo : EIATTR_MAXREG_COUNT
	.align		4
        /*002c*/ 	.byte	0x03, 0x1b
        /*002e*/ 	.short	0x0080


	//----- nvinfo : EIATTR_MERCURY_ISA_VERSION
	.align		4
        /*0030*/ 	.byte	0x03, 0x5f
        /*0032*/ 	.short	0x0101


	//----- nvinfo : EIATTR_EXIT_INSTR_OFFSETS
	.align		4
        /*0034*/ 	.byte	0x04, 0x1c
        /*0036*/ 	.short	(.L_2963 - .L_2962)


	//   ....[0]....
.L_2962:
        /*0038*/ 	.word	0x00003c10


	//   ....[1]....
        /*003c*/ 	.word	0x00004fb0


	//----- nvinfo : EIATTR_MAX_THREADS
	.align		4
.L_2963:
        /*0040*/ 	.byte	0x04, 0x05
        /*0042*/ 	.short	(.L_2965 - .L_2964)
.L_2964:
        /*0044*/ 	.word	0x00000080
        /*0048*/ 	.word	0x00000001
        /*004c*/ 	.word	0x00000001


	//----- nvinfo : EIATTR_CRS_STACK_SIZE
	.align		4
.L_2965:
        /*0050*/ 	.byte	0x04, 0x1e
        /*0052*/ 	.short	(.L_2967 - .L_2966)
.L_2966:
        /*0054*/ 	.word	0x00000000


	//----- nvinfo : EIATTR_CBANK_PARAM_SIZE
	.align		4
.L_2967:
        /*0058*/ 	.byte	0x03, 0x19
        /*005a*/ 	.short	0x0220


	//----- nvinfo : EIATTR_PARAM_CBANK
	.align		4
        /*005c*/ 	.byte	0x04, 0x0a
        /*005e*/ 	.short	(.L_2969 - .L_2968)
	.align		4
.L_2968:
        /*0060*/ 	.word	index@(.nv.constant0._ZN2at6native18elementwise_kernelILi128ELi4EZNS0_22gpu_kernel_impl_nocastINS0_13AUnaryFunctorIaaaZZZNS0_18rshift_kernel_cudaERNS_18TensorIteratorBaseEENKUlvE_clEvENKUlvE0_clEvEUlaaE_EEEEvS5_RKT_EUliE_EEviT1_)
        /*0064*/ 	.short	0x0210
        /*0066*/ 	.short	0x0220


	//----- nvinfo : EIATTR_SW_WAR
	.align		4
.L_2969:
        /*0068*/ 	.byte	0x04, 0x36
        /*006a*/ 	.short	(.L_2971 - .L_2970)
.L_2970:
        /*006c*/ 	.word	0x00000008
.L_2971:


//--------------------- .nv.info._ZN2at6native27unrolled_elementwise_kernelINS0_13AUnaryFunctorIaaaZZZNS0_18rshift_kernel_cudaERNS_18TensorIteratorBaseEENKUlvE_clEvENKUlvE0_clEvEUlaaE_EESt5arrayIPcLm2EELi4E23TrivialOffsetCalculatorILi1EjESD_NS0_6memory15LoadWithoutCastENSE_16StoreWithoutCastEEEviT_T0_T2_T3_T4_T5_ --------------------------
	.section	.nv.info._ZN2at6native27unrolled_elementwise_kernelINS0_13AUnaryFunctorIaaaZZZNS0_18rshift_kernel_cudaERNS_18TensorIteratorBaseEENKUlvE_clEvENKUlvE0_clEvEUlaaE_EESt5arrayIPcLm2EELi4E23TrivialOffsetCalculatorILi1EjESD_NS0_6memory15LoadWithoutCastENSE_16StoreWithoutCastEEEviT_T0_T2_T3_T4_T5_,"",@"SHT_CUDA_INFO"
	.sectionflags	@""
	.align	4


	//----- nvinfo : EIATTR_CUDA_API_VERSION
	.align		4
        /*0000*/ 	.byte	0x04, 0x37
        /*0002*/ 	.short	(.L_2973 - .L_2972)
.L_2972:
        /*0004*/ 	.word	0x00000082


	//----- nvinfo : EIATTR_KPARAM_INFO
	.align		4
.L_2973:
        /*0008*/ 	.byte	0x04, 0x17
        /*000a*/ 	.short	(.L_2975 - .L_2974)
.L_2974:
        /*000c*/ 	.word	0x00000000
        /*0010*/ 	.short	0x0006
        /*0012*/ 	.short	0x001b
        /*0014*/ 	.byte	0x00, 0xf0, 0x05, 0x00


	//----- nvinfo : EIATTR_KPARAM_INFO
	.align		4
.L_2975:
        /*0018*/ 	.byte	0x04, 0x17
        /*001a*/ 	.short	(.L_2977 - .L_2976)
.L_2976:
        /*001c*/ 	.word	0x00000000
        /*0020*/ 	.short	0x0005
        /*0022*/ 	.short	0x001a
        /*0024*/ 	.byte	0x00, 0xf0, 0x05, 0x00


	//----- nvinfo : EIATTR_KPARAM_INFO
	.align		4
.L_2977:
        /*0028*/ 	.byte	0x04, 0x17
        /*002a*/ 	.short	(.L_2979 - .L_2978)
.L_2978:
        /*002c*/ 	.word	0x00000000
        /*0030*/ 	.short	0x0004
        /*0032*/ 	.short	0x0019
        /*0034*/ 	.byte	0x00, 0xf0, 0x05, 0x00


	//----- nvinfo : EIATTR_KPARAM_INFO
	.align		4
.L_2979:
        /*0038*/ 	.byte	0x04, 0x17
        /*003a*/ 	.short	(.L_2981 - .L_2980)
.L_2980:
        /*003c*/ 	.word	0x00000000
        /*0040*/ 	.short	0x0003
        /*0042*/ 	.short	0x0018
        /*0044*/ 	.byte	0x00, 0xf0, 0x05, 0x00


	//----- nvinfo : EIATTR_KPARAM_INFO
	.align		4
.L_2981:
        /*0048*/ 	.byte	0x04, 0x17
        /*004a*/ 	.short	(.L_2983 - .L_2982)
.L_2982:
        /*004c*/ 	.word	0x00000000
        /*0050*/ 	.short	0x0002
        /*0052*/ 	.short	0x0008
        /*0054*/ 	.byte	0x00, 0xf0, 0x41, 0x00


	//----- nvinfo : EIATTR_KPARAM_INFO
	.align		4
.L_2983:
        /*0058*/ 	.byte	0x04, 0x17
        /*005a*/ 	.short	(.L_2985 - .L_2984)
.L_2984:
        /*005c*/ 	.word	0x00000000
        /*0060*/ 	.short	0x0001
        /*0062*/ 	.short	0x0004
        /*0064*/ 	.byte	0x00, 0xf0, 0x09, 0x00


	//----- nvinfo : EIATTR_KPARAM_INFO
	.align		4
.L_2985:
        /*0068*/ 	.byte	0x04, 0x17
        /*006a*/ 	.short	(.L_2987 - .L_2986)
.L_2986:
        /*006c*/ 	.word	0x00000000
        /*0070*/ 	.short	0x0000
        /*0072*/ 	.short	0x0000
        /*0074*/ 	.byte	0x00, 0xf0, 0x11, 0x00


	//----- nvinfo : EIATTR_SPARSE_MMA_MASK
	.align		4
.L_2987:
        /*0078*/ 	.byte	0x03, 0x50
        /*007a*/ 	.short	0x0000


	//----- nvinfo : EIATTR_MAXREG_COUNT
	.align		4
        /*007c*/ 	.byte	0x03, 0x1b
        /*007e*/ 	.short	0x00ff


	//----- nvinfo : EIATTR_MERCURY_ISA_VERSION
	.align		4
        /*0080*/ 	.byte	0x03, 0x5f
        /*0082*/ 	.short	0x0101


	//----- nvinfo : EIATTR_EXIT_INSTR_OFFSETS
	.align		4
        /*0084*/ 	.byte	0x04, 0x1c
        /*0086*/ 	.short	(.L_2989 - .L_2988)


	//   ....[0]....
.L_2988:
        /*0088*/ 	.word	0x00000450


	//   ....[1]....
        /*008c*/ 	.word	0x000004d0


	//----- nvinfo : EIATTR_MAX_THREADS
	.align		4
.L_2989:
        /*0090*/ 	.byte	0x04, 0x05
        /*0092*/ 	.short	(.L_2991 - .L_2990)
.L_2990:
        /*0094*/ 	.word	0x00000080
        /*0098*/ 	.word	0x00000001
        /*009c*/ 	.word	0x00000001


	//----- nvinfo : EIATTR_CRS_STACK_SIZE
	.align		4
.L_2991:
        /*00a0*/ 	.byte	0x04, 0x1e
        /*00a2*/ 	.short	(.L_2993 - .L_2992)
.L_2992:
        /*00a4*/ 	.word	0x00000000


	//----- nvinfo : EIATTR_CBANK_PARAM_SIZE
	.align		4
.L_2993:
        /*00a8*/ 	.byte	0x03, 0x19
        /*00aa*/ 	.short	0x001c


	//----- nvinfo : EIATTR_PARAM_CBANK
	.align		4
        /*00ac*/ 	.byte	0x04, 0x0a
        /*00ae*/ 	.short	(.L_2995 - .L_2994)
	.align		4
.L_2994:
        /*00b0*/ 	.word	index@(.nv.constant0._ZN2at6native27unrolled_elementwise_kernelINS0_13AUnaryFunctorIaaaZZZNS0_18rshift_kernel_cudaERNS_18TensorIteratorBaseEENKUlvE_clEvENKUlvE0_clEvEUlaaE_EESt5arrayIPcLm2EELi4E23TrivialOffsetCalculatorILi1EjESD_NS0_6memory15LoadWithoutCastENSE_16StoreWithoutCastEEEviT_T0_T2_T3_T4_T5_)
        /*00b4*/ 	.short	0x0210
        /*00b6*/ 	.short	0x001c


	//----- nvinfo : EIATTR_SW_WAR
	.align		4
.L_2995:
        /*00b8*/ 	.byte	0x04, 0x36
        /*00ba*/ 	.short	(.L_2997 - .L_2996)
.L_2996:
        /*00bc*/ 	.word	0x00000008
.L_2997:


//--------------------- .nv.info._ZN2at6native29vectorized_elementwise_kernelILi2ENS0_13AUnaryFunctorIaaaZZZNS0_18rshift_kernel_cudaERNS_18TensorIteratorBaseEENKUlvE_clEvENKUlvE0_clEvEUlaaE_EESt5arrayIPcLm2EEEEviT0_T1_ --------------------------
	.section	.nv.info._ZN2at6native29vectorized_elementwise_kernelILi2ENS0_13AUnaryFunctorIaaaZZZNS0_18rshift_kernel_cudaERNS_18TensorIteratorBaseEENKUlvE_clEvENKUlvE0_clEvEUlaaE_EESt5arrayIPcLm2EEEEviT0_T1_,"",@"SHT_CUDA_INFO"
	.sectionflags	@""
	.align	4


	//----- nvinfo : EIATTR_CUDA_API_VERSION
	.align		4
        /*0000*/ 	.byte	0x04, 0x37
        /*0002*/ 	.short	(.L_2999 - .L_2998)
.L_2998:
        /*0004*/ 	.word	0x00000082


	//----- nvinfo : EIATTR_KPARAM_INFO
	.align		4
.L_2999:
        /*0008*/ 	.byte	0x04, 0x17
        /*000a*/ 	.short	(.L_3001 - .L_3000)
.L_3000:
        /*000c*/ 	.word	0x00000000
        /*0010*/ 	.short	0x0002
        /*0012*/ 	.short	0x0008
        /*0014*/ 	.byte	0x00, 0xf0, 0x41, 0x00


	//----- nvinfo : EIATTR_KPARAM_INFO
	.align		4
.L_3001:
        /*0018*/ 	.byte	0x04, 0x17
        /*001a*/ 	.short	(.L_3003 - .L_3002)
.L_3002:
        /*001c*/ 	.word	0x00000000
        /*0020*/ 	.short	0x0001
        /*0022*/ 	.short	0x0004
        /*0024*/ 	.byte	0x00, 0xf0, 0x09, 0x00


	//----- nvinfo : EIATTR_KPARAM_INFO
	.align		4
.L_3003:
        /*0028*/ 	.byte	0x04, 0x17
        /*002a*/ 	.short	(.L_3005 - .L_3004)
.L_3004:
        /*002c*/ 	.word	0x00000000
        /*0030*/ 	.short	0x0000
        /*0032*/ 	.short	0x0000
        /*0034*/ 	.byte	0x00, 0xf0, 0x11, 0x00


	//----- nvinfo : EIATTR_SPARSE_MMA_MASK
	.align		4
.L_3005:
        /*0038*/ 	.byte	0x03, 0x50
        /*003a*/ 	.short	0x0000


	//----- nvinfo : EIATTR_MAXREG_COUNT
	.align		4
        /*003c*/ 	.byte	0x03, 0x1b
        /*003e*/ 	.short	0x00ff


	//----- nvinfo : EIATTR_MERCURY_ISA_VERSION
	.align		4
        /*0040*/ 	.byte	0x03, 0x5f
        /*0042*/ 	.short	0x0101


	//----- nvinfo : EIATTR_EXIT_INSTR_OFFSETS
	.align		4
        /*0044*/ 	.byte	0x04, 0x1c
        /*0046*/ 	.short	(.L_3007 - .L_3006)


	//   ....[0]....
.L_3006:
        /*0048*/ 	.word	0x000003e0


	//   ....[1]....
        /*004c*/ 	.word	0x00000cd0


	//   ....[2]....
        /*0050*/ 	.word	0x00000d30


	//----- nvinfo : EIATTR_MAX_THREADS
	.align		4
.L_3007:
        /*0054*/ 	.byte	0x04, 0x05
        /*0056*/ 	.short	(.L_3009 - .L_3008)
.L_3008:
        /*0058*/ 	.word	0x00000080
        /*005c*/ 	.word	0x00000001
        /*0060*/ 	.word	0x00000001


	//----- nvinfo : EIATTR_CRS_STACK_SIZE
	.align		4
.L_3009:
        /*0064*/ 	.byte	0x04, 0x1e
        /*0066*/ 	.short	(.L_3011 - .L_3010)
.L_3010:
        /*0068*/ 	.word	0x00000000


	//----- nvinfo : EIATTR_CBANK_PARAM_SIZE
	.align		4
.L_3011:
        /*006c*/ 	.byte	0x03, 0x19
        /*006e*/ 	.short	0x0018


	//----- nvinfo : EIATTR_PARAM_CBANK
	.align		4
        /*0070*/ 	.byte	0x04, 0x0a
        /*0072*/ 	.short	(.L_3013 - .L_3012)
	.align		4
.L_3012:
        /*0074*/ 	.word	index@(.nv.constant0._ZN2at6native29vectorized_elementwise_kernelILi2ENS0_13AUnaryFunctorIaaaZZZNS0_18rshift_kernel_cudaERNS_18TensorIteratorBaseEENKUlvE_clEvENKUlvE0_clEvEUlaaE_EESt5arrayIPcLm2EEEEviT0_T1_)
        /*0078*/ 	.short	0x0210
        /*007a*/ 	.short	0x0018


	//----- nvinfo : EIATTR_SW_WAR
	.align		4
.L_3013:
        /*007c*/ 	.byte	0x04, 0x36
        /*007e*/ 	.short	(.L_3015 - .L_3014)
.L_3014:
        /*0080*/ 	.word	0x00000008
.L_3015:


//--------------------- .nv.info._ZN2at6native29vectorized_elementwise_kernelILi4ENS0_13AUnaryFunctorIaaaZZZNS0_18rshift_kernel_cudaERNS_18TensorIteratorBaseEENKUlvE_clEvENKUlvE0_clEvEUlaaE_EESt5arrayIPcLm2EEEEviT0_T1_ --------------------------
	.section	.nv.info._ZN2at6native29vectorized_elementwise_kernelILi4ENS0_13AUnaryFunctorIaaaZZZNS0_18rshift_kernel_cudaERNS_18TensorIteratorBaseEENKUlvE_clEvENKUlvE0_clEvEUlaaE_EESt5arrayIPcLm2EEEEviT0_T1_,"",@"SHT_CUDA_INFO"
	.sectionflags	@""
	.align	4


	//----- nvinfo : EIATTR_CUDA_API_VERSION
	.align		4
        /*0000*/ 	.byte	0x04, 0x37
        /*0002*/ 	.short	(.L_3017 - .L_3016)
.L_3016:
        /*0004*/ 	.word	0x00000082


	//----- nvinfo : EIATTR_KPARAM_INFO
	.align		4
.L_3017:
        /*0008*/ 	.byte	0x04, 0x17
        /*000a*/ 	.short	(.L_3019 - .L_3018)
.L_3018:
        /*000c*/ 	.word	0x00000000
        /*0010*/ 	.short	0x0002
        /*0012*/ 	.short	0x0008
        /*0014*/ 	.byte	0x00, 0xf0, 0x41, 0x00


	//----- nvinfo : EIATTR_KPARAM_INFO
	.align		4
.L_3019:
        /*0018*/ 	.byte	0x04, 0x17
        /*001a*/ 	.short	(.L_3021 - .L_3020)
.L_3020:
        /*001c*/ 	.word	0x00000000
        /*0020*/ 	.short	0x0001
        /*0022*/ 	.short	0x0004
        /*0024*/ 	.byte	0x00, 0xf0, 0x09, 0x00


	//----- nvinfo : EIATTR_KPARAM_INFO
	.align		4
.L_3021:
        /*0028*/ 	.byte	0x04, 0x17
        /*002a*/ 	.short	(.L_3023 - .L_3022)
.L_3022:
        /*002c*/ 	.word	0x00000000
        /*0030*/ 	.short	0x0000
        /*0032*/ 	.short	0x0000
        /*0034*/ 	.byte	0x00, 0xf0, 0x11, 0x00


	//----- nvinfo : EIATTR_SPARSE_MMA_MASK
	.align		4
.L_3023:
        /*0038*/ 	.byte	0x03, 0x50
        /*003a*/ 	.short	0x0000


	//----- nvinfo : EIATTR_MAXREG_COUNT
	.align		4
        /*003c*/ 	.byte	0x03, 0x1b
        /*003e*/ 	.short	0x00ff


	//----- nvinfo : EIATTR_MERCURY_ISA_VERSION
	.align		4
        /*0040*/ 	.byte	0x03, 0x5f
        /*0042*/ 	.short	0x0101


	//----- nvinfo : EIATTR_EXIT_INSTR_OFFSETS
	.align		4
        /*0044*/ 	.byte	0x04, 0x1c
        /*0046*/ 	.short	(.L_3025 - .L_3024)


	//   ....[0]....
.L_3024:
        /*0048*/ 	.word	0x000003c0


	//   ....[1]....
        /*004c*/ 	.word	0x00000cb0


	//   ....[2]....
        /*0050*/ 	.word	0x00000d10


	//----- nvinfo : EIATTR_MAX_THREADS
	.align		4
.L_3025:
        /*0054*/ 	.byte	0x04, 0x05
        /*0056*/ 	.short	(.L_3027 - .L_3026)
.L_3026:
        /*0058*/ 	.word	0x00000080
        /*005c*/ 	.word	0x00000001
        /*0060*/ 	.word	0x00000001


	//----- nvinfo : EIATTR_CRS_STACK_SIZE
	.align		4
.L_3027:
        /*0064*/ 	.byte	0x04, 0x1e
        /*0066*/ 	.short	(.L_3029 - .L_3028)
.L_3028:
        /*0068*/ 	.word	0x00000000


	//----- nvinfo : EIATTR_CBANK_PARAM_SIZE
	.align		4
.L_3029:
        /*006c*/ 	.byte	0x03, 0x19
        /*006e*/ 	.short	0x0018


	//----- nvinfo : EIATTR_PARAM_CBANK
	.align		4
        /*0070*/ 	.byte	0x04, 0x0a
        /*0072*/ 	.short	(.L_3031 - .L_3030)
	.align		4
.L_3030:
        /*0074*/ 	.word	index@(.nv.constant0._ZN2at6native29vectorized_elementwise_kernelILi4ENS0_13AUnaryFunctorIaaaZZZNS0_18rshift_kernel_cudaERNS_18TensorIteratorBaseEENKUlvE_clEvENKUlvE0_clEvEUlaaE_EESt5arrayIPcLm2EEEEviT0_T1_)
        /*0078*/ 	.short	0x0210
        /*007a*/ 	.short	0x0018


	//----- nvinfo : EIATTR_SW_WAR
	.align		4
.L_3031:
        /*007c*/ 	.byte	0x04, 0x36
        /*007e*/ 	.short	(.L_3033 - .L_3032)
.L_3032:
        /*0080*/ 	.word	0x00000008
.L_3033:


//--------------------- .nv.info._ZN2at6native29vectorized_elementwise_kernelILi8ENS0_13AUnaryFunctorIaaaZZZNS0_18rshift_kernel_cudaERNS_18TensorIteratorBaseEENKUlvE_clEvENKUlvE0_clEvEUlaaE_EESt5arrayIPcLm2EEEEviT0_T1_ --------------------------
	.section	.nv.info._ZN2at6native29vectorized_elementwise_kernelILi8ENS0_13AUnaryFunctorIaaaZZZNS0_18rshift_kernel_cudaERNS_18TensorIteratorBaseEENKUlvE_clEvENKUlvE0_clEvEUlaaE_EESt5arrayIPcLm2EEEEviT0_T1_,"",@"SHT_CUDA_INFO"
	.sectionflags	@""
	.align	4


	//----- nvinfo : EIATTR_CUDA_API_VERSION
	.align		4
        /*0000*/ 	.byte	0x04, 0x37
        /*0002*/ 	.short	(.L_3035 - .L_3034)
.L_3034:
        /*0004*/ 	.word	0x00000082


	//----- nvinfo : EIATTR_KPARAM_INFO
	.align		4
.L_3035:
        /*0008*/ 	.byte	0x04, 0x17
        /*000a*/ 	.short	(.L_3037 - .L_3036)
.L_3036:
        /*000c*/ 	.word	0x00000000
        /*0010*/ 	.short	0x0002
        /*0012*/ 	.short	0x0008
        /*0014*/ 	.byte	0x00, 0xf0, 0x41, 0x00


	//----- nvinfo : EIATTR_KPARAM_INFO
	.align		4
.L_3037:
        /*0018*/ 	.byte	0x04, 0x17
        /*001a*/ 	.short	(.L_3039 - .L_3038)
.L_3038:
        /*001c*/ 	.word	0x00000000
        /*0020*/ 	.short	0x0001
        /*0022*/ 	.short	0x0004
        /*0024*/ 	.byte	0x00, 0xf0, 0x09, 0x00


	//----- nvinfo : EIATTR_KPARAM_INFO
	.align		4
.L_3039:
        /*0028*/ 	.byte	0x04, 0x17
        /*002a*/ 	.short	(.L_3041 - .L_3040)
.L_3040:
        /*002c*/ 	.word	0x00000000
        /*0030*/ 	.short	0x0000
        /*0032*/ 	.short	0x0000
        /*0034*/ 	.byte	0x00, 0xf0, 0x11, 0x00


	//----- nvinfo : EIATTR_SPARSE_MMA_MASK
	.align		4
.L_3041:
        /*0038*/ 	.byte	0x03, 0x50
        /*003a*/ 	.short	0x0000


	//----- nvinfo : EIATTR_MAXREG_COUNT
	.align		4
        /*003c*/ 	.byte	0x03, 0x1b
        /*003e*/ 	.short	0x00ff


	//----- nvinfo : EIATTR_MERCURY_ISA_VERSION
	.align		4
        /*0040*/ 	.byte	0x03, 0x5f
        /*0042*/ 	.short	0x0101


	//----- nvinfo : EIATTR_EXIT_INSTR_OFFSETS
	.align		4
        /*0044*/ 	.byte	0x04, 0x1c
        /*0046*/ 	.short	(.L_3043 - .L_3042)


	//   ....[0]....
.L_3042:
        /*0048*/ 	.word	0x000004c0


	//   ....[1]....
        /*004c*/ 	.word	0x00000db0


	//   ....[2]....
        /*0050*/ 	.word	0x00000e10


	//----- nvinfo : EIATTR_MAX_THREADS
	.align		4
.L_3043:
        /*0054*/ 	.byte	0x04, 0x05
        /*0056*/ 	.short	(.L_3045 - .L_3044)
.L_3044:
        /*0058*/ 	.word	0x00000080
        /*005c*/ 	.word	0x00000001
        /*0060*/ 	.word	0x00000001


	//----- nvinfo : EIATTR_CRS_STACK_SIZE
	.align		4
.L_3045:
        /*0064*/ 	.byte	0x04, 0x1e
        /*0066*/ 	.short	(.L_3047 - .L_3046)
.L_3046:
        /*0068*/ 	.word	0x00000000


	//----- nvinfo : EIATTR_CBANK_PARAM_SIZE
	.align		4
.L_3047:
        /*006c*/ 	.byte	0x03, 0x19
        /*006e*/ 	.short	0x0018


	//----- nvinfo : EIATTR_PARAM_CBANK
	.align		4
        /*0070*/ 	.byte	0x04, 0x0a
        /*0072*/ 	.short	(.L_3049 - .L_3048)
	.align		4
.L_3048:
        /*0074*/ 	.word	index@(.nv.constant0._ZN2at6native29vectorized_elementwise_kernelILi8ENS0_13AUnaryFunctorIaaaZZZNS0_18rshift_kernel_cudaERNS_18TensorIteratorBaseEENKUlvE_clEvENKUlvE0_clEvEUlaaE_EESt5arrayIPcLm2EEEEviT0_T1_)
        /*0078*/ 	.short	0x0210
        /*007a*/ 	.short	0x0018


	//----- nvinfo : EIATTR_SW_WAR
	.align		4
.L_3049:
        /*007c*/ 	.byte	0x04, 0x36
        /*007e*/ 	.short	(.L_3051 - .L_3050)
.L_3050:
        /*0080*/ 	.word	0x00000008
.L_3051:


//--------------------- .nv.info._ZN2at6native18elementwise_kernelILi128ELi4EZNS0_15gpu_kernel_implINS0_13BinaryFunctorIhhhZZZNS0_18rshift_kernel_cudaERNS_18TensorIteratorBaseEENKUlvE_clEvENKUlvE_clEvEUlhhE_EEEEvS5_RKT_EUliE_EEviT1_ --------------------------
	.section	.nv.info._ZN2at6native18elementwise_kernelILi128ELi4EZNS0_15gpu_kernel_implINS0_13BinaryFunctorIhhhZZZNS0_18rshift_kernel_cudaERNS_18TensorIteratorBaseEENKUlvE_clEvENKUlvE_clEvEUlhhE_EEEEvS5_RKT_EUliE_EEviT1_,"",@"SHT_CUDA_INFO"
	.sectionflags	@""
	.align	4


	//----- nvinfo : EIATTR_CUDA_API_VERSION
	.align		4
        /*0000*/ 	.byte	0x04, 0x37
        /*0002*/ 	.short	(.L_3053 - .L_3052)
.L_3052:
        /*0004*/ 	.word	0x00000082


	//----- nvinfo : EIATTR_KPARAM_INFO
	.align		4
.L_3053:
        /*0008*/ 	.byte	0x04, 0x17
        /*000a*/ 	.short	(.L_3055 - .L_3054)
.L_3054:
        /*000c*/ 	.word	0x00000000
        /*0010*/ 	.short	0x0001
        /*0012*/ 	.short	0x0008
        /*0014*/ 	.byte	0x00, 0xf0, 0x21, 0x0a


	//----- nvinfo : EIATTR_KPARAM_INFO
	.align		4
.L_3055:
        /*0018*/ 	.byte	0x04, 0x17
        /*001a*/ 	.short	(.L_3057 - .L_3056)
.L_3056:
        /*001c*/ 	.word	0x00000000
        /*0020*/ 	.short	0x0000
        /*0022*/ 	.short	0x0000
        /*0024*/ 	.byte	0x00, 0xf0, 0x11, 0x00


	//----- nvinfo : EIATTR_SPARSE_MMA_MASK
	.align		4
.L_3057:
        /*0028*/ 	.byte	0x03, 0x50
        /*002a*/ 	.short	0x0000


	//----- nvinfo : EIATTR_MAXREG_COUNT
	.align		4
        /*002c*/ 	.byte	0x03, 0x1b
        /*002e*/ 	.short	0x0080


	//----- nvinfo : EIATTR_EXTERNS
	.align		4
        /*0030*/ 	.byte	0x04, 0x0f
        /*0032*/ 	.short	(.L_3059 - .L_3058)


	//   ....[0]....
	.align		4
.L_3058:
        /*0034*/ 	.word	index@(__assertfail)


	//----- nvinfo : EIATTR_MERCURY_ISA_VERSION
	.align		4
.L_3059:
        /*0038*/ 	.byte	0x03, 0x5f
        /*003a*/ 	.short	0x0101


	//----- nvinfo : EIATTR_SYSCALL_OFFSETS
	.align		4
        /*003c*/ 	.byte	0x04, 0x46
        /*003e*/ 	.short	(.L_3061 - .L_3060)


	//   ....[0]....
.L_3060:
        /*0040*/ 	.word	0x00002560


	//   ....[1]....
        /*0044*/ 	.word	0x00003420


	//   ....[2]....
        /*0048*/ 	.word	0x000043c0


	//   ....[3]....
        /*004c*/ 	.word	0x00006960


	//   ....[4]....
        /*0050*/ 	.word	0x00007820


	//   ....[5]....
        /*0054*/ 	.word	0x000087c0


	//   ....[6]....
        /*0058*/ 	.word	0x0000ad50


	//   ....[7]....
        /*005c*/ 	.word	0x0000bc10


	//   ....[8]....
        /*0060*/ 	.word	0x0000cbb0


	//   ....[9]....
        /*0064*/ 	.word	0x0000f130


	//   ....[10]....
        /*0068*/ 	.word	0x0000fff0


	//   ....[11]....
        /*006c*/ 	.word	0x00010f90


	//----- nvinfo : EIATTR_EXIT_INSTR_OFFSETS
	.align		4
.L_3061:
        /*0070*/ 	.byte	0x04, 0x1c
        /*0072*/ 	.short	(.L_3063 - .L_3062)


	//   ....[0]....
.L_3062:
        /*0074*/ 	.word	0x0000cc70


	//   ....[1]....
        /*0078*/ 	.word	0x00010180


	//   ....[2]....
        /*007c*/ 	.word	0x000101a0


	//   ....[3]....
        /*0080*/ 	.word	0x00010240


	//   ....[4]....
        /*0084*/ 	.word	0x00010270


	//   ....[5]....
        /*0088*/ 	.word	0x000102a0


	//   ....[6]....
        /*008c*/ 	.word	0x00010340


	//   ....[7]....
        /*0090*/ 	.word	0x00010390


	//   ....[8]....
        /*0094*/ 	.word	0x00010440


	//   ....[9]....
        /*0098*/ 	.word	0x000104a0


	//   ....[10]....
        /*009c*/ 	.word	0x000104e0


	//   ....[11]....
        /*00a0*/ 	.word	0x000105a0


	//   ....[12]....
        /*00a4*/ 	.word	0x000105f0


	//   ....[13]....
        /*00a8*/ 	.word	0x00010790


	//   ....[14]....
        /*00ac*/ 	.word	0x00010900


	//   ....[15]....
        /*00b0*/ 	.word	0x00010950


	//   ....[16]....
        /*00b4*/ 	.word	0x00010a00


	//   ....[17]....
        /*00b8*/ 	.word	0x00010b90


	//   ....[18]....
        /*00bc*/ 	.word	0x00010d20


	//   ....[19]....
        /*00c0*/ 	.word	0x00010e90


	//   ....[20]....
        /*00c4*/ 	.word	0x00010fa0


	//   ....[21]....
        /*00c8*/ 	.word	0x00010fe0


	//   ....[22]....
        /*00cc*/ 	.word	0x00011010


	//----- nvinfo : EIATTR_MAX_THREADS
	.align		4
.L_3063:
        /*00d0*/ 	.byte	0x04, 0x05
        /*00d2*/ 	.short	(.L_3065 - .L_3064)
.L_3064:
        /*00d4*/ 	.word	0x00000080
        /*00d8*/ 	.word	0x00000001
        /*00dc*/ 	.word	0x00000001


	//----- nvinfo : EIATTR_CRS_STACK_SIZE
	.align		4
.L_3065:
        /*00e0*/ 	.byte	0x04, 0x1e
        /*00e2*/ 	.short	(.L_3067 - .L_3066)
.L_3066:
        /*00e4*/ 	.word	0x00000000


	//----- nvinfo : EIATTR_CBANK_PARAM_SIZE
	.align		4
.L_3067:
        /*00e8*/ 	.byte	0x03, 0x19
        /*00ea*/ 	.short	0x0290


	//----- nvinfo : EIATTR_PARAM_CBANK
	.align		4
        /*00ec*/ 	.byte	0x04, 0x0a
        /*00ee*/ 	.short	(.L_3069 - .L_3068)
	.align		4
.L_3068:
        /*00f0*/ 	.word	index@(.nv.constant0._ZN2at6native18elementwise_kernelILi128ELi4EZNS0_15gpu_kernel_implINS0_13BinaryFunctorIhhhZZZNS0_18rshift_kernel_cudaERNS_18TensorIteratorBaseEENKUlvE_clEvENKUlvE_clEvEUlhhE_EEEEvS5_RKT_EUliE_EEviT1_)
        /*00f4*/ 	.short	0x0210
        /*00f6*/ 	.short	0x0290


	//----- nvinfo : EIATTR_SW_WAR
	.align		4
.L_3069:
        /*00f8*/ 	.byte	0x04, 0x36
        /*00fa*/ 	.short	(.L_3071 - .L_3070)
.L_3070:
        /*00fc*/ 	.word	0x00000008
.L_3071:


//--------------------- .nv.info._ZN2at6native27unrolled_elementwise_kernelINS0_13BinaryFunctorIhhhZZZNS0_18rshift_kernel_cudaERNS_18TensorIteratorBaseEENKUlvE_clEvENKUlvE_clEvEUlhhE_EESt5arrayIPcLm3EELi4E23TrivialOffsetCalculatorILi2EjESC_ILi1EjENS0_6memory12LoadWithCastILi2EEENSF_13StoreWithCastILi1EEEEEviT_T0_T2_T3_T4_T5_ --------------------------
	.section	.nv.info._ZN2at6native27unrolled_elementwise_kernelINS0_13BinaryFunctorIhhhZZZNS0_18rshift_kernel_cudaERNS_18TensorIteratorBaseEENKUlvE_clEvENKUlvE_clEvEUlhhE_EESt5arrayIPcLm3EELi4E23TrivialOffsetCalculatorILi2EjESC_ILi1EjENS0_6memory12LoadWithCastILi2EEENSF_13StoreWithCastILi1EEEEEviT_T0_T2_T3_T4_T5_,"",@"SHT_CUDA_INFO"
	.sectionflags	@""
	.align	4


	//----- nvinfo : EIATTR_CUDA_API_VERSION
	.align		4
        /*0000*/ 	.byte	0x04, 0x37
        /*0002*/ 	.short	(.L_3073 - .L_3072)
.L_3072:
        /*0004*/ 	.word	0x00000082


	//----- nvinfo : EIATTR_KPARAM_INFO
	.align		4
.L_3073:
        /*0008*/ 	.byte	0x04, 0x17
        /*000a*/ 	.short	(.L_3075 - .L_3074)
.L_3074:
        /*000c*/ 	.word	0x00000000
        /*0010*/ 	.short	0x0006
        /*0012*/ 	.short	0x0030
        /*0014*/ 	.byte	0x00, 0xf0, 0x21, 0x00


	//----- nvinfo : EIATTR_KPARAM_INFO
	.align		4
.L_3075:
        /*0018*/ 	.byte	0x04, 0x17
        /*001a*/ 	.short	(.L_3077 - .L_3076)
.L_3076:
        /*001c*/ 	.word	0x00000000
        /*0020*/ 	.short	0x0005
        /*0022*/ 	.short	0x0024
        /*0024*/ 	.byte	0x00, 0xf0, 0x31, 0x00


	//----- nvinfo : EIATTR_KPARAM_INFO
	.align		4
.L_3077:
        /*0028*/ 	.byte	0x04, 0x17
        /*002a*/ 	.short	(.L_3079 - .L_3078)
.L_3078:
        /*002c*/ 	.word	0x00000000
        /*0030*/ 	.short	0x0004
        /*0032*/ 	.short	0x0021
        /*0034*/ 	.byte	0x00, 0xf0, 0x05, 0x00


	//----- nvinfo : EIATTR_KPARAM_INFO
	.align		4
.L_3079:
        /*0038*/ 	.byte	0x04, 0x17
        /*003a*/ 	.short	(.L_3081 - .L_3080)
.L_3080:
        /*003c*/ 	.word	0x00000000
        /*0040*/ 	.short	0x0003
        /*0042*/ 	.short	0x0020
        /*0044*/ 	.byte	0x00, 0xf0, 0x05, 0x00


	//----- nvinfo : EIATTR_KPARAM_INFO
	.align		4
.L_3081:
        /*0048*/ 	.byte	0x04, 0x17
        /*004a*/ 	.short	(.L_3083 - .L_3082)
.L_3082:
        /*004c*/ 	.word	0x00000000
        /*0050*/ 	.short	0x0002
        /*0052*/ 	.short	0x0008
        /*0054*/ 	.byte	0x00, 0xf0, 0x61, 0x00


	//----- nvinfo : EIATTR_KPARAM_INFO
	.align		4
.L_3083:
        /*0058*/ 	.byte	0x04, 0x17
        /*005a*/ 	.short	(.L_3085 - .L_3084)
.L_3084:
        /*005c*/ 	.word	0x00000000
        /*0060*/ 	.short	0x0001
        /*0062*/ 	.short	0x0004
        /*0064*/ 	.byte	0x00, 0xf0, 0x05, 0x00


	//----- nvinfo : EIATTR_KPARAM_INFO
	.align		4
.L_3085:
        /*0068*/ 	.byte	0x04, 0x17
        /*006a*/ 	.short	(.L_3087 - .L_3086)
.L_3086:
        /*006c*/ 	.word	0x00000000
        /*0070*/ 	.short	0x0000
        /*0072*/ 	.short	0x0000
        /*0074*/ 	.byte	0x00, 0xf0, 0x11, 0x00


	//----- nvinfo : EIATTR_SPARSE_MMA_MASK
	.align		4
.L_3087:
        /*0078*/ 	.byte	0x03, 0x50
        /*007a*/ 	.short	0x0000


	//----- nvinfo : EIATTR_MAXREG_COUNT
	.align		4
        /*007c*/ 	.byte	0x03, 0x1b
        /*007e*/ 	.short	0x00ff


	//----- nvinfo : EIATTR_EXTERNS
	.align		4
        /*0080*/ 	.byte	0x04, 0x0f
        /*0082*/ 	.short	(.L_3089 - .L_3088)


	//   ....[0]....
	.align		4
.L_3088:
        /*0084*/ 	.word	index@(__assertfail)


	//----- nvinfo : EIATTR_MERCURY_ISA_VERSION
	.align		4
.L_3089:
        /*0088*/ 	.byte	0x03, 0x5f
        /*008a*/ 	.short	0x0101


	//----- nvinfo : EIATTR_SYSCALL_OFFSETS
	.align		4
        /*008c*/ 	.byte	0x04, 0x46
        /*008e*/ 	.short	(.L_3091 - .L_3090)


	//   ....[0]....
.L_3090:
        /*0090*/ 	.word	0x00000f70


	//   ....[1]....
        /*0094*/ 	.word	0x00001e40


	//   ....[2]....
        /*0098*/ 	.word	0x00002d90


	//   ....[3]....
        /*009c*/ 	.word	0x00003c60


	//   ....[4]....
        /*00a0*/ 	.word	0x00004bc0


	//   ....[5]....
        /*00a4*/ 	.word	0x00005aa0


	//   ....[6]....
        /*00a8*/ 	.word	0x000069e0


	//   ....[7]....
        /*00ac*/ 	.word	0x000078c0


	//   ....[8]....
        /*00b0*/ 	.word	0x00008bb0


	//   ....[9]....
        /*00b4*/ 	.word	0x00009be0


	//   ....[10]....
        /*00b8*/ 	.word	0x0000abd0


	//   ....[11]....
        /*00bc*/ 	.word	0x0000bbc0


	//----- nvinfo : EIATTR_EXIT_INSTR_OFFSETS
	.align		4
.L_3091:
        /*00c0*/ 	.byte	0x04, 0x1c
        /*00c2*/ 	.short	(.L_3093 - .L_3092)


	//   ....[0]....
.L_3092:
        /*00c4*/ 	.word	0x0000ac80


	//   ....[1]....
        /*00c8*/ 	.word	0x0000adb0


	//   ....[2]....
        /*00cc*/ 	.word	0x0000add0


	//   ....[3]....
        /*00d0*/ 	.word	0x0000ae70


	//   ....[4]....
        /*00d4*/ 	.word	0x0000aea0


	//   ....[5]....
        /*00d8*/ 	.word	0x0000aed0


	//   ....[6]....
        /*00dc*/ 	.word	0x0000af70


	//   ....[7]....
        /*00e0*/ 	.word	0x0000afc0


	//   ....[8]....
        /*00e4*/ 	.word	0x0000b070


	//   ....[9]....
        /*00e8*/ 	.word	0x0000b0d0


	//   ....[10]....
        /*00ec*/ 	.word	0x0000b110


	//   ....[11]....
        /*00f0*/ 	.word	0x0000b1d0


	//   ....[12]....
        /*00f4*/ 	.word	0x0000b220


	//   ....[13]....
        /*00f8*/ 	.word	0x0000b3c0


	//   ....[14]....
        /*00fc*/ 	.word	0x0000b530


	//   ....[15]....
        /*0100*/ 	.word	0x0000b580


	//   ....[16]....
        /*0104*/ 	.word	0x0000b630


	//   ....[17]....
        /*0108*/ 	.word	0x0000b7c0


	//   ....[18]....
        /*010c*/ 	.word	0x0000b950


	//   ....[19]....
        /*0110*/ 	.word	0x0000bac0


	//   ....[20]....
        /*0114*/ 	.word	0x0000bbd0


	//   ....[21]....
        /*0118*/ 	.word	0x0000bc10


	//   ....[22]....
        /*011c*/ 	.word	0x0000bc40


	//----- nvinfo : EIATTR_MAX_THREADS
	.align		4
.L_3093:
        /*0120*/ 	.byte	0x04, 0x05
        /*0122*/ 	.short	(.L_3095 - .L_3094)
.L_3094:
        /*0124*/ 	.word	0x00000080
        /*0128*/ 	.word	0x00000001
        /*012c*/ 	.word	0x00000001


	//----- nvinfo : EIATTR_CRS_STACK_SIZE
	.align		4
.L_3095:
        /*0130*/ 	.byte	0x04, 0x1e
        /*0132*/ 	.short	(.L_3097 - .L_3096)
.L_3096:
        /*0134*/ 	.word	0x00000000


	//----- nvinfo : EIATTR_CBANK_PARAM_SIZE
	.align		4
.L_3097:
        /*0138*/ 	.byte	0x03, 0x19
        /*013a*/ 	.short	0x0038


	//----- nvinfo : EIATTR_PARAM_CBANK
	.align		4
        /*013c*/ 	.byte	0x04, 0x0a
        /*013e*/ 	.short	(.L_3099 - .L_3098)
	.align		4
.L_3098:
        /*0140*/ 	.word	index@(.nv.constant0._ZN2at6native27unrolled_elementwise_kernelINS0_13BinaryFunctorIhhhZZZNS0_18rshift_kernel_cudaERNS_18TensorIteratorBaseEENKUlvE_clEvENKUlvE_clEvEUlhhE_EESt5arrayIPcLm3EELi4E23TrivialOffsetCalculatorILi2EjESC_ILi1EjENS0_6memory12LoadWithCastILi2EEENSF_13StoreWithCastILi1EEEEEviT_T0_T2_T3_T4_T5_)
        /*0144*/ 	.short	0x0210
        /*0146*/ 	.short	0x0038


	//----- nvinfo : EIATTR_SW_WAR
	.align		4
.L_3099:
        /*0148*/ 	.byte	0x04, 0x36
        /*014a*/ 	.short	(.L_3101 - .L_3100)
.L_3100:
        /*014c*/ 	.word	0x00000008
.L_3101:


//--------------------- .nv.info._ZN2at6native18elementwise_kernelILi128ELi4EZNS0_22gpu_kernel_impl_nocastINS0_13BinaryFunctorIhhhZZZNS0_18rshift_kernel_cudaERNS_18TensorIteratorBaseEENKUlvE_clEvENKUlvE_clEvEUlhhE_EEEEvS5_RKT_EUliE_EEviT1_ --------------------------
	.section	.nv.info._ZN2at6native18elementwise_kernelILi128ELi4EZNS0_22gpu_kernel_impl_nocastINS0_13BinaryFunctorIhhhZZZNS0_18rshift_kernel_cudaERNS_18TensorIteratorBaseEENKUlvE_clEvENKUlvE_clEvEUlhhE_EEEEvS5_RKT_EUliE_EEviT1_,"",@"SHT_CUDA_INFO"
	.sectionflags	@""
	.align	4


	//----- nvinfo : EIATTR_CUDA_API_VERSION
	.align		4
        /*0000*/ 	.byte	0x04, 0x37
        /*0002*/ 	.short	(.L_3103 - .L_3102)
.L_3102:
        /*0004*/ 	.word	0x00000082


	//----- nvinfo : EIATTR_KPARAM_INFO
	.align		4
.L_3103:
        /*0008*/ 	.byte	0x04, 0x17
        /*000a*/ 	.short	(.L_3105 - .L_3104)
.L_3104:
        /*000c*/ 	.word	0x00000000
        /*0010*/ 	.short	0x0001
        /*0012*/ 	.short	0x0008
        /*0014*/ 	.byte	0x00, 0xf0, 0x21, 0x0a


	//----- nvinfo : EIATTR_KPARAM_INFO
	.align		4
.L_3105:
        /*0018*/ 	.byte	0x04, 0x17
        /*001a*/ 	.short	(.L_3107 - .L_3106)
.L_3106:
        /*001c*/ 	.word	0x00000000
        /*0020*/ 	.short	0x0000
        /*0022*/ 	.short	0x0000
        /*0024*/ 	.byte	0x00, 0xf0, 0x11, 0x00


	//----- nvinfo : EIATTR_SPARSE_MMA_MASK
	.align		4
.L_3107:
        /*0028*/ 	.byte	0x03, 0x50
        /*002a*/ 	.short	0x0000


	//----- nvinfo : EIATTR_MAXREG_COUNT
	.align		4
        /*002c*/ 	.byte	0x03, 0x1b
        /*002e*/ 	.short	0x0080


	//----- nvinfo : EIATTR_MERCURY_ISA_VERSION
	.align		4
        /*0030*/ 	.byte	0x03, 0x5f
        /*0032*/ 	.short	0x0101


	//----- nvinfo : EIATTR_EXIT_INSTR_OFFSETS
	.align		4
        /*0034*/ 	.byte	0x04, 0x1c
        /*0036*/ 	.short	(.L_3109 - .L_3108)


	//   ....[0]....
.L_3108:
        /*0038*/ 	.word	0x00004650


	//   ....[1]....
        /*003c*/ 	.word	0x00005d60


	//----- nvinfo : EIATTR_MAX_THREADS
	.align		4
.L_3109:
        /*0040*/ 	.byte	0x04, 0x05
        /*0042*/ 	.short	(.L_3111 - .L_3110)
.L_3110:
        /*0044*/ 	.word	0x00000080
        /*0048*/ 	.word	0x00000001
        /*004c*/ 	.word	0x00000001


	//----- nvinfo : EIATTR_CRS_STACK_SIZE
	.align		4
.L_3111:
        /*0050*/ 	.byte	0x04, 0x1e
        /*0052*/ 	.short	(.L_3113 - .L_3112)
.L_3112:
        /*0054*/ 	.word	0x00000000


	//----- nvinfo : EIATTR_CBANK_PARAM_SIZE
	.align		4
.L_3113:
        /*0058*/ 	.byte	0x03, 0x19
        /*005a*/ 	.short	0x0290


	//----- nvinfo : EIATTR_PARAM_CBANK
	.align		4
        /*005c*/ 	.byte	0x04, 0x0a
        /*005e*/ 	.short	(.L_3115 - .L_3114)
	.align		4
.L_3114:
        /*0060*/ 	.word	index@(.nv.constant0._ZN2at6native18elementwise_kernelILi128ELi4EZNS0_22gpu_kernel_impl_nocastINS0_13BinaryFunctorIhhhZZZNS0_18rshift_kernel_cudaERNS_18TensorIteratorBaseEENKUlvE_clEvENKUlvE_clEvEUlhhE_EEEEvS5_RKT_EUliE_EEviT1_)
        /*0064*/ 	.short	0x0210
        /*0066*/ 	.short	0x0290


	//----- nvinfo : EIATTR_SW_WAR
	.align		4
.L_3115:
        /*0068*/ 	.byte	0x04, 0x36
        /*006a*/ 	.short	(.L_3117 - .L_3116)
.L_3116:
        /*006c*/ 	.word	0x00000008
.L_3117:


//--------------------- .nv.info._ZN2at6native27unrolled_elementwise_kernelINS0_13BinaryFunctorIhhhZZZNS0_18rshift_kernel_cudaERNS_18TensorIteratorBaseEENKUlvE_clEvENKUlvE_clEvEUlhhE_EESt5arrayIPcLm3EELi4E23TrivialOffsetCalculatorILi2EjESC_ILi1EjENS0_6memory15LoadWithoutCastENSF_16StoreWithoutCastEEEviT_T0_T2_T3_T4_T5_ --------------------------
	.section	.nv.info._ZN2at6native27unrolled_elementwise_kernelINS0_13BinaryFunctorIhhhZZZNS0_18rshift_kernel_cudaERNS_18TensorIteratorBaseEENKUlvE_clEvENKUlvE_clEvEUlhhE_EESt5arrayIPcLm3EELi4E23TrivialOffsetCalculatorILi2EjESC_ILi1EjENS0_6memory15LoadWithoutCastENSF_16StoreWithoutCastEEEviT_T0_T2_T3_T4_T5_,"",@"SHT_CUDA_INFO"
	.sectionflags	@""
	.align	4


	//----- nvinfo : EIATTR_CUDA_API_VERSION
	.align		4
        /*0000*/ 	.byte	0x04, 0x37
        /*0002*/ 	.short	(.L_3119 - .L_3118)
.L_3118:
        /*0004*/ 	.word	0x00000082


	//----- nvinfo : EIATTR_KPARAM_INFO
	.align		4
.L_3119:
        /*0008*/ 	.byte	0x04, 0x17
        /*000a*/ 	.short	(.L_3121 - .L_3120)
.L_3120:
        /*000c*/ 	.word	0x00000000
        /*0010*/ 	.short	0x0006
        /*0012*/ 	.short	0x0023
        /*0014*/ 	.byte	0x00, 0xf0, 0x05, 0x00


	//----- nvinfo : EIATTR_KPARAM_INFO
	.align		4
.L_3121:
        /*0018*/ 	.byte	0x04, 0x17
        /*001a*/ 	.short	(.L_3123 - .L_3122)
.L_3122:
        /*001c*/ 	.word	0x00000000
        /*0020*/ 	.short	0x0005
        /*0022*/ 	.short	0x0022
        /*0024*/ 	.byte	0x00, 0xf0, 0x05, 0x00


	//----- nvinfo : EIATTR_KPARAM_INFO
	.align		4
.L_3123:
        /*0028*/ 	.byte	0x04, 0x17
        /*002a*/ 	.short	(.L_3125 - .L_3124)
.L_3124:
        /*002c*/ 	.word	0x00000000
        /*0030*/ 	.short	0x0004
        /*0032*/ 	.short	0x0021
        /*0034*/ 	.byte	0x00, 0xf0, 0x05, 0x00


	//----- nvinfo : EIATTR_KPARAM_INFO
	.align		4
.L_3125:
        /*0038*/ 	.byte	0x04, 0x17
        /*003a*/ 	.short	(.L_3127 - .L_3126)
.L_3126:
        /*003c*/ 	.word	0x00000000
        /*0040*/ 	.short	0x0003
        /*0042*/ 	.short	0x0020
        /*0044*/ 	.byte	0x00, 0xf0, 0x05, 0x00


	//----- nvinfo : EIATTR_KPARAM_INFO
	.align		4
.L_3127:
        /*0048*/ 	.byte	0x04, 0x17
        /*004a*/ 	.short	(.L_3129 - .L_3128)
.L_3128:
        /*004c*/ 	.word	0x00000000
        /*0050*/ 	.short	0x0002
        /*0052*/ 	.short	0x0008
        /*0054*/ 	.byte	0x00, 0xf0, 0x61, 0x00


	//----- nvinfo : EIATTR_KPARAM_INFO
	.align		4
.L_3129:
        /*0058*/ 	.byte	0x04, 0x17
        /*005a*/ 	.short	(.L_3131 - .L_3130)
.L_3130:
        /*005c*/ 	.word	0x00000000
        /*0060*/ 	.short	0x0001
        /*0062*/ 	.short	0x0004
        /*0064*/ 	.byte	0x00, 0xf0, 0x05, 0x00


	//----- nvinfo : EIATTR_KPARAM_INFO
	.align		4
.L_3131:
        /*0068*/ 	.byte	0x04, 0x17
        /*006a*/ 	.short	(.L_3133 - .L_3132)
.L_3132:
        /*006c*/ 	.word	0x00000000
        /*0070*/ 	.short	0x0000
        /*0072*/ 	.short	0x0000
        /*0074*/ 	.byte	0x00, 0xf0, 0x11, 0x00


	//----- nvinfo : EIATTR_SPARSE_MMA_MASK
	.align		4
.L_3133:
        /*0078*/ 	.byte	0x03, 0x50
        /*007a*/ 	.short	0x0000


	//----- nvinfo : EIATTR_MAXREG_COUNT
	.align		4
        /*007c*/ 	.byte	0x03, 0x1b
        /*007e*/ 	.short	0x00ff


	//----- nvinfo : EIATTR_MERCURY_ISA_VERSION
	.align		4
        /*0080*/ 	.byte	0x03, 0x5f
        /*0082*/ 	.short	0x0101


	//----- nvinfo : EIATTR_EXIT_INSTR_OFFSETS
	.align		4
        /*0084*/ 	.byte	0x04, 0x1c
        /*0086*/ 	.short	(.L_3135 - .L_3134)


	//   ....[0]....
.L_3134:
        /*0088*/ 	.word	0x00000610


	//   ....[1]....
        /*008c*/ 	.word	0x000006b0


	//----- nvinfo : EIATTR_MAX_THREADS
	.align		4
.L_3135:
        /*0090*/ 	.byte	0x04, 0x05
        /*0092*/ 	.short	(.L_3137 - .L_3136)
.L_3136:
        /*0094*/ 	.word	0x00000080
        /*0098*/ 	.word	0x00000001
        /*009c*/ 	.word	0x00000001


	//----- nvinfo : EIATTR_CRS_STACK_SIZE
	.align		4
.L_3137:
        /*00a0*/ 	.byte	0x04, 0x1e
        /*00a2*/ 	.short	(.L_3139 - .L_3138)
.L_3138:
        /*00a4*/ 	.word	0x00000000


	//----- nvinfo : EIATTR_CBANK_PARAM_SIZE
	.align		4
.L_3139:
        /*00a8*/ 	.byte	0x03, 0x19
        /*00aa*/ 	.short	0x0024


	//----- nvinfo : EIATTR_PARAM_CBANK
	.align		4
        /*00ac*/ 	.byte	0x04, 0x0a
        /*00ae*/ 	.short	(.L_3141 - .L_3140)
	.align		4
.L_3140:
        /*00b0*/ 	.word	index@(.nv.constant0._ZN2at6native27unrolled_elementwise_kernelINS0_13BinaryFunctorIhhhZZZNS0_18rshift_kernel_cudaERNS_18TensorIteratorBaseEENKUlvE_clEvENKUlvE_clEvEUlhhE_EESt5arrayIPcLm3EELi4E23TrivialOffsetCalculatorILi2EjESC_ILi1EjENS0_6memory15LoadWithoutCastENSF_16StoreWithoutCastEEEviT_T0_T2_T3_T4_T5_)
        /*00b4*/ 	.short	0x0210
        /*00b6*/ 	.short	0x0024


	//----- nvinfo : EIATTR_SW_WAR
	.align		4
.L_3141:
        /*00b8*/ 	.byte	0x04, 0x36
        /*00ba*/ 	.short	(.L_3143 - .L_3142)
.L_3142:
        /*00bc*/ 	.word	0x00000008
.L_3143:


//--------------------- .nv.info._ZN2at6native29vectorized_elementwise_kernelILi2ENS0_13BinaryFunctorIhhhZZZNS0_18rshift_kernel_cudaERNS_18TensorIteratorBaseEENKUlvE_clEvENKUlvE_clEvEUlhhE_EESt5arrayIPcLm3EEEEviT0_T1_ --------------------------
	.section	.nv.info._ZN2at6native29vectorized_elementwise_kernelILi2ENS0_13BinaryFunctorIhhhZZZNS0_18rshift_kernel_cudaERNS_18TensorIteratorBaseEENKUlvE_clEvENKUlvE_clEvEUlhhE_EESt5arrayIPcLm3EEEEviT0_T1_,"",@"SHT_CUDA_INFO"
	.sectionflags	@""
	.align	4


	//----- nvinfo : EIATTR_CUDA_API_VERSION
	.align		4
        /*0000*/ 	.byte	0x04, 0x37
        /*0002*/ 	.short	(.L_3145 - .L_3144)
.L_3144:
        /*0004*/ 	.word	0x00000082


	//----- nvinfo : EIATTR_KPARAM_INFO
	.align		4
.L_3145:
        /*0008*/ 	.byte	0x04, 0x17
        /*000a*/ 	.short	(.L_3147 - .L_3146)
.L_3146:
        /*000c*/ 	.word	0x00000000
        /*0010*/ 	.short	0x0002
        /*0012*/ 	.short	0x0008
        /*0014*/ 	.byte	0x00, 0xf0, 0x61, 0x00


	//----- nvinfo : EIATTR_KPARAM_INFO
	.align		4
.L_3147:
        /*0018*/ 	.byte	0x04, 0x17
        /*001a*/ 	.short	(.L_3149 - .L_3148)
.L_3148:
        /*001c*/ 	.word	0x00000000
        /*0020*/ 	.short	0x0001
        /*0022*/ 	.short	0x0004
        /*0024*/ 	.byte	0x00, 0xf0, 0x05, 0x00


	//----- nvinfo : EIATTR_KPARAM_INFO
	.align		4
.L_3149:
        /*0028*/ 	.byte	0x04, 0x17
        /*002a*/ 	.short	(.L_3151 - .L_3150)
.L_3150:
        /*002c*/ 	.word	0x00000000
        /*0030*/ 	.short	0x0000
        /*0032*/ 	.short	0x0000
        /*0034*/ 	.byte	0x00, 0xf0, 0x11, 0x00


	//----- nvinfo : EIATTR_SPARSE_MMA_MASK
	.align		4
.L_3151:
        /*0038*/ 	.byte	0x03, 0x50
        /*003a*/ 	.short	0x0000


	//----- nvinfo : EIATTR_MAXREG_COUNT
	.align		4
        /*003c*/ 	.byte	0x03, 0x1b
        /*003e*/ 	.short	0x00ff


	//----- nvinfo : EIATTR_MERCURY_ISA_VERSION
	.align		4
        /*0040*/ 	.byte	0x03, 0x5f
        /*0042*/ 	.short	0x0101


	//----- nvinfo : EIATTR_EXIT_INSTR_OFFSETS
	.align		4
        /*0044*/ 	.byte	0x04, 0x1c
        /*0046*/ 	.short	(.L_3153 - .L_3152)


	//   ....[0]....
.L_3152:
        /*0048*/ 	.word	0x00000540


	//   ....[1]....
        /*004c*/ 	.word	0x00001210


	//   ....[2]....
        /*0050*/ 	.word	0x00001270


	//----- nvinfo : EIATTR_MAX_THREADS
	.align		4
.L_3153:
        /*0054*/ 	.byte	0x04, 0x05
        /*0056*/ 	.short	(.L_3155 - .L_3154)
.L_3154:
        /*0058*/ 	.word	0x00000080
        /*005c*/ 	.word	0x00000001
        /*0060*/ 	.word	0x00000001


	//----- nvinfo : EIATTR_CRS_STACK_SIZE
	.align		4
.L_3155:
        /*0064*/ 	.byte	0x04, 0x1e
        /*0066*/ 	.short	(.L_3157 - .L_3156)
.L_3156:
        /*0068*/ 	.word	0x00000000


	//----- nvinfo : EIATTR_CBANK_PARAM_SIZE
	.align		4
.L_3157:
        /*006c*/ 	.byte	0x03, 0x19
        /*006e*/ 	.short	0x0020


	//----- nvinfo : EIATTR_PARAM_CBANK
	.align		4
        /*0070*/ 	.byte	0x04, 0x0a
        /*0072*/ 	.short	(.L_3159 - .L_3158)
	.align		4
.L_3158:
        /*0074*/ 	.word	index@(.nv.constant0._ZN2at6native29vectorized_elementwise_kernelILi2ENS0_13BinaryFunctorIhhhZZZNS0_18rshift_kernel_cudaERNS_18TensorIteratorBaseEENKUlvE_clEvENKUlvE_clEvEUlhhE_EESt5arrayIPcLm3EEEEviT0_T1_)
        /*0078*/ 	.short	0x0210
        /*007a*/ 	.short	0x0020


	//----- nvinfo : EIATTR_SW_WAR
	.align		4
.L_3159:
        /*007c*/ 	.byte	0x04, 0x36
        /*007e*/ 	.short	(.L_3161 - .L_3160)
.L_3160:
        /*0080*/ 	.word	0x00000008
.L_3161:


//--------------------- .nv.info._ZN2at6native29vectorized_elementwise_kernelILi4ENS0_13BinaryFunctorIhhhZZZNS0_18rshift_kernel_cudaERNS_18TensorIteratorBaseEENKUlvE_clEvENKUlvE_clEvEUlhhE_EESt5arrayIPcLm3EEEEviT0_T1_ --------------------------
	.section	.nv.info._ZN2at6native29vectorized_elementwise_kernelILi4ENS0_13BinaryFunctorIhhhZZZNS0_18rshift_kernel_cudaERNS_18TensorIteratorBaseEENKUlvE_clEvENKUlvE_clEvEUlhhE_EESt5arrayIPcLm3EEEEviT0_T1_,"",@"SHT_CUDA_INFO"
	.sectionflags	@""
	.align	4


	//----- nvinfo : EIATTR_CUDA_API_VERSION
	.align		4
        /*0000*/ 	.byte	0x04, 0x37
        /*0002*/ 	.short	(.L_3163 - .L_3162)
.L_3162:
        /*0004*/ 	.word	0x00000082


	//----- nvinfo : EIATTR_KPARAM_INFO
	.align		4
.L_3163:
        /*0008*/ 	.byte	0x04, 0x17
        /*000a*/ 	.short	(.L_3165 - .L_3164)
.L_3164:
        /*000c*/ 	.word	0x00000000
        /*0010*/ 	.short	0x0002
        /*0012*/ 	.short	0x0008
        /*0014*/ 	.byte	0x00, 0xf0, 0x61, 0x00


	//----- nvinfo : EIATTR_KPARAM_INFO
	.align		4
.L_3165:
        /*0018*/ 	.byte	0x04, 0x17
        /*001a*/ 	.short	(.L_3167 - .L_3166)
.L_3166:
        /*001c*/ 	.word	0x00000000
        /*0020*/ 	.short	0x0001
        /*0022*/ 	.short	0x0004
        /*0024*/ 	.byte	0x00, 0xf0, 0x05, 0x00


	//----- nvinfo : EIATTR_KPARAM_INFO
	.align		4
.L_3167:
        /*0028*/ 	.byte	0x04, 0x17
        /*002a*/ 	.short	(.L_3169 - .L_3168)
.L_3168:
        /*002c*/ 	.word	0x00000000
        /*0030*/ 	.short	0x0000
        /*0032*/ 	.short	0x0000
        /*0034*/ 	.byte	0x00, 0xf0, 0x11, 0x00


	//----- nvinfo : EIATTR_SPARSE_MMA_MASK
	.align		4
.L_3169:
        /*0038*/ 	.byte	0x03, 0x50
        /*003a*/ 	.short	0x0000


	//----- nvinfo : EIATTR_MAXREG_COUNT
	.align		4
        /*003c*/ 	.byte	0x03, 0x1b
        /*003e*/ 	.short	0x00ff


	//----- nvinfo : EIATTR_MERCURY_ISA_VERSION
	.align		4
        /*0040*/ 	.byte	0x03, 0x5f
        /*0042*/ 	.short	0x0101


	//----- nvinfo : EIATTR_EXIT_INSTR_OFFSETS
	.align		4
        /*0044*/ 	.byte	0x04, 0x1c
        /*0046*/ 	.short	(.L_3171 - .L_3170)


	//   ....[0]....
.L_3170:
        /*0048*/ 	.word	0x00000500


	//   ....[1]....
        /*004c*/ 	.word	0x000011d0


	//   ....[2]....
        /*0050*/ 	.word	0x00001230


	//----- nvinfo : EIATTR_MAX_THREADS
	.align		4
.L_3171:
        /*0054*/ 	.byte	0x04, 0x05
        /*0056*/ 	.short	(.L_3173 - .L_3172)
.L_3172:
        /*0058*/ 	.word	0x00000080
        /*005c*/ 	.word	0x00000001
        /*0060*/ 	.word	0x00000001


	//----- nvinfo : EIATTR_CRS_STACK_SIZE
	.align		4
.L_3173:
        /*0064*/ 	.byte	0x04, 0x1e
        /*0066*/ 	.short	(.L_3175 - .L_3174)
.L_3174:
        /*0068*/ 	.word	0x00000000


	//----- nvinfo : EIATTR_CBANK_PARAM_SIZE
	.align		4
.L_3175:
        /*006c*/ 	.byte	0x03, 0x19
        /*006e*/ 	.short	0x0020


	//----- nvinfo : EIATTR_PARAM_CBANK
	.align		4
        /*0070*/ 	.byte	0x04, 0x0a
        /*0072*/ 	.short	(.L_3177 - .L_3176)
	.align		4
.L_3176:
        /*0074*/ 	.word	index@(.nv.constant0._ZN2at6native29vectorized_elementwise_kernelILi4ENS0_13BinaryFunctorIhhhZZZNS0_18rshift_kernel_cudaERNS_18TensorIteratorBaseEENKUlvE_clEvENKUlvE_clEvEUlhhE_EESt5arrayIPcLm3EEEEviT0_T1_)
        /*0078*/ 	.short	0x0210
        /*007a*/ 	.short	0x0020


	//----- nvinfo : EIATTR_SW_WAR
	.align		4
.L_3177:
        /*007c*/ 	.byte	0x04, 0x36
        /*007e*/ 	.short	(.L_3179 - .L_3178)
.L_3178:
        /*0080*/ 	.word	0x00000008
.L_3179:


//--------------------- .nv.info._ZN2at6native29vectorized_elementwise_kernelILi8ENS0_13BinaryFunctorIhhhZZZNS0_18rshift_kernel_cudaERNS_18TensorIteratorBaseEENKUlvE_clEvENKUlvE_clEvEUlhhE_EESt5arrayIPcLm3EEEEviT0_T1_ --------------------------
	.section	.nv.info._ZN2at6native29vectorized_elementwise_kernelILi8ENS0_13BinaryFunctorIhhhZZZNS0_18rshift_kernel_cudaERNS_18TensorIteratorBaseEENKUlvE_clEvENKUlvE_clEvEUlhhE_EESt5arrayIPcLm3EEEEviT0_T1_,"",@"SHT_CUDA_INFO"
	.sectionflags	@""
	.align	4


	//----- nvinfo : EIATTR_CUDA_API_VERSION
	.align		4
        /*0000*/ 	.byte	0x04, 0x37
        /*0002*/ 	.short	(.L_3181 - .L_3180)
.L_3180:
        /*0004*/ 	.word	0x00000082


	//----- nvinfo : EIATTR_KPARAM_INFO
	.align		4
.L_3181:
        /*0008*/ 	.byte	0x04, 0x17
        /*000a*/ 	.short	(.L_3183 - .L_3182)
.L_3182:
        /*000c*/ 	.word	0x00000000
        /*0010*/ 	.short	0x0002
        /*0012*/ 	.short	0x0008
        /*0014*/ 	.byte	0x00, 0xf0, 0x61, 0x00


	//----- nvinfo : EIATTR_KPARAM_INFO
	.align		4
.L_3183:
        /*0018*/ 	.byte	0x04, 0x17
        /*001a*/ 	.short	(.L_3185 - .L_3184)
.L_3184:
        /*001c*/ 	.word	0x00000000
        /*0020*/ 	.short	0x0001
        /*0022*/ 	.short	0x0004
        /*0024*/ 	.byte	0x00, 0xf0, 0x05, 0x00


	//----- nvinfo : EIATTR_KPARAM_INFO
	.align		4
.L_3185:
        /*0028*/ 	.byte	0x04, 0x17
        /*002a*/ 	.short	(.L_3187 - .L_3186)
.L_3186:
        /*002c*/ 	.word	0x00000000
        /*0030*/ 	.short	0x0000
        /*0032*/ 	.short	0x0000
        /*0034*/ 	.byte	0x00, 0xf0, 0x11, 0x00


	//----- nvinfo : EIATTR_SPARSE_MMA_MASK
	.align		4
.L_3187:
        /*0038*/ 	.byte	0x03, 0x50
        /*003a*/ 	.short	0x0000


	//----- nvinfo : EIATTR_MAXREG_COUNT
	.align		4
        /*003c*/ 	.byte	0x03, 0x1b
        /*003e*/ 	.short	0x00ff


	//----- nvinfo : EIATTR_MERCURY_ISA_VERSION
	.align		4
        /*0040*/ 	.byte	0x03, 0x5f
        /*0042*/ 	.short	0x0101


	//----- nvinfo : EIATTR_EXIT_INSTR_OFFSETS
	.align		4
        /*0044*/ 	.byte	0x04, 0x1c
        /*0046*/ 	.short	(.L_3189 - .L_3188)


	//   ....[0]....
.L_3188:
        /*0048*/ 	.word	0x000006b0


	//   ....[1]....
        /*004c*/ 	.word	0x00001380


	//   ....[2]....
        /*0050*/ 	.word	0x000013e0


	//----- nvinfo : EIATTR_MAX_THREADS
	.align		4
.L_3189:
        /*0054*/ 	.byte	0x04, 0x05
        /*0056*/ 	.short	(.L_3191 - .L_3190)
.L_3190:
        /*0058*/ 	.word	0x00000080
        /*005c*/ 	.word	0x00000001
        /*0060*/ 	.word	0x00000001


	//----- nvinfo : EIATTR_CRS_STACK_SIZE
	.align		4
.L_3191:
        /*0064*/ 	.byte	0x04, 0x1e
        /*0066*/ 	.short	(.L_3193 - .L_3192)
.L_3192:
        /*0068*/ 	.word	0x00000000


	//----- nvinfo : EIATTR_CBANK_PARAM_SIZE
	.align		4
.L_3193:
        /*006c*/ 	.byte	0x03, 0x19
        /*006e*/ 	.short	0x0020


	//----- nvinfo : EIATTR_PARAM_CBANK
	.align		4
        /*0070*/ 	.byte	0x04, 0x0a
        /*0072*/ 	.short	(.L_3195 - .L_3194)
	.align		4
.L_3194:
        /*0074*/ 	.word	index@(.nv.constant0._ZN2at6native29vectorized_elementwise_kernelILi8ENS0_13BinaryFunctorIhhhZZZNS0_18rshift_kernel_cudaERNS_18TensorIteratorBaseEENKUlvE_clEvENKUlvE_clEvEUlhhE_EESt5arrayIPcLm3EEEEviT0_T1_)
        /*0078*/ 	.short	0x0210
        /*007a*/ 	.short	0x0020


	//----- nvinfo : EIATTR_SW_WAR
	.align		4
.L_3195:
        /*007c*/ 	.byte	0x04, 0x36
        /*007e*/ 	.short	(.L_3197 - .L_3196)
.L_3196:
        /*0080*/ 	.word	0x00000008
.L_3197:


//--------------------- .nv.info._ZN2at6native18elementwise_kernelILi128ELi4EZNS0_15gpu_kernel_implINS0_13BUnaryFunctorIhhhZZZNS0_18rshift_kernel_cudaERNS_18TensorIteratorBaseEENKUlvE_clEvENKUlvE_clEvEUlhhE_EEEEvS5_RKT_EUliE_EEviT1_ --------------------------
	.section	.nv.info._ZN2at6native18elementwise_kernelILi128ELi4EZNS0_15gpu_kernel_implINS0_13BUnaryFunctorIhhhZZZNS0_18rshift_kernel_cudaERNS_18TensorIteratorBaseEENKUlvE_clEvENKUlvE_clEvEUlhhE_EEEEvS5_RKT_EUliE_EEviT1_,"",@"SHT_CUDA_INFO"
	.sectionflags	@""
	.align	4


	//----- nvinfo : EIATTR_CUDA_API_VERSION
	.align		4
        /*0000*/ 	.byte	0x04, 0x37
        /*0002*/ 	.short	(.L_3199 - .L_3198)
.L_3198:
        /*0004*/ 	.word	0x00000082


	//----- nvinfo : EIATTR_KPARAM_INFO
	.align		4
.L_3199:
        /*0008*/ 	.byte	0x04, 0x17
        /*000a*/ 	.short	(.L_3201 - .L_3200)
.L_3200:
        /*000c*/ 	.word	0x00000000
        /*0010*/ 	.short	0x0001
        /*0012*/ 	.short	0x0008
        /*0014*/ 	.byte	0x00, 0xf0, 0x61, 0x08


	//----- nvinfo : EIATTR_KPARAM_INFO
	.align		4
.L_3201:
        /*0018*/ 	.byte	0x04, 0x17
        /*001a*/ 	.short	(.L_3203 - .L_3202)
.L_3202:
        /*001c*/ 	.word	0x00000000
        /*0020*/ 	.short	0x0000
        /*0022*/ 	.short	0x0000
        /*0024*/ 	.byte	0x00, 0xf0, 0x11, 0x00


	//----- nvinfo : EIATTR_SPARSE_MMA_MASK
	.align		4
.L_3203:
        /*0028*/ 	.byte	0x03, 0x50
        /*002a*/ 	.short	0x0000


	//----- nvinfo : EIATTR_MAXREG_COUNT
	.align		4
        /*002c*/ 	.byte	0x03, 0x1b
        /*002e*/ 	.short	0x0080


	//----- nvinfo : EIATTR_EXTERNS
	.align		4
        /*0030*/ 	.byte	0x04, 0x0f
        /*0032*/ 	.short	(.L_3205 - .L_3204)


	//   ....[0]....
	.align		4
.L_3204:
        /*0034*/ 	.word	index@(__assertfail)


	//----- nvinfo : EIATTR_MERCURY_ISA_VERSION
	.align		4
.L_3205:
        /*0038*/ 	.byte	0x03, 0x5f
        /*003a*/ 	.short	0x0101


	//----- nvinfo : EIATTR_SYSCALL_OFFSETS
	.align		4
        /*003c*/ 	.byte	0x04, 0x46
        /*003e*/ 	.short	(.L_3207 - .L_3206)


	//   ....[0]....
.L_3206:
        /*0040*/ 	.word	0x00002230


	//   ....[1]....
        /*0044*/ 	.word	0x000031c0


	//   ....[2]....
        /*0048*/ 	.word	0x00005430


	//   ....[3]....
        /*004c*/ 	.word	0x000063c0


	//   ....[4]....
        /*0050*/ 	.word	0x00008620


	//   ....[5]....
        /*0054*/ 	.word	0x000095b0


	//   ....[6]....
        /*0058*/ 	.word	0x0000b800


	//   ....[7]....
        /*005c*/ 	.word	0x0000c790


	//----- nvinfo : EIATTR_EXIT_INSTR_OFFSETS
	.align		4
.L_3207:
        /*0060*/ 	.byte	0x04, 0x1c
        /*0062*/ 	.short	(.L_3209 - .L_3208)


	//   ....[0]....
.L_3208:
        /*0064*/ 	.word	0x00009670


	//   ....[1]....
        /*0068*/ 	.word	0x0000b980


	//   ....[2]....
        /*006c*/ 	.word	0x0000b9a0


	//   ....[3]....
        /*0070*/ 	.word	0x0000ba40


	//   ....[4]....
        /*0074*/ 	.word	0x0000ba70


	//   ....[5]....
        /*0078*/ 	.word	0x0000baa0


	//   ....[6]....
        /*007c*/ 	.word	0x0000bb40


	//   ....[7]....
        /*0080*/ 	.word	0x0000bb90


	//   ....[8]....
        /*0084*/ 	.word	0x0000bc40


	//   ....[9]....
        /*0088*/ 	.word	0x0000bca0


	//   ....[10]....
        /*008c*/ 	.word	0x0000bce0


	//   ....[11]....
        /*0090*/ 	.word	0x0000bda0


	//   ....[12]....
        /*0094*/ 	.word	0x0000bdf0


	//   ....[13]....
        /*0098*/ 	.word	0x0000bf90


	//   ....[14]....
        /*009c*/ 	.word	0x0000c100


	//   ....[15]....
        /*00a0*/ 	.word	0x0000c150


	//   ....[16]....
        /*00a4*/ 	.word	0x0000c200


	//   ....[17]....
        /*00a8*/ 	.word	0x0000c390


	//   ....[18]....
        /*00ac*/ 	.word	0x0000c520


	//   ....[19]....
        /*00b0*/ 	.word	0x0000c690


	//   ....[20]....
        /*00b4*/ 	.word	0x0000c7a0


	//   ....[21]....
        /*00b8*/ 	.word	0x0000c7e0


	//   ....[22]....
        /*00bc*/ 	.word	0x0000c810


	//----- nvinfo : EIATTR_MAX_THREADS
	.align		4
.L_3209:
        /*00c0*/ 	.byte	0x04, 0x05
        /*00c2*/ 	.short	(.L_3211 - .L_3210)
.L_3210:
        /*00c4*/ 	.word	0x00000080
        /*00c8*/ 	.word	0x00000001
        /*00cc*/ 	.word	0x00000001


	//----- nvinfo : EIATTR_CRS_STACK_SIZE
	.align		4
.L_3211:
        /*00d0*/ 	.byte	0x04, 0x1e
        /*00d2*/ 	.short	(.L_3213 - .L_3212)
.L_3212:
        /*00d4*/ 	.word	0x00000000


	//----- nvinfo : EIATTR_CBANK_PARAM_SIZE
	.align		4
.L_3213:
        /*00d8*/ 	.byte	0x03, 0x19
        /*00da*/ 	.short	0x0220


	//----- nvinfo : EIATTR_PARAM_CBANK
	.align		4
        /*00dc*/ 	.byte	0x04, 0x0a
        /*00de*/ 	.short	(.L_3215 - .L_3214)
	.align		4
.L_3214:
        /*00e0*/ 	.word	index@(.nv.constant0._ZN2at6native18elementwise_kernelILi128ELi4EZNS0_15gpu_kernel_implINS0_13BUnaryFunctorIhhhZZZNS0_18rshift_kernel_cudaERNS_18TensorIteratorBaseEENKUlvE_clEvENKUlvE_clEvEUlhhE_EEEEvS5_RKT_EUliE_EEviT1_)
        /*00e4*/ 	.short	0x0210
        /*00e6*/ 	.short	0x0220


	//----- nvinfo : EIATTR_SW_WAR
	.align		4
.L_3215:
        /*00e8*/ 	.byte	0x04, 0x36
        /*00ea*/ 	.short	(.L_3217 - .L_3216)
.L_3216:
        /*00ec*/ 	.word	0x00000008
.L_3217:


//--------------------- .nv.info._ZN2at6native27unrolled_elementwise_kernelINS0_13BUnaryFunctorIhhhZZZNS0_18rshift_kernel_cudaERNS_18TensorIteratorBaseEENKUlvE_clEvENKUlvE_clEvEUlhhE_EESt5arrayIPcLm2EELi4E23TrivialOffsetCalculatorILi1EjESD_NS0_6memory12LoadWithCastILi1EEENSE_13StoreWithCastILi1EEEEEviT_T0_T2_T3_T4_T5_ --------------------------
	.section	.nv.info._ZN2at6native27unrolled_elementwise_kernelINS0_13BUnaryFunctorIhhhZZZNS0_18rshift_kernel_cudaERNS_18TensorIteratorBaseEENKUlvE_clEvENKUlvE_clEvEUlhhE_EESt5arrayIPcLm2EELi4E23TrivialOffsetCalculatorILi1EjESD_NS0_6memory12LoadWithCastILi1EEENSE_13StoreWithCastILi1EEEEEviT_T0_T2_T3_T4_T5_,"",@"SHT_CUDA_INFO"
	.sectionflags	@""
	.align	4


	//----- nvinfo : EIATTR_CUDA_API_VERSION
	.align		4
        /*0000*/ 	.byte	0x04, 0x37
        /*0002*/ 	.short	(.L_3219 - .L_3218)
.L_3218:
        /*0004*/ 	.word	0x00000082


	//----- nvinfo : EIATTR_KPARAM_INFO
	.align		4
.L_3219:
        /*0008*/ 	.byte	0x04, 0x17
        /*000a*/ 	.short	(.L_3221 - .L_3220)
.L_3220:
        /*000c*/ 	.word	0x00000000
        /*0010*/ 	.short	0x0006
        /*0012*/ 	.short	0x0024
        /*0014*/ 	.byte	0x00, 0xf0, 0x21, 0x00


	//----- nvinfo : EIATTR_KPARAM_INFO
	.align		4
.L_3221:
        /*0018*/ 	.byte	0x04, 0x17
        /*001a*/ 	.short	(.L_3223 - .L_3222)
.L_3222:
        /*001c*/ 	.word	0x00000000
        /*0020*/ 	.short	0x0005
        /*0022*/ 	.short	0x001c
        /*0024*/ 	.byte	0x00, 0xf0, 0x21, 0x00


	//----- nvinfo : EIATTR_KPARAM_INFO
	.align		4
.L_3223:
        /*0028*/ 	.byte	0x04, 0x17
        /*002a*/ 	.short	(.L_3225 - .L_3224)
.L_3224:
        /*002c*/ 	.word	0x00000000
        /*0030*/ 	.short	0x0004
        /*0032*/ 	.short	0x0019
        /*0034*/ 	.byte	0x00, 0xf0, 0x05, 0x00


	//----- nvinfo : EIATTR_KPARAM_INFO
	.align		4
.L_3225:
        /*0038*/ 	.byte	0x04, 0x17
        /*003a*/ 	.short	(.L_3227 - .L_3226)
.L_3226:
        /*003c*/ 	.word	0x00000000
        /*0040*/ 	.short	0x0003
        /*0042*/ 	.short	0x0018
        /*0044*/ 	.byte	0x00, 0xf0, 0x05, 0x00


	//----- nvinfo : EIATTR_KPARAM_INFO
	.align		4
.L_3227:
        /*0048*/ 	.byte	0x04, 0x17
        /*004a*/ 	.short	(.L_3229 - .L_3228)
.L_3228:
        /*004c*/ 	.word	0x00000000
        /*0050*/ 	.short	0x0002
        /*0052*/ 	.short	0x0008
        /*0054*/ 	.byte	0x00, 0xf0, 0x41, 0x00


	//----- nvinfo : EIATTR_KPARAM_INFO
	.align		4
.L_3229:
        /*0058*/ 	.byte	0x04, 0x17
        /*005a*/ 	.short	(.L_3231 - .L_3230)
.L_3230:
        /*005c*/ 	.word	0x00000000
        /*0060*/ 	.short	0x0001
        /*0062*/ 	.short	0x0004
        /*0064*/ 	.byte	0x00, 0xf0, 0x09, 0x00


	//----- nvinfo : EIATTR_KPARAM_INFO
	.align		4
.L_3231:
        /*0068*/ 	.byte	0x04, 0x17
        /*006a*/ 	.short	(.L_3233 - .L_3232)
.L_3232:
        /*006c*/ 	.word	0x00000000
        /*0070*/ 	.short	0x0000
        /*0072*/ 	.short	0x0000
        /*0074*/ 	.byte	0x00, 0xf0, 0x11, 0x00


	//----- nvinfo : EIATTR_SPARSE_MMA_MASK
	.align		4
.L_3233:
        /*0078*/ 	.byte	0x03, 0x50
        /*007a*/ 	.short	0x0000


	//----- nvinfo : EIATTR_MAXREG_COUNT
	.align		4
        /*007c*/ 	.byte	0x03, 0x1b
        /*007e*/ 	.short	0x00ff


	//----- nvinfo : EIATTR_EXTERNS
	.align		4
        /*0080*/ 	.byte	0x04, 0x0f
        /*0082*/ 	.short	(.L_3235 - .L_3234)


	//   ....[0]....
	.align		4
.L_3234:
        /*0084*/ 	.word	index@(__assertfail)


	//----- nvinfo : EIATTR_MERCURY_ISA_VERSION
	.align		4
.L_3235:
        /*0088*/ 	.byte	0x03, 0x5f
        /*008a*/ 	.short	0x0101


	//----- nvinfo : EIATTR_SYSCALL_OFFSETS
	.align		4
        /*008c*/ 	.byte	0x04, 0x46
        /*008e*/ 	.short	(.L_3237 - .L_3236)


	//   ....[0]....
.L_3236:
        /*0090*/ 	.word	0x00000f50


	//   ....[1]....
        /*0094*/ 	.word	0x00001ea0


	//   ....[2]....
        /*0098*/ 	.word	0x00002e00


	//   ....[3]....
        /*009c*/ 	.word	0x00003d40


	//   ....[4]....
        /*00a0*/ 	.word	0x00004e80


	//   ....[5]....
        /*00a4*/ 	.word	0x00005e90


	//   ....[6]....
        /*00a8*/ 	.word	0x00006e80


	//   ....[7]....
        /*00ac*/ 	.word	0x00007e70


	//----- nvinfo : EIATTR_EXIT_INSTR_OFFSETS
	.align		4
.L_3237:
        /*00b0*/ 	.byte	0x04, 0x1c
        /*00b2*/ 	.short	(.L_3239 - .L_3238)


	//   ....[0]....
.L_3238:
        /*00b4*/ 	.word	0x00006f30


	//   ....[1]....
        /*00b8*/ 	.word	0x00007060


	//   ....[2]....
        /*00bc*/ 	.word	0x00007080


	//   ....[3]....
        /*00c0*/ 	.word	0x00007120


	//   ....[4]....
        /*00c4*/ 	.word	0x00007150


	//   ....[5]....
        /*00c8*/ 	.word	0x00007180


	//   ....[6]....
        /*00cc*/ 	.word	0x00007220


	//   ....[7]....
        /*00d0*/ 	.word	0x00007270


	//   ....[8]....
        /*00d4*/ 	.word	0x00007320


	//   ....[9]....
        /*00d8*/ 	.word	0x00007380


	//   ....[10]....
        /*00dc*/ 	.word	0x000073c0


	//   ....[11]....
        /*00e0*/ 	.word	0x00007480


	//   ....[12]....
        /*00e4*/ 	.word	0x000074d0


	//   ....[13]....
        /*00e8*/ 	.word	0x00007670


	//   ....[14]....
        /*00ec*/ 	.word	0x000077e0


	//   ....[15]....
        /*00f0*/ 	.word	0x00007830


	//   ....[16]....
        /*00f4*/ 	.word	0x000078e0


	//   ....[17]....
        /*00f8*/ 	.word	0x00007a70


	//   ....[18]....
        /*00fc*/ 	.word	0x00007c00


	//   ....[19]....
        /*0100*/ 	.word	0x00007d70


	//   ....[20]....
        /*0104*/ 	.word	0x00007e80


	//   ....[21]....
        /*0108*/ 	.word	0x00007ec0


	//   ....[22]....
        /*010c*/ 	.word	0x00007ef0


	//----- nvinfo : EIATTR_MAX_THREADS
	.align		4
.L_3239:
        /*0110*/ 	.byte	0x04, 0x05
        /*0112*/ 	.short	(.L_3241 - .L_3240)
.L_3240:
        /*0114*/ 	.word	0x00000080
        /*0118*/ 	.word	0x00000001
        /*011c*/ 	.word	0x00000001


	//----- nvinfo : EIATTR_CRS_STACK_SIZE
	.align		4
.L_3241:
        /*0120*/ 	.byte	0x04, 0x1e
        /*0122*/ 	.short	(.L_3243 - .L_3242)
.L_3242:
        /*0124*/ 	.word	0x00000000


	//----- nvinfo : EIATTR_CBANK_PARAM_SIZE
	.align		4
.L_3243:
        /*0128*/ 	.byte	0x03, 0x19
        /*012a*/ 	.short	0x002c


	//----- nvinfo : EIATTR_PARAM_CBANK
	.align		4
        /*012c*/ 	.byte	0x04, 0x0a
        /*012e*/ 	.short	(.L_3245 - .L_3244)
	.align		4
.L_3244:
        /*0130*/ 	.word	index@(.nv.constant0._ZN2at6native27unrolled_elementwise_kernelINS0_13BUnaryFunctorIhhhZZZNS0_18rshift_kernel_cudaERNS_18TensorIteratorBaseEENKUlvE_clEvENKUlvE_clEvEUlhhE_EESt5arrayIPcLm2EELi4E23TrivialOffsetCalculatorILi1EjESD_NS0_6memory12LoadWithCastILi1EEENSE_13StoreWithCastILi1EEEEEviT_T0_T2_T3_T4_T5_)
        /*0134*/ 	.short	0x0210
        /*0136*/ 	.short	0x002c


	//----- nvinfo : EIATTR_SW_WAR
	.align		4
.L_3245:
        /*0138*/ 	.byte	0x04, 0x36
        /*013a*/ 	.short	(.L_3247 - .L_3246)
.L_3246:
        /*013c*/ 	.word	0x00000008
.L_3247:


//--------------------- .nv.info._ZN2at6native18elementwise_kernelILi128ELi4EZNS0_22gpu_kernel_impl_nocastINS0_13BUnaryFunctorIhhhZZZNS0_18rshift_kernel_cudaERNS_18TensorIteratorBaseEENKUlvE_clEvENKUlvE_clEvEUlhhE_EEEEvS5_RKT_EUliE_EEviT1_ --------------------------
	.section	.nv.info._ZN2at6native18elementwise_kernelILi128ELi4EZNS0_22gpu_kernel_impl_nocastINS0_13BUnaryFunctorIhhhZZZNS0_18rshift_kernel_cudaERNS_18TensorIteratorBaseEENKUlvE_clEvENKUlvE_clEvEUlhhE_EEEEvS5_RKT_EUliE_EEviT1_,"",@"SHT_CUDA_INFO"
	.sectionflags	@""
	.align	4


	//----- nvinfo : EIATTR_CUDA_API_VERSION
	.align		4
        /*0000*/ 	.byte	0x04, 0x37
        /*0002*/ 	.short	(.L_3249 - .L_3248)
.L_3248:
        /*0004*/ 	.word	0x00000082


	//----- nvinfo : EIATTR_KPARAM_INFO
	.align		4
.L_3249:
        /*0008*/ 	.byte	0x04, 0x17
        /*000a*/ 	.short	(.L_3251 - .L_3250)
.L_3250:
        /*000c*/ 	.word	0x00000000
        /*0010*/ 	.short	0x0001
        /*0012*/ 	.short	0x0008
        /*0014*/ 	.byte	0x00, 0xf0, 0x61, 0x08


	//----- nvinfo : EIATTR_KPARAM_INFO
	.align		4
.L_3251:
        /*0018*/ 	.byte	0x04, 0x17
        /*001a*/ 	.short	(.L_3253 - .L_3252)
.L_3252:
        /*001c*/ 	.word	0x00000000
        /*0020*/ 	.short	0x0000
        /*0022*/ 	.short	0x0000
        /*0024*/ 	.byte	0x00, 0xf0, 0x11, 0x00


	//----- nvinfo : EIATTR_SPARSE_MMA_MASK
	.align		4
.L_3253:
        /*0028*/ 	.byte	0x03, 0x50
        /*002a*/ 	.short	0x0000


	//----- nvinfo : EIATTR_MAXREG_COUNT
	.align		4
        /*002c*/ 	.byte	0x03, 0x1b
        /*002e*/ 	.short	0x0080


	//----- nvinfo : EIATTR_MERCURY_ISA_VERSION
	.align		4
        /*0030*/ 	.byte	0x03, 0x5f
        /*0032*/ 	.short	0x0101


	//----- nvinfo : EIATTR_EXIT_INSTR_OFFSETS
	.align		4
        /*0034*/ 	.byte	0x04, 0x1c
        /*0036*/ 	.short	(.L_3255 - .L_3254)


	//   ....[0]....
.L_3254:
        /*0038*/ 	.word	0x00003c10


	//   ....[1]....
        /*003c*/ 	.word	0x00004fb0


	//----- nvinfo : EIATTR_MAX_THREADS
	.align		4
.L_3255:
        /*0040*/ 	.byte	0x04, 0x05
        /*0042*/ 	.short	(.L_3257 - .L_3256)
.L_3256:
        /*0044*/ 	.word	0x00000080
        /*0048*/ 	.word	0x00000001
        /*004c*/ 	.word	0x00000001


	//----- nvinfo : EIATTR_CRS_STACK_SIZE
	.align		4
.L_3257:
        /*0050*/ 	.byte	0x04, 0x1e
        /*0052*/ 	.short	(.L_3259 - .L_3258)
.L_3258:
        /*0054*/ 	.word	0x00000000


	//----- nvinfo : EIATTR_CBANK_PARAM_SIZE
	.align		4
.L_3259:
        /*0058*/ 	.byte	0x03, 0x19
        /*005a*/ 	.short	0x0220


	//----- nvinfo : EIATTR_PARAM_CBANK
	.align		4
        /*005c*/ 	.byte	0x04, 0x0a
        /*005e*/ 	.short	(.L_3261 - .L_3260)
	.align		4
.L_3260:
        /*0060*/ 	.word	index@(.nv.constant0._ZN2at6native18elementwise_kernelILi128ELi4EZNS0_22gpu_kernel_impl_nocastINS0_13BUnaryFunctorIhhhZZZNS0_18rshift_kernel_cudaERNS_18TensorIteratorBaseEENKUlvE_clEvENKUlvE_clEvEUlhhE_EEEEvS5_RKT_EUliE_EEviT1_)
        /*0064*/ 	.short	0x0210
        /*0066*/ 	.short	0x0220


	//----- nvinfo : EIATTR_SW_WAR
	.align		4
.L_3261:
        /*0068*/ 	.byte	0x04, 0x36
        /*006a*/ 	.short	(.L_3263 - .L_3262)
.L_3262:
        /*006c*/ 	.word	0x00000008
.L_3263:


//--------------------- .nv.info._ZN2at6native27unrolled_elementwise_kernelINS0_13BUnaryFunctorIhhhZZZNS0_18rshift_kernel_cudaERNS_18TensorIteratorBaseEENKUlvE_clEvENKUlvE_clEvEUlhhE_EESt5arrayIPcLm2EELi4E23TrivialOffsetCalculatorILi1EjESD_NS0_6memory15LoadWithoutCastENSE_16StoreWithoutCastEEEviT_T0_T2_T3_T4_T5_ --------------------------
	.section	.nv.info._ZN2at6native27unrolled_elementwise_kernelINS0_13BUnaryFunctorIhhhZZZNS0_18rshift_kernel_cudaERNS_18TensorIteratorBaseEENKUlvE_clEvENKUlvE_clEvEUlhhE_EESt5arrayIPcLm2EELi4E23TrivialOffsetCalculatorILi1EjESD_NS0_6memory15LoadWithoutCastENSE_16StoreWithoutCastEEEviT_T0_T2_T3_T4_T5_,"",@"SHT_CUDA_INFO"
	.sectionflags	@""
	.align	4


	//----- nvinfo : EIATTR_CUDA_API_VERSION
	.align		4
        /*0000*/ 	.byte	0x04, 0x37
        /*0002*/ 	.short	(.L_3265 - .L_3264)
.L_3264:
        /*0004*/ 	.word	0x00000082


	//----- nvinfo : EIATTR_KPARAM_INFO
	.align		4
.L_3265:
        /*0008*/ 	.byte	0x04, 0x17
        /*000a*/ 	.short	(.L_3267 - .L_3266)
.L_3266:
        /*000c*/ 	.word	0x00000000
        /*0010*/ 	.short	0x0006
        /*0012*/ 	.short	0x001b
        /*0014*/ 	.byte	0x00, 0xf0, 0x05, 0x00


	//----- nvinfo : EIATTR_KPARAM_INFO
	.align		4
.L_3267:
        /*0018*/ 	.byte	0x04, 0x17
        /*001a*/ 	.short	(.L_3269 - .L_3268)
.L_3268:
        /*001c*/ 	.word	0x00000000
        /*0020*/ 	.short	0x0005
        /*0022*/ 	.short	0x001a
        /*0024*/ 	.byte	0x00, 0xf0, 0x05, 0x00


	//----- nvinfo : EIATTR_KPARAM_INFO
	.align		4
.L_3269:
        /*0028*/ 	.byte	0x04, 0x17
        /*002a*/ 	.short	(.L_3271 - .L_3270)
.L_3270:
        /*002c*/ 	.word	0x00000000
        /*0030*/ 	.short	0x0004
        /*0032*/ 	.short	0x0019
        /*0034*/ 	.byte	0x00, 0xf0, 0x05, 0x00


	//----- nvinfo : EIATTR_KPARAM_INFO
	.align		4
.L_3271:
        /*0038*/ 	.byte	0x04, 0x17
        /*003a*/ 	.short	(.L_3273 - .L_3272)
.L_3272:
        /*003c*/ 	.word	0x00000000
        /*0040*/ 	.short	0x0003
        /*0042*/ 	.short	0x0018
        /*0044*/ 	.byte	0x00, 0xf0, 0x05, 0x00


	//----- nvinfo : EIATTR_KPARAM_INFO
	.align		4
.L_3273:
        /*0048*/ 	.byte	0x04, 0x17
        /*004a*/ 	.short	(.L_3275 - .L_3274)
.L_3274:
        /*004c*/ 	.word	0x00000000
        /*0050*/ 	.short	0x0002
        /*0052*/ 	.short	0x0008
        /*0054*/ 	.byte	0x00, 0xf0, 0x41, 0x00


	//----- nvinfo : EIATTR_KPARAM_INFO
	.align		4
.L_3275:
        /*0058*/ 	.byte	0x04, 0x17
        /*005a*/ 	.short	(.L_3277 - .L_3276)
.L_3276:
        /*005c*/ 	.word	0x00000000
        /*0060*/ 	.short	0x0001
        /*0062*/ 	.short	0x0004
        /*0064*/ 	.byte	0x00, 0xf0, 0x09, 0x00


	//----- nvinfo : EIATTR_KPARAM_INFO
	.align		4
.L_3277:
        /*0068*/ 	.byte	0x04, 0x17
        /*006a*/ 	.short	(.L_3279 - .L_3278)
.L_3278:
        /*006c*/ 	.word	0x00000000
        /*0070*/ 	.short	0x0000
        /*0072*/ 	.short	0x0000
        /*0074*/ 	.byte	0x00, 0xf0, 0x11, 0x00


	//----- nvinfo : EIATTR_SPARSE_MMA_MASK
	.align		4
.L_3279:
        /*0078*/ 	.byte	0x03, 0x50
        /*007a*/ 	.short	0x0000


	//----- nvinfo : EIATTR_MAXREG_COUNT
	.align		4
        /*007c*/ 	.byte	0x03, 0x1b
        /*007e*/ 	.short	0x00ff


	//----- nvinfo : EIATTR_MERCURY_ISA_VERSION
	.align		4
        /*0080*/ 	.byte	0x03, 0x5f
        /*0082*/ 	.short	0x0101


	//----- nvinfo : EIATTR_EXIT_INSTR_OFFSETS
	.align		4
        /*0084*/ 	.byte	0x04, 0x1c
        /*0086*/ 	.short	(.L_3281 - .L_3280)


	//   ....[0]....
.L_3280:
        /*0088*/ 	.word	0x000004e0


	//   ....[1]....
        /*008c*/ 	.word	0x00000540


	//----- nvinfo : EIATTR_MAX_THREADS
	.align		4
.L_3281:
        /*0090*/ 	.byte	0x04, 0x05
        /*0092*/ 	.short	(.L_3283 - .L_3282)
.L_3282:
        /*0094*/ 	.word	0x00000080
        /*0098*/ 	.word	0x00000001
        /*009c*/ 	.word	0x00000001


	//----- nvinfo : EIATTR_CRS_STACK_SIZE
	.align		4
.L_3283:
        /*00a0*/ 	.byte	0x04, 0x1e
        /*00a2*/ 	.short	(.L_3285 - .L_3284)
.L_3284:
        /*00a4*/ 	.word	0x00000000


	//----- nvinfo : EIATTR_CBANK_PARAM_SIZE
	.align		4
.L_3285:
        /*00a8*/ 	.byte	0x03, 0x19
        /*00aa*/ 	.short	0x001c


	//----- nvinfo : EIATTR_PARAM_CBANK
	.align		4
        /*00ac*/ 	.byte	0x04, 0x0a
        /*00ae*/ 	.short	(.L_3287 - .L_3286)
	.align		4
.L_3286:
        /*00b0*/ 	.word	index@(.nv.constant0._ZN2at6native27unrolled_elementwise_kernelINS0_13BUnaryFunctorIhhhZZZNS0_18rshift_kernel_cudaERNS_18TensorIteratorBaseEENKUlvE_clEvENKUlvE_clEvEUlhhE_EESt5arrayIPcLm2EELi4E23TrivialOffsetCalculatorILi1EjESD_NS0_6memory15LoadWithoutCastENSE_16StoreWithoutCastEEEviT_T0_T2_T3_T4_T5_)
        /*00b4*/ 	.short	0x0210
        /*00b6*/ 	.short	0x001c


	//----- nvinfo : EIATTR_SW_WAR
	.align		4
.L_3287:
        /*00b8*/ 	.byte	0x04, 0x36
        /*00ba*/ 	.short	(.L_3289 - .L_3288)
.L_3288:
        /*00bc*/ 	.word	0x00000008
.L_3289:


//--------------------- .nv.info._ZN2at6native29vectorized_elementwise_kernelILi2ENS0_13BUnaryFunctorIhhhZZZNS0_18rshift_kernel_cudaERNS_18TensorIteratorBaseEENKUlvE_clEvENKUlvE_clEvEUlhhE_EESt5arrayIPcLm2EEEEviT0_T1_ --------------------------
	.section	.nv.info._ZN2at6native29vectorized_elementwise_kernelILi2ENS0_13BUnaryFunctorIhhhZZZNS0_18rshift_kernel_cudaERNS_18TensorIteratorBaseEENKUlvE_clEvENKUlvE_clEvEUlhhE_EESt5arrayIPcLm2EEEEviT0_T1_,"",@"SHT_CUDA_INFO"
	.sectionflags	@""
	.align	4


	//----- nvinfo : EIATTR_CUDA_API_VERSION
	.align		4
        /*0000*/ 	.byte	0x04, 0x37
        /*0002*/ 	.short	(.L_3291 - .L_3290)
.L_3290:
        /*0004*/ 	.word	0x00000082


	//----- nvinfo : EIATTR_KPARAM_INFO
	.align		4
.L_3291:
        /*0008*/ 	.byte	0x04, 0x17
        /*000a*/ 	.short	(.L_3293 - .L_3292)
.L_3292:
        /*000c*/ 	.word	0x00000000
        /*0010*/ 	.short	0x0002
        /*0012*/ 	.short	0x0008
        /*0014*/ 	.byte	0x00, 0xf0, 0x41, 0x00


	//----- nvinfo : EIATTR_KPARAM_INFO
	.align		4
.L_3293:
        /*0018*/ 	.byte	0x04, 0x17
        /*001a*/ 	.short	(.L_3295 - .L_3294)
.L_3294:
        /*001c*/ 	.word	0x00000000
        /*0020*/ 	.short	0x0001
        /*0022*/ 	.short	0x0004
        /*0024*/ 	.byte	0x00, 0xf0, 0x09, 0x00


	//----- nvinfo : EIATTR_KPARAM_INFO
	.align		4
.L_3295:
        /*0028*/ 	.byte	0x04, 0x17
        /*002a*/ 	.short	(.L_3297 - .L_3296)
.L_3296:
        /*002c*/ 	.word	0x00000000
        /*0030*/ 	.short	0x0000
        /*0032*/ 	.short	0x0000
        /*0034*/ 	.byte	0x00, 0xf0, 0x11, 0x00


	//----- nvinfo : EIATTR_SPARSE_MMA_MASK
	.align		4
.L_3297:
        /*0038*/ 	.byte	0x03, 0x50
        /*003a*/ 	.short	0x0000


	//----- nvinfo : EIATTR_MAXREG_COUNT
	.align		4
        /*003c*/ 	.byte	0x03, 0x1b
        /*003e*/ 	.short	0x00ff


	//----- nvinfo : EIATTR_MERCURY_ISA_VERSION
	.align		4
        /*0040*/ 	.byte	0x03, 0x5f
        /*0042*/ 	.short	0x0101


	//----- nvinfo : EIATTR_EXIT_INSTR_OFFSETS
	.align		4
        /*0044*/ 	.byte	0x04, 0x1c
        /*0046*/ 	.short	(.L_3299 - .L_3298)


	//   ....[0]....
.L_3298:
        /*0048*/ 	.word	0x00000420


	//   ....[1]....
        /*004c*/ 	.word	0x00000dc0


	//   ....[2]....
        /*0050*/ 	.word	0x00000e20


	//----- nvinfo : EIATTR_MAX_THREADS
	.align		4
.L_3299:
        /*0054*/ 	.byte	0x04, 0x05
        /*0056*/ 	.short	(.L_3301 - .L_3300)
.L_3300:
        /*0058*/ 	.word	0x00000080
        /*005c*/ 	.word	0x00000001
        /*0060*/ 	.word	0x00000001


	//----- nvinfo : EIATTR_CRS_STACK_SIZE
	.align		4
.L_3301:
        /*0064*/ 	.byte	0x04, 0x1e
        /*0066*/ 	.short	(.L_3303 - .L_3302)
.L_3302:
        /*0068*/ 	.word	0x00000000


	//----- nvinfo : EIATTR_CBANK_PARAM_SIZE
	.align		4
.L_3303:
        /*006c*/ 	.byte	0x03, 0x19
        /*006e*/ 	.short	0x0018


	//----- nvinfo : EIATTR_PARAM_CBANK
	.align		4
        /*0070*/ 	.byte	0x04, 0x0a
        /*0072*/ 	.short	(.L_3305 - .L_3304)
	.align		4
.L_3304:
        /*0074*/ 	.word	index@(.nv.constant0._ZN2at6native29vectorized_elementwise_kernelILi2ENS0_13BUnaryFunctorIhhhZZZNS0_18rshift_kernel_cudaERNS_18TensorIteratorBaseEENKUlvE_clEvENKUlvE_clEvEUlhhE_EESt5arrayIPcLm2EEEEviT0_T1_)
        /*0078*/ 	.short	0x0210
        /*007a*/ 	.short	0x0018


	//----- nvinfo : EIATTR_SW_WAR
	.align		4
.L_3305:
        /*007c*/ 	.byte	0x04, 0x36
        /*007e*/ 	.short	(.L_3307 - .L_3306)
.L_3306:
        /*0080*/ 	.word	0x00000008
.L_3307:


//--------------------- .nv.info._ZN2at6native29vectorized_elementwise_kernelILi4ENS0_13BUnaryFunctorIhhhZZZNS0_18rshift_kernel_cudaERNS_18TensorIteratorBaseEENKUlvE_clEvENKUlvE_clEvEUlhhE_EESt5arrayIPcLm2EEEEviT0_T1_ --------------------------
	.section	.nv.info._ZN2at6native29vectorized_elementwise_kernelILi4ENS0_13BUnaryFunctorIhhhZZZNS0_18rshift_kernel_cudaERNS_18TensorIteratorBaseEENKUlvE_clEvENKUlvE_clEvEUlhhE_EESt5arrayIPcLm2EEEEviT0_T1_,"",@"SHT_CUDA_INFO"
	.sectionflags	@""
	.align	4


	//----- nvinfo : EIATTR_CUDA_API_VERSION
	.align		4
        /*0000*/ 	.byte	0x04, 0x37
        /*0002*/ 	.short	(.L_3309 - .L_3308)
.L_3308:
        /*0004*/ 	.word	0x00000082


	//----- nvinfo : EIATTR_KPARAM_INFO
	.align		4
.L_3309:
        /*0008*/ 	.byte	0x04, 0x17
        /*000a*/ 	.short	(.L_3311 - .L_3310)
.L_3310:
        /*000c*/ 	.word	0x00000000
        /*0010*/ 	.short	0x0002
        /*0012*/ 	.short	0x0008
        /*0014*/ 	.byte	0x00, 0xf0, 0x41, 0x00


	//----- nvinfo : EIATTR_KPARAM_INFO
	.align		4
.L_3311:
        /*0018*/ 	.byte	0x04, 0x17
        /*001a*/ 	.short	(.L_3313 - .L_3312)
.L_3312:
        /*001c*/ 	.word	0x00000000
        /*0020*/ 	.short	0x0001
        /*0022*/ 	.short	0x0004
        /*0024*/ 	.byte	0x00, 0xf0, 0x09, 0x00


	//----- nvinfo : EIATTR_KPARAM_INFO
	.align		4
.L_3313:
        /*0028*/ 	.byte	0x04, 0x17
        /*002a*/ 	.short	(.L_3315 - .L_3314)
.L_3314:
        /*002c*/ 	.word	0x00000000
        /*0030*/ 	.short	0x0000
        /*0032*/ 	.short	0x0000
        /*0034*/ 	.byte	0x00, 0xf0, 0x11, 0x00


	//----- nvinfo : EIATTR_SPARSE_MMA_MASK
	.align		4
.L_3315:
        /*0038*/ 	.byte	0x03, 0x50
        /*003a*/ 	.short	0x0000


	//----- nvinfo : EIATTR_MAXREG_COUNT
	.align		4
        /*003c*/ 	.byte	0x03, 0x1b
        /*003e*/ 	.short	0x00ff


	//----- nvinfo : EIATTR_MERCURY_ISA_VERSION
	.align		4
        /*0040*/ 	.byte	0x03, 0x5f
        /*0042*/ 	.short	0x0101


	//----- nvinfo : EIATTR_EXIT_INSTR_OFFSETS
	.align		4
        /*0044*/ 	.byte	0x04, 0x1c
        /*0046*/ 	.short	(.L_3317 - .L_3316)


	//   ....[0]....
.L_3316:
        /*0048*/ 	.word	0x00000420


	//   ....[1]....
        /*004c*/ 	.word	0x00000dc0


	//   ....[2]....
        /*0050*/ 	.word	0x00000e20


	//----- nvinfo : EIATTR_MAX_THREADS
	.align		4
.L_3317:
        /*0054*/ 	.byte	0x04, 0x05
        /*0056*/ 	.short	(.L_3319 - .L_3318)
.L_3318:
        /*0058*/ 	.word	0x00000080
        /*005c*/ 	.word	0x00000001
        /*0060*/ 	.word	0x00000001


	//----- nvinfo : EIATTR_CRS_STACK_SIZE
	.align		4
.L_3319:
        /*0064*/ 	.byte	0x04, 0x1e
        /*0066*/ 	.short	(.L_3321 - .L_3320)
.L_3320:
        /*0068*/ 	.word	0x00000000


	//----- nvinfo : EIATTR_CBANK_PARAM_SIZE
	.align		4
.L_3321:
        /*006c*/ 	.byte	0x03, 0x19
        /*006e*/ 	.short	0x0018


	//----- nvinfo : EIATTR_PARAM_CBANK
	.align		4
        /*0070*/ 	.byte	0x04, 0x0a
        /*0072*/ 	.short	(.L_3323 - .L_3322)
	.align		4
.L_3322:
        /*0074*/ 	.word	index@(.nv.constant0._ZN2at6native29vectorized_elementwise_kernelILi4ENS0_13BUnaryFunctorIhhhZZZNS0_18rshift_kernel_cudaERNS_18TensorIteratorBaseEENKUlvE_clEvENKUlvE_clEvEUlhhE_EESt5arrayIPcLm2EEEEviT0_T1_)
        /*0078*/ 	.short	0x0210
        /*007a*/ 	.short	0x0018


	//----- nvinfo : EIATTR_SW_WAR
	.align		4
.L_3323:
        /*007c*/ 	.byte	0x04, 0x36
        /*007e*/ 	.short	(.L_3325 - .L_3324)
.L_3324:
        /*0080*/ 	.word	0x00000008
.L_3325:


//--------------------- .nv.info._ZN2at6native29vectorized_elementwise_kernelILi8ENS0_13BUnaryFunctorIhhhZZZNS0_18rshift_kernel_cudaERNS_18TensorIteratorBaseEENKUlvE_clEvENKUlvE_clEvEUlhhE_EESt5arrayIPcLm2EEEEviT0_T1_ --------------------------
	.section	.nv.info._ZN2at6native29vectorized_elementwise_kernelILi8ENS0_13BUnaryFunctorIhhhZZZNS0_18rshift_kernel_cudaERNS_18TensorIteratorBaseEENKUlvE_clEvENKUlvE_clEvEUlhhE_EESt5arrayIPcLm2EEEEviT0_T1_,"",@"SHT_CUDA_INFO"
	.sectionflags	@""
	.align	4


	//----- nvinfo : EIATTR_CUDA_API_VERSION
	.align		4
        /*0000*/ 	.byte	0x04, 0x37
        /*0002*/ 	.short	(.L_3327 - .L_3326)
.L_3326:
        /*0004*/ 	.word	0x00000082


	//----- nvinfo : EIATTR_KPARAM_INFO
	.align		4
.L_3327:
        /*0008*/ 	.byte	0x04, 0x17
        /*000a*/ 	.short	(.L_3329 - .L_3328)
.L_3328:
        /*000c*/ 	.word	0x00000000
        /*0010*/ 	.short	0x0002
        /*0012*/ 	.short	0x0008
        /*0014*/ 	.byte	0x00, 0xf0, 0x41, 0x00


	//----- nvinfo : EIATTR_KPARAM_INFO
	.align		4
.L_3329:
        /*0018*/ 	.byte	0x04, 0x17
        /*001a*/ 	.short	(.L_3331 - .L_3330)
.L_3330:
        /*001c*/ 	.word	0x00000000
        /*0020*/ 	.short	0x0001
        /*0022*/ 	.short	0x0004
        /*0024*/ 	.byte	0x00, 0xf0, 0x09, 0x00


	//----- nvinfo : EIATTR_KPARAM_INFO
	.align		4
.L_3331:
        /*0028*/ 	.byte	0x04, 0x17
        /*002a*/ 	.short	(.L_3333 - .L_3332)
.L_3332:
        /*002c*/ 	.word	0x00000000
        /*0030*/ 	.short	0x0000
        /*0032*/ 	.short	0x0000
        /*0034*/ 	.byte	0x00, 0xf0, 0x11, 0x00


	//----- nvinfo : EIATTR_SPARSE_MMA_MASK
	.align		4
.L_3333:
        /*0038*/ 	.byte	0x03, 0x50
        /*003a*/ 	.short	0x0000


	//----- nvinfo : EIATTR_MAXREG_COUNT
	.align		4
        /*003c*/ 	.byte	0x03, 0x1b
        /*003e*/ 	.short	0x00ff


	//----- nvinfo : EIATTR_MERCURY_ISA_VERSION
	.align		4
        /*0040*/ 	.byte	0x03, 0x5f
        /*0042*/ 	.short	0x0101


	//----- nvinfo : EIATTR_EXIT_INSTR_OFFSETS
	.align		4
        /*0044*/ 	.byte	0x04, 0x1c
        /*0046*/ 	.short	(.L_3335 - .L_3334)


	//   ....[0]....
.L_3334:
        /*0048*/ 	.word	0x000004e0


	//   ....[1]....
        /*004c*/ 	.word	0x00000e80


	//   ....[2]....
        /*0050*/ 	.word	0x00000ee0


	//----- nvinfo : EIATTR_MAX_THREADS
	.align		4
.L_3335:
        /*0054*/ 	.byte	0x04, 0x05
        /*0056*/ 	.short	(.L_3337 - .L_3336)
.L_3336:
        /*0058*/ 	.word	0x00000080
        /*005c*/ 	.word	0x00000001
        /*0060*/ 	.word	0x00000001


	//----- nvinfo : EIATTR_CRS_STACK_SIZE
	.align		4
.L_3337:
        /*0064*/ 	.byte	0x04, 0x1e
        /*0066*/ 	.short	(.L_3339 - .L_3338)
.L_3338:
        /*0068*/ 	.word	0x00000000


	//----- nvinfo : EIATTR_CBANK_PARAM_SIZE
	.align		4
.L_3339:
        /*006c*/ 	.byte	0x03, 0x19
        /*006e*/ 	.short	0x0018


	//----- nvinfo : EIATTR_PARAM_CBANK
	.align		4
        /*0070*/ 	.byte	0x04, 0x0a
        /*0072*/ 	.short	(.L_3341 - .L_3340)
	.align		4
.L_3340:
        /*0074*/ 	.word	index@(.nv.constant0._ZN2at6native29vectorized_elementwise_kernelILi8ENS0_13BUnaryFunctorIhhhZZZNS0_18rshift_kernel_cudaERNS_18TensorIteratorBaseEENKUlvE_clEvENKUlvE_clEvEUlhhE_EESt5arrayIPcLm2EEEEviT0_T1_)
        /*0078*/ 	.short	0x0210
        /*007a*/ 	.short	0x0018


	//----- nvinfo : EIATTR_SW_WAR
	.align		4
.L_3341:
        /*007c*/ 	.byte	0x04, 0x36
        /*007e*/ 	.short	(.L_3343 - .L_3342)
.L_3342:
        /*0080*/ 	.word	0x00000008
.L_3343:


//--------------------- .nv.info._ZN2at6native18elementwise_kernelILi128ELi4EZNS0_15gpu_kernel_implINS0_13AUnaryFunctorIhhhZZZNS0_18rshift_kernel_cudaERNS_18TensorIteratorBaseEENKUlvE_clEvENKUlvE_clEvEUlhhE_EEEEvS5_RKT_EUliE_EEviT1_ --------------------------
	.section	.nv.info._ZN2at6native18elementwise_kernelILi128ELi4EZNS0_15gpu_kernel_implINS0_13AUnaryFunctorIhhhZZZNS0_18rshift_kernel_cudaERNS_18TensorIteratorBaseEENKUlvE_clEvENKUlvE_clEvEUlhhE_EEEEvS5_RKT_EUliE_EEviT1_,"",@"SHT_CUDA_INFO"
	.sectionflags	@""
	.align	4


	//----- nvinfo : EIATTR_CUDA_API_VERSION
	.align		4
        /*0000*/ 	.byte	0x04, 0x37
        /*0002*/ 	.short	(.L_3345 - .L_3344)
.L_3344:
        /*0004*/ 	.word	0x00000082


	//----- nvinfo : EIATTR_KPARAM_INFO
	.align		4
.L_3345:
        /*0008*/ 	.byte	0x04, 0x17
        /*000a*/ 	.short	(.L_3347 - .L_3346)
.L_3346:
        /*000c*/ 	.word	0x00000000
        /*0010*/ 	.short	0x0001
        /*0012*/ 	.short	0x0008
        /*0014*/ 	.byte	0x00, 0xf0, 0x61, 0x08


	//----- nvinfo : EIATTR_KPARAM_INFO
	.align		4
.L_3347:
        /*0018*/ 	.byte	0x04, 0x17
        /*001a*/ 	.short	(.L_3349 - .L_3348)
.L_3348:
        /*001c*/ 	.word	0x00000000
        /*0020*/ 	.short	0x0000
        /*0022*/ 	.short	0x0000
        /*0024*/ 	.byte	0x00, 0xf0, 0x11, 0x00


	//----- nvinfo : EIATTR_SPARSE_MMA_MASK
	.align		4
.L_3349:
        /*0028*/ 	.byte	0x03, 0x50
        /*002a*/ 	.short	0x0000


	//----- nvinfo : EIATTR_MAXREG_COUNT
	.align		4
        /*002c*/ 	.byte	0x03, 0x1b
        /*002e*/ 	.short	0x0080


	//----- nvinfo : EIATTR_EXTERNS
	.align		4
        /*0030*/ 	.byte	0x04, 0x0f
        /*0032*/ 	.short	(.L_3351 - .L_3350)


	//   ....[0]....
	.align		4
.L_3350:
        /*0034*/ 	.word	index@(__assertfail)


	//----- nvinfo : EIATTR_MERCURY_ISA_VERSION
	.align		4
.L_3351:
        /*0038*/ 	.byte	0x03, 0x5f
        /*003a*/ 	.short	0x0101


	//----- nvinfo : EIATTR_SYSCALL_OFFSETS
	.align		4
        /*003c*/ 	.byte	0x04, 0x46
        /*003e*/ 	.short	(.L_3353 - .L_3352)


	//   ....[0]....
.L_3352:
        /*0040*/ 	.word	0x00002230


	//   ....[1]....
        /*0044*/ 	.word	0x000031d0


	//   ....[2]....
        /*0048*/ 	.word	0x00005440


	//   ....[3]....
        /*004c*/ 	.word	0x000063e0


	//   ....[4]....
        /*0050*/ 	.word	0x00008640


	//   ....[5]....
        /*0054*/ 	.word	0x000095e0


	//   ....[6]....
        /*0058*/ 	.word	0x0000b830


	//   ....[7]....
        /*005c*/ 	.word	0x0000c7d0


	//----- nvinfo : EIATTR_EXIT_INSTR_OFFSETS
	.align		4
.L_3353:
        /*0060*/ 	.byte	0x04, 0x1c
        /*0062*/ 	.short	(.L_3355 - .L_3354)


	//   ....[0]....
.L_3354:
        /*0064*/ 	.word	0x000096a0


	//   ....[1]....
        /*0068*/ 	.word	0x0000b9c0


	//   ....[2]....
        /*006c*/ 	.word	0x0000b9e0


	//   ....[3]....
        /*0070*/ 	.word	0x0000ba80


	//   ....[4]....
        /*0074*/ 	.word	0x0000bab0


	//   ....[5]....
        /*0078*/ 	.word	0x0000bae0


	//   ....[6]....
        /*007c*/ 	.word	0x0000bb80


	//   ....[7]....
        /*0080*/ 	.word	0x0000bbd0


	//   ....[8]....
        /*0084*/ 	.word	0x0000bc80


	//   ....[9]....
        /*0088*/ 	.word	0x0000bce0


	//   ....[10]....
        /*008c*/ 	.word	0x0000bd20


	//   ....[11]....
        /*0090*/ 	.word	0x0000bde0


	//   ....[12]....
        /*0094*/ 	.word	0x0000be30


	//   ....[13]....
        /*0098*/ 	.word	0x0000bfd0


	//   ....[14]....
        /*009c*/ 	.word	0x0000c140


	//   ....[15]....
        /*00a0*/ 	.word	0x0000c190


	//   ....[16]....
        /*00a4*/ 	.word	0x0000c240


	//   ....[17]....
        /*00a8*/ 	.word	0x0000c3d0


	//   ....[18]....
        /*00ac*/ 	.word	0x0000c560


	//   ....[19]....
        /*00b0*/ 	.word	0x0000c6d0


	//   ....[20]....
        /*00b4*/ 	.word	0x0000c7e0


	//   ....[21]....
        /*00b8*/ 	.word	0x0000c820


	//   ....[22]....
        /*00bc*/ 	.word	0x0000c850


	//----- nvinfo : EIATTR_MAX_THREADS
	.align		4
.L_3355:
        /*00c0*/ 	.byte	0x04, 0x05
        /*00c2*/ 	.short	(.L_3357 - .L_3356)
.L_3356:
        /*00c4*/ 	.word	0x00000080
        /*00c8*/ 	.word	0x00000001
        /*00cc*/ 	.word	0x00000001


	//----- nvinfo : EIATTR_CRS_STACK_SIZE
	.align		4
.L_3357:
        /*00d0*/ 	.byte	0x04, 0x1e
        /*00d2*/ 	.short	(.L_3359 - .L_3358)
.L_3358:
        /*00d4*/ 	.word	0x00000000


	//----- nvinfo : EIATTR_CBANK_PARAM_SIZE
	.align		4
.L_3359:
        /*00d8*/ 	.byte	0x03, 0x19
        /*00da*/ 	.short	0x0220


	//----- nvinfo : EIATTR_PARAM_CBANK
	.align		4
        /*00dc*/ 	.byte	0x04, 0x0a
        /*00de*/ 	.short	(.L_3361 - .L_3360)
	.align		4
.L_3360:
        /*00e0*/ 	.word	index@(.nv.constant0._ZN2at6native18elementwise_kernelILi128ELi4EZNS0_15gpu_kernel_implINS0_13AUnaryFunctorIhhhZZZNS0_18rshift_kernel_cudaERNS_18TensorIteratorBaseEENKUlvE_clEvENKUlvE_clEvEUlhhE_EEEEvS5_RKT_EUliE_EEviT1_)
        /*00e4*/ 	.short	0x0210
        /*00e6*/ 	.short	0x0220


	//----- nvinfo : EIATTR_SW_WAR
	.align		4
.L_3361:
        /*00e8*/ 	.byte	0x04, 0x36
        /*00ea*/ 	.short	(.L_3363 - .L_3362)
.L_3362:
        /*00ec*/ 	.word	0x00000008
.L_3363:


//--------------------- .nv.info._ZN2at6native27unrolled_elementwise_kernelINS0_13AUnaryFunctorIhhhZZZNS0_18rshift_kernel_cudaERNS_18TensorIteratorBaseEENKUlvE_clEvENKUlvE_clEvEUlhhE_EESt5arrayIPcLm2EELi4E23TrivialOffsetCalculatorILi1EjESD_NS0_6memory12LoadWithCastILi1EEENSE_13StoreWithCastILi1EEEEEviT_T0_T2_T3_T4_T5_ --------------------------
	.section	.nv.info._ZN2at6native27unrolled_elementwise_kernelINS0_13AUnaryFunctorIhhhZZZNS0_18rshift_kernel_cudaERNS_18TensorIteratorBaseEENKUlvE_clEvENKUlvE_clEvEUlhhE_EESt5arrayIPcLm2EELi4E23TrivialOffsetCalculatorILi1EjESD_NS0_6memory12LoadWithCastILi1EEENSE_13StoreWithCastILi1EEEEEviT_T0_T2_T3_T4_T5_,"",@"SHT_CUDA_INFO"
	.sectionflags	@""
	.align	4


	//----- nvinfo : EIATTR_CUDA_API_VERSION
	.align		4
        /*0000*/ 	.byte	0x04, 0x37
        /*0002*/ 	.short	(.L_3365 - .L_3364)
.L_3364:
        /*0004*/ 	.word	0x00000082


	//----- nvinfo : EIATTR_KPARAM_INFO
	.align		4
.L_3365:
        /*0008*/ 	.byte	0x04, 0x17
        /*000a*/ 	.short	(.L_3367 - .L_3366)
.L_3366:
        /*000c*/ 	.word	0x00000000
        /*0010*/ 	.short	0x0006
        /*0012*/ 	.short	0x0024
        /*0014*/ 	.byte	0x00, 0xf0, 0x21, 0x00


	//----- nvinfo : EIATTR_KPARAM_INFO
	.align		4
.L_3367:
        /*0018*/ 	.byte	0x04, 0x17
        /*001a*/ 	.short	(.L_3369 - .L_3368)
.L_3368:
        /*001c*/ 	.word	0x00000000
        /*0020*/ 	.short	0x0005
        /*0022*/ 	.short	0x001c
        /*0024*/ 	.byte	0x00, 0xf0, 0x21, 0x00


	//----- nvinfo : EIATTR_KPARAM_INFO
	.align		4
.L_3369:
        /*0028*/ 	.byte	0x04, 0x17
        /*002a*/ 	.short	(.L_3371 - .L_3370)
.L_3370:
        /*002c*/ 	.word	0x00000000
        /*0030*/ 	.short	0x0004
        /*0032*/ 	.short	0x0019
        /*0034*/ 	.byte	0x00, 0xf0, 0x05, 0x00


	//----- nvinfo : EIATTR_KPARAM_INFO
	.align		4
.L_3371:
        /*0038*/ 	.byte	0x04, 0x17
        /*003a*/ 	.short	(.L_3373 - .L_3372)
.L_3372:
        /*003c*/ 	.word	0x00000000
        /*0040*/ 	.short	0x0003
        /*0042*/ 	.short	0x0018
        /*0044*/ 	.byte	0x00, 0xf0, 0x05, 0x00


	//----- nvinfo : EIATTR_KPARAM_INFO
	.align		4
.L_3373:
        /*0048*/ 	.byte	0x04, 0x17
        /*004a*/ 	.short	(.L_3375 - .L_3374)
.L_3374:
        /*004c*/ 	.word	0x00000000
        /*0050*/ 	.short	0x0002
        /*0052*/ 	.short	0x0008
        /*0054*/ 	.byte	0x00, 0xf0, 0x41, 0x00


	//----- nvinfo : EIATTR_KPARAM_INFO
	.align		4
.L_3375:
        /*0058*/ 	.byte	0x04, 0x17
        /*005a*/ 	.short	(.L_3377 - .L_3376)
.L_3376:
        /*005c*/ 	.word	0x00000000
        /*0060*/ 	.short	0x0001
        /*0062*/ 	.short	0x0004
        /*0064*/ 	.byte	0x00, 0xf0, 0x09, 0x00


	//----- nvinfo : EIATTR_KPARAM_INFO
	.align		4
.L_3377:
        /*0068*/ 	.byte	0x04, 0x17
        /*006a*/ 	.short	(.L_3379 - .L_3378)
.L_3378:
        /*006c*/ 	.word	0x00000000
        /*0070*/ 	.short	0x0000
        /*0072*/ 	.short	0x0000
        /*0074*/ 	.byte	0x00, 0xf0, 0x11, 0x00


	//----- nvinfo : EIATTR_SPARSE_MMA_MASK
	.align		4
.L_3379:
        /*0078*/ 	.byte	0x03, 0x50
        /*007a*/ 	.short	0x0000


	//----- nvinfo : EIATTR_MAXREG_COUNT
	.align		4
        /*007c*/ 	.byte	0x03, 0x1b
        /*007e*/ 	.short	0x00ff


	//----- nvinfo : EIATTR_EXTERNS
	.align		4
        /*0080*/ 	.byte	0x04, 0x0f
        /*0082*/ 	.short	(.L_3381 - .L_3380)


	//   ....[0]....
	.align		4
.L_3380:
        /*0084*/ 	.word	index@(__assertfail)


	//----- nvinfo : EIATTR_MERCURY_ISA_VERSION
	.align		4
.L_3381:
        /*0088*/ 	.byte	0x03, 0x5f
        /*008a*/ 	.short	0x0101


	//----- nvinfo : EIATTR_SYSCALL_OFFSETS
	.align		4
        /*008c*/ 	.byte	0x04, 0x46
        /*008e*/ 	.short	(.L_3383 - .L_3382)


	//   ....[0]....
.L_3382:
        /*0090*/ 	.word	0x00000f50


	//   ....[1]....
        /*0094*/ 	.word	0x00001ea0


	//   ....[2]....
        /*0098*/ 	.word	0x00002e00


	//   ....[3]....
        /*009c*/ 	.word	0x00003d40


	//   ....[4]....
        /*00a0*/ 	.word	0x00004e70


	//   ....[5]....
        /*00a4*/ 	.word	0x00005e70


	//   ....[6]....
        /*00a8*/ 	.word	0x00006e60


	//   ....[7]....
        /*00ac*/ 	.word	0x00007e50


	//----- nvinfo : EIATTR_EXIT_INSTR_OFFSETS
	.align		4
.L_3383:
        /*00b0*/ 	.byte	0x04, 0x1c
        /*00b2*/ 	.short	(.L_3385 - .L_3384)


	//   ....[0]....
.L_3384:
        /*00b4*/ 	.word	0x00006f10


	//   ....[1]....
        /*00b8*/ 	.word	0x00007040


	//   ....[2]....
        /*00bc*/ 	.word	0x00007060


	//   ....[3]....
        /*00c0*/ 	.word	0x00007100


	//   ....[4]....
        /*00c4*/ 	.word	0x00007130


	//   ....[5]....
        /*00c8*/ 	.word	0x00007160


	//   ....[6]....
        /*00cc*/ 	.word	0x00007200


	//   ....[7]....
        /*00d0*/ 	.word	0x00007250


	//   ....[8]....
        /*00d4*/ 	.word	0x00007300


	//   ....[9]....
        /*00d8*/ 	.word	0x00007360


	//   ....[10]....
        /*00dc*/ 	.word	0x000073a0


	//   ....[11]....
        /*00e0*/ 	.word	0x00007460


	//   ....[12]....
        /*00e4*/ 	.word	0x000074b0


	//   ....[13]....
        /*00e8*/ 	.word	0x00007650


	//   ....[14]....
        /*00ec*/ 	.word	0x000077c0


	//   ....[15]....
        /*00f0*/ 	.word	0x00007810


	//   ....[16]....
        /*00f4*/ 	.word	0x000078c0


	//   ....[17]....
        /*00f8*/ 	.word	0x00007a50


	//   ....[18]....
        /*00fc*/ 	.word	0x00007be0


	//   ....[19]....
        /*0100*/ 	.word	0x00007d50


	//   ....[20]....
        /*0104*/ 	.word	0x00007e60


	//   ....[21]....
        /*0108*/ 	.word	0x00007ea0


	//   ....[22]....
        /*010c*/ 	.word	0x00007ed0


	//----- nvinfo : EIATTR_MAX_THREADS
	.align		4
.L_3385:
        /*0110*/ 	.byte	0x04, 0x05
        /*0112*/ 	.short	(.L_3387 - .L_3386)
.L_3386:
        /*0114*/ 	.word	0x00000080
        /*0118*/ 	.word	0x00000001
        /*011c*/ 	.word	0x00000001


	//----- nvinfo : EIATTR_CRS_STACK_SIZE
	.align		4
.L_3387:
        /*0120*/ 	.byte	0x04, 0x1e
        /*0122*/ 	.short	(.L_3389 - .L_3388)
.L_3388:
        /*0124*/ 	.word	0x00000000


	//----- nvinfo : EIATTR_CBANK_PARAM_SIZE
	.align		4
.L_3389:
        /*0128*/ 	.byte	0x03, 0x19
        /*012a*/ 	.short	0x002c


	//----- nvinfo : EIATTR_PARAM_CBANK
	.align		4
        /*012c*/ 	.byte	0x04, 0x0a
        /*012e*/ 	.short	(.L_3391 - .L_3390)
	.align		4
.L_3390:
        /*0130*/ 	.word	index@(.nv.constant0._ZN2at6native27unrolled_elementwise_kernelINS0_13AUnaryFunctorIhhhZZZNS0_18rshift_kernel_cudaERNS_18TensorIteratorBaseEENKUlvE_clEvENKUlvE_clEvEUlhhE_EESt5arrayIPcLm2EELi4E23TrivialOffsetCalculatorILi1EjESD_NS0_6memory12LoadWithCastILi1EEENSE_13StoreWithCastILi1EEEEEviT_T0_T2_T3_T4_T5_)
        /*0134*/ 	.short	0x0210
        /*0136*/ 	.short	0x002c


	//----- nvinfo : EIATTR_SW_WAR
	.align		4
.L_3391:
        /*0138*/ 	.byte	0x04, 0x36
        /*013a*/ 	.short	(.L_3393 - .L_3392)
.L_3392:
        /*013c*/ 	.word	0x00000008
.L_3393:


//--------------------- .nv.info._ZN2at6native18elementwise_kernelILi128ELi4EZNS0_22gpu_kernel_impl_nocastINS0_13AUnaryFunctorIhhhZZZNS0_18rshift_kernel_cudaERNS_18TensorIteratorBaseEENKUlvE_clEvENKUlvE_clEvEUlhhE_EEEEvS5_RKT_EUliE_EEviT1_ --------------------------
	.section	.nv.info._ZN2at6native18elementwise_kernelILi128ELi4EZNS0_22gpu_kernel_impl_nocastINS0_13AUnaryFunctorIhhhZZZNS0_18rshift_kernel_cudaERNS_18TensorIteratorBaseEENKUlvE_clEvENKUlvE_clEvEUlhhE_EEEEvS5_RKT_EUliE_EEviT1_,"",@"SHT_CUDA_INFO"
	.sectionflags	@""
	.align	4


	//----- nvinfo : EIATTR_CUDA_API_VERSION
	.align		4
        /*0000*/ 	.byte	0x04, 0x37
        /*0002*/ 	.short	(.L_3395 - .L_3394)
.L_3394:
        /*0004*/ 	.word	0x00000082


	//----- nvinfo : EIATTR_KPARAM_INFO
	.align		4
.L_3395:
        /*0008*/ 	.byte	0x04, 0x17
        /*000a*/ 	.short	(.L_3397 - .L_3396)
.L_3396:
        /*000c*/ 	.word	0x00000000
        /*0010*/ 	.short	0x0001
        /*0012*/ 	.short	0x0008
        /*0014*/ 	.byte	0x00, 0xf0, 0x61, 0x08


	//----- nvinfo : EIATTR_KPARAM_INFO
	.align		4
.L_3397:
        /*0018*/ 	.byte	0x04, 0x17
        /*001a*/ 	.short	(.L_3399 - .L_3398)
.L_3398:
        /*001c*/ 	.word	0x00000000
        /*0020*/ 	.short	0x0000
        /*0022*/ 	.short	0x0000
        /*0024*/ 	.byte	0x00, 0xf0, 0x11, 0x00


	//----- nvinfo : EIATTR_SPARSE_MMA_MASK
	.align		4
.L_3399:
        /*0028*/ 	.byte	0x03, 0x50
        /*002a*/ 	.short	0x0000


	//----- nvinfo : EIATTR_MAXREG_COUNT
	.align		4
        /*002c*/ 	.byte	0x03, 0x1b
        /*002e*/ 	.short	0x0080


	//----- nvinfo : EIATTR_MERCURY_ISA_VERSION
	.align		4
        /*0030*/ 	.byte	0x03, 0x5f
        /*0032*/ 	.short	0x0101


	//----- nvinfo : EIATTR_EXIT_INSTR_OFFSETS
	.align		4
        /*0034*/ 	.byte	0x04, 0x1c
        /*0036*/ 	.short	(.L_3401 - .L_3400)


	//   ....[0]....
.L_3400:
        /*0038*/ 	.word	0x00003c10


	//   ....[1]....
        /*003c*/ 	.word	0x00004fb0


	//----- nvinfo : EIATTR_MAX_THREADS
	.align		4
.L_3401:
        /*0040*/ 	.byte	0x04, 0x05
        /*0042*/ 	.short	(.L_3403 - .L_3402)
.L_3402:
        /*0044*/ 	.word	0x00000080
        /*0048*/ 	.word	0x00000001
        /*004c*/ 	.word	0x00000001


	//----- nvinfo : EIATTR_CRS_STACK_SIZE
	.align		4
.L_3403:
        /*0050*/ 	.byte	0x04, 0x1e
        /*0052*/ 	.short	(.L_3405 - .L_3404)
.L_3404:
        /*0054*/ 	.word	0x00000000


	//----- nvinfo : EIATTR_CBANK_PARAM_SIZE
	.align		4
.L_3405:
        /*0058*/ 	.byte	0x03, 0x19
        /*005a*/ 	.short	0x0220


	//----- nvinfo : EIATTR_PARAM_CBANK
	.align		4
        /*005c*/ 	.byte	0x04, 0x0a
        /*005e*/ 	.short	(.L_3407 - .L_3406)
	.align		4
.L_3406:
        /*0060*/ 	.word	index@(.nv.constant0._ZN2at6native18elementwise_kernelILi128ELi4EZNS0_22gpu_kernel_impl_nocastINS0_13AUnaryFunctorIhhhZZZNS0_18rshift_kernel_cudaERNS_18TensorIteratorBaseEENKUlvE_clEvENKUlvE_clEvEUlhhE_EEEEvS5_RKT_EUliE_EEviT1_)
        /*0064*/ 	.short	0x0210
        /*0066*/ 	.short	0x0220


	//----- nvinfo : EIATTR_SW_WAR
	.align		4
.L_3407:
        /*0068*/ 	.byte	0x04, 0x36
        /*006a*/ 	.short	(.L_3409 - .L_3408)
.L_3408:
        /*006c*/ 	.word	0x00000008
.L_3409:


//--------------------- .nv.info._ZN2at6native27unrolled_elementwise_kernelINS0_13AUnaryFunctorIhhhZZZNS0_18rshift_kernel_cudaERNS_18TensorIteratorBaseEENKUlvE_clEvENKUlvE_clEvEUlhhE_EESt5arrayIPcLm2EELi4E23TrivialOffsetCalculatorILi1EjESD_NS0_6memory15LoadWithoutCastENSE_16StoreWithoutCastEEEviT_T0_T2_T3_T4_T5_ --------------------------
	.section	.nv.info._ZN2at6native27unrolled_elementwise_kernelINS0_13AUnaryFunctorIhhhZZZNS0_18rshift_kernel_cudaERNS_18TensorIteratorBaseEENKUlvE_clEvENKUlvE_clEvEUlhhE_EESt5arrayIPcLm2EELi4E23TrivialOffsetCalculatorILi1EjESD_NS0_6memory15LoadWithoutCastENSE_16StoreWithoutCastEEEviT_T0_T2_T3_T4_T5_,"",@"SHT_CUDA_INFO"
	.sectionflags	@""
	.align	4


	//----- nvinfo : EIATTR_CUDA_API_VERSION
	.align		4
        /*0000*/ 	.byte	0x04, 0x37
        /*0002*/ 	.short	(.L_3411 - .L_3410)
.L_3410:
        /*0004*/ 	.word	0x00000082


	//----- nvinfo : EIATTR_KPARAM_INFO
	.align		4
.L_3411:
        /*0008*/ 	.byte	0x04, 0x17
        /*000a*/ 	.short	(.L_3413 - .L_3412)
.L_3412:
        /*000c*/ 	.word	0x00000000
        /*0010*/ 	.short	0x0006
        /*0012*/ 	.short	0x001b
        /*0014*/ 	.byte	0x00, 0xf0, 0x05, 0x00


	//----- nvinfo : EIATTR_KPARAM_INFO
	.align		4
.L_3413:
        /*0018*/ 	.byte	0x04, 0x17
        /*001a*/ 	.short	(.L_3415 - .L_3414)
.L_3414:
        /*001c*/ 	.word	0x00000000
        /*0020*/ 	.short	0x0005
        /*0022*/ 	.short	0x001a
        /*0024*/ 	.byte	0x00, 0xf0, 0x05, 0x00


	//----- nvinfo : EIATTR_KPARAM_INFO
	.align		4
.L_3415:
        /*0028*/ 	.byte	0x04, 0x17
        /*002a*/ 	.short	(.L_3417 - .L_3416)
.L_3416:
        /*002c*/ 	.word	0x00000000
        /*0030*/ 	.short	0x0004
        /*0032*/ 	.short	0x0019
        /*0034*/ 	.byte	0x00, 0xf0, 0x05, 0x00


	//----- nvinfo : EIATTR_KPARAM_INFO
	.align		4
.L_3417:
        /*0038*/ 	.byte	0x04, 0x17
        /*003a*/ 	.short	(.L_3419 - .L_3418)
.L_3418:
        /*003c*/ 	.word	0x00000000
        /*0040*/ 	.short	0x0003
        /*0042*/ 	.short	0x0018
        /*0044*/ 	.byte	0x00, 0xf0, 0x05, 0x00


	//----- nvinfo : EIATTR_KPARAM_INFO
	.align		4
.L_3419:
        /*0048*/ 	.byte	0x04, 0x17
        /*004a*/ 	.short	(.L_3421 - .L_3420)
.L_3420:
        /*004c*/ 	.word	0x00000000
        /*0050*/ 	.short	0x0002
        /*0052*/ 	.short	0x0008
        /*0054*/ 	.byte	0x00, 0xf0, 0x41, 0x00


	//----- nvinfo : EIATTR_KPARAM_INFO
	.align		4
.L_3421:
        /*0058*/ 	.byte	0x04, 0x17
        /*005a*/ 	.short	(.L_3423 - .L_3422)
.L_3422:
        /*005c*/ 	.word	0x00000000
        /*0060*/ 	.short	0x0001
        /*0062*/ 	.short	0x0004
        /*0064*/ 	.byte	0x00, 0xf0, 0x09, 0x00


	//----- nvinfo : EIATTR_KPARAM_INFO
	.align		4
.L_3423:
        /*0068*/ 	.byte	0x04, 0x17
        /*006a*/ 	.short	(.L_3425 - .L_3424)
.L_3424:
        /*006c*/ 	.word	0x00000000
        /*0070*/ 	.short	0x0000
        /*0072*/ 	.short	0x0000
        /*0074*/ 	.byte	0x00, 0xf0, 0x11, 0x00


	//----- nvinfo : EIATTR_SPARSE_MMA_MASK
	.align		4
.L_3425:
        /*0078*/ 	.byte	0x03, 0x50
        /*007a*/ 	.short	0x0000


	//----- nvinfo : EIATTR_MAXREG_COUNT
	.align		4
        /*007c*/ 	.byte	0x03, 0x1b
        /*007e*/ 	.short	0x00ff


	//----- nvinfo : EIATTR_MERCURY_ISA_VERSION
	.align		4
        /*0080*/ 	.byte	0x03, 0x5f
        /*0082*/ 	.short	0x0101


	//----- nvinfo : EIATTR_EXIT_INSTR_OFFSETS
	.align		4
        /*0084*/ 	.byte	0x04, 0x1c
        /*0086*/ 	.short	(.L_3427 - .L_3426)


	//   ....[0]....
.L_3426:
        /*0088*/ 	.word	0x000004f0


	//   ....[1]....
        /*008c*/ 	.word	0x00000590


	//----- nvinfo : EIATTR_MAX_THREADS
	.align		4
.L_3427:
        /*0090*/ 	.byte	0x04, 0x05
        /*0092*/ 	.short	(.L_3429 - .L_3428)
.L_3428:
        /*0094*/ 	.word	0x00000080
        /*0098*/ 	.word	0x00000001
        /*009c*/ 	.word	0x00000001


	//----- nvinfo : EIATTR_CRS_STACK_SIZE
	.align		4
.L_3429:
        /*00a0*/ 	.byte	0x04, 0x1e
        /*00a2*/ 	.short	(.L_3431 - .L_3430)
.L_3430:
        /*00a4*/ 	.word	0x00000000


	//----- nvinfo : EIATTR_CBANK_PARAM_SIZE
	.align		4
.L_3431:
        /*00a8*/ 	.byte	0x03, 0x19
        /*00aa*/ 	.short	0x001c


	//----- nvinfo : EIATTR_PARAM_CBANK
	.align		4
        /*00ac*/ 	.byte	0x04, 0x0a
        /*00ae*/ 	.short	(.L_3433 - .L_3432)
	.align		4
.L_3432:
        /*00b0*/ 	.word	index@(.nv.constant0._ZN2at6native27unrolled_elementwise_kernelINS0_13AUnaryFunctorIhhhZZZNS0_18rshift_kernel_cudaERNS_18TensorIteratorBaseEENKUlvE_clEvENKUlvE_clEvEUlhhE_EESt5arrayIPcLm2EELi4E23TrivialOffsetCalculatorILi1EjESD_NS0_6memory15LoadWithoutCastENSE_16StoreWithoutCastEEEviT_T0_T2_T3_T4_T5_)
        /*00b4*/ 	.short	0x0210
        /*00b6*/ 	.short	0x001c


	//----- nvinfo : EIATTR_SW_WAR
	.align		4
.L_3433:
        /*00b8*/ 	.byte	0x04, 0x36
        /*00ba*/ 	.short	(.L_3435 - .L_3434)
.L_3434:
        /*00bc*/ 	.word	0x00000008
.L_3435:


//--------------------- .nv.info._ZN2at6native29vectorized_elementwise_kernelILi2ENS0_13AUnaryFunctorIhhhZZZNS0_18rshift_kernel_cudaERNS_18TensorIteratorBaseEENKUlvE_clEvENKUlvE_clEvEUlhhE_EESt5arrayIPcLm2EEEEviT0_T1_ --------------------------
	.section	.nv.info._ZN2at6native29vectorized_elementwise_kernelILi2ENS0_13AUnaryFunctorIhhhZZZNS0_18rshift_kernel_cudaERNS_18TensorIteratorBaseEENKUlvE_clEvENKUlvE_clEvEUlhhE_EESt5arrayIPcLm2EEEEviT0_T1_,"",@"SHT_CUDA_INFO"
	.sectionflags	@""
	.align	4


	//----- nvinfo : EIATTR_CUDA_API_VERSION
	.align		4
        /*0000*/ 	.byte	0x04, 0x37
        /*0002*/ 	.short	(.L_3437 - .L_3436)
.L_3436:
        /*0004*/ 	.word	0x00000082


	//----- nvinfo : EIATTR_KPARAM_INFO
	.align		4
.L_3437:
        /*0008*/ 	.byte	0x04, 0x17
        /*000a*/ 	.short	(.L_3439 - .L_3438)
.L_3438:
        /*000c*/ 	.word	0x00000000
        /*0010*/ 	.short	0x0002
        /*0012*/ 	.short	0x0008
        /*0014*/ 	.byte	0x00, 0xf0, 0x41, 0x00


	//----- nvinfo : EIATTR_KPARAM_INFO
	.align		4
.L_3439:
        /*0018*/ 	.byte	0x04, 0x17
        /*001a*/ 	.short	(.L_3441 - .L_3440)
.L_3440:
        /*001c*/ 	.word	0x00000000
        /*0020*/ 	.short	0x0001
        /*0022*/ 	.short	0x0004
        /*0024*/ 	.byte	0x00, 0xf0, 0x09, 0x00


	//----- nvinfo : EIATTR_KPARAM_INFO
	.align		4
.L_3441:
        /*0028*/ 	.byte	0x04, 0x17
        /*002a*/ 	.short	(.L_3443 - .L_3442)
.L_3442:
        /*002c*/ 	.word	0x00000000
        /*0030*/ 	.short	0x0000
        /*0032*/ 	.short	0x0000
        /*0034*/ 	.byte	0x00, 0xf0, 0x11, 0x00


	//----- nvinfo : EIATTR_SPARSE_MMA_MASK
	.align		4
.L_3443:
        /*0038*/ 	.byte	0x03, 0x50
        /*003a*/ 	.short	0x0000


	//----- nvinfo : EIATTR_MAXREG_COUNT
	.align		4
        /*003c*/ 	.byte	0x03, 0x1b
        /*003e*/ 	.short	0x00ff


	//----- nvinfo : EIATTR_MERCURY_ISA_VERSION
	.align		4
        /*0040*/ 	.byte	0x03, 0x5f
        /*0042*/ 	.short	0x0101


	//----- nvinfo : EIATTR_EXIT_INSTR_OFFSETS
	.align		4
        /*0044*/ 	.byte	0x04, 0x1c
        /*0046*/ 	.short	(.L_3445 - .L_3444)


	//   ....[0]....
.L_3444:
        /*0048*/ 	.word	0x00000420


	//   ....[1]....
        /*004c*/ 	.word	0x00000ea0


	//   ....[2]....
        /*0050*/ 	.word	0x00000f00


	//----- nvinfo : EIATTR_MAX_THREADS
	.align		4
.L_3445:
        /*0054*/ 	.byte	0x04, 0x05
        /*0056*/ 	.short	(.L_3447 - .L_3446)
.L_3446:
        /*0058*/ 	.word	0x00000080
        /*005c*/ 	.word	0x00000001
        /*0060*/ 	.word	0x00000001


	//----- nvinfo : EIATTR_CRS_STACK_SIZE
	.align		4
.L_3447:
        /*0064*/ 	.byte	0x04, 0x1e
        /*0066*/ 	.short	(.L_3449 - .L_3448)
.L_3448:
        /*0068*/ 	.word	0x00000000


	//----- nvinfo : EIATTR_CBANK_PARAM_SIZE
	.align		4
.L_3449:
        /*006c*/ 	.byte	0x03, 0x19
        /*006e*/ 	.short	0x0018


	//----- nvinfo : EIATTR_PARAM_CBANK
	.align		4
        /*0070*/ 	.byte	0x04, 0x0a
        /*0072*/ 	.short	(.L_3451 - .L_3450)
	.align		4
.L_3450:
        /*0074*/ 	.word	index@(.nv.constant0._ZN2at6native29vectorized_elementwise_kernelILi2ENS0_13AUnaryFunctorIhhhZZZNS0_18rshift_kernel_cudaERNS_18TensorIteratorBaseEENKUlvE_clEvENKUlvE_clEvEUlhhE_EESt5arrayIPcLm2EEEEviT0_T1_)
        /*0078*/ 	.short	0x0210
        /*007a*/ 	.short	0x0018


	//----- nvinfo : EIATTR_SW_WAR
	.align		4
.L_3451:
        /*007c*/ 	.byte	0x04, 0x36
        /*007e*/ 	.short	(.L_3453 - .L_3452)
.L_3452:
        /*0080*/ 	.word	0x00000008
.L_3453:


//--------------------- .nv.info._ZN2at6native29vectorized_elementwise_kernelILi4ENS0_13AUnaryFunctorIhhhZZZNS0_18rshift_kernel_cudaERNS_18TensorIteratorBaseEENKUlvE_clEvENKUlvE_clEvEUlhhE_EESt5arrayIPcLm2EEEEviT0_T1_ --------------------------
	.section	.nv.info._ZN2at6native29vectorized_elementwise_kernelILi4ENS0_13AUnaryFunctorIhhhZZZNS0_18rshift_kernel_cudaERNS_18TensorIteratorBaseEENKUlvE_clEvENKUlvE_clEvEUlhhE_EESt5arrayIPcLm2EEEEviT0_T1_,"",@"SHT_CUDA_INFO"
	.sectionflags	@""
	.align	4


	//----- nvinfo : EIATTR_CUDA_API_VERSION
	.align		4
        /*0000*/ 	.byte	0x04, 0x37
        /*0002*/ 	.short	(.L_3455 - .L_3454)
.L_3454:
        /*0004*/ 	.word	0x00000082


	//----- nvinfo : EIATTR_KPARAM_INFO
	.align		4
.L_3455:
        /*0008*/ 	.byte	0x04, 0x17
        /*000a*/ 	.short	(.L_3457 - .L_3456)
.L_3456:
        /*000c*/ 	.word	0x00000000
        /*0010*/ 	.short	0x0002
        /*0012*/ 	.short	0x0008
        /*0014*/ 	.byte	0x00, 0xf0, 0x41, 0x00


	//----- nvinfo : EIATTR_KPARAM_INFO
	.align		4
.L_3457:
        /*0018*/ 	.byte	0x04, 0x17
        /*001a*/ 	.short	(.L_3459 - .L_3458)
.L_3458:
        /*001c*/ 	.word	0x00000000
        /*0020*/ 	.short	0x0001
        /*0022*/ 	.short	0x0004
        /*0024*/ 	.byte	0x00, 0xf0, 0x09, 0x00


	//----- nvinfo : EIATTR_KPARAM_INFO
	.align		4
.L_3459:
        /*0028*/ 	.byte	0x04, 0x17
        /*002a*/ 	.short	(.L_3461 - .L_3460)
.L_3460:
        /*002c*/ 	.word	0x00000000
        /*0030*/ 	.short	0x0000
        /*0032*/ 	.short	0x0000
        /*0034*/ 	.byte	0x00, 0xf0, 0x11, 0x00


	//----- nvinfo : EIATTR_SPARSE_MMA_MASK
	.align		4
.L_3461:
        /*0038*/ 	.byte	0x03, 0x50
        /*003a*/ 	.short	0x0000


	//----- nvinfo : EIATTR_MAXREG_COUNT
	.align		4
        /*003c*/ 	.byte	0x03, 0x1b
        /*003e*/ 	.short	0x00ff


	//----- nvinfo : EIATTR_MERCURY_ISA_VERSION
	.align		4
        /*0040*/ 	.byte	0x03, 0x5f
        /*0042*/ 	.short	0x0101


	//----- nvinfo : EIATTR_EXIT_INSTR_OFFSETS
	.align		4
        /*0044*/ 	.byte	0x04, 0x1c
        /*0046*/ 	.short	(.L_3463 - .L_3462)


	//   ....[0]....
.L_3462:
        /*0048*/ 	.word	0x00000400


	//   ....[1]....
        /*004c*/ 	.word	0x00000e80


	//   ....[2]....
        /*0050*/ 	.word	0x00000ee0


	//----- nvinfo : EIATTR_MAX_THREADS
	.align		4
.L_3463:
        /*0054*/ 	.byte	0x04, 0x05
        /*0056*/ 	.short	(.L_3465 - .L_3464)
.L_3464:
        /*0058*/ 	.word	0x00000080
        /*005c*/ 	.word	0x00000001
        /*0060*/ 	.word	0x00000001


	//----- nvinfo : EIATTR_CRS_STACK_SIZE
	.align		4
.L_3465:
        /*0064*/ 	.byte	0x04, 0x1e
        /*0066*/ 	.short	(.L_3467 - .L_3466)
.L_3466:
        /*0068*/ 	.word	0x00000000


	//----- nvinfo : EIATTR_CBANK_PARAM_SIZE
	.align		4
.L_3467:
        /*006c*/ 	.byte	0x03, 0x19
        /*006e*/ 	.short	0x0018


	//----- nvinfo : EIATTR_PARAM_CBANK
	.align		4
        /*0070*/ 	.byte	0x04, 0x0a
        /*0072*/ 	.short	(.L_3469 - .L_3468)
	.align		4
.L_3468:
        /*0074*/ 	.word	index@(.nv.constant0._ZN2at6native29vectorized_elementwise_kernelILi4ENS0_13AUnaryFunctorIhhhZZZNS0_18rshift_kernel_cudaERNS_18TensorIteratorBaseEENKUlvE_clEvENKUlvE_clEvEUlhhE_EESt5arrayIPcLm2EEEEviT0_T1_)
        /*0078*/ 	.short	0x0210
        /*007a*/ 	.short	0x0018


	//----- nvinfo : EIATTR_SW_WAR
	.align		4
.L_3469:
        /*007c*/ 	.byte	0x04, 0x36
        /*007e*/ 	.short	(.L_3471 - .L_3470)
.L_3470:
        /*0080*/ 	.word	0x00000008
.L_3471:


//--------------------- .nv.info._ZN2at6native29vectorized_elementwise_kernelILi8ENS0_13AUnaryFunctorIhhhZZZNS0_18rshift_kernel_cudaERNS_18TensorIteratorBaseEENKUlvE_clEvENKUlvE_clEvEUlhhE_EESt5arrayIPcLm2EEEEviT0_T1_ --------------------------
	.section	.nv.info._ZN2at6native29vectorized_elementwise_kernelILi8ENS0_13AUnaryFunctorIhhhZZZNS0_18rshift_kernel_cudaERNS_18TensorIteratorBaseEENKUlvE_clEvENKUlvE_clEvEUlhhE_EESt5arrayIPcLm2EEEEviT0_T1_,"",@"SHT_CUDA_INFO"
	.sectionflags	@""
	.align	4


	//----- nvinfo : EIATTR_CUDA_API_VERSION
	.align		4
        /*0000*/ 	.byte	0x04, 0x37
        /*0002*/ 	.short	(.L_3473 - .L_3472)
.L_3472:
        /*0004*/ 	.word	0x00000082


	//----- nvinfo : EIATTR_KPARAM_INFO
	.align		4
.L_3473:
        /*0008*/ 	.byte	0x04, 0x17
        /*000a*/ 	.short	(.L_3475 - .L_3474)
.L_3474:
        /*000c*/ 	.word	0x00000000
        /*0010*/ 	.short	0x0002
        /*0012*/ 	.short	0x0008
        /*0014*/ 	.byte	0x00, 0xf0, 0x41, 0x00


	//----- nvinfo : EIATTR_KPARAM_INFO
	.align		4
.L_3475:
        /*0018*/ 	.byte	0x04, 0x17
        /*001a*/ 	.short	(.L_3477 - .L_3476)
.L_3476:
        /*001c*/ 	.word	0x00000000
        /*0020*/ 	.short	0x0001
        /*0022*/ 	.short	0x0004
        /*0024*/ 	.byte	0x00, 0xf0, 0x09, 0x00


	//----- nvinfo : EIATTR_KPARAM_INFO
	.align		4
.L_3477:
        /*0028*/ 	.byte	0x04, 0x17
        /*002a*/ 	.short	(.L_3479 - .L_3478)
.L_3478:
        /*002c*/ 	.word	0x00000000
        /*0030*/ 	.short	0x0000
        /*0032*/ 	.short	0x0000
        /*0034*/ 	.byte	0x00, 0xf0, 0x11, 0x00


	//----- nvinfo : EIATTR_SPARSE_MMA_MASK
	.align		4
.L_3479:
        /*0038*/ 	.byte	0x03, 0x50
        /*003a*/ 	.short	0x0000


	//----- nvinfo : EIATTR_MAXREG_COUNT
	.align		4
        /*003c*/ 	.byte	0x03, 0x1b
        /*003e*/ 	.short	0x00ff


	//----- nvinfo : EIATTR_MERCURY_ISA_VERSION
	.align		4
        /*0040*/ 	.byte	0x03, 0x5f
        /*0042*/ 	.short	0x0101


	//----- nvinfo : EIATTR_EXIT_INSTR_OFFSETS
	.align		4
        /*0044*/ 	.byte	0x04, 0x1c
        /*0046*/ 	.short	(.L_3481 - .L_3480)


	//   ....[0]....
.L_3480:
        /*0048*/ 	.word	0x00000540


	//   ....[1]....
        /*004c*/ 	.word	0x00000fc0


	//   ....[2]....
        /*0050*/ 	.word	0x00001020


	//----- nvinfo : EIATTR_MAX_THREADS
	.align		4
.L_3481:
        /*0054*/ 	.byte	0x04, 0x05
        /*0056*/ 	.short	(.L_3483 - .L_3482)
.L_3482:
        /*0058*/ 	.word	0x00000080
        /*005c*/ 	.word	0x00000001
        /*0060*/ 	.word	0x00000001


	//----- nvinfo : EIATTR_CRS_STACK_SIZE
	.align		4
.L_3483:
        /*0064*/ 	.byte	0x04, 0x1e
        /*0066*/ 	.short	(.L_3485 - .L_3484)
.L_3484:
        /*0068*/ 	.word	0x00000000


	//----- nvinfo : EIATTR_CBANK_PARAM_SIZE
	.align		4
.L_3485:
        /*006c*/ 	.byte	0x03, 0x19
        /*006e*/ 	.short	0x0018


	//----- nvinfo : EIATTR_PARAM_CBANK
	.align		4
        /*0070*/ 	.byte	0x04, 0x0a
        /*0072*/ 	.short	(.L_3487 - .L_3486)
	.align		4
.L_3486:
        /*0074*/ 	.word	index@(.nv.constant0._ZN2at6native29vectorized_elementwise_kernelILi8ENS0_13AUnaryFunctorIhhhZZZNS0_18rshift_kernel_cudaERNS_18TensorIteratorBaseEENKUlvE_clEvENKUlvE_clEvEUlhhE_EESt5arrayIPcLm2EEEEviT0_T1_)
        /*0078*/ 	.short	0x0210
        /*007a*/ 	.short	0x0018


	//----- nvinfo : EIATTR_SW_WAR
	.align		4
.L_3487:
        /*007c*/ 	.byte	0x04, 0x36
        /*007e*/ 	.short	(.L_3489 - .L_3488)
.L_3488:
        /*0080*/ 	.word	0x00000008
.L_3489:


//--------------------- .nv.info._ZN2at6native18elementwise_kernelILi128ELi4EZNS0_15gpu_kernel_implINS0_13BinaryFunctorIsssZZZNS0_18lshift_kernel_cudaERNS_18TensorIteratorBaseEENKUlvE_clEvENKUlvE3_clEvEUlssE_EEEEvS5_RKT_EUliE_EEviT1_ --------------------------
	.section	.nv.info._ZN2at6native18elementwise_kernelILi128ELi4EZNS0_15gpu_kernel_implINS0_13BinaryFunctorIsssZZZNS0_18lshift_kernel_cudaERNS_18TensorIteratorBaseEENKUlvE_clEvENKUlvE3_clEvEUlssE_EEEEvS5_RKT_EUliE_EEviT1_,"",@"SHT_CUDA_INFO"
	.sectionflags	@""
	.align	4


	//----- nvinfo : EIATTR_CUDA_API_VERSION
	.align		4
        /*0000*/ 	.byte	0x04, 0x37
        /*0002*/ 	.short	(.L_3491 - .L_3490)
.L_3490:
        /*0004*/ 	.word	0x00000082


	//----- nvinfo : EIATTR_KPARAM_INFO
	.align		4
.L_3491:
        /*0008*/ 	.byte	0x04, 0x17
        /*000a*/ 	.short	(.L_3493 - .L_3492)
.L_3492:
        /*000c*/ 	.word	0x00000000
        /*0010*/ 	.short	0x0001
        /*0012*/ 	.short	0x0008
        /*0014*/ 	.byte	0x00, 0xf0, 0x21, 0x0a


	//----- nvinfo : EIATTR_KPARAM_INFO
	.align		4
.L_3493:
        /*0018*/ 	.byte	0x04, 0x17
        /*001a*/ 	.short	(.L_3495 - .L_3494)
.L_3494:
        /*001c*/ 	.word	0x00000000
        /*0020*/ 	.short	0x0000
        /*0022*/ 	.short	0x0000
        /*0024*/ 	.byte	0x00, 0xf0, 0x11, 0x00


	//----- nvinfo : EIATTR_SPARSE_MMA_MASK
	.align		4
.L_3495:
        /*0028*/ 	.byte	0x03, 0x50
        /*002a*/ 	.short	0x0000


	//----- nvinfo : EIATTR_MAXREG_COUNT
	.align		4
        /*002c*/ 	.byte	0x03, 0x1b
        /*002e*/ 	.short	0x0080


	//----- nvinfo : EIATTR_EXTERNS
	.align		4
        /*0030*/ 	.byte	0x04, 0x0f
        /*0032*/ 	.short	(.L_3497 - .L_3496)


	//   ....[0]....
	.align		4
.L_3496:
        /*0034*/ 	.word	index@(__assertfail)


	//----- nvinfo : EIATTR_MERCURY_ISA_VERSION
	.align		4
.L_3497:
        /*0038*/ 	.byte	0x03, 0x5f
        /*003a*/ 	.short	0x0101


	//----- nvinfo : EIATTR_SYSCALL_OFFSETS
	.align		4
        /*003c*/ 	.byte	0x04, 0x46
        /*003e*/ 	.short	(.L_3499 - .L_3498)


	//   ....[0]....
.L_3498:
        /*0040*/ 	.word	0x00002520


	//   ....[1]....
        /*0044*/ 	.word	0x000033a0


	//   ....[2]....
        /*0048*/ 	.word	0x00004280


	//   ....[3]....
        /*004c*/ 	.word	0x000067e0


	//   ....[4]....
        /*0050*/ 	.word	0x00007660


	//   ....[5]....
        /*0054*/ 	.word	0x00008540


	//   ....[6]....
        /*0058*/ 	.word	0x0000aa90


	//   ....[7]....
        /*005c*/ 	.word	0x0000b910


	//   ....[8]....
        /*0060*/ 	.word	0x0000c7f0


	//   ....[9]....
        /*0064*/ 	.word	0x0000ed30


	//   ....[10]....
        /*0068*/ 	.word	0x0000fbb0


	//   ....[11]....
        /*006c*/ 	.word	0x00010a90


	//----- nvinfo : EIATTR_EXIT_INSTR_OFFSETS
	.align		4
.L_3499:
        /*0070*/ 	.byte	0x04, 0x1c
        /*0072*/ 	.short	(.L_3501 - .L_3500)


	//   ....[0]....
.L_3500:
        /*0074*/ 	.word	0x0000c8b0


	//   ....[1]....
        /*0078*/ 	.word	0x0000fd50


	//   ....[2]....
        /*007c*/ 	.word	0x0000fd70


	//   ....[3]....
        /*0080*/ 	.word	0x0000fe10


	//   ....[4]....
        /*0084*/ 	.word	0x0000fe40


	//   ....[5]....
        /*0088*/ 	.word	0x0000fe60


	//   ....[6]....
        /*008c*/ 	.word	0x0000fef0


	//   ....[7]....
        /*0090*/ 	.word	0x0000ff30


	//   ....[8]....
        /*0094*/ 	.word	0x0000ffd0


	//   ....[9]....
        /*0098*/ 	.word	0x00010020


	//   ....[10]....
        /*009c*/ 	.word	0x00010050


	//   ....[11]....
        /*00a0*/ 	.word	0x00010120


	//   ....[12]....
        /*00a4*/ 	.word	0x00010160


	//   ....[13]....
        /*00a8*/ 	.word	0x000102f0


	//   ....[14]....
        /*00ac*/ 	.word	0x00010450


	//   ....[15]....
        /*00b0*/ 	.word	0x00010490


	//   ....[16]....
        /*00b4*/ 	.word	0x00010530


	//   ....[17]....
        /*00b8*/ 	.word	0x000106b0


	//   ....[18]....
        /*00bc*/ 	.word	0x00010830


	//   ....[19]....
        /*00c0*/ 	.word	0x00010990


	//   ....[20]....
        /*00c4*/ 	.word	0x00010aa0


	//   ....[21]....
        /*00c8*/ 	.word	0x00010ae0


	//   ....[22]....
        /*00cc*/ 	.word	0x00010b10


	//----- nvinfo : EIATTR_MAX_THREADS
	.align		4
.L_3501:
        /*00d0*/ 	.byte	0x04, 0x05
        /*00d2*/ 	.short	(.L_3503 - .L_3502)
.L_3502:
        /*00d4*/ 	.word	0x00000080
        /*00d8*/ 	.word	0x00000001
        /*00dc*/ 	.word	0x00000001


	//----- nvinfo : EIATTR_CRS_STACK_SIZE
	.align		4
.L_3503:
        /*00e0*/ 	.byte	0x04, 0x1e
        /*00e2*/ 	.short	(.L_3505 - .L_3504)
.L_3504:
        /*00e4*/ 	.word	0x00000000


	//----- nvinfo : EIATTR_CBANK_PARAM_SIZE
	.align		4
.L_3505:
        /*00e8*/ 	.byte	0x03, 0x19
        /*00ea*/ 	.short	0x0290


	//----- nvinfo : EIATTR_PARAM_CBANK
	.align		4
        /*00ec*/ 	.byte	0x04, 0x0a
        /*00ee*/ 	.short	(.L_3507 - .L_3506)
	.align		4
.L_3506:
        /*00f0*/ 	.word	index@(.nv.constant0._ZN2at6native18elementwise_kernelILi128ELi4EZNS0_15gpu_kernel_implINS0_13BinaryFunctorIsssZZZNS0_18lshift_kernel_cudaERNS_18TensorIteratorBaseEENKUlvE_clEvENKUlvE3_clEvEUlssE_EEEEvS5_RKT_EUliE_EEviT1_)
        /*00f4*/ 	.short	0x0210
        /*00f6*/ 	.short	0x0290


	//----- nvinfo : EIATTR_SW_WAR
	.align		4
.L_3507:
        /*00f8*/ 	.byte	0x04, 0x36
        /*00fa*/ 	.short	(.L_3509 - .L_3508)
.L_3508:
        /*00fc*/ 	.word	0x00000008
.L_3509:


//--------------------- .nv.info._ZN2at6native27unrolled_elementwise_kernelINS0_13BinaryFunctorIsssZZZNS0_18lshift_kernel_cudaERNS_18TensorIteratorBaseEENKUlvE_clEvENKUlvE3_clEvEUlssE_EESt5arrayIPcLm3EELi4E23TrivialOffsetCalculatorILi2EjESC_ILi1EjENS0_6memory12LoadWithCastILi2EEENSF_13StoreWithCastILi1EEEEEviT_T0_T2_T3_T4_T5_ --------------------------
	.section	.nv.info._ZN2at6native27unrolled_elementwise_kernelINS0_13BinaryFunctorIsssZZZNS0_18lshift_kernel_cudaERNS_18TensorIteratorBaseEENKUlvE_clEvENKUlvE3_clEvEUlssE_EESt5arrayIPcLm3EELi4E23TrivialOffsetCalculatorILi2EjESC_ILi1EjENS0_6memory12LoadWithCastILi2EEENSF_13StoreWithCastILi1EEEEEviT_T0_T2_T3_T4_T5_,"",@"SHT_CUDA_INFO"
	.sectionflags	@""
	.align	4


	//----- nvinfo : EIATTR_CUDA_API_VERSION
	.align		4
        /*0000*/ 	.byte	0x04, 0x37
        /*0002*/ 	.short	(.L_3511 - .L_3510)
.L_3510:
        /*0004*/ 	.word	0x00000082


	//----- nvinfo : EIATTR_KPARAM_INFO
	.align		4
.L_3511:
        /*0008*/ 	.byte	0x04, 0x17
        /*000a*/ 	.short	(.L_3513 - .L_3512)
.L_3512:
        /*000c*/ 	.word	0x00000000
        /*0010*/ 	.short	0x0006
        /*0012*/ 	.short	0x0030
        /*0014*/ 	.byte	0x00, 0xf0, 0x21, 0x00


	//----- nvinfo : EIATTR_KPARAM_INFO
	.align		4
.L_3513:
        /*0018*/ 	.byte	0x04, 0x17
        /*001a*/ 	.short	(.L_3515 - .L_3514)
.L_3514:
        /*001c*/ 	.word	0x00000000
        /*0020*/ 	.short	0x0005
        /*0022*/ 	.short	0x0024
        /*0024*/ 	.byte	0x00, 0xf0, 0x31, 0x00


	//----- nvinfo : EIATTR_KPARAM_INFO
	.align		4
.L_3515:
        /*0028*/ 	.byte	0x04, 0x17
        /*002a*/ 	.short	(.L_3517 - .L_3516)
.L_3516:
        /*002c*/ 	.word	0x00000000
        /*0030*/ 	.short	0x0004
        /*0032*/ 	.short	0x0021
        /*0034*/ 	.byte	0x00, 0xf0, 0x05, 0x00


	//----- nvinfo : EIATTR_KPARAM_INFO
	.align		4
.L_3517:
        /*0038*/ 	.byte	0x04, 0x17
        /*003a*/ 	.short	(.L_3519 - .L_3518)
.L_3518:
        /*003c*/ 	.word	0x00000000
        /*0040*/ 	.short	0x0003
        /*0042*/ 	.short	0x0020
        /*0044*/ 	.byte	0x00, 0xf0, 0x05, 0x00


	//----- nvinfo : EIATTR_KPARAM_INFO
	.align		4
.L_3519:
        /*0048*/ 	.byte	0x04, 0x17
        /*004a*/ 	.short	(.L_3521 - .L_3520)
.L_3520:
        /*004c*/ 	.word	0x00000000
        /*0050*/ 	.short	0x0002
        /*0052*/ 	.short	0x0008
        /*0054*/ 	.byte	0x00, 0xf0, 0x61, 0x00


	//----- nvinfo : EIATTR_KPARAM_INFO
	.align		4
.L_3521:
        /*0058*/ 	.byte	0x04, 0x17
        /*005a*/ 	.short	(.L_3523 - .L_3522)
.L_3522:
        /*005c*/ 	.word	0x00000000
        /*0060*/ 	.short	0x0001
        /*0062*/ 	.short	0x0004
        /*0064*/ 	.byte	0x00, 0xf0, 0x05, 0x00


	//----- nvinfo : EIATTR_KPARAM_INFO
	.align		4
.L_3523:
        /*0068*/ 	.byte	0x04, 0x17
        /*006a*/ 	.short	(.L_3525 - .L_3524)
.L_3524:
        /*006c*/ 	.word	0x00000000
        /*0070*/ 	.short	0x0000
        /*0072*/ 	.short	0x0000
        /*0074*/ 	.byte	0x00, 0xf0, 0x11, 0x00


	//----- nvinfo : EIATTR_SPARSE_MMA_MASK
	.align		4
.L_3525:
        /*0078*/ 	.byte	0x03, 0x50
        /*007a*/ 	.short	0x0000


	//----- nvinfo : EIATTR_MAXREG_COUNT
	.align		4
        /*007c*/ 	.byte	0x03, 0x1b
        /*007e*/ 	.short	0x00ff


	//----- nvinfo : EIATTR_EXTERNS
	.align		4
        /*0080*/ 	.byte	0x04, 0x0f
        /*0082*/ 	.short	(.L_3527 - .L_3526)


	//   ....[0]....
	.align		4
.L_3526:
        /*0084*/ 	.word	index@(__assertfail)


	//----- nvinfo : EIATTR_MERCURY_ISA_VERSION
	.align		4
.L_3527:
        /*0088*/ 	.byte	0x03, 0x5f
        /*008a*/ 	.short	0x0101


	//----- nvinfo : EIATTR_SYSCALL_OFFSETS
	.align		4
        /*008c*/ 	.byte	0x04, 0x46
        /*008e*/ 	.short	(.L_3529 - .L_3528)


	//   ....[0]....
.L_3528:
        /*0090*/ 	.word	0x00000f30


	//   ....[1]....
        /*0094*/ 	.word	0x00001dc0


	//   ....[2]....
        /*0098*/ 	.word	0x00002cd0


	//   ....[3]....
        /*009c*/ 	.word	0x00003b60


	//   ....[4]....
        /*00a0*/ 	.word	0x00004a80


	//   ....[5]....
        /*00a4*/ 	.word	0x00005920


	//   ....[6]....
        /*00a8*/ 	.word	0x00006820


	//   ....[7]....
        /*00ac*/ 	.word	0x000076c0


	//   ....[8]....
        /*00b0*/ 	.word	0x000088f0


	//   ....[9]....
        /*00b4*/ 	.word	0x00009860


	//   ....[10]....
        /*00b8*/ 	.word	0x0000a780


	//   ....[11]....
        /*00bc*/ 	.word	0x0000b6a0


	//----- nvinfo : EIATTR_EXIT_INSTR_OFFSETS
	.align		4
.L_3529:
        /*00c0*/ 	.byte	0x04, 0x1c
        /*00c2*/ 	.short	(.L_3531 - .L_3530)


	//   ....[0]....
.L_3530:
        /*00c4*/ 	.word	0x0000a830


	//   ....[1]....
        /*00c8*/ 	.word	0x0000a960


	//   ....[2]....
        /*00cc*/ 	.word	0x0000a980


	//   ....[3]....
        /*00d0*/ 	.word	0x0000aa20


	//   ....[4]....
        /*00d4*/ 	.word	0x0000aa50


	//   ....[5]....
        /*00d8*/ 	.word	0x0000aa70


	//   ....[6]....
        /*00dc*/ 	.word	0x0000ab00


	//   ....[7]....
        /*00e0*/ 	.word	0x0000ab40


	//   ....[8]....
        /*00e4*/ 	.word	0x0000abe0


	//   ....[9]....
        /*00e8*/ 	.word	0x0000ac30


	//   ....[10]....
        /*00ec*/ 	.word	0x0000ac60


	//   ....[11]....
        /*00f0*/ 	.word	0x0000ad30


	//   ....[12]....
        /*00f4*/ 	.word	0x0000ad70


	//   ....[13]....
        /*00f8*/ 	.word	0x0000af00


	//   ....[14]....
        /*00fc*/ 	.word	0x0000b060


	//   ....[15]....
        /*0100*/ 	.word	0x0000b0a0


	//   ....[16]....
        /*0104*/ 	.word	0x0000b140


	//   ....[17]....
        /*0108*/ 	.word	0x0000b2c0


	//   ....[18]....
        /*010c*/ 	.word	0x0000b440


	//   ....[19]....
        /*0110*/ 	.word	0x0000b5a0


	//   ....[20]....
        /*0114*/ 	.word	0x0000b6b0


	//   ....[21]....
        /*0118*/ 	.word	0x0000b6f0


	//   ....[22]....
        /*011c*/ 	.word	0x0000b720


	//----- nvinfo : EIATTR_MAX_THREADS
	.align		4
.L_3531:
        /*0120*/ 	.byte	0x04, 0x05
        /*0122*/ 	.short	(.L_3533 - .L_3532)
.L_3532:
        /*0124*/ 	.word	0x00000080
        /*0128*/ 	.word	0x00000001
        /*012c*/ 	.word	0x00000001


	//----- nvinfo : EIATTR_CRS_STACK_SIZE
	.align		4
.L_3533:
        /*0130*/ 	.byte	0x04, 0x1e
        /*0132*/ 	.short	(.L_3535 - .L_3534)
.L_3534:
        /*0134*/ 	.word	0x00000000


	//----- nvinfo : EIATTR_CBANK_PARAM_SIZE
	.align		4
.L_3535:
        /*0138*/ 	.byte	0x03, 0x19
        /*013a*/ 	.short	0x0038


	//----- nvinfo : EIATTR_PARAM_CBANK
	.align		4
        /*013c*/ 	.byte	0x04, 0x0a
        /*013e*/ 	.short	(.L_3537 - .L_3536)
	.align		4
.L_3536:
        /*0140*/ 	.word	index@(.nv.constant0._ZN2at6native27unrolled_elementwise_kernelINS0_13BinaryFunctorIsssZZZNS0_18lshift_kernel_cudaERNS_18TensorIteratorBaseEENKUlvE_clEvENKUlvE3_clEvEUlssE_EESt5arrayIPcLm3EELi4E23TrivialOffsetCalculatorILi2EjESC_ILi1EjENS0_6memory12LoadWithCastILi2EEENSF_13StoreWithCastILi1EEEEEviT_T0_T2_T3_T4_T5_)
        /*0144*/ 	.short	0x0210
        /*0146*/ 	.short	0x0038


	//----- nvinfo : EIATTR_SW_WAR
	.align		4
.L_3537:
        /*0148*/ 	.byte	0x04, 0x36
        /*014a*/ 	.short	(.L_3539 - .L_3538)
.L_3538:
        /*014c*/ 	.word	0x00000008
.L_3539:


//--------------------- .nv.info._ZN2at6native18elementwise_kernelILi128ELi4EZNS0_22gpu_kernel_impl_nocastINS0_13BinaryFunctorIsssZZZNS0_18lshift_kernel_cudaERNS_18TensorIteratorBaseEENKUlvE_clEvENKUlvE3_clEvEUlssE_EEEEvS5_RKT_EUliE_EEviT1_ --------------------------
	.section	.nv.info._ZN2at6native18elementwise_kernelILi128ELi4EZNS0_22gpu_kernel_impl_nocastINS0_13BinaryFunctorIsssZZZNS0_18lshift_kernel_cudaERNS_18TensorIteratorBaseEENKUlvE_clEvENKUlvE3_clEvEUlssE_EEEEvS5_RKT_EUliE_EEviT1_,"",@"SHT_CUDA_INFO"
	.sectionflags	@""
	.align	4


	//----- nvinfo : EIATTR_CUDA_API_VERSION
	.align		4
        /*0000*/ 	.byte	0x04, 0x37
        /*0002*/ 	.short	(.L_3541 - .L_3540)
.L_3540:
        /*0004*/ 	.word	0x00000082


	//----- nvinfo : EIATTR_KPARAM_INFO
	.align		4
.L_3541:
        /*0008*/ 	.byte	0x04, 0x17
        /*000a*/ 	.short	(.L_3543 - .L_3542)
.L_3542:
        /*000c*/ 	.word	0x00000000
        /*0010*/ 	.short	0x0001
        /*0012*/ 	.short	0x0008
        /*0014*/ 	.byte	0x00, 0xf0, 0x21, 0x0a


	//----- nvinfo : EIATTR_KPARAM_INFO
	.align		4
.L_3543:
        /*0018*/ 	.byte	0x04, 0x17
        /*001a*/ 	.short	(.L_3545 - .L_3544)
.L_3544:
        /*001c*/ 	.word	0x00000000
        /*0020*/ 	.short	0x0000
        /*0022*/ 	.short	0x0000
        /*0024*/ 	.byte	0x00, 0xf0, 0x11, 0x00


	//----- nvinfo : EIATTR_SPARSE_MMA_MASK
	.align		4
.L_3545:
        /*0028*/ 	.byte	0x03, 0x50
        /*002a*/ 	.short	0x0000


	//----- nvinfo : EIATTR_MAXREG_COUNT
	.align		4
        /*002c*/ 	.byte	0x03, 0x1b
        /*002e*/ 	.short	0x0080


	//----- nvinfo : EIATTR_MERCURY_ISA_VERSION
	.align		4
        /*0030*/ 	.byte	0x03, 0x5f
        /*0032*/ 	.short	0x0101


	//----- nvinfo : EIATTR_EXIT_INSTR_OFFSETS
	.align		4
        /*0034*/ 	.byte	0x04, 0x1c
        /*0036*/ 	.short	(.L_3547 - .L_3546)


	//   ....[0]....
.L_3546:
        /*0038*/ 	.word	0x00004650


	//   ....[1]....
        /*003c*/ 	.word	0x00005d60


	//----- nvinfo : EIATTR_MAX_THREADS
	.align		4
.L_3547:
        /*0040*/ 	.byte	0x04, 0x05
        /*0042*/ 	.short	(.L_3549 - .L_3548)
.L_3548:
        /*0044*/ 	.word	0x00000080
        /*0048*/ 	.word	0x00000001
        /*004c*/ 	.word	0x00000001


	//----- nvinfo : EIATTR_CRS_STACK_SIZE
	.align		4
.L_3549:
        /*0050*/ 	.byte	0x04, 0x1e
        /*0052*/ 	.short	(.L_3551 - .L_3550)
.L_3550:
        /*0054*/ 	.word	0x00000000


	//----- nvinfo : EIATTR_CBANK_PARAM_SIZE
	.align		4
.L_3551:
        /*0058*/ 	.byte	0x03, 0x19
        /*005a*/ 	.short	0x0290


	//----- nvinfo : EIATTR_PARAM_CBANK
	.align		4
        /*005c*/ 	.byte	0x04, 0x0a
        /*005e*/ 	.short	(.L_3553 - .L_3552)
	.align		4
.L_3552:
        /*0060*/ 	.word	index@(.nv.constant0._ZN2at6native18elementwise_kernelILi128ELi4EZNS0_22gpu_kernel_impl_nocastINS0_13BinaryFunctorIsssZZZNS0_18lshift_kernel_cudaERNS_18TensorIteratorBaseEENKUlvE_clEvENKUlvE3_clEvEUlssE_EEEEvS5_RKT_EUliE_EEviT1_)
        /*0064*/ 	.short	0x0210
        /*0066*/ 	.short	0x0290


	//----- nvinfo : EIATTR_SW_WAR
	.align		4
.L_3553:
        /*0068*/ 	.byte	0x04, 0x36
        /*006a*/ 	.short	(.L_3555 - .L_3554)
.L_3554:
        /*006c*/ 	.word	0x00000008
.L_3555:


//--------------------- .nv.info._ZN2at6native27unrolled_elementwise_kernelINS0_13BinaryFunctorIsssZZZNS0_18lshift_kernel_cudaERNS_18TensorIteratorBaseEENKUlvE_clEvENKUlvE3_clEvEUlssE_EESt5arrayIPcLm3EELi4E23TrivialOffsetCalculatorILi2EjESC_ILi1EjENS0_6memory15LoadWithoutCastENSF_16StoreWithoutCastEEEviT_T0_T2_T3_T4_T5_ --------------------------
	.section	.nv.info._ZN2at6native27unrolled_elementwise_kernelINS0_13BinaryFunctorIsssZZZNS0_18lshift_kernel_cudaERNS_18TensorIteratorBaseEENKUlvE_clEvENKUlvE3_clEvEUlssE_EESt5arrayIPcLm3EELi4E23TrivialOffsetCalculatorILi2EjESC_ILi1EjENS0_6memory15LoadWithoutCastENSF_16StoreWithoutCastEEEviT_T0_T2_T3_T4_T5_,"",@"SHT_CUDA_INFO"
	.sectionflags	@""
	.align	4


	//----- nvinfo : EIATTR_CUDA_API_VERSION
	.align		4
        /*0000*/ 	.byte	0x04, 0x37
        /*0002*/ 	.short	(.L_3557 - .L_3556)
.L_3556:
        /*0004*/ 	.word	0x00000082


	//----- nvinfo : EIATTR_KPARAM_INFO
	.align		4
.L_3557:
        /*0008*/ 	.byte	0x04, 0x17
        /*000a*/ 	.short	(.L_3559 - .L_3558)
.L_3558:
        /*000c*/ 	.word	0x00000000
        /*0010*/ 	.short	0x0006
        /*0012*/ 	.short	0x0023
        /*0014*/ 	.byte	0x00, 0xf0, 0x05, 0x00


	//----- nvinfo : EIATTR_KPARAM_INFO
	.align		4
.L_3559:
        /*0018*/ 	.byte	0x04, 0x17
        /*001a*/ 	.short	(.L_3561 - .L_3560)
.L_3560:
        /*001c*/ 	.word	0x00000000
        /*0020*/ 	.short	0x0005
        /*0022*/ 	.short	0x0022
        /*0024*/ 	.byte	0x00, 0xf0, 0x05, 0x00


	//----- nvinfo : EIATTR_KPARAM_INFO
	.align		4
.L_3561:
        /*0028*/ 	.byte	0x04, 0x17
        /*002a*/ 	.short	(.L_3563 - .L_3562)
.L_3562:
        /*002c*/ 	.word	0x00000000
        /*0030*/ 	.short	0x0004
        /*0032*/ 	.short	0x0021
        /*0034*/ 	.byte	0x00, 0xf0, 0x05, 0x00


	//----- nvinfo : EIATTR_KPARAM_INFO
	.align		4
.L_3563:
        /*0038*/ 	.byte	0x04, 0x17
        /*003a*/ 	.short	(.L_3565 - .L_3564)
.L_3564:
        /*003c*/ 	.word	0x00000000
        /*0040*/ 	.short	0x0003
        /*0042*/ 	.short	0x0020
        /*0044*/ 	.byte	0x00, 0xf0, 0x05, 0x00


	//----- nvinfo : EIATTR_KPARAM_INFO
	.align		4
.L_3565:
        /*0048*/ 	.byte	0x04, 0x17
        /*004a*/ 	.short	(.L_3567 - .L_3566)
.L_3566:
        /*004c*/ 	.word	0x00000000
        /*0050*/ 	.short	0x0002
        /*0052*/ 	.short	0x0008
        /*0054*/ 	.byte	0x00, 0xf0, 0x61, 0x00


	//----- nvinfo : EIATTR_KPARAM_INFO
	.align		4
.L_3567:
        /*0058*/ 	.byte	0x04, 0x17
        /*005a*/ 	.short	(.L_3569 - .L_3568)
.L_3568:
        /*005c*/ 	.word	0x00000000
        /*0060*/ 	.short	0x0001
        /*0062*/ 	.short	0x0004
        /*0064*/ 	.byte	0x00, 0xf0, 0x05, 0x00


	//----- nvinfo : EIATTR_KPARAM_INFO
	.align		4
.L_3569:
        /*0068*/ 	.byte	0x04, 0x17
        /*006a*/ 	.short	(.L_3571 - .L_3570)
.L_3570:
        /*006c*/ 	.word	0x00000000
        /*0070*/ 	.short	0x0000
        /*0072*/ 	.short	0x0000
        /*0074*/ 	.byte	0x00, 0xf0, 0x11, 0x00


	//----- nvinfo : EIATTR_SPARSE_MMA_MASK
	.align		4
.L_3571:
        /*0078*/ 	.byte	0x03, 0x50
        /*007a*/ 	.short	0x0000


	//----- nvinfo : EIATTR_MAXREG_COUNT
	.align		4
        /*007c*/ 	.byte	0x03, 0x1b
        /*007e*/ 	.short	0x00ff


	//----- nvinfo : EIATTR_MERCURY_ISA_VERSION
	.align		4
        /*0080*/ 	.byte	0x03, 0x5f
        /*0082*/ 	.short	0x0101


	//----- nvinfo : EIATTR_EXIT_INSTR_OFFSETS
	.align		4
        /*0084*/ 	.byte	0x04, 0x1c
        /*0086*/ 	.short	(.L_3573 - .L_3572)


	//   ....[0]....
.L_3572:
        /*0088*/ 	.word	0x00000570


	//   ....[1]....
        /*008c*/ 	.word	0x00000620


	//----- nvinfo : EIATTR_MAX_THREADS
	.align		4
.L_3573:
        /*0090*/ 	.byte	0x04, 0x05
        /*0092*/ 	.short	(.L_3575 - .L_3574)
.L_3574:
        /*0094*/ 	.word	0x00000080
        /*0098*/ 	.word	0x00000001
        /*009c*/ 	.word	0x00000001


	//----- nvinfo : EIATTR_CRS_STACK_SIZE
	.align		4
.L_3575:
        /*00a0*/ 	.byte	0x04, 0x1e
        /*00a2*/ 	.short	(.L_3577 - .L_3576)
.L_3576:
        /*00a4*/ 	.word	0x00000000


	//----- nvinfo : EIATTR_CBANK_PARAM_SIZE
	.align		4
.L_3577:
        /*00a8*/ 	.byte	0x03, 0x19
        /*00aa*/ 	.short	0x0024


	//----- nvinfo : EIATTR_PARAM_CBANK
	.align		4
        /*00ac*/ 	.byte	0x04, 0x0a
        /*00ae*/ 	.short	(.L_3579 - .L_3578)
	.align		4
.L_3578:
        /*00b0*/ 	.word	index@(.nv.constant0._ZN2at6native27unrolled_elementwise_kernelINS0_13BinaryFunctorIsssZZZNS0_18lshift_kernel_cudaERNS_18TensorIteratorBaseEENKUlvE_clEvENKUlvE3_clEvEUlssE_EESt5arrayIPcLm3EELi4E23TrivialOffsetCalculatorILi2EjESC_ILi1EjENS0_6memory15LoadWithoutCastENSF_16StoreWithoutCastEEEviT_T0_T2_T3_T4_T5_)
        /*00b4*/ 	.short	0x0210
        /*00b6*/ 	.short	0x0024


	//----- nvinfo : EIATTR_SW_WAR
	.align		4
.L_3579:
        /*00b8*/ 	.byte	0x04, 0x36
        /*00ba*/ 	.short	(.L_3581 - .L_3580)
.L_3580:
        /*00bc*/ 	.word	0x00000008
.L_3581:


//--------------------- .nv.info._ZN2at6native29vectorized_elementwise_kernelILi2ENS0_13BinaryFunctorIsssZZZNS0_18lshift_kernel_cudaERNS_18TensorIteratorBaseEENKUlvE_clEvENKUlvE3_clEvEUlssE_EESt5arrayIPcLm3EEEEviT0_T1_ --------------------------
	.section	.nv.info._ZN2at6native29vectorized_elementwise_kernelILi2ENS0_13BinaryFunctorIsssZZZNS0_18lshift_kernel_cudaERNS_18TensorIteratorBaseEENKUlvE_clEvENKUlvE3_clEvEUlssE_EESt5arrayIPcLm3EEEEviT0_T1_,"",@"SHT_CUDA_INFO"
	.sectionflags	@""
	.align	4


	//----- nvinfo : EIATTR_CUDA_API_VERSION
	.align		4
        /*0000*/ 	.byte	0x04, 0x37
        /*0002*/ 	.short	(.L_3583 - .L_3582)
.L_3582:
        /*0004*/ 	.word	0x00000082


	//----- nvinfo : EIATTR_KPARAM_INFO
	.align		4
.L_3583:
        /*0008*/ 	.byte	0x04, 0x17
        /*000a*/ 	.short	(.L_3585 - .L_3584)
.L_3584:
        /*000c*/ 	.word	0x00000000
        /*0010*/ 	.short	0x0002
        /*0012*/ 	.short	0x0008
        /*0014*/ 	.byte	0x00, 0xf0, 0x61, 0x00


	//----- nvinfo : EIATTR_KPARAM_INFO
	.align		4
.L_3585:
        /*0018*/ 	.byte	0x04, 0x17
        /*001a*/ 	.short	(.L_3587 - .L_3586)
.L_3586:
        /*001c*/ 	.word	0x00000000
        /*0020*/ 	.short	0x0001
        /*0022*/ 	.short	0x0004
        /*0024*/ 	.byte	0x00, 0xf0, 0x05, 0x00


	//----- nvinfo : EIATTR_KPARAM_INFO
	.align		4
.L_3587:
        /*0028*/ 	.byte	0x04, 0x17
        /*002a*/ 	.short	(.L_3589 - .L_3588)
.L_3588:
        /*002c*/ 	.word	0x00000000
        /*0030*/ 	.short	0x0000
        /*0032*/ 	.short	0x0000
        /*0034*/ 	.byte	0x00, 0xf0, 0x11, 0x00


	//----- nvinfo : EIATTR_SPARSE_MMA_MASK
	.align		4
.L_3589:
        /*0038*/ 	.byte	0x03, 0x50
        /*003a*/ 	.short	0x0000


	//----- nvinfo : EIATTR_MAXREG_COUNT
	.align		4
        /*003c*/ 	.byte	0x03, 0x1b
        /*003e*/ 	.short	0x00ff


	//----- nvinfo : EIATTR_MERCURY_ISA_VERSION
	.align		4
        /*0040*/ 	.byte	0x03, 0x5f
        /*0042*/ 	.short	0x0101


	//----- nvinfo : EIATTR_EXIT_INSTR_OFFSETS
	.align		4
        /*0044*/ 	.byte	0x04, 0x1c
        /*0046*/ 	.short	(.L_3591 - .L_3590)


	//   ....[0]....
.L_3590:
        /*0048*/ 	.word	0x000005b0


	//   ....[1]....
        /*004c*/ 	.word	0x00001140


	//   ....[2]....
        /*0050*/ 	.word	0x00001190


	//----- nvinfo : EIATTR_MAX_THREADS
	.align		4
.L_3591:
        /*0054*/ 	.byte	0x04, 0x05
        /*0056*/ 	.short	(.L_3593 - .L_3592)
.L_3592:
        /*0058*/ 	.word	0x00000080
        /*005c*/ 	.word	0x00000001
        /*0060*/ 	.word	0x00000001


	//----- nvinfo : EIATTR_CRS_STACK_SIZE
	.align		4
.L_3593:
        /*0064*/ 	.byte	0x04, 0x1e
        /*0066*/ 	.short	(.L_3595 - .L_3594)
.L_3594:
        /*0068*/ 	.word	0x00000000


	//----- nvinfo : EIATTR_CBANK_PARAM_SIZE
	.align		4
.L_3595:
        /*006c*/ 	.byte	0x03, 0x19
        /*006e*/ 	.short	0x0020


	//----- nvinfo : EIATTR_PARAM_CBANK
	.align		4
        /*0070*/ 	.byte	0x04, 0x0a
        /*0072*/ 	.short	(.L_3597 - .L_3596)
	.align		4
.L_3596:
        /*0074*/ 	.word	index@(.nv.constant0._ZN2at6native29vectorized_elementwise_kernelILi2ENS0_13BinaryFunctorIsssZZZNS0_18lshift_kernel_cudaERNS_18TensorIteratorBaseEENKUlvE_clEvENKUlvE3_clEvEUlssE_EESt5arrayIPcLm3EEEEviT0_T1_)
        /*0078*/ 	.short	0x0210
        /*007a*/ 	.short	0x0020


	//----- nvinfo : EIATTR_SW_WAR
	.align		4
.L_3597:
        /*007c*/ 	.byte	0x04, 0x36
        /*007e*/ 	.short	(.L_3599 - .L_3598)
.L_3598:
        /*0080*/ 	.word	0x00000008
.L_3599:


//--------------------- .nv.info._ZN2at6native29vectorized_elementwise_kernelILi4ENS0_13BinaryFunctorIsssZZZNS0_18lshift_kernel_cudaERNS_18TensorIteratorBaseEENKUlvE_clEvENKUlvE3_clEvEUlssE_EESt5arrayIPcLm3EEEEviT0_T1_ --------------------------
	.section	.nv.info._ZN2at6native29vectorized_elementwise_kernelILi4ENS0_13BinaryFunctorIsssZZZNS0_18lshift_kernel_cudaERNS_18TensorIteratorBaseEENKUlvE_clEvENKUlvE3_clEvEUlssE_EESt5arrayIPcLm3EEEEviT0_T1_,"",@"SHT_CUDA_INFO"
	.sectionflags	@""
	.align	4


	//----- nvinfo : EIATTR_CUDA_API_VERSION
	.align		4
        /*0000*/ 	.byte	0x04, 0x37
        /*0002*/ 	.short	(.L_3601 - .L_3600)
.L_3600:
        /*0004*/ 	.word	0x00000082


	//----- nvinfo : EIATTR_KPARAM_INFO
	.align		4
.L_3601:
        /*0008*/ 	.byte	0x04, 0x17
        /*000a*/ 	.short	(.L_3603 - .L_3602)
.L_3602:
        /*000c*/ 	.word	0x00000000
        /*0010*/ 	.short	0x0002
        /*0012*/ 	.short	0x0008
        /*0014*/ 	.byte	0x00, 0xf0, 0x61, 0x00


	//----- nvinfo : EIATTR_KPARAM_INFO
	.align		4
.L_3603:
        /*0018*/ 	.byte	0x04, 0x17
        /*001a*/ 	.short	(.L_3605 - .L_3604)
.L_3604:
        /*001c*/ 	.word	0x00000000
        /*0020*/ 	.short	0x0001
        /*0022*/ 	.short	0x0004
        /*0024*/ 	.byte	0x00, 0xf0, 0x05, 0x00


	//----- nvinfo : EIATTR_KPARAM_INFO
	.align		4
.L_3605:
        /*0028*/ 	.byte	0x04, 0x17
        /*002a*/ 	.short	(.L_3607 - .L_3606)
.L_3606:
        /*002c*/ 	.word	0x00000000
        /*0030*/ 	.short	0x0000
        /*0032*/ 	.short	0x0000
        /*0034*/ 	.byte	0x00, 0xf0, 0x11, 0x00


	//----- nvinfo : EIATTR_SPARSE_MMA_MASK
	.align		4
.L_3607:
        /*0038*/ 	.byte	0x03, 0x50
        /*003a*/ 	.short	0x0000


	//----- nvinfo : EIATTR_MAXREG_COUNT
	.align		4
        /*003c*/ 	.byte	0x03, 0x1b
        /*003e*/ 	.short	0x00ff


	//----- nvinfo : EIATTR_MERCURY_ISA_VERSION
	.align		4
        /*0040*/ 	.byte	0x03, 0x5f
        /*0042*/ 	.short	0x0101


	//----- nvinfo : EIATTR_EXIT_INSTR_OFFSETS
	.align		4
        /*0044*/ 	.byte	0x04, 0x1c
        /*0046*/ 	.short	(.L_3609 - .L_3608)


	//   ....[0]....
.L_3608:
        /*0048*/ 	.word	0x00000550


	//   ....[1]....
        /*004c*/ 	.word	0x000010e0


	//   ....[2]....
        /*0050*/ 	.word	0x00001130


	//----- nvinfo : EIATTR_MAX_THREADS
	.align		4
.L_3609:
        /*0054*/ 	.byte	0x04, 0x05
        /*0056*/ 	.short	(.L_3611 - .L_3610)
.L_3610:
        /*0058*/ 	.word	0x00000080
        /*005c*/ 	.word	0x00000001
        /*0060*/ 	.word	0x00000001


	//----- nvinfo : EIATTR_CRS_STACK_SIZE
	.align		4
.L_3611:
        /*0064*/ 	.byte	0x04, 0x1e
        /*0066*/ 	.short	(.L_3613 - .L_3612)
.L_3612:
        /*0068*/ 	.word	0x00000000


	//----- nvinfo : EIATTR_CBANK_PARAM_SIZE
	.align		4
.L_3613:
        /*006c*/ 	.byte	0x03, 0x19
        /*006e*/ 	.short	0x0020


	//----- nvinfo : EIATTR_PARAM_CBANK
	.align		4
        /*0070*/ 	.byte	0x04, 0x0a
        /*0072*/ 	.short	(.L_3615 - .L_3614)
	.align		4
.L_3614:
        /*0074*/ 	.word	index@(.nv.constant0._ZN2at6native29vectorized_elementwise_kernelILi4ENS0_13BinaryFunctorIsssZZZNS0_18lshift_kernel_cudaERNS_18TensorIteratorBaseEENKUlvE_clEvENKUlvE3_clEvEUlssE_EESt5arrayIPcLm3EEEEviT0_T1_)
        /*0078*/ 	.short	0x0210
        /*007a*/ 	.short	0x0020


	//----- nvinfo : EIATTR_SW_WAR
	.align		4
.L_3615:
        /*007c*/ 	.byte	0x04, 0x36
        /*007e*/ 	.short	(.L_3617 - .L_3616)
.L_3616:
        /*0080*/ 	.word	0x00000008
.L_3617:


//--------------------- .nv.info._ZN2at6native29vectorized_elementwise_kernelILi8ENS0_13BinaryFunctorIsssZZZNS0_18lshift_kernel_cudaERNS_18TensorIteratorBaseEENKUlvE_clEvENKUlvE3_clEvEUlssE_EESt5arrayIPcLm3EEEEviT0_T1_ --------------------------
	.section	.nv.info._ZN2at6native29vectorized_elementwise_kernelILi8ENS0_13BinaryFunctorIsssZZZNS0_18lshift_kernel_cudaERNS_18TensorIteratorBaseEENKUlvE_clEvENKUlvE3_clEvEUlssE_EESt5arrayIPcLm3EEEEviT0_T1_,"",@"SHT_CUDA_INFO"
	.sectionflags	@""
	.align	4


	//----- nvinfo : EIATTR_CUDA_API_VERSION
	.align		4
        /*0000*/ 	.byte	0x04, 0x37
        /*0002*/ 	.short	(.L_3619 - .L_3618)
.L_3618:
        /*0004*/ 	.word	0x00000082


	//----- nvinfo : EIATTR_KPARAM_INFO
	.align		4
.L_3619:
        /*0008*/ 	.byte	0x04, 0x17
        /*000a*/ 	.short	(.L_3621 - .L_3620)
.L_3620:
        /*000c*/ 	.word	0x00000000
        /*0010*/ 	.short	0x0002
        /*0012*/ 	.short	0x0008
        /*0014*/ 	.byte	0x00, 0xf0, 0x61, 0x00


	//----- nvinfo : EIATTR_KPARAM_INFO
	.align		4
.L_3621:
        /*0018*/ 	.byte	0x04, 0x17
        /*001a*/ 	.short	(.L_3623 - .L_3622)
.L_3622:
        /*001c*/ 	.word	0x00000000
        /*0020*/ 	.short	0x0001
        /*0022*/ 	.short	0x0004
        /*0024*/ 	.byte	0x00, 0xf0, 0x05, 0x00


	//----- nvinfo : EIATTR_KPARAM_INFO
	.align		4
.L_3623:
        /*0028*/ 	.byte	0x04, 0x17
        /*002a*/ 	.short	(.L_3625 - .L_3624)
.L_3624:
        /*002c*/ 	.word	0x00000000
        /*0030*/ 	.short	0x0000
        /*0032*/ 	.short	0x0000
        /*0034*/ 	.byte	0x00, 0xf0, 0x11, 0x00


	//----- nvinfo : EIATTR_SPARSE_MMA_MASK
	.align		4
.L_3625:
        /*0038*/ 	.byte	0x03, 0x50
        /*003a*/ 	.short	0x0000


	//----- nvinfo : EIATTR_MAXREG_COUNT
	.align		4
        /*003c*/ 	.byte	0x03, 0x1b
        /*003e*/ 	.short	0x00ff


	//----- nvinfo : EIATTR_MERCURY_ISA_VERSION
	.align		4
        /*0040*/ 	.byte	0x03, 0x5f
        /*0042*/ 	.short	0x0101


	//----- nvinfo : EIATTR_EXIT_INSTR_OFFSETS
	.align		4
        /*0044*/ 	.byte	0x04, 0x1c
        /*0046*/ 	.short	(.L_3627 - .L_3626)


	//   ....[0]....
.L_3626:
        /*0048*/ 	.word	0x00000510


	//   ....[1]....
        /*004c*/ 	.word	0x000010a0


	//   ....[2]....
        /*0050*/ 	.word	0x000010f0


	//----- nvinfo : EIATTR_MAX_THREADS
	.align		4
.L_3627:
        /*0054*/ 	.byte	0x04, 0x05
        /*0056*/ 	.short	(.L_3629 - .L_3628)
.L_3628:
        /*0058*/ 	.word	0x00000080
        /*005c*/ 	.word	0x00000001
        /*0060*/ 	.word	0x00000001


	//----- nvinfo : EIATTR_CRS_STACK_SIZE
	.align		4
.L_3629:
        /*0064*/ 	.byte	0x04, 0x1e
        /*0066*/ 	.short	(.L_3631 - .L_3630)
.L_3630:
        /*0068*/ 	.word	0x00000000


	//----- nvinfo : EIATTR_CBANK_PARAM_SIZE
	.align		4
.L_3631:
        /*006c*/ 	.byte	0x03, 0x19
        /*006e*/ 	.short	0x0020


	//----- nvinfo : EIATTR_PARAM_CBANK
	.align		4
        /*0070*/ 	.byte	0x04, 0x0a
        /*0072*/ 	.short	(.L_3633 - .L_3632)
	.align		4
.L_3632:
        /*0074*/ 	.word	index@(.nv.constant0._ZN2at6native29vectorized_elementwise_kernelILi8ENS0_13BinaryFunctorIsssZZZNS0_18lshift_kernel_cudaERNS_18TensorIteratorBaseEENKUlvE_clEvENKUlvE3_clEvEUlssE_EESt5arrayIPcLm3EEEEviT0_T1_)
        /*0078*/ 	.short	0x0210
        /*007a*/ 	.short	0x0020


	//----- nvinfo : EIATTR_SW_WAR
	.align		4
.L_3633:
        /*007c*/ 	.byte	0x04, 0x36
        /*007e*/ 	.short	(.L_3635 - .L_3634)
.L_3634:
        /*0080*/ 	.word	0x00000008
.L_3635:


//--------------------- .nv.info._ZN2at6native18elementwise_kernelILi128ELi4EZNS0_15gpu_kernel_implINS0_13BUnaryFunctorIsssZZZNS0_18lshift_kernel_cudaERNS_18TensorIteratorBaseEENKUlvE_clEvENKUlvE3_clEvEUlssE_EEEEvS5_RKT_EUliE_EEviT1_ --------------------------
	.section	.nv.info._ZN2at6native18elementwise_kernelILi128ELi4EZNS0_15gpu_kernel_implINS0_13BUnaryFunctorIsssZZZNS0_18lshift_kernel_cudaERNS_18TensorIteratorBaseEENKUlvE_clEvENKUlvE3_clEvEUlssE_EEEEvS5_RKT_EUliE_EEviT1_,"",@"SHT_CUDA_INFO"
	.sectionflags	@""
	.align	4


	//----- nvinfo : EIATTR_CUDA_API_VERSION
	.align		4
        /*0000*/ 	.byte	0x04, 0x37
        /*0002*/ 	.short	(.L_3637 - .L_3636)
.L_3636:
        /*0004*/ 	.word	0x00000082


	//----- nvinfo : EIATTR_KPARAM_INFO
	.align		4
.L_3637:
        /*0008*/ 	.byte	0x04, 0x17
        /*000a*/ 	.short	(.L_3639 - .L_3638)
.L_3638:
        /*000c*/ 	.word	0x00000000
        /*0010*/ 	.short	0x0001
        /*0012*/ 	.short	0x0008
        /*0014*/ 	.byte	0x00, 0xf0, 0x61, 0x08


	//----- nvinfo : EIATTR_KPARAM_INFO
	.align		4
.L_3639:
        /*0018*/ 	.byte	0x04, 0x17
        /*001a*/ 	.short	(.L_3641 - .L_3640)
.L_3640:
        /*001c*/ 	.word	0x00000000
        /*0020*/ 	.short	0x0000
        /*0022*/ 	.short	0x0000
        /*0024*/ 	.byte	0x00, 0xf0, 0x11, 0x00


	//----- nvinfo : EIATTR_SPARSE_MMA_MASK
	.align		4
.L_3641:
        /*0028*/ 	.byte	0x03, 0x50
        /*002a*/ 	.short	0x0000


	//----- nvinfo : EIATTR_MAXREG_COUNT
	.align		4
        /*002c*/ 	.byte	0x03, 0x1b
        /*002e*/ 	.short	0x0080


	//----- nvinfo : EIATTR_EXTERNS
	.align		4
        /*0030*/ 	.byte	0x04, 0x0f
        /*0032*/ 	.short	(.L_3643 - .L_3642)


	//   ....[0]....
	.align		4
.L_3642:
        /*0034*/ 	.word	index@(__assertfail)


	//----- nvinfo : EIATTR_MERCURY_ISA_VERSION
	.align		4
.L_3643:
        /*0038*/ 	.byte	0x03, 0x5f
        /*003a*/ 	.short	0x0101


	//----- nvinfo : EIATTR_SYSCALL_OFFSETS
	.align		4
        /*003c*/ 	.byte	0x04, 0x46
        /*003e*/ 	.short	(.L_3645 - .L_3644)


	//   ....[0]....
.L_3644:
        /*0040*/ 	.word	0x000021f0


	//   ....[1]....
        /*0044*/ 	.word	0x000030c0


	//   ....[2]....
        /*0048*/ 	.word	0x000052f0


	//   ....[3]....
        /*004c*/ 	.word	0x000061c0


	//   ....[4]....
        /*0050*/ 	.word	0x000083e0


	//   ....[5]....
        /*0054*/ 	.word	0x000092b0


	//   ....[6]....
        /*0058*/ 	.word	0x0000b4c0


	//   ....[7]....
        /*005c*/ 	.word	0x0000c390


	//----- nvinfo : EIATTR_EXIT_INSTR_OFFSETS
	.align		4
.L_3645:
        /*0060*/ 	.byte	0x04, 0x1c
        /*0062*/ 	.short	(.L_3647 - .L_3646)


	//   ....[0]....
.L_3646:
        /*0064*/ 	.word	0x00009370


	//   ....[1]....
        /*0068*/ 	.word	0x0000b650


	//   ....[2]....
        /*006c*/ 	.word	0x0000b670


	//   ....[3]....
        /*0070*/ 	.word	0x0000b710


	//   ....[4]....
        /*0074*/ 	.word	0x0000b740


	//   ....[5]....
        /*0078*/ 	.word	0x0000b760


	//   ....[6]....
        /*007c*/ 	.word	0x0000b7f0


	//   ....[7]....
        /*0080*/ 	.word	0x0000b830


	//   ....[8]....
        /*0084*/ 	.word	0x0000b8d0


	//   ....[9]....
        /*0088*/ 	.word	0x0000b920


	//   ....[10]....
        /*008c*/ 	.word	0x0000b950


	//   ....[11]....
        /*0090*/ 	.word	0x0000ba20


	//   ....[12]....
        /*0094*/ 	.word	0x0000ba60


	//   ....[13]....
        /*0098*/ 	.word	0x0000bbf0


	//   ....[14]....
        /*009c*/ 	.word	0x0000bd50


	//   ....[15]....
        /*00a0*/ 	.word	0x0000bd90


	//   ....[16]....
        /*00a4*/ 	.word	0x0000be30


	//   ....[17]....
        /*00a8*/ 	.word	0x0000bfb0


	//   ....[18]....
        /*00ac*/ 	.word	0x0000c130


	//   ....[19]....
        /*00b0*/ 	.word	0x0000c290


	//   ....[20]....
        /*00b4*/ 	.word	0x0000c3a0


	//   ....[21]....
        /*00b8*/ 	.word	0x0000c3e0


	//   ....[22]....
        /*00bc*/ 	.word	0x0000c410


	//----- nvinfo : EIATTR_MAX_THREADS
	.align		4
.L_3647:
        /*00c0*/ 	.byte	0x04, 0x05
        /*00c2*/ 	.short	(.L_3649 - .L_3648)
.L_3648:
        /*00c4*/ 	.word	0x00000080
        /*00c8*/ 	.word	0x00000001
        /*00cc*/ 	.word	0x00000001


	//----- nvinfo : EIATTR_CRS_STACK_SIZE
	.align		4
.L_3649:
        /*00d0*/ 	.byte	0x04, 0x1e
        /*00d2*/ 	.short	(.L_3651 - .L_3650)
.L_3650:
        /*00d4*/ 	.word	0x00000000


	//----- nvinfo : EIATTR_CBANK_PARAM_SIZE
	.align		4
.L_3651:
        /*00d8*/ 	.byte	0x03, 0x19
        /*00da*/ 	.short	0x0220


	//----- nvinfo : EIATTR_PARAM_CBANK
	.align		4
        /*00dc*/ 	.byte	0x04, 0x0a
        /*00de*/ 	.short	(.L_3653 - .L_3652)
	.align		4
.L_3652:
        /*00e0*/ 	.word	index@(.nv.constant0._ZN2at6native18elementwise_kernelILi128ELi4EZNS0_15gpu_kernel_implINS0_13BUnaryFunctorIsssZZZNS0_18lshift_kernel_cudaERNS_18TensorIteratorBaseEENKUlvE_clEvENKUlvE3_clEvEUlssE_EEEEvS5_RKT_EUliE_EEviT1_)
        /*00e4*/ 	.short	0x0210
        /*00e6*/ 	.short	0x0220


	//----- nvinfo : EIATTR_SW_WAR
	.align		4
.L_3653:
        /*00e8*/ 	.byte	0x04, 0x36
        /*00ea*/ 	.short	(.L_3655 - .L_3654)
.L_3654:
        /*00ec*/ 	.word	0x00000008
.L_3655:


//--------------------- .nv.info._ZN2at6native27unrolled_elementwise_kernelINS0_13BUnaryFunctorIsssZZZNS0_18lshift_kernel_cudaERNS_18TensorIteratorBaseEENKUlvE_clEvENKUlvE3_clEvEUlssE_EESt5arrayIPcLm2EELi4E23TrivialOffsetCalculatorILi1EjESD_NS0_6memory12LoadWithCastILi1EEENSE_13StoreWithCastILi1EEEEEviT_T0_T2_T3_T4_T5_ --------------------------
	.section	.nv.info._ZN2at6native27unrolled_elementwise_kernelINS0_13BUnaryFunctorIsssZZZNS0_18lshift_kernel_cudaERNS_18TensorIteratorBaseEENKUlvE_clEvENKUlvE3_clEvEUlssE_EESt5arrayIPcLm2EELi4E23TrivialOffsetCalculatorILi1EjESD_NS0_6memory12LoadWithCastILi1EEENSE_13StoreWithCastILi1EEEEEviT_T0_T2_T3_T4_T5_,"",@"SHT_CUDA_INFO"
	.sectionflags	@""
	.align	4


	//----- nvinfo : EIATTR_CUDA_API_VERSION
	.align		4
        /*0000*/ 	.byte	0x04, 0x37
        /*0002*/ 	.short	(.L_3657 - .L_3656)
.L_3656:
        /*0004*/ 	.word	0x00000082


	//----- nvinfo : EIATTR_KPARAM_INFO
	.align		4
.L_3657:
        /*0008*/ 	.byte	0x04, 0x17
        /*000a*/ 	.short	(.L_3659 - .L_3658)
.L_3658:
        /*000c*/ 	.word	0x00000000
        /*0010*/ 	.short	0x0006
        /*0012*/ 	.short	0x0024
        /*0014*/ 	.byte	0x00, 0xf0, 0x21, 0x00


	//----- nvinfo : EIATTR_KPARAM_INFO
	.align		4
.L_3659:
        /*0018*/ 	.byte	0x04, 0x17
        /*001a*/ 	.short	(.L_3661 - .L_3660)
.L_3660:
        /*001c*/ 	.word	0x00000000
        /*0020*/ 	.short	0x0005
        /*0022*/ 	.short	0x001c
        /*0024*/ 	.byte	0x00, 0xf0, 0x21, 0x00


	//----- nvinfo : EIATTR_KPARAM_INFO
	.align		4
.L_3661:
        /*0028*/ 	.byte	0x04, 0x17
        /*002a*/ 	.short	(.L_3663 - .L_3662)
.L_3662:
        /*002c*/ 	.word	0x00000000
        /*0030*/ 	.short	0x0004
        /*0032*/ 	.short	0x0019
        /*0034*/ 	.byte	0x00, 0xf0, 0x05, 0x00


	//----- nvinfo : EIATTR_KPARAM_INFO
	.align		4
.L_3663:
        /*0038*/ 	.byte	0x04, 0x17
        /*003a*/ 	.short	(.L_3665 - .L_3664)
.L_3664:
        /*003c*/ 	.word	0x00000000
        /*0040*/ 	.short	0x0003
        /*0042*/ 	.short	0x0018
        /*0044*/ 	.byte	0x00, 0xf0, 0x05, 0x00


	//----- nvinfo : EIATTR_KPARAM_INFO
	.align		4
.L_3665:
        /*0048*/ 	.byte	0x04, 0x17
        /*004a*/ 	.short	(.L_3667 - .L_3666)
.L_3666:
        /*004c*/ 	.word	0x00000000
        /*0050*/ 	.short	0x0002
        /*0052*/ 	.short	0x0008
        /*0054*/ 	.byte	0x00, 0xf0, 0x41, 0x00


	//----- nvinfo : EIATTR_KPARAM_INFO
	.align		4
.L_3667:
        /*0058*/ 	.byte	0x04, 0x17
        /*005a*/ 	.short	(.L_3669 - .L_3668)
.L_3668:
        /*005c*/ 	.word	0x00000000
        /*0060*/ 	.short	0x0001
        /*0062*/ 	.short	0x0004
        /*0064*/ 	.byte	0x00, 0xf0, 0x11, 0x00


	//----- nvinfo : EIATTR_KPARAM_INFO
	.align		4
.L_3669:
        /*0068*/ 	.byte	0x04, 0x17
        /*006a*/ 	.short	(.L_3671 - .L_3670)
.L_3670:
        /*006c*/ 	.word	0x00000000
        /*0070*/ 	.short	0x0000
        /*0072*/ 	.short	0x0000
        /*0074*/ 	.byte	0x00, 0xf0, 0x11, 0x00


	//----- nvinfo : EIATTR_SPARSE_MMA_MASK
	.align		4
.L_3671:
        /*0078*/ 	.byte	0x03, 0x50
        /*007a*/ 	.short	0x0000


	//----- nvinfo : EIATTR_MAXREG_COUNT
	.align		4
        /*007c*/ 	.byte	0x03, 0x1b
        /*007e*/ 	.short	0x00ff


	//----- nvinfo : EIATTR_EXTERNS
	.align		4
        /*0080*/ 	.byte	0x04, 0x0f
        /*0082*/ 	.short	(.L_3673 - .L_3672)


	//   ....[0]....
	.align		4
.L_3672:
        /*0084*/ 	.word	index@(__assertfail)


	//----- nvinfo : EIATTR_MERCURY_ISA_VERSION
	.align		4
.L_3673:
        /*0088*/ 	.byte	0x03, 0x5f
        /*008a*/ 	.short	0x0101


	//----- nvinfo : EIATTR_SYSCALL_OFFSETS
	.align		4
        /*008c*/ 	.byte	0x04, 0x46
        /*008e*/ 	.short	(.L_3675 - .L_3674)


	//   ....[0]....
.L_3674:
        /*0090*/ 	.word	0x00000f10


	//   ....[1]....
        /*0094*/ 	.word	0x00001e20


	//   ....[2]....
        /*0098*/ 	.word	0x00002d40


	//   ....[3]....
        /*009c*/ 	.word	0x00003c30


	//   ....[4]....
        /*00a0*/ 	.word	0x00004cd0


	//   ....[5]....
        /*00a4*/ 	.word	0x00005c20


	//   ....[6]....
        /*00a8*/ 	.word	0x00006b40


	//   ....[7]....
        /*00ac*/ 	.word	0x00007a60


	//----- nvinfo : EIATTR_EXIT_INSTR_OFFSETS
	.align		4
.L_3675:
        /*00b0*/ 	.byte	0x04, 0x1c
        /*00b2*/ 	.short	(.L_3677 - .L_3676)


	//   ....[0]....
.L_3676:
        /*00b4*/ 	.word	0x00006bf0


	//   ....[1]....
        /*00b8*/ 	.word	0x00006d20


	//   ....[2]....
        /*00bc*/ 	.word	0x00006d40


	//   ....[3]....
        /*00c0*/ 	.word	0x00006de0


	//   ....[4]....
        /*00c4*/ 	.word	0x00006e10


	//   ....[5]....
        /*00c8*/ 	.word	0x00006e30


	//   ....[6]....
        /*00cc*/ 	.word	0x00006ec0


	//   ....[7]....
        /*00d0*/ 	.word	0x00006f00


	//   ....[8]....
        /*00d4*/ 	.word	0x00006fa0


	//   ....[9]....
        /*00d8*/ 	.word	0x00006ff0


	//   ....[10]....
        /*00dc*/ 	.word	0x00007020


	//   ....[11]....
        /*00e0*/ 	.word	0x000070f0


	//   ....[12]....
        /*00e4*/ 	.word	0x00007130


	//   ....[13]....
        /*00e8*/ 	.word	0x000072c0


	//   ....[14]....
        /*00ec*/ 	.word	0x00007420


	//   ....[15]....
        /*00f0*/ 	.word	0x00007460


	//   ....[16]....
        /*00f4*/ 	.word	0x00007500


	//   ....[17]....
        /*00f8*/ 	.word	0x00007680


	//   ....[18]....
        /*00fc*/ 	.word	0x00007800


	//   ....[19]....
        /*0100*/ 	.word	0x00007960


	//   ....[20]....
        /*0104*/ 	.word	0x00007a70


	//   ....[21]....
        /*0108*/ 	.word	0x00007ab0


	//   ....[22]....
        /*010c*/ 	.word	0x00007ae0


	//----- nvinfo : EIATTR_MAX_THREADS
	.align		4
.L_3677:
        /*0110*/ 	.byte	0x04, 0x05
        /*0112*/ 	.short	(.L_3679 - .L_3678)
.L_3678:
        /*0114*/ 	.word	0x00000080
        /*0118*/ 	.word	0x00000001
        /*011c*/ 	.word	0x00000001


	//----- nvinfo : EIATTR_CRS_STACK_SIZE
	.align		4
.L_3679:
        /*0120*/ 	.byte	0x04, 0x1e
        /*0122*/ 	.short	(.L_3681 - .L_3680)
.L_3680:
        /*0124*/ 	.word	0x00000000


	//----- nvinfo : EIATTR_CBANK_PARAM_SIZE
	.align		4
.L_3681:
        /*0128*/ 	.byte	0x03, 0x19
        /*012a*/ 	.short	0x002c


	//----- nvinfo : EIATTR_PARAM_CBANK
	.align		4
        /*012c*/ 	.byte	0x04, 0x0a
        /*012e*/ 	.short	(.L_3683 - .L_3682)
	.align		4
.L_3682:
        /*0130*/ 	.word	index@(.nv.constant0._ZN2at6native27unrolled_elementwise_kernelINS0_13BUnaryFunctorIsssZZZNS0_18lshift_kernel_cudaERNS_18TensorIteratorBaseEENKUlvE_clEvENKUlvE3_clEvEUlssE_EESt5arrayIPcLm2EELi4E23TrivialOffsetCalculatorILi1EjESD_NS0_6memory12LoadWithCastILi1EEENSE_13StoreWithCastILi1EEEEEviT_T0_T2_T3_T4_T5_)
        /*0134*/ 	.short	0x0210
        /*0136*/ 	.short	0x002c


	//----- nvinfo : EIATTR_SW_WAR
	.align		4
.L_3683:
        /*0138*/ 	.byte	0x04, 0x36
        /*013a*/ 	.short	(.L_3685 - .L_3684)
.L_3684:
        /*013c*/ 	.word	0x00000008
.L_3685:


//--------------------- .nv.info._ZN2at6native18elementwise_kernelILi128ELi4EZNS0_22gpu_kernel_impl_nocastINS0_13BUnaryFunctorIsssZZZNS0_18lshift_kernel_cudaERNS_18TensorIteratorBaseEENKUlvE_clEvENKUlvE3_clEvEUlssE_EEEEvS5_RKT_EUliE_EEviT1_ --------------------------
	.section	.nv.info._ZN2at6native18elementwise_kernelILi128ELi4EZNS0_22gpu_kernel_impl_nocastINS0_13BUnaryFunctorIsssZZZNS0_18lshift_kernel_cudaERNS_18TensorIteratorBaseEENKUlvE_clEvENKUlvE3_clEvEUlssE_EEEEvS5_RKT_EUliE_EEviT1_,"",@"SHT_CUDA_INFO"
	.sectionflags	@""
	.align	4


	//----- nvinfo : EIATTR_CUDA_API_VERSION
	.align		4
        /*0000*/ 	.byte	0x04, 0x37
        /*0002*/ 	.short	(.L_3687 - .L_3686)
.L_3686:
        /*0004*/ 	.word	0x00000082


	//----- nvinfo : EIATTR_KPARAM_INFO
	.align		4
.L_3687:
        /*0008*/ 	.byte	0x04, 0x17
        /*000a*/ 	.short	(.L_3689 - .L_3688)
.L_3688:
        /*000c*/ 	.word	0x00000000
        /*0010*/ 	.short	0x0001
        /*0012*/ 	.short	0x0008
        /*0014*/ 	.byte	0x00, 0xf0, 0x61, 0x08


	//----- nvinfo : EIATTR_KPARAM_INFO
	.align		4
.L_3689:
        /*0018*/ 	.byte	0x04, 0x17
        /*001a*/ 	.short	(.L_3691 - .L_3690)
.L_3690:
        /*001c*/ 	.word	0x00000000
        /*0020*/ 	.short	0x0000
        /*0022*/ 	.short	0x0000
        /*0024*/ 	.byte	0x00, 0xf0, 0x11, 0x00


	//----- nvinfo : EIATTR_SPARSE_MMA_MASK
	.align		4
.L_3691:
        /*0028*/ 	.byte	0x03, 0x50
        /*002a*/ 	.short	0x0000


	//----- nvinfo : EIATTR_MAXREG_COUNT
	.align		4
        /*002c*/ 	.byte	0x03, 0x1b
        /*002e*/ 	.short	0x0080


	//----- nvinfo : EIATTR_MERCURY_ISA_VERSION
	.align		4
        /*0030*/ 	.byte	0x03, 0x5f
        /*0032*/ 	.short	0x0101


	//----- nvinfo : EIATTR_EXIT_INSTR_OFFSETS
	.align		4
        /*0034*/ 	.byte	0x04, 0x1c
        /*0036*/ 	.short	(.L_3693 - .L_3692)


	//   ....[0]....
.L_3692:
        /*0038*/ 	.word	0x00003c50


	//   ....[1]....
        /*003c*/ 	.word	0x00005010


	//----- nvinfo : EIATTR_MAX_THREADS
	.align		4
.L_3693:
        /*0040*/ 	.byte	0x04, 0x05
        /*0042*/ 	.short	(.L_3695 - .L_3694)
.L_3694:
        /*0044*/ 	.word	0x00000080
        /*0048*/ 	.word	0x00000001
        /*004c*/ 	.word	0x00000001


	//----- nvinfo : EIATTR_CRS_STACK_SIZE
	.align		4
.L_3695:
        /*0050*/ 	.byte	0x04, 0x1e
        /*0052*/ 	.short	(.L_3697 - .L_3696)
.L_3696:
        /*0054*/ 	.word	0x00000000


	//----- nvinfo : EIATTR_CBANK_PARAM_SIZE
	.align		4
.L_3697:
        /*0058*/ 	.byte	0x03, 0x19
        /*005a*/ 	.short	0x0220


	//----- nvinfo : EIATTR_PARAM_CBANK
	.align		4
        /*005c*/ 	.byte	0x04, 0x0a
        /*005e*/ 	.short	(.L_3699 - .L_3698)
	.align		4
.L_3698:
        /*0060*/ 	.word	index@(.nv.constant0._ZN2at6native18elementwise_kernelILi128ELi4EZNS0_22gpu_kernel_impl_nocastINS0_13BUnaryFunctorIsssZZZNS0_18lshift_kernel_cudaERNS_18TensorIteratorBaseEENKUlvE_clEvENKUlvE3_clEvEUlssE_EEEEvS5_RKT_EUliE_EEviT1_)
        /*0064*/ 	.short	0x0210
        /*0066*/ 	.short	0x0220


	//----- nvinfo : EIATTR_SW_WAR
	.align		4
.L_3699:
        /*0068*/ 	.byte	0x04, 0x36
        /*006a*/ 	.short	(.L_3701 - .L_3700)
.L_3700:
        /*006c*/ 	.word	0x00000008
.L_3701:


//--------------------- .nv.info._ZN2at6native27unrolled_elementwise_kernelINS0_13BUnaryFunctorIsssZZZNS0_18lshift_kernel_cudaERNS_18TensorIteratorBaseEENKUlvE_clEvENKUlvE3_clEvEUlssE_EESt5arrayIPcLm2EELi4E23TrivialOffsetCalculatorILi1EjESD_NS0_6memory15LoadWithoutCastENSE_16StoreWithoutCastEEEviT_T0_T2_T3_T4_T5_ --------------------------
	.section	.nv.info._ZN2at6native27unrolled_elementwise_kernelINS0_13BUnaryFunctorIsssZZZNS0_18lshift_kernel_cudaERNS_18TensorIteratorBaseEENKUlvE_clEvENKUlvE3_clEvEUlssE_EESt5arrayIPcLm2EELi4E23TrivialOffsetCalculatorILi1EjESD_NS0_6memory15LoadWithoutCastENSE_16StoreWithoutCastEEEviT_T0_T2_T3_T4_T5_,"",@"SHT_CUDA_INFO"
	.sectionflags	@""
	.align	4


	//----- nvinfo : EIATTR_CUDA_API_VERSION
	.align		4
        /*0000*/ 	.byte	0x04, 0x37
        /*0002*/ 	.short	(.L_3703 - .L_3702)
.L_3702:
        /*0004*/ 	.word	0x00000082


	//----- nvinfo : EIATTR_KPARAM_INFO
	.align		4
.L_3703:
        /*0008*/ 	.byte	0x04, 0x17
        /*000a*/ 	.short	(.L_3705 - .L_3704)
.L_3704:
        /*000c*/ 	.word	0x00000000
        /*0010*/ 	.short	0x0006
        /*0012*/ 	.short	0x001b
        /*0014*/ 	.byte	0x00, 0xf0, 0x05, 0x00


	//----- nvinfo : EIATTR_KPARAM_INFO
	.align		4
.L_3705:
        /*0018*/ 	.byte	0x04, 0x17
        /*001a*/ 	.short	(.L_3707 - .L_3706)
.L_3706:
        /*001c*/ 	.word	0x00000000
        /*0020*/ 	.short	0x0005
        /*0022*/ 	.short	0x001a
        /*0024*/ 	.byte	0x00, 0xf0, 0x05, 0x00


	//----- nvinfo : EIATTR_KPARAM_INFO
	.align		4
.L_3707:
        /*0028*/ 	.byte	0x04, 0x17
        /*002a*/ 	.short	(.L_3709 - .L_3708)
.L_3708:
        /*002c*/ 	.word	0x00000000
        /*0030*/ 	.short	0x0004
        /*0032*/ 	.short	0x0019
        /*0034*/ 	.byte	0x00, 0xf0, 0x05, 0x00


	//----- nvinfo : EIATTR_KPARAM_INFO
	.align		4
.L_3709:
        /*0038*/ 	.byte	0x04, 0x17
        /*003a*/ 	.short	(.L_3711 - .L_3710)
.L_3710:
        /*003c*/ 	.word	0x00000000
        /*0040*/ 	.short	0x0003
        /*0042*/ 	.short	0x0018
        /*0044*/ 	.byte	0x00, 0xf0, 0x05, 0x00


	//----- nvinfo : EIATTR_KPARAM_INFO
	.align		4
.L_3711:
        /*0048*/ 	.byte	0x04, 0x17
        /*004a*/ 	.short	(.L_3713 - .L_3712)
.L_3712:
        /*004c*/ 	.word	0x00000000
        /*0050*/ 	.short	0x0002
        /*0052*/ 	.short	0x0008
        /*0054*/ 	.byte	0x00, 0xf0, 0x41, 0x00


	//----- nvinfo : EIATTR_KPARAM_INFO
	.align		4
.L_3713:
        /*0058*/ 	.byte	0x04, 0x17
        /*005a*/ 	.short	(.L_3715 - .L_3714)
.L_3714:
        /*005c*/ 	.word	0x00000000
        /*0060*/ 	.short	0x0001
        /*0062*/ 	.short	0x0004
        /*0064*/ 	.byte	0x00, 0xf0, 0x11, 0x00


	//----- nvinfo : EIATTR_KPARAM_INFO
	.align		4
.L_3715:
        /*0068*/ 	.byte	0x04, 0x17
        /*006a*/ 	.short	(.L_3717 - .L_3716)
.L_3716:
        /*006c*/ 	.word	0x00000000
        /*0070*/ 	.short	0x0000
        /*0072*/ 	.short	0x0000
        /*0074*/ 	.byte	0x00, 0xf0, 0x11, 0x00


	//----- nvinfo : EIATTR_SPARSE_MMA_MASK
	.align		4
.L_3717:
        /*0078*/ 	.byte	0x03, 0x50
        /*007a*/ 	.short	0x0000


	//----- nvinfo : EIATTR_MAXREG_COUNT
	.align		4
        /*007c*/ 	.byte	0x03, 0x1b
        /*007e*/ 	.short	0x00ff


	//----- nvinfo : EIATTR_MERCURY_ISA_VERSION
	.align		4
        /*0080*/ 	.byte	0x03, 0x5f
        /*0082*/ 	.short	0x0101


	//----- nvinfo : EIATTR_EXIT_INSTR_OFFSETS
	.align		4
        /*0084*/ 	.byte	0x04, 0x1c
        /*0086*/ 	.short	(.L_3719 - .L_3718)


	//   ....[0]....
.L_3718:
        /*0088*/ 	.word	0x00000480


	//   ....[1]....
        /*008c*/ 	.word	0x000004d0


	//----- nvinfo : EIATTR_MAX_THREADS
	.align		4
.L_3719:
        /*0090*/ 	.byte	0x04, 0x05
        /*0092*/ 	.short	(.L_3721 - .L_3720)
.L_3720:
        /*0094*/ 	.word	0x00000080
        /*0098*/ 	.word	0x00000001
        /*009c*/ 	.word	0x00000001


	//----- nvinfo : EIATTR_CRS_STACK_SIZE
	.align		4
.L_3721:
        /*00a0*/ 	.byte	0x04, 0x1e
        /*00a2*/ 	.short	(.L_3723 - .L_3722)
.L_3722:
        /*00a4*/ 	.word	0x00000000


	//----- nvinfo : EIATTR_CBANK_PARAM_SIZE
	.align		4
.L_3723:
        /*00a8*/ 	.byte	0x03, 0x19
        /*00aa*/ 	.short	0x001c


	//----- nvinfo : EIATTR_PARAM_CBANK
	.align		4
        /*00ac*/ 	.byte	0x04, 0x0a
        /*00ae*/ 	.short	(.L_3725 - .L_3724)
	.align		4
.L_3724:
        /*00b0*/ 	.word	index@(.nv.constant0._ZN2at6native27unrolled_elementwise_kernelINS0_13BUnaryFunctorIsssZZZNS0_18lshift_kernel_cudaERNS_18TensorIteratorBaseEENKUlvE_clEvENKUlvE3_clEvEUlssE_EESt5arrayIPcLm2EELi4E23TrivialOffsetCalculatorILi1EjESD_NS0_6memory15LoadWithoutCastENSE_16StoreWithoutCastEEEviT_T0_T2_T3_T4_T5_)
        /*00b4*/ 	.short	0x0210
        /*00b6*/ 	.short	0x001c


	//----- nvinfo : EIATTR_SW_WAR
	.align		4
.L_3725:
        /*00b8*/ 	.byte	0x04, 0x36
        /*00ba*/ 	.short	(.L_3727 - .L_3726)
.L_3726:
        /*00bc*/ 	.word	0x00000008
.L_3727:


//--------------------- .nv.info._ZN2at6native29vectorized_elementwise_kernelILi2ENS0_13BUnaryFunctorIsssZZZNS0_18lshift_kernel_cudaERNS_18TensorIteratorBaseEENKUlvE_clEvENKUlvE3_clEvEUlssE_EESt5arrayIPcLm2EEEEviT0_T1_ --------------------------
	.section	.nv.info._ZN2at6native29vectorized_elementwise_kernelILi2ENS0_13BUnaryFunctorIsssZZZNS0_18lshift_kernel_cudaERNS_18TensorIteratorBaseEENKUlvE_clEvENKUlvE3_clEvEUlssE_EESt5arrayIPcLm2EEEEviT0_T1_,"",@"SHT_CUDA_INFO"
	.sectionflags	@""
	.align	4


	//----- nvinfo : EIATTR_CUDA_API_VERSION
	.align		4
        /*0000*/ 	.byte	0x04, 0x37
        /*0002*/ 	.short	(.L_3729 - .L_3728)
.L_3728:
        /*0004*/ 	.word	0x00000082


	//----- nvinfo : EIATTR_KPARAM_INFO
	.align		4
.L_3729:
        /*0008*/ 	.byte	0x04, 0x17
        /*000a*/ 	.short	(.L_3731 - .L_3730)
.L_3730:
        /*000c*/ 	.word	0x00000000
        /*0010*/ 	.short	0x0002
        /*0012*/ 	.short	0x0008
        /*0014*/ 	.byte	0x00, 0xf0, 0x41, 0x00


	//----- nvinfo : EIATTR_KPARAM_INFO
	.align		4
.L_3731:
        /*0018*/ 	.byte	0x04, 0x17
        /*001a*/ 	.short	(.L_3733 - .L_3732)
.L_3732:
        /*001c*/ 	.word	0x00000000
        /*0020*/ 	.short	0x0001
        /*0022*/ 	.short	0x0004
        /*0024*/ 	.byte	0x00, 0xf0, 0x11, 0x00


	//----- nvinfo : EIATTR_KPARAM_INFO
	.align		4
.L_3733:
        /*0028*/ 	.byte	0x04, 0x17
        /*002a*/ 	.short	(.L_3735 - .L_3734)
.L_3734:
        /*002c*/ 	.word	0x00000000
        /*0030*/ 	.short	0x0000
        /*0032*/ 	.short	0x0000
        /*0034*/ 	.byte	0x00, 0xf0, 0x11, 0x00


	//----- nvinfo : EIATTR_SPARSE_MMA_MASK
	.align		4
.L_3735:
        /*0038*/ 	.byte	0x03, 0x50
        /*003a*/ 	.short	0x0000


	//----- nvinfo : EIATTR_MAXREG_COUNT
	.align		4
        /*003c*/ 	.byte	0x03, 0x1b
        /*003e*/ 	.short	0x00ff


	//----- nvinfo : EIATTR_MERCURY_ISA_VERSION
	.align		4
        /*0040*/ 	.byte	0x03, 0x5f
        /*0042*/ 	.short	0x0101


	//----- nvinfo : EIATTR_EXIT_INSTR_OFFSETS
	.align		4
        /*0044*/ 	.byte	0x04, 0x1c
        /*0046*/ 	.short	(.L_3737 - .L_3736)


	//   ....[0]....
.L_3736:
        /*0048*/ 	.word	0x00000330


	//   ....[1]....
        /*004c*/ 	.word	0x00000be0


	//   ....[2]....
        /*0050*/ 	.word	0x00000c30


	//----- nvinfo : EIATTR_MAX_THREADS
	.align		4
.L_3737:
        /*0054*/ 	.byte	0x04, 0x05
        /*0056*/ 	.short	(.L_3739 - .L_3738)
.L_3738:
        /*0058*/ 	.word	0x00000080
        /*005c*/ 	.word	0x00000001
        /*0060*/ 	.word	0x00000001


	//----- nvinfo : EIATTR_CRS_STACK_SIZE
	.align		4
.L_3739:
        /*0064*/ 	.byte	0x04, 0x1e
        /*0066*/ 	.short	(.L_3741 - .L_3740)
.L_3740:
        /*0068*/ 	.word	0x00000000


	//----- nvinfo : EIATTR_CBANK_PARAM_SIZE
	.align		4
.L_3741:
        /*006c*/ 	.byte	0x03, 0x19
        /*006e*/ 	.short	0x0018


	//----- nvinfo : EIATTR_PARAM_CBANK
	.align		4
        /*0070*/ 	.byte	0x04, 0x0a
        /*0072*/ 	.short	(.L_3743 - .L_3742)
	.align		4
.L_3742:
        /*0074*/ 	.word	index@(.nv.constant0._ZN2at6native29vectorized_elementwise_kernelILi2ENS0_13BUnaryFunctorIsssZZZNS0_18lshift_kernel_cudaERNS_18TensorIteratorBaseEENKUlvE_clEvENKUlvE3_clEvEUlssE_EESt5arrayIPcLm2EEEEviT0_T1_)
        /*0078*/ 	.short	0x0210
        /*007a*/ 	.short	0x0018


	//----- nvinfo : EIATTR_SW_WAR
	.align		4
.L_3743:
        /*007c*/ 	.byte	0x04, 0x36
        /*007e*/ 	.short	(.L_3745 - .L_3744)
.L_3744:
        /*0080*/ 	.word	0x00000008
.L_3745:


//--------------------- .nv.info._ZN2at6native29vectorized_elementwise_kernelILi4ENS0_13BUnaryFunctorIsssZZZNS0_18lshift_kernel_cudaERNS_18TensorIteratorBaseEENKUlvE_clEvENKUlvE3_clEvEUlssE_EESt5arrayIPcLm2EEEEviT0_T1_ --------------------------
	.section	.nv.info._ZN2at6native29vectorized_elementwise_kernelILi4ENS0_13BUnaryFunctorIsssZZZNS0_18lshift_kernel_cudaERNS_18TensorIteratorBaseEENKUlvE_clEvENKUlvE3_clEvEUlssE_EESt5arrayIPcLm2EEEEviT0_T1_,"",@"SHT_CUDA_INFO"
	.sectionflags	@""
	.align	4


	//----- nvinfo : EIATTR_CUDA_API_VERSION
	.align		4
        /*0000*/ 	.byte	0x04, 0x37
        /*0002*/ 	.short	(.L_3747 - .L_3746)
.L_3746:
        /*0004*/ 	.word	0x00000082


	//----- nvinfo : EIATTR_KPARAM_INFO
	.align		4
.L_3747:
        /*0008*/ 	.byte	0x04, 0x17
        /*000a*/ 	.short	(.L_3749 - .L_3748)
.L_3748:
        /*000c*/ 	.word	0x00000000
        /*0010*/ 	.short	0x0002
        /*0012*/ 	.short	0x0008
        /*0014*/ 	.byte	0x00, 0xf0, 0x41, 0x00


	//----- nvinfo : EIATTR_KPARAM_INFO
	.align		4
.L_3749:
        /*0018*/ 	.byte	0x04, 0x17
        /*001a*/ 	.short	(.L_3751 - .L_3750)
.L_3750:
        /*001c*/ 	.word	0x00000000
        /*0020*/ 	.short	0x0001
        /*0022*/ 	.short	0x0004
        /*0024*/ 	.byte	0x00, 0xf0, 0x11, 0x00


	//----- nvinfo : EIATTR_KPARAM_INFO
	.align		4
.L_3751:
        /*0028*/ 	.byte	0x04, 0x17
        /*002a*/ 	.short	(.L_3753 - .L_3752)
.L_3752:
        /*002c*/ 	.word	0x00000000
        /*0030*/ 	.short	0x0000
        /*0032*/ 	.short	0x0000
        /*0034*/ 	.byte	0x00, 0xf0, 0x11, 0x00


	//----- nvinfo : EIATTR_SPARSE_MMA_MASK
	.align		4
.L_3753:
        /*0038*/ 	.byte	0x03, 0x50
        /*003a*/ 	.short	0x0000


	//----- nvinfo : EIATTR_MAXREG_COUNT
	.align		4
        /*003c*/ 	.byte	0x03, 0x1b
        /*003e*/ 	.short	0x00ff


	//----- nvinfo : EIATTR_MERCURY_ISA_VERSION
	.align		4
        /*0040*/ 	.byte	0x03, 0x5f
        /*0042*/ 	.short	0x0101


	//----- nvinfo : EIATTR_EXIT_INSTR_OFFSETS
	.align		4
        /*0044*/ 	.byte	0x04, 0x1c
        /*0046*/ 	.short	(.L_3755 - .L_3754)


	//   ....[0]....
.L_3754:
        /*0048*/ 	.word	0x00000340


	//   ....[1]....
        /*004c*/ 	.word	0x00000bf0


	//   ....[2]....
        /*0050*/ 	.word	0x00000c40


	//----- nvinfo : EIATTR_MAX_THREADS
	.align		4
.L_3755:
        /*0054*/ 	.byte	0x04, 0x05
        /*0056*/ 	.short	(.L_3757 - .L_3756)
.L_3756:
        /*0058*/ 	.word	0x00000080
        /*005c*/ 	.word	0x00000001
        /*0060*/ 	.word	0x00000001


	//----- nvinfo : EIATTR_CRS_STACK_SIZE
	.align		4
.L_3757:
        /*0064*/ 	.byte	0x04, 0x1e
        /*0066*/ 	.short	(.L_3759 - .L_3758)
.L_3758:
        /*0068*/ 	.word	0x00000000


	//----- nvinfo : EIATTR_CBANK_PARAM_SIZE
	.align		4
.L_3759:
        /*006c*/ 	.byte	0x03, 0x19
        /*006e*/ 	.short	0x0018


	//----- nvinfo : EIATTR_PARAM_CBANK
	.align		4
        /*0070*/ 	.byte	0x04, 0x0a
        /*0072*/ 	.short	(.L_3761 - .L_3760)
	.align		4
.L_3760:
        /*0074*/ 	.word	index@(.nv.constant0._ZN2at6native29vectorized_elementwise_kernelILi4ENS0_13BUnaryFunctorIsssZZZNS0_18lshift_kernel_cudaERNS_18TensorIteratorBaseEENKUlvE_clEvENKUlvE3_clEvEUlssE_EESt5arrayIPcLm2EEEEviT0_T1_)
        /*0078*/ 	.short	0x0210
        /*007a*/ 	.short	0x0018


	//----- nvinfo : EIATTR_SW_WAR
	.align		4
.L_3761:
        /*007c*/ 	.byte	0x04, 0x36
        /*007e*/ 	.short	(.L_3763 - .L_3762)
.L_3762:
        /*0080*/ 	.word	0x00000008
.L_3763:


//--------------------- .nv.info._ZN2at6native29vectorized_elementwise_kernelILi8ENS0_13BUnaryFunctorIsssZZZNS0_18lshift_kernel_cudaERNS_18TensorIteratorBaseEENKUlvE_clEvENKUlvE3_clEvEUlssE_EESt5arrayIPcLm2EEEEviT0_T1_ --------------------------
	.section	.nv.info._ZN2at6native29vectorized_elementwise_kernelILi8ENS0_13BUnaryFunctorIsssZZZNS0_18lshift_kernel_cudaERNS_18TensorIteratorBaseEENKUlvE_clEvENKUlvE3_clEvEUlssE_EESt5arrayIPcLm2EEEEviT0_T1_,"",@"SHT_CUDA_INFO"
	.sectionflags	@""
	.align	4


	//----- nvinfo : EIATTR_CUDA_API_VERSION
	.align		4
        /*0000*/ 	.byte	0x04, 0x37
        /*0002*/ 	.short	(.L_3765 - .L_3764)
.L_3764:
        /*0004*/ 	.word	0x00000082


	//----- nvinfo : EIATTR_KPARAM_INFO
	.align		4
.L_3765:
        /*0008*/ 	.byte	0x04, 0x17
        /*000a*/ 	.short	(.L_3767 - .L_3766)
.L_3766:
        /*000c*/ 	.word	0x00000000
        /*0010*/ 	.short	0x0002
        /*0012*/ 	.short	0x0008
        /*0014*/ 	.byte	0x00, 0xf0, 0x41, 0x00


	//----- nvinfo : EIATTR_KPARAM_INFO
	.align		4
.L_3767:
        /*0018*/ 	.byte	0x04, 0x17
        /*001a*/ 	.short	(.L_3769 - .L_3768)
.L_3768:
        /*001c*/ 	.word	0x00000000
        /*0020*/ 	.short	0x0001
        /*0022*/ 	.short	0x0004
        /*0024*/ 	.byte	0x00, 0xf0, 0x11, 0x00


	//----- nvinfo : EIATTR_KPARAM_INFO
	.align		4
.L_3769:
        /*0028*/ 	.byte	0x04, 0x17
        /*002a*/ 	.short	(.L_3771 - .L_3770)
.L_3770:
        /*002c*/ 	.word	0x00000000
        /*0030*/ 	.short	0x0000
        /*0032*/ 	.short	0x0000
        /*0034*/ 	.byte	0x00, 0xf0, 0x11, 0x00


	//----- nvinfo : EIATTR_SPARSE_MMA_MASK
	.align		4
.L_3771:
        /*0038*/ 	.byte	0x03, 0x50
        /*003a*/ 	.short	0x0000


	//----- nvinfo : EIATTR_MAXREG_COUNT
	.align		4
        /*003c*/ 	.byte	0x03, 0x1b
        /*003e*/ 	.short	0x00ff


	//----- nvinfo : EIATTR_MERCURY_ISA_VERSION
	.align		4
        /*0040*/ 	.byte	0x03, 0x5f
        /*0042*/ 	.short	0x0101


	//----- nvinfo : EIATTR_EXIT_INSTR_OFFSETS
	.align		4
        /*0044*/ 	.byte	0x04, 0x1c
        /*0046*/ 	.short	(.L_3773 - .L_3772)


	//   ....[0]....
.L_3772:
        /*0048*/ 	.word	0x000002f0


	//   ....[1]....
        /*004c*/ 	.word	0x00000ba0


	//   ....[2]....
        /*0050*/ 	.word	0x00000bf0


	//----- nvinfo : EIATTR_MAX_THREADS
	.align		4
.L_3773:
        /*0054*/ 	.byte	0x04, 0x05
        /*0056*/ 	.short	(.L_3775 - .L_3774)
.L_3774:
        /*0058*/ 	.word	0x00000080
        /*005c*/ 	.word	0x00000001
        /*0060*/ 	.word	0x00000001


	//----- nvinfo : EIATTR_CRS_STACK_SIZE
	.align		4
.L_3775:
        /*0064*/ 	.byte	0x04, 0x1e
        /*0066*/ 	.short	(.L_3777 - .L_3776)
.L_3776:
        /*0068*/ 	.word	0x00000000


	//----- nvinfo : EIATTR_CBANK_PARAM_SIZE
	.align		4
.L_3777:
        /*006c*/ 	.byte	0x03, 0x19
        /*006e*/ 	.short	0x0018


	//----- nvinfo : EIATTR_PARAM_CBANK
	.align		4
        /*0070*/ 	.byte	0x04, 0x0a
        /*0072*/ 	.short	(.L_3779 - .L_3778)
	.align		4
.L_3778:
        /*0074*/ 	.word	index@(.nv.constant0._ZN2at6native29vectorized_elementwise_kernelILi8ENS0_13BUnaryFunctorIsssZZZNS0_18lshift_kernel_cudaERNS_18TensorIteratorBaseEENKUlvE_clEvENKUlvE3_clEvEUlssE_EESt5arrayIPcLm2EEEEviT0_T1_)
        /*0078*/ 	.short	0x0210
        /*007a*/ 	.short	0x0018


	//----- nvinfo : EIATTR_SW_WAR
	.align		4
.L_3779:
        /*007c*/ 	.byte	0x04, 0x36
        /*007e*/ 	.short	(.L_3781 - .L_3780)
.L_3780:
        /*0080*/ 	.word	0x00000008
.L_3781:


//--------------------- .nv.info._ZN2at6native18elementwise_kernelILi128ELi4EZNS0_15gpu_kernel_implINS0_13AUnaryFunctorIsssZZZNS0_18lshift_kernel_cudaERNS_18TensorIteratorBaseEENKUlvE_clEvENKUlvE3_clEvEUlssE_EEEEvS5_RKT_EUliE_EEviT1_ --------------------------
	.section	.nv.info._ZN2at6native18elementwise_kernelILi128ELi4EZNS0_15gpu_kernel_implINS0_13AUnaryFunctorIsssZZZNS0_18lshift_kernel_cudaERNS_18TensorIteratorBaseEENKUlvE_clEvENKUlvE3_clEvEUlssE_EEEEvS5_RKT_EUliE_EEviT1_,"",@"SHT_CUDA_INFO"
	.sectionflags	@""
	.align	4


	//----- nvinfo : EIATTR_CUDA_API_VERSION
	.align		4
        /*0000*/ 	.byte	0x04, 0x37
        /*0002*/ 	.short	(.L_3783 - .L_3782)
.L_3782:
        /*0004*/ 	.word	0x00000082


	//----- nvinfo : EIATTR_KPARAM_INFO
	.align		4
.L_3783:
        /*0008*/ 	.byte	0x04, 0x17
        /*000a*/ 	.short	(.L_3785 - .L_3784)
.L_3784:
        /*000c*/ 	.word	0x00000000
        /*0010*/ 	.short	0x0001
        /*0012*/ 	.short	0x0008
        /*0014*/ 	.byte	0x00, 0xf0, 0x61, 0x08


	//----- nvinfo : EIATTR_KPARAM_INFO
	.align		4
.L_3785:
        /*0018*/ 	.byte	0x04, 0x17
        /*001a*/ 	.short	(.L_3787 - .L_3786)
.L_3786:
        /*001c*/ 	.word	0x00000000
        /*0020*/ 	.short	0x0000
        /*0022*/ 	.short	0x0000
        /*0024*/ 	.byte	0x00, 0xf0, 0x11, 0x00


	//----- nvinfo : EIATTR_SPARSE_MMA_MASK
	.align		4
.L_3787:
        /*0028*/ 	.byte	0x03, 0x50
        /*002a*/ 	.short	0x0000


	//----- nvinfo : EIATTR_MAXREG_COUNT
	.align		4
        /*002c*/ 	.byte	0x03, 0x1b
        /*002e*/ 	.short	0x0080


	//----- nvinfo : EIATTR_EXTERNS
	.align		4
        /*0030*/ 	.byte	0x04, 0x0f
        /*0032*/ 	.short	(.L_3789 - .L_3788)


	//   ....[0]....
	.align		4
.L_3788:
        /*0034*/ 	.word	index@(__assertfail)


	//----- nvinfo : EIATTR_MERCURY_ISA_VERSION
	.align		4
.L_3789:
        /*0038*/ 	.byte	0x03, 0x5f
        /*003a*/ 	.short	0x0101


	//----- nvinfo : EIATTR_SYSCALL_OFFSETS
	.align		4
        /*003c*/ 	.byte	0x04, 0x46
        /*003e*/ 	.short	(.L_3791 - .L_3790)


	//   ....[0]....
.L_3790:
        /*0040*/ 	.word	0x000021f0


	//   ....[1]....
        /*0044*/ 	.word	0x000030c0


	//   ....[2]....
        /*0048*/ 	.word	0x000052f0


	//   ....[3]....
        /*004c*/ 	.word	0x000061d0


	//   ....[4]....
        /*0050*/ 	.word	0x000083f0


	//   ....[5]....
        /*0054*/ 	.word	0x000092d0


	//   ....[6]....
        /*0058*/ 	.word	0x0000b4e0


	//   ....[7]....
        /*005c*/ 	.word	0x0000c3c0


	//----- nvinfo : EIATTR_EXIT_INSTR_OFFSETS
	.align		4
.L_3791:
        /*0060*/ 	.byte	0x04, 0x1c
        /*0062*/ 	.short	(.L_3793 - .L_3792)


	//   ....[0]....
.L_3792:
        /*0064*/ 	.word	0x00009390


	//   ....[1]....
        /*0068*/ 	.word	0x0000b680


	//   ....[2]....
        /*006c*/ 	.word	0x0000b6a0


	//   ....[3]....
        /*0070*/ 	.word	0x0000b740


	//   ....[4]....
        /*0074*/ 	.word	0x0000b770


	//   ....[5]....
        /*0078*/ 	.word	0x0000b790


	//   ....[6]....
        /*007c*/ 	.word	0x0000b820


	//   ....[7]....
        /*0080*/ 	.word	0x0000b860


	//   ....[8]....
        /*0084*/ 	.word	0x0000b900


	//   ....[9]....
        /*0088*/ 	.word	0x0000b950


	//   ....[10]....
        /*008c*/ 	.word	0x0000b980


	//   ....[11]....
        /*0090*/ 	.word	0x0000ba50


	//   ....[12]....
        /*0094*/ 	.word	0x0000ba90


	//   ....[13]....
        /*0098*/ 	.word	0x0000bc20


	//   ....[14]....
        /*009c*/ 	.word	0x0000bd80


	//   ....[15]....
        /*00a0*/ 	.word	0x0000bdc0


	//   ....[16]....
        /*00a4*/ 	.word	0x0000be60


	//   ....[17]....
        /*00a8*/ 	.word	0x0000bfe0


	//   ....[18]....
        /*00ac*/ 	.word	0x0000c160


	//   ....[19]....
        /*00b0*/ 	.word	0x0000c2c0


	//   ....[20]....
        /*00b4*/ 	.word	0x0000c3d0


	//   ....[21]....
        /*00b8*/ 	.word	0x0000c410


	//   ....[22]....
        /*00bc*/ 	.word	0x0000c440


	//----- nvinfo : EIATTR_MAX_THREADS
	.align		4
.L_3793:
        /*00c0*/ 	.byte	0x04, 0x05
        /*00c2*/ 	.short	(.L_3795 - .L_3794)
.L_3794:
        /*00c4*/ 	.word	0x00000080
        /*00c8*/ 	.word	0x00000001
        /*00cc*/ 	.word	0x00000001


	//----- nvinfo : EIATTR_CRS_STACK_SIZE
	.align		4
.L_3795:
        /*00d0*/ 	.byte	0x04, 0x1e
        /*00d2*/ 	.short	(.L_3797 - .L_3796)
.L_3796:
        /*00d4*/ 	.word	0x00000000


	//----- nvinfo : EIATTR_CBANK_PARAM_SIZE
	.align		4
.L_3797:
        /*00d8*/ 	.byte	0x03, 0x19
        /*00da*/ 	.short	0x0220


	//----- nvinfo : EIATTR_PARAM_CBANK
	.align		4
        /*00dc*/ 	.byte	0x04, 0x0a
        /*00de*/ 	.short	(.L_3799 - .L_3798)
	.align		4
.L_3798:
        /*00e0*/ 	.word	index@(.nv.constant0._ZN2at6native18elementwise_kernelILi128ELi4EZNS0_15gpu_kernel_implINS0_13AUnaryFunctorIsssZZZNS0_18lshift_kernel_cudaERNS_18TensorIteratorBaseEENKUlvE_clEvENKUlvE3_clEvEUlssE_EEEEvS5_RKT_EUliE_EEviT1_)
        /*00e4*/ 	.short	0x0210
        /*00e6*/ 	.short	0x0220


	//----- nvinfo : EIATTR_SW_WAR
	.align		4
.L_3799:
        /*00e8*/ 	.byte	0x04, 0x36
        /*00ea*/ 	.short	(.L_3801 - .L_3800)
.L_3800:
        /*00ec*/ 	.word	0x00000008
.L_3801:


//--------------------- .nv.info._ZN2at6native27unrolled_elementwise_kernelINS0_13AUnaryFunctorIsssZZZNS0_18lshift_kernel_cudaERNS_18TensorIteratorBaseEENKUlvE_clEvENKUlvE3_clEvEUlssE_EESt5arrayIPcLm2EELi4E23TrivialOffsetCalculatorILi1EjESD_NS0_6memory12LoadWithCastILi1EEENSE_13StoreWithCastILi1EEEEEviT_T0_T2_T3_T4_T5_ --------------------------
	.section	.nv.info._ZN2at6native27unrolled_elementwise_kernelINS0_13AUnaryFunctorIsssZZZNS0_18lshift_kernel_cudaERNS_18TensorIteratorBaseEENKUlvE_clEvENKUlvE3_clEvEUlssE_EESt5arrayIPcLm2EELi4E23TrivialOffsetCalculatorILi1EjESD_NS0_6memory12LoadWithCastILi1EEENSE_13StoreWithCastILi1EEEEEviT_T0_T2_T3_T4_T5_,"",@"SHT_CUDA_INFO"
	.sectionflags	@""
	.align	4


	//----- nvinfo : EIATTR_CUDA_API_VERSION
	.align		4
        /*0000*/ 	.byte	0x04, 0x37
        /*0002*/ 	.short	(.L_3803 - .L_3802)
.L_3802:
        /*0004*/ 	.word	0x00000082


	//----- nvinfo : EIATTR_KPARAM_INFO
	.align		4
.L_3803:
        /*0008*/ 	.byte	0x04, 0x17
        /*000a*/ 	.short	(.L_3805 - .L_3804)
.L_3804:
        /*000c*/ 	.word	0x00000000
        /*0010*/ 	.short	0x0006
        /*0012*/ 	.short	0x0024
        /*0014*/ 	.byte	0x00, 0xf0, 0x21, 0x00


	//----- nvinfo : EIATTR_KPARAM_INFO
	.align		4
.L_3805:
        /*0018*/ 	.byte	0x04, 0x17
        /*001a*/ 	.short	(.L_3807 - .L_3806)
.L_3806:
        /*001c*/ 	.word	0x00000000
        /*0020*/ 	.short	0x0005
        /*0022*/ 	.short	0x001c
        /*0024*/ 	.byte	0x00, 0xf0, 0x21, 0x00


	//----- nvinfo : EIATTR_KPARAM_INFO
	.align		4
.L_3807:
        /*0028*/ 	.byte	0x04, 0x17
        /*002a*/ 	.short	(.L_3809 - .L_3808)
.L_3808:
        /*002c*/ 	.word	0x00000000
        /*0030*/ 	.short	0x0004
        /*0032*/ 	.short	0x0019
        /*0034*/ 	.byte	0x00, 0xf0, 0x05, 0x00


	//----- nvinfo : EIATTR_KPARAM_INFO
	.align		4
.L_3809:
        /*0038*/ 	.byte	0x04, 0x17
        /*003a*/ 	.short	(.L_3811 - .L_3810)
.L_3810:
        /*003c*/ 	.word	0x00000000
        /*0040*/ 	.short	0x0003
        /*0042*/ 	.short	0x0018
        /*0044*/ 	.byte	0x00, 0xf0, 0x05, 0x00


	//----- nvinfo : EIATTR_KPARAM_INFO
	.align		4
.L_3811:
        /*0048*/ 	.byte	0x04, 0x17
        /*004a*/ 	.short	(.L_3813 - .L_3812)
.L_3812:
        /*004c*/ 	.word	0x00000000
        /*0050*/ 	.short	0x0002
        /*0052*/ 	.short	0x0008
        /*0054*/ 	.byte	0x00, 0xf0, 0x41, 0x00


	//----- nvinfo : EIATTR_KPARAM_INFO
	.align		4
.L_3813:
        /*0058*/ 	.byte	0x04, 0x17
        /*005a*/ 	.short	(.L_3815 - .L_3814)
.L_3814:
        /*005c*/ 	.word	0x00000000
        /*0060*/ 	.short	0x0001
        /*0062*/ 	.short	0x0004
        /*0064*/ 	.byte	0x00, 0xf0, 0x11, 0x00


	//----- nvinfo : EIATTR_KPARAM_INFO
	.align		4
.L_3815:
        /*0068*/ 	.byte	0x04, 0x17
        /*006a*/ 	.short	(.L_3817 - .L_3816)
.L_3816:
        /*006c*/ 	.word	0x00000000
        /*0070*/ 	.short	0x0000
        /*0072*/ 	.short	0x0000
        /*0074*/ 	.byte	0x00, 0xf0, 0x11, 0x00


	//----- nvinfo : EIATTR_SPARSE_MMA_MASK
	.align		4
.L_3817:
        /*0078*/ 	.byte	0x03, 0x50
        /*007a*/ 	.short	0x0000


	//----- nvinfo : EIATTR_MAXREG_COUNT
	.align		4
        /*007c*/ 	.byte	0x03, 0x1b
        /*007e*/ 	.short	0x00ff


	//----- nvinfo : EIATTR_EXTERNS
	.align		4
        /*0080*/ 	.byte	0x04, 0x0f
        /*0082*/ 	.short	(.L_3819 - .L_3818)


	//   ....[0]....
	.align		4
.L_3818:
        /*0084*/ 	.word	index@(__assertfail)


	//----- nvinfo : EIATTR_MERCURY_ISA_VERSION
	.align		4
.L_3819:
        /*0088*/ 	.byte	0x03, 0x5f
        /*008a*/ 	.short	0x0101


	//----- nvinfo : EIATTR_SYSCALL_OFFSETS
	.align		4
        /*008c*/ 	.byte	0x04, 0x46
        /*008e*/ 	.short	(.L_3821 - .L_3820)


	//   ....[0]....
.L_3820:
        /*0090*/ 	.word	0x00000f10


	//   ....[1]....
        /*0094*/ 	.word	0x00001e20


	//   ....[2]....
        /*0098*/ 	.word	0x00002d40


	//   ....[3]....
        /*009c*/ 	.word	0x00003c30


	//   ....[4]....
        /*00a0*/ 	.word	0x00004cd0


	//   ....[5]....
        /*00a4*/ 	.word	0x00005c10


	//   ....[6]....
        /*00a8*/ 	.word	0x00006b30


	//   ....[7]....
        /*00ac*/ 	.word	0x00007a50


	//----- nvinfo : EIATTR_EXIT_INSTR_OFFSETS
	.align		4
.L_3821:
        /*00b0*/ 	.byte	0x04, 0x1c
        /*00b2*/ 	.short	(.L_3823 - .L_3822)


	//   ....[0]....
.L_3822:
        /*00b4*/ 	.word	0x00006be0


	//   ....[1]....
        /*00b8*/ 	.word	0x00006d10


	//   ....[2]....
        /*00bc*/ 	.word	0x00006d30


	//   ....[3]....
        /*00c0*/ 	.word	0x00006dd0


	//   ....[4]....
        /*00c4*/ 	.word	0x00006e00


	//   ....[5]....
        /*00c8*/ 	.word	0x00006e20


	//   ....[6]....
        /*00cc*/ 	.word	0x00006eb0


	//   ....[7]....
        /*00d0*/ 	.word	0x00006ef0


	//   ....[8]....
        /*00d4*/ 	.word	0x00006f90


	//   ....[9]....
        /*00d8*/ 	.word	0x00006fe0


	//   ....[10]....
        /*00dc*/ 	.word	0x00007010


	//   ....[11]....
        /*00e0*/ 	.word	0x000070e0


	//   ....[12]....
        /*00e4*/ 	.word	0x00007120


	//   ....[13]....
        /*00e8*/ 	.word	0x000072b0


	//   ....[14]....
        /*00ec*/ 	.word	0x00007410


	//   ....[15]....
        /*00f0*/ 	.word	0x00007450


	//   ....[16]....
        /*00f4*/ 	.word	0x000074f0


	//   ....[17]....
        /*00f8*/ 	.word	0x00007670


	//   ....[18]....
        /*00fc*/ 	.word	0x000077f0


	//   ....[19]....
        /*0100*/ 	.word	0x00007950


	//   ....[20]....
        /*0104*/ 	.word	0x00007a60


	//   ....[21]....
        /*0108*/ 	.word	0x00007aa0


	//   ....[22]....
        /*010c*/ 	.word	0x00007ad0


	//----- nvinfo : EIATTR_MAX_THREADS
	.align		4
.L_3823:
        /*0110*/ 	.byte	0x04, 0x05
        /*0112*/ 	.short	(.L_3825 - .L_3824)
.L_3824:
        /*0114*/ 	.word	0x00000080
        /*0118*/ 	.word	0x00000001
        /*011c*/ 	.word	0x00000001


	//----- nvinfo : EIATTR_CRS_STACK_SIZE
	.align		4
.L_3825:
        /*0120*/ 	.byte	0x04, 0x1e
        /*0122*/ 	.short	(.L_3827 - .L_3826)
.L_3826:
        /*0124*/ 	.word	0x00000000


	//----- nvinfo : EIATTR_CBANK_PARAM_SIZE
	.align		4
.L_3827:
        /*0128*/ 	.byte	0x03, 0x19
        /*012a*/ 	.short	0x002c


	//----- nvinfo : EIATTR_PARAM_CBANK
	.align		4
        /*012c*/ 	.byte	0x04, 0x0a
        /*012e*/ 	.short	(.L_3829 - .L_3828)
	.align		4
.L_3828:
        /*0130*/ 	.word	index@(.nv.constant0._ZN2at6native27unrolled_elementwise_kernelINS0_13AUnaryFunctorIsssZZZNS0_18lshift_kernel_cudaERNS_18TensorIteratorBaseEENKUlvE_clEvENKUlvE3_clEvEUlssE_EESt5arrayIPcLm2EELi4E23TrivialOffsetCalculatorILi1EjESD_NS0_6memory12LoadWithCastILi1EEENSE_13StoreWithCastILi1EEEEEviT_T0_T2_T3_T4_T5_)
        /*0134*/ 	.short	0x0210
        /*0136*/ 	.short	0x002c


	//----- nvinfo : EIATTR_SW_WAR
	.align		4
.L_3829:
        /*0138*/ 	.byte	0x04, 0x36
        /*013a*/ 	.short	(.L_3831 - .L_3830)
.L_3830:
        /*013c*/ 	.word	0x00000008
.L_3831:


//--------------------- .nv.info._ZN2at6native18elementwise_kernelILi128ELi4EZNS0_22gpu_kernel_impl_nocastINS0_13AUnaryFunctorIsssZZZNS0_18lshift_kernel_cudaERNS_18TensorIteratorBaseEENKUlvE_clEvENKUlvE3_clEvEUlssE_EEEEvS5_RKT_EUliE_EEviT1_ --------------------------
	.section	.nv.info._ZN2at6native18elementwise_kernelILi128ELi4EZNS0_22gpu_kernel_impl_nocastINS0_13AUnaryFunctorIsssZZZNS0_18lshift_kernel_cudaERNS_18TensorIteratorBaseEENKUlvE_clEvENKUlvE3_clEvEUlssE_EEEEvS5_RKT_EUliE_EEviT1_,"",@"SHT_CUDA_INFO"
	.sectionflags	@""
	.align	4


	//----- nvinfo : EIATTR_CUDA_API_VERSION
	.align		4
        /*0000*/ 	.byte	0x04, 0x37
        /*0002*/ 	.short	(.L_3833 - .L_3832)
.L_3832:
        /*0004*/ 	.word	0x00000082


	//----- nvinfo : EIATTR_KPARAM_INFO
	.align		4
.L_3833:
        /*0008*/ 	.byte	0x04, 0x17
        /*000a*/ 	.short	(.L_3835 - .L_3834)
.L_3834:
        /*000c*/ 	.word	0x00000000
        /*0010*/ 	.short	0x0001
        /*0012*/ 	.short	0x0008
        /*0014*/ 	.byte	0x00, 0xf0, 0x61, 0x08


	//----- nvinfo : EIATTR_KPARAM_INFO
	.align		4
.L_3835:
        /*0018*/ 	.byte	0x04, 0x17
        /*001a*/ 	.short	(.L_3837 - .L_3836)
.L_3836:
        /*001c*/ 	.word	0x00000000
        /*0020*/ 	.short	0x0000
        /*0022*/ 	.short	0x0000
        /*0024*/ 	.byte	0x00, 0xf0, 0x11, 0x00


	//----- nvinfo : EIATTR_SPARSE_MMA_MASK
	.align		4
.L_3837:
        /*0028*/ 	.byte	0x03, 0x50
        /*002a*/ 	.short	0x0000


	//----- nvinfo : EIATTR_MAXREG_COUNT
	.align		4
        /*002c*/ 	.byte	0x03, 0x1b
        /*002e*/ 	.short	0x0080


	//----- nvinfo : EIATTR_MERCURY_ISA_VERSION
	.align		4
        /*0030*/ 	.byte	0x03, 0x5f
        /*0032*/ 	.short	0x0101


	//----- nvinfo : EIATTR_EXIT_INSTR_OFFSETS
	.align		4
        /*0034*/ 	.byte	0x04, 0x1c
        /*0036*/ 	.short	(.L_3839 - .L_3838)


	//   ....[0]....
.L_3838:
        /*0038*/ 	.word	0x00003c20


	//   ....[1]....
        /*003c*/ 	.word	0x00004fd0


	//----- nvinfo : EIATTR_MAX_THREADS
	.align		4
.L_3839:
        /*0040*/ 	.byte	0x04, 0x05
        /*0042*/ 	.short	(.L_3841 - .L_3840)
.L_3840:
        /*0044*/ 	.word	0x00000080
        /*0048*/ 	.word	0x00000001
        /*004c*/ 	.word	0x00000001


	//----- nvinfo : EIATTR_CRS_STACK_SIZE
	.align		4
.L_3841:
        /*0050*/ 	.byte	0x04, 0x1e
        /*0052*/ 	.short	(.L_3843 - .L_3842)
.L_3842:
        /*0054*/ 	.word	0x00000000


	//----- nvinfo : EIATTR_CBANK_PARAM_SIZE
	.align		4
.L_3843:
        /*0058*/ 	.byte	0x03, 0x19
        /*005a*/ 	.short	0x0220


	//----- nvinfo : EIATTR_PARAM_CBANK
	.align		4
        /*005c*/ 	.byte	0x04, 0x0a
        /*005e*/ 	.short	(.L_3845 - .L_3844)
	.align		4
.L_3844:
        /*0060*/ 	.word	index@(.nv.constant0._ZN2at6native18elementwise_kernelILi128ELi4EZNS0_22gpu_kernel_impl_nocastINS0_13AUnaryFunctorIsssZZZNS0_18lshift_kernel_cudaERNS_18TensorIteratorBaseEENKUlvE_clEvENKUlvE3_clEvEUlssE_EEEEvS5_RKT_EUliE_EEviT1_)
        /*0064*/ 	.short	0x0210
        /*0066*/ 	.short	0x0220


	//----- nvinfo : EIATTR_SW_WAR
	.align		4
.L_3845:
        /*0068*/ 	.byte	0x04, 0x36
        /*006a*/ 	.short	(.L_3847 - .L_3846)
.L_3846:
        /*006c*/ 	.word	0x00000008
.L_3847:


//--------------------- .nv.info._ZN2at6native27unrolled_elementwise_kernelINS0_13AUnaryFunctorIsssZZZNS0_18lshift_kernel_cudaERNS_18TensorIteratorBaseEENKUlvE_clEvENKUlvE3_clEvEUlssE_EESt5arrayIPcLm2EELi4E23TrivialOffsetCalculatorILi1EjESD_NS0_6memory15LoadWithoutCastENSE_16StoreWithoutCastEEEviT_T0_T2_T3_T4_T5_ --------------------------
	.section	.nv.info._ZN2at6native27unrolled_elementwise_kernelINS0_13AUnaryFunctorIsssZZZNS0_18lshift_kernel_cudaERNS_18TensorIteratorBaseEENKUlvE_clEvENKUlvE3_clEvEUlssE_EESt5arrayIPcLm2EELi4E23TrivialOffsetCalculatorILi1EjESD_NS0_6memory15LoadWithoutCastENSE_16StoreWithoutCastEEEviT_T0_T2_T3_T4_T5_,"",@"SHT_CUDA_INFO"
	.sectionflags	@""
	.align	4


	//----- nvinfo : EIATTR_CUDA_API_VERSION
	.align		4
        /*0000*/ 	.byte	0x04, 0x37
        /*0002*/ 	.short	(.L_3849 - .L_3848)
.L_3848:
        /*0004*/ 	.word	0x00000082


	//----- nvinfo : EIATTR_KPARAM_INFO
	.align		4
.L_3849:
        /*0008*/ 	.byte	0x04, 0x17
        /*000a*/ 	.short	(.L_3851 - .L_3850)
.L_3850:
        /*000c*/ 	.word	0x00000000
        /*0010*/ 	.short	0x0006
        /*0012*/ 	.short	0x001b
        /*0014*/ 	.byte	0x00, 0xf0, 0x05, 0x00


	//----- nvinfo : EIATTR_KPARAM_INFO
	.align		4
.L_3851:
        /*0018*/ 	.byte	0x04, 0x17
        /*001a*/ 	.short	(.L_3853 - .L_3852)
.L_3852:
        /*001c*/ 	.word	0x00000000
        /*0020*/ 	.short	0x0005
        /*0022*/ 	.short	0x001a
        /*0024*/ 	.byte	0x00, 0xf0, 0x05, 0x00


	//----- nvinfo : EIATTR_KPARAM_INFO
	.align		4
.L_3853:
        /*0028*/ 	.byte	0x04, 0x17
        /*002a*/ 	.short	(.L_3855 - .L_3854)
.L_3854:
        /*002c*/ 	.word	0x00000000
        /*0030*/ 	.short	0x0004
        /*0032*/ 	.short	0x0019
        /*0034*/ 	.byte	0x00, 0xf0, 0x05, 0x00


	//----- nvinfo : EIATTR_KPARAM_INFO
	.align		4
.L_3855:
        /*0038*/ 	.byte	0x04, 0x17
        /*003a*/ 	.short	(.L_3857 - .L_3856)
.L_3856:
        /*003c*/ 	.word	0x00000000
        /*0040*/ 	.short	0x0003
        /*0042*/ 	.short	0x0018
        /*0044*/ 	.byte	0x00, 0xf0, 0x05, 0x00


	//----- nvinfo : EIATTR_KPARAM_INFO
	.align		4
.L_3857:
        /*0048*/ 	.byte	0x04, 0x17
        /*004a*/ 	.short	(.L_3859 - .L_3858)
.L_3858:
        /*004c*/ 	.word	0x00000000
        /*0050*/ 	.short	0x0002
        /*0052*/ 	.short	0x0008
        /*0054*/ 	.byte	0x00, 0xf0, 0x41, 0x00


	//----- nvinfo : EIATTR_KPARAM_INFO
	.align		4
.L_3859:
        /*0058*/ 	.byte	0x04, 0x17
        /*005a*/ 	.short	(.L_3861 - .L_3860)
.L_3860:
        /*005c*/ 	.word	0x00000000
        /*0060*/ 	.short	0x0001
        /*0062*/ 	.short	0x0004
        /*0064*/ 	.byte	0x00, 0xf0, 0x11, 0x00


	//----- nvinfo : EIATTR_KPARAM_INFO
	.align		4
.L_3861:
        /*0068*/ 	.byte	0x04, 0x17
        /*006a*/ 	.short	(.L_3863 - .L_3862)
.L_3862:
        /*006c*/ 	.word	0x00000000
        /*0070*/ 	.short	0x0000
        /*0072*/ 	.short	0x0000
        /*0074*/ 	.byte	0x00, 0xf0, 0x11, 0x00


	//----- nvinfo : EIATTR_SPARSE_MMA_MASK
	.align		4
.L_3863:
        /*0078*/ 	.byte	0x03, 0x50
        /*007a*/ 	.short	0x0000


	//----- nvinfo : EIATTR_MAXREG_COUNT
	.align		4
        /*007c*/ 	.byte	0x03, 0x1b
        /*007e*/ 	.short	0x00ff


	//----- nvinfo : EIATTR_MERCURY_ISA_VERSION
	.align		4
        /*0080*/ 	.byte	0x03, 0x5f
        /*0082*/ 	.short	0x0101


	//----- nvinfo : EIATTR_EXIT_INSTR_OFFSETS
	.align		4
        /*0084*/ 	.byte	0x04, 0x1c
        /*0086*/ 	.short	(.L_3865 - .L_3864)


	//   ....[0]....
.L_3864:
        /*0088*/ 	.word	0x00000490


	//   ....[1]....
        /*008c*/ 	.word	0x00000530


	//----- nvinfo : EIATTR_MAX_THREADS
	.align		4
.L_3865:
        /*0090*/ 	.byte	0x04, 0x05
        /*0092*/ 	.short	(.L_3867 - .L_3866)
.L_3866:
        /*0094*/ 	.word	0x00000080
        /*0098*/ 	.word	0x00000001
        /*009c*/ 	.word	0x00000001


	//----- nvinfo : EIATTR_CRS_STACK_SIZE
	.align		4
.L_3867:
        /*00a0*/ 	.byte	0x04, 0x1e
        /*00a2*/ 	.short	(.L_3869 - .L_3868)
.L_3868:
        /*00a4*/ 	.word	0x00000000


	//----- nvinfo : EIATTR_CBANK_PARAM_SIZE
	.align		4
.L_3869:
        /*00a8*/ 	.byte	0x03, 0x19
        /*00aa*/ 	.short	0x001c


	//----- nvinfo : EIATTR_PARAM_CBANK
	.align		4
        /*00ac*/ 	.byte	0x04, 0x0a
        /*00ae*/ 	.short	(.L_3871 - .L_3870)
	.align		4
.L_3870:
        /*00b0*/ 	.word	index@(.nv.constant0._ZN2at6native27unrolled_elementwise_kernelINS0_13AUnaryFunctorIsssZZZNS0_18lshift_kernel_cudaERNS_18TensorIteratorBaseEENKUlvE_clEvENKUlvE3_clEvEUlssE_EESt5arrayIPcLm2EELi4E23TrivialOffsetCalculatorILi1EjESD_NS0_6memory15LoadWithoutCastENSE_16StoreWithoutCastEEEviT_T0_T2_T3_T4_T5_)
        /*00b4*/ 	.short	0x0210
        /*00b6*/ 	.short	0x001c


	//----- nvinfo : EIATTR_SW_WAR
	.align		4
.L_3871:
        /*00b8*/ 	.byte	0x04, 0x36
        /*00ba*/ 	.short	(.L_3873 - .L_3872)
.L_3872:
        /*00bc*/ 	.word	0x00000008
.L_3873:


//--------------------- .nv.info._ZN2at6native29vectorized_elementwise_kernelILi2ENS0_13AUnaryFunctorIsssZZZNS0_18lshift_kernel_cudaERNS_18TensorIteratorBaseEENKUlvE_clEvENKUlvE3_clEvEUlssE_EESt5arrayIPcLm2EEEEviT0_T1_ --------------------------
	.section	.nv.info._ZN2at6native29vectorized_elementwise_kernelILi2ENS0_13AUnaryFunctorIsssZZZNS0_18lshift_kernel_cudaERNS_18TensorIteratorBaseEENKUlvE_clEvENKUlvE3_clEvEUlssE_EESt5arrayIPcLm2EEEEviT0_T1_,"",@"SHT_CUDA_INFO"
	.sectionflags	@""
	.align	4


	//----- nvinfo : EIATTR_CUDA_API_VERSION
	.align		4
        /*0000*/ 	.byte	0x04, 0x37
        /*0002*/ 	.short	(.L_3875 - .L_3874)
.L_3874:
        /*0004*/ 	.word	0x00000082


	//----- nvinfo : EIATTR_KPARAM_INFO
	.align		4
.L_3875:
        /*0008*/ 	.byte	0x04, 0x17
        /*000a*/ 	.short	(.L_3877 - .L_3876)
.L_3876:
        /*000c*/ 	.word	0x00000000
        /*0010*/ 	.short	0x0002
        /*0012*/ 	.short	0x0008
        /*0014*/ 	.byte	0x00, 0xf0, 0x41, 0x00


	//----- nvinfo : EIATTR_KPARAM_INFO
	.align		4
.L_3877:
        /*0018*/ 	.byte	0x04, 0x17
        /*001a*/ 	.short	(.L_3879 - .L_3878)
.L_3878:
        /*001c*/ 	.word	0x00000000
        /*0020*/ 	.short	0x0001
        /*0022*/ 	.short	0x0004
        /*0024*/ 	.byte	0x00, 0xf0, 0x11, 0x00


	//----- nvinfo : EIATTR_KPARAM_INFO
	.align		4
.L_3879:
        /*0028*/ 	.byte	0x04, 0x17
        /*002a*/ 	.short	(.L_3881 - .L_3880)
.L_3880:
        /*002c*/ 	.word	0x00000000
        /*0030*/ 	.short	0x0000
        /*0032*/ 	.short	0x0000
        /*0034*/ 	.byte	0x00, 0xf0, 0x11, 0x00


	//----- nvinfo : EIATTR_SPARSE_MMA_MASK
	.align		4
.L_3881:
        /*0038*/ 	.byte	0x03, 0x50
        /*003a*/ 	.short	0x0000


	//----- nvinfo : EIATTR_MAXREG_COUNT
	.align		4
        /*003c*/ 	.byte	0x03, 0x1b
        /*003e*/ 	.short	0x00ff


	//----- nvinfo : EIATTR_MERCURY_ISA_VERSION
	.align		4
        /*0040*/ 	.byte	0x03, 0x5f
        /*0042*/ 	.short	0x0101


	//----- nvinfo : EIATTR_EXIT_INSTR_OFFSETS
	.align		4
        /*0044*/ 	.byte	0x04, 0x1c
        /*0046*/ 	.short	(.L_3883 - .L_3882)


	//   ....[0]....
.L_3882:
        /*0048*/ 	.word	0x00000470


	//   ....[1]....
        /*004c*/ 	.word	0x00000e10


	//   ....[2]....
        /*0050*/ 	.word	0x00000e60


	//----- nvinfo : EIATTR_MAX_THREADS
	.align		4
.L_3883:
        /*0054*/ 	.byte	0x04, 0x05
        /*0056*/ 	.short	(.L_3885 - .L_3884)
.L_3884:
        /*0058*/ 	.word	0x00000080
        /*005c*/ 	.word	0x00000001
        /*0060*/ 	.word	0x00000001


	//----- nvinfo : EIATTR_CRS_STACK_SIZE
	.align		4
.L_3885:
        /*0064*/ 	.byte	0x04, 0x1e
        /*0066*/ 	.short	(.L_3887 - .L_3886)
.L_3886:
        /*0068*/ 	.word	0x00000000


	//----- nvinfo : EIATTR_CBANK_PARAM_SIZE
	.align		4
.L_3887:
        /*006c*/ 	.byte	0x03, 0x19
        /*006e*/ 	.short	0x0018


	//----- nvinfo : EIATTR_PARAM_CBANK
	.align		4
        /*0070*/ 	.byte	0x04, 0x0a
        /*0072*/ 	.short	(.L_3889 - .L_3888)
	.align		4
.L_3888:
        /*0074*/ 	.word	index@(.nv.constant0._ZN2at6native29vectorized_elementwise_kernelILi2ENS0_13AUnaryFunctorIsssZZZNS0_18lshift_kernel_cudaERNS_18TensorIteratorBaseEENKUlvE_clEvENKUlvE3_clEvEUlssE_EESt5arrayIPcLm2EEEEviT0_T1_)
        /*0078*/ 	.short	0x0210
        /*007a*/ 	.short	0x0018


	//----- nvinfo : EIATTR_SW_WAR
	.align		4
.L_3889:
        /*007c*/ 	.byte	0x04, 0x36
        /*007e*/ 	.short	(.L_3891 - .L_3890)
.L_3890:
        /*0080*/ 	.word	0x00000008
.L_3891:


//--------------------- .nv.info._ZN2at6native29vectorized_elementwise_kernelILi4ENS0_13AUnaryFunctorIsssZZZNS0_18lshift_kernel_cudaERNS_18TensorIteratorBaseEENKUlvE_clEvENKUlvE3_clEvEUlssE_EESt5arrayIPcLm2EEEEviT0_T1_ --------------------------
	.section	.nv.info._ZN2at6native29vectorized_elementwise_kernelILi4ENS0_13AUnaryFunctorIsssZZZNS0_18lshift_kernel_cudaERNS_18TensorIteratorBaseEENKUlvE_clEvENKUlvE3_clEvEUlssE_EESt5arrayIPcLm2EEEEviT0_T1_,"",@"SHT_CUDA_INFO"
	.sectionflags	@""
	.align	4


	//----- nvinfo : EIATTR_CUDA_API_VERSION
	.align		4
        /*0000*/ 	.byte	0x04, 0x37
        /*0002*/ 	.short	(.L_3893 - .L_3892)
.L_3892:
        /*0004*/ 	.word	0x00000082


	//----- nvinfo : EIATTR_KPARAM_INFO
	.align		4
.L_3893:
        /*0008*/ 	.byte	0x04, 0x17
        /*000a*/ 	.short	(.L_3895 - .L_3894)
.L_3894:
        /*000c*/ 	.word	0x00000000
        /*0010*/ 	.short	0x0002
        /*0012*/ 	.short	0x0008
        /*0014*/ 	.byte	0x00, 0xf0, 0x41, 0x00


	//----- nvinfo : EIATTR_KPARAM_INFO
	.align		4
.L_3895:
        /*0018*/ 	.byte	0x04, 0x17
        /*001a*/ 	.short	(.L_3897 - .L_3896)
.L_3896:
        /*001c*/ 	.word	0x00000000
        /*0020*/ 	.short	0x0001
        /*0022*/ 	.short	0x0004
        /*0024*/ 	.byte	0x00, 0xf0, 0x11, 0x00


	//----- nvinfo : EIATTR_KPARAM_INFO
	.align		4
.L_3897:
        /*0028*/ 	.byte	0x04, 0x17
        /*002a*/ 	.short	(.L_3899 - .L_3898)
.L_3898:
        /*002c*/ 	.word	0x00000000
        /*0030*/ 	.short	0x0000
        /*0032*/ 	.short	0x0000
        /*0034*/ 	.byte	0x00, 0xf0, 0x11, 0x00


	//----- nvinfo : EIATTR_SPARSE_MMA_MASK
	.align		4
.L_3899:
        /*0038*/ 	.byte	0x03, 0x50
        /*003a*/ 	.short	0x0000


	//----- nvinfo : EIATTR_MAXREG_COUNT
	.align		4
        /*003c*/ 	.byte	0x03, 0x1b
        /*003e*/ 	.short	0x00ff


	//----- nvinfo : EIATTR_MERCURY_ISA_VERSION
	.align		4
        /*0040*/ 	.byte	0x03, 0x5f
        /*0042*/ 	.short	0x0101


	//----- nvinfo : EIATTR_EXIT_INSTR_OFFSETS
	.align		4
        /*0044*/ 	.byte	0x04, 0x1c
        /*0046*/ 	.short	(.L_3901 - .L_3900)


	//   ....[0]....
.L_3900:
        /*0048*/ 	.word	0x00000440


	//   ....[1]....
        /*004c*/ 	.word	0x00000de0


	//   ....[2]....
        /*0050*/ 	.word	0x00000e30


	//----- nvinfo : EIATTR_MAX_THREADS
	.align		4
.L_3901:
        /*0054*/ 	.byte	0x04, 0x05
        /*0056*/ 	.short	(.L_3903 - .L_3902)
.L_3902:
        /*0058*/ 	.word	0x00000080
        /*005c*/ 	.word	0x00000001
        /*0060*/ 	.word	0x00000001


	//----- nvinfo : EIATTR_CRS_STACK_SIZE
	.align		4
.L_3903:
        /*0064*/ 	.byte	0x04, 0x1e
        /*0066*/ 	.short	(.L_3905 - .L_3904)
.L_3904:
        /*0068*/ 	.word	0x00000000


	//----- nvinfo : EIATTR_CBANK_PARAM_SIZE
	.align		4
.L_3905:
        /*006c*/ 	.byte	0x03, 0x19
        /*006e*/ 	.short	0x0018


	//----- nvinfo : EIATTR_PARAM_CBANK
	.align		4
        /*0070*/ 	.byte	0x04, 0x0a
        /*0072*/ 	.short	(.L_3907 - .L_3906)
	.align		4
.L_3906:
        /*0074*/ 	.word	index@(.nv.constant0._ZN2at6native29vectorized_elementwise_kernelILi4ENS0_13AUnaryFunctorIsssZZZNS0_18lshift_kernel_cudaERNS_18TensorIteratorBaseEENKUlvE_clEvENKUlvE3_clEvEUlssE_EESt5arrayIPcLm2EEEEviT0_T1_)
        /*0078*/ 	.short	0x0210
        /*007a*/ 	.short	0x0018


	//----- nvinfo : EIATTR_SW_WAR
	.align		4
.L_3907:
        /*007c*/ 	.byte	0x04, 0x36
        /*007e*/ 	.short	(.L_3909 - .L_3908)
.L_3908:
        /*0080*/ 	.word	0x00000008
.L_3909:


//--------------------- .nv.info._ZN2at6native29vectorized_elementwise_kernelILi8ENS0_13AUnaryFunctorIsssZZZNS0_18lshift_kernel_cudaERNS_18TensorIteratorBaseEENKUlvE_clEvENKUlvE3_clEvEUlssE_EESt5arrayIPcLm2EEEEviT0_T1_ --------------------------
	.section	.nv.info._ZN2at6native29vectorized_elementwise_kernelILi8ENS0_13AUnaryFunctorIsssZZZNS0_18lshift_kernel_cudaERNS_18TensorIteratorBaseEENKUlvE_clEvENKUlvE3_clEvEUlssE_EESt5arrayIPcLm2EEEEviT0_T1_,"",@"SHT_CUDA_INFO"
	.sectionflags	@""
	.align	4


	//----- nvinfo : EIATTR_CUDA_API_VERSION
	.align		4
        /*0000*/ 	.byte	0x04, 0x37
        /*0002*/ 	.short	(.L_3911 - .L_3910)
.L_3910:
        /*0004*/ 	.word	0x00000082


	//----- nvinfo : EIATTR_KPARAM_INFO
	.align		4
.L_3911:
        /*0008*/ 	.byte	0x04, 0x17
        /*000a*/ 	.short	(.L_3913 - .L_3912)
.L_3912:
        /*000c*/ 	.word	0x00000000
        /*0010*/ 	.short	0x0002
        /*0012*/ 	.short	0x0008
        /*0014*/ 	.byte	0x00, 0xf0, 0x41, 0x00


	//----- nvinfo : EIATTR_KPARAM_INFO
	.align		4
.L_3913:
        /*0018*/ 	.byte	0x04, 0x17
        /*001a*/ 	.short	(.L_3915 - .L_3914)
.L_3914:
        /*001c*/ 	.word	0x00000000
        /*0020*/ 	.short	0x0001
        /*0022*/ 	.short	0x0004
        /*0024*/ 	.byte	0x00, 0xf0, 0x11, 0x00


	//----- nvinfo : EIATTR_KPARAM_INFO
	.align		4
.L_3915:
        /*0028*/ 	.byte	0x04, 0x17
        /*002a*/ 	.short	(.L_3917 - .L_3916)
.L_3916:
        /*002c*/ 	.word	0x00000000
        /*0030*/ 	.short	0x0000
        /*0032*/ 	.short	0x0000
        /*0034*/ 	.byte	0x00, 0xf0, 0x11, 0x00


	//----- nvinfo : EIATTR_SPARSE_MMA_MASK
	.align		4
.L_3917:
        /*0038*/ 	.byte	0x03, 0x50
        /*003a*/ 	.short	0x0000


	//----- nvinfo : EIATTR_MAXREG_COUNT
	.align		4
        /*003c*/ 	.byte	0x03, 0x1b
        /*003e*/ 	.short	0x00ff


	//----- nvinfo : EIATTR_MERCURY_ISA_VERSION
	.align		4
        /*0040*/ 	.byte	0x03, 0x5f
        /*0042*/ 	.short	0x0101


	//----- nvinfo : EIATTR_EXIT_INSTR_OFFSETS
	.align		4
        /*0044*/ 	.byte	0x04, 0x1c
        /*0046*/ 	.short	(.L_3919 - .L_3918)


	//   ....[0]....
.L_3918:
        /*0048*/ 	.word	0x00000430


	//   ....[1]....
        /*004c*/ 	.word	0x00000dd0


	//   ....[2]....
        /*0050*/ 	.word	0x00000e20


	//----- nvinfo : EIATTR_MAX_THREADS
	.align		4
.L_3919:
        /*0054*/ 	.byte	0x04, 0x05
        /*0056*/ 	.short	(.L_3921 - .L_3920)
.L_3920:
        /*0058*/ 	.word	0x00000080
        /*005c*/ 	.word	0x00000001
        /*0060*/ 	.word	0x00000001


	//----- nvinfo : EIATTR_CRS_STACK_SIZE
	.align		4
.L_3921:
        /*0064*/ 	.byte	0x04, 0x1e
        /*0066*/ 	.short	(.L_3923 - .L_3922)
.L_3922:
        /*0068*/ 	.word	0x00000000


	//----- nvinfo : EIATTR_CBANK_PARAM_SIZE
	.align		4
.L_3923:
        /*006c*/ 	.byte	0x03, 0x19
        /*006e*/ 	.short	0x0018


	//----- nvinfo : EIATTR_PARAM_CBANK
	.align		4
        /*0070*/ 	.byte	0x04, 0x0a
        /*0072*/ 	.short	(.L_3925 - .L_3924)
	.align		4
.L_3924:
        /*0074*/ 	.word	index@(.nv.constant0._ZN2at6native29vectorized_elementwise_kernelILi8ENS0_13AUnaryFunctorIsssZZZNS0_18lshift_kernel_cudaERNS_18TensorIteratorBaseEENKUlvE_clEvENKUlvE3_clEvEUlssE_EESt5arrayIPcLm2EEEEviT0_T1_)
        /*0078*/ 	.short	0x0210
        /*007a*/ 	.short	0x0018


	//----- nvinfo : EIATTR_SW_WAR
	.align		4
.L_3925:
        /*007c*/ 	.byte	0x04, 0x36
        /*007e*/ 	.short	(.L_3927 - .L_3926)
.L_3926:
        /*0080*/ 	.word	0x00000008
.L_3927:


//--------------------- .nv.info._ZN2at6native18elementwise_kernelILi128ELi4EZNS0_15gpu_kernel_implINS0_13BinaryFunctorIlllZZZNS0_18lshift_kernel_cudaERNS_18TensorIteratorBaseEENKUlvE_clEvENKUlvE2_clEvEUlllE_EEEEvS5_RKT_EUliE_EEviT1_ --------------------------
	.section	.nv.info._ZN2at6native18elementwise_kernelILi128ELi4EZNS0_15gpu_kernel_implINS0_13BinaryFunctorIlllZZZNS0_18lshift_kernel_cudaERNS_18TensorIteratorBaseEENKUlvE_clEvENKUlvE2_clEvEUlllE_EEEEvS5_RKT_EUliE_EEviT1_,"",@"SHT_CUDA_INFO"
	.sectionflags	@""
	.align	4


	//----- nvinfo : EIATTR_CUDA_API_VERSION
	.align		4
        /*0000*/ 	.byte	0x04, 0x37
        /*0002*/ 	.short	(.L_3929 - .L_3928)
.L_3928:
        /*0004*/ 	.word	0x00000082


	//----- nvinfo : EIATTR_KPARAM_INFO
	.align		4
.L_3929:
        /*0008*/ 	.byte	0x04, 0x17
        /*000a*/ 	.short	(.L_3931 - .L_3930)
.L_3930:
        /*000c*/ 	.word	0x00000000
        /*0010*/ 	.short	0x0001
        /*0012*/ 	.short	0x0008
        /*0014*/ 	.byte	0x00, 0xf0, 0x21, 0x0a


	//----- nvinfo : EIATTR_KPARAM_INFO
	.align		4
.L_3931:
        /*0018*/ 	.byte	0x04, 0x17
        /*001a*/ 	.short	(.L_3933 - .L_3932)
.L_3932:
        /*001c*/ 	.word	0x00000000
        /*0020*/ 	.short	0x0000
        /*0022*/ 	.short	0x0000
        /*0024*/ 	.byte	0x00, 0xf0, 0x11, 0x00


	//----- nvinfo : EIATTR_SPARSE_MMA_MASK
	.align		4
.L_3933:
        /*0028*/ 	.byte	0x03, 0x50
        /*002a*/ 	.short	0x0000


	//----- nvinfo : EIATTR_MAXREG_COUNT
	.align		4
        /*002c*/ 	.byte	0x03, 0x1b
        /*002e*/ 	.short	0x0080


	//----- nvinfo : EIATTR_EXTERNS
	.align		4
        /*0030*/ 	.byte	0x04, 0x0f
        /*0032*/ 	.short	(.L_3935 - .L_3934)


	//   ....[0]....
	.align		4
.L_3934:
        /*0034*/ 	.word	index@(__assertfail)


	//----- nvinfo : EIATTR_MERCURY_ISA_VERSION
	.align		4
.L_3935:
        /*0038*/ 	.byte	0x03, 0x5f
        /*003a*/ 	.short	0x0101


	//----- nvinfo : EIATTR_SYSCALL_OFFSETS
	.align		4
        /*003c*/ 	.byte	0x04, 0x46
        /*003e*/ 	.short	(.L_3937 - .L_3936)


	//   ....[0]....
.L_3936:
        /*0040*/ 	.word	0x00002500


	//   ....[1]....
        /*0044*/ 	.word	0x00003370


	//   ....[2]....
        /*0048*/ 	.word	0x00004240


	//   ....[3]....
        /*004c*/ 	.word	0x00006750


	//   ....[4]....
        /*0050*/ 	.word	0x000075c0


	//   ....[5]....
        /*0054*/ 	.word	0x00008490


	//   ....[6]....
        /*0058*/ 	.word	0x0000a990


	//   ....[7]....
        /*005c*/ 	.word	0x0000b800


	//   ....[8]....
        /*0060*/ 	.word	0x0000c6d0


	//   ....[9]....
        /*0064*/ 	.word	0x0000ebc0


	//   ....[10]....
        /*0068*/ 	.word	0x0000fa30


	//   ....[11]....
        /*006c*/ 	.word	0x00010900


	//----- nvinfo : EIATTR_EXIT_INSTR_OFFSETS
	.align		4
.L_3937:
        /*0070*/ 	.byte	0x04, 0x1c
        /*0072*/ 	.short	(.L_3939 - .L_3938)


	//   ....[0]....
.L_3938:
        /*0074*/ 	.word	0x0000c760


	//   ....[1]....
        /*0078*/ 	.word	0x0000fbe0


	//   ....[2]....
        /*007c*/ 	.word	0x0000fc00


	//   ....[3]....
        /*0080*/ 	.word	0x0000fc80


	//   ....[4]....
        /*0084*/ 	.word	0x0000fca0


	//   ....[5]....
        /*0088*/ 	.word	0x0000fcc0


	//   ....[6]....
        /*008c*/ 	.word	0x0000fd50


	//   ....[7]....
        /*0090*/ 	.word	0x0000fd90


	//   ....[8]....
        /*0094*/ 	.word	0x0000fe30


	//   ....[9]....
        /*0098*/ 	.word	0x0000fe80


	//   ....[10]....
        /*009c*/ 	.word	0x0000feb0


	//   ....[11]....
        /*00a0*/ 	.word	0x0000ff80


	//   ....[12]....
        /*00a4*/ 	.word	0x0000ffc0


	//   ....[13]....
        /*00a8*/ 	.word	0x00010150


	//   ....[14]....
        /*00ac*/ 	.word	0x000102b0


	//   ....[15]....
        /*00b0*/ 	.word	0x000102f0


	//   ....[16]....
        /*00b4*/ 	.word	0x00010390


	//   ....[17]....
        /*00b8*/ 	.word	0x00010510


	//   ....[18]....
        /*00bc*/ 	.word	0x00010690


	//   ....[19]....
        /*00c0*/ 	.word	0x00010800


	//   ....[20]....
        /*00c4*/ 	.word	0x00010910


	//   ....[21]....
        /*00c8*/ 	.word	0x00010930


	//   ....[22]....
        /*00cc*/ 	.word	0x00010950


	//----- nvinfo : EIATTR_MAX_THREADS
	.align		4
.L_3939:
        /*00d0*/ 	.byte	0x04, 0x05
        /*00d2*/ 	.short	(.L_3941 - .L_3940)
.L_3940:
        /*00d4*/ 	.word	0x00000080
        /*00d8*/ 	.word	0x00000001
        /*00dc*/ 	.word	0x00000001


	//----- nvinfo : EIATTR_CRS_STACK_SIZE
	.align		4
.L_3941:
        /*00e0*/ 	.byte	0x04, 0x1e
        /*00e2*/ 	.short	(.L_3943 - .L_3942)
.L_3942:
        /*00e4*/ 	.word	0x00000000


	//----- nvinfo : EIATTR_CBANK_PARAM_SIZE
	.align		4
.L_3943:
        /*00e8*/ 	.byte	0x03, 0x19
        /*00ea*/ 	.short	0x0290


	//----- nvinfo : EIATTR_PARAM_CBANK
	.align		4
        /*00ec*/ 	.byte	0x04, 0x0a
        /*00ee*/ 	.short	(.L_3945 - .L_3944)
	.align		4
.L_3944:
        /*00f0*/ 	.word	index@(.nv.constant0._ZN2at6native18elementwise_kernelILi128ELi4EZNS0_15gpu_kernel_implINS0_13BinaryFunctorIlllZZZNS0_18lshift_kernel_cudaERNS_18TensorIteratorBaseEENKUlvE_clEvENKUlvE2_clEvEUlllE_EEEEvS5_RKT_EUliE_EEviT1_)
        /*00f4*/ 	.short	0x0210
        /*00f6*/ 	.short	0x0290


	//----- nvinfo : EIATTR_SW_WAR
	.align		4
.L_3945:
        /*00f8*/ 	.byte	0x04, 0x36
        /*00fa*/ 	.short	(.L_3947 - .L_3946)
.L_3946:
        /*00fc*/ 	.word	0x00000008
.L_3947:


//--------------------- .nv.info._ZN2at6native27unrolled_elementwise_kernelINS0_13BinaryFunctorIlllZZZNS0_18lshift_kernel_cudaERNS_18TensorIteratorBaseEENKUlvE_clEvENKUlvE2_clEvEUlllE_EESt5arrayIPcLm3EELi4E23TrivialOffsetCalculatorILi2EjESC_ILi1EjENS0_6memory12LoadWithCastILi2EEENSF_13StoreWithCastILi1EEEEEviT_T0_T2_T3_T4_T5_ --------------------------
	.section	.nv.info._ZN2at6native27unrolled_elementwise_kernelINS0_13BinaryFunctorIlllZZZNS0_18lshift_kernel_cudaERNS_18TensorIteratorBaseEENKUlvE_clEvENKUlvE2_clEvEUlllE_EESt5arrayIPcLm3EELi4E23TrivialOffsetCalculatorILi2EjESC_ILi1EjENS0_6memory12LoadWithCastILi2EEENSF_13StoreWithCastILi1EEEEEviT_T0_T2_T3_T4_T5_,"",@"SHT_CUDA_INFO"
	.sectionflags	@""
	.align	4


	//----- nvinfo : EIATTR_CUDA_API_VERSION
	.align		4
        /*0000*/ 	.byte	0x04, 0x37
        /*0002*/ 	.short	(.L_3949 - .L_3948)
.L_3948:
        /*0004*/ 	.word	0x00000082


	//----- nvinfo : EIATTR_KPARAM_INFO
	.align		4
.L_3949:
        /*0008*/ 	.byte	0x04, 0x17
        /*000a*/ 	.short	(.L_3951 - .L_3950)
.L_3950:
        /*000c*/ 	.word	0x00000000
        /*0010*/ 	.short	0x0006
        /*0012*/ 	.short	0x0030
        /*0014*/ 	.byte	0x00, 0xf0, 0x21, 0x00


	//----- nvinfo : EIATTR_KPARAM_INFO
	.align		4
.L_3951:
        /*0018*/ 	.byte	0x04, 0x17
        /*001a*/ 	.short	(.L_3953 - .L_3952)
.L_3952:
        /*001c*/ 	.word	0x00000000
        /*0020*/ 	.short	0x0005
        /*0022*/ 	.short	0x0024
        /*0024*/ 	.byte	0x00, 0xf0, 0x31, 0x00


	//----- nvinfo : EIATTR_KPARAM_INFO
	.align		4
.L_3953:
        /*0028*/ 	.byte	0x04, 0x17
        /*002a*/ 	.short	(.L_3955 - .L_3954)
.L_3954:
        /*002c*/ 	.word	0x00000000
        /*0030*/ 	.short	0x0004
        /*0032*/ 	.short	0x0021
        /*0034*/ 	.byte	0x00, 0xf0, 0x05, 0x00


	//----- nvinfo : EIATTR_KPARAM_INFO
	.align		4
.L_3955:
        /*0038*/ 	.byte	0x04, 0x17
        /*003a*/ 	.short	(.L_3957 - .L_3956)
.L_3956:
        /*003c*/ 	.word	0x00000000
        /*0040*/ 	.short	0x0003
        /*0042*/ 	.short	0x0020
        /*0044*/ 	.byte	0x00, 0xf0, 0x05, 0x00


	//----- nvinfo : EIATTR_KPARAM_INFO
	.align		4
.L_3957:
        /*0048*/ 	.byte	0x04, 0x17
        /*004a*/ 	.short	(.L_3959 - .L_3958)
.L_3958:
        /*004c*/ 	.word	0x00000000
        /*0050*/ 	.short	0x0002
        /*0052*/ 	.short	0x0008
        /*0054*/ 	.byte	0x00, 0xf0, 0x61, 0x00


	//----- nvinfo : EIATTR_KPARAM_INFO
	.align		4
.L_3959:
        /*0058*/ 	.byte	0x04, 0x17
        /*005a*/ 	.short	(.L_3961 - .L_3960)
.L_3960:
        /*005c*/ 	.word	0x00000000
        /*0060*/ 	.short	0x0001
        /*0062*/ 	.short	0x0004
        /*0064*/ 	.byte	0x00, 0xf0, 0x05, 0x00


	//----- nvinfo : EIATTR_KPARAM_INFO
	.align		4
.L_3961:
        /*0068*/ 	.byte	0x04, 0x17
        /*006a*/ 	.short	(.L_3963 - .L_3962)
.L_3962:
        /*006c*/ 	.word	0x00000000
        /*0070*/ 	.short	0x0000
        /*0072*/ 	.short	0x0000
        /*0074*/ 	.byte	0x00, 0xf0, 0x11, 0x00


	//----- nvinfo : EIATTR_SPARSE_MMA_MASK
	.align		4
.L_3963:
        /*0078*/ 	.byte	0x03, 0x50
        /*007a*/ 	.short	0x0000


	//----- nvinfo : EIATTR_MAXREG_COUNT
	.align		4
        /*007c*/ 	.byte	0x03, 0x1b
        /*007e*/ 	.short	0x00ff


	//----- nvinfo : EIATTR_EXTERNS
	.align		4
        /*0080*/ 	.byte	0x04, 0x0f
        /*0082*/ 	.short	(.L_3965 - .L_3964)


	//   ....[0]....
	.align		4
.L_3964:
        /*0084*/ 	.word	index@(__assertfail)


	//----- nvinfo : EIATTR_MERCURY_ISA_VERSION
	.align		4
.L_3965:
        /*0088*/ 	.byte	0x03, 0x5f
        /*008a*/ 	.short	0x0101


	//----- nvinfo : EIATTR_SYSCALL_OFFSETS
	.align		4
        /*008c*/ 	.byte	0x04, 0x46
        /*008e*/ 	.short	(.L_3967 - .L_3966)


	//   ....[0]....
.L_3966:
        /*0090*/ 	.word	0x00000f10


	//   ....[1]....
        /*0094*/ 	.word	0x00001d90


	//   ....[2]....
        /*0098*/ 	.word	0x00002c90


	//   ....[3]....
        /*009c*/ 	.word	0x00003b10


	//   ....[4]....
        /*00a0*/ 	.word	0x00004a20


	//   ....[5]....
        /*00a4*/ 	.word	0x000058a0


	//   ....[6]....
        /*00a8*/ 	.word	0x00006790


	//   ....[7]....
        /*00ac*/ 	.word	0x00007610


	//   ....[8]....
        /*00b0*/ 	.word	0x00008690


	//   ....[9]....
        /*00b4*/ 	.word	0x00009560


	//   ....[10]....
        /*00b8*/ 	.word	0x0000a400


	//   ....[11]....
        /*00bc*/ 	.word	0x0000b2c0


	//----- nvinfo : EIATTR_EXIT_INSTR_OFFSETS
	.align		4
.L_3967:
        /*00c0*/ 	.byte	0x04, 0x1c
        /*00c2*/ 	.short	(.L_3969 - .L_3968)


	//   ....[0]....
.L_3968:
        /*00c4*/ 	.word	0x0000a480


	//   ....[1]....
        /*00c8*/ 	.word	0x0000a5b0


	//   ....[2]....
        /*00cc*/ 	.word	0x0000a5d0


	//   ....[3]....
        /*00d0*/ 	.word	0x0000a650


	//   ....[4]....
        /*00d4*/ 	.word	0x0000a670


	//   ....[5]....
        /*00d8*/ 	.word	0x0000a690


	//   ....[6]....
        /*00dc*/ 	.word	0x0000a720


	//   ....[7]....
        /*00e0*/ 	.word	0x0000a760


	//   ....[8]....
        /*00e4*/ 	.word	0x0000a800


	//   ....[9]....
        /*00e8*/ 	.word	0x0000a850


	//   ....[10]....
        /*00ec*/ 	.word	0x0000a880


	//   ....[11]....
        /*00f0*/ 	.word	0x0000a950


	//   ....[12]....
        /*00f4*/ 	.word	0x0000a990


	//   ....[13]....
        /*00f8*/ 	.word	0x0000ab20


	//   ....[14]....
        /*00fc*/ 	.word	0x0000ac80


	//   ....[15]....
        /*0100*/ 	.word	0x0000acc0


	//   ....[16]....
        /*0104*/ 	.word	0x0000ad60


	//   ....[17]....
        /*0108*/ 	.word	0x0000aee0


	//   ....[18]....
        /*010c*/ 	.word	0x0000b060


	//   ....[19]....
        /*0110*/ 	.word	0x0000b1c0


	//   ....[20]....
        /*0114*/ 	.word	0x0000b2d0


	//   ....[21]....
        /*0118*/ 	.word	0x0000b2f0


	//   ....[22]....
        /*011c*/ 	.word	0x0000b310


	//----- nvinfo : EIATTR_MAX_THREADS
	.align		4
.L_3969:
        /*0120*/ 	.byte	0x04, 0x05
        /*0122*/ 	.short	(.L_3971 - .L_3970)
.L_3970:
        /*0124*/ 	.word	0x00000080
        /*0128*/ 	.word	0x00000001
        /*012c*/ 	.word	0x00000001


	//----- nvinfo : EIATTR_CRS_STACK_SIZE
	.align		4
.L_3971:
        /*0130*/ 	.byte	0x04, 0x1e
        /*0132*/ 	.short	(.L_3973 - .L_3972)
.L_3972:
        /*0134*/ 	.word	0x00000000


	//----- nvinfo : EIATTR_CBANK_PARAM_SIZE
	.align		4
.L_3973:
        /*0138*/ 	.byte	0x03, 0x19
        /*013a*/ 	.short	0x0038


	//----- nvinfo : EIATTR_PARAM_CBANK
	.align		4
        /*013c*/ 	.byte	0x04, 0x0a
        /*013e*/ 	.short	(.L_3975 - .L_3974)
	.align		4
.L_3974:
        /*0140*/ 	.word	index@(.nv.constant0._ZN2at6native27unrolled_elementwise_kernelINS0_13BinaryFunctorIlllZZZNS0_18lshift_kernel_cudaERNS_18TensorIteratorBaseEENKUlvE_clEvENKUlvE2_clEvEUlllE_EESt5arrayIPcLm3EELi4E23TrivialOffsetCalculatorILi2EjESC_ILi1EjENS0_6memory12LoadWithCastILi2EEENSF_13StoreWithCastILi1EEEEEviT_T0_T2_T3_T4_T5_)
        /*0144*/ 	.short	0x0210
        /*0146*/ 	.short	0x0038


	//----- nvinfo : EIATTR_SW_WAR
	.align		4
.L_3975:
        /*0148*/ 	.byte	0x04, 0x36
        /*014a*/ 	.short	(.L_3977 - .L_3976)
.L_3976:
        /*014c*/ 	.word	0x00000008
.L_3977:


//--------------------- .nv.info._ZN2at6native18elementwise_kernelILi128ELi2EZNS0_22gpu_kernel_impl_nocastINS0_13BinaryFunctorIlllZZZNS0_18lshift_kernel_cudaERNS_18TensorIteratorBaseEENKUlvE_clEvENKUlvE2_clEvEUlllE_EEEEvS5_RKT_EUliE_EEviT1_ --------------------------
	.section	.nv.info._ZN2at6native18elementwise_kernelILi128ELi2EZNS0_22gpu_kernel_impl_nocastINS0_13BinaryFunctorIlllZZZNS0_18lshift_kernel_cudaERNS_18TensorIteratorBaseEENKUlvE_clEvENKUlvE2_clEvEUlllE_EEEEvS5_RKT_EUliE_EEviT1_,"",@"SHT_CUDA_INFO"
	.sectionflags	@""
	.align	4


	//----- nvinfo : EIATTR_CUDA_API_VERSION
	.align		4
        /*0000*/ 	.byte	0x04, 0x37
        /*0002*/ 	.short	(.L_3979 - .L_3978)
.L_3978:
        /*0004*/ 	.word	0x00000082


	//----- nvinfo : EIATTR_KPARAM_INFO
	.align		4
.L_3979:
        /*0008*/ 	.byte	0x04, 0x17
        /*000a*/ 	.short	(.L_3981 - .L_3980)
.L_3980:
        /*000c*/ 	.word	0x00000000
        /*0010*/ 	.short	0x0001
        /*0012*/ 	.short	0x0008
        /*0014*/ 	.byte	0x00, 0xf0, 0x21, 0x0a


	//----- nvinfo : EIATTR_KPARAM_INFO
	.align		4
.L_3981:
        /*0018*/ 	.byte	0x04, 0x17
        /*001a*/ 	.short	(.L_3983 - .L_3982)
.L_3982:
        /*001c*/ 	.word	0x00000000
        /*0020*/ 	.short	0x0000
        /*0022*/ 	.short	0x0000
        /*0024*/ 	.byte	0x00, 0xf0, 0x11, 0x00


	//----- nvinfo : EIATTR_SPARSE_MMA_MASK
	.align		4
.L_3983:
        /*0028*/ 	.byte	0x03, 0x50
        /*002a*/ 	.short	0x0000


	//----- nvinfo : EIATTR_MAXREG_COUNT
	.align		4
        /*002c*/ 	.byte	0x03, 0x1b
        /*002e*/ 	.short	0x0080


	//----- nvinfo : EIATTR_MERCURY_ISA_VERSION
	.align		4
        /*0030*/ 	.byte	0x03, 0x5f
        /*0032*/ 	.short	0x0101


	//----- nvinfo : EIATTR_EXIT_INSTR_OFFSETS
	.align		4
        /*0034*/ 	.byte	0x04, 0x1c
        /*0036*/ 	.short	(.L_3985 - .L_3984)


	//   ....[0]....
.L_3984:
        /*0038*/ 	.word	0x00001800


	//   ....[1]....
        /*003c*/ 	.word	0x00002f40


	//----- nvinfo : EIATTR_MAX_THREADS
	.align		4
.L_3985:
        /*0040*/ 	.byte	0x04, 0x05
        /*0042*/ 	.short	(.L_3987 - .L_3986)
.L_3986:
        /*0044*/ 	.word	0x00000080
        /*0048*/ 	.word	0x00000001
        /*004c*/ 	.word	0x00000001


	//----- nvinfo : EIATTR_CRS_STACK_SIZE
	.align		4
.L_3987:
        /*0050*/ 	.byte	0x04, 0x1e
        /*0052*/ 	.short	(.L_3989 - .L_3988)
.L_3988:
        /*0054*/ 	.word	0x00000000


	//----- nvinfo : EIATTR_CBANK_PARAM_SIZE
	.align		4
.L_3989:
        /*0058*/ 	.byte	0x03, 0x19
        /*005a*/ 	.short	0x0290


	//----- nvinfo : EIATTR_PARAM_CBANK
	.align		4
        /*005c*/ 	.byte	0x04, 0x0a
        /*005e*/ 	.short	(.L_3991 - .L_3990)
	.align		4
.L_3990:
        /*0060*/ 	.word	index@(.nv.constant0._ZN2at6native18elementwise_kernelILi128ELi2EZNS0_22gpu_kernel_impl_nocastINS0_13BinaryFunctorIlllZZZNS0_18lshift_kernel_cudaERNS_18TensorIteratorBaseEENKUlvE_clEvENKUlvE2_clEvEUlllE_EEEEvS5_RKT_EUliE_EEviT1_)
        /*0064*/ 	.short	0x0210
        /*0066*/ 	.short	0x0290


	//----- nvinfo : EIATTR_SW_WAR
	.align		4
.L_3991:
        /*0068*/ 	.byte	0x04, 0x36
        /*006a*/ 	.short	(.L_3993 - .L_3992)
.L_3992:
        /*006c*/ 	.word	0x00000008
.L_3993:


//--------------------- .nv.info._ZN2at6native27unrolled_elementwise_kernelINS0_13BinaryFunctorIlllZZZNS0_18lshift_kernel_cudaERNS_18TensorIteratorBaseEENKUlvE_clEvENKUlvE2_clEvEUlllE_EESt5arrayIPcLm3EELi4E23TrivialOffsetCalculatorILi2EjESC_ILi1EjENS0_6memory15LoadWithoutCastENSF_16StoreWithoutCastEEEviT_T0_T2_T3_T4_T5_ --------------------------
	.section	.nv.info._ZN2at6native27unrolled_elementwise_kernelINS0_13BinaryFunctorIlllZZZNS0_18lshift_kernel_cudaERNS_18TensorIteratorBaseEENKUlvE_clEvENKUlvE2_clEvEUlllE_EESt5arrayIPcLm3EELi4E23TrivialOffsetCalculatorILi2EjESC_ILi1EjENS0_6memory15LoadWithoutCastENSF_16StoreWithoutCastEEEviT_T0_T2_T3_T4_T5_,"",@"SHT_CUDA_INFO"
	.sectionflags	@""
	.align	4


	//----- nvinfo : EIATTR_CUDA_API_VERSION
	.align		4
        /*0000*/ 	.byte	0x04, 0x37
        /*0002*/ 	.short	(.L_3995 - .L_3994)
.L_3994:
        /*0004*/ 	.word	0x00000082


	//----- nvinfo : EIATTR_KPARAM_INFO
	.align		4
.L_3995:
        /*0008*/ 	.byte	0x04, 0x17
        /*000a*/ 	.short	(.L_3997 - .L_3996)
.L_3996:
        /*000c*/ 	.word	0x00000000
        /*0010*/ 	.short	0x0006
        /*0012*/ 	.short	0x0023
        /*0014*/ 	.byte	0x00, 0xf0, 0x05, 0x00


	//----- nvinfo : EIATTR_KPARAM_INFO
	.align		4
.L_3997:
        /*0018*/ 	.byte	0x04, 0x17
        /*001a*/ 	.short	(.L_3999 - .L_3998)
.L_3998:
        /*001c*/ 	.word	0x00000000
        /*0020*/ 	.short	0x0005
        /*0022*/ 	.short	0x0022
        /*0024*/ 	.byte	0x00, 0xf0, 0x05, 0x00


	//----- nvinfo : EIATTR_KPARAM_INFO
	.align		4
.L_3999:
        /*0028*/ 	.byte	0x04, 0x17
        /*002a*/ 	.short	(.L_4001 - .L_4000)
.L_4000:
        /*002c*/ 	.word	0x00000000
        /*0030*/ 	.short	0x0004
        /*0032*/ 	.short	0x0021
        /*0034*/ 	.byte	0x00, 0xf0, 0x05, 0x00


	//----- nvinfo : EIATTR_KPARAM_INFO
	.align		4
.L_4001:
        /*0038*/ 	.byte	0x04, 0x17
        /*003a*/ 	.short	(.L_4003 - .L_4002)
.L_4002:
        /*003c*/ 	.word	0x00000000
        /*0040*/ 	.short	0x0003
        /*0042*/ 	.short	0x0020
        /*0044*/ 	.byte	0x00, 0xf0, 0x05, 0x00


	//----- nvinfo : EIATTR_KPARAM_INFO
	.align		4
.L_4003:
        /*0048*/ 	.byte	0x04, 0x17
        /*004a*/ 	.short	(.L_4005 - .L_4004)
.L_4004:
        /*004c*/ 	.word	0x00000000
        /*0050*/ 	.short	0x0002
        /*0052*/ 	.short	0x0008
        /*0054*/ 	.byte	0x00, 0xf0, 0x61, 0x00


	//----- nvinfo : EIATTR_KPARAM_INFO
	.align		4
.L_4005:
        /*0058*/ 	.byte	0x04, 0x17
        /*005a*/ 	.short	(.L_4007 - .L_4006)
.L_4006:
        /*005c*/ 	.word	0x00000000
        /*0060*/ 	.short	0x0001
        /*0062*/ 	.short	0x0004
        /*0064*/ 	.byte	0x00, 0xf0, 0x05, 0x00


	//----- nvinfo : EIATTR_KPARAM_INFO
	.align		4
.L_4007:
        /*0068*/ 	.byte	0x04, 0x17
        /*006a*/ 	.short	(.L_4009 - .L_4008)
.L_4008:
        /*006c*/ 	.word	0x00000000
        /*0070*/ 	.short	0x0000
        /*0072*/ 	.short	0x0000
        /*0074*/ 	.byte	0x00, 0xf0, 0x11, 0x00


	//----- nvinfo : EIATTR_SPARSE_MMA_MASK
	.align		4
.L_4009:
        /*0078*/ 	.byte	0x03, 0x50
        /*007a*/ 	.short	0x0000


	//----- nvinfo : EIATTR_MAXREG_COUNT
	.align		4
        /*007c*/ 	.byte	0x03, 0x1b
        /*007e*/ 	.short	0x00ff


	//----- nvinfo : EIATTR_MERCURY_ISA_VERSION
	.align		4
        /*0080*/ 	.byte	0x03, 0x5f
        /*0082*/ 	.short	0x0101


	//----- nvinfo : EIATTR_EXIT_INSTR_OFFSETS
	.align		4
        /*0084*/ 	.byte	0x04, 0x1c
        /*0086*/ 	.short	(.L_4011 - .L_4010)


	//   ....[0]....
.L_4010:
        /*0088*/ 	.word	0x000005a0


	//   ....[1]....
        /*008c*/ 	.word	0x00000650


	//----- nvinfo : EIATTR_MAX_THREADS
	.align		4
.L_4011:
        /*0090*/ 	.byte	0x04, 0x05
        /*0092*/ 	.short	(.L_4013 - .L_4012)
.L_4012:
        /*0094*/ 	.word	0x00000080
        /*0098*/ 	.word	0x00000001
        /*009c*/ 	.word	0x00000001


	//----- nvinfo : EIATTR_CRS_STACK_SIZE
	.align		4
.L_4013:
        /*00a0*/ 	.byte	0x04, 0x1e
        /*00a2*/ 	.short	(.L_4015 - .L_4014)
.L_4014:
        /*00a4*/ 	.word	0x00000000


	//----- nvinfo : EIATTR_CBANK_PARAM_SIZE
	.align		4
.L_4015:
        /*00a8*/ 	.byte	0x03, 0x19
        /*00aa*/ 	.short	0x0024


	//----- nvinfo : EIATTR_PARAM_CBANK
	.align		4
        /*00ac*/ 	.byte	0x04, 0x0a
        /*00ae*/ 	.short	(.L_4017 - .L_4016)
	.align		4
.L_4016:
        /*00b0*/ 	.word	index@(.nv.constant0._ZN2at6native27unrolled_elementwise_kernelINS0_13BinaryFunctorIlllZZZNS0_18lshift_kernel_cudaERNS_18TensorIteratorBaseEENKUlvE_clEvENKUlvE2_clEvEUlllE_EESt5arrayIPcLm3EELi4E23TrivialOffsetCalculatorILi2EjESC_ILi1EjENS0_6memory15LoadWithoutCastENSF_16StoreWithoutCastEEEviT_T0_T2_T3_T4_T5_)
        /*00b4*/ 	.short	0x0210
        /*00b6*/ 	.short	0x0024


	//----- nvinfo : EIATTR_SW_WAR
	.align		4
.L_4017:
        /*00b8*/ 	.byte	0x04, 0x36
        /*00ba*/ 	.short	(.L_4019 - .L_4018)
.L_4018:
        /*00bc*/ 	.word	0x00000008
.L_4019:


//--------------------- .nv.info._ZN2at6native29vectorized_elementwise_kernelILi2ENS0_13BinaryFunctorIlllZZZNS0_18lshift_kernel_cudaERNS_18TensorIteratorBaseEENKUlvE_clEvENKUlvE2_clEvEUlllE_EESt5arrayIPcLm3EEEEviT0_T1_ --------------------------
	.section	.nv.info._ZN2at6native29vectorized_elementwise_kernelILi2ENS0_13BinaryFunctorIlllZZZNS0_18lshift_kernel_cudaERNS_18TensorIteratorBaseEENKUlvE_clEvENKUlvE2_clEvEUlllE_EESt5arrayIPcLm3EEEEviT0_T1_,"",@"SHT_CUDA_INFO"
	.sectionflags	@""
	.align	4


	//----- nvinfo : EIATTR_CUDA_API_VERSION
	.align		4
        /*0000*/ 	.byte	0x04, 0x37
        /*0002*/ 	.short	(.L_4021 - .L_4020)
.L_4020:
        /*0004*/ 	.word	0x00000082


	//----- nvinfo : EIATTR_KPARAM_INFO
	.align		4
.L_4021:
        /*0008*/ 	.byte	0x04, 0x17
        /*000a*/ 	.short	(.L_4023 - .L_4022)
.L_4022:
        /*000c*/ 	.word	0x00000000
        /*0010*/ 	.short	0x0002
        /*0012*/ 	.short	0x0008
        /*0014*/ 	.byte	0x00, 0xf0, 0x61, 0x00


	//----- nvinfo : EIATTR_KPARAM_INFO
	.align		4
.L_4023:
        /*0018*/ 	.byte	0x04, 0x17
        /*001a*/ 	.short	(.L_4025 - .L_4024)
.L_4024:
        /*001c*/ 	.word	0x00000000
        /*0020*/ 	.short	0x0001
        /*0022*/ 	.short	0x0004
        /*0024*/ 	.byte	0x00, 0xf0, 0x05, 0x00


	//----- nvinfo : EIATTR_KPARAM_INFO
	.align		4
.L_4025:
        /*0028*/ 	.byte	0x04, 0x17
        /*002a*/ 	.short	(.L_4027 - .L_4026)
.L_4026:
        /*002c*/ 	.word	0x00000000
        /*0030*/ 	.short	0x0000
        /*0032*/ 	.short	0x0000
        /*0034*/ 	.byte	0x00, 0xf0, 0x11, 0x00


	//----- nvinfo : EIATTR_SPARSE_MMA_MASK
	.align		4
.L_4027:
        /*0038*/ 	.byte	0x03, 0x50
        /*003a*/ 	.short	0x0000


	//----- nvinfo : EIATTR_MAXREG_COUNT
	.align		4
        /*003c*/ 	.byte	0x03, 0x1b
        /*003e*/ 	.short	0x00ff


	//----- nvinfo : EIATTR_MERCURY_ISA_VERSION
	.align		4
        /*0040*/ 	.byte	0x03, 0x5f
        /*0042*/ 	.short	0x0101


	//----- nvinfo : EIATTR_EXIT_INSTR_OFFSETS
	.align		4
        /*0044*/ 	.byte	0x04, 0x1c
        /*0046*/ 	.short	(.L_4029 - .L_4028)


	//   ....[0]....
.L_4028:
        /*0048*/ 	.word	0x00000590


	//   ....[1]....
        /*004c*/ 	.word	0x00001190


	//   ....[2]....
        /*0050*/ 	.word	0x000011e0


	//----- nvinfo : EIATTR_MAX_THREADS
	.align		4
.L_4029:
        /*0054*/ 	.byte	0x04, 0x05
        /*0056*/ 	.short	(.L_4031 - .L_4030)
.L_4030:
        /*0058*/ 	.word	0x00000080
        /*005c*/ 	.word	0x00000001
        /*0060*/ 	.word	0x00000001


	//----- nvinfo : EIATTR_CRS_STACK_SIZE
	.align		4
.L_4031:
        /*0064*/ 	.byte	0x04, 0x1e
        /*0066*/ 	.short	(.L_4033 - .L_4032)
.L_4032:
        /*0068*/ 	.word	0x00000000


	//----- nvinfo : EIATTR_CBANK_PARAM_SIZE
	.align		4
.L_4033:
        /*006c*/ 	.byte	0x03, 0x19
        /*006e*/ 	.short	0x0020


	//----- nvinfo : EIATTR_PARAM_CBANK
	.align		4
        /*0070*/ 	.byte	0x04, 0x0a
        /*0072*/ 	.short	(.L_4035 - .L_4034)
	.align		4
.L_4034:
        /*0074*/ 	.word	index@(.nv.constant0._ZN2at6native29vectorized_elementwise_kernelILi2ENS0_13BinaryFunctorIlllZZZNS0_18lshift_kernel_cudaERNS_18TensorIteratorBaseEENKUlvE_clEvENKUlvE2_clEvEUlllE_EESt5arrayIPcLm3EEEEviT0_T1_)
        /*0078*/ 	.short	0x0210
        /*007a*/ 	.short	0x0020


	//----- nvinfo : EIATTR_SW_WAR
	.align		4
.L_4035:
        /*007c*/ 	.byte	0x04, 0x36
        /*007e*/ 	.short	(.L_4037 - .L_4036)
.L_4036:
        /*0080*/ 	.word	0x00000008
.L_4037:


//--------------------- .nv.info._ZN2at6native29vectorized_elementwise_kernelILi4ENS0_13BinaryFunctorIlllZZZNS0_18lshift_kernel_cudaERNS_18TensorIteratorBaseEENKUlvE_clEvENKUlvE2_clEvEUlllE_EESt5arrayIPcLm3EEEEviT0_T1_ --------------------------
	.section	.nv.info._ZN2at6native29vectorized_elementwise_kernelILi4ENS0_13BinaryFunctorIlllZZZNS0_18lshift_kernel_cudaERNS_18TensorIteratorBaseEENKUlvE_clEvENKUlvE2_clEvEUlllE_EESt5arrayIPcLm3EEEEviT0_T1_,"",@"SHT_CUDA_INFO"
	.sectionflags	@""
	.align	4


	//----- nvinfo : EIATTR_CUDA_API_VERSION
	.align		4
        /*0000*/ 	.byte	0x04, 0x37
        /*0002*/ 	.short	(.L_4039 - .L_4038)
.L_4038:
        /*0004*/ 	.word	0x00000082


	//----- nvinfo : EIATTR_KPARAM_INFO
	.align		4
.L_4039:
        /*0008*/ 	.byte	0x04, 0x17
        /*000a*/ 	.short	(.L_4041 - .L_4040)
.L_4040:
        /*000c*/ 	.word	0x00000000
        /*0010*/ 	.short	0x0002
        /*0012*/ 	.short	0x0008
        /*0014*/ 	.byte	0x00, 0xf0, 0x61, 0x00


	//----- nvinfo : EIATTR_KPARAM_INFO
	.align		4
.L_4041:
        /*0018*/ 	.byte	0x04, 0x17
        /*001a*/ 	.short	(.L_4043 - .L_4042)
.L_4042:
        /*001c*/ 	.word	0x00000000
        /*0020*/ 	.short	0x0001
        /*0022*/ 	.short	0x0004
        /*0024*/ 	.byte	0x00, 0xf0, 0x05, 0x00


	//----- nvinfo : EIATTR_KPARAM_INFO
	.align		4
.L_4043:
        /*0028*/ 	.byte	0x04, 0x17
        /*002a*/ 	.short	(.L_4045 - .L_4044)
.L_4044:
        /*002c*/ 	.word	0x00000000
        /*0030*/ 	.short	0x0000
        /*0032*/ 	.short	0x0000
        /*0034*/ 	.byte	0x00, 0xf0, 0x11, 0x00


	//----- nvinfo : EIATTR_SPARSE_MMA_MASK
	.align		4
.L_4045:
        /*0038*/ 	.byte	0x03, 0x50
        /*003a*/ 	.short	0x0000


	//----- nvinfo : EIATTR_MAXREG_COUNT
	.align		4
        /*003c*/ 	.byte	0x03, 0x1b
        /*003e*/ 	.short	0x00ff


	//----- nvinfo : EIATTR_MERCURY_ISA_VERSION
	.align		4
        /*0040*/ 	.byte	0x03, 0x5f
        /*0042*/ 	.short	0x0101


	//----- nvinfo : EIATTR_EXIT_INSTR_OFFSETS
	.align		4
        /*0044*/ 	.byte	0x04, 0x1c
        /*0046*/ 	.short	(.L_4047 - .L_4046)


	//   ....[0]....
.L_4046:
        /*0048*/ 	.word	0x00000590


	//   ....[1]....
        /*004c*/ 	.word	0x00001190


	//   ....[2]....
        /*0050*/ 	.word	0x000011e0


	//----- nvinfo : EIATTR_MAX_THREADS
	.align		4
.L_4047:
        /*0054*/ 	.byte	0x04, 0x05
        /*0056*/ 	.short	(.L_4049 - .L_4048)
.L_4048:
        /*0058*/ 	.word	0x00000080
        /*005c*/ 	.word	0x00000001
        /*0060*/ 	.word	0x00000001


	//----- nvinfo : EIATTR_CRS_STACK_SIZE
	.align		4
.L_4049:
        /*0064*/ 	.byte	0x04, 0x1e
        /*0066*/ 	.short	(.L_4051 - .L_4050)
.L_4050:
        /*0068*/ 	.word	0x00000000


	//----- nvinfo : EIATTR_CBANK_PARAM_SIZE
	.align		4
.L_4051:
        /*006c*/ 	.byte	0x03, 0x19
        /*006e*/ 	.short	0x0020


	//----- nvinfo : EIATTR_PARAM_CBANK
	.align		4
        /*0070*/ 	.byte	0x04, 0x0a
        /*0072*/ 	.short	(.L_4053 - .L_4052)
	.align		4
.L_4052:
        /*0074*/ 	.word	index@(.nv.constant0._ZN2at6native29vectorized_elementwise_kernelILi4ENS0_13BinaryFunctorIlllZZZNS0_18lshift_kernel_cudaERNS_18TensorIteratorBaseEENKUlvE_clEvENKUlvE2_clEvEUlllE_EESt5arrayIPcLm3EEEEviT0_T1_)
        /*0078*/ 	.short	0x0210
        /*007a*/ 	.short	0x0020


	//----- nvinfo : EIATTR_SW_WAR
	.align		4
.L_4053:
        /*007c*/ 	.byte	0x04, 0x36
        /*007e*/ 	.short	(.L_4055 - .L_4054)
.L_4054:
        /*0080*/ 	.word	0x00000008
.L_4055:


//--------------------- .nv.info._ZN2at6native29vectorized_elementwise_kernelILi8ENS0_13BinaryFunctorIlllZZZNS0_18lshift_kernel_cudaERNS_18TensorIteratorBaseEENKUlvE_clEvENKUlvE2_clEvEUlllE_EESt5arrayIPcLm3EEEEviT0_T1_ --------------------------
	.section	.nv.info._ZN2at6native29vectorized_elementwise_kernelILi8ENS0_13BinaryFunctorIlllZZZNS0_18lshift_kernel_cudaERNS_18TensorIteratorBaseEENKUlvE_clEvENKUlvE2_clEvEUlllE_EESt5arrayIPcLm3EEEEviT0_T1_,"",@"SHT_CUDA_INFO"
	.sectionflags	@""
	.align	4


	//----- nvinfo : EIATTR_CUDA_API_VERSION
	.align		4
        /*0000*/ 	.byte	0x04, 0x37
        /*0002*/ 	.short	(.L_4057 - .L_4056)
.L_4056:
        /*0004*/ 	.word	0x00000082


	//----- nvinfo : EIATTR_KPARAM_INFO
	.align		4
.L_4057:
        /*0008*/ 	.byte	0x04, 0x17
        /*000a*/ 	.short	(.L_4059 - .L_4058)
.L_4058:
        /*000c*/ 	.word	0x00000000
        /*0010*/ 	.short	0x0002
        /*0012*/ 	.short	0x0008
        /*0014*/ 	.byte	0x00, 0xf0, 0x61, 0x00


	//----- nvinfo : EIATTR_KPARAM_INFO
	.align		4
.L_4059:
        /*0018*/ 	.byte	0x04, 0x17
        /*001a*/ 	.short	(.L_4061 - .L_4060)
.L_4060:
        /*001c*/ 	.word	0x00000000
        /*0020*/ 	.short	0x0001
        /*0022*/ 	.short	0x0004
        /*0024*/ 	.byte	0x00, 0xf0, 0x05, 0x00


	//----- nvinfo : EIATTR_KPARAM_INFO
	.align		4
.L_4061:
        /*0028*/ 	.byte	0x04, 0x17
        /*002a*/ 	.short	(.L_4063 - .L_4062)
.L_4062:
        /*002c*/ 	.word	0x00000000
        /*0030*/ 	.short	0x0000
        /*0032*/ 	.short	0x0000
        /*0034*/ 	.byte	0x00, 0xf0, 0x11, 0x00


	//----- nvinfo : EIATTR_SPARSE_MMA_MASK
	.align		4
.L_4063:
        /*0038*/ 	.byte	0x03, 0x50
        /*003a*/ 	.short	0x0000


	//----- nvinfo : EIATTR_MAXREG_COUNT
	.align		4
        /*003c*/ 	.byte	0x03, 0x1b
        /*003e*/ 	.short	0x00ff


	//----- nvinfo : EIATTR_MERCURY_ISA_VERSION
	.align		4
        /*0040*/ 	.byte	0x03, 0x5f
        /*0042*/ 	.short	0x0101


	//----- nvinfo : EIATTR_EXIT_INSTR_OFFSETS
	.align		4
        /*0044*/ 	.byte	0x04, 0x1c
        /*0046*/ 	.short	(.L_4065 - .L_4064)


	//   ....[0]....
.L_4064:
        /*0048*/ 	.word	0x00000590


	//   ....[1]....
        /*004c*/ 	.word	0x00001190


	//   ....[2]....
        /*0050*/ 	.word	0x000011e0


	//----- nvinfo : EIATTR_MAX_THREADS
	.align		4
.L_4065:
        /*0054*/ 	.byte	0x04, 0x05
        /*0056*/ 	.short	(.L_4067 - .L_4066)
.L_4066:
        /*0058*/ 	.word	0x00000080
        /*005c*/ 	.word	0x00000001
        /*0060*/ 	.word	0x00000001


	//----- nvinfo : EIATTR_CRS_STACK_SIZE
	.align		4
.L_4067:
        /*0064*/ 	.byte	0x04, 0x1e
        /*0066*/ 	.short	(.L_4069 - .L_4068)
.L_4068:
        /*0068*/ 	.word	0x00000000


	//----- nvinfo : EIATTR_CBANK_PARAM_SIZE
	.align		4
.L_4069:
        /*006c*/ 	.byte	0x03, 0x19
        /*006e*/ 	.short	0x0020


	//----- nvinfo : EIATTR_PARAM_CBANK
	.align		4
        /*0070*/ 	.byte	0x04, 0x0a
        /*0072*/ 	.short	(.L_4071 - .L_4070)
	.align		4
.L_4070:
        /*0074*/ 	.word	index@(.nv.constant0._ZN2at6native29vectorized_elementwise_kernelILi8ENS0_13BinaryFunctorIlllZZZNS0_18lshift_kernel_cudaERNS_18TensorIteratorBaseEENKUlvE_clEvENKUlvE2_clEvEUlllE_EESt5arrayIPcLm3EEEEviT0_T1_)
        /*0078*/ 	.short	0x0210
        /*007a*/ 	.short	0x0020


	//----- nvinfo : EIATTR_SW_WAR
	.align		4
.L_4071:
        /*007c*/ 	.byte	0x04, 0x36
        /*007e*/ 	.short	(.L_4073 - .L_4072)
.L_4072:
        /*0080*/ 	.word	0x00000008
.L_4073:


//--------------------- .nv.info._ZN2at6native18elementwise_kernelILi128ELi4EZNS0_15gpu_kernel_implINS0_13BUnaryFunctorIlllZZZNS0_18lshift_kernel_cudaERNS_18TensorIteratorBaseEENKUlvE_clEvENKUlvE2_clEvEUlllE_EEEEvS5_RKT_EUliE_EEviT1_ --------------------------
	.section	.nv.info._ZN2at6native18elementwise_kernelILi128ELi4EZNS0_15gpu_kernel_implINS0_13BUnaryFunctorIlllZZZNS0_18lshift_kernel_cudaERNS_18TensorIteratorBaseEENKUlvE_clEvENKUlvE2_clEvEUlllE_EEEEvS5_RKT_EUliE_EEviT1_,"",@"SHT_CUDA_INFO"
	.sectionflags	@""
	.align	4


	//----- nvinfo : EIATTR_CUDA_API_VERSION
	.align		4
        /*0000*/ 	.byte	0x04, 0x37
        /*0002*/ 	.short	(.L_4075 - .L_4074)
.L_4074:
        /*0004*/ 	.word	0x00000082


	//----- nvinfo : EIATTR_KPARAM_INFO
	.align		4
.L_4075:
        /*0008*/ 	.byte	0x04, 0x17
        /*000a*/ 	.short	(.L_4077 - .L_4076)
.L_4076:
        /*000c*/ 	.word	0x00000000
        /*0010*/ 	.short	0x0001
        /*0012*/ 	.short	0x0008
        /*0014*/ 	.byte	0x00, 0xf0, 0xa1, 0x08


	//----- nvinfo : EIATTR_KPARAM_INFO
	.align		4
.L_4077:
        /*0018*/ 	.byte	0x04, 0x17
        /*001a*/ 	.short	(.L_4079 - .L_4078)
.L_4078:
        /*001c*/ 	.word	0x00000000
        /*0020*/ 	.short	0x0000
        /*0022*/ 	.short	0x0000
        /*0024*/ 	.byte	0x00, 0xf0, 0x11, 0x00


	//----- nvinfo : EIATTR_SPARSE_MMA_MASK
	.align		4
.L_4079:
        /*0028*/ 	.byte	0x03, 0x50
        /*002a*/ 	.short	0x0000


	//----- nvinfo : EIATTR_MAXREG_COUNT
	.align		4
        /*002c*/ 	.byte	0x03, 0x1b
        /*002e*/ 	.short	0x0080


	//----- nvinfo : EIATTR_EXTERNS
	.align		4
        /*0030*/ 	.byte	0x04, 0x0f
        /*0032*/ 	.short	(.L_4081 - .L_4080)


	//   ....[0]....
	.align		4
.L_4080:
        /*0034*/ 	.word	index@(__assertfail)


	//----- nvinfo : EIATTR_MERCURY_ISA_VERSION
	.align		4
.L_4081:
        /*0038*/ 	.byte	0x03, 0x5f
        /*003a*/ 	.short	0x0101


	//----- nvinfo : EIATTR_SYSCALL_OFFSETS
	.align		4
        /*003c*/ 	.byte	0x04, 0x46
        /*003e*/ 	.short	(.L_4083 - .L_4082)


	//   ....[0]....
.L_4082:
        /*0040*/ 	.word	0x000021d0


	//   ....[1]....
        /*0044*/ 	.word	0x000030b0


	//   ....[2]....
        /*0048*/ 	.word	0x00005290


	//   ....[3]....
        /*004c*/ 	.word	0x00006170


	//   ....[4]....
        /*0050*/ 	.word	0x00008340


	//   ....[5]....
        /*0054*/ 	.word	0x00009220


	//   ....[6]....
        /*0058*/ 	.word	0x0000b3e0


	//   ....[7]....
        /*005c*/ 	.word	0x0000c2c0


	//----- nvinfo : EIATTR_EXIT_INSTR_OFFSETS
	.align		4
.L_4083:
        /*0060*/ 	.byte	0x04, 0x1c
        /*0062*/ 	.short	(.L_4085 - .L_4084)


	//   ....[0]....
.L_4084:
        /*0064*/ 	.word	0x000092b0


	//   ....[1]....
        /*0068*/ 	.word	0x0000b5a0


	//   ....[2]....
        /*006c*/ 	.word	0x0000b5c0


	//   ....[3]....
        /*0070*/ 	.word	0x0000b640


	//   ....[4]....
        /*0074*/ 	.word	0x0000b660


	//   ....[5]....
        /*0078*/ 	.word	0x0000b680


	//   ....[6]....
        /*007c*/ 	.word	0x0000b710


	//   ....[7]....
        /*0080*/ 	.word	0x0000b750


	//   ....[8]....
        /*0084*/ 	.word	0x0000b7f0


	//   ....[9]....
        /*0088*/ 	.word	0x0000b840


	//   ....[10]....
        /*008c*/ 	.word	0x0000b870


	//   ....[11]....
        /*0090*/ 	.word	0x0000b940


	//   ....[12]....
        /*0094*/ 	.word	0x0000b980


	//   ....[13]....
        /*0098*/ 	.word	0x0000bb10


	//   ....[14]....
        /*009c*/ 	.word	0x0000bc70


	//   ....[15]....
        /*00a0*/ 	.word	0x0000bcb0


	//   ....[16]....
        /*00a4*/ 	.word	0x0000bd50


	//   ....[17]....
        /*00a8*/ 	.word	0x0000bed0


	//   ....[18]....
        /*00ac*/ 	.word	0x0000c050


	//   ....[19]....
        /*00b0*/ 	.word	0x0000c1c0


	//   ....[20]....
        /*00b4*/ 	.word	0x0000c2d0


	//   ....[21]....
        /*00b8*/ 	.word	0x0000c2f0


	//   ....[22]....
        /*00bc*/ 	.word	0x0000c310


	//----- nvinfo : EIATTR_MAX_THREADS
	.align		4
.L_4085:
        /*00c0*/ 	.byte	0x04, 0x05
        /*00c2*/ 	.short	(.L_4087 - .L_4086)
.L_4086:
        /*00c4*/ 	.word	0x00000080
        /*00c8*/ 	.word	0x00000001
        /*00cc*/ 	.word	0x00000001


	//----- nvinfo : EIATTR_CRS_STACK_SIZE
	.align		4
.L_4087:
        /*00d0*/ 	.byte	0x04, 0x1e
        /*00d2*/ 	.short	(.L_4089 - .L_4088)
.L_4088:
        /*00d4*/ 	.word	0x00000000


	//----- nvinfo : EIATTR_CBANK_PARAM_SIZE
	.align		4
.L_4089:
        /*00d8*/ 	.byte	0x03, 0x19
        /*00da*/ 	.short	0x0230


	//----- nvinfo : EIATTR_PARAM_CBANK
	.align		4
        /*00dc*/ 	.byte	0x04, 0x0a
        /*00de*/ 	.short	(.L_4091 - .L_4090)
	.align		4
.L_4090:
        /*00e0*/ 	.word	index@(.nv.constant0._ZN2at6native18elementwise_kernelILi128ELi4EZNS0_15gpu_kernel_implINS0_13BUnaryFunctorIlllZZZNS0_18lshift_kernel_cudaERNS_18TensorIteratorBaseEENKUlvE_clEvENKUlvE2_clEvEUlllE_EEEEvS5_RKT_EUliE_EEviT1_)
        /*00e4*/ 	.short	0x0210
        /*00e6*/ 	.short	0x0230


	//----- nvinfo : EIATTR_SW_WAR
	.align		4
.L_4091:
        /*00e8*/ 	.byte	0x04, 0x36
        /*00ea*/ 	.short	(.L_4093 - .L_4092)
.L_4092:
        /*00ec*/ 	.word	0x00000008
.L_4093:


//--------------------- .nv.info._ZN2at6native27unrolled_elementwise_kernelINS0_13BUnaryFunctorIlllZZZNS0_18lshift_kernel_cudaERNS_18TensorIteratorBaseEENKUlvE_clEvENKUlvE2_clEvEUlllE_EESt5arrayIPcLm2EELi4E23TrivialOffsetCalculatorILi1EjESD_NS0_6memory12LoadWithCastILi1EEENSE_13StoreWithCastILi1EEEEEviT_T0_T2_T3_T4_T5_ --------------------------
	.section	.nv.info._ZN2at6native27unrolled_elementwise_kernelINS0_13BUnaryFunctorIlllZZZNS0_18lshift_kernel_cudaERNS_18TensorIteratorBaseEENKUlvE_clEvENKUlvE2_clEvEUlllE_EESt5arrayIPcLm2EELi4E23TrivialOffsetCalculatorILi1EjESD_NS0_6memory12LoadWithCastILi1EEENSE_13StoreWithCastILi1EEEEEviT_T0_T2_T3_T4_T5_,"",@"SHT_CUDA_INFO"
	.sectionflags	@""
	.align	4


	//----- nvinfo : EIATTR_CUDA_API_VERSION
	.align		4
        /*0000*/ 	.byte	0x04, 0x37
        /*0002*/ 	.short	(.L_4095 - .L_4094)
.L_4094:
        /*0004*/ 	.word	0x00000082


	//----- nvinfo : EIATTR_KPARAM_INFO
	.align		4
.L_4095:
        /*0008*/ 	.byte	0x04, 0x17
        /*000a*/ 	.short	(.L_4097 - .L_4096)
.L_4096:
        /*000c*/ 	.word	0x00000000
        /*0010*/ 	.short	0x0006
        /*0012*/ 	.short	0x0034
        /*0014*/ 	.byte	0x00, 0xf0, 0x21, 0x00


	//----- nvinfo : EIATTR_KPARAM_INFO
	.align		4
.L_4097:
        /*0018*/ 	.byte	0x04, 0x17
        /*001a*/ 	.short	(.L_4099 - .L_4098)
.L_4098:
        /*001c*/ 	.word	0x00000000
        /*0020*/ 	.short	0x0005
        /*0022*/ 	.short	0x002c
        /*0024*/ 	.byte	0x00, 0xf0, 0x21, 0x00


	//----- nvinfo : EIATTR_KPARAM_INFO
	.align		4
.L_4099:
        /*0028*/ 	.byte	0x04, 0x17
        /*002a*/ 	.short	(.L_4101 - .L_4100)
.L_4100:
        /*002c*/ 	.word	0x00000000
        /*0030*/ 	.short	0x0004
        /*0032*/ 	.short	0x0029
        /*0034*/ 	.byte	0x00, 0xf0, 0x05, 0x00


	//----- nvinfo : EIATTR_KPARAM_INFO
	.align		4
.L_4101:
        /*0038*/ 	.byte	0x04, 0x17
        /*003a*/ 	.short	(.L_4103 - .L_4102)
.L_4102:
        /*003c*/ 	.word	0x00000000
        /*0040*/ 	.short	0x0003
        /*0042*/ 	.short	0x0028
        /*0044*/ 	.byte	0x00, 0xf0, 0x05, 0x00


	//----- nvinfo : EIATTR_KPARAM_INFO
	.align		4
.L_4103:
        /*0048*/ 	.byte	0x04, 0x17
        /*004a*/ 	.short	(.L_4105 - .L_4104)
.L_4104:
        /*004c*/ 	.word	0x00000000
        /*0050*/ 	.short	0x0002
        /*0052*/ 	.short	0x0018
        /*0054*/ 	.byte	0x00, 0xf0, 0x41, 0x00


	//----- nvinfo : EIATTR_KPARAM_INFO
	.align		4
.L_4105:
        /*0058*/ 	.byte	0x04, 0x17
        /*005a*/ 	.short	(.L_4107 - .L_4106)
.L_4106:
        /*005c*/ 	.word	0x00000000
        /*0060*/ 	.short	0x0001
        /*0062*/ 	.short	0x0008
        /*0064*/ 	.byte	0x00, 0xf0, 0x41, 0x00


	//----- nvinfo : EIATTR_KPARAM_INFO
	.align		4
.L_4107:
        /*0068*/ 	.byte	0x04, 0x17
        /*006a*/ 	.short	(.L_4109 - .L_4108)
.L_4108:
        /*006c*/ 	.word	0x00000000
        /*0070*/ 	.short	0x0000
        /*0072*/ 	.short	0x0000
        /*0074*/ 	.byte	0x00, 0xf0, 0x11, 0x00


	//----- nvinfo : EIATTR_SPARSE_MMA_MASK
	.align		4
.L_4109:
        /*0078*/ 	.byte	0x03, 0x50
        /*007a*/ 	.short	0x0000


	//----- nvinfo : EIATTR_MAXREG_COUNT
	.align		4
        /*007c*/ 	.byte	0x03, 0x1b
        /*007e*/ 	.short	0x00ff


	//----- nvinfo : EIATTR_EXTERNS
	.align		4
        /*0080*/ 	.byte	0x04, 0x0f
        /*0082*/ 	.short	(.L_4111 - .L_4110)


	//   ....[0]....
	.align		4
.L_4110:
        /*0084*/ 	.word	index@(__assertfail)


	//----- nvinfo : EIATTR_MERCURY_ISA_VERSION
	.align		4
.L_4111:
        /*0088*/ 	.byte	0x03, 0x5f
        /*008a*/ 	.short	0x0101


	//----- nvinfo : EIATTR_SYSCALL_OFFSETS
	.align		4
        /*008c*/ 	.byte	0x04, 0x46
        /*008e*/ 	.short	(.L_4113 - .L_4112)


	//   ....[0]....
.L_4112:
        /*0090*/ 	.word	0x00000ef0


	//   ....[1]....
        /*0094*/ 	.word	0x00001df0


	//   ....[2]....
        /*0098*/ 	.word	0x00002d00


	//   ....[3]....
        /*009c*/ 	.word	0x00003be0


	//   ....[4]....
        /*00a0*/ 	.word	0x00004c50


	//   ....[5]....
        /*00a4*/ 	.word	0x00005b30


	//   ....[6]....
        /*00a8*/ 	.word	0x000069f0


	//   ....[7]....
        /*00ac*/ 	.word	0x000078b0


	//----- nvinfo : EIATTR_EXIT_INSTR_OFFSETS
	.align		4
.L_4113:
        /*00b0*/ 	.byte	0x04, 0x1c
        /*00b2*/ 	.short	(.L_4115 - .L_4114)


	//   ....[0]....
.L_4114:
        /*00b4*/ 	.word	0x00006a70


	//   ....[1]....
        /*00b8*/ 	.word	0x00006ba0


	//   ....[2]....
        /*00bc*/ 	.word	0x00006bc0


	//   ....[3]....
        /*00c0*/ 	.word	0x00006c40


	//   ....[4]....
        /*00c4*/ 	.word	0x00006c60


	//   ....[5]....
        /*00c8*/ 	.word	0x00006c80


	//   ....[6]....
        /*00cc*/ 	.word	0x00006d10


	//   ....[7]....
        /*00d0*/ 	.word	0x00006d50


	//   ....[8]....
        /*00d4*/ 	.word	0x00006df0


	//   ....[9]....
        /*00d8*/ 	.word	0x00006e40


	//   ....[10]....
        /*00dc*/ 	.word	0x00006e70


	//   ....[11]....
        /*00e0*/ 	.word	0x00006f40


	//   ....[12]....
        /*00e4*/ 	.word	0x00006f80


	//   ....[13]....
        /*00e8*/ 	.word	0x00007110


	//   ....[14]....
        /*00ec*/ 	.word	0x00007270


	//   ....[15]....
        /*00f0*/ 	.word	0x000072b0


	//   ....[16]....
        /*00f4*/ 	.word	0x00007350


	//   ....[17]....
        /*00f8*/ 	.word	0x000074d0


	//   ....[18]....
        /*00fc*/ 	.word	0x00007650


	//   ....[19]....
        /*0100*/ 	.word	0x000077b0


	//   ....[20]....
        /*0104*/ 	.word	0x000078c0


	//   ....[21]....
        /*0108*/ 	.word	0x000078e0


	//   ....[22]....
        /*010c*/ 	.word	0x00007900


	//----- nvinfo : EIATTR_MAX_THREADS
	.align		4
.L_4115:
        /*0110*/ 	.byte	0x04, 0x05
        /*0112*/ 	.short	(.L_4117 - .L_4116)
.L_4116:
        /*0114*/ 	.word	0x00000080
        /*0118*/ 	.word	0x00000001
        /*011c*/ 	.word	0x00000001


	//----- nvinfo : EIATTR_CRS_STACK_SIZE
	.align		4
.L_4117:
        /*0120*/ 	.byte	0x04, 0x1e
        /*0122*/ 	.short	(.L_4119 - .L_4118)
.L_4118:
        /*0124*/ 	.word	0x00000000


	//----- nvinfo : EIATTR_CBANK_PARAM_SIZE
	.align		4
.L_4119:
        /*0128*/ 	.byte	0x03, 0x19
        /*012a*/ 	.short	0x003c


	//----- nvinfo : EIATTR_PARAM_CBANK
	.align		4
        /*012c*/ 	.byte	0x04, 0x0a
        /*012e*/ 	.short	(.L_4121 - .L_4120)
	.align		4
.L_4120:
        /*0130*/ 	.word	index@(.nv.constant0._ZN2at6native27unrolled_elementwise_kernelINS0_13BUnaryFunctorIlllZZZNS0_18lshift_kernel_cudaERNS_18TensorIteratorBaseEENKUlvE_clEvENKUlvE2_clEvEUlllE_EESt5arrayIPcLm2EELi4E23TrivialOffsetCalculatorILi1EjESD_NS0_6memory12LoadWithCastILi1EEENSE_13StoreWithCastILi1EEEEEviT_T0_T2_T3_T4_T5_)
        /*0134*/ 	.short	0x0210
        /*0136*/ 	.short	0x003c


	//----- nvinfo : EIATTR_SW_WAR
	.align		4
.L_4121:
        /*0138*/ 	.byte	0x04, 0x36
        /*013a*/ 	.short	(.L_4123 - .L_4122)
.L_4122:
        /*013c*/ 	.word	0x00000008
.L_4123:


//--------------------- .nv.info._ZN2at6native18elementwise_kernelILi128ELi2EZNS0_22gpu_kernel_impl_nocastINS0_13BUnaryFunctorIlllZZZNS0_18lshift_kernel_cudaERNS_18TensorIteratorBaseEENKUlvE_clEvENKUlvE2_clEvEUlllE_EEEEvS5_RKT_EUliE_EEviT1_ --------------------------
	.section	.nv.info._ZN2at6native18elementwise_kernelILi128ELi2EZNS0_22gpu_kernel_impl_nocastINS0_13BUnaryFunctorIlllZZZNS0_18lshift_kernel_cudaERNS_18TensorIteratorBaseEENKUlvE_clEvENKUlvE2_clEvEUlllE_EEEEvS5_RKT_EUliE_EEviT1_,"",@"SHT_CUDA_INFO"
	.sectionflags	@""
	.align	4


	//----- nvinfo : EIATTR_CUDA_API_VERSION
	.align		4
        /*0000*/ 	.byte	0x04, 0x37
        /*0002*/ 	.short	(.L_4125 - .L_4124)
.L_4124:
        /*0004*/ 	.word	0x00000082


	//----- nvinfo : EIATTR_KPARAM_INFO
	.align		4
.L_4125:
        /*0008*/ 	.byte	0x04, 0x17
        /*000a*/ 	.short	(.L_4127 - .L_4126)
.L_4126:
        /*000c*/ 	.word	0x00000000
        /*0010*/ 	.short	0x0001
        /*0012*/ 	.short	0x0008
        /*0014*/ 	.byte	0x00, 0xf0, 0x81, 0x08


	//----- nvinfo : EIATTR_KPARAM_INFO
	.align		4
.L_4127:
        /*0018*/ 	.byte	0x04, 0x17
        /*001a*/ 	.short	(.L_4129 - .L_4128)
.L_4128:
        /*001c*/ 	.word	0x00000000
        /*0020*/ 	.short	0x0000
        /*0022*/ 	.short	0x0000
        /*0024*/ 	.byte	0x00, 0xf0, 0x11, 0x00


	//----- nvinfo : EIATTR_SPARSE_MMA_MASK
	.align		4
.L_4129:
        /*0028*/ 	.byte	0x03, 0x50
        /*002a*/ 	.short	0x0000


	//----- nvinfo : EIATTR_MAXREG_COUNT
	.align		4
        /*002c*/ 	.byte	0x03, 0x1b
        /*002e*/ 	.short	0x0080


	//----- nvinfo : EIATTR_MERCURY_ISA_VERSION
	.align		4
        /*0030*/ 	.byte	0x03, 0x5f
        /*0032*/ 	.short	0x0101


	//----- nvinfo : EIATTR_EXIT_INSTR_OFFSETS
	.align		4
        /*0034*/ 	.byte	0x04, 0x1c
        /*0036*/ 	.short	(.L_4131 - .L_4130)


	//   ....[0]....
.L_4130:
        /*0038*/ 	.word	0x000014a0


	//   ....[1]....
        /*003c*/ 	.word	0x00002890


	//----- nvinfo : EIATTR_MAX_THREADS
	.align		4
.L_4131:
        /*0040*/ 	.byte	0x04, 0x05
        /*0042*/ 	.short	(.L_4133 - .L_4132)
.L_4132:
        /*0044*/ 	.word	0x00000080
        /*0048*/ 	.word	0x00000001
        /*004c*/ 	.word	0x00000001


	//----- nvinfo : EIATTR_CRS_STACK_SIZE
	.align		4
.L_4133:
        /*0050*/ 	.byte	0x04, 0x1e
        /*0052*/ 	.short	(.L_4135 - .L_4134)
.L_4134:
        /*0054*/ 	.word	0x00000000


	//----- nvinfo : EIATTR_CBANK_PARAM_SIZE
	.align		4
.L_4135:
        /*0058*/ 	.byte	0x03, 0x19
        /*005a*/ 	.short	0x0228


	//----- nvinfo : EIATTR_PARAM_CBANK
	.align		4
        /*005c*/ 	.byte	0x04, 0x0a
        /*005e*/ 	.short	(.L_4137 - .L_4136)
	.align		4
.L_4136:
        /*0060*/ 	.word	index@(.nv.constant0._ZN2at6native18elementwise_kernelILi128ELi2EZNS0_22gpu_kernel_impl_nocastINS0_13BUnaryFunctorIlllZZZNS0_18lshift_kernel_cudaERNS_18TensorIteratorBaseEENKUlvE_clEvENKUlvE2_clEvEUlllE_EEEEvS5_RKT_EUliE_EEviT1_)
        /*0064*/ 	.short	0x0210
        /*0066*/ 	.short	0x0228


	//----- nvinfo : EIATTR_SW_WAR
	.align		4
.L_4137:
        /*0068*/ 	.byte	0x04, 0x36
        /*006a*/ 	.short	(.L_4139 - .L_4138)
.L_4138:
        /*006c*/ 	.word	0x00000008
.L_4139:


//--------------------- .nv.info._ZN2at6native27unrolled_elementwise_kernelINS0_13BUnaryFunctorIlllZZZNS0_18lshift_kernel_cudaERNS_18TensorIteratorBaseEENKUlvE_clEvENKUlvE2_clEvEUlllE_EESt5arrayIPcLm2EELi4E23TrivialOffsetCalculatorILi1EjESD_NS0_6memory15LoadWithoutCastENSE_16StoreWithoutCastEEEviT_T0_T2_T3_T4_T5_ --------------------------
	.section	.nv.info._ZN2at6native27unrolled_elementwise_kernelINS0_13BUnaryFunctorIlllZZZNS0_18lshift_kernel_cudaERNS_18TensorIteratorBaseEENKUlvE_clEvENKUlvE2_clEvEUlllE_EESt5arrayIPcLm2EELi4E23TrivialOffsetCalculatorILi1EjESD_NS0_6memory15LoadWithoutCastENSE_16StoreWithoutCastEEEviT_T0_T2_T3_T4_T5_,"",@"SHT_CUDA_INFO"
	.sectionflags	@""
	.align	4


	//----- nvinfo : EIATTR_CUDA_API_VERSION
	.align		4
        /*0000*/ 	.byte	0x04, 0x37
        /*0002*/ 	.short	(.L_4141 - .L_4140)
.L_4140:
        /*0004*/ 	.word	0x00000082


	//----- nvinfo : EIATTR_KPARAM_INFO
	.align		4
.L_4141:
        /*0008*/ 	.byte	0x04, 0x17
        /*000a*/ 	.short	(.L_4143 - .L_4142)
.L_4142:
        /*000c*/ 	.word	0x00000000
        /*0010*/ 	.short	0x0006
        /*0012*/ 	.short	0x002b
        /*0014*/ 	.byte	0x00, 0xf0, 0x05, 0x00


	//----- nvinfo : EIATTR_KPARAM_INFO
	.align		4
.L_4143:
        /*0018*/ 	.byte	0x04, 0x17
        /*001a*/ 	.short	(.L_4145 - .L_4144)
.L_4144:
        /*001c*/ 	.word	0x00000000
        /*0020*/ 	.short	0x0005
        /*0022*/ 	.short	0x002a
        /*0024*/ 	.byte	0x00, 0xf0, 0x05, 0x00


	//----- nvinfo : EIATTR_KPARAM_INFO
	.align		4
.L_4145:
        /*0028*/ 	.byte	0x04, 0x17
        /*002a*/ 	.short	(.L_4147 - .L_4146)
.L_4146:
        /*002c*/ 	.word	0x00000000
        /*0030*/ 	.short	0x0004
        /*0032*/ 	.short	0x0029
        /*0034*/ 	.byte	0x00, 0xf0, 0x05, 0x00


	//----- nvinfo : EIATTR_KPARAM_INFO
	.align		4
.L_4147:
        /*0038*/ 	.byte	0x04, 0x17
        /*003a*/ 	.short	(.L_4149 - .L_4148)
.L_4148:
        /*003c*/ 	.word	0x00000000
        /*0040*/ 	.short	0x0003
        /*0042*/ 	.short	0x0028
        /*0044*/ 	.byte	0x00, 0xf0, 0x05, 0x00


	//----- nvinfo : EIATTR_KPARAM_INFO
	.align		4
.L_4149:
        /*0048*/ 	.byte	0x04, 0x17
        /*004a*/ 	.short	(.L_4151 - .L_4150)
.L_4150:
        /*004c*/ 	.word	0x00000000
        /*0050*/ 	.short	0x0002
        /*0052*/ 	.short	0x0018
        /*0054*/ 	.byte	0x00, 0xf0, 0x41, 0x00


	//----- nvinfo : EIATTR_KPARAM_INFO
	.align		4
.L_4151:
        /*0058*/ 	.byte	0x04, 0x17
        /*005a*/ 	.short	(.L_4153 - .L_4152)
.L_4152:
        /*005c*/ 	.word	0x00000000
        /*0060*/ 	.short	0x0001
        /*0062*/ 	.short	0x0008
        /*0064*/ 	.byte	0x00, 0xf0, 0x41, 0x00


	//----- nvinfo : EIATTR_KPARAM_INFO
	.align		4
.L_4153:
        /*0068*/ 	.byte	0x04, 0x17
        /*006a*/ 	.short	(.L_4155 - .L_4154)
.L_4154:
        /*006c*/ 	.word	0x00000000
        /*0070*/ 	.short	0x0000
        /*0072*/ 	.short	0x0000
        /*0074*/ 	.byte	0x00, 0xf0, 0x11, 0x00


	//----- nvinfo : EIATTR_SPARSE_MMA_MASK
	.align		4
.L_4155:
        /*0078*/ 	.byte	0x03, 0x50
        /*007a*/ 	.short	0x0000


	//----- nvinfo : EIATTR_MAXREG_COUNT
	.align		4
        /*007c*/ 	.byte	0x03, 0x1b
        /*007e*/ 	.short	0x00ff


	//----- nvinfo : EIATTR_MERCURY_ISA_VERSION
	.align		4
        /*0080*/ 	.byte	0x03, 0x5f
        /*0082*/ 	.short	0x0101


	//----- nvinfo : EIATTR_EXIT_INSTR_OFFSETS
	.align		4
        /*0084*/ 	.byte	0x04, 0x1c
        /*0086*/ 	.short	(.L_4157 - .L_4156)


	//   ....[0]....
.L_4156:
        /*0088*/ 	.word	0x000004d0


	//   ....[1]....
        /*008c*/ 	.word	0x00000520


	//----- nvinfo : EIATTR_MAX_THREADS
	.align		4
.L_4157:
        /*0090*/ 	.byte	0x04, 0x05
        /*0092*/ 	.short	(.L_4159 - .L_4158)
.L_4158:
        /*0094*/ 	.word	0x00000080
        /*0098*/ 	.word	0x00000001
        /*009c*/ 	.word	0x00000001


	//----- nvinfo : EIATTR_CRS_STACK_SIZE
	.align		4
.L_4159:
        /*00a0*/ 	.byte	0x04, 0x1e
        /*00a2*/ 	.short	(.L_4161 - .L_4160)
.L_4160:
        /*00a4*/ 	.word	0x00000000


	//----- nvinfo : EIATTR_CBANK_PARAM_SIZE
	.align		4
.L_4161:
        /*00a8*/ 	.byte	0x03, 0x19
        /*00aa*/ 	.short	0x002c


	//----- nvinfo : EIATTR_PARAM_CBANK
	.align		4
        /*00ac*/ 	.byte	0x04, 0x0a
        /*00ae*/ 	.short	(.L_4163 - .L_4162)
	.align		4
.L_4162:
        /*00b0*/ 	.word	index@(.nv.constant0._ZN2at6native27unrolled_elementwise_kernelINS0_13BUnaryFunctorIlllZZZNS0_18lshift_kernel_cudaERNS_18TensorIteratorBaseEENKUlvE_clEvENKUlvE2_clEvEUlllE_EESt5arrayIPcLm2EELi4E23TrivialOffsetCalculatorILi1EjESD_NS0_6memory15LoadWithoutCastENSE_16StoreWithoutCastEEEviT_T0_T2_T3_T4_T5_)
        /*00b4*/ 	.short	0x0210
        /*00b6*/ 	.short	0x002c


	//----- nvinfo : EIATTR_SW_WAR
	.align		4
.L_4163:
        /*00b8*/ 	.byte	0x04, 0x36
        /*00ba*/ 	.short	(.L_4165 - .L_4164)
.L_4164:
        /*00bc*/ 	.word	0x00000008
.L_4165:


//--------------------- .nv.info._ZN2at6native29vectorized_elementwise_kernelILi2ENS0_13BUnaryFunctorIlllZZZNS0_18lshift_kernel_cudaERNS_18TensorIteratorBaseEENKUlvE_clEvENKUlvE2_clEvEUlllE_EESt5arrayIPcLm2EEEEviT0_T1_ --------------------------
	.section	.nv.info._ZN2at6native29vectorized_elementwise_kernelILi2ENS0_13BUnaryFunctorIlllZZZNS0_18lshift_kernel_cudaERNS_18TensorIteratorBaseEENKUlvE_clEvENKUlvE2_clEvEUlllE_EESt5arrayIPcLm2EEEEviT0_T1_,"",@"SHT_CUDA_INFO"
	.sectionflags	@""
	.align	4


	//----- nvinfo : EIATTR_CUDA_API_VERSION
	.align		4
        /*0000*/ 	.byte	0x04, 0x37
        /*0002*/ 	.short	(.L_4167 - .L_4166)
.L_4166:
        /*0004*/ 	.word	0x00000082


	//----- nvinfo : EIATTR_KPARAM_INFO
	.align		4
.L_4167:
        /*0008*/ 	.byte	0x04, 0x17
        /*000a*/ 	.short	(.L_4169 - .L_4168)
.L_4168:
        /*000c*/ 	.word	0x00000000
        /*0010*/ 	.short	0x0002
        /*0012*/ 	.short	0x0018
        /*0014*/ 	.byte	0x00, 0xf0, 0x41, 0x00


	//----- nvinfo : EIATTR_KPARAM_INFO
	.align		4
.L_4169:
        /*0018*/ 	.byte	0x04, 0x17
        /*001a*/ 	.short	(.L_4171 - .L_4170)
.L_4170:
        /*001c*/ 	.word	0x00000000
        /*0020*/ 	.short	0x0001
        /*0022*/ 	.short	0x0008
        /*0024*/ 	.byte	0x00, 0xf0, 0x41, 0x00


	//----- nvinfo : EIATTR_KPARAM_INFO
	.align		4
.L_4171:
        /*0028*/ 	.byte	0x04, 0x17
        /*002a*/ 	.short	(.L_4173 - .L_4172)
.L_4172:
        /*002c*/ 	.word	0x00000000
        /*0030*/ 	.short	0x0000
        /*0032*/ 	.short	0x0000
        /*0034*/ 	.byte	0x00, 0xf0, 0x11, 0x00


	//----- nvinfo : EIATTR_SPARSE_MMA_MASK
	.align		4
.L_4173:
        /*0038*/ 	.byte	0x03, 0x50
        /*003a*/ 	.short	0x0000


	//----- nvinfo : EIATTR_MAXREG_COUNT
	.align		4
        /*003c*/ 	.byte	0x03, 0x1b
        /*003e*/ 	.short	0x00ff


	//----- nvinfo : EIATTR_MERCURY_ISA_VERSION
	.align		4
        /*0040*/ 	.byte	0x03, 0x5f
        /*0042*/ 	.short	0x0101


	//----- nvinfo : EIATTR_EXIT_INSTR_OFFSETS
	.align		4
        /*0044*/ 	.byte	0x04, 0x1c
        /*0046*/ 	.short	(.L_4175 - .L_4174)


	//   ....[0]....
.L_4174:
        /*0048*/ 	.word	0x00000430


	//   ....[1]....
        /*004c*/ 	.word	0x00000d60


	//   ....[2]....
        /*0050*/ 	.word	0x00000db0


	//----- nvinfo : EIATTR_MAX_THREADS
	.align		4
.L_4175:
        /*0054*/ 	.byte	0x04, 0x05
        /*0056*/ 	.short	(.L_4177 - .L_4176)
.L_4176:
        /*0058*/ 	.word	0x00000080
        /*005c*/ 	.word	0x00000001
        /*0060*/ 	.word	0x00000001


	//----- nvinfo : EIATTR_CRS_STACK_SIZE
	.align		4
.L_4177:
        /*0064*/ 	.byte	0x04, 0x1e
        /*0066*/ 	.short	(.L_4179 - .L_4178)
.L_4178:
        /*0068*/ 	.word	0x00000000


	//----- nvinfo : EIATTR_CBANK_PARAM_SIZE
	.align		4
.L_4179:
        /*006c*/ 	.byte	0x03, 0x19
        /*006e*/ 	.short	0x0028


	//----- nvinfo : EIATTR_PARAM_CBANK
	.align		4
        /*0070*/ 	.byte	0x04, 0x0a
        /*0072*/ 	.short	(.L_4181 - .L_4180)
	.align		4
.L_4180:
        /*0074*/ 	.word	index@(.nv.constant0._ZN2at6native29vectorized_elementwise_kernelILi2ENS0_13BUnaryFunctorIlllZZZNS0_18lshift_kernel_cudaERNS_18TensorIteratorBaseEENKUlvE_clEvENKUlvE2_clEvEUlllE_EESt5arrayIPcLm2EEEEviT0_T1_)
        /*0078*/ 	.short	0x0210
        /*007a*/ 	.short	0x0028


	//----- nvinfo : EIATTR_SW_WAR
	.align		4
.L_4181:
        /*007c*/ 	.byte	0x04, 0x36
        /*007e*/ 	.short	(.L_4183 - .L_4182)
.L_4182:
        /*0080*/ 	.word	0x00000008
.L_4183:


//--------------------- .nv.info._ZN2at6native29vectorized_elementwise_kernelILi4ENS0_13BUnaryFunctorIlllZZZNS0_18lshift_kernel_cudaERNS_18TensorIteratorBaseEENKUlvE_clEvENKUlvE2_clEvEUlllE_EESt5arrayIPcLm2EEEEviT0_T1_ --------------------------
	.section	.nv.info._ZN2at6native29vectorized_elementwise_kernelILi4ENS0_13BUnaryFunctorIlllZZZNS0_18lshift_kernel_cudaERNS_18TensorIteratorBaseEENKUlvE_clEvENKUlvE2_clEvEUlllE_EESt5arrayIPcLm2EEEEviT0_T1_,"",@"SHT_CUDA_INFO"
	.sectionflags	@""
	.align	4


	//----- nvinfo : EIATTR_CUDA_API_VERSION
	.align		4
        /*0000*/ 	.byte	0x04, 0x37
        /*0002*/ 	.short	(.L_4185 - .L_4184)
.L_4184:
        /*0004*/ 	.word	0x00000082


	//----- nvinfo : EIATTR_KPARAM_INFO
	.align		4
.L_4185:
        /*0008*/ 	.byte	0x04, 0x17
        /*000a*/ 	.short	(.L_4187 - .L_4186)
.L_4186:
        /*000c*/ 	.word	0x00000000
        /*0010*/ 	.short	0x0002
        /*0012*/ 	.short	0x0018
        /*0014*/ 	.byte	0x00, 0xf0, 0x41, 0x00


	//----- nvinfo : EIATTR_KPARAM_INFO
	.align		4
.L_4187:
        /*0018*/ 	.byte	0x04, 0x17
        /*001a*/ 	.short	(.L_4189 - .L_4188)
.L_4188:
        /*001c*/ 	.word	0x00000000
        /*0020*/ 	.short	0x0001
        /*0022*/ 	.short	0x0008
        /*0024*/ 	.byte	0x00, 0xf0, 0x41, 0x00


	//----- nvinfo : EIATTR_KPARAM_INFO
	.align		4
.L_4189:
        /*0028*/ 	.byte	0x04, 0x17
        /*002a*/ 	.short	(.L_4191 - .L_4190)
.L_4190:
        /*002c*/ 	.word	0x00000000
        /*0030*/ 	.short	0x0000
        /*0032*/ 	.short	0x0000
        /*0034*/ 	.byte	0x00, 0xf0, 0x11, 0x00


	//----- nvinfo : EIATTR_SPARSE_MMA_MASK
	.align		4
.L_4191:
        /*0038*/ 	.byte	0x03, 0x50
        /*003a*/ 	.short	0x0000


	//----- nvinfo : EIATTR_MAXREG_COUNT
	.align		4
        /*003c*/ 	.byte	0x03, 0x1b
        /*003e*/ 	.short	0x00ff


	//----- nvinfo : EIATTR_MERCURY_ISA_VERSION
	.align		4
        /*0040*/ 	.byte	0x03, 0x5f
        /*0042*/ 	.short	0x0101


	//----- nvinfo : EIATTR_EXIT_INSTR_OFFSETS
	.align		4
        /*0044*/ 	.byte	0x04, 0x1c
        /*0046*/ 	.short	(.L_4193 - .L_4192)


	//   ....[0]....
.L_4192:
        /*0048*/ 	.word	0x00000430


	//   ....[1]....
        /*004c*/ 	.word	0x00000d60


	//   ....[2]....
        /*0050*/ 	.word	0x00000db0


	//----- nvinfo : EIATTR_MAX_THREADS
	.align		4
.L_4193:
        /*0054*/ 	.byte	0x04, 0x05
        /*0056*/ 	.short	(.L_4195 - .L_4194)
.L_4194:
        /*0058*/ 	.word	0x00000080
        /*005c*/ 	.word	0x00000001
        /*0060*/ 	.word	0x00000001


	//----- nvinfo : EIATTR_CRS_STACK_SIZE
	.align		4
.L_4195:
        /*0064*/ 	.byte	0x04, 0x1e
        /*0066*/ 	.short	(.L_4197 - .L_4196)
.L_4196:
        /*0068*/ 	.word	0x00000000


	//----- nvinfo : EIATTR_CBANK_PARAM_SIZE
	.align		4
.L_4197:
        /*006c*/ 	.byte	0x03, 0x19
        /*006e*/ 	.short	0x0028


	//----- nvinfo : EIATTR_PARAM_CBANK
	.align		4
        /*0070*/ 	.byte	0x04, 0x0a
        /*0072*/ 	.short	(.L_4199 - .L_4198)
	.align		4
.L_4198:
        /*0074*/ 	.word	index@(.nv.constant0._ZN2at6native29vectorized_elementwise_kernelILi4ENS0_13BUnaryFunctorIlllZZZNS0_18lshift_kernel_cudaERNS_18TensorIteratorBaseEENKUlvE_clEvENKUlvE2_clEvEUlllE_EESt5arrayIPcLm2EEEEviT0_T1_)
        /*0078*/ 	.short	0x0210
        /*007a*/ 	.short	0x0028


	//----- nvinfo : EIATTR_SW_WAR
	.align		4
.L_4199:
        /*007c*/ 	.byte	0x04, 0x36
        /*007e*/ 	.short	(.L_4201 - .L_4200)
.L_4200:
        /*0080*/ 	.word	0x00000008
.L_4201:


//--------------------- .nv.info._ZN2at6native29vectorized_elementwise_kernelILi8ENS0_13BUnaryFunctorIlllZZZNS0_18lshift_kernel_cudaERNS_18TensorIteratorBaseEENKUlvE_clEvENKUlvE2_clEvEUlllE_EESt5arrayIPcLm2EEEEviT0_T1_ --------------------------
	.section	.nv.info._ZN2at6native29vectorized_elementwise_kernelILi8ENS0_13BUnaryFunctorIlllZZZNS0_18lshift_kernel_cudaERNS_18TensorIteratorBaseEENKUlvE_clEvENKUlvE2_clEvEUlllE_EESt5arrayIPcLm2EEEEviT0_T1_,"",@"SHT_CUDA_INFO"
	.sectionflags	@""
	.align	4


	//----- nvinfo : EIATTR_CUDA_API_VERSION
	.align		4
        /*0000*/ 	.byte	0x04, 0x37
        /*0002*/ 	.short	(.L_4203 - .L_4202)
.L_4202:
        /*0004*/ 	.word	0x00000082


	//----- nvinfo : EIATTR_KPARAM_INFO
	.align		4
.L_4203:
        /*0008*/ 	.byte	0x04, 0x17
        /*000a*/ 	.short	(.L_4205 - .L_4204)
.L_4204:
        /*000c*/ 	.word	0x00000000
        /*0010*/ 	.short	0x0002
        /*0012*/ 	.short	0x0018
        /*0014*/ 	.byte	0x00, 0xf0, 0x41, 0x00


	//----- nvinfo : EIATTR_KPARAM_INFO
	.align		4
.L_4205:
        /*0018*/ 	.byte	0x04, 0x17
        /*001a*/ 	.short	(.L_4207 - .L_4206)
.L_4206:
        /*001c*/ 	.word	0x00000000
        /*0020*/ 	.short	0x0001
        /*0022*/ 	.short	0x0008
        /*0024*/ 	.byte	0x00, 0xf0, 0x41, 0x00


	//----- nvinfo : EIATTR_KPARAM_INFO
	.align		4
.L_4207:
        /*0028*/ 	.byte	0x04, 0x17
        /*002a*/ 	.short	(.L_4209 - .L_4208)
.L_4208:
        /*002c*/ 	.word	0x00000000
        /*0030*/ 	.short	0x0000
        /*0032*/ 	.short	0x0000
        /*0034*/ 	.byte	0x00, 0xf0, 0x11, 0x00


	//----- nvinfo : EIATTR_SPARSE_MMA_MASK
	.align		4
.L_4209:
        /*0038*/ 	.byte	0x03, 0x50
        /*003a*/ 	.short	0x0000


	//----- nvinfo : EIATTR_MAXREG_COUNT
	.align		4
        /*003c*/ 	.byte	0x03, 0x1b
        /*003e*/ 	.short	0x00ff


	//----- nvinfo : EIATTR_MERCURY_ISA_VERSION
	.align		4
        /*0040*/ 	.byte	0x03, 0x5f
        /*0042*/ 	.short	0x0101


	//----- nvinfo : EIATTR_EXIT_INSTR_OFFSETS
	.align		4
        /*0044*/ 	.byte	0x04, 0x1c
        /*0046*/ 	.short	(.L_4211 - .L_4210)


	//   ....[0]....
.L_4210:
        /*0048*/ 	.word	0x00000430


	//   ....[1]....
        /*004c*/ 	.word	0x00000d60


	//   ....[2]....
        /*0050*/ 	.word	0x00000db0


	//----- nvinfo : EIATTR_MAX_THREADS
	.align		4
.L_4211:
        /*0054*/ 	.byte	0x04, 0x05
        /*0056*/ 	.short	(.L_4213 - .L_4212)
.L_4212:
        /*0058*/ 	.word	0x00000080
        /*005c*/ 	.word	0x00000001
        /*0060*/ 	.word	0x00000001


	//----- nvinfo : EIATTR_CRS_STACK_SIZE
	.align		4
.L_4213:
        /*0064*/ 	.byte	0x04, 0x1e
        /*0066*/ 	.short	(.L_4215 - .L_4214)
.L_4214:
        /*0068*/ 	.word	0x00000000


	//----- nvinfo : EIATTR_CBANK_PARAM_SIZE
	.align		4
.L_4215:
        /*006c*/ 	.byte	0x03, 0x19
        /*006e*/ 	.short	0x0028


	//----- nvinfo : EIATTR_PARAM_CBANK
	.align		4
        /*0070*/ 	.byte	0x04, 0x0a
        /*0072*/ 	.short	(.L_4217 - .L_4216)
	.align		4
.L_4216:
        /*0074*/ 	.word	index@(.nv.constant0._ZN2at6native29vectorized_elementwise_kernelILi8ENS0_13BUnaryFunctorIlllZZZNS0_18lshift_kernel_cudaERNS_18TensorIteratorBaseEENKUlvE_clEvENKUlvE2_clEvEUlllE_EESt5arrayIPcLm2EEEEviT0_T1_)
        /*0078*/ 	.short	0x0210
        /*007a*/ 	.short	0x0028


	//----- nvinfo : EIATTR_SW_WAR
	.align		4
.L_4217:
        /*007c*/ 	.byte	0x04, 0x36
        /*007e*/ 	.short	(.L_4219 - .L_4218)
.L_4218:
        /*0080*/ 	.word	0x00000008
.L_4219:


//--------------------- .nv.info._ZN2at6native18elementwise_kernelILi128ELi4EZNS0_15gpu_kernel_implINS0_13AUnaryFunctorIlllZZZNS0_18lshift_kernel_cudaERNS_18TensorIteratorBaseEENKUlvE_clEvENKUlvE2_clEvEUlllE_EEEEvS5_RKT_EUliE_EEviT1_ --------------------------
	.section	.nv.info._ZN2at6native18elementwise_kernelILi128ELi4EZNS0_15gpu_kernel_implINS0_13AUnaryFunctorIlllZZZNS0_18lshift_kernel_cudaERNS_18TensorIteratorBaseEENKUlvE_clEvENKUlvE2_clEvEUlllE_EEEEvS5_RKT_EUliE_EEviT1_,"",@"SHT_CUDA_INFO"
	.sectionflags	@""
	.align	4


	//----- nvinfo : EIATTR_CUDA_API_VERSION
	.align		4
        /*0000*/ 	.byte	0x04, 0x37
        /*0002*/ 	.short	(.L_4221 - .L_4220)
.L_4220:
        /*0004*/ 	.word	0x00000082


	//----- nvinfo : EIATTR_KPARAM_INFO
	.align		4
.L_4221:
        /*0008*/ 	.byte	0x04, 0x17
        /*000a*/ 	.short	(.L_4223 - .L_4222)
.L_4222:
        /*000c*/ 	.word	0x00000000
        /*0010*/ 	.short	0x0001
        /*0012*/ 	.short	0x0008
        /*0014*/ 	.byte	0x00, 0xf0, 0xa1, 0x08


	//----- nvinfo : EIATTR_KPARAM_INFO
	.align		4
.L_4223:
        /*0018*/ 	.byte	0x04, 0x17
        /*001a*/ 	.short	(.L_4225 - .L_4224)
.L_4224:
        /*001c*/ 	.word	0x00000000
        /*0020*/ 	.short	0x0000
        /*0022*/ 	.short	0x0000
        /*0024*/ 	.byte	0x00, 0xf0, 0x11, 0x00


	//----- nvinfo : EIATTR_SPARSE_MMA_MASK
	.align		4
.L_4225:
        /*0028*/ 	.byte	0x03, 0x50
        /*002a*/ 	.short	0x0000


	//----- nvinfo : EIATTR_MAXREG_COUNT
	.align		4
        /*002c*/ 	.byte	0x03, 0x1b
        /*002e*/ 	.short	0x0080


	//----- nvinfo : EIATTR_EXTERNS
	.align		4
        /*0030*/ 	.byte	0x04, 0x0f
        /*0032*/ 	.short	(.L_4227 - .L_4226)


	//   ....[0]....
	.align		4
.L_4226:
        /*0034*/ 	.word	index@(__assertfail)


	//----- nvinfo : EIATTR_MERCURY_ISA_VERSION
	.align		4
.L_4227:
        /*0038*/ 	.byte	0x03, 0x5f
        /*003a*/ 	.short	0x0101


	//----- nvinfo : EIATTR_SYSCALL_OFFSETS
	.align		4
        /*003c*/ 	.byte	0x04, 0x46
        /*003e*/ 	.short	(.L_4229 - .L_4228)


	//   ....[0]....
.L_4228:
        /*0040*/ 	.word	0x000021d0


	//   ....[1]....
        /*0044*/ 	.word	0x000030b0


	//   ....[2]....
        /*0048*/ 	.word	0x00005290


	//   ....[3]....
        /*004c*/ 	.word	0x00006170


	//   ....[4]....
        /*0050*/ 	.word	0x00008340


	//   ....[5]....
        /*0054*/ 	.word	0x00009220


	//   ....[6]....
        /*0058*/ 	.word	0x0000b3e0


	//   ....[7]....
        /*005c*/ 	.word	0x0000c2c0


	//----- nvinfo : EIATTR_EXIT_INSTR_OFFSETS
	.align		4
.L_4229:
        /*0060*/ 	.byte	0x04, 0x1c
        /*0062*/ 	.short	(.L_4231 - .L_4230)


	//   ....[0]....
.L_4230:
        /*0064*/ 	.word	0x000092b0


	//   ....[1]....
        /*0068*/ 	.word	0x0000b5a0


	//   ....[2]....
        /*006c*/ 	.word	0x0000b5c0


	//   ....[3]....
        /*0070*/ 	.word	0x0000b640


	//   ....[4]....
        /*0074*/ 	.word	0x0000b660


	//   ....[5]....
        /*0078*/ 	.word	0x0000b680


	//   ....[6]....
        /*007c*/ 	.word	0x0000b710


	//   ....[7]....
        /*0080*/ 	.word	0x0000b750


	//   ....[8]....
        /*0084*/ 	.word	0x0000b7f0


	//   ....[9]....
        /*0088*/ 	.word	0x0000b840


	//   ....[10]....
        /*008c*/ 	.word	0x0000b870


	//   ....[11]....
        /*0090*/ 	.word	0x0000b940


	//   ....[12]....
        /*0094*/ 	.word	0x0000b980


	//   ....[13]....
        /*0098*/ 	.word	0x0000bb10


	//   ....[14]....
        /*009c*/ 	.word	0x0000bc70


	//   ....[15]....
        /*00a0*/ 	.word	0x0000bcb0


	//   ....[16]....
        /*00a4*/ 	.word	0x0000bd50


	//   ....[17]....
        /*00a8*/ 	.word	0x0000bed0


	//   ....[18]....
        /*00ac*/ 	.word	0x0000c050


	//   ....[19]....
        /*00b0*/ 	.word	0x0000c1c0


	//   ....[20]....
        /*00b4*/ 	.word	0x0000c2d0


	//   ....[21]....
        /*00b8*/ 	.word	0x0000c2f0


	//   ....[22]....
        /*00bc*/ 	.word	0x0000c310


	//----- nvinfo : EIATTR_MAX_THREADS
	.align		4
.L_4231:
        /*00c0*/ 	.byte	0x04, 0x05
        /*00c2*/ 	.short	(.L_4233 - .L_4232)
.L_4232:
        /*00c4*/ 	.word	0x00000080
        /*00c8*/ 	.word	0x00000001
        /*00cc*/ 	.word	0x00000001


	//----- nvinfo : EIATTR_CRS_STACK_SIZE
	.align		4
.L_4233:
        /*00d0*/ 	.byte	0x04, 0x1e
        /*00d2*/ 	.short	(.L_4235 - .L_4234)
.L_4234:
        /*00d4*/ 	.word	0x00000000


	//----- nvinfo : EIATTR_CBANK_PARAM_SIZE
	.align		4
.L_4235:
        /*00d8*/ 	.byte	0x03, 0x19
        /*00da*/ 	.short	0x0230


	//----- nvinfo : EIATTR_PARAM_CBANK
	.align		4
        /*00dc*/ 	.byte	0x04, 0x0a
        /*00de*/ 	.short	(.L_4237 - .L_4236)
	.align		4
.L_4236:
        /*00e0*/ 	.word	index@(.nv.constant0._ZN2at6native18elementwise_kernelILi128ELi4EZNS0_15gpu_kernel_implINS0_13AUnaryFunctorIlllZZZNS0_18lshift_kernel_cudaERNS_18TensorIteratorBaseEENKUlvE_clEvENKUlvE2_clEvEUlllE_EEEEvS5_RKT_EUliE_EEviT1_)
        /*00e4*/ 	.short	0x0210
        /*00e6*/ 	.short	0x0230


	//----- nvinfo : EIATTR_SW_WAR
	.align		4
.L_4237:
        /*00e8*/ 	.byte	0x04, 0x36
        /*00ea*/ 	.short	(.L_4239 - .L_4238)
.L_4238:
        /*00ec*/ 	.word	0x00000008
.L_4239:


//--------------------- .nv.info._ZN2at6native27unrolled_elementwise_kernelINS0_13AUnaryFunctorIlllZZZNS0_18lshift_kernel_cudaERNS_18TensorIteratorBaseEENKUlvE_clEvENKUlvE2_clEvEUlllE_EESt5arrayIPcLm2EELi4E23TrivialOffsetCalculatorILi1EjESD_NS0_6memory12LoadWithCastILi1EEENSE_13StoreWithCastILi1EEEEEviT_T0_T2_T3_T4_T5_ --------------------------
	.section	.nv.info._ZN2at6native27unrolled_elementwise_kernelINS0_13AUnaryFunctorIlllZZZNS0_18lshift_kernel_cudaERNS_18TensorIteratorBaseEENKUlvE_clEvENKUlvE2_clEvEUlllE_EESt5arrayIPcLm2EELi4E23TrivialOffsetCalculatorILi1EjESD_NS0_6memory12LoadWithCastILi1EEENSE_13StoreWithCastILi1EEEEEviT_T0_T2_T3_T4_T5_,"",@"SHT_CUDA_INFO"
	.sectionflags	@""
	.align	4


	//----- nvinfo : EIATTR_CUDA_API_VERSION
	.align		4
        /*0000*/ 	.byte	0x04, 0x37
        /*0002*/ 	.short	(.L_4241 - .L_4240)
.L_4240:
        /*0004*/ 	.word	0x00000082


	//----- nvinfo : EIATTR_KPARAM_INFO
	.align		4
.L_4241:
        /*0008*/ 	.byte	0x04, 0x17
        /*000a*/ 	.short	(.L_4243 - .L_4242)
.L_4242:
        /*000c*/ 	.word	0x00000000
        /*0010*/ 	.short	0x0006
        /*0012*/ 	.short	0x0034
        /*0014*/ 	.byte	0x00, 0xf0, 0x21, 0x00


	//----- nvinfo : EIATTR_KPARAM_INFO
	.align		4
.L_4243:
        /*0018*/ 	.byte	0x04, 0x17
        /*001a*/ 	.short	(.L_4245 - .L_4244)
.L_4244:
        /*001c*/ 	.word	0x00000000
        /*0020*/ 	.short	0x0005
        /*0022*/ 	.short	0x002c
        /*0024*/ 	.byte	0x00, 0xf0, 0x21, 0x00


	//----- nvinfo : EIATTR_KPARAM_INFO
	.align		4
.L_4245:
        /*0028*/ 	.byte	0x04, 0x17
        /*002a*/ 	.short	(.L_4247 - .L_4246)
.L_4246:
        /*002c*/ 	.word	0x00000000
        /*0030*/ 	.short	0x0004
        /*0032*/ 	.short	0x0029
        /*0034*/ 	.byte	0x00, 0xf0, 0x05, 0x00


	//----- nvinfo : EIATTR_KPARAM_INFO
	.align		4
.L_4247:
        /*0038*/ 	.byte	0x04, 0x17
        /*003a*/ 	.short	(.L_4249 - .L_4248)
.L_4248:
        /*003c*/ 	.word	0x00000000
        /*0040*/ 	.short	0x0003
        /*0042*/ 	.short	0x0028
        /*0044*/ 	.byte	0x00, 0xf0, 0x05, 0x00


	//----- nvinfo : EIATTR_KPARAM_INFO
	.align		4
.L_4249:
        /*0048*/ 	.byte	0x04, 0x17
        /*004a*/ 	.short	(.L_4251 - .L_4250)
.L_4250:
        /*004c*/ 	.word	0x00000000
        /*0050*/ 	.short	0x0002
        /*0052*/ 	.short	0x0018
        /*0054*/ 	.byte	0x00, 0xf0, 0x41, 0x00


	//----- nvinfo : EIATTR_KPARAM_INFO
	.align		4
.L_4251:
        /*0058*/ 	.byte	0x04, 0x17
        /*005a*/ 	.short	(.L_4253 - .L_4252)
.L_4252:
        /*005c*/ 	.word	0x00000000
        /*0060*/ 	.short	0x0001
        /*0062*/ 	.short	0x0008
        /*0064*/ 	.byte	0x00, 0xf0, 0x41, 0x00


	//----- nvinfo : EIATTR_KPARAM_INFO
	.align		4
.L_4253:
        /*0068*/ 	.byte	0x04, 0x17
        /*006a*/ 	.short	(.L_4255 - .L_4254)
.L_4254:
        /*006c*/ 	.word	0x00000000
        /*0070*/ 	.short	0x0000
        /*0072*/ 	.short	0x0000
        /*0074*/ 	.byte	0x00, 0xf0, 0x11, 0x00


	//----- nvinfo : EIATTR_SPARSE_MMA_MASK
	.align		4
.L_4255:
        /*0078*/ 	.byte	0x03, 0x50
        /*007a*/ 	.short	0x0000


	//----- nvinfo : EIATTR_MAXREG_COUNT
	.align		4
        /*007c*/ 	.byte	0x03, 0x1b
        /*007e*/ 	.short	0x00ff


	//----- nvinfo : EIATTR_EXTERNS
	.align		4
        /*0080*/ 	.byte	0x04, 0x0f
        /*0082*/ 	.short	(.L_4257 - .L_4256)


	//   ....[0]....
	.align		4
.L_4256:
        /*0084*/ 	.word	index@(__assertfail)


	//----- nvinfo : EIATTR_MERCURY_ISA_VERSION
	.align		4
.L_4257:
        /*0088*/ 	.byte	0x03, 0x5f
        /*008a*/ 	.short	0x0101


	//----- nvinfo : EIATTR_SYSCALL_OFFSETS
	.align		4
        /*008c*/ 	.byte	0x04, 0x46
        /*008e*/ 	.short	(.L_4259 - .L_4258)


	//   ....[0]....
.L_4258:
        /*0090*/ 	.word	0x00000ef0


	//   ....[1]....
        /*0094*/ 	.word	0x00001df0


	//   ....[2]....
        /*0098*/ 	.word	0x00002d00


	//   ....[3]....
        /*009c*/ 	.word	0x00003be0


	//   ....[4]....
        /*00a0*/ 	.word	0x00004c80


	//   ....[5]....
        /*00a4*/ 	.word	0x00005b50


	//   ....[6]....
        /*00a8*/ 	.word	0x00006a10


	//   ....[7]....
        /*00ac*/ 	.word	0x000078d0


	//----- nvinfo : EIATTR_EXIT_INSTR_OFFSETS
	.align		4
.L_4259:
        /*00b0*/ 	.byte	0x04, 0x1c
        /*00b2*/ 	.short	(.L_4261 - .L_4260)


	//   ....[0]....
.L_4260:
        /*00b4*/ 	.word	0x00006a90


	//   ....[1]....
        /*00b8*/ 	.word	0x00006bc0


	//   ....[2]....
        /*00bc*/ 	.word	0x00006be0


	//   ....[3]....
        /*00c0*/ 	.word	0x00006c60


	//   ....[4]....
        /*00c4*/ 	.word	0x00006c80


	//   ....[5]....
        /*00c8*/ 	.word	0x00006ca0


	//   ....[6]....
        /*00cc*/ 	.word	0x00006d30


	//   ....[7]....
        /*00d0*/ 	.word	0x00006d70


	//   ....[8]....
        /*00d4*/ 	.word	0x00006e10


	//   ....[9]....
        /*00d8*/ 	.word	0x00006e60


	//   ....[10]....
        /*00dc*/ 	.word	0x00006e90


	//   ....[11]....
        /*00e0*/ 	.word	0x00006f60


	//   ....[12]....
        /*00e4*/ 	.word	0x00006fa0


	//   ....[13]....
        /*00e8*/ 	.word	0x00007130


	//   ....[14]....
        /*00ec*/ 	.word	0x00007290


	//   ....[15]....
        /*00f0*/ 	.word	0x000072d0


	//   ....[16]....
        /*00f4*/ 	.word	0x00007370


	//   ....[17]....
        /*00f8*/ 	.word	0x000074f0


	//   ....[18]....
        /*00fc*/ 	.word	0x00007670


	//   ....[19]....
        /*0100*/ 	.word	0x000077d0


	//   ....[20]....
        /*0104*/ 	.word	0x000078e0


	//   ....[21]....
        /*0108*/ 	.word	0x00007900


	//   ....[22]....
        /*010c*/ 	.word	0x00007920


	//----- nvinfo : EIATTR_MAX_THREADS
	.align		4
.L_4261:
        /*0110*/ 	.byte	0x04, 0x05
        /*0112*/ 	.short	(.L_4263 - .L_4262)
.L_4262:
        /*0114*/ 	.word	0x00000080
        /*0118*/ 	.word	0x00000001
        /*011c*/ 	.word	0x00000001


	//----- nvinfo : EIATTR_CRS_STACK_SIZE
	.align		4
.L_4263:
        /*0120*/ 	.byte	0x04, 0x1e
        /*0122*/ 	.short	(.L_4265 - .L_4264)
.L_4264:
        /*0124*/ 	.word	0x00000000


	//----- nvinfo : EIATTR_CBANK_PARAM_SIZE
	.align		4
.L_4265:
        /*0128*/ 	.byte	0x03, 0x19
        /*012a*/ 	.short	0x003c


	//----- nvinfo : EIATTR_PARAM_CBANK
	.align		4
        /*012c*/ 	.byte	0x04, 0x0a
        /*012e*/ 	.short	(.L_4267 - .L_4266)
	.align		4
.L_4266:
        /*0130*/ 	.word	index@(.nv.constant0._ZN2at6native27unrolled_elementwise_kernelINS0_13AUnaryFunctorIlllZZZNS0_18lshift_kernel_cudaERNS_18TensorIteratorBaseEENKUlvE_clEvENKUlvE2_clEvEUlllE_EESt5arrayIPcLm2EELi4E23TrivialOffsetCalculatorILi1EjESD_NS0_6memory12LoadWithCastILi1EEENSE_13StoreWithCastILi1EEEEEviT_T0_T2_T3_T4_T5_)
        /*0134*/ 	.short	0x0210
        /*0136*/ 	.short	0x003c


	//----- nvinfo : EIATTR_SW_WAR
	.align		4
.L_4267:
        /*0138*/ 	.byte	0x04, 0x36
        /*013a*/ 	.short	(.L_4269 - .L_4268)
.L_4268:
        /*013c*/ 	.word	0x00000008
.L_4269:


//--------------------- .nv.info._ZN2at6native18elementwise_kernelILi128ELi2EZNS0_22gpu_kernel_impl_nocastINS0_13AUnaryFunctorIlllZZZNS0_18lshift_kernel_cudaERNS_18TensorIteratorBaseEENKUlvE_clEvENKUlvE2_clEvEUlllE_EEEEvS5_RKT_EUliE_EEviT1_ --------------------------
	.section	.nv.info._ZN2at6native18elementwise_kernelILi128ELi2EZNS0_22gpu_kernel_impl_nocastINS0_13AUnaryFunctorIlllZZZNS0_18lshift_kernel_cudaERNS_18TensorIteratorBaseEENKUlvE_clEvENKUlvE2_clEvEUlllE_EEEEvS5_RKT_EUliE_EEviT1_,"",@"SHT_CUDA_INFO"
	.sectionflags	@""
	.align	4


	//----- nvinfo : EIATTR_CUDA_API_VERSION
	.align		4
        /*0000*/ 	.byte	0x04, 0x37
        /*0002*/ 	.short	(.L_4271 - .L_4270)
.L_4270:
        /*0004*/ 	.word	0x00000082


	//----- nvinfo : EIATTR_KPARAM_INFO
	.align		4
.L_4271:
        /*0008*/ 	.byte	0x04, 0x17
        /*000a*/ 	.short	(.L_4273 - .L_4272)
.L_4272:
        /*000c*/ 	.word	0x00000000
        /*0010*/ 	.short	0x0001
        /*0012*/ 	.short	0x0008
        /*0014*/ 	.byte	0x00, 0xf0, 0x81, 0x08


	//----- nvinfo : EIATTR_KPARAM_INFO
	.align		4
.L_4273:
        /*0018*/ 	.byte	0x04, 0x17
        /*001a*/ 	.short	(.L_4275 - .L_4274)
.L_4274:
        /*001c*/ 	.word	0x00000000
        /*0020*/ 	.short	0x0000
        /*0022*/ 	.short	0x0000
        /*0024*/ 	.byte	0x00, 0xf0, 0x11, 0x00


	//----- nvinfo : EIATTR_SPARSE_MMA_MASK
	.align		4
.L_4275:
        /*0028*/ 	.byte	0x03, 0x50
        /*002a*/ 	.short	0x0000


	//----- nvinfo : EIATTR_MAXREG_COUNT
	.align		4
        /*002c*/ 	.byte	0x03, 0x1b
        /*002e*/ 	.short	0x0080


	//----- nvinfo : EIATTR_MERCURY_ISA_VERSION
	.align		4
        /*0030*/ 	.byte	0x03, 0x5f
        /*0032*/ 	.short	0x0101


	//----- nvinfo : EIATTR_EXIT_INSTR_OFFSETS
	.align		4
        /*0034*/ 	.byte	0x04, 0x1c
        /*0036*/ 	.short	(.L_4277 - .L_4276)


	//   ....[0]....
.L_4276:
        /*0038*/ 	.word	0x000014a0


	//   ....[1]....
        /*003c*/ 	.word	0x00002890


	//----- nvinfo : EIATTR_MAX_THREADS
	.align		4
.L_4277:
        /*0040*/ 	.byte	0x04, 0x05
        /*0042*/ 	.short	(.L_4279 - .L_4278)
.L_4278:
        /*0044*/ 	.word	0x00000080
        /*0048*/ 	.word	0x00000001
        /*004c*/ 	.word	0x00000001


	//----- nvinfo : EIATTR_CRS_STACK_SIZE
	.align		4
.L_4279:
        /*0050*/ 	.byte	0x04, 0x1e
        /*0052*/ 	.short	(.L_4281 - .L_4280)
.L_4280:
        /*0054*/ 	.word	0x00000000


	//----- nvinfo : EIATTR_CBANK_PARAM_SIZE
	.align		4
.L_4281:
        /*0058*/ 	.byte	0x03, 0x19
        /*005a*/ 	.short	0x0228


	//----- nvinfo : EIATTR_PARAM_CBANK
	.align		4
        /*005c*/ 	.byte	0x04, 0x0a
        /*005e*/ 	.short	(.L_4283 - .L_4282)
	.align		4
.L_4282:
        /*0060*/ 	.word	index@(.nv.constant0._ZN2at6native18elementwise_kernelILi128ELi2EZNS0_22gpu_kernel_impl_nocastINS0_13AUnaryFunctorIlllZZZNS0_18lshift_kernel_cudaERNS_18TensorIteratorBaseEENKUlvE_clEvENKUlvE2_clEvEUlllE_EEEEvS5_RKT_EUliE_EEviT1_)
        /*0064*/ 	.short	0x0210
        /*0066*/ 	.short	0x0228


	//----- nvinfo : EIATTR_SW_WAR
	.align		4
.L_4283:
        /*0068*/ 	.byte	0x04, 0x36
        /*006a*/ 	.short	(.L_4285 - .L_4284)
.L_4284:
        /*006c*/ 	.word	0x00000008
.L_4285:


//--------------------- .nv.info._ZN2at6native27unrolled_elementwise_kernelINS0_13AUnaryFunctorIlllZZZNS0_18lshift_kernel_cudaERNS_18TensorIteratorBaseEENKUlvE_clEvENKUlvE2_clEvEUlllE_EESt5arrayIPcLm2EELi4E23TrivialOffsetCalculatorILi1EjESD_NS0_6memory15LoadWithoutCastENSE_16StoreWithoutCastEEEviT_T0_T2_T3_T4_T5_ --------------------------
	.section	.nv.info._ZN2at6native27unrolled_elementwise_kernelINS0_13AUnaryFunctorIlllZZZNS0_18lshift_kernel_cudaERNS_18TensorIteratorBaseEENKUlvE_clEvENKUlvE2_clEvEUlllE_EESt5arrayIPcLm2EELi4E23TrivialOffsetCalculatorILi1EjESD_NS0_6memory15LoadWithoutCastENSE_16StoreWithoutCastEEEviT_T0_T2_T3_T4_T5_,"",@"SHT_CUDA_INFO"
	.sectionflags	@""
	.align	4


	//----- nvinfo : EIATTR_CUDA_API_VERSION
	.align		4
        /*0000*/ 	.byte	0x04, 0x37
        /*0002*/ 	.short	(.L_4287 - .L_4286)
.L_4286:
        /*0004*/ 	.word	0x00000082


	//----- nvinfo : EIATTR_KPARAM_INFO
	.align		4
.L_4287:
        /*0008*/ 	.byte	0x04, 0x17
        /*000a*/ 	.short	(.L_4289 - .L_4288)
.L_4288:
        /*000c*/ 	.word	0x00000000
        /*0010*/ 	.short	0x0006
        /*0012*/ 	.short	0x002b
        /*0014*/ 	.byte	0x00, 0xf0, 0x05, 0x00


	//----- nvinfo : EIATTR_KPARAM_INFO
	.align		4
.L_4289:
        /*0018*/ 	.byte	0x04, 0x17
        /*001a*/ 	.short	(.L_4291 - .L_4290)
.L_4290:
        /*001c*/ 	.word	0x00000000
        /*0020*/ 	.short	0x0005
        /*0022*/ 	.short	0x002a
        /*0024*/ 	.byte	0x00, 0xf0, 0x05, 0x00


	//----- nvinfo : EIATTR_KPARAM_INFO
	.align		4
.L_4291:
        /*0028*/ 	.byte	0x04, 0x17
        /*002a*/ 	.short	(.L_4293 - .L_4292)
.L_4292:
        /*002c*/ 	.word	0x00000000
        /*0030*/ 	.short	0x0004
        /*0032*/ 	.short	0x0029
        /*0034*/ 	.byte	0x00, 0xf0, 0x05, 0x00


	//----- nvinfo : EIATTR_KPARAM_INFO
	.align		4
.L_4293:
        /*0038*/ 	.byte	0x04, 0x17
        /*003a*/ 	.short	(.L_4295 - .L_4294)
.L_4294:
        /*003c*/ 	.word	0x00000000
        /*0040*/ 	.short	0x0003
        /*0042*/ 	.short	0x0028
        /*0044*/ 	.byte	0x00, 0xf0, 0x05, 0x00


	//----- nvinfo : EIATTR_KPARAM_INFO
	.align		4
.L_4295:
        /*0048*/ 	.byte	0x04, 0x17
        /*004a*/ 	.short	(.L_4297 - .L_4296)
.L_4296:
        /*004c*/ 	.word	0x00000000
        /*0050*/ 	.short	0x0002
        /*0052*/ 	.short	0x0018
        /*0054*/ 	.byte	0x00, 0xf0, 0x41, 0x00


	//----- nvinfo : EIATTR_KPARAM_INFO
	.align		4
.L_4297:
        /*0058*/ 	.byte	0x04, 0x17
        /*005a*/ 	.short	(.L_4299 - .L_4298)
.L_4298:
        /*005c*/ 	.word	0x00000000
        /*0060*/ 	.short	0x0001
        /*0062*/ 	.short	0x0008
        /*0064*/ 	.byte	0x00, 0xf0, 0x41, 0x00


	//----- nvinfo : EIATTR_KPARAM_INFO
	.align		4
.L_4299:
        /*0068*/ 	.byte	0x04, 0x17
        /*006a*/ 	.short	(.L_4301 - .L_4300)
.L_4300:
        /*006c*/ 	.word	0x00000000
        /*0070*/ 	.short	0x0000
        /*0072*/ 	.short	0x0000
        /*0074*/ 	.byte	0x00, 0xf0, 0x11, 0x00


	//----- nvinfo : EIATTR_SPARSE_MMA_MASK
	.align		4
.L_4301:
        /*0078*/ 	.byte	0x03, 0x50
        /*007a*/ 	.short	0x0000


	//----- nvinfo : EIATTR_MAXREG_COUNT
	.align		4
        /*007c*/ 	.byte	0x03, 0x1b
        /*007e*/ 	.short	0x00ff


	//----- nvinfo : EIATTR_MERCURY_ISA_VERSION
	.align		4
        /*0080*/ 	.byte	0x03, 0x5f
        /*0082*/ 	.short	0x0101


	//----- nvinfo : EIATTR_EXIT_INSTR_OFFSETS
	.align		4
        /*0084*/ 	.byte	0x04, 0x1c
        /*0086*/ 	.short	(.L_4303 - .L_4302)


	//   ....[0]....
.L_4302:
        /*0088*/ 	.word	0x000004b0


	//   ....[1]....
        /*008c*/ 	.word	0x00000560


	//----- nvinfo : EIATTR_MAX_THREADS
	.align		4
.L_4303:
        /*0090*/ 	.byte	0x04, 0x05
        /*0092*/ 	.short	(.L_4305 - .L_4304)
.L_4304:
        /*0094*/ 	.word	0x00000080
        /*0098*/ 	.word	0x00000001
        /*009c*/ 	.word	0x00000001


	//----- nvinfo : EIATTR_CRS_STACK_SIZE
	.align		4
.L_4305:
        /*00a0*/ 	.byte	0x04, 0x1e
        /*00a2*/ 	.short	(.L_4307 - .L_4306)
.L_4306:
        /*00a4*/ 	.word	0x00000000


	//----- nvinfo : EIATTR_CBANK_PARAM_SIZE
	.align		4
.L_4307:
        /*00a8*/ 	.byte	0x03, 0x19
        /*00aa*/ 	.short	0x002c


	//----- nvinfo : EIATTR_PARAM_CBANK
	.align		4
        /*00ac*/ 	.byte	0x04, 0x0a
        /*00ae*/ 	.short	(.L_4309 - .L_4308)
	.align		4
.L_4308:
        /*00b0*/ 	.word	index@(.nv.constant0._ZN2at6native27unrolled_elementwise_kernelINS0_13AUnaryFunctorIlllZZZNS0_18lshift_kernel_cudaERNS_18TensorIteratorBaseEENKUlvE_clEvENKUlvE2_clEvEUlllE_EESt5arrayIPcLm2EELi4E23TrivialOffsetCalculatorILi1EjESD_NS0_6memory15LoadWithoutCastENSE_16StoreWithoutCastEEEviT_T0_T2_T3_T4_T5_)
        /*00b4*/ 	.short	0x0210
        /*00b6*/ 	.short	0x002c


	//----- nvinfo : EIATTR_SW_WAR
	.align		4
.L_4309:
        /*00b8*/ 	.byte	0x04, 0x36
        /*00ba*/ 	.short	(.L_4311 - .L_4310)
.L_4310:
        /*00bc*/ 	.word	0x00000008
.L_4311:


//--------------------- .nv.info._ZN2at6native29vectorized_elementwise_kernelILi2ENS0_13AUnaryFunctorIlllZZZNS0_18lshift_kernel_cudaERNS_18TensorIteratorBaseEENKUlvE_clEvENKUlvE2_clEvEUlllE_EESt5arrayIPcLm2EEEEviT0_T1_ --------------------------
	.section	.nv.info._ZN2at6native29vectorized_elementwise_kernelILi2ENS0_13AUnaryFunctorIlllZZZNS0_18lshift_kernel_cudaERNS_18TensorIteratorBaseEENKUlvE_clEvENKUlvE2_clEvEUlllE_EESt5arrayIPcLm2EEEEviT0_T1_,"",@"SHT_CUDA_INFO"
	.sectionflags	@""
	.align	4


	//----- nvinfo : EIATTR_CUDA_API_VERSION
	.align		4
        /*0000*/ 	.byte	0x04, 0x37
        /*0002*/ 	.short	(.L_4313 - .L_4312)
.L_4312:
        /*0004*/ 	.word	0x00000082


	//----- nvinfo : EIATTR_KPARAM_INFO
	.align		4
.L_4313:
        /*0008*/ 	.byte	0x04, 0x17
        /*000a*/ 	.short	(.L_4315 - .L_4314)
.L_4314:
        /*000c*/ 	.word	0x00000000
        /*0010*/ 	.short	0x0002
        /*0012*/ 	.short	0x0018
        /*0014*/ 	.byte	0x00, 0xf0, 0x41, 0x00


	//----- nvinfo : EIATTR_KPARAM_INFO
	.align		4
.L_4315:
        /*0018*/ 	.byte	0x04, 0x17
        /*001a*/ 	.short	(.L_4317 - .L_4316)
.L_4316:
        /*001c*/ 	.word	0x00000000
        /*0020*/ 	.short	0x0001
        /*0022*/ 	.short	0x0008
        /*0024*/ 	.byte	0x00, 0xf0, 0x41, 0x00


	//----- nvinfo : EIATTR_KPARAM_INFO
	.align		4
.L_4317:
        /*0028*/ 	.byte	0x04, 0x17
        /*002a*/ 	.short	(.L_4319 - .L_4318)
.L_4318:
        /*002c*/ 	.word	0x00000000
        /*0030*/ 	.short	0x0000
        /*0032*/ 	.short	0x0000
        /*0034*/ 	.byte	0x00, 0xf0, 0x11, 0x00


	//----- nvinfo : EIATTR_SPARSE_MMA_MASK
	.align		4
.L_4319:
        /*0038*/ 	.byte	0x03, 0x50
        /*003a*/ 	.short	0x0000


	//----- nvinfo : EIATTR_MAXREG_COUNT
	.align		4
        /*003c*/ 	.byte	0x03, 0x1b
        /*003e*/ 	.short	0x00ff


	//----- nvinfo : EIATTR_MERCURY_ISA_VERSION
	.align		4
        /*0040*/ 	.byte	0x03, 0x5f
        /*0042*/ 	.short	0x0101


	//----- nvinfo : EIATTR_EXIT_INSTR_OFFSETS
	.align		4
        /*0044*/ 	.byte	0x04, 0x1c
        /*0046*/ 	.short	(.L_4321 - .L_4320)


	//   ....[0]....
.L_4320:
        /*0048*/ 	.word	0x00000560


	//   ....[1]....
        /*004c*/ 	.word	0x00000f80


	//   ....[2]....
        /*0050*/ 	.word	0x00000fd0


	//----- nvinfo : EIATTR_MAX_THREADS
	.align		4
.L_4321:
        /*0054*/ 	.byte	0x04, 0x05
        /*0056*/ 	.short	(.L_4323 - .L_4322)
.L_4322:
        /*0058*/ 	.word	0x00000080
        /*005c*/ 	.word	0x00000001
        /*0060*/ 	.word	0x00000001


	//----- nvinfo : EIATTR_CRS_STACK_SIZE
	.align		4
.L_4323:
        /*0064*/ 	.byte	0x04, 0x1e
        /*0066*/ 	.short	(.L_4325 - .L_4324)
.L_4324:
        /*0068*/ 	.word	0x00000000


	//----- nvinfo : EIATTR_CBANK_PARAM_SIZE
	.align		4
.L_4325:
        /*006c*/ 	.byte	0x03, 0x19
        /*006e*/ 	.short	0x0028


	//----- nvinfo : EIATTR_PARAM_CBANK
	.align		4
        /*0070*/ 	.byte	0x04, 0x0a
        /*0072*/ 	.short	(.L_4327 - .L_4326)
	.align		4
.L_4326:
        /*0074*/ 	.word	index@(.nv.constant0._ZN2at6native29vectorized_elementwise_kernelILi2ENS0_13AUnaryFunctorIlllZZZNS0_18lshift_kernel_cudaERNS_18TensorIteratorBaseEENKUlvE_clEvENKUlvE2_clEvEUlllE_EESt5arrayIPcLm2EEEEviT0_T1_)
        /*0078*/ 	.short	0x0210
        /*007a*/ 	.short	0x0028


	//----- nvinfo : EIATTR_SW_WAR
	.align		4
.L_4327:
        /*007c*/ 	.byte	0x04, 0x36
        /*007e*/ 	.short	(.L_4329 - .L_4328)
.L_4328:
        /*0080*/ 	.word	0x00000008
.L_4329:


//--------------------- .nv.info._ZN2at6native29vectorized_elementwise_kernelILi4ENS0_13AUnaryFunctorIlllZZZNS0_18lshift_kernel_cudaERNS_18TensorIteratorBaseEENKUlvE_clEvENKUlvE2_clEvEUlllE_EESt5arrayIPcLm2EEEEviT0_T1_ --------------------------
	.section	.nv.info._ZN2at6native29vectorized_elementwise_kernelILi4ENS0_13AUnaryFunctorIlllZZZNS0_18lshift_kernel_cudaERNS_18TensorIteratorBaseEENKUlvE_clEvENKUlvE2_clEvEUlllE_EESt5arrayIPcLm2EEEEviT0_T1_,"",@"SHT_CUDA_INFO"
	.sectionflags	@""
	.align	4


	//----- nvinfo : EIATTR_CUDA_API_VERSION
	.align		4
        /*0000*/ 	.byte	0x04, 0x37
        /*0002*/ 	.short	(.L_4331 - .L_4330)
.L_4330:
        /*0004*/ 	.word	0x00000082


	//----- nvinfo : EIATTR_KPARAM_INFO
	.align		4
.L_4331:
        /*0008*/ 	.byte	0x04, 0x17
        /*000a*/ 	.short	(.L_4333 - .L_4332)
.L_4332:
        /*000c*/ 	.word	0x00000000
        /*0010*/ 	.short	0x0002
        /*0012*/ 	.short	0x0018
        /*0014*/ 	.byte	0x00, 0xf0, 0x41, 0x00


	//----- nvinfo : EIATTR_KPARAM_INFO
	.align		4
.L_4333:
        /*0018*/ 	.byte	0x04, 0x17
        /*001a*/ 	.short	(.L_4335 - .L_4334)
.L_4334:
        /*001c*/ 	.word	0x00000000
        /*0020*/ 	.short	0x0001
        /*0022*/ 	.short	0x0008
        /*0024*/ 	.byte	0x00, 0xf0, 0x41, 0x00


	//----- nvinfo : EIATTR_KPARAM_INFO
	.align		4
.L_4335:
        /*0028*/ 	.byte	0x04, 0x17
        /*002a*/ 	.short	(.L_4337 - .L_4336)
.L_4336:
        /*002c*/ 	.word	0x00000000
        /*0030*/ 	.short	0x0000
        /*0032*/ 	.short	0x0000
        /*0034*/ 	.byte	0x00, 0xf0, 0x11, 0x00


	//----- nvinfo : EIATTR_SPARSE_MMA_MASK
	.align		4
.L_4337:
        /*0038*/ 	.byte	0x03, 0x50
        /*003a*/ 	.short	0x0000


	//----- nvinfo : EIATTR_MAXREG_COUNT
	.align		4
        /*003c*/ 	.byte	0x03, 0x1b
        /*003e*/ 	.short	0x00ff


	//----- nvinfo : EIATTR_MERCURY_ISA_VERSION
	.align		4
        /*0040*/ 	.byte	0x03, 0x5f
        /*0042*/ 	.short	0x0101


	//----- nvinfo : EIATTR_EXIT_INSTR_OFFSETS
	.align		4
        /*0044*/ 	.byte	0x04, 0x1c
        /*0046*/ 	.short	(.L_4339 - .L_4338)


	//   ....[0]....
.L_4338:
        /*0048*/ 	.word	0x00000560


	//   ....[1]....
        /*004c*/ 	.word	0x00000f80


	//   ....[2]....
        /*0050*/ 	.word	0x00000fd0


	//----- nvinfo : EIATTR_MAX_THREADS
	.align		4
.L_4339:
        /*0054*/ 	.byte	0x04, 0x05
        /*0056*/ 	.short	(.L_4341 - .L_4340)
.L_4340:
        /*0058*/ 	.word	0x00000080
        /*005c*/ 	.word	0x00000001
        /*0060*/ 	.word	0x00000001


	//----- nvinfo : EIATTR_CRS_STACK_SIZE
	.align		4
.L_4341:
        /*0064*/ 	.byte	0x04, 0x1e
        /*0066*/ 	.short	(.L_4343 - .L_4342)
.L_4342:
        /*0068*/ 	.word	0x00000000


	//----- nvinfo : EIATTR_CBANK_PARAM_SIZE
	.align		4
.L_4343:
        /*006c*/ 	.byte	0x03, 0x19
        /*006e*/ 	.short	0x0028


	//----- nvinfo : EIATTR_PARAM_CBANK
	.align		4
        /*0070*/ 	.byte	0x04, 0x0a
        /*0072*/ 	.short	(.L_4345 - .L_4344)
	.align		4
.L_4344:
        /*0074*/ 	.word	index@(.nv.constant0._ZN2at6native29vectorized_elementwise_kernelILi4ENS0_13AUnaryFunctorIlllZZZNS0_18lshift_kernel_cudaERNS_18TensorIteratorBaseEENKUlvE_clEvENKUlvE2_clEvEUlllE_EESt5arrayIPcLm2EEEEviT0_T1_)
        /*0078*/ 	.short	0x0210
        /*007a*/ 	.short	0x0028


	//----- nvinfo : EIATTR_SW_WAR
	.align		4
.L_4345:
        /*007c*/ 	.byte	0x04, 0x36
        /*007e*/ 	.short	(.L_4347 - .L_4346)
.L_4346:
        /*0080*/ 	.word	0x00000008
.L_4347:


//--------------------- .nv.info._ZN2at6native29vectorized_elementwise_kernelILi8ENS0_13AUnaryFunctorIlllZZZNS0_18lshift_kernel_cudaERNS_18TensorIteratorBaseEENKUlvE_clEvENKUlvE2_clEvEUlllE_EESt5arrayIPcLm2EEEEviT0_T1_ --------------------------
	.section	.nv.info._ZN2at6native29vectorized_elementwise_kernelILi8ENS0_13AUnaryFunctorIlllZZZNS0_18lshift_kernel_cudaERNS_18TensorIteratorBaseEENKUlvE_clEvENKUlvE2_clEvEUlllE_EESt5arrayIPcLm2EEEEviT0_T1_,"",@"SHT_CUDA_INFO"
	.sectionflags	@""
	.align	4


	//----- nvinfo : EIATTR_CUDA_API_VERSION
	.align		4
        /*0000*/ 	.byte	0x04, 0x37
        /*0002*/ 	.short	(.L_4349 - .L_4348)
.L_4348:
        /*0004*/ 	.word	0x00000082


	//----- nvinfo : EIATTR_KPARAM_INFO
	.align		4
.L_4349:
        /*0008*/ 	.byte	0x04, 0x17
        /*000a*/ 	.short	(.L_4351 - .L_4350)
.L_4350:
        /*000c*/ 	.word	0x00000000
        /*0010*/ 	.short	0x0002
        /*0012*/ 	.short	0x0018
        /*0014*/ 	.byte	0x00, 0xf0, 0x41, 0x00


	//----- nvinfo : EIATTR_KPARAM_INFO
	.align		4
.L_4351:
        /*0018*/ 	.byte	0x04, 0x17
        /*001a*/ 	.short	(.L_4353 - .L_4352)
.L_4352:
        /*001c*/ 	.word	0x00000000
        /*0020*/ 	.short	0x0001
        /*0022*/ 	.short	0x0008
        /*0024*/ 	.byte	0x00, 0xf0, 0x41, 0x00


	//----- nvinfo : EIATTR_KPARAM_INFO
	.align		4
.L_4353:
        /*0028*/ 	.byte	0x04, 0x17
        /*002a*/ 	.short	(.L_4355 - .L_4354)
.L_4354:
        /*002c*/ 	.word	0x00000000
        /*0030*/ 	.short	0x0000
        /*0032*/ 	.short	0x0000
        /*0034*/ 	.byte	0x00, 0xf0, 0x11, 0x00


	//----- nvinfo : EIATTR_SPARSE_MMA_MASK
	.align		4
.L_4355:
        /*0038*/ 	.byte	0x03, 0x50
        /*003a*/ 	.short	0x0000


	//----- nvinfo : EIATTR_MAXREG_COUNT
	.align		4
        /*003c*/ 	.byte	0x03, 0x1b
        /*003e*/ 	.short	0x00ff


	//----- nvinfo : EIATTR_MERCURY_ISA_VERSION
	.align		4
        /*0040*/ 	.byte	0x03, 0x5f
        /*0042*/ 	.short	0x0101


	//----- nvinfo : EIATTR_EXIT_INSTR_OFFSETS
	.align		4
        /*0044*/ 	.byte	0x04, 0x1c
        /*0046*/ 	.short	(.L_4357 - .L_4356)


	//   ....[0]....
.L_4356:
        /*0048*/ 	.word	0x00000560


	//   ....[1]....
        /*004c*/ 	.word	0x00000f80


	//   ....[2]....
        /*0050*/ 	.word	0x00000fd0


	//----- nvinfo : EIATTR_MAX_THREADS
	.align		4
.L_4357:
        /*0054*/ 	.byte	0x04, 0x05
        /*0056*/ 	.short	(.L_4359 - .L_4358)
.L_4358:
        /*0058*/ 	.word	0x00000080
        /*005c*/ 	.word	0x00000001
        /*0060*/ 	.word	0x00000001


	//----- nvinfo : EIATTR_CRS_STACK_SIZE
	.align		4
.L_4359:
        /*0064*/ 	.byte	0x04, 0x1e
        /*0066*/ 	.short	(.L_4361 - .L_4360)
.L_4360:
        /*0068*/ 	.word	0x00000000


	//----- nvinfo : EIATTR_CBANK_PARAM_SIZE
	.align		4
.L_4361:
        /*006c*/ 	.byte	0x03, 0x19
        /*006e*/ 	.short	0x0028


	//----- nvinfo : EIATTR_PARAM_CBANK
	.align		4
        /*0070*/ 	.byte	0x04, 0x0a
        /*0072*/ 	.short	(.L_4363 - .L_4362)
	.align		4
.L_4362:
        /*0074*/ 	.word	index@(.nv.constant0._ZN2at6native29vectorized_elementwise_kernelILi8ENS0_13AUnaryFunctorIlllZZZNS0_18lshift_kernel_cudaERNS_18TensorIteratorBaseEENKUlvE_clEvENKUlvE2_clEvEUlllE_EESt5arrayIPcLm2EEEEviT0_T1_)
        /*0078*/ 	.short	0x0210
        /*007a*/ 	.short	0x0028


	//----- nvinfo : EIATTR_SW_WAR
	.align		4
.L_4363:
        /*007c*/ 	.byte	0x04, 0x36
        /*007e*/ 	.short	(.L_4365 - .L_4364)
.L_4364:
        /*0080*/ 	.word	0x00000008
.L_4365:


//--------------------- .nv.info._ZN2at6native18elementwise_kernelILi128ELi4EZNS0_15gpu_kernel_implINS0_13BinaryFunctorIiiiZZZNS0_18lshift_kernel_cudaERNS_18TensorIteratorBaseEENKUlvE_clEvENKUlvE1_clEvEUliiE_EEEEvS5_RKT_EUliE_EEviT1_ --------------------------
	.section	.nv.info._ZN2at6native18elementwise_kernelILi128ELi4EZNS0_15gpu_kernel_implINS0_13BinaryFunctorIiiiZZZNS0_18lshift_kernel_cudaERNS_18TensorIteratorBaseEENKUlvE_clEvENKUlvE1_clEvEUliiE_EEEEvS5_RKT_EUliE_EEviT1_,"",@"SHT_CUDA_INFO"
	.sectionflags	@""
	.align	4


	//----- nvinfo : EIATTR_CUDA_API_VERSION
	.align		4
        /*0000*/ 	.byte	0x04, 0x37
        /*0002*/ 	.short	(.L_4367 - .L_4366)
.L_4366:
        /*0004*/ 	.word	0x00000082


	//----- nvinfo : EIATTR_KPARAM_INFO
	.align		4
.L_4367:
        /*0008*/ 	.byte	0x04, 0x17
        /*000a*/ 	.short	(.L_4369 - .L_4368)
.L_4368:
        /*000c*/ 	.word	0x00000000
        /*0010*/ 	.short	0x0001
        /*0012*/ 	.short	0x0008
        /*0014*/ 	.byte	0x00, 0xf0, 0x21, 0x0a


	//----- nvinfo : EIATTR_KPARAM_INFO
	.align		4
.L_4369:
        /*0018*/ 	.byte	0x04, 0x17
        /*001a*/ 	.short	(.L_4371 - .L_4370)
.L_4370:
        /*001c*/ 	.word	0x00000000
        /*0020*/ 	.short	0x0000
        /*0022*/ 	.short	0x0000
        /*0024*/ 	.byte	0x00, 0xf0, 0x11, 0x00


	//----- nvinfo : EIATTR_SPARSE_MMA_MASK
	.align		4
.L_4371:
        /*0028*/ 	.byte	0x03, 0x50
        /*002a*/ 	.short	0x0000


	//----- nvinfo : EIATTR_MAXREG_COUNT
	.align		4
        /*002c*/ 	.byte	0x03, 0x1b
        /*002e*/ 	.short	0x0080


	//----- nvinfo : EIATTR_EXTERNS
	.align		4
        /*0030*/ 	.byte	0x04, 0x0f
        /*0032*/ 	.short	(.L_4373 - .L_4372)


	//   ....[0]....
	.align		4
.L_4372:
        /*0034*/ 	.word	index@(__assertfail)


	//----- nvinfo : EIATTR_MERCURY_ISA_VERSION
	.align		4
.L_4373:
        /*0038*/ 	.byte	0x03, 0x5f
        /*003a*/ 	.short	0x0101


	//----- nvinfo : EIATTR_SYSCALL_OFFSETS
	.align		4
        /*003c*/ 	.byte	0x04, 0x46
        /*003e*/ 	.short	(.L_4375 - .L_4374)


	//   ....[0]....
.L_4374:
        /*0040*/ 	.word	0x000024b0


	//   ....[1]....
        /*0044*/ 	.word	0x000032b0


	//   ....[2]....
        /*0048*/ 	.word	0x00004110


	//   ....[3]....
        /*004c*/ 	.word	0x000065e0


	//   ....[4]....
        /*0050*/ 	.word	0x000073e0


	//   ....[5]....
        /*0054*/ 	.word	0x00008240


	//   ....[6]....
        /*0058*/ 	.word	0x0000a700


	//   ....[7]....
        /*005c*/ 	.word	0x0000b500


	//   ....[8]....
        /*0060*/ 	.word	0x0000c360


	//   ....[9]....
        /*0064*/ 	.word	0x0000e810


	//   ....[10]....
        /*0068*/ 	.word	0x0000f610


	//   ....[11]....
        /*006c*/ 	.word	0x00010470


	//----- nvinfo : EIATTR_EXIT_INSTR_OFFSETS
	.align		4
.L_4375:
        /*0070*/ 	.byte	0x04, 0x1c
        /*0072*/ 	.short	(.L_4377 - .L_4376)


	//   ....[0]....
.L_4376:
        /*0074*/ 	.word	0x0000c400


	//   ....[1]....
        /*0078*/ 	.word	0x0000f760


	//   ....[2]....
        /*007c*/ 	.word	0x0000f780


	//   ....[3]....
        /*0080*/ 	.word	0x0000f810


	//   ....[4]....
        /*0084*/ 	.word	0x0000f830


	//   ....[5]....
        /*0088*/ 	.word	0x0000f850


	//   ....[6]....
        /*008c*/ 	.word	0x0000f8e0


	//   ....[7]....
        /*0090*/ 	.word	0x0000f920


	//   ....[8]....
        /*0094*/ 	.word	0x0000f9c0


	//   ....[9]....
        /*0098*/ 	.word	0x0000fa10


	//   ....[10]....
        /*009c*/ 	.word	0x0000fa40


	//   ....[11]....
        /*00a0*/ 	.word	0x0000fb00


	//   ....[12]....
        /*00a4*/ 	.word	0x0000fb40


	//   ....[13]....
        /*00a8*/ 	.word	0x0000fcd0


	//   ....[14]....
        /*00ac*/ 	.word	0x0000fe30


	//   ....[15]....
        /*00b0*/ 	.word	0x0000fe70


	//   ....[16]....
        /*00b4*/ 	.word	0x0000ff10


	//   ....[17]....
        /*00b8*/ 	.word	0x00010090


	//   ....[18]....
        /*00bc*/ 	.word	0x00010210


	//   ....[19]....
        /*00c0*/ 	.word	0x00010370


	//   ....[20]....
        /*00c4*/ 	.word	0x00010480


	//   ....[21]....
        /*00c8*/ 	.word	0x000104b0


	//   ....[22]....
        /*00cc*/ 	.word	0x000104d0


	//----- nvinfo : EIATTR_MAX_THREADS
	.align		4
.L_4377:
        /*00d0*/ 	.byte	0x04, 0x05
        /*00d2*/ 	.short	(.L_4379 - .L_4378)
.L_4378:
        /*00d4*/ 	.word	0x00000080
        /*00d8*/ 	.word	0x00000001
        /*00dc*/ 	.word	0x00000001


	//----- nvinfo : EIATTR_CRS_STACK_SIZE
	.align		4
.L_4379:
        /*00e0*/ 	.byte	0x04, 0x1e
        /*00e2*/ 	.short	(.L_4381 - .L_4380)
.L_4380:
        /*00e4*/ 	.word	0x00000000


	//----- nvinfo : EIATTR_CBANK_PARAM_SIZE
	.align		4
.L_4381:
        /*00e8*/ 	.byte	0x03, 0x19
        /*00ea*/ 	.short	0x0290


	//----- nvinfo : EIATTR_PARAM_CBANK
	.align		4
        /*00ec*/ 	.byte	0x04, 0x0a
        /*00ee*/ 	.short	(.L_4383 - .L_4382)
	.align		4
.L_4382:
        /*00f0*/ 	.word	index@(.nv.constant0._ZN2at6native18elementwise_kernelILi128ELi4EZNS0_15gpu_kernel_implINS0_13BinaryFunctorIiiiZZZNS0_18lshift_kernel_cudaERNS_18TensorIteratorBaseEENKUlvE_clEvENKUlvE1_clEvEUliiE_EEEEvS5_RKT_EUliE_EEviT1_)
        /*00f4*/ 	.short	0x0210
        /*00f6*/ 	.short	0x0290


	//----- nvinfo : EIATTR_SW_WAR
	.align		4
.L_4383:
        /*00f8*/ 	.byte	0x04, 0x36
        /*00fa*/ 	.short	(.L_4385 - .L_4384)
.L_4384:
        /*00fc*/ 	.word	0x00000008
.L_4385:


//--------------------- .nv.info._ZN2at6native27unrolled_elementwise_kernelINS0_13BinaryFunctorIiiiZZZNS0_18lshift_kernel_cudaERNS_18TensorIteratorBaseEENKUlvE_clEvENKUlvE1_clEvEUliiE_EESt5arrayIPcLm3EELi4E23TrivialOffsetCalculatorILi2EjESC_ILi1EjENS0_6memory12LoadWithCastILi2EEENSF_13StoreWithCastILi1EEEEEviT_T0_T2_T3_T4_T5_ --------------------------
	.section	.nv.info._ZN2at6native27unrolled_elementwise_kernelINS0_13BinaryFunctorIiiiZZZNS0_18lshift_kernel_cudaERNS_18TensorIteratorBaseEENKUlvE_clEvENKUlvE1_clEvEUliiE_EESt5arrayIPcLm3EELi4E23TrivialOffsetCalculatorILi2EjESC_ILi1EjENS0_6memory12LoadWithCastILi2EEENSF_13StoreWithCastILi1EEEEEviT_T0_T2_T3_T4_T5_,"",@"SHT_CUDA_INFO"
	.sectionflags	@""
	.align	4


	//----- nvinfo : EIATTR_CUDA_API_VERSION
	.align		4
        /*0000*/ 	.byte	0x04, 0x37
        /*0002*/ 	.short	(.L_4387 - .L_4386)
.L_4386:
        /*0004*/ 	.word	0x00000082


	//----- nvinfo : EIATTR_KPARAM_INFO
	.align		4
.L_4387:
        /*0008*/ 	.byte	0x04, 0x17
        /*000a*/ 	.short	(.L_4389 - .L_4388)
.L_4388:
        /*000c*/ 	.word	0x00000000
        /*0010*/ 	.short	0x0006
        /*0012*/ 	.short	0x0030
        /*0014*/ 	.byte	0x00, 0xf0, 0x21, 0x00


	//----- nvinfo : EIATTR_KPARAM_INFO
	.align		4
.L_4389:
        /*0018*/ 	.byte	0x04, 0x17
        /*001a*/ 	.short	(.L_4391 - .L_4390)
.L_4390:
        /*001c*/ 	.word	0x00000000
        /*0020*/ 	.short	0x0005
        /*0022*/ 	.short	0x0024
        /*0024*/ 	.byte	0x00, 0xf0, 0x31, 0x00


	//----- nvinfo : EIATTR_KPARAM_INFO
	.align		4
.L_4391:
        /*0028*/ 	.byte	0x04, 0x17
        /*002a*/ 	.short	(.L_4393 - .L_4392)
.L_4392:
        /*002c*/ 	.word	0x00000000
        /*0030*/ 	.short	0x0004
        /*0032*/ 	.short	0x0021
        /*0034*/ 	.byte	0x00, 0xf0, 0x05, 0x00


	//----- nvinfo : EIATTR_KPARAM_INFO
	.align		4
.L_4393:
        /*0038*/ 	.byte	0x04, 0x17
        /*003a*/ 	.short	(.L_4395 - .L_4394)
.L_4394:
        /*003c*/ 	.word	0x00000000
        /*0040*/ 	.short	0x0003
        /*0042*/ 	.short	0x0020
        /*0044*/ 	.byte	0x00, 0xf0, 0x05, 0x00


	//----- nvinfo : EIATTR_KPARAM_INFO
	.align		4
.L_4395:
        /*0048*/ 	.byte	0x04, 0x17
        /*004a*/ 	.short	(.L_4397 - .L_4396)
.L_4396:
        /*004c*/ 	.word	0x00000000
        /*0050*/ 	.short	0x0002
        /*0052*/ 	.short	0x0008
        /*0054*/ 	.byte	0x00, 0xf0, 0x61, 0x00


	//----- nvinfo : EIATTR_KPARAM_INFO
	.align		4
.L_4397:
        /*0058*/ 	.byte	0x04, 0x17
        /*005a*/ 	.short	(.L_4399 - .L_4398)
.L_4398:
        /*005c*/ 	.word	0x00000000
        /*0060*/ 	.short	0x0001
        /*0062*/ 	.short	0x0004
        /*0064*/ 	.byte	0x00, 0xf0, 0x05, 0x00


	//----- nvinfo : EIATTR_KPARAM_INFO
	.align		4
.L_4399:
        /*0068*/ 	.byte	0x04, 0x17
        /*006a*/ 	.short	(.L_4401 - .L_4400)
.L_4400:
        /*006c*/ 	.word	0x00000000
        /*0070*/ 	.short	0x0000
        /*0072*/ 	.short	0x0000
        /*0074*/ 	.byte	0x00, 0xf0, 0x11, 0x00


	//----- nvinfo : EIATTR_SPARSE_MMA_MASK
	.align		4
.L_4401:
        /*0078*/ 	.byte	0x03, 0x50
        /*007a*/ 	.short	0x0000


	//----- nvinfo : EIATTR_MAXREG_COUNT
	.align		4
        /*007c*/ 	.byte	0x03, 0x1b
        /*007e*/ 	.short	0x00ff


	//----- nvinfo : EIATTR_EXTERNS
	.align		4
        /*0080*/ 	.byte	0x04, 0x0f
        /*0082*/ 	.short	(.L_4403 - .L_4402)


	//   ....[0]....
	.align		4
.L_4402:
        /*0084*/ 	.word	index@(__assertfail)


	//----- nvinfo : EIATTR_MERCURY_ISA_VERSION
	.align		4
.L_4403:
        /*0088*/ 	.byte	0x03, 0x5f
        /*008a*/ 	.short	0x0101


	//----- nvinfo : EIATTR_SYSCALL_OFFSETS
	.align		4
        /*008c*/ 	.byte	0x04, 0x46
        /*008e*/ 	.short	(.L_4405 - .L_4404)


	//   ....[0]....
.L_4404:
        /*0090*/ 	.word	0x00000eb0


	//   ....[1]....
        /*0094*/ 	.word	0x00001cc0


	//   ....[2]....
        /*0098*/ 	.word	0x00002b50


	//   ....[3]....
        /*009c*/ 	.word	0x00003960


	//   ....[4]....
        /*00a0*/ 	.word	0x000047f0


	//   ....[5]....
        /*00a4*/ 	.word	0x00005610


	//   ....[6]....
        /*00a8*/ 	.word	0x00006490


	//   ....[7]....
        /*00ac*/ 	.word	0x000072a0


	//   ....[8]....
        /*00b0*/ 	.word	0x00008260


	//   ....[9]....
        /*00b4*/ 	.word	0x00009140


	//   ....[10]....
        /*00b8*/ 	.word	0x0000a010


	//   ....[11]....
        /*00bc*/ 	.word	0x0000aee0


	//----- nvinfo : EIATTR_EXIT_INSTR_OFFSETS
	.align		4
.L_4405:
        /*00c0*/ 	.byte	0x04, 0x1c
        /*00c2*/ 	.short	(.L_4407 - .L_4406)


	//   ....[0]....
.L_4406:
        /*00c4*/ 	.word	0x0000a0a0


	//   ....[1]....
        /*00c8*/ 	.word	0x0000a1d0


	//   ....[2]....
        /*00cc*/ 	.word	0x0000a1f0


	//   ....[3]....
        /*00d0*/ 	.word	0x0000a280


	//   ....[4]....
        /*00d4*/ 	.word	0x0000a2a0


	//   ....[5]....
        /*00d8*/ 	.word	0x0000a2c0


	//   ....[6]....
        /*00dc*/ 	.word	0x0000a350


	//   ....[7]....
        /*00e0*/ 	.word	0x0000a390


	//   ....[8]....
        /*00e4*/ 	.word	0x0000a430


	//   ....[9]....
        /*00e8*/ 	.word	0x0000a480


	//   ....[10]....
        /*00ec*/ 	.word	0x0000a4b0


	//   ....[11]....
        /*00f0*/ 	.word	0x0000a570


	//   ....[12]....
        /*00f4*/ 	.word	0x0000a5b0


	//   ....[13]....
        /*00f8*/ 	.word	0x0000a740


	//   ....[14]....
        /*00fc*/ 	.word	0x0000a8a0


	//   ....[15]....
        /*0100*/ 	.word	0x0000a8e0


	//   ....[16]....
        /*0104*/ 	.word	0x0000a980


	//   ....[17]....
        /*0108*/ 	.word	0x0000ab00


	//   ....[18]....
        /*010c*/ 	.word	0x0000ac80


	//   ....[19]....
        /*0110*/ 	.word	0x0000ade0


	//   ....[20]....
        /*0114*/ 	.word	0x0000aef0


	//   ....[21]....
        /*0118*/ 	.word	0x0000af20


	//   ....[22]....
        /*011c*/ 	.word	0x0000af40


	//----- nvinfo : EIATTR_MAX_THREADS
	.align		4
.L_4407:
        /*0120*/ 	.byte	0x04, 0x05
        /*0122*/ 	.short	(.L_4409 - .L_4408)
.L_4408:
        /*0124*/ 	.word	0x00000080
        /*0128*/ 	.word	0x00000001
        /*012c*/ 	.word	0x00000001


	//----- nvinfo : EIATTR_CRS_STACK_SIZE
	.align		4
.L_4409:
        /*0130*/ 	.byte	0x04, 0x1e
        /*0132*/ 	.short	(.L_4411 - .L_4410)
.L_4410:
        /*0134*/ 	.word	0x00000000


	//----- nvinfo : EIATTR_CBANK_PARAM_SIZE
	.align		4
.L_4411:
        /*0138*/ 	.byte	0x03, 0x19
        /*013a*/ 	.short	0x0038


	//----- nvinfo : EIATTR_PARAM_CBANK
	.align		4
        /*013c*/ 	.byte	0x04, 0x0a
        /*013e*/ 	.short	(.L_4413 - .L_4412)
	.align		4
.L_4412:
        /*0140*/ 	.word	index@(.nv.constant0._ZN2at6native27unrolled_elementwise_kernelINS0_13BinaryFunctorIiiiZZZNS0_18lshift_kernel_cudaERNS_18TensorIteratorBaseEENKUlvE_clEvENKUlvE1_clEvEUliiE_EESt5arrayIPcLm3EELi4E23TrivialOffsetCalculatorILi2EjESC_ILi1EjENS0_6memory12LoadWithCastILi2EEENSF_13StoreWithCastILi1EEEEEviT_T0_T2_T3_T4_T5_)
        /*0144*/ 	.short	0x0210
        /*0146*/ 	.short	0x0038


	//----- nvinfo : EIATTR_SW_WAR
	.align		4
.L_4413:
        /*0148*/ 	.byte	0x04, 0x36
        /*014a*/ 	.short	(.L_4415 - .L_4414)
.L_4414:
        /*014c*/ 	.word	0x00000008
.L_4415:


//--------------------- .nv.info._ZN2at6native18elementwise_kernelILi128ELi2EZNS0_22gpu_kernel_impl_nocastINS0_13BinaryFunctorIiiiZZZNS0_18lshift_kernel_cudaERNS_18TensorIteratorBaseEENKUlvE_clEvENKUlvE1_clEvEUliiE_EEEEvS5_RKT_EUliE_EEviT1_ --------------------------
	.section	.nv.info._ZN2at6native18elementwise_kernelILi128ELi2EZNS0_22gpu_kernel_impl_nocastINS0_13BinaryFunctorIiiiZZZNS0_18lshift_kernel_cudaERNS_18TensorIteratorBaseEENKUlvE_clEvENKUlvE1_clEvEUliiE_EEEEvS5_RKT_EUliE_EEviT1_,"",@"SHT_CUDA_INFO"
	.sectionflags	@""
	.align	4


	//----- nvinfo : EIATTR_CUDA_API_VERSION
	.align		4
        /*0000*/ 	.byte	0x04, 0x37
        /*0002*/ 	.short	(.L_4417 - .L_4416)
.L_4416:
        /*0004*/ 	.word	0x00000082


	//----- nvinfo : EIATTR_KPARAM_INFO
	.align		4
.L_4417:
        /*0008*/ 	.byte	0x04, 0x17
        /*000a*/ 	.short	(.L_4419 - .L_4418)
.L_4418:
        /*000c*/ 	.word	0x00000000
        /*0010*/ 	.short	0x0001
        /*0012*/ 	.short	0x0008
        /*0014*/ 	.byte	0x00, 0xf0, 0x21, 0x0a


	//----- nvinfo : EIATTR_KPARAM_INFO
	.align		4
.L_4419:
        /*0018*/ 	.byte	0x04, 0x17
        /*001a*/ 	.short	(.L_4421 - .L_4420)
.L_4420:
        /*001c*/ 	.word	0x00000000
        /*0020*/ 	.short	0x0000
        /*0022*/ 	.short	0x0000
        /*0024*/ 	.byte	0x00, 0xf0, 0x11, 0x00


	//----- nvinfo : EIATTR_SPARSE_MMA_MASK
	.align		4
.L_4421:
        /*0028*/ 	.byte	0x03, 0x50
        /*002a*/ 	.short	0x0000


	//----- nvinfo : EIATTR_MAXREG_COUNT
	.align		4
        /*002c*/ 	.byte	0x03, 0x1b
        /*002e*/ 	.short	0x0080


	//----- nvinfo : EIATTR_MERCURY_ISA_VERSION
	.align		4
        /*0030*/ 	.byte	0x03, 0x5f
        /*0032*/ 	.short	0x0101


	//----- nvinfo : EIATTR_EXIT_INSTR_OFFSETS
	.align		4
        /*0034*/ 	.byte	0x04, 0x1c
        /*0036*/ 	.short	(.L_4423 - .L_4422)


	//   ....[0]....
.L_4422:
        /*0038*/ 	.word	0x000017d0


	//   ....[1]....
        /*003c*/ 	.word	0x00002ee0


	//----- nvinfo : EIATTR_MAX_THREADS
	.align		4
.L_4423:
        /*0040*/ 	.byte	0x04, 0x05
        /*0042*/ 	.short	(.L_4425 - .L_4424)
.L_4424:
        /*0044*/ 	.word	0x00000080
        /*0048*/ 	.word	0x00000001
        /*004c*/ 	.word	0x00000001


	//----- nvinfo : EIATTR_CRS_STACK_SIZE
	.align		4
.L_4425:
        /*0050*/ 	.byte	0x04, 0x1e
        /*0052*/ 	.short	(.L_4427 - .L_4426)
.L_4426:
        /*0054*/ 	.word	0x00000000


	//----- nvinfo : EIATTR_CBANK_PARAM_SIZE
	.align		4
.L_4427:
        /*0058*/ 	.byte	0x03, 0x19
        /*005a*/ 	.short	0x0290


	//----- nvinfo : EIATTR_PARAM_CBANK
	.align		4
        /*005c*/ 	.byte	0x04, 0x0a
        /*005e*/ 	.short	(.L_4429 - .L_4428)
	.align		4
.L_4428:
        /*0060*/ 	.word	index@(.nv.constant0._ZN2at6native18elementwise_kernelILi128ELi2EZNS0_22gpu_kernel_impl_nocastINS0_13BinaryFunctorIiiiZZZNS0_18lshift_kernel_cudaERNS_18TensorIteratorBaseEENKUlvE_clEvENKUlvE1_clEvEUliiE_EEEEvS5_RKT_EUliE_EEviT1_)
        /*0064*/ 	.short	0x0210
        /*0066*/ 	.short	0x0290


	//----- nvinfo : EIATTR_SW_WAR
	.align		4
.L_4429:
        /*0068*/ 	.byte	0x04, 0x36
        /*006a*/ 	.short	(.L_4431 - .L_4430)
.L_4430:
        /*006c*/ 	.word	0x00000008
.L_4431:


//--------------------- .nv.info._ZN2at6native27unrolled_elementwise_kernelINS0_13BinaryFunctorIiiiZZZNS0_18lshift_kernel_cudaERNS_18TensorIteratorBaseEENKUlvE_clEvENKUlvE1_clEvEUliiE_EESt5arrayIPcLm3EELi4E23TrivialOffsetCalculatorILi2EjESC_ILi1EjENS0_6memory15LoadWithoutCastENSF_16StoreWithoutCastEEEviT_T0_T2_T3_T4_T5_ --------------------------
	.section	.nv.info._ZN2at6native27unrolled_elementwise_kernelINS0_13BinaryFunctorIiiiZZZNS0_18lshift_kernel_cudaERNS_18TensorIteratorBaseEENKUlvE_clEvENKUlvE1_clEvEUliiE_EESt5arrayIPcLm3EELi4E23TrivialOffsetCalculatorILi2EjESC_ILi1EjENS0_6memory15LoadWithoutCastENSF_16StoreWithoutCastEEEviT_T0_T2_T3_T4_T5_,"",@"SHT_CUDA_INFO"
	.sectionflags	@""
	.align	4


	//----- nvinfo : EIATTR_CUDA_API_VERSION
	.align		4
        /*0000*/ 	.byte	0x04, 0x37
        /*0002*/ 	.short	(.L_4433 - .L_4432)
.L_4432:
        /*0004*/ 	.word	0x00000082


	//----- nvinfo : EIATTR_KPARAM_INFO
	.align		4
.L_4433:
        /*0008*/ 	.byte	0x04, 0x17
        /*000a*/ 	.short	(.L_4435 - .L_4434)
.L_4434:
        /*000c*/ 	.word	0x00000000
        /*0010*/ 	.short	0x0006
        /*0012*/ 	.short	0x0023
        /*0014*/ 	.byte	0x00, 0xf0, 0x05, 0x00


	//----- nvinfo : EIATTR_KPARAM_INFO
	.align		4
.L_4435:
        /*0018*/ 	.byte	0x04, 0x17
        /*001a*/ 	.short	(.L_4437 - .L_4436)
.L_4436:
        /*001c*/ 	.word	0x00000000
        /*0020*/ 	.short	0x0005
        /*0022*/ 	.short	0x0022
        /*0024*/ 	.byte	0x00, 0xf0, 0x05, 0x00


	//----- nvinfo : EIATTR_KPARAM_INFO
	.align		4
.L_4437:
        /*0028*/ 	.byte	0x04, 0x17
        /*002a*/ 	.short	(.L_4439 - .L_4438)
.L_4438:
        /*002c*/ 	.word	0x00000000
        /*0030*/ 	.short	0x0004
        /*0032*/ 	.short	0x0021
        /*0034*/ 	.byte	0x00, 0xf0, 0x05, 0x00


	//----- nvinfo : EIATTR_KPARAM_INFO
	.align		4
.L_4439:
        /*0038*/ 	.byte	0x04, 0x17
        /*003a*/ 	.short	(.L_4441 - .L_4440)
.L_4440:
        /*003c*/ 	.word	0x00000000
        /*0040*/ 	.short	0x0003
        /*0042*/ 	.short	0x0020
        /*0044*/ 	.byte	0x00, 0xf0, 0x05, 0x00


	//----- nvinfo : EIATTR_KPARAM_INFO
	.align		4
.L_4441:
        /*0048*/ 	.byte	0x04, 0x17
        /*004a*/ 	.short	(.L_4443 - .L_4442)
.L_4442:
        /*004c*/ 	.word	0x00000000
        /*0050*/ 	.short	0x0002
        /*0052*/ 	.short	0x0008
        /*0054*/ 	.byte	0x00, 0xf0, 0x61, 0x00


	//----- nvinfo : EIATTR_KPARAM_INFO
	.align		4
.L_4443:
        /*0058*/ 	.byte	0x04, 0x17
        /*005a*/ 	.short	(.L_4445 - .L_4444)
.L_4444:
        /*005c*/ 	.word	0x00000000
        /*0060*/ 	.short	0x0001
        /*0062*/ 	.short	0x0004
        /*0064*/ 	.byte	0x00, 0xf0, 0x05, 0x00


	//----- nvinfo : EIATTR_KPARAM_INFO
	.align		4
.L_4445:
        /*0068*/ 	.byte	0x04, 0x17
        /*006a*/ 	.short	(.L_4447 - .L_4446)
.L_4446:
        /*006c*/ 	.word	0x00000000
        /*0070*/ 	.short	0x0000
        /*0072*/ 	.short	0x0000
        /*0074*/ 	.byte	0x00, 0xf0, 0x11, 0x00


	//----- nvinfo : EIATTR_SPARSE_MMA_MASK
	.align		4
.L_4447:
        /*0078*/ 	.byte	0x03, 0x50
        /*007a*/ 	.short	0x0000


	//----- nvinfo : EIATTR_MAXREG_COUNT
	.align		4
        /*007c*/ 	.byte	0x03, 0x1b
        /*007e*/ 	.short	0x00ff


	//----- nvinfo : EIATTR_MERCURY_ISA_VERSION
	.align		4
        /*0080*/ 	.byte	0x03, 0x5f
        /*0082*/ 	.short	0x0101


	//----- nvinfo : EIATTR_EXIT_INSTR_OFFSETS
	.align		4
        /*0084*/ 	.byte	0x04, 0x1c
        /*0086*/ 	.short	(.L_4449 - .L_4448)


	//   ....[0]....
.L_4448:
        /*0088*/ 	.word	0x000004e0


	//   ....[1]....
        /*008c*/ 	.word	0x00000560


	//----- nvinfo : EIATTR_MAX_THREADS
	.align		4
.L_4449:
        /*0090*/ 	.byte	0x04, 0x05
        /*0092*/ 	.short	(.L_4451 - .L_4450)
.L_4450:
        /*0094*/ 	.word	0x00000080
        /*0098*/ 	.word	0x00000001
        /*009c*/ 	.word	0x00000001


	//----- nvinfo : EIATTR_CRS_STACK_SIZE
	.align		4
.L_4451:
        /*00a0*/ 	.byte	0x04, 0x1e
        /*00a2*/ 	.short	(.L_4453 - .L_4452)
.L_4452:
        /*00a4*/ 	.word	0x00000000


	//----- nvinfo : EIATTR_CBANK_PARAM_SIZE
	.align		4
.L_4453:
        /*00a8*/ 	.byte	0x03, 0x19
        /*00aa*/ 	.short	0x0024


	//----- nvinfo : EIATTR_PARAM_CBANK
	.align		4
        /*00ac*/ 	.byte	0x04, 0x0a
        /*00ae*/ 	.short	(.L_4455 - .L_4454)
	.align		4
.L_4454:
        /*00b0*/ 	.word	index@(.nv.constant0._ZN2at6native27unrolled_elementwise_kernelINS0_13BinaryFunctorIiiiZZZNS0_18lshift_kernel_cudaERNS_18TensorIteratorBaseEENKUlvE_clEvENKUlvE1_clEvEUliiE_EESt5arrayIPcLm3EELi4E23TrivialOffsetCalculatorILi2EjESC_ILi1EjENS0_6memory15LoadWithoutCastENSF_16StoreWithoutCastEEEviT_T0_T2_T3_T4_T5_)
        /*00b4*/ 	.short	0x0210
        /*00b6*/ 	.short	0x0024


	//----- nvinfo : EIATTR_SW_WAR
	.align		4
.L_4455:
        /*00b8*/ 	.byte	0x04, 0x36
        /*00ba*/ 	.short	(.L_4457 - .L_4456)
.L_4456:
        /*00bc*/ 	.word	0x00000008
.L_4457:


//--------------------- .nv.info._ZN2at6native29vectorized_elementwise_kernelILi2ENS0_13BinaryFunctorIiiiZZZNS0_18lshift_kernel_cudaERNS_18TensorIteratorBaseEENKUlvE_clEvENKUlvE1_clEvEUliiE_EESt5arrayIPcLm3EEEEviT0_T1_ --------------------------
	.section	.nv.info._ZN2at6native29vectorized_elementwise_kernelILi2ENS0_13BinaryFunctorIiiiZZZNS0_18lshift_kernel_cudaERNS_18TensorIteratorBaseEENKUlvE_clEvENKUlvE1_clEvEUliiE_EESt5arrayIPcLm3EEEEviT0_T1_,"",@"SHT_CUDA_INFO"
	.sectionflags	@""
	.align	4


	//----- nvinfo : EIATTR_CUDA_API_VERSION
	.align		4
        /*0000*/ 	.byte	0x04, 0x37
        /*0002*/ 	.short	(.L_4459 - .L_4458)
.L_4458:
        /*0004*/ 	.word	0x00000082


	//----- nvinfo : EIATTR_KPARAM_INFO
	.align		4
.L_4459:
        /*0008*/ 	.byte	0x04, 0x17
        /*000a*/ 	.short	(.L_4461 - .L_4460)
.L_4460:
        /*000c*/ 	.word	0x00000000
        /*0010*/ 	.short	0x0002
        /*0012*/ 	.short	0x0008
        /*0014*/ 	.byte	0x00, 0xf0, 0x61, 0x00


	//----- nvinfo : EIATTR_KPARAM_INFO
	.align		4
.L_4461:
        /*0018*/ 	.byte	0x04, 0x17
        /*001a*/ 	.short	(.L_4463 - .L_4462)
.L_4462:
        /*001c*/ 	.word	0x00000000
        /*0020*/ 	.short	0x0001
        /*0022*/ 	.short	0x0004
        /*0024*/ 	.byte	0x00, 0xf0, 0x05, 0x00


	//----- nvinfo : EIATTR_KPARAM_INFO
	.align		4
.L_4463:
        /*0028*/ 	.byte	0x04, 0x17
        /*002a*/ 	.short	(.L_4465 - .L_4464)
.L_4464:
        /*002c*/ 	.word	0x00000000
        /*0030*/ 	.short	0x0000
        /*0032*/ 	.short	0x0000
        /*0034*/ 	.byte	0x00, 0xf0, 0x11, 0x00


	//----- nvinfo : EIATTR_SPARSE_MMA_MASK
	.align		4
.L_4465:
        /*0038*/ 	.byte	0x03, 0x50
        /*003a*/ 	.short	0x0000


	//----- nvinfo : EIATTR_MAXREG_COUNT
	.align		4
        /*003c*/ 	.byte	0x03, 0x1b
        /*003e*/ 	.short	0x00ff


	//----- nvinfo : EIATTR_MERCURY_ISA_VERSION
	.align		4
        /*0040*/ 	.byte	0x03, 0x5f
        /*0042*/ 	.short	0x0101


	//----- nvinfo : EIATTR_EXIT_INSTR_OFFSETS
	.align		4
        /*0044*/ 	.byte	0x04, 0x1c
        /*0046*/ 	.short	(.L_4467 - .L_4466)


	//   ....[0]....
.L_4466:
        /*0048*/ 	.word	0x00000360


	//   ....[1]....
        /*004c*/ 	.word	0x00000db0


	//   ....[2]....
        /*0050*/ 	.word	0x00000e00


	//----- nvinfo : EIATTR_MAX_THREADS
	.align		4
.L_4467:
        /*0054*/ 	.byte	0x04, 0x05
        /*0056*/ 	.short	(.L_4469 - .L_4468)
.L_4468:
        /*0058*/ 	.word	0x00000080
        /*005c*/ 	.word	0x00000001
        /*0060*/ 	.word	0x00000001


	//----- nvinfo : EIATTR_CRS_STACK_SIZE
	.align		4
.L_4469:
        /*0064*/ 	.byte	0x04, 0x1e
        /*0066*/ 	.short	(.L_4471 - .L_4470)
.L_4470:
        /*0068*/ 	.word	0x00000000


	//----- nvinfo : EIATTR_CBANK_PARAM_SIZE
	.align		4
.L_4471:
        /*006c*/ 	.byte	0x03, 0x19
        /*006e*/ 	.short	0x0020


	//----- nvinfo : EIATTR_PARAM_CBANK
	.align		4
        /*0070*/ 	.byte	0x04, 0x0a
        /*0072*/ 	.short	(.L_4473 - .L_4472)
	.align		4
.L_4472:
        /*0074*/ 	.word	index@(.nv.constant0._ZN2at6native29vectorized_elementwise_kernelILi2ENS0_13BinaryFunctorIiiiZZZNS0_18lshift_kernel_cudaERNS_18TensorIteratorBaseEENKUlvE_clEvENKUlvE1_clEvEUliiE_EESt5arrayIPcLm3EEEEviT0_T1_)
        /*0078*/ 	.short	0x0210
        /*007a*/ 	.short	0x0020


	//----- nvinfo : EIATTR_SW_WAR
	.align		4
.L_4473:
        /*007c*/ 	.byte	0x04, 0x36
        /*007e*/ 	.short	(.L_4475 - .L_4474)
.L_4474:
        /*0080*/ 	.word	0x00000008
.L_4475:


//--------------------- .nv.info._ZN2at6native29vectorized_elementwise_kernelILi4ENS0_13BinaryFunctorIiiiZZZNS0_18lshift_kernel_cudaERNS_18TensorIteratorBaseEENKUlvE_clEvENKUlvE1_clEvEUliiE_EESt5arrayIPcLm3EEEEviT0_T1_ --------------------------
	.section	.nv.info._ZN2at6native29vectorized_elementwise_kernelILi4ENS0_13BinaryFunctorIiiiZZZNS0_18lshift_kernel_cudaERNS_18TensorIteratorBaseEENKUlvE_clEvENKUlvE1_clEvEUliiE_EESt5arrayIPcLm3EEEEviT0_T1_,"",@"SHT_CUDA_INFO"
	.sectionflags	@""
	.align	4


	//----- nvinfo : EIATTR_CUDA_API_VERSION
	.align		4
        /*0000*/ 	.byte	0x04, 0x37
        /*0002*/ 	.short	(.L_4477 - .L_4476)
.L_4476:
        /*0004*/ 	.word	0x00000082


	//----- nvinfo : EIATTR_KPARAM_INFO
	.align		4
.L_4477:
        /*0008*/ 	.byte	0x04, 0x17
        /*000a*/ 	.short	(.L_4479 - .L_4478)
.L_4478:
        /*000c*/ 	.word	0x00000000
        /*0010*/ 	.short	0x0002
        /*0012*/ 	.short	0x0008
        /*0014*/ 	.byte	0x00, 0xf0, 0x61, 0x00


	//----- nvinfo : EIATTR_KPARAM_INFO
	.align		4
.L_4479:
        /*0018*/ 	.byte	0x04, 0x17
        /*001a*/ 	.short	(.L_4481 - .L_4480)
.L_4480:
        /*001c*/ 	.word	0x00000000
        /*0020*/ 	.short	0x0001
        /*0022*/ 	.short	0x0004
        /*0024*/ 	.byte	0x00, 0xf0, 0x05, 0x00


	//----- nvinfo : EIATTR_KPARAM_INFO
	.align		4
.L_4481:
        /*0028*/ 	.byte	0x04, 0x17
        /*002a*/ 	.short	(.L_4483 - .L_4482)
.L_4482:
        /*002c*/ 	.word	0x00000000
        /*0030*/ 	.short	0x0000
        /*0032*/ 	.short	0x0000
        /*0034*/ 	.byte	0x00, 0xf0, 0x11, 0x00


	//----- nvinfo : EIATTR_SPARSE_MMA_MASK
	.align		4
.L_4483:
        /*0038*/ 	.byte	0x03, 0x50
        /*003a*/ 	.short	0x0000


	//----- nvinfo : EIATTR_MAXREG_COUNT
	.align		4
        /*003c*/ 	.byte	0x03, 0x1b
        /*003e*/ 	.short	0x00ff


	//----- nvinfo : EIATTR_MERCURY_ISA_VERSION
	.align		4
        /*0040*/ 	.byte	0x03, 0x5f
        /*0042*/ 	.short	0x0101


	//----- nvinfo : EIATTR_EXIT_INSTR_OFFSETS
	.align		4
        /*0044*/ 	.byte	0x04, 0x1c
        /*0046*/ 	.short	(.L_4485 - .L_4484)


	//   ....[0]....
.L_4484:
        /*0048*/ 	.word	0x00000300


	//   ....[1]....
        /*004c*/ 	.word	0x00000d50


	//   ....[2]....
        /*0050*/ 	.word	0x00000da0


	//----- nvinfo : EIATTR_MAX_THREADS
	.align		4
.L_4485:
        /*0054*/ 	.byte	0x04, 0x05
        /*0056*/ 	.short	(.L_4487 - .L_4486)
.L_4486:
        /*0058*/ 	.word	0x00000080
        /*005c*/ 	.word	0x00000001
        /*0060*/ 	.word	0x00000001


	//----- nvinfo : EIATTR_CRS_STACK_SIZE
	.align		4
.L_4487:
        /*0064*/ 	.byte	0x04, 0x1e
        /*0066*/ 	.short	(.L_4489 - .L_4488)
.L_4488:
        /*0068*/ 	.word	0x00000000


	//----- nvinfo : EIATTR_CBANK_PARAM_SIZE
	.align		4
.L_4489:
        /*006c*/ 	.byte	0x03, 0x19
        /*006e*/ 	.short	0x0020


	//----- nvinfo : EIATTR_PARAM_CBANK
	.align		4
        /*0070*/ 	.byte	0x04, 0x0a
        /*0072*/ 	.short	(.L_4491 - .L_4490)
	.align		4
.L_4490:
        /*0074*/ 	.word	index@(.nv.constant0._ZN2at6native29vectorized_elementwise_kernelILi4ENS0_13BinaryFunctorIiiiZZZNS0_18lshift_kernel_cudaERNS_18TensorIteratorBaseEENKUlvE_clEvENKUlvE1_clEvEUliiE_EESt5arrayIPcLm3EEEEviT0_T1_)
        /*0078*/ 	.short	0x0210
        /*007a*/ 	.short	0x0020


	//----- nvinfo : EIATTR_SW_WAR
	.align		4
.L_4491:
        /*007c*/ 	.byte	0x04, 0x36
        /*007e*/ 	.short	(.L_4493 - .L_4492)
.L_4492:
        /*0080*/ 	.word	0x00000008
.L_4493:


//--------------------- .nv.info._ZN2at6native29vectorized_elementwise_kernelILi8ENS0_13BinaryFunctorIiiiZZZNS0_18lshift_kernel_cudaERNS_18TensorIteratorBaseEENKUlvE_clEvENKUlvE1_clEvEUliiE_EESt5arrayIPcLm3EEEEviT0_T1_ --------------------------
	.section	.nv.info._ZN2at6native29vectorized_elementwise_kernelILi8ENS0_13BinaryFunctorIiiiZZZNS0_18lshift_kernel_cudaERNS_18TensorIteratorBaseEENKUlvE_clEvENKUlvE1_clEvEUliiE_EESt5arrayIPcLm3EEEEviT0_T1_,"",@"SHT_CUDA_INFO"
	.sectionflags	@""
	.align	4


	//----- nvinfo : EIATTR_CUDA_API_VERSION
	.align		4
        /*0000*/ 	.byte	0x04, 0x37
        /*0002*/ 	.short	(.L_4495 - .L_4494)
.L_4494:
        /*0004*/ 	.word	0x00000082


	//----- nvinfo : EIATTR_KPARAM_INFO
	.align		4
.L_4495:
        /*0008*/ 	.byte	0x04, 0x17
        /*000a*/ 	.short	(.L_4497 - .L_4496)
.L_4496:
        /*000c*/ 	.word	0x00000000
        /*0010*/ 	.short	0x0002
        /*0012*/ 	.short	0x0008
        /*0014*/ 	.byte	0x00, 0xf0, 0x61, 0x00


	//----- nvinfo : EIATTR_KPARAM_INFO
	.align		4
.L_4497:
        /*0018*/ 	.byte	0x04, 0x17
        /*001a*/ 	.short	(.L_4499 - .L_4498)
.L_4498:
        /*001c*/ 	.word	0x00000000
        /*0020*/ 	.short	0x0001
        /*0022*/ 	.short	0x0004
        /*0024*/ 	.byte	0x00, 0xf0, 0x05, 0x00


	//----- nvinfo : EIATTR_KPARAM_INFO
	.align		4
.L_4499:
        /*0028*/ 	.byte	0x04, 0x17
        /*002a*/ 	.short	(.L_4501 - .L_4500)
.L_4500:
        /*002c*/ 	.word	0x00000000
        /*0030*/ 	.short	0x0000
        /*0032*/ 	.short	0x0000
        /*0034*/ 	.byte	0x00, 0xf0, 0x11, 0x00


	//----- nvinfo : EIATTR_SPARSE_MMA_MASK
	.align		4
.L_4501:
        /*0038*/ 	.byte	0x03, 0x50
        /*003a*/ 	.short	0x0000


	//----- nvinfo : EIATTR_MAXREG_COUNT
	.align		4
        /*003c*/ 	.byte	0x03, 0x1b
        /*003e*/ 	.short	0x00ff


	//----- nvinfo : EIATTR_MERCURY_ISA_VERSION
	.align		4
        /*0040*/ 	.byte	0x03, 0x5f
        /*0042*/ 	.short	0x0101


	//----- nvinfo : EIATTR_EXIT_INSTR_OFFSETS
	.align		4
        /*0044*/ 	.byte	0x04, 0x1c
        /*0046*/ 	.short	(.L_4503 - .L_4502)


	//   ....[0]....
.L_4502:
        /*0048*/ 	.word	0x00000300


	//   ....[1]....
        /*004c*/ 	.word	0x00000d50


	//   ....[2]....
        /*0050*/ 	.word	0x00000da0


	//----- nvinfo : EIATTR_MAX_THREADS
	.align		4
.L_4503:
        /*0054*/ 	.byte	0x04, 0x05
        /*0056*/ 	.short	(.L_4505 - .L_4504)
.L_4504:
        /*0058*/ 	.word	0x00000080
        /*005c*/ 	.word	0x00000001
        /*0060*/ 	.word	0x00000001


	//----- nvinfo : EIATTR_CRS_STACK_SIZE
	.align		4
.L_4505:
        /*0064*/ 	.byte	0x04, 0x1e
        /*0066*/ 	.short	(.L_4507 - .L_4506)
.L_4506:
        /*0068*/ 	.word	0x00000000


	//----- nvinfo : EIATTR_CBANK_PARAM_SIZE
	.align		4
.L_4507:
        /*006c*/ 	.byte	0x03, 0x19
        /*006e*/ 	.short	0x0020


	//----- nvinfo : EIATTR_PARAM_CBANK
	.align		4
        /*0070*/ 	.byte	0x04, 0x0a
        /*0072*/ 	.short	(.L_4509 - .L_4508)
	.align		4
.L_4508:
        /*0074*/ 	.word	index@(.nv.constant0._ZN2at6native29vectorized_elementwise_kernelILi8ENS0_13BinaryFunctorIiiiZZZNS0_18lshift_kernel_cudaERNS_18TensorIteratorBaseEENKUlvE_clEvENKUlvE1_clEvEUliiE_EESt5arrayIPcLm3EEEEviT0_T1_)
        /*0078*/ 	.short	0x0210
        /*007a*/ 	.short	0x0020


	//----- nvinfo : EIATTR_SW_WAR
	.align		4
.L_4509:
        /*007c*/ 	.byte	0x04, 0x36
        /*007e*/ 	.short	(.L_4511 - .L_4510)
.L_4510:
        /*0080*/ 	.word	0x00000008
.L_4511:


//--------------------- .nv.info._ZN2at6native18elementwise_kernelILi128ELi4EZNS0_15gpu_kernel_implINS0_13BUnaryFunctorIiiiZZZNS0_18lshift_kernel_cudaERNS_18TensorIteratorBaseEENKUlvE_clEvENKUlvE1_clEvEUliiE_EEEEvS5_RKT_EUliE_EEviT1_ --------------------------
	.section	.nv.info._ZN2at6native18elementwise_kernelILi128ELi4EZNS0_15gpu_kernel_implINS0_13BUnaryFunctorIiiiZZZNS0_18lshift_kernel_cudaERNS_18TensorIteratorBaseEENKUlvE_clEvENKUlvE1_clEvEUliiE_EEEEvS5_RKT_EUliE_EEviT1_,"",@"SHT_CUDA_INFO"
	.sectionflags	@""
	.align	4


	//----- nvinfo : EIATTR_CUDA_API_VERSION
	.align		4
        /*0000*/ 	.byte	0x04, 0x37
        /*0002*/ 	.short	(.L_4513 - .L_4512)
.L_4512:
        /*0004*/ 	.word	0x00000082


	//----- nvinfo : EIATTR_KPARAM_INFO
	.align		4
.L_4513:
        /*0008*/ 	.byte	0x04, 0x17
        /*000a*/ 	.short	(.L_4515 - .L_4514)
.L_4514:
        /*000c*/ 	.word	0x00000000
        /*0010*/ 	.short	0x0001
        /*0012*/ 	.short	0x0008
        /*0014*/ 	.byte	0x00, 0xf0, 0x81, 0x08


	//----- nvinfo : EIATTR_KPARAM_INFO
	.align		4
.L_4515:
        /*0018*/ 	.byte	0x04, 0x17
        /*001a*/ 	.short	(.L_4517 - .L_4516)
.L_4516:
        /*001c*/ 	.word	0x00000000
        /*0020*/ 	.short	0x0000
        /*0022*/ 	.short	0x0000
        /*0024*/ 	.byte	0x00, 0xf0, 0x11, 0x00


	//----- nvinfo : EIATTR_SPARSE_MMA_MASK
	.align		4
.L_4517:
        /*0028*/ 	.byte	0x03, 0x50
        /*002a*/ 	.short	0x0000


	//----- nvinfo : EIATTR_MAXREG_COUNT
	.align		4
        /*002c*/ 	.byte	0x03, 0x1b
        /*002e*/ 	.short	0x0080


	//----- nvinfo : EIATTR_EXTERNS
	.align		4
        /*0030*/ 	.byte	0x04, 0x0f
        /*0032*/ 	.short	(.L_4519 - .L_4518)


	//   ....[0]....
	.align		4
.L_4518:
        /*0034*/ 	.word	index@(__assertfail)


	//----- nvinfo : EIATTR_MERCURY_ISA_VERSION
	.align		4
.L_4519:
        /*0038*/ 	.byte	0x03, 0x5f
        /*003a*/ 	.short	0x0101


	//----- nvinfo : EIATTR_SYSCALL_OFFSETS
	.align		4
        /*003c*/ 	.byte	0x04, 0x46
        /*003e*/ 	.short	(.L_4521 - .L_4520)


	//   ....[0]....
.L_4520:
        /*0040*/ 	.word	0x00002180


	//   ....[1]....
        /*0044*/ 	.word	0x00002ff0


	//   ....[2]....
        /*0048*/ 	.word	0x00005190


	//   ....[3]....
        /*004c*/ 	.word	0x00006000


	//   ....[4]....
        /*0050*/ 	.word	0x00008190


	//   ....[5]....
        /*0054*/ 	.word	0x00009000


	//   ....[6]....
        /*0058*/ 	.word	0x0000b180


	//   ....[7]....
        /*005c*/ 	.word	0x0000bff0


	//----- nvinfo : EIATTR_EXIT_INSTR_OFFSETS
	.align		4
.L_4521:
        /*0060*/ 	.byte	0x04, 0x1c
        /*0062*/ 	.short	(.L_4523 - .L_4522)


	//   ....[0]....
.L_4522:
        /*0064*/ 	.word	0x000090a0


	//   ....[1]....
        /*0068*/ 	.word	0x0000b2e0


	//   ....[2]....
        /*006c*/ 	.word	0x0000b300


	//   ....[3]....
        /*0070*/ 	.word	0x0000b390


	//   ....[4]....
        /*0074*/ 	.word	0x0000b3b0


	//   ....[5]....
        /*0078*/ 	.word	0x0000b3d0


	//   ....[6]....
        /*007c*/ 	.word	0x0000b460


	//   ....[7]....
        /*0080*/ 	.word	0x0000b4a0


	//   ....[8]....
        /*0084*/ 	.word	0x0000b540


	//   ....[9]....
        /*0088*/ 	.word	0x0000b590


	//   ....[10]....
        /*008c*/ 	.word	0x0000b5c0


	//   ....[11]....
        /*0090*/ 	.word	0x0000b680


	//   ....[12]....
        /*0094*/ 	.word	0x0000b6c0


	//   ....[13]....
        /*0098*/ 	.word	0x0000b850


	//   ....[14]....
        /*009c*/ 	.word	0x0000b9b0


	//   ....[15]....
        /*00a0*/ 	.word	0x0000b9f0


	//   ....[16]....
        /*00a4*/ 	.word	0x0000ba90


	//   ....[17]....
        /*00a8*/ 	.word	0x0000bc10


	//   ....[18]....
        /*00ac*/ 	.word	0x0000bd90


	//   ....[19]....
        /*00b0*/ 	.word	0x0000bef0


	//   ....[20]....
        /*00b4*/ 	.word	0x0000c000


	//   ....[21]....
        /*00b8*/ 	.word	0x0000c030


	//   ....[22]....
        /*00bc*/ 	.word	0x0000c050


	//----- nvinfo : EIATTR_MAX_THREADS
	.align		4
.L_4523:
        /*00c0*/ 	.byte	0x04, 0x05
        /*00c2*/ 	.short	(.L_4525 - .L_4524)
.L_4524:
        /*00c4*/ 	.word	0x00000080
        /*00c8*/ 	.word	0x00000001
        /*00cc*/ 	.word	0x00000001


	//----- nvinfo : EIATTR_CRS_STACK_SIZE
	.align		4
.L_4525:
        /*00d0*/ 	.byte	0x04, 0x1e
        /*00d2*/ 	.short	(.L_4527 - .L_4526)
.L_4526:
        /*00d4*/ 	.word	0x00000000


	//----- nvinfo : EIATTR_CBANK_PARAM_SIZE
	.align		4
.L_4527:
        /*00d8*/ 	.byte	0x03, 0x19
        /*00da*/ 	.short	0x0228


	//----- nvinfo : EIATTR_PARAM_CBANK
	.align		4
        /*00dc*/ 	.byte	0x04, 0x0a
        /*00de*/ 	.short	(.L_4529 - .L_4528)
	.align		4
.L_4528:
        /*00e0*/ 	.word	index@(.nv.constant0._ZN2at6native18elementwise_kernelILi128ELi4EZNS0_15gpu_kernel_implINS0_13BUnaryFunctorIiiiZZZNS0_18lshift_kernel_cudaERNS_18TensorIteratorBaseEENKUlvE_clEvENKUlvE1_clEvEUliiE_EEEEvS5_RKT_EUliE_EEviT1_)
        /*00e4*/ 	.short	0x0210
        /*00e6*/ 	.short	0x0228


	//----- nvinfo : EIATTR_SW_WAR
	.align		4
.L_4529:
        /*00e8*/ 	.byte	0x04, 0x36
        /*00ea*/ 	.short	(.L_4531 - .L_4530)
.L_4530:
        /*00ec*/ 	.word	0x00000008
.L_4531:


//--------------------- .nv.info._ZN2at6native27unrolled_elementwise_kernelINS0_13BUnaryFunctorIiiiZZZNS0_18lshift_kernel_cudaERNS_18TensorIteratorBaseEENKUlvE_clEvENKUlvE1_clEvEUliiE_EESt5arrayIPcLm2EELi4E23TrivialOffsetCalculatorILi1EjESD_NS0_6memory12LoadWithCastILi1EEENSE_13StoreWithCastILi1EEEEEviT_T0_T2_T3_T4_T5_ --------------------------
	.section	.nv.info._ZN2at6native27unrolled_elementwise_kernelINS0_13BUnaryFunctorIiiiZZZNS0_18lshift_kernel_cudaERNS_18TensorIteratorBaseEENKUlvE_clEvENKUlvE1_clEvEUliiE_EESt5arrayIPcLm2EELi4E23TrivialOffsetCalculatorILi1EjESD_NS0_6memory12LoadWithCastILi1EEENSE_13StoreWithCastILi1EEEEEviT_T0_T2_T3_T4_T5_,"",@"SHT_CUDA_INFO"
	.sectionflags	@""
	.align	4


	//----- nvinfo : EIATTR_CUDA_API_VERSION
	.align		4
        /*0000*/ 	.byte	0x04, 0x37
        /*0002*/ 	.short	(.L_4533 - .L_4532)
.L_4532:
        /*0004*/ 	.word	0x00000082


	//----- nvinfo : EIATTR_KPARAM_INFO
	.align		4
.L_4533:
        /*0008*/ 	.byte	0x04, 0x17
        /*000a*/ 	.short	(.L_4535 - .L_4534)
.L_4534:
        /*000c*/ 	.word	0x00000000
        /*0010*/ 	.short	0x0006
        /*0012*/ 	.short	0x002c
        /*0014*/ 	.byte	0x00, 0xf0, 0x21, 0x00


	//----- nvinfo : EIATTR_KPARAM_INFO
	.align		4
.L_4535:
        /*0018*/ 	.byte	0x04, 0x17
        /*001a*/ 	.short	(.L_4537 - .L_4536)
.L_4536:
        /*001c*/ 	.word	0x00000000
        /*0020*/ 	.short	0x0005
        /*0022*/ 	.short	0x0024
        /*0024*/ 	.byte	0x00, 0xf0, 0x21, 0x00


	//----- nvinfo : EIATTR_KPARAM_INFO
	.align		4
.L_4537:
        /*0028*/ 	.byte	0x04, 0x17
        /*002a*/ 	.short	(.L_4539 - .L_4538)
.L_4538:
        /*002c*/ 	.word	0x00000000
        /*0030*/ 	.short	0x0004
        /*0032*/ 	.short	0x0021
        /*0034*/ 	.byte	0x00, 0xf0, 0x05, 0x00


	//----- nvinfo : EIATTR_KPARAM_INFO
	.align		4
.L_4539:
        /*0038*/ 	.byte	0x04, 0x17
        /*003a*/ 	.short	(.L_4541 - .L_4540)
.L_4540:
        /*003c*/ 	.word	0x00000000
        /*0040*/ 	.short	0x0003
        /*0042*/ 	.short	0x0020
        /*0044*/ 	.byte	0x00, 0xf0, 0x05, 0x00


	//----- nvinfo : EIATTR_KPARAM_INFO
	.align		4
.L_4541:
        /*0048*/ 	.byte	0x04, 0x17
        /*004a*/ 	.short	(.L_4543 - .L_4542)
.L_4542:
        /*004c*/ 	.word	0x00000000
        /*0050*/ 	.short	0x0002
        /*0052*/ 	.short	0x0010
        /*0054*/ 	.byte	0x00, 0xf0, 0x41, 0x00


	//----- nvinfo : EIATTR_KPARAM_INFO
	.align		4
.L_4543:
        /*0058*/ 	.byte	0x04, 0x17
        /*005a*/ 	.short	(.L_4545 - .L_4544)
.L_4544:
        /*005c*/ 	.word	0x00000000
        /*0060*/ 	.short	0x0001
        /*0062*/ 	.short	0x0004
        /*0064*/ 	.byte	0x00, 0xf0, 0x21, 0x00


	//----- nvinfo : EIATTR_KPARAM_INFO
	.align		4
.L_4545:
        /*0068*/ 	.byte	0x04, 0x17
        /*006a*/ 	.short	(.L_4547 - .L_4546)
.L_4546:
        /*006c*/ 	.word	0x00000000
        /*0070*/ 	.short	0x0000
        /*0072*/ 	.short	0x0000
        /*0074*/ 	.byte	0x00, 0xf0, 0x11, 0x00


	//----- nvinfo : EIATTR_SPARSE_MMA_MASK
	.align		4
.L_4547:
        /*0078*/ 	.byte	0x03, 0x50
        /*007a*/ 	.short	0x0000


	//----- nvinfo : EIATTR_MAXREG_COUNT
	.align		4
        /*007c*/ 	.byte	0x03, 0x1b
        /*007e*/ 	.short	0x00ff


	//----- nvinfo : EIATTR_EXTERNS
	.align		4
        /*0080*/ 	.byte	0x04, 0x0f
        /*0082*/ 	.short	(.L_4549 - .L_4548)


	//   ....[0]....
	.align		4
.L_4548:
        /*0084*/ 	.word	index@(__assertfail)


	//----- nvinfo : EIATTR_MERCURY_ISA_VERSION
	.align		4
.L_4549:
        /*0088*/ 	.byte	0x03, 0x5f
        /*008a*/ 	.short	0x0101


	//----- nvinfo : EIATTR_SYSCALL_OFFSETS
	.align		4
        /*008c*/ 	.byte	0x04, 0x46
        /*008e*/ 	.short	(.L_4551 - .L_4550)


	//   ....[0]....
.L_4550:
        /*0090*/ 	.word	0x00000e90


	//   ....[1]....
        /*0094*/ 	.word	0x00001d20


	//   ....[2]....
        /*0098*/ 	.word	0x00002bc0


	//   ....[3]....
        /*009c*/ 	.word	0x00003a20


	//   ....[4]....
        /*00a0*/ 	.word	0x000049b0


	//   ....[5]....
        /*00a4*/ 	.word	0x000058b0


	//   ....[6]....
        /*00a8*/ 	.word	0x000067a0


	//   ....[7]....
        /*00ac*/ 	.word	0x00007680


	//----- nvinfo : EIATTR_EXIT_INSTR_OFFSETS
	.align		4
.L_4551:
        /*00b0*/ 	.byte	0x04, 0x1c
        /*00b2*/ 	.short	(.L_4553 - .L_4552)


	//   ....[0]....
.L_4552:
        /*00b4*/ 	.word	0x00006840


	//   ....[1]....
        /*00b8*/ 	.word	0x00006970


	//   ....[2]....
        /*00bc*/ 	.word	0x00006990


	//   ....[3]....
        /*00c0*/ 	.word	0x00006a20


	//   ....[4]....
        /*00c4*/ 	.word	0x00006a40


	//   ....[5]....
        /*00c8*/ 	.word	0x00006a60


	//   ....[6]....
        /*00cc*/ 	.word	0x00006af0


	//   ....[7]....
        /*00d0*/ 	.word	0x00006b30


	//   ....[8]....
        /*00d4*/ 	.word	0x00006bd0


	//   ....[9]....
        /*00d8*/ 	.word	0x00006c20


	//   ....[10]....
        /*00dc*/ 	.word	0x00006c50


	//   ....[11]....
        /*00e0*/ 	.word	0x00006d10


	//   ....[12]....
        /*00e4*/ 	.word	0x00006d50


	//   ....[13]....
        /*00e8*/ 	.word	0x00006ee0


	//   ....[14]....
        /*00ec*/ 	.word	0x00007040


	//   ....[15]....
        /*00f0*/ 	.word	0x00007080


	//   ....[16]....
        /*00f4*/ 	.word	0x00007120


	//   ....[17]....
        /*00f8*/ 	.word	0x000072a0


	//   ....[18]....
        /*00fc*/ 	.word	0x00007420


	//   ....[19]....
        /*0100*/ 	.word	0x00007580


	//   ....[20]....
        /*0104*/ 	.word	0x00007690


	//   ....[21]....
        /*0108*/ 	.word	0x000076c0


	//   ....[22]....
        /*010c*/ 	.word	0x000076e0


	//----- nvinfo : EIATTR_MAX_THREADS
	.align		4
.L_4553:
        /*0110*/ 	.byte	0x04, 0x05
        /*0112*/ 	.short	(.L_4555 - .L_4554)
.L_4554:
        /*0114*/ 	.word	0x00000080
        /*0118*/ 	.word	0x00000001
        /*011c*/ 	.word	0x00000001


	//----- nvinfo : EIATTR_CRS_STACK_SIZE
	.align		4
.L_4555:
        /*0120*/ 	.byte	0x04, 0x1e
        /*0122*/ 	.short	(.L_4557 - .L_4556)
.L_4556:
        /*0124*/ 	.word	0x00000000


	//----- nvinfo : EIATTR_CBANK_PARAM_SIZE
	.align		4
.L_4557:
        /*0128*/ 	.byte	0x03, 0x19
        /*012a*/ 	.short	0x0034


	//----- nvinfo : EIATTR_PARAM_CBANK
	.align		4
        /*012c*/ 	.byte	0x04, 0x0a
        /*012e*/ 	.short	(.L_4559 - .L_4558)
	.align		4
.L_4558:
        /*0130*/ 	.word	index@(.nv.constant0._ZN2at6native27unrolled_elementwise_kernelINS0_13BUnaryFunctorIiiiZZZNS0_18lshift_kernel_cudaERNS_18TensorIteratorBaseEENKUlvE_clEvENKUlvE1_clEvEUliiE_EESt5arrayIPcLm2EELi4E23TrivialOffsetCalculatorILi1EjESD_NS0_6memory12LoadWithCastILi1EEENSE_13StoreWithCastILi1EEEEEviT_T0_T2_T3_T4_T5_)
        /*0134*/ 	.short	0x0210
        /*0136*/ 	.short	0x0034


	//----- nvinfo : EIATTR_SW_WAR
	.align		4
.L_4559:
        /*0138*/ 	.byte	0x04, 0x36
        /*013a*/ 	.short	(.L_4561 - .L_4560)
.L_4560:
        /*013c*/ 	.word	0x00000008
.L_4561:


//--------------------- .nv.info._ZN2at6native18elementwise_kernelILi128ELi2EZNS0_22gpu_kernel_impl_nocastINS0_13BUnaryFunctorIiiiZZZNS0_18lshift_kernel_cudaERNS_18TensorIteratorBaseEENKUlvE_clEvENKUlvE1_clEvEUliiE_EEEEvS5_RKT_EUliE_EEviT1_ --------------------------
	.section	.nv.info._ZN2at6native18elementwise_kernelILi128ELi2EZNS0_22gpu_kernel_impl_nocastINS0_13BUnaryFunctorIiiiZZZNS0_18lshift_kernel_cudaERNS_18TensorIteratorBaseEENKUlvE_clEvENKUlvE1_clEvEUliiE_EEEEvS5_RKT_EUliE_EEviT1_,"",@"SHT_CUDA_INFO"
	.sectionflags	@""
	.align	4


	//----- nvinfo : EIATTR_CUDA_API_VERSION
	.align		4
        /*0000*/ 	.byte	0x04, 0x37
        /*0002*/ 	.short	(.L_4563 - .L_4562)
.L_4562:
        /*0004*/ 	.word	0x00000082


	//----- nvinfo : EIATTR_KPARAM_INFO
	.align		4
.L_4563:
        /*0008*/ 	.byte	0x04, 0x17
        /*000a*/ 	.short	(.L_4565 - .L_4564)
.L_4564:
        /*000c*/ 	.word	0x00000000
        /*0010*/ 	.short	0x0001
        /*0012*/ 	.short	0x0008
        /*0014*/ 	.byte	0x00, 0xf0, 0x61, 0x08


	//----- nvinfo : EIATTR_KPARAM_INFO
	.align		4
.L_4565:
        /*0018*/ 	.byte	0x04, 0x17
        /*001a*/ 	.short	(.L_4567 - .L_4566)
.L_4566:
        /*001c*/ 	.word	0x00000000
        /*0020*/ 	.short	0x0000
        /*0022*/ 	.short	0x0000
        /*0024*/ 	.byte	0x00, 0xf0, 0x11, 0x00


	//----- nvinfo : EIATTR_SPARSE_MMA_MASK
	.align		4
.L_4567:
        /*0028*/ 	.byte	0x03, 0x50
        /*002a*/ 	.short	0x0000


	//----- nvinfo : EIATTR_MAXREG_COUNT
	.align		4
        /*002c*/ 	.byte	0x03, 0x1b
        /*002e*/ 	.short	0x0080


	//----- nvinfo : EIATTR_MERCURY_ISA_VERSION
	.align		4
        /*0030*/ 	.byte	0x03, 0x5f
        /*0032*/ 	.short	0x0101


	//----- nvinfo : EIATTR_EXIT_INSTR_OFFSETS
	.align		4
        /*0034*/ 	.byte	0x04, 0x1c
        /*0036*/ 	.short	(.L_4569 - .L_4568)


	//   ....[0]....
.L_4568:
        /*0038*/ 	.word	0x00001470


	//   ....[1]....
        /*003c*/ 	.word	0x00002830


	//----- nvinfo : EIATTR_MAX_THREADS
	.align		4
.L_4569:
        /*0040*/ 	.byte	0x04, 0x05
        /*0042*/ 	.short	(.L_4571 - .L_4570)
.L_4570:
        /*0044*/ 	.word	0x00000080
        /*0048*/ 	.word	0x00000001
        /*004c*/ 	.word	0x00000001


	//----- nvinfo : EIATTR_CRS_STACK_SIZE
	.align		4
.L_4571:
        /*0050*/ 	.byte	0x04, 0x1e
        /*0052*/ 	.short	(.L_4573 - .L_4572)
.L_4572:
        /*0054*/ 	.word	0x00000000


	//----- nvinfo : EIATTR_CBANK_PARAM_SIZE
	.align		4
.L_4573:
        /*0058*/ 	.byte	0x03, 0x19
        /*005a*/ 	.short	0x0220


	//----- nvinfo : EIATTR_PARAM_CBANK
	.align		4
        /*005c*/ 	.byte	0x04, 0x0a
        /*005e*/ 	.short	(.L_4575 - .L_4574)
	.align		4
.L_4574:
        /*0060*/ 	.word	index@(.nv.constant0._ZN2at6native18elementwise_kernelILi128ELi2EZNS0_22gpu_kernel_impl_nocastINS0_13BUnaryFunctorIiiiZZZNS0_18lshift_kernel_cudaERNS_18TensorIteratorBaseEENKUlvE_clEvENKUlvE1_clEvEUliiE_EEEEvS5_RKT_EUliE_EEviT1_)
        /*0064*/ 	.short	0x0210
        /*0066*/ 	.short	0x0220


	//----- nvinfo : EIATTR_SW_WAR
	.align		4
.L_4575:
        /*0068*/ 	.byte	0x04, 0x36
        /*006a*/ 	.short	(.L_4577 - .L_4576)
.L_4576:
        /*006c*/ 	.word	0x00000008
.L_4577:


//--------------------- .nv.info._ZN2at6native27unrolled_elementwise_kernelINS0_13BUnaryFunctorIiiiZZZNS0_18lshift_kernel_cudaERNS_18TensorIteratorBaseEENKUlvE_clEvENKUlvE1_clEvEUliiE_EESt5arrayIPcLm2EELi4E23TrivialOffsetCalculatorILi1EjESD_NS0_6memory15LoadWithoutCastENSE_16StoreWithoutCastEEEviT_T0_T2_T3_T4_T5_ --------------------------
	.section	.nv.info._ZN2at6native27unrolled_elementwise_kernelINS0_13BUnaryFunctorIiiiZZZNS0_18lshift_kernel_cudaERNS_18TensorIteratorBaseEENKUlvE_clEvENKUlvE1_clEvEUliiE_EESt5arrayIPcLm2EELi4E23TrivialOffsetCalculatorILi1EjESD_NS0_6memory15LoadWithoutCastENSE_16StoreWithoutCastEEEviT_T0_T2_T3_T4_T5_,"",@"SHT_CUDA_INFO"
	.sectionflags	@""
	.align	4


	//----- nvinfo : EIATTR_CUDA_API_VERSION
	.align		4
        /*0000*/ 	.byte	0x04, 0x37
        /*0002*/ 	.short	(.L_4579 - .L_4578)
.L_4578:
        /*0004*/ 	.word	0x00000082


	//----- nvinfo : EIATTR_KPARAM_INFO
	.align		4
.L_4579:
        /*0008*/ 	.byte	0x04, 0x17
        /*000a*/ 	.short	(.L_4581 - .L_4580)
.L_4580:
        /*000c*/ 	.word	0x00000000
        /*0010*/ 	.short	0x0006
        /*0012*/ 	.short	0x0023
        /*0014*/ 	.byte	0x00, 0xf0, 0x05, 0x00


	//----- nvinfo : EIATTR_KPARAM_INFO
	.align		4
.L_4581:
        /*0018*/ 	.byte	0x04, 0x17
        /*001a*/ 	.short	(.L_4583 - .L_4582)
.L_4582:
        /*001c*/ 	.word	0x00000000
        /*0020*/ 	.short	0x0005
        /*0022*/ 	.short	0x0022
        /*0024*/ 	.byte	0x00, 0xf0, 0x05, 0x00


	//----- nvinfo : EIATTR_KPARAM_INFO
	.align		4
.L_4583:
        /*0028*/ 	.byte	0x04, 0x17
        /*002a*/ 	.short	(.L_4585 - .L_4584)
.L_4584:
        /*002c*/ 	.word	0x00000000
        /*0030*/ 	.short	0x0004
        /*0032*/ 	.short	0x0021
        /*0034*/ 	.byte	0x00, 0xf0, 0x05, 0x00


	//----- nvinfo : EIATTR_KPARAM_INFO
	.align		4
.L_4585:
        /*0038*/ 	.byte	0x04, 0x17
        /*003a*/ 	.short	(.L_4587 - .L_4586)
.L_4586:
        /*003c*/ 	.word	0x00000000
        /*0040*/ 	.short	0x0003
        /*0042*/ 	.short	0x0020
        /*0044*/ 	.byte	0x00, 0xf0, 0x05, 0x00


	//----- nvinfo : EIATTR_KPARAM_INFO
	.align		4
.L_4587:
        /*0048*/ 	.byte	0x04, 0x17
        /*004a*/ 	.short	(.L_4589 - .L_4588)
.L_4588:
        /*004c*/ 	.word	0x00000000
        /*0050*/ 	.short	0x0002
        /*0052*/ 	.short	0x0010
        /*0054*/ 	.byte	0x00, 0xf0, 0x41, 0x00


	//----- nvinfo : EIATTR_KPARAM_INFO
	.align		4
.L_4589:
        /*0058*/ 	.byte	0x04, 0x17
        /*005a*/ 	.short	(.L_4591 - .L_4590)
.L_4590:
        /*005c*/ 	.word	0x00000000
        /*0060*/ 	.short	0x0001
        /*0062*/ 	.short	0x0004
        /*0064*/ 	.byte	0x00, 0xf0, 0x21, 0x00


	//----- nvinfo : EIATTR_KPARAM_INFO
	.align		4
.L_4591:
        /*0068*/ 	.byte	0x04, 0x17
        /*006a*/ 	.short	(.L_4593 - .L_4592)
.L_4592:
        /*006c*/ 	.word	0x00000000
        /*0070*/ 	.short	0x0000
        /*0072*/ 	.short	0x0000
        /*0074*/ 	.byte	0x00, 0xf0, 0x11, 0x00


	//----- nvinfo : EIATTR_SPARSE_MMA_MASK
	.align		4
.L_4593:
        /*0078*/ 	.byte	0x03, 0x50
        /*007a*/ 	.short	0x0000


	//----- nvinfo : EIATTR_MAXREG_COUNT
	.align		4
        /*007c*/ 	.byte	0x03, 0x1b
        /*007e*/ 	.short	0x00ff


	//----- nvinfo : EIATTR_MERCURY_ISA_VERSION
	.align		4
        /*0080*/ 	.byte	0x03, 0x5f
        /*0082*/ 	.short	0x0101


	//----- nvinfo : EIATTR_EXIT_INSTR_OFFSETS
	.align		4
        /*0084*/ 	.byte	0x04, 0x1c
        /*0086*/ 	.short	(.L_4595 - .L_4594)


	//   ....[0]....
.L_4594:
        /*0088*/ 	.word	0x000003e0


	//   ....[1]....
        /*008c*/ 	.word	0x00000450


	//----- nvinfo : EIATTR_MAX_THREADS
	.align		4
.L_4595:
        /*0090*/ 	.byte	0x04, 0x05
        /*0092*/ 	.short	(.L_4597 - .L_4596)
.L_4596:
        /*0094*/ 	.word	0x00000080
        /*0098*/ 	.word	0x00000001
        /*009c*/ 	.word	0x00000001


	//----- nvinfo : EIATTR_CRS_STACK_SIZE
	.align		4
.L_4597:
        /*00a0*/ 	.byte	0x04, 0x1e
        /*00a2*/ 	.short	(.L_4599 - .L_4598)
.L_4598:
        /*00a4*/ 	.word	0x00000000


	//----- nvinfo : EIATTR_CBANK_PARAM_SIZE
	.align		4
.L_4599:
        /*00a8*/ 	.byte	0x03, 0x19
        /*00aa*/ 	.short	0x0024


	//----- nvinfo : EIATTR_PARAM_CBANK
	.align		4
        /*00ac*/ 	.byte	0x04, 0x0a
        /*00ae*/ 	.short	(.L_4601 - .L_4600)
	.align		4
.L_4600:
        /*00b0*/ 	.word	index@(.nv.constant0._ZN2at6native27unrolled_elementwise_kernelINS0_13BUnaryFunctorIiiiZZZNS0_18lshift_kernel_cudaERNS_18TensorIteratorBaseEENKUlvE_clEvENKUlvE1_clEvEUliiE_EESt5arrayIPcLm2EELi4E23TrivialOffsetCalculatorILi1EjESD_NS0_6memory15LoadWithoutCastENSE_16StoreWithoutCastEEEviT_T0_T2_T3_T4_T5_)
        /*00b4*/ 	.short	0x0210
        /*00b6*/ 	.short	0x0024


	//----- nvinfo : EIATTR_SW_WAR
	.align		4
.L_4601:
        /*00b8*/ 	.byte	0x04, 0x36
        /*00ba*/ 	.short	(.L_4603 - .L_4602)
.L_4602:
        /*00bc*/ 	.word	0x00000008
.L_4603:


//--------------------- .nv.info._ZN2at6native29vectorized_elementwise_kernelILi2ENS0_13BUnaryFunctorIiiiZZZNS0_18lshift_kernel_cudaERNS_18TensorIteratorBaseEENKUlvE_clEvENKUlvE1_clEvEUliiE_EESt5arrayIPcLm2EEEEviT0_T1_ --------------------------
	.section	.nv.info._ZN2at6native29vectorized_elementwise_kernelILi2ENS0_13BUnaryFunctorIiiiZZZNS0_18lshift_kernel_cudaERNS_18TensorIteratorBaseEENKUlvE_clEvENKUlvE1_clEvEUliiE_EESt5arrayIPcLm2EEEEviT0_T1_,"",@"SHT_CUDA_INFO"
	.sectionflags	@""
	.align	4


	//----- nvinfo : EIATTR_CUDA_API_VERSION
	.align		4
        /*0000*/ 	.byte	0x04, 0x37
        /*0002*/ 	.short	(.L_4605 - .L_4604)
.L_4604:
        /*0004*/ 	.word	0x00000082


	//----- nvinfo : EIATTR_KPARAM_INFO
	.align		4
.L_4605:
        /*0008*/ 	.byte	0x04, 0x17
        /*000a*/ 	.short	(.L_4607 - .L_4606)
.L_4606:
        /*000c*/ 	.word	0x00000000
        /*0010*/ 	.short	0x0002
        /*0012*/ 	.short	0x0010
        /*0014*/ 	.byte	0x00, 0xf0, 0x41, 0x00


	//----- nvinfo : EIATTR_KPARAM_INFO
	.align		4
.L_4607:
        /*0018*/ 	.byte	0x04, 0x17
        /*001a*/ 	.short	(.L_4609 - .L_4608)
.L_4608:
        /*001c*/ 	.word	0x00000000
        /*0020*/ 	.short	0x0001
        /*0022*/ 	.short	0x0004
        /*0024*/ 	.byte	0x00, 0xf0, 0x21, 0x00


	//----- nvinfo : EIATTR_KPARAM_INFO
	.align		4
.L_4609:
        /*0028*/ 	.byte	0x04, 0x17
        /*002a*/ 	.short	(.L_4611 - .L_4610)
.L_4610:
        /*002c*/ 	.word	0x00000000
        /*0030*/ 	.short	0x0000
        /*0032*/ 	.short	0x0000
        /*0034*/ 	.byte	0x00, 0xf0, 0x11, 0x00


	//----- nvinfo : EIATTR_SPARSE_MMA_MASK
	.align		4
.L_4611:
        /*0038*/ 	.byte	0x03, 0x50
        /*003a*/ 	.short	0x0000


	//----- nvinfo : EIATTR_MAXREG_COUNT
	.align		4
        /*003c*/ 	.byte	0x03, 0x1b
        /*003e*/ 	.short	0x00ff


	//----- nvinfo : EIATTR_MERCURY_ISA_VERSION
	.align		4
        /*0040*/ 	.byte	0x03, 0x5f
        /*0042*/ 	.short	0x0101


	//----- nvinfo : EIATTR_EXIT_INSTR_OFFSETS
	.align		4
        /*0044*/ 	.byte	0x04, 0x1c
        /*0046*/ 	.short	(.L_4613 - .L_4612)


	//   ....[0]....
.L_4612:
        /*0048*/ 	.word	0x00000250


	//   ....[1]....
        /*004c*/ 	.word	0x00000a20


	//   ....[2]....
        /*0050*/ 	.word	0x00000a70


	//----- nvinfo : EIATTR_MAX_THREADS
	.align		4
.L_4613:
        /*0054*/ 	.byte	0x04, 0x05
        /*0056*/ 	.short	(.L_4615 - .L_4614)
.L_4614:
        /*0058*/ 	.word	0x00000080
        /*005c*/ 	.word	0x00000001
        /*0060*/ 	.word	0x00000001


	//----- nvinfo : EIATTR_CRS_STACK_SIZE
	.align		4
.L_4615:
        /*0064*/ 	.byte	0x04, 0x1e
        /*0066*/ 	.short	(.L_4617 - .L_4616)
.L_4616:
        /*0068*/ 	.word	0x00000000


	//----- nvinfo : EIATTR_CBANK_PARAM_SIZE
	.align		4
.L_4617:
        /*006c*/ 	.byte	0x03, 0x19
        /*006e*/ 	.short	0x0020


	//----- nvinfo : EIATTR_PARAM_CBANK
	.align		4
        /*0070*/ 	.byte	0x04, 0x0a
        /*0072*/ 	.short	(.L_4619 - .L_4618)
	.align		4
.L_4618:
        /*0074*/ 	.word	index@(.nv.constant0._ZN2at6native29vectorized_elementwise_kernelILi2ENS0_13BUnaryFunctorIiiiZZZNS0_18lshift_kernel_cudaERNS_18TensorIteratorBaseEENKUlvE_clEvENKUlvE1_clEvEUliiE_EESt5arrayIPcLm2EEEEviT0_T1_)
        /*0078*/ 	.short	0x0210
        /*007a*/ 	.short	0x0020


	//----- nvinfo : EIATTR_SW_WAR
	.align		4
.L_4619:
        /*007c*/ 	.byte	0x04, 0x36
        /*007e*/ 	.short	(.L_4621 - .L_4620)
.L_4620:
        /*0080*/ 	.word	0x00000008
.L_4621:


//--------------------- .nv.info._ZN2at6native29vectorized_elementwise_kernelILi4ENS0_13BUnaryFunctorIiiiZZZNS0_18lshift_kernel_cudaERNS_18TensorIteratorBaseEENKUlvE_clEvENKUlvE1_clEvEUliiE_EESt5arrayIPcLm2EEEEviT0_T1_ --------------------------
	.section	.nv.info._ZN2at6native29vectorized_elementwise_kernelILi4ENS0_13BUnaryFunctorIiiiZZZNS0_18lshift_kernel_cudaERNS_18TensorIteratorBaseEENKUlvE_clEvENKUlvE1_clEvEUliiE_EESt5arrayIPcLm2EEEEviT0_T1_,"",@"SHT_CUDA_INFO"
	.sectionflags	@""
	.align	4


	//----- nvinfo : EIATTR_CUDA_API_VERSION
	.align		4
        /*0000*/ 	.byte	0x04, 0x37
        /*0002*/ 	.short	(.L_4623 - .L_4622)
.L_4622:
        /*0004*/ 	.word	0x00000082


	//----- nvinfo : EIATTR_KPARAM_INFO
	.align		4
.L_4623:
        /*0008*/ 	.byte	0x04, 0x17
        /*000a*/ 	.short	(.L_4625 - .L_4624)
.L_4624:
        /*000c*/ 	.word	0x00000000
        /*0010*/ 	.short	0x0002
        /*0012*/ 	.short	0x0010
        /*0014*/ 	.byte	0x00, 0xf0, 0x41, 0x00


	//----- nvinfo : EIATTR_KPARAM_INFO
	.align		4
.L_4625:
        /*0018*/ 	.byte	0x04, 0x17
        /*001a*/ 	.short	(.L_4627 - .L_4626)
.L_4626:
        /*001c*/ 	.word	0x00000000
        /*0020*/ 	.short	0x0001
        /*0022*/ 	.short	0x0004
        /*0024*/ 	.byte	0x00, 0xf0, 0x21, 0x00


	//----- nvinfo : EIATTR_KPARAM_INFO
	.align		4
.L_4627:
        /*0028*/ 	.byte	0x04, 0x17
        /*002a*/ 	.short	(.L_4629 - .L_4628)
.L_4628:
        /*002c*/ 	.word	0x00000000
        /*0030*/ 	.short	0x0000
        /*0032*/ 	.short	0x0000
        /*0034*/ 	.byte	0x00, 0xf0, 0x11, 0x00


	//----- nvinfo : EIATTR_SPARSE_MMA_MASK
	.align		4
.L_4629:
        /*0038*/ 	.byte	0x03, 0x50
        /*003a*/ 	.short	0x0000


	//----- nvinfo : EIATTR_MAXREG_COUNT
	.align		4
        /*003c*/ 	.byte	0x03, 0x1b
        /*003e*/ 	.short	0x00ff


	//----- nvinfo : EIATTR_MERCURY_ISA_VERSION
	.align		4
        /*0040*/ 	.byte	0x03, 0x5f
        /*0042*/ 	.short	0x0101


	//----- nvinfo : EIATTR_EXIT_INSTR_OFFSETS
	.align		4
        /*0044*/ 	.byte	0x04, 0x1c
        /*0046*/ 	.short	(.L_4631 - .L_4630)


	//   ....[0]....
.L_4630:
        /*0048*/ 	.word	0x00000210


	//   ....[1]....
        /*004c*/ 	.word	0x000009e0


	//   ....[2]....
        /*0050*/ 	.word	0x00000a30


	//----- nvinfo : EIATTR_MAX_THREADS
	.align		4
.L_4631:
        /*0054*/ 	.byte	0x04, 0x05
        /*0056*/ 	.short	(.L_4633 - .L_4632)
.L_4632:
        /*0058*/ 	.word	0x00000080
        /*005c*/ 	.word	0x00000001
        /*0060*/ 	.word	0x00000001


	//----- nvinfo : EIATTR_CRS_STACK_SIZE
	.align		4
.L_4633:
        /*0064*/ 	.byte	0x04, 0x1e
        /*0066*/ 	.short	(.L_4635 - .L_4634)
.L_4634:
        /*0068*/ 	.word	0x00000000


	//----- nvinfo : EIATTR_CBANK_PARAM_SIZE
	.align		4
.L_4635:
        /*006c*/ 	.byte	0x03, 0x19
        /*006e*/ 	.short	0x0020


	//----- nvinfo : EIATTR_PARAM_CBANK
	.align		4
        /*0070*/ 	.byte	0x04, 0x0a
        /*0072*/ 	.short	(.L_4637 - .L_4636)
	.align		4
.L_4636:
        /*0074*/ 	.word	index@(.nv.constant0._ZN2at6native29vectorized_elementwise_kernelILi4ENS0_13BUnaryFunctorIiiiZZZNS0_18lshift_kernel_cudaERNS_18TensorIteratorBaseEENKUlvE_clEvENKUlvE1_clEvEUliiE_EESt5arrayIPcLm2EEEEviT0_T1_)
        /*0078*/ 	.short	0x0210
        /*007a*/ 	.short	0x0020


	//----- nvinfo : EIATTR_SW_WAR
	.align		4
.L_4637:
        /*007c*/ 	.byte	0x04, 0x36
        /*007e*/ 	.short	(.L_4639 - .L_4638)
.L_4638:
        /*0080*/ 	.word	0x00000008
.L_4639:


//--------------------- .nv.info._ZN2at6native29vectorized_elementwise_kernelILi8ENS0_13BUnaryFunctorIiiiZZZNS0_18lshift_kernel_cudaERNS_18TensorIteratorBaseEENKUlvE_clEvENKUlvE1_clEvEUliiE_EESt5arrayIPcLm2EEEEviT0_T1_ --------------------------
	.section	.nv.info._ZN2at6native29vectorized_elementwise_kernelILi8ENS0_13BUnaryFunctorIiiiZZZNS0_18lshift_kernel_cudaERNS_18TensorIteratorBaseEENKUlvE_clEvENKUlvE1_clEvEUliiE_EESt5arrayIPcLm2EEEEviT0_T1_,"",@"SHT_CUDA_INFO"
	.sectionflags	@""
	.align	4


	//----- nvinfo : EIATTR_CUDA_API_VERSION
	.align		4
        /*0000*/ 	.byte	0x04, 0x37
        /*0002*/ 	.short	(.L_4641 - .L_4640)
.L_4640:
        /*0004*/ 	.word	0x00000082


	//----- nvinfo : EIATTR_KPARAM_INFO
	.align		4
.L_4641:
        /*0008*/ 	.byte	0x04, 0x17
        /*000a*/ 	.short	(.L_4643 - .L_4642)
.L_4642:
        /*000c*/ 	.word	0x00000000
        /*0010*/ 	.short	0x0002
        /*0012*/ 	.short	0x0010
        /*0014*/ 	.byte	0x00, 0xf0, 0x41, 0x00


	//----- nvinfo : EIATTR_KPARAM_INFO
	.align		4
.L_4643:
        /*0018*/ 	.byte	0x04, 0x17
        /*001a*/ 	.short	(.L_4645 - .L_4644)
.L_4644:
        /*001c*/ 	.word	0x00000000
        /*0020*/ 	.short	0x0001
        /*0022*/ 	.short	0x0004
        /*0024*/ 	.byte	0x00, 0xf0, 0x21, 0x00


	//----- nvinfo : EIATTR_KPARAM_INFO
	.align		4
.L_4645:
        /*0028*/ 	.byte	0x04, 0x17
        /*002a*/ 	.short	(.L_4647 - .L_4646)
.L_4646:
        /*002c*/ 	.word	0x00000000
        /*0030*/ 	.short	0x0000
        /*0032*/ 	.short	0x0000
        /*0034*/ 	.byte	0x00, 0xf0, 0x11, 0x00


	//----- nvinfo : EIATTR_SPARSE_MMA_MASK
	.align		4
.L_4647:
        /*0038*/ 	.byte	0x03, 0x50
        /*003a*/ 	.short	0x0000


	//----- nvinfo : EIATTR_MAXREG_COUNT
	.align		4
        /*003c*/ 	.byte	0x03, 0x1b
        /*003e*/ 	.short	0x00ff


	//----- nvinfo : EIATTR_MERCURY_ISA_VERSION
	.align		4
        /*0040*/ 	.byte	0x03, 0x5f
        /*0042*/ 	.short	0x0101


	//----- nvinfo : EIATTR_EXIT_INSTR_OFFSETS
	.align		4
        /*0044*/ 	.byte	0x04, 0x1c
        /*0046*/ 	.short	(.L_4649 - .L_4648)


	//   ....[0]....
.L_4648:
        /*0048*/ 	.word	0x00000210


	//   ....[1]....
        /*004c*/ 	.word	0x000009e0


	//   ....[2]....
        /*0050*/ 	.word	0x00000a30


	//----- nvinfo : EIATTR_MAX_THREADS
	.align		4
.L_4649:
        /*0054*/ 	.byte	0x04, 0x05
        /*0056*/ 	.short	(.L_4651 - .L_4650)
.L_4650:
        /*0058*/ 	.word	0x00000080
        /*005c*/ 	.word	0x00000001
        /*0060*/ 	.word	0x00000001


	//----- nvinfo : EIATTR_CRS_STACK_SIZE
	.align		4
.L_4651:
        /*0064*/ 	.byte	0x04, 0x1e
        /*0066*/ 	.short	(.L_4653 - .L_4652)
.L_4652:
        /*0068*/ 	.word	0x00000000


	//----- nvinfo : EIATTR_CBANK_PARAM_SIZE
	.align		4
.L_4653:
        /*006c*/ 	.byte	0x03, 0x19
        /*006e*/ 	.short	0x0020


	//----- nvinfo : EIATTR_PARAM_CBANK
	.align		4
        /*0070*/ 	.byte	0x04, 0x0a
        /*0072*/ 	.short	(.L_4655 - .L_4654)
	.align		4
.L_4654:
        /*0074*/ 	.word	index@(.nv.constant0._ZN2at6native29vectorized_elementwise_kernelILi8ENS0_13BUnaryFunctorIiiiZZZNS0_18lshift_kernel_cudaERNS_18TensorIteratorBaseEENKUlvE_clEvENKUlvE1_clEvEUliiE_EESt5arrayIPcLm2EEEEviT0_T1_)
        /*0078*/ 	.short	0x0210
        /*007a*/ 	.short	0x0020


	//----- nvinfo : EIATTR_SW_WAR
	.align		4
.L_4655:
        /*007c*/ 	.byte	0x04, 0x36
        /*007e*/ 	.short	(.L_4657 - .L_4656)
.L_4656:
        /*0080*/ 	.word	0x00000008
.L_4657:


//--------------------- .nv.info._ZN2at6native18elementwise_kernelILi128ELi4EZNS0_15gpu_kernel_implINS0_13AUnaryFunctorIiiiZZZNS0_18lshift_kernel_cudaERNS_18TensorIteratorBaseEENKUlvE_clEvENKUlvE1_clEvEUliiE_EEEEvS5_RKT_EUliE_EEviT1_ --------------------------
	.section	.nv.info._ZN2at6native18elementwise_kernelILi128ELi4EZNS0_15gpu_kernel_implINS0_13AUnaryFunctorIiiiZZZNS0_18lshift_kernel_cudaERNS_18TensorIteratorBaseEENKUlvE_clEvENKUlvE1_clEvEUliiE_EEEEvS5_RKT_EUliE_EEviT1_,"",@"SHT_CUDA_INFO"
	.sectionflags	@""
	.align	4


	//----- nvinfo : EIATTR_CUDA_API_VERSION
	.align		4
        /*0000*/ 	.byte	0x04, 0x37
        /*0002*/ 	.short	(.L_4659 - .L_4658)
.L_4658:
        /*0004*/ 	.word	0x00000082


	//----- nvinfo : EIATTR_KPARAM_INFO
	.align		4
.L_4659:
        /*0008*/ 	.byte	0x04, 0x17
        /*000a*/ 	.short	(.L_4661 - .L_4660)
.L_4660:
        /*000c*/ 	.word	0x00000000
        /*0010*/ 	.short	0x0001
        /*0012*/ 	.short	0x0008
        /*0014*/ 	.byte	0x00, 0xf0, 0x81, 0x08


	//----- nvinfo : EIATTR_KPARAM_INFO
	.align		4
.L_4661:
        /*0018*/ 	.byte	0x04, 0x17
        /*001a*/ 	.short	(.L_4663 - .L_4662)
.L_4662:
        /*001c*/ 	.word	0x00000000
        /*0020*/ 	.short	0x0000
        /*0022*/ 	.short	0x0000
        /*0024*/ 	.byte	0x00, 0xf0, 0x11, 0x00


	//----- nvinfo : EIATTR_SPARSE_MMA_MASK
	.align		4
.L_4663:
        /*0028*/ 	.byte	0x03, 0x50
        /*002a*/ 	.short	0x0000


	//----- nvinfo : EIATTR_MAXREG_COUNT
	.align		4
        /*002c*/ 	.byte	0x03, 0x1b
        /*002e*/ 	.short	0x0080


	//----- nvinfo : EIATTR_EXTERNS
	.align		4
        /*0030*/ 	.byte	0x04, 0x0f
        /*0032*/ 	.short	(.L_4665 - .L_4664)


	//   ....[0]....
	.align		4
.L_4664:
        /*0034*/ 	.word	index@(__assertfail)


	//----- nvinfo : EIATTR_MERCURY_ISA_VERSION
	.align		4
.L_4665:
        /*0038*/ 	.byte	0x03, 0x5f
        /*003a*/ 	.short	0x0101


	//----- nvinfo : EIATTR_SYSCALL_OFFSETS
	.align		4
        /*003c*/ 	.byte	0x04, 0x46
        /*003e*/ 	.short	(.L_4667 - .L_4666)


	//   ....[0]....
.L_4666:
        /*0040*/ 	.word	0x00002180


	//   ....[1]....
        /*0044*/ 	.word	0x00002ff0


	//   ....[2]....
        /*0048*/ 	.word	0x00005190


	//   ....[3]....
        /*004c*/ 	.word	0x00006000


	//   ....[4]....
        /*0050*/ 	.word	0x00008190


	//   ....[5]....
        /*0054*/ 	.word	0x00009000


	//   ....[6]....
        /*0058*/ 	.word	0x0000b180


	//   ....[7]....
        /*005c*/ 	.word	0x0000bff0


	//----- nvinfo : EIATTR_EXIT_INSTR_OFFSETS
	.align		4
.L_4667:
        /*0060*/ 	.byte	0x04, 0x1c
        /*0062*/ 	.short	(.L_4669 - .L_4668)


	//   ....[0]....
.L_4668:
        /*0064*/ 	.word	0x000090a0


	//   ....[1]....
        /*0068*/ 	.word	0x0000b2e0


	//   ....[2]....
        /*006c*/ 	.word	0x0000b300


	//   ....[3]....
        /*0070*/ 	.word	0x0000b390


	//   ....[4]....
        /*0074*/ 	.word	0x0000b3b0


	//   ....[5]....
        /*0078*/ 	.word	0x0000b3d0


	//   ....[6]....
        /*007c*/ 	.word	0x0000b460


	//   ....[7]....
        /*0080*/ 	.word	0x0000b4a0


	//   ....[8]....
        /*0084*/ 	.word	0x0000b540


	//   ....[9]....
        /*0088*/ 	.word	0x0000b590


	//   ....[10]....
        /*008c*/ 	.word	0x0000b5c0


	//   ....[11]....
        /*0090*/ 	.word	0x0000b680


	//   ....[12]....
        /*0094*/ 	.word	0x0000b6c0


	//   ....[13]....
        /*0098*/ 	.word	0x0000b850


	//   ....[14]....
        /*009c*/ 	.word	0x0000b9b0


	//   ....[15]....
        /*00a0*/ 	.word	0x0000b9f0


	//   ....[16]....
        /*00a4*/ 	.word	0x0000ba90


	//   ....[17]....
        /*00a8*/ 	.word	0x0000bc10


	//   ....[18]....
        /*00ac*/ 	.word	0x0000bd90


	//   ....[19]....
        /*00b0*/ 	.word	0x0000bef0


	//   ....[20]....
        /*00b4*/ 	.word	0x0000c000


	//   ....[21]....
        /*00b8*/ 	.word	0x0000c030


	//   ....[22]....
        /*00bc*/ 	.word	0x0000c050


	//----- nvinfo : EIATTR_MAX_THREADS
	.align		4
.L_4669:
        /*00c0*/ 	.byte	0x04, 0x05
        /*00c2*/ 	.short	(.L_4671 - .L_4670)
.L_4670:
        /*00c4*/ 	.word	0x00000080
        /*00c8*/ 	.word	0x00000001
        /*00cc*/ 	.word	0x00000001


	//----- nvinfo : EIATTR_CRS_STACK_SIZE
	.align		4
.L_4671:
        /*00d0*/ 	.byte	0x04, 0x1e
        /*00d2*/ 	.short	(.L_4673 - .L_4672)
.L_4672:
        /*00d4*/ 	.word	0x00000000


	//----- nvinfo : EIATTR_CBANK_PARAM_SIZE
	.align		4
.L_4673:
        /*00d8*/ 	.byte	0x03, 0x19
        /*00da*/ 	.short	0x0228


	//----- nvinfo : EIATTR_PARAM_CBANK
	.align		4
        /*00dc*/ 	.byte	0x04, 0x0a
        /*00de*/ 	.short	(.L_4675 - .L_4674)
	.align		4
.L_4674:
        /*00e0*/ 	.word	index@(.nv.constant0._ZN2at6native18elementwise_kernelILi128ELi4EZNS0_15gpu_kernel_implINS0_13AUnaryFunctorIiiiZZZNS0_18lshift_kernel_cudaERNS_18TensorIteratorBaseEENKUlvE_clEvENKUlvE1_clEvEUliiE_EEEEvS5_RKT_EUliE_EEviT1_)
        /*00e4*/ 	.short	0x0210
        /*00e6*/ 	.short	0x0228


	//----- nvinfo : EIATTR_SW_WAR
	.align		4
.L_4675:
        /*00e8*/ 	.byte	0x04, 0x36
        /*00ea*/ 	.short	(.L_4677 - .L_4676)
.L_4676:
        /*00ec*/ 	.word	0x00000008
.L_4677:


//--------------------- .nv.info._ZN2at6native27unrolled_elementwise_kernelINS0_13AUnaryFunctorIiiiZZZNS0_18lshift_kernel_cudaERNS_18TensorIteratorBaseEENKUlvE_clEvENKUlvE1_clEvEUliiE_EESt5arrayIPcLm2EELi4E23TrivialOffsetCalculatorILi1EjESD_NS0_6memory12LoadWithCastILi1EEENSE_13StoreWithCastILi1EEEEEviT_T0_T2_T3_T4_T5_ --------------------------
	.section	.nv.info._ZN2at6native27unrolled_elementwise_kernelINS0_13AUnaryFunctorIiiiZZZNS0_18lshift_kernel_cudaERNS_18TensorIteratorBaseEENKUlvE_clEvENKUlvE1_clEvEUliiE_EESt5arrayIPcLm2EELi4E23TrivialOffsetCalculatorILi1EjESD_NS0_6memory12LoadWithCastILi1EEENSE_13StoreWithCastILi1EEEEEviT_T0_T2_T3_T4_T5_,"",@"SHT_CUDA_INFO"
	.sectionflags	@""
	.align	4


	//----- nvinfo : EIATTR_CUDA_API_VERSION
	.align		4
        /*0000*/ 	.byte	0x04, 0x37
        /*0002*/ 	.short	(.L_4679 - .L_4678)
.L_4678:
        /*0004*/ 	.word	0x00000082


	//----- nvinfo : EIATTR_KPARAM_INFO
	.align		4
.L_4679:
        /*0008*/ 	.byte	0x04, 0x17
        /*000a*/ 	.short	(.L_4681 - .L_4680)
.L_4680:
        /*000c*/ 	.word	0x00000000
        /*0010*/ 	.short	0x0006
        /*0012*/ 	.short	0x002c
        /*0014*/ 	.byte	0x00, 0xf0, 0x21, 0x00


	//----- nvinfo : EIATTR_KPARAM_INFO
	.align		4
.L_4681:
        /*0018*/ 	.byte	0x04, 0x17
        /*001a*/ 	.short	(.L_4683 - .L_4682)
.L_4682:
        /*001c*/ 	.word	0x00000000
        /*0020*/ 	.short	0x0005
        /*0022*/ 	.short	0x0024
        /*0024*/ 	.byte	0x00, 0xf0, 0x21, 0x00


	//----- nvinfo : EIATTR_KPARAM_INFO
	.align		4
.L_4683:
        /*0028*/ 	.byte	0x04, 0x17
        /*002a*/ 	.short	(.L_4685 - .L_4684)
.L_4684:
        /*002c*/ 	.word	0x00000000
        /*0030*/ 	.short	0x0004
        /*0032*/ 	.short	0x0021
        /*0034*/ 	.byte	0x00, 0xf0, 0x05, 0x00


	//----- nvinfo : EIATTR_KPARAM_INFO
	.align		4
.L_4685:
        /*0038*/ 	.byte	0x04, 0x17
        /*003a*/ 	.short	(.L_4687 - .L_4686)
.L_4686:
        /*003c*/ 	.word	0x00000000
        /*0040*/ 	.short	0x0003
        /*0042*/ 	.short	0x0020
        /*0044*/ 	.byte	0x00, 0xf0, 0x05, 0x00


	//----- nvinfo : EIATTR_KPARAM_INFO
	.align		4
.L_4687:
        /*0048*/ 	.byte	0x04, 0x17
        /*004a*/ 	.short	(.L_4689 - .L_4688)
.L_4688:
        /*004c*/ 	.word	0x00000000
        /*0050*/ 	.short	0x0002
        /*0052*/ 	.short	0x0010
        /*0054*/ 	.byte	0x00, 0xf0, 0x41, 0x00


	//----- nvinfo : EIATTR_KPARAM_INFO
	.align		4
.L_4689:
        /*0058*/ 	.byte	0x04, 0x17
        /*005a*/ 	.short	(.L_4691 - .L_4690)
.L_4690:
        /*005c*/ 	.word	0x00000000
        /*0060*/ 	.short	0x0001
        /*0062*/ 	.short	0x0004
        /*0064*/ 	.byte	0x00, 0xf0, 0x21, 0x00


	//----- nvinfo : EIATTR_KPARAM_INFO
	.align		4
.L_4691:
        /*0068*/ 	.byte	0x04, 0x17
        /*006a*/ 	.short	(.L_4693 - .L_4692)
.L_4692:
        /*006c*/ 	.word	0x00000000
        /*0070*/ 	.short	0x0000
        /*0072*/ 	.short	0x0000
        /*0074*/ 	.byte	0x00, 0xf0, 0x11, 0x00


	//----- nvinfo : EIATTR_SPARSE_MMA_MASK
	.align		4
.L_4693:
        /*0078*/ 	.byte	0x03, 0x50
        /*007a*/ 	.short	0x0000


	//----- nvinfo : EIATTR_MAXREG_COUNT
	.align		4
        /*007c*/ 	.byte	0x03, 0x1b
        /*007e*/ 	.short	0x00ff


	//----- nvinfo : EIATTR_EXTERNS
	.align		4
        /*0080*/ 	.byte	0x04, 0x0f
        /*0082*/ 	.short	(.L_4695 - .L_4694)


	//   ....[0]....
	.align		4
.L_4694:
        /*0084*/ 	.word	index@(__assertfail)


	//----- nvinfo : EIATTR_MERCURY_ISA_VERSION
	.align		4
.L_4695:
        /*0088*/ 	.byte	0x03, 0x5f
        /*008a*/ 	.short	0x0101


	//----- nvinfo : EIATTR_SYSCALL_OFFSETS
	.align		4
        /*008c*/ 	.byte	0x04, 0x46
        /*008e*/ 	.short	(.L_4697 - .L_4696)


	//   ....[0]....
.L_4696:
        /*0090*/ 	.word	0x00000ea0


	//   ....[1]....
        /*0094*/ 	.word	0x00001d30


	//   ....[2]....
        /*0098*/ 	.word	0x00002bd0


	//   ....[3]....
        /*009c*/ 	.word	0x00003a30


	//   ....[4]....
        /*00a0*/ 	.word	0x00004a00


	//   ....[5]....
        /*00a4*/ 	.word	0x000058f0


	//   ....[6]....
        /*00a8*/ 	.word	0x000067e0


	//   ....[7]....
        /*00ac*/ 	.word	0x000076c0


	//----- nvinfo : EIATTR_EXIT_INSTR_OFFSETS
	.align		4
.L_4697:
        /*00b0*/ 	.byte	0x04, 0x1c
        /*00b2*/ 	.short	(.L_4699 - .L_4698)


	//   ....[0]....
.L_4698:
        /*00b4*/ 	.word	0x00006880


	//   ....[1]....
        /*00b8*/ 	.word	0x000069b0


	//   ....[2]....
        /*00bc*/ 	.word	0x000069d0


	//   ....[3]....
        /*00c0*/ 	.word	0x00006a60


	//   ....[4]....
        /*00c4*/ 	.word	0x00006a80


	//   ....[5]....
        /*00c8*/ 	.word	0x00006aa0


	//   ....[6]....
        /*00cc*/ 	.word	0x00006b30


	//   ....[7]....
        /*00d0*/ 	.word	0x00006b70


	//   ....[8]....
        /*00d4*/ 	.word	0x00006c10


	//   ....[9]....
        /*00d8*/ 	.word	0x00006c60


	//   ....[10]....
        /*00dc*/ 	.word	0x00006c90


	//   ....[11]....
        /*00e0*/ 	.word	0x00006d50


	//   ....[12]....
        /*00e4*/ 	.word	0x00006d90


	//   ....[13]....
        /*00e8*/ 	.word	0x00006f20


	//   ....[14]....
        /*00ec*/ 	.word	0x00007080


	//   ....[15]....
        /*00f0*/ 	.word	0x000070c0


	//   ....[16]....
        /*00f4*/ 	.word	0x00007160


	//   ....[17]....
        /*00f8*/ 	.word	0x000072e0


	//   ....[18]....
        /*00fc*/ 	.word	0x00007460


	//   ....[19]....
        /*0100*/ 	.word	0x000075c0


	//   ....[20]....
        /*0104*/ 	.word	0x000076d0


	//   ....[21]....
        /*0108*/ 	.word	0x00007700


	//   ....[22]....
        /*010c*/ 	.word	0x00007720


	//----- nvinfo : EIATTR_MAX_THREADS
	.align		4
.L_4699:
        /*0110*/ 	.byte	0x04, 0x05
        /*0112*/ 	.short	(.L_4701 - .L_4700)
.L_4700:
        /*0114*/ 	.word	0x00000080
        /*0118*/ 	.word	0x00000001
        /*011c*/ 	.word	0x00000001


	//----- nvinfo : EIATTR_CRS_STACK_SIZE
	.align		4
.L_4701:
        /*0120*/ 	.byte	0x04, 0x1e
        /*0122*/ 	.short	(.L_4703 - .L_4702)
.L_4702:
        /*0124*/ 	.word	0x00000000


	//----- nvinfo : EIATTR_CBANK_PARAM_SIZE
	.align		4
.L_4703:
        /*0128*/ 	.byte	0x03, 0x19
        /*012a*/ 	.short	0x0034


	//----- nvinfo : EIATTR_PARAM_CBANK
	.align		4
        /*012c*/ 	.byte	0x04, 0x0a
        /*012e*/ 	.short	(.L_4705 - .L_4704)
	.align		4
.L_4704:
        /*0130*/ 	.word	index@(.nv.constant0._ZN2at6native27unrolled_elementwise_kernelINS0_13AUnaryFunctorIiiiZZZNS0_18lshift_kernel_cudaERNS_18TensorIteratorBaseEENKUlvE_clEvENKUlvE1_clEvEUliiE_EESt5arrayIPcLm2EELi4E23TrivialOffsetCalculatorILi1EjESD_NS0_6memory12LoadWithCastILi1EEENSE_13StoreWithCastILi1EEEEEviT_T0_T2_T3_T4_T5_)
        /*0134*/ 	.short	0x0210
        /*0136*/ 	.short	0x0034


	//----- nvinfo : EIATTR_SW_WAR
	.align		4
.L_4705:
        /*0138*/ 	.byte	0x04, 0x36
        /*013a*/ 	.short	(.L_4707 - .L_4706)
.L_4706:
        /*013c*/ 	.word	0x00000008
.L_4707:


//--------------------- .nv.info._ZN2at6native18elementwise_kernelILi128ELi2EZNS0_22gpu_kernel_impl_nocastINS0_13AUnaryFunctorIiiiZZZNS0_18lshift_kernel_cudaERNS_18TensorIteratorBaseEENKUlvE_clEvENKUlvE1_clEvEUliiE_EEEEvS5_RKT_EUliE_EEviT1_ --------------------------
	.section	.nv.info._ZN2at6native18elementwise_kernelILi128ELi2EZNS0_22gpu_kernel_impl_nocastINS0_13AUnaryFunctorIiiiZZZNS0_18lshift_kernel_cudaERNS_18TensorIteratorBaseEENKUlvE_clEvENKUlvE1_clEvEUliiE_EEEEvS5_RKT_EUliE_EEviT1_,"",@"SHT_CUDA_INFO"
	.sectionflags	@""
	.align	4


	//----- nvinfo : EIATTR_CUDA_API_VERSION
	.align		4
        /*0000*/ 	.byte	0x04, 0x37
        /*0002*/ 	.short	(.L_4709 - .L_4708)
.L_4708:
        /*0004*/ 	.word	0x00000082


	//----- nvinfo : EIATTR_KPARAM_INFO
	.align		4
.L_4709:
        /*0008*/ 	.byte	0x04, 0x17
        /*000a*/ 	.short	(.L_4711 - .L_4710)
.L_4710:
        /*000c*/ 	.word	0x00000000
        /*0010*/ 	.short	0x0001
        /*0012*/ 	.short	0x0008
        /*0014*/ 	.byte	0x00, 0xf0, 0x61, 0x08


	//----- nvinfo : EIATTR_KPARAM_INFO
	.align		4
.L_4711:
        /*0018*/ 	.byte	0x04, 0x17
        /*001a*/ 	.short	(.L_4713 - .L_4712)
.L_4712:
        /*001c*/ 	.word	0x00000000
        /*0020*/ 	.short	0x0000
        /*0022*/ 	.short	0x0000
        /*0024*/ 	.byte	0x00, 0xf0, 0x11, 0x00


	//----- nvinfo : EIATTR_SPARSE_MMA_MASK
	.align		4
.L_4713:
        /*0028*/ 	.byte	0x03, 0x50
        /*002a*/ 	.short	0x0000


	//----- nvinfo : EIATTR_MAXREG_COUNT
	.align		4
        /*002c*/ 	.byte	0x03, 0x1b
        /*002e*/ 	.short	0x0080


	//----- nvinfo : EIATTR_MERCURY_ISA_VERSION
	.align		4
        /*0030*/ 	.byte	0x03, 0x5f
        /*0032*/ 	.short	0x0101


	//----- nvinfo : EIATTR_EXIT_INSTR_OFFSETS
	.align		4
        /*0034*/ 	.byte	0x04, 0x1c
        /*0036*/ 	.short	(.L_4715 - .L_4714)


	//   ....[0]....
.L_4714:
        /*0038*/ 	.word	0x00001470


	//   ....[1]....
        /*003c*/ 	.word	0x00002830


	//----- nvinfo : EIATTR_MAX_THREADS
	.align		4
.L_4715:
        /*0040*/ 	.byte	0x04, 0x05
        /*0042*/ 	.short	(.L_4717 - .L_4716)
.L_4716:
        /*0044*/ 	.word	0x00000080
        /*0048*/ 	.word	0x00000001
        /*004c*/ 	.word	0x00000001


	//----- nvinfo : EIATTR_CRS_STACK_SIZE
	.align		4
.L_4717:
        /*0050*/ 	.byte	0x04, 0x1e
        /*0052*/ 	.short	(.L_4719 - .L_4718)
.L_4718:
        /*0054*/ 	.word	0x00000000


	//----- nvinfo : EIATTR_CBANK_PARAM_SIZE
	.align		4
.L_4719:
        /*0058*/ 	.byte	0x03, 0x19
        /*005a*/ 	.short	0x0220


	//----- nvinfo : EIATTR_PARAM_CBANK
	.align		4
        /*005c*/ 	.byte	0x04, 0x0a
        /*005e*/ 	.short	(.L_4721 - .L_4720)
	.align		4
.L_4720:
        /*0060*/ 	.word	index@(.nv.constant0._ZN2at6native18elementwise_kernelILi128ELi2EZNS0_22gpu_kernel_impl_nocastINS0_13AUnaryFunctorIiiiZZZNS0_18lshift_kernel_cudaERNS_18TensorIteratorBaseEENKUlvE_clEvENKUlvE1_clEvEUliiE_EEEEvS5_RKT_EUliE_EEviT1_)
        /*0064*/ 	.short	0x0210
        /*0066*/ 	.short	0x0220


	//----- nvinfo : EIATTR_SW_WAR
	.align		4
.L_4721:
        /*0068*/ 	.byte	0x04, 0x36
        /*006a*/ 	.short	(.L_4723 - .L_4722)
.L_4722:
        /*006c*/ 	.word	0x00000008
.L_4723:


//--------------------- .nv.info._ZN2at6native27unrolled_elementwise_kernelINS0_13AUnaryFunctorIiiiZZZNS0_18lshift_kernel_cudaERNS_18TensorIteratorBaseEENKUlvE_clEvENKUlvE1_clEvEUliiE_EESt5arrayIPcLm2EELi4E23TrivialOffsetCalculatorILi1EjESD_NS0_6memory15LoadWithoutCastENSE_16StoreWithoutCastEEEviT_T0_T2_T3_T4_T5_ --------------------------
	.section	.nv.info._ZN2at6native27unrolled_elementwise_kernelINS0_13AUnaryFunctorIiiiZZZNS0_18lshift_kernel_cudaERNS_18TensorIteratorBaseEENKUlvE_clEvENKUlvE1_clEvEUliiE_EESt5arrayIPcLm2EELi4E23TrivialOffsetCalculatorILi1EjESD_NS0_6memory15LoadWithoutCastENSE_16StoreWithoutCastEEEviT_T0_T2_T3_T4_T5_,"",@"SHT_CUDA_INFO"
	.sectionflags	@""
	.align	4


	//----- nvinfo : EIATTR_CUDA_API_VERSION
	.align		4
        /*0000*/ 	.byte	0x04, 0x37
        /*0002*/ 	.short	(.L_4725 - .L_4724)
.L_4724:
        /*0004*/ 	.word	0x00000082


	//----- nvinfo : EIATTR_KPARAM_INFO
	.align		4
.L_4725:
        /*0008*/ 	.byte	0x04, 0x17
        /*000a*/ 	.short	(.L_4727 - .L_4726)
.L_4726:
        /*000c*/ 	.word	0x00000000
        /*0010*/ 	.short	0x0006
        /*0012*/ 	.short	0x0023
        /*0014*/ 	.byte	0x00, 0xf0, 0x05, 0x00


	//----- nvinfo : EIATTR_KPARAM_INFO
	.align		4
.L_4727:
        /*0018*/ 	.byte	0x04, 0x17
        /*001a*/ 	.short	(.L_4729 - .L_4728)
.L_4728:
        /*001c*/ 	.word	0x00000000
        /*0020*/ 	.short	0x0005
        /*0022*/ 	.short	0x0022
        /*0024*/ 	.byte	0x00, 0xf0, 0x05, 0x00


	//----- nvinfo : EIATTR_KPARAM_INFO
	.align		4
.L_4729:
        /*0028*/ 	.byte	0x04, 0x17
        /*002a*/ 	.short	(.L_4731 - .L_4730)
.L_4730:
        /*002c*/ 	.word	0x00000000
        /*0030*/ 	.short	0x0004
        /*0032*/ 	.short	0x0021
        /*0034*/ 	.byte	0x00, 0xf0, 0x05, 0x00


	//----- nvinfo : EIATTR_KPARAM_INFO
	.align		4
.L_4731:
        /*0038*/ 	.byte	0x04, 0x17
        /*003a*/ 	.short	(.L_4733 - .L_4732)
.L_4732:
        /*003c*/ 	.word	0x00000000
        /*0040*/ 	.short	0x0003
        /*0042*/ 	.short	0x0020
        /*0044*/ 	.byte	0x00, 0xf0, 0x05, 0x00


	//----- nvinfo : EIATTR_KPARAM_INFO
	.align		4
.L_4733:
        /*0048*/ 	.byte	0x04, 0x17
        /*004a*/ 	.short	(.L_4735 - .L_4734)
.L_4734:
        /*004c*/ 	.word	0x00000000
        /*0050*/ 	.short	0x0002
        /*0052*/ 	.short	0x0010
        /*0054*/ 	.byte	0x00, 0xf0, 0x41, 0x00


	//----- nvinfo : EIATTR_KPARAM_INFO
	.align		4
.L_4735:
        /*0058*/ 	.byte	0x04, 0x17
        /*005a*/ 	.short	(.L_4737 - .L_4736)
.L_4736:
        /*005c*/ 	.word	0x00000000
        /*0060*/ 	.short	0x0001
        /*0062*/ 	.short	0x0004
        /*0064*/ 	.byte	0x00, 0xf0, 0x21, 0x00


	//----- nvinfo : EIATTR_KPARAM_INFO
	.align		4
.L_4737:
        /*0068*/ 	.byte	0x04, 0x17
        /*006a*/ 	.short	(.L_4739 - .L_4738)
.L_4738:
        /*006c*/ 	.word	0x00000000
        /*0070*/ 	.short	0x0000
        /*0072*/ 	.short	0x0000
        /*0074*/ 	.byte	0x00, 0xf0, 0x11, 0x00


	//----- nvinfo : EIATTR_SPARSE_MMA_MASK
	.align		4
.L_4739:
        /*0078*/ 	.byte	0x03, 0x50
        /*007a*/ 	.short	0x0000


	//----- nvinfo : EIATTR_MAXREG_COUNT
	.align		4
        /*007c*/ 	.byte	0x03, 0x1b
        /*007e*/ 	.short	0x00ff


	//----- nvinfo : EIATTR_MERCURY_ISA_VERSION
	.align		4
        /*0080*/ 	.byte	0x03, 0x5f
        /*0082*/ 	.short	0x0101


	//----- nvinfo : EIATTR_EXIT_INSTR_OFFSETS
	.align		4
        /*0084*/ 	.byte	0x04, 0x1c
        /*0086*/ 	.short	(.L_4741 - .L_4740)


	//   ....[0]....
.L_4740:
        /*0088*/ 	.word	0x00000400


	//   ....[1]....
        /*008c*/ 	.word	0x00000480


	//----- nvinfo : EIATTR_MAX_THREADS
	.align		4
.L_4741:
        /*0090*/ 	.byte	0x04, 0x05
        /*0092*/ 	.short	(.L_4743 - .L_4742)
.L_4742:
        /*0094*/ 	.word	0x00000080
        /*0098*/ 	.word	0x00000001
        /*009c*/ 	.word	0x00000001


	//----- nvinfo : EIATTR_CRS_STACK_SIZE
	.align		4
.L_4743:
        /*00a0*/ 	.byte	0x04, 0x1e
        /*00a2*/ 	.short	(.L_4745 - .L_4744)
.L_4744:
        /*00a4*/ 	.word	0x00000000


	//----- nvinfo : EIATTR_CBANK_PARAM_SIZE
	.align		4
.L_4745:
        /*00a8*/ 	.byte	0x03, 0x19
        /*00aa*/ 	.short	0x0024


	//----- nvinfo : EIATTR_PARAM_CBANK
	.align		4
        /*00ac*/ 	.byte	0x04, 0x0a
        /*00ae*/ 	.short	(.L_4747 - .L_4746)
	.align		4
.L_4746:
        /*00b0*/ 	.word	index@(.nv.constant0._ZN2at6native27unrolled_elementwise_kernelINS0_13AUnaryFunctorIiiiZZZNS0_18lshift_kernel_cudaERNS_18TensorIteratorBaseEENKUlvE_clEvENKUlvE1_clEvEUliiE_EESt5arrayIPcLm2EELi4E23TrivialOffsetCalculatorILi1EjESD_NS0_6memory15LoadWithoutCastENSE_16StoreWithoutCastEEEviT_T0_T2_T3_T4_T5_)
        /*00b4*/ 	.short	0x0210
        /*00b6*/ 	.short	0x0024


	//----- nvinfo : EIATTR_SW_WAR
	.align		4
.L_4747:
        /*00b8*/ 	.byte	0x04, 0x36
        /*00ba*/ 	.short	(.L_4749 - .L_4748)
.L_4748:
        /*00bc*/ 	.word	0x00000008
.L_4749:


//--------------------- .nv.info._ZN2at6native29vectorized_elementwise_kernelILi2ENS0_13AUnaryFunctorIiiiZZZNS0_18lshift_kernel_cudaERNS_18TensorIteratorBaseEENKUlvE_clEvENKUlvE1_clEvEUliiE_EESt5arrayIPcLm2EEEEviT0_T1_ --------------------------
	.section	.nv.info._ZN2at6native29vectorized_elementwise_kernelILi2ENS0_13AUnaryFunctorIiiiZZZNS0_18lshift_kernel_cudaERNS_18TensorIteratorBaseEENKUlvE_clEvENKUlvE1_clEvEUliiE_EESt5arrayIPcLm2EEEEviT0_T1_,"",@"SHT_CUDA_INFO"
	.sectionflags	@""
	.align	4


	//----- nvinfo : EIATTR_CUDA_API_VERSION
	.align		4
        /*0000*/ 	.byte	0x04, 0x37
        /*0002*/ 	.short	(.L_4751 - .L_4750)
.L_4750:
        /*0004*/ 	.word	0x00000082


	//----- nvinfo : EIATTR_KPARAM_INFO
	.align		4
.L_4751:
        /*0008*/ 	.byte	0x04, 0x17
        /*000a*/ 	.short	(.L_4753 - .L_4752)
.L_4752:
        /*000c*/ 	.word	0x00000000
        /*0010*/ 	.short	0x0002
        /*0012*/ 	.short	0x0010
        /*0014*/ 	.byte	0x00, 0xf0, 0x41, 0x00


	//----- nvinfo : EIATTR_KPARAM_INFO
	.align		4
.L_4753:
        /*0018*/ 	.byte	0x04, 0x17
        /*001a*/ 	.short	(.L_4755 - .L_4754)
.L_4754:
        /*001c*/ 	.word	0x00000000
        /*0020*/ 	.short	0x0001
        /*0022*/ 	.short	0x0004
        /*0024*/ 	.byte	0x00, 0xf0, 0x21, 0x00


	//----- nvinfo : EIATTR_KPARAM_INFO
	.align		4
.L_4755:
        /*0028*/ 	.byte	0x04, 0x17
        /*002a*/ 	.short	(.L_4757 - .L_4756)
.L_4756:
        /*002c*/ 	.word	0x00000000
        /*0030*/ 	.short	0x0000
        /*0032*/ 	.short	0x0000
        /*0034*/ 	.byte	0x00, 0xf0, 0x11, 0x00


	//----- nvinfo : EIATTR_SPARSE_MMA_MASK
	.align		4
.L_4757:
        /*0038*/ 	.byte	0x03, 0x50
        /*003a*/ 	.short	0x0000


	//----- nvinfo : EIATTR_MAXREG_COUNT
	.align		4
        /*003c*/ 	.byte	0x03, 0x1b
        /*003e*/ 	.short	0x00ff


	//----- nvinfo : EIATTR_MERCURY_ISA_VERSION
	.align		4
        /*0040*/ 	.byte	0x03, 0x5f
        /*0042*/ 	.short	0x0101


	//----- nvinfo : EIATTR_EXIT_INSTR_OFFSETS
	.align		4
        /*0044*/ 	.byte	0x04, 0x1c
        /*0046*/ 	.short	(.L_4759 - .L_4758)


	//   ....[0]....
.L_4758:
        /*0048*/ 	.word	0x00000300


	//   ....[1]....
        /*004c*/ 	.word	0x00000b70


	//   ....[2]....
        /*0050*/ 	.word	0x00000bc0


	//----- nvinfo : EIATTR_MAX_THREADS
	.align		4
.L_4759:
        /*0054*/ 	.byte	0x04, 0x05
        /*0056*/ 	.short	(.L_4761 - .L_4760)
.L_4760:
        /*0058*/ 	.word	0x00000080
        /*005c*/ 	.word	0x00000001
        /*0060*/ 	.word	0x00000001


	//----- nvinfo : EIATTR_CRS_STACK_SIZE
	.align		4
.L_4761:
        /*0064*/ 	.byte	0x04, 0x1e
        /*0066*/ 	.short	(.L_4763 - .L_4762)
.L_4762:
        /*0068*/ 	.word	0x00000000


	//----- nvinfo : EIATTR_CBANK_PARAM_SIZE
	.align		4
.L_4763:
        /*006c*/ 	.byte	0x03, 0x19
        /*006e*/ 	.short	0x0020


	//----- nvinfo : EIATTR_PARAM_CBANK
	.align		4
        /*0070*/ 	.byte	0x04, 0x0a
        /*0072*/ 	.short	(.L_4765 - .L_4764)
	.align		4
.L_4764:
        /*0074*/ 	.word	index@(.nv.constant0._ZN2at6native29vectorized_elementwise_kernelILi2ENS0_13AUnaryFunctorIiiiZZZNS0_18lshift_kernel_cudaERNS_18TensorIteratorBaseEENKUlvE_clEvENKUlvE1_clEvEUliiE_EESt5arrayIPcLm2EEEEviT0_T1_)
        /*0078*/ 	.short	0x0210
        /*007a*/ 	.short	0x0020


	//----- nvinfo : EIATTR_SW_WAR
	.align		4
.L_4765:
        /*007c*/ 	.byte	0x04, 0x36
        /*007e*/ 	.short	(.L_4767 - .L_4766)
.L_4766:
        /*0080*/ 	.word	0x00000008
.L_4767:


//--------------------- .nv.info._ZN2at6native29vectorized_elementwise_kernelILi4ENS0_13AUnaryFunctorIiiiZZZNS0_18lshift_kernel_cudaERNS_18TensorIteratorBaseEENKUlvE_clEvENKUlvE1_clEvEUliiE_EESt5arrayIPcLm2EEEEviT0_T1_ --------------------------
	.section	.nv.info._ZN2at6native29vectorized_elementwise_kernelILi4ENS0_13AUnaryFunctorIiiiZZZNS0_18lshift_kernel_cudaERNS_18TensorIteratorBaseEENKUlvE_clEvENKUlvE1_clEvEUliiE_EESt5arrayIPcLm2EEEEviT0_T1_,"",@"SHT_CUDA_INFO"
	.sectionflags	@""
	.align	4


	//----- nvinfo : EIATTR_CUDA_API_VERSION
	.align		4
        /*0000*/ 	.byte	0x04, 0x37
        /*0002*/ 	.short	(.L_4769 - .L_4768)
.L_4768:
        /*0004*/ 	.word	0x00000082


	//----- nvinfo : EIATTR_KPARAM_INFO
	.align		4
.L_4769:
        /*0008*/ 	.byte	0x04, 0x17
        /*000a*/ 	.short	(.L_4771 - .L_4770)
.L_4770:
        /*000c*/ 	.word	0x00000000
        /*0010*/ 	.short	0x0002
        /*0012*/ 	.short	0x0010
        /*0014*/ 	.byte	0x00, 0xf0, 0x41, 0x00


	//----- nvinfo : EIATTR_KPARAM_INFO
	.align		4
.L_4771:
        /*0018*/ 	.byte	0x04, 0x17
        /*001a*/ 	.short	(.L_4773 - .L_4772)
.L_4772:
        /*001c*/ 	.word	0x00000000
        /*0020*/ 	.short	0x0001
        /*0022*/ 	.short	0x0004
        /*0024*/ 	.byte	0x00, 0xf0, 0x21, 0x00


	//----- nvinfo : EIATTR_KPARAM_INFO
	.align		4
.L_4773:
        /*0028*/ 	.byte	0x04, 0x17
        /*002a*/ 	.short	(.L_4775 - .L_4774)
.L_4774:
        /*002c*/ 	.word	0x00000000
        /*0030*/ 	.short	0x0000
        /*0032*/ 	.short	0x0000
        /*0034*/ 	.byte	0x00, 0xf0, 0x11, 0x00


	//----- nvinfo : EIATTR_SPARSE_MMA_MASK
	.align		4
.L_4775:
        /*0038*/ 	.byte	0x03, 0x50
        /*003a*/ 	.short	0x0000


	//----- nvinfo : EIATTR_MAXREG_COUNT
	.align		4
        /*003c*/ 	.byte	0x03, 0x1b
        /*003e*/ 	.short	0x00ff


	//----- nvinfo : EIATTR_MERCURY_ISA_VERSION
	.align		4
        /*0040*/ 	.byte	0x03, 0x5f
        /*0042*/ 	.short	0x0101


	//----- nvinfo : EIATTR_EXIT_INSTR_OFFSETS
	.align		4
        /*0044*/ 	.byte	0x04, 0x1c
        /*0046*/ 	.short	(.L_4777 - .L_4776)


	//   ....[0]....
.L_4776:
        /*0048*/ 	.word	0x000002c0


	//   ....[1]....
        /*004c*/ 	.word	0x00000b30


	//   ....[2]....
        /*0050*/ 	.word	0x00000b80


	//----- nvinfo : EIATTR_MAX_THREADS
	.align		4
.L_4777:
        /*0054*/ 	.byte	0x04, 0x05
        /*0056*/ 	.short	(.L_4779 - .L_4778)
.L_4778:
        /*0058*/ 	.word	0x00000080
        /*005c*/ 	.word	0x00000001
        /*0060*/ 	.word	0x00000001


	//----- nvinfo : EIATTR_CRS_STACK_SIZE
	.align		4
.L_4779:
        /*0064*/ 	.byte	0x04, 0x1e
        /*0066*/ 	.short	(.L_4781 - .L_4780)
.L_4780:
        /*0068*/ 	.word	0x00000000


	//----- nvinfo : EIATTR_CBANK_PARAM_SIZE
	.align		4
.L_4781:
        /*006c*/ 	.byte	0x03, 0x19
        /*006e*/ 	.short	0x0020


	//----- nvinfo : EIATTR_PARAM_CBANK
	.align		4
        /*0070*/ 	.byte	0x04, 0x0a
        /*0072*/ 	.short	(.L_4783 - .L_4782)
	.align		4
.L_4782:
        /*0074*/ 	.word	index@(.nv.constant0._ZN2at6native29vectorized_elementwise_kernelILi4ENS0_13AUnaryFunctorIiiiZZZNS0_18lshift_kernel_cudaERNS_18TensorIteratorBaseEENKUlvE_clEvENKUlvE1_clEvEUliiE_EESt5arrayIPcLm2EEEEviT0_T1_)
        /*0078*/ 	.short	0x0210
        /*007a*/ 	.short	0x0020


	//----- nvinfo : EIATTR_SW_WAR
	.align		4
.L_4783:
        /*007c*/ 	.byte	0x04, 0x36
        /*007e*/ 	.short	(.L_4785 - .L_4784)
.L_4784:
        /*0080*/ 	.word	0x00000008
.L_4785:


//--------------------- .nv.info._ZN2at6native29vectorized_elementwise_kernelILi8ENS0_13AUnaryFunctorIiiiZZZNS0_18lshift_kernel_cudaERNS_18TensorIteratorBaseEENKUlvE_clEvENKUlvE1_clEvEUliiE_EESt5arrayIPcLm2EEEEviT0_T1_ --------------------------
	.section	.nv.info._ZN2at6native29vectorized_elementwise_kernelILi8ENS0_13AUnaryFunctorIiiiZZZNS0_18lshift_kernel_cudaERNS_18TensorIteratorBaseEENKUlvE_clEvENKUlvE1_clEvEUliiE_EESt5arrayIPcLm2EEEEviT0_T1_,"",@"SHT_CUDA_INFO"
	.sectionflags	@""
	.align	4


	//----- nvinfo : EIATTR_CUDA_API_VERSION
	.align		4
        /*0000*/ 	.byte	0x04, 0x37
        /*0002*/ 	.short	(.L_4787 - .L_4786)
.L_4786:
        /*0004*/ 	.word	0x00000082


	//----- nvinfo : EIATTR_KPARAM_INFO
	.align		4
.L_4787:
        /*0008*/ 	.byte	0x04, 0x17
        /*000a*/ 	.short	(.L_4789 - .L_4788)
.L_4788:
        /*000c*/ 	.word	0x00000000
        /*0010*/ 	.short	0x0002
        /*0012*/ 	.short	0x0010
        /*0014*/ 	.byte	0x00, 0xf0, 0x41, 0x00


	//----- nvinfo : EIATTR_KPARAM_INFO
	.align		4
.L_4789:
        /*0018*/ 	.byte	0x04, 0x17
        /*001a*/ 	.short	(.L_4791 - .L_4790)
.L_4790:
        /*001c*/ 	.word	0x00000000
        /*0020*/ 	.short	0x0001
        /*0022*/ 	.short	0x0004
        /*0024*/ 	.byte	0x00, 0xf0, 0x21, 0x00


	//----- nvinfo : EIATTR_KPARAM_INFO
	.align		4
.L_4791:
        /*0028*/ 	.byte	0x04, 0x17
        /*002a*/ 	.short	(.L_4793 - .L_4792)
.L_4792:
        /*002c*/ 	.word	0x00000000
        /*0030*/ 	.short	0x0000
        /*0032*/ 	.short	0x0000
        /*0034*/ 	.byte	0x00, 0xf0, 0x11, 0x00


	//----- nvinfo : EIATTR_SPARSE_MMA_MASK
	.align		4
.L_4793:
        /*0038*/ 	.byte	0x03, 0x50
        /*003a*/ 	.short	0x0000


	//----- nvinfo : EIATTR_MAXREG_COUNT
	.align		4
        /*003c*/ 	.byte	0x03, 0x1b
        /*003e*/ 	.short	0x00ff


	//----- nvinfo : EIATTR_MERCURY_ISA_VERSION
	.align		4
        /*0040*/ 	.byte	0x03, 0x5f
        /*0042*/ 	.short	0x0101


	//----- nvinfo : EIATTR_EXIT_INSTR_OFFSETS
	.align		4
        /*0044*/ 	.byte	0x04, 0x1c
        /*0046*/ 	.short	(.L_4795 - .L_4794)


	//   ....[0]....
.L_4794:
        /*0048*/ 	.word	0x000002c0


	//   ....[1]....
        /*004c*/ 	.word	0x00000b30


	//   ....[2]....
        /*0050*/ 	.word	0x00000b80


	//----- nvinfo : EIATTR_MAX_THREADS
	.align		4
.L_4795:
        /*0054*/ 	.byte	0x04, 0x05
        /*0056*/ 	.short	(.L_4797 - .L_4796)
.L_4796:
        /*0058*/ 	.word	0x00000080
        /*005c*/ 	.word	0x00000001
        /*0060*/ 	.word	0x00000001


	//----- nvinfo : EIATTR_CRS_STACK_SIZE
	.align		4
.L_4797:
        /*0064*/ 	.byte	0x04, 0x1e
        /*0066*/ 	.short	(.L_4799 - .L_4798)
.L_4798:
        /*0068*/ 	.word	0x00000000


	//----- nvinfo : EIATTR_CBANK_PARAM_SIZE
	.align		4
.L_4799:
        /*006c*/ 	.byte	0x03, 0x19
        /*006e*/ 	.short	0x0020


	//----- nvinfo : EIATTR_PARAM_CBANK
	.align		4
        /*0070*/ 	.byte	0x04, 0x0a
        /*0072*/ 	.short	(.L_4801 - .L_4800)
	.align		4
.L_4800:
        /*0074*/ 	.word	index@(.nv.constant0._ZN2at6native29vectorized_elementwise_kernelILi8ENS0_13AUnaryFunctorIiiiZZZNS0_18lshift_kernel_cudaERNS_18TensorIteratorBaseEENKUlvE_clEvENKUlvE1_clEvEUliiE_EESt5arrayIPcLm2EEEEviT0_T1_)
        /*0078*/ 	.short	0x0210
        /*007a*/ 	.short	0x0020


	//----- nvinfo : EIATTR_SW_WAR
	.align		4
.L_4801:
        /*007c*/ 	.byte	0x04, 0x36
        /*007e*/ 	.short	(.L_4803 - .L_4802)
.L_4802:
        /*0080*/ 	.word	0x00000008
.L_4803:


//--------------------- .nv.info._ZN2at6native18elementwise_kernelILi128ELi4EZNS0_15gpu_kernel_implINS0_13BinaryFunctorIaaaZZZNS0_18lshift_kernel_cudaERNS_18TensorIteratorBaseEENKUlvE_clEvENKUlvE0_clEvEUlaaE_EEEEvS5_RKT_EUliE_EEviT1_ --------------------------
	.section	.nv.info._ZN2at6native18elementwise_kernelILi128ELi4EZNS0_15gpu_kernel_implINS0_13BinaryFunctorIaaaZZZNS0_18lshift_kernel_cudaERNS_18TensorIteratorBaseEENKUlvE_clEvENKUlvE0_clEvEUlaaE_EEEEvS5_RKT_EUliE_EEviT1_,"",@"SHT_CUDA_INFO"
	.sectionflags	@""
	.align	4


	//----- nvinfo : EIATTR_CUDA_API_VERSION
	.align		4
        /*0000*/ 	.byte	0x04, 0x37
        /*0002*/ 	.short	(.L_4805 - .L_4804)
.L_4804:
        /*0004*/ 	.word	0x00000082


	//----- nvinfo : EIATTR_KPARAM_INFO
	.align		4
.L_4805:
        /*0008*/ 	.byte	0x04, 0x17
        /*000a*/ 	.short	(.L_4807 - .L_4806)
.L_4806:
        /*000c*/ 	.word	0x00000000
        /*0010*/ 	.short	0x0001
        /*0012*/ 	.short	0x0008
        /*0014*/ 	.byte	0x00, 0xf0, 0x21, 0x0a


	//----- nvinfo : EIATTR_KPARAM_INFO
	.align		4
.L_4807:
        /*0018*/ 	.byte	0x04, 0x17
        /*001a*/ 	.short	(.L_4809 - .L_4808)
.L_4808:
        /*001c*/ 	.word	0x00000000
        /*0020*/ 	.short	0x0000
        /*0022*/ 	.short	0x0000
        /*0024*/ 	.byte	0x00, 0xf0, 0x11, 0x00


	//----- nvinfo : EIATTR_SPARSE_MMA_MASK
	.align		4
.L_4809:
        /*0028*/ 	.byte	0x03, 0x50
        /*002a*/ 	.short	0x0000


	//----- nvinfo : EIATTR_MAXREG_COUNT
	.align		4
        /*002c*/ 	.byte	0x03, 0x1b
        /*002e*/ 	.short	0x0080


	//----- nvinfo : EIATTR_EXTERNS
	.align		4
        /*0030*/ 	.byte	0x04, 0x0f
        /*0032*/ 	.short	(.L_4811 - .L_4810)


	//   ....[0]....
	.align		4
.L_4810:
        /*0034*/ 	.word	index@(__assertfail)


	//----- nvinfo : EIATTR_MERCURY_ISA_VERSION
	.align		4
.L_4811:
        /*0038*/ 	.byte	0x03, 0x5f
        /*003a*/ 	.short	0x0101


	//----- nvinfo : EIATTR_SYSCALL_OFFSETS
	.align		4
        /*003c*/ 	.byte	0x04, 0x46
        /*003e*/ 	.short	(.L_4813 - .L_4812)


	//   ....[0]....
.L_4812:
        /*0040*/ 	.word	0x00002520


	//   ....[1]....
        /*0044*/ 	.word	0x000033a0


	//   ....[2]....
        /*0048*/ 	.word	0x00004320


	//   ....[3]....
        /*004c*/ 	.word	0x000068b0


	//   ....[4]....
        /*0050*/ 	.word	0x00007730


	//   ....[5]....
        /*0054*/ 	.word	0x000086b0


	//   ....[6]....
        /*0058*/ 	.word	0x0000ac30


	//   ....[7]....
        /*005c*/ 	.word	0x0000bab0


	//   ....[8]....
        /*0060*/ 	.word	0x0000ca30


	//   ....[9]....
        /*0064*/ 	.word	0x0000efa0


	//   ....[10]....
        /*0068*/ 	.word	0x0000fe20


	//   ....[11]....
        /*006c*/ 	.word	0x00010da0


	//----- nvinfo : EIATTR_EXIT_INSTR_OFFSETS
	.align		4
.L_4813:
        /*0070*/ 	.byte	0x04, 0x1c
        /*0072*/ 	.short	(.L_4815 - .L_4814)


	//   ....[0]....
.L_4814:
        /*0074*/ 	.word	0x0000cb20


	//   ....[1]....
        /*0078*/ 	.word	0x0000ffc0


	//   ....[2]....
        /*007c*/ 	.word	0x0000ffe0


	//   ....[3]....
        /*0080*/ 	.word	0x000100a0


	//   ....[4]....
        /*0084*/ 	.word	0x000100e0


	//   ....[5]....
        /*0088*/ 	.word	0x00010120


	//   ....[6]....
        /*008c*/ 	.word	0x000101b0


	//   ....[7]....
        /*0090*/ 	.word	0x000101f0


	//   ....[8]....
        /*0094*/ 	.word	0x00010290


	//   ....[9]....
        /*0098*/ 	.word	0x000102e0


	//   ....[10]....
        /*009c*/ 	.word	0x00010330


	//   ....[11]....
        /*00a0*/ 	.word	0x000103f0


	//   ....[12]....
        /*00a4*/ 	.word	0x00010450


	//   ....[13]....
        /*00a8*/ 	.word	0x000105e0


	//   ....[14]....
        /*00ac*/ 	.word	0x00010740


	//   ....[15]....
        /*00b0*/ 	.word	0x00010780


	//   ....[16]....
        /*00b4*/ 	.word	0x00010840


	//   ....[17]....
        /*00b8*/ 	.word	0x000109c0


	//   ....[18]....
        /*00bc*/ 	.word	0x00010b40


	//   ....[19]....
        /*00c0*/ 	.word	0x00010ca0


	//   ....[20]....
        /*00c4*/ 	.word	0x00010db0


	//   ....[21]....
        /*00c8*/ 	.word	0x00010e10


	//   ....[22]....
        /*00cc*/ 	.word	0x00010e50


	//----- nvinfo : EIATTR_MAX_THREADS
	.align		4
.L_4815:
        /*00d0*/ 	.byte	0x04, 0x05
        /*00d2*/ 	.short	(.L_4817 - .L_4816)
.L_4816:
        /*00d4*/ 	.word	0x00000080
        /*00d8*/ 	.word	0x00000001
        /*00dc*/ 	.word	0x00000001


	//----- nvinfo : EIATTR_CRS_STACK_SIZE
	.align		4
.L_4817:
        /*00e0*/ 	.byte	0x04, 0x1e
        /*00e2*/ 	.short	(.L_4819 - .L_4818)
.L_4818:
        /*00e4*/ 	.word	0x00000000


	//----- nvinfo : EIATTR_CBANK_PARAM_SIZE
	.align		4
.L_4819:
        /*00e8*/ 	.byte	0x03, 0x19
        /*00ea*/ 	.short	0x0290


	//----- nvinfo : EIATTR_PARAM_CBANK
	.align		4
        /*00ec*/ 	.byte	0x04, 0x0a
        /*00ee*/ 	.short	(.L_4821 - .L_4820)
	.align		4
.L_4820:
        /*00f0*/ 	.word	index@(.nv.constant0._ZN2at6native18elementwise_kernelILi128ELi4EZNS0_15gpu_kernel_implINS0_13BinaryFunctorIaaaZZZNS0_18lshift_kernel_cudaERNS_18TensorIteratorBaseEENKUlvE_clEvENKUlvE0_clEvEUlaaE_EEEEvS5_RKT_EUliE_EEviT1_)
        /*00f4*/ 	.short	0x0210
        /*00f6*/ 	.short	0x0290


	//----- nvinfo : EIATTR_SW_WAR
	.align		4
.L_4821:
        /*00f8*/ 	.byte	0x04, 0x36
        /*00fa*/ 	.short	(.L_4823 - .L_4822)
.L_4822:
        /*00fc*/ 	.word	0x00000008
.L_4823:


//--------------------- .nv.info._ZN2at6native27unrolled_elementwise_kernelINS0_13BinaryFunctorIaaaZZZNS0_18lshift_kernel_cudaERNS_18TensorIteratorBaseEENKUlvE_clEvENKUlvE0_clEvEUlaaE_EESt5arrayIPcLm3EELi4E23TrivialOffsetCalculatorILi2EjESC_ILi1EjENS0_6memory12LoadWithCastILi2EEENSF_13StoreWithCastILi1EEEEEviT_T0_T2_T3_T4_T5_ --------------------------
	.section	.nv.info._ZN2at6native27unrolled_elementwise_kernelINS0_13BinaryFunctorIaaaZZZNS0_18lshift_kernel_cudaERNS_18TensorIteratorBaseEENKUlvE_clEvENKUlvE0_clEvEUlaaE_EESt5arrayIPcLm3EELi4E23TrivialOffsetCalculatorILi2EjESC_ILi1EjENS0_6memory12LoadWithCastILi2EEENSF_13StoreWithCastILi1EEEEEviT_T0_T2_T3_T4_T5_,"",@"SHT_CUDA_INFO"
	.sectionflags	@""
	.align	4


	//----- nvinfo : EIATTR_CUDA_API_VERSION
	.align		4
        /*0000*/ 	.byte	0x04, 0x37
        /*0002*/ 	.short	(.L_4825 - .L_4824)
.L_4824:
        /*0004*/ 	.word	0x00000082


	//----- nvinfo : EIATTR_KPARAM_INFO
	.align		4
.L_4825:
        /*0008*/ 	.byte	0x04, 0x17
        /*000a*/ 	.short	(.L_4827 - .L_4826)
.L_4826:
        /*000c*/ 	.word	0x00000000
        /*0010*/ 	.short	0x0006
        /*0012*/ 	.short	0x0030
        /*0014*/ 	.byte	0x00, 0xf0, 0x21, 0x00


	//----- nvinfo : EIATTR_KPARAM_INFO
	.align		4
.L_4827:
        /*0018*/ 	.byte	0x04, 0x17
        /*001a*/ 	.short	(.L_4829 - .L_4828)
.L_4828:
        /*001c*/ 	.word	0x00000000
        /*0020*/ 	.short	0x0005
        /*0022*/ 	.short	0x0024
        /*0024*/ 	.byte	0x00, 0xf0, 0x31, 0x00


	//----- nvinfo : EIATTR_KPARAM_INFO
	.align		4
.L_4829:
        /*0028*/ 	.byte	0x04, 0x17
        /*002a*/ 	.short	(.L_4831 - .L_4830)
.L_4830:
        /*002c*/ 	.word	0x00000000
        /*0030*/ 	.short	0x0004
        /*0032*/ 	.short	0x0021
        /*0034*/ 	.byte	0x00, 0xf0, 0x05, 0x00


	//----- nvinfo : EIATTR_KPARAM_INFO
	.align		4
.L_4831:
        /*0038*/ 	.byte	0x04, 0x17
        /*003a*/ 	.short	(.L_4833 - .L_4832)
.L_4832:
        /*003c*/ 	.word	0x00000000
        /*0040*/ 	.short	0x0003
        /*0042*/ 	.short	0x0020
        /*0044*/ 	.byte	0x00, 0xf0, 0x05, 0x00


	//----- nvinfo : EIATTR_KPARAM_INFO
	.align		4
.L_4833:
        /*0048*/ 	.byte	0x04, 0x17
        /*004a*/ 	.short	(.L_4835 - .L_4834)
.L_4834:
        /*004c*/ 	.word	0x00000000
        /*0050*/ 	.short	0x0002
        /*0052*/ 	.short	0x0008
        /*0054*/ 	.byte	0x00, 0xf0, 0x61, 0x00


	//----- nvinfo : EIATTR_KPARAM_INFO
	.align		4
.L_4835:
        /*0058*/ 	.byte	0x04, 0x17
        /*005a*/ 	.short	(.L_4837 - .L_4836)
.L_4836:
        /*005c*/ 	.word	0x00000000
        /*0060*/ 	.short	0x0001
        /*0062*/ 	.short	0x0004
        /*0064*/ 	.byte	0x00, 0xf0, 0x05, 0x00


	//----- nvinfo : EIATTR_KPARAM_INFO
	.align		4
.L_4837:
        /*0068*/ 	.byte	0x04, 0x17
        /*006a*/ 	.short	(.L_4839 - .L_4838)
.L_4838:
        /*006c*/ 	.word	0x00000000
        /*0070*/ 	.short	0x0000
        /*0072*/ 	.short	0x0000
        /*0074*/ 	.byte	0x00, 0xf0, 0x11, 0x00


	//----- nvinfo : EIATTR_SPARSE_MMA_MASK
	.align		4
.L_4839:
        /*0078*/ 	.byte	0x03, 0x50
        /*007a*/ 	.short	0x0000


	//----- nvinfo : EIATTR_MAXREG_COUNT
	.align		4
        /*007c*/ 	.byte	0x03, 0x1b
        /*007e*/ 	.short	0x00ff


	//----- nvinfo : EIATTR_EXTERNS
	.align		4
        /*0080*/ 	.byte	0x04, 0x0f
        /*0082*/ 	.short	(.L_4841 - .L_4840)


	//   ....[0]....
	.align		4
.L_4840:
        /*0084*/ 	.word	index@(__assertfail)


	//----- nvinfo : EIATTR_MERCURY_ISA_VERSION
	.align		4
.L_4841:
        /*0088*/ 	.byte	0x03, 0x5f
        /*008a*/ 	.short	0x0101


	//----- nvinfo : EIATTR_SYSCALL_OFFSETS
	.align		4
        /*008c*/ 	.byte	0x04, 0x46
        /*008e*/ 	.short	(.L_4843 - .L_4842)


	//   ....[0]....
.L_4842:
        /*0090*/ 	.word	0x00000f30


	//   ....[1]....
        /*0094*/ 	.word	0x00001dc0


	//   ....[2]....
        /*0098*/ 	.word	0x00002cd0


	//   ....[3]....
        /*009c*/ 	.word	0x00003b60


	//   ....[4]....
        /*00a0*/ 	.word	0x00004a80


	//   ....[5]....
        /*00a4*/ 	.word	0x00005920


	//   ....[6]....
        /*00a8*/ 	.word	0x00006820


	//   ....[7]....
        /*00ac*/ 	.word	0x000076c0


	//   ....[8]....
        /*00b0*/ 	.word	0x000089e0


	//   ....[9]....
        /*00b4*/ 	.word	0x00009a10


	//   ....[10]....
        /*00b8*/ 	.word	0x0000aa00


	//   ....[11]....
        /*00bc*/ 	.word	0x0000b9f0


	//----- nvinfo : EIATTR_EXIT_INSTR_OFFSETS
	.align		4
.L_4843:
        /*00c0*/ 	.byte	0x04, 0x1c
        /*00c2*/ 	.short	(.L_4845 - .L_4844)


	//   ....[0]....
.L_4844:
        /*00c4*/ 	.word	0x0000aae0


	//   ....[1]....
        /*00c8*/ 	.word	0x0000ac10


	//   ....[2]....
        /*00cc*/ 	.word	0x0000ac30


	//   ....[3]....
        /*00d0*/ 	.word	0x0000acf0


	//   ....[4]....
        /*00d4*/ 	.word	0x0000ad30


	//   ....[5]....
        /*00d8*/ 	.word	0x0000ad70


	//   ....[6]....
        /*00dc*/ 	.word	0x0000ae00


	//   ....[7]....
        /*00e0*/ 	.word	0x0000ae40


	//   ....[8]....
        /*00e4*/ 	.word	0x0000aee0


	//   ....[9]....
        /*00e8*/ 	.word	0x0000af30


	//   ....[10]....
        /*00ec*/ 	.word	0x0000af80


	//   ....[11]....
        /*00f0*/ 	.word	0x0000b040


	//   ....[12]....
        /*00f4*/ 	.word	0x0000b0a0


	//   ....[13]....
        /*00f8*/ 	.word	0x0000b230


	//   ....[14]....
        /*00fc*/ 	.word	0x0000b390


	//   ....[15]....
        /*0100*/ 	.word	0x0000b3d0


	//   ....[16]....
        /*0104*/ 	.word	0x0000b490


	//   ....[17]....
        /*0108*/ 	.word	0x0000b610


	//   ....[18]....
        /*010c*/ 	.word	0x0000b790


	//   ....[19]....
        /*0110*/ 	.word	0x0000b8f0


	//   ....[20]....
        /*0114*/ 	.word	0x0000ba00


	//   ....[21]....
        /*0118*/ 	.word	0x0000ba60


	//   ....[22]....
        /*011c*/ 	.word	0x0000baa0


	//----- nvinfo : EIATTR_MAX_THREADS
	.align		4
.L_4845:
        /*0120*/ 	.byte	0x04, 0x05
        /*0122*/ 	.short	(.L_4847 - .L_4846)
.L_4846:
        /*0124*/ 	.word	0x00000080
        /*0128*/ 	.word	0x00000001
        /*012c*/ 	.word	0x00000001


	//----- nvinfo : EIATTR_CRS_STACK_SIZE
	.align		4
.L_4847:
        /*0130*/ 	.byte	0x04, 0x1e
        /*0132*/ 	.short	(.L_4849 - .L_4848)
.L_4848:
        /*0134*/ 	.word	0x00000000


	//----- nvinfo : EIATTR_CBANK_PARAM_SIZE
	.align		4
.L_4849:
        /*0138*/ 	.byte	0x03, 0x19
        /*013a*/ 	.short	0x0038


	//----- nvinfo : EIATTR_PARAM_CBANK
	.align		4
        /*013c*/ 	.byte	0x04, 0x0a
        /*013e*/ 	.short	(.L_4851 - .L_4850)
	.align		4
.L_4850:
        /*0140*/ 	.word	index@(.nv.constant0._ZN2at6native27unrolled_elementwise_kernelINS0_13BinaryFunctorIaaaZZZNS0_18lshift_kernel_cudaERNS_18TensorIteratorBaseEENKUlvE_clEvENKUlvE0_clEvEUlaaE_EESt5arrayIPcLm3EELi4E23TrivialOffsetCalculatorILi2EjESC_ILi1EjENS0_6memory12LoadWithCastILi2EEENSF_13StoreWithCastILi1EEEEEviT_T0_T2_T3_T4_T5_)
        /*0144*/ 	.short	0x0210
        /*0146*/ 	.short	0x0038


	//----- nvinfo : EIATTR_SW_WAR
	.align		4
.L_4851:
        /*0148*/ 	.byte	0x04, 0x36
        /*014a*/ 	.short	(.L_4853 - .L_4852)
.L_4852:
        /*014c*/ 	.word	0x00000008
.L_4853:


//--------------------- .nv.info._ZN2at6native18elementwise_kernelILi128ELi4EZNS0_22gpu_kernel_impl_nocastINS0_13BinaryFunctorIaaaZZZNS0_18lshift_kernel_cudaERNS_18TensorIteratorBaseEENKUlvE_clEvENKUlvE0_clEvEUlaaE_EEEEvS5_RKT_EUliE_EEviT1_ --------------------------
	.section	.nv.info._ZN2at6native18elementwise_kernelILi128ELi4EZNS0_22gpu_kernel_impl_nocastINS0_13BinaryFunctorIaaaZZZNS0_18lshift_kernel_cudaERNS_18TensorIteratorBaseEENKUlvE_clEvENKUlvE0_clEvEUlaaE_EEEEvS5_RKT_EUliE_EEviT1_,"",@"SHT_CUDA_INFO"
	.sectionflags	@""
	.align	4


	//----- nvinfo : EIATTR_CUDA_API_VERSION
	.align		4
        /*0000*/ 	.byte	0x04, 0x37
        /*0002*/ 	.short	(.L_4855 - .L_4854)
.L_4854:
        /*0004*/ 	.word	0x00000082


	//----- nvinfo : EIATTR_KPARAM_INFO
	.align		4
.L_4855:
        /*0008*/ 	.byte	0x04, 0x17
        /*000a*/ 	.short	(.L_4857 - .L_4856)
.L_4856:
        /*000c*/ 	.word	0x00000000
        /*0010*/ 	.short	0x0001
        /*0012*/ 	.short	0x0008
        /*0014*/ 	.byte	0x00, 0xf0, 0x21, 0x0a


	//----- nvinfo : EIATTR_KPARAM_INFO
	.align		4
.L_4857:
        /*0018*/ 	.byte	0x04, 0x17
        /*001a*/ 	.short	(.L_4859 - .L_4858)
.L_4858:
        /*001c*/ 	.word	0x00000000
        /*0020*/ 	.short	0x0000
        /*0022*/ 	.short	0x0000
        /*0024*/ 	.byte	0x00, 0xf0, 0x11, 0x00


	//----- nvinfo : EIATTR_SPARSE_MMA_MASK
	.align		4
.L_4859:
        /*0028*/ 	.byte	0x03, 0x50
        /*002a*/ 	.short	0x0000


	//----- nvinfo : EIATTR_MAXREG_COUNT
	.align		4
        /*002c*/ 	.byte	0x03, 0x1b
        /*002e*/ 	.short	0x0080


	//----- nvinfo : EIATTR_MERCURY_ISA_VERSION
	.align		4
        /*0030*/ 	.byte	0x03, 0x5f
        /*0032*/ 	.short	0x0101


	//----- nvinfo : EIATTR_EXIT_INSTR_OFFSETS
	.align		4
        /*0034*/ 	.byte	0x04, 0x1c
        /*0036*/ 	.short	(.L_4861 - .L_4860)


	//   ....[0]....
.L_4860:
        /*0038*/ 	.word	0x00004650


	//   ....[1]....
        /*003c*/ 	.word	0x00005d60


	//----- nvinfo : EIATTR_MAX_THREADS
	.align		4
.L_4861:
        /*0040*/ 	.byte	0x04, 0x05
        /*0042*/ 	.short	(.L_4863 - .L_4862)
.L_4862:
        /*0044*/ 	.word	0x00000080
        /*0048*/ 	.word	0x00000001
        /*004c*/ 	.word	0x00000001


	//----- nvinfo : EIATTR_CRS_STACK_SIZE
	.align		4
.L_4863:
        /*0050*/ 	.byte	0x04, 0x1e
        /*0052*/ 	.short	(.L_4865 - .L_4864)
.L_4864:
        /*0054*/ 	.word	0x00000000


	//----- nvinfo : EIATTR_CBANK_PARAM_SIZE
	.align		4
.L_4865:
        /*0058*/ 	.byte	0x03, 0x19
        /*005a*/ 	.short	0x0290


	//----- nvinfo : EIATTR_PARAM_CBANK
	.align		4
        /*005c*/ 	.byte	0x04, 0x0a
        /*005e*/ 	.short	(.L_4867 - .L_4866)
	.align		4
.L_4866:
        /*0060*/ 	.word	index@(.nv.constant0._ZN2at6native18elementwise_kernelILi128ELi4EZNS0_22gpu_kernel_impl_nocastINS0_13BinaryFunctorIaaaZZZNS0_18lshift_kernel_cudaERNS_18TensorIteratorBaseEENKUlvE_clEvENKUlvE0_clEvEUlaaE_EEEEvS5_RKT_EUliE_EEviT1_)
        /*0064*/ 	.short	0x0210
        /*0066*/ 	.short	0x0290


	//----- nvinfo : EIATTR_SW_WAR
	.align		4
.L_4867:
        /*0068*/ 	.byte	0x04, 0x36
        /*006a*/ 	.short	(.L_4869 - .L_4868)
.L_4868:
        /*006c*/ 	.word	0x00000008
.L_4869:


//--------------------- .nv.info._ZN2at6native27unrolled_elementwise_kernelINS0_13BinaryFunctorIaaaZZZNS0_18lshift_kernel_cudaERNS_18TensorIteratorBaseEENKUlvE_clEvENKUlvE0_clEvEUlaaE_EESt5arrayIPcLm3EELi4E23TrivialOffsetCalculatorILi2EjESC_ILi1EjENS0_6memory15LoadWithoutCastENSF_16StoreWithoutCastEEEviT_T0_T2_T3_T4_T5_ --------------------------
	.section	.nv.info._ZN2at6native27unrolled_elementwise_kernelINS0_13BinaryFunctorIaaaZZZNS0_18lshift_kernel_cudaERNS_18TensorIteratorBaseEENKUlvE_clEvENKUlvE0_clEvEUlaaE_EESt5arrayIPcLm3EELi4E23TrivialOffsetCalculatorILi2EjESC_ILi1EjENS0_6memory15LoadWithoutCastENSF_16StoreWithoutCastEEEviT_T0_T2_T3_T4_T5_,"",@"SHT_CUDA_INFO"
	.sectionflags	@""
	.align	4


	//----- nvinfo : EIATTR_CUDA_API_VERSION
	.align		4
        /*0000*/ 	.byte	0x04, 0x37
        /*0002*/ 	.short	(.L_4871 - .L_4870)
.L_4870:
        /*0004*/ 	.word	0x00000082


	//----- nvinfo : EIATTR_KPARAM_INFO
	.align		4
.L_4871:
        /*0008*/ 	.byte	0x04, 0x17
        /*000a*/ 	.short	(.L_4873 - .L_4872)
.L_4872:
        /*000c*/ 	.word	0x00000000
        /*0010*/ 	.short	0x0006
        /*0012*/ 	.short	0x0023
        /*0014*/ 	.byte	0x00, 0xf0, 0x05, 0x00


	//----- nvinfo : EIATTR_KPARAM_INFO
	.align		4
.L_4873:
        /*0018*/ 	.byte	0x04, 0x17
        /*001a*/ 	.short	(.L_4875 - .L_4874)
.L_4874:
        /*001c*/ 	.word	0x00000000
        /*0020*/ 	.short	0x0005
        /*0022*/ 	.short	0x0022
        /*0024*/ 	.byte	0x00, 0xf0, 0x05, 0x00


	//----- nvinfo : EIATTR_KPARAM_INFO
	.align		4
.L_4875:
        /*0028*/ 	.byte	0x04, 0x17
        /*002a*/ 	.short	(.L_4877 - .L_4876)
.L_4876:
        /*002c*/ 	.word	0x00000000
        /*0030*/ 	.short	0x0004
        /*0032*/ 	.short	0x0021
        /*0034*/ 	.byte	0x00, 0xf0, 0x05, 0x00


	//----- nvinfo : EIATTR_KPARAM_INFO
	.align		4
.L_4877:
        /*0038*/ 	.byte	0x04, 0x17
        /*003a*/ 	.short	(.L_4879 - .L_4878)
.L_4878:
        /*003c*/ 	.word	0x00000000
        /*0040*/ 	.short	0x0003
        /*0042*/ 	.short	0x0020
        /*0044*/ 	.byte	0x00, 0xf0, 0x05, 0x00


	//----- nvinfo : EIATTR_KPARAM_INFO
	.align		4
.L_4879:
        /*0048*/ 	.byte	0x04, 0x17
        /*004a*/ 	.short	(.L_4881 - .L_4880)
.L_4880:
        /*004c*/ 	.word	0x00000000
        /*0050*/ 	.short	0x0002
        /*0052*/ 	.short	0x0008
        /*0054*/ 	.byte	0x00, 0xf0, 0x61, 0x00


	//----- nvinfo : EIATTR_KPARAM_INFO
	.align		4
.L_4881:
        /*0058*/ 	.byte	0x04, 0x17
        /*005a*/ 	.short	(.L_4883 - .L_4882)
.L_4882:
        /*005c*/ 	.word	0x00000000
        /*0060*/ 	.short	0x0001
        /*0062*/ 	.short	0x0004
        /*0064*/ 	.byte	0x00, 0xf0, 0x05, 0x00


	//----- nvinfo : EIATTR_KPARAM_INFO
	.align		4
.L_4883:
        /*0068*/ 	.byte	0x04, 0x17
        /*006a*/ 	.short	(.L_4885 - .L_4884)
.L_4884:
        /*006c*/ 	.word	0x00000000
        /*0070*/ 	.short	0x0000
        /*0072*/ 	.short	0x0000
        /*0074*/ 	.byte	0x00, 0xf0, 0x11, 0x00


	//----- nvinfo : EIATTR_SPARSE_MMA_MASK
	.align		4
.L_4885:
        /*0078*/ 	.byte	0x03, 0x50
        /*007a*/ 	.short	0x0000


	//----- nvinfo : EIATTR_MAXREG_COUNT
	.align		4
        /*007c*/ 	.byte	0x03, 0x1b
        /*007e*/ 	.short	0x00ff


	//----- nvinfo : EIATTR_MERCURY_ISA_VERSION
	.align		4
        /*0080*/ 	.byte	0x03, 0x5f
        /*0082*/ 	.short	0x0101


	//----- nvinfo : EIATTR_EXIT_INSTR_OFFSETS
	.align		4
        /*0084*/ 	.byte	0x04, 0x1c
        /*0086*/ 	.short	(.L_4887 - .L_4886)


	//   ....[0]....
.L_4886:
        /*0088*/ 	.word	0x00000670


	//   ....[1]....
        /*008c*/ 	.word	0x00000700


	//----- nvinfo : EIATTR_MAX_THREADS
	.align		4
.L_4887:
        /*0090*/ 	.byte	0x04, 0x05
        /*0092*/ 	.short	(.L_4889 - .L_4888)
.L_4888:
        /*0094*/ 	.word	0x00000080
        /*0098*/ 	.word	0x00000001
        /*009c*/ 	.word	0x00000001


	//----- nvinfo : EIATTR_CRS_STACK_SIZE
	.align		4
.L_4889:
        /*00a0*/ 	.byte	0x04, 0x1e
        /*00a2*/ 	.short	(.L_4891 - .L_4890)
.L_4890:
        /*00a4*/ 	.word	0x00000000


	//----- nvinfo : EIATTR_CBANK_PARAM_SIZE
	.align		4
.L_4891:
        /*00a8*/ 	.byte	0x03, 0x19
        /*00aa*/ 	.short	0x0024


	//----- nvinfo : EIATTR_PARAM_CBANK
	.align		4
        /*00ac*/ 	.byte	0x04, 0x0a
        /*00ae*/ 	.short	(.L_4893 - .L_4892)
	.align		4
.L_4892:
        /*00b0*/ 	.word	index@(.nv.constant0._ZN2at6native27unrolled_elementwise_kernelINS0_13BinaryFunctorIaaaZZZNS0_18lshift_kernel_cudaERNS_18TensorIteratorBaseEENKUlvE_clEvENKUlvE0_clEvEUlaaE_EESt5arrayIPcLm3EELi4E23TrivialOffsetCalculatorILi2EjESC_ILi1EjENS0_6memory15LoadWithoutCastENSF_16StoreWithoutCastEEEviT_T0_T2_T3_T4_T5_)
        /*00b4*/ 	.short	0x0210
        /*00b6*/ 	.short	0x0024


	//----- nvinfo : EIATTR_SW_WAR
	.align		4
.L_4893:
        /*00b8*/ 	.byte	0x04, 0x36
        /*00ba*/ 	.short	(.L_4895 - .L_4894)
.L_4894:
        /*00bc*/ 	.word	0x00000008
.L_4895:


//--------------------- .nv.info._ZN2at6native29vectorized_elementwise_kernelILi2ENS0_13BinaryFunctorIaaaZZZNS0_18lshift_kernel_cudaERNS_18TensorIteratorBaseEENKUlvE_clEvENKUlvE0_clEvEUlaaE_EESt5arrayIPcLm3EEEEviT0_T1_ --------------------------
	.section	.nv.info._ZN2at6native29vectorized_elementwise_kernelILi2ENS0_13BinaryFunctorIaaaZZZNS0_18lshift_kernel_cudaERNS_18TensorIteratorBaseEENKUlvE_clEvENKUlvE0_clEvEUlaaE_EESt5arrayIPcLm3EEEEviT0_T1_,"",@"SHT_CUDA_INFO"
	.sectionflags	@""
	.align	4


	//----- nvinfo : EIATTR_CUDA_API_VERSION
	.align		4
        /*0000*/ 	.byte	0x04, 0x37
        /*0002*/ 	.short	(.L_4897 - .L_4896)
.L_4896:
        /*0004*/ 	.word	0x00000082


	//----- nvinfo : EIATTR_KPARAM_INFO
	.align		4
.L_4897:
        /*0008*/ 	.byte	0x04, 0x17
        /*000a*/ 	.short	(.L_4899 - .L_4898)
.L_4898:
        /*000c*/ 	.word	0x00000000
        /*0010*/ 	.short	0x0002
        /*0012*/ 	.short	0x0008
        /*0014*/ 	.byte	0x00, 0xf0, 0x61, 0x00


	//----- nvinfo : EIATTR_KPARAM_INFO
	.align		4
.L_4899:
        /*0018*/ 	.byte	0x04, 0x17
        /*001a*/ 	.short	(.L_4901 - .L_4900)
.L_4900:
        /*001c*/ 	.word	0x00000000
        /*0020*/ 	.short	0x0001
        /*0022*/ 	.short	0x0004
        /*0024*/ 	.byte	0x00, 0xf0, 0x05, 0x00


	//----- nvinfo : EIATTR_KPARAM_INFO
	.align		4
.L_4901:
        /*0028*/ 	.byte	0x04, 0x17
        /*002a*/ 	.short	(.L_4903 - .L_4902)
.L_4902:
        /*002c*/ 	.word	0x00000000
        /*0030*/ 	.short	0x0000
        /*0032*/ 	.short	0x0000
        /*0034*/ 	.byte	0x00, 0xf0, 0x11, 0x00


	//----- nvinfo : EIATTR_SPARSE_MMA_MASK
	.align		4
.L_4903:
        /*0038*/ 	.byte	0x03, 0x50
        /*003a*/ 	.short	0x0000


	//----- nvinfo : EIATTR_MAXREG_COUNT
	.align		4
        /*003c*/ 	.byte	0x03, 0x1b
        /*003e*/ 	.short	0x00ff


	//----- nvinfo : EIATTR_MERCURY_ISA_VERSION
	.align		4
        /*0040*/ 	.byte	0x03, 0x5f
        /*0042*/ 	.short	0x0101


	//----- nvinfo : EIATTR_EXIT_INSTR_OFFSETS
	.align		4
        /*0044*/ 	.byte	0x04, 0x1c
        /*0046*/ 	.short	(.L_4905 - .L_4904)


	//   ....[0]....
.L_4904:
        /*0048*/ 	.word	0x000005c0


	//   ....[1]....
        /*004c*/ 	.word	0x00001310


	//   ....[2]....
        /*0050*/ 	.word	0x00001370


	//----- nvinfo : EIATTR_MAX_THREADS
	.align		4
.L_4905:
        /*0054*/ 	.byte	0x04, 0x05
        /*0056*/ 	.short	(.L_4907 - .L_4906)
.L_4906:
        /*0058*/ 	.word	0x00000080
        /*005c*/ 	.word	0x00000001
        /*0060*/ 	.word	0x00000001


	//----- nvinfo : EIATTR_CRS_STACK_SIZE
	.align		4
.L_4907:
        /*0064*/ 	.byte	0x04, 0x1e
        /*0066*/ 	.short	(.L_4909 - .L_4908)
.L_4908:
        /*0068*/ 	.word	0x00000000


	//----- nvinfo : EIATTR_CBANK_PARAM_SIZE
	.align		4
.L_4909:
        /*006c*/ 	.byte	0x03, 0x19
        /*006e*/ 	.short	0x0020


	//----- nvinfo : EIATTR_PARAM_CBANK
	.align		4
        /*0070*/ 	.byte	0x04, 0x0a
        /*0072*/ 	.short	(.L_4911 - .L_4910)
	.align		4
.L_4910:
        /*0074*/ 	.word	index@(.nv.constant0._ZN2at6native29vectorized_elementwise_kernelILi2ENS0_13BinaryFunctorIaaaZZZNS0_18lshift_kernel_cudaERNS_18TensorIteratorBaseEENKUlvE_clEvENKUlvE0_clEvEUlaaE_EESt5arrayIPcLm3EEEEviT0_T1_)
        /*0078*/ 	.short	0x0210
        /*007a*/ 	.short	0x0020


	//----- nvinfo : EIATTR_SW_WAR
	.align		4
.L_4911:
        /*007c*/ 	.byte	0x04, 0x36
        /*007e*/ 	.short	(.L_4913 - .L_4912)
.L_4912:
        /*0080*/ 	.word	0x00000008
.L_4913:


//--------------------- .nv.info._ZN2at6native29vectorized_elementwise_kernelILi4ENS0_13BinaryFunctorIaaaZZZNS0_18lshift_kernel_cudaERNS_18TensorIteratorBaseEENKUlvE_clEvENKUlvE0_clEvEUlaaE_EESt5arrayIPcLm3EEEEviT0_T1_ --------------------------
	.section	.nv.info._ZN2at6native29vectorized_elementwise_kernelILi4ENS0_13BinaryFunctorIaaaZZZNS0_18lshift_kernel_cudaERNS_18TensorIteratorBaseEENKUlvE_clEvENKUlvE0_clEvEUlaaE_EESt5arrayIPcLm3EEEEviT0_T1_,"",@"SHT_CUDA_INFO"
	.sectionflags	@""
	.align	4


	//----- nvinfo : EIATTR_CUDA_API_VERSION
	.align		4
        /*0000*/ 	.byte	0x04, 0x37
        /*0002*/ 	.short	(.L_4915 - .L_4914)
.L_4914:
        /*0004*/ 	.word	0x00000082


	//----- nvinfo : EIATTR_KPARAM_INFO
	.align		4
.L_4915:
        /*0008*/ 	.byte	0x04, 0x17
        /*000a*/ 	.short	(.L_4917 - .L_4916)
.L_4916:
        /*000c*/ 	.word	0x00000000
        /*0010*/ 	.short	0x0002
        /*0012*/ 	.short	0x0008
        /*0014*/ 	.byte	0x00, 0xf0, 0x61, 0x00


	//----- nvinfo : EIATTR_KPARAM_INFO
	.align		4
.L_4917:
        /*0018*/ 	.byte	0x04, 0x17
        /*001a*/ 	.short	(.L_4919 - .L_4918)
.L_4918:
        /*001c*/ 	.word	0x00000000
        /*0020*/ 	.short	0x0001
        /*0022*/ 	.short	0x0004
        /*0024*/ 	.byte	0x00, 0xf0, 0x05, 0x00


	//----- nvinfo : EIATTR_KPARAM_INFO
	.align		4
.L_4919:
        /*0028*/ 	.byte	0x04, 0x17
        /*002a*/ 	.short	(.L_4921 - .L_4920)
.L_4920:
        /*002c*/ 	.word	0x00000000
        /*0030*/ 	.short	0x0000
        /*0032*/ 	.short	0x0000
        /*0034*/ 	.byte	0x00, 0xf0, 0x11, 0x00


	//----- nvinfo : EIATTR_SPARSE_MMA_MASK
	.align		4
.L_4921:
        /*0038*/ 	.byte	0x03, 0x50
        /*003a*/ 	.short	0x0000


	//----- nvinfo : EIATTR_MAXREG_COUNT
	.align		4
        /*003c*/ 	.byte	0x03, 0x1b
        /*003e*/ 	.short	0x00ff


	//----- nvinfo : EIATTR_MERCURY_ISA_VERSION
	.align		4
        /*0040*/ 	.byte	0x03, 0x5f
        /*0042*/ 	.short	0x0101


	//----- nvinfo : EIATTR_EXIT_INSTR_OFFSETS
	.align		4
        /*0044*/ 	.byte	0x04, 0x1c
        /*0046*/ 	.short	(.L_4923 - .L_4922)


	//   ....[0]....
.L_4922:
        /*0048*/ 	.word	0x00000580


	//   ....[1]....
        /*004c*/ 	.word	0x000012d0


	//   ....[2]....
        /*0050*/ 	.word	0x00001330


	//----- nvinfo : EIATTR_MAX_THREADS
	.align		4
.L_4923:
        /*0054*/ 	.byte	0x04, 0x05
        /*0056*/ 	.short	(.L_4925 - .L_4924)
.L_4924:
        /*0058*/ 	.word	0x00000080
        /*005c*/ 	.word	0x00000001
        /*0060*/ 	.word	0x00000001


	//----- nvinfo : EIATTR_CRS_STACK_SIZE
	.align		4
.L_4925:
        /*0064*/ 	.byte	0x04, 0x1e
        /*0066*/ 	.short	(.L_4927 - .L_4926)
.L_4926:
        /*0068*/ 	.word	0x00000000


	//----- nvinfo : EIATTR_CBANK_PARAM_SIZE
	.align		4
.L_4927:
        /*006c*/ 	.byte	0x03, 0x19
        /*006e*/ 	.short	0x0020


	//----- nvinfo : EIATTR_PARAM_CBANK
	.align		4
        /*0070*/ 	.byte	0x04, 0x0a
        /*0072*/ 	.short	(.L_4929 - .L_4928)
	.align		4
.L_4928:
        /*0074*/ 	.word	index@(.nv.constant0._ZN2at6native29vectorized_elementwise_kernelILi4ENS0_13BinaryFunctorIaaaZZZNS0_18lshift_kernel_cudaERNS_18TensorIteratorBaseEENKUlvE_clEvENKUlvE0_clEvEUlaaE_EESt5arrayIPcLm3EEEEviT0_T1_)
        /*0078*/ 	.short	0x0210
        /*007a*/ 	.short	0x0020


	//----- nvinfo : EIATTR_SW_WAR
	.align		4
.L_4929:
        /*007c*/ 	.byte	0x04, 0x36
        /*007e*/ 	.short	(.L_4931 - .L_4930)
.L_4930:
        /*0080*/ 	.word	0x00000008
.L_4931:


//--------------------- .nv.info._ZN2at6native29vectorized_elementwise_kernelILi8ENS0_13BinaryFunctorIaaaZZZNS0_18lshift_kernel_cudaERNS_18TensorIteratorBaseEENKUlvE_clEvENKUlvE0_clEvEUlaaE_EESt5arrayIPcLm3EEEEviT0_T1_ --------------------------
	.section	.nv.info._ZN2at6native29vectorized_elementwise_kernelILi8ENS0_13BinaryFunctorIaaaZZZNS0_18lshift_kernel_cudaERNS_18TensorIteratorBaseEENKUlvE_clEvENKUlvE0_clEvEUlaaE_EESt5arrayIPcLm3EEEEviT0_T1_,"",@"SHT_CUDA_INFO"
	.sectionflags	@""
	.align	4


	//----- nvinfo : EIATTR_CUDA_API_VERSION
	.align		4
        /*0000*/ 	.byte	0x04, 0x37
        /*0002*/ 	.short	(.L_4933 - .L_4932)
.L_4932:
        /*0004*/ 	.word	0x00000082


	//----- nvinfo : EIATTR_KPARAM_INFO
	.align		4
.L_4933:
        /*0008*/ 	.byte	0x04, 0x17
        /*000a*/ 	.short	(.L_4935 - .L_4934)
.L_4934:
        /*000c*/ 	.word	0x00000000
        /*0010*/ 	.short	0x0002
        /*0012*/ 	.short	0x0008
        /*0014*/ 	.byte	0x00, 0xf0, 0x61, 0x00


	//----- nvinfo : EIATTR_KPARAM_INFO
	.align		4
.L_4935:
        /*0018*/ 	.byte	0x04, 0x17
        /*001a*/ 	.short	(.L_4937 - .L_4936)
.L_4936:
        /*001c*/ 	.word	0x00000000
        /*0020*/ 	.short	0x0001
        /*0022*/ 	.short	0x0004
        /*0024*/ 	.byte	0x00, 0xf0, 0x05, 0x00


	//----- nvinfo : EIATTR_KPARAM_INFO
	.align		4
.L_4937:
        /*0028*/ 	.byte	0x04, 0x17
        /*002a*/ 	.short	(.L_4939 - .L_4938)
.L_4938:
        /*002c*/ 	.word	0x00000000
        /*0030*/ 	.short	0x0000
        /*0032*/ 	.short	0x0000
        /*0034*/ 	.byte	0x00, 0xf0, 0x11, 0x00


	//----- nvinfo : EIATTR_SPARSE_MMA_MASK
	.align		4
.L_4939:
        /*0038*/ 	.byte	0x03, 0x50
        /*003a*/ 	.short	0x0000


	//----- nvinfo : EIATTR_MAXREG_COUNT
	.align		4
        /*003c*/ 	.byte	0x03, 0x1b
        /*003e*/ 	.short	0x00ff


	//----- nvinfo : EIATTR_MERCURY_ISA_VERSION
	.align		4
        /*0040*/ 	.byte	0x03, 0x5f
        /*0042*/ 	.short	0x0101


	//----- nvinfo : EIATTR_EXIT_INSTR_OFFSETS
	.align		4
        /*0044*/ 	.byte	0x04, 0x1c
        /*0046*/ 	.short	(.L_4941 - .L_4940)


	//   ....[0]....
.L_4940:
        /*0048*/ 	.word	0x00000760


	//   ....[1]....
        /*004c*/ 	.word	0x000014b0


	//   ....[2]....
        /*0050*/ 	.word	0x00001510


	//----- nvinfo : EIATTR_MAX_THREADS
	.align		4
.L_4941:
        /*0054*/ 	.byte	0x04, 0x05
        /*0056*/ 	.short	(.L_4943 - .L_4942)
.L_4942:
        /*0058*/ 	.word	0x00000080
        /*005c*/ 	.word	0x00000001
        /*0060*/ 	.word	0x00000001


	//----- nvinfo : EIATTR_CRS_STACK_SIZE
	.align		4
.L_4943:
        /*0064*/ 	.byte	0x04, 0x1e
        /*0066*/ 	.short	(.L_4945 - .L_4944)
.L_4944:
        /*0068*/ 	.word	0x00000000


	//----- nvinfo : EIATTR_CBANK_PARAM_SIZE
	.align		4
.L_4945:
        /*006c*/ 	.byte	0x03, 0x19
        /*006e*/ 	.short	0x0020


	//----- nvinfo : EIATTR_PARAM_CBANK
	.align		4
        /*0070*/ 	.byte	0x04, 0x0a
        /*0072*/ 	.short	(.L_4947 - .L_4946)
	.align		4
.L_4946:
        /*0074*/ 	.word	index@(.nv.constant0._ZN2at6native29vectorized_elementwise_kernelILi8ENS0_13BinaryFunctorIaaaZZZNS0_18lshift_kernel_cudaERNS_18TensorIteratorBaseEENKUlvE_clEvENKUlvE0_clEvEUlaaE_EESt5arrayIPcLm3EEEEviT0_T1_)
        /*0078*/ 	.short	0x0210
        /*007a*/ 	.short	0x0020


	//----- nvinfo : EIATTR_SW_WAR
	.align		4
.L_4947:
        /*007c*/ 	.byte	0x04, 0x36
        /*007e*/ 	.short	(.L_4949 - .L_4948)
.L_4948:
        /*0080*/ 	.word	0x00000008
.L_4949:


//--------------------- .nv.info._ZN2at6native18elementwise_kernelILi128ELi4EZNS0_15gpu_kernel_implINS0_13BUnaryFunctorIaaaZZZNS0_18lshift_kernel_cudaERNS_18TensorIteratorBaseEENKUlvE_clEvENKUlvE0_clEvEUlaaE_EEEEvS5_RKT_EUliE_EEviT1_ --------------------------
	.section	.nv.info._ZN2at6native18elementwise_kernelILi128ELi4EZNS0_15gpu_kernel_implINS0_13BUnaryFunctorIaaaZZZNS0_18lshift_kernel_cudaERNS_18TensorIteratorBaseEENKUlvE_clEvENKUlvE0_clEvEUlaaE_EEEEvS5_RKT_EUliE_EEviT1_,"",@"SHT_CUDA_INFO"
	.sectionflags	@""
	.align	4


	//----- nvinfo : EIATTR_CUDA_API_VERSION
	.align		4
        /*0000*/ 	.byte	0x04, 0x37
        /*0002*/ 	.short	(.L_4951 - .L_4950)
.L_4950:
        /*0004*/ 	.word	0x00000082


	//----- nvinfo : EIATTR_KPARAM_INFO
	.align		4
.L_4951:
        /*0008*/ 	.byte	0x04, 0x17
        /*000a*/ 	.short	(.L_4953 - .L_4952)
.L_4952:
        /*000c*/ 	.word	0x00000000
        /*0010*/ 	.short	0x0001
        /*0012*/ 	.short	0x0008
        /*0014*/ 	.byte	0x00, 0xf0, 0x61, 0x08


	//----- nvinfo : EIATTR_KPARAM_INFO
	.align		4
.L_4953:
        /*0018*/ 	.byte	0x04, 0x17
        /*001a*/ 	.short	(.L_4955 - .L_4954)
.L_4954:
        /*001c*/ 	.word	0x00000000
        /*0020*/ 	.short	0x0000
        /*0022*/ 	.short	0x0000
        /*0024*/ 	.byte	0x00, 0xf0, 0x11, 0x00


	//----- nvinfo : EIATTR_SPARSE_MMA_MASK
	.align		4
.L_4955:
        /*0028*/ 	.byte	0x03, 0x50
        /*002a*/ 	.short	0x0000


	//----- nvinfo : EIATTR_MAXREG_COUNT
	.align		4
        /*002c*/ 	.byte	0x03, 0x1b
        /*002e*/ 	.short	0x0080


	//----- nvinfo : EIATTR_EXTERNS
	.align		4
        /*0030*/ 	.byte	0x04, 0x0f
        /*0032*/ 	.short	(.L_4957 - .L_4956)


	//   ....[0]....
	.align		4
.L_4956:
        /*0034*/ 	.word	index@(__assertfail)


	//----- nvinfo : EIATTR_MERCURY_ISA_VERSION
	.align		4
.L_4957:
        /*0038*/ 	.byte	0x03, 0x5f
        /*003a*/ 	.short	0x0101


	//----- nvinfo : EIATTR_SYSCALL_OFFSETS
	.align		4
        /*003c*/ 	.byte	0x04, 0x46
        /*003e*/ 	.short	(.L_4959 - .L_4958)


	//   ....[0]....
.L_4958:
        /*0040*/ 	.word	0x000021f0


	//   ....[1]....
        /*0044*/ 	.word	0x00003150


	//   ....[2]....
        /*0048*/ 	.word	0x000053b0


	//   ....[3]....
        /*004c*/ 	.word	0x00006310


	//   ....[4]....
        /*0050*/ 	.word	0x00008560


	//   ....[5]....
        /*0054*/ 	.word	0x000094c0


	//   ....[6]....
        /*0058*/ 	.word	0x0000b700


	//   ....[7]....
        /*005c*/ 	.word	0x0000c660


	//----- nvinfo : EIATTR_EXIT_INSTR_OFFSETS
	.align		4
.L_4959:
        /*0060*/ 	.byte	0x04, 0x1c
        /*0062*/ 	.short	(.L_4961 - .L_4960)


	//   ....[0]....
.L_4960:
        /*0064*/ 	.word	0x000095b0


	//   ....[1]....
        /*0068*/ 	.word	0x0000b880


	//   ....[2]....
        /*006c*/ 	.word	0x0000b8a0


	//   ....[3]....
        /*0070*/ 	.word	0x0000b960


	//   ....[4]....
        /*0074*/ 	.word	0x0000b9a0


	//   ....[5]....
        /*0078*/ 	.word	0x0000b9e0


	//   ....[6]....
        /*007c*/ 	.word	0x0000ba70


	//   ....[7]....
        /*0080*/ 	.word	0x0000bab0


	//   ....[8]....
        /*0084*/ 	.word	0x0000bb50


	//   ....[9]....
        /*0088*/ 	.word	0x0000bba0


	//   ....[10]....
        /*008c*/ 	.word	0x0000bbf0


	//   ....[11]....
        /*0090*/ 	.word	0x0000bcb0


	//   ....[12]....
        /*0094*/ 	.word	0x0000bd10


	//   ....[13]....
        /*0098*/ 	.word	0x0000bea0


	//   ....[14]....
        /*009c*/ 	.word	0x0000c000


	//   ....[15]....
        /*00a0*/ 	.word	0x0000c040


	//   ....[16]....
        /*00a4*/ 	.word	0x0000c100


	//   ....[17]....
        /*00a8*/ 	.word	0x0000c280


	//   ....[18]....
        /*00ac*/ 	.word	0x0000c400


	//   ....[19]....
        /*00b0*/ 	.word	0x0000c560


	//   ....[20]....
        /*00b4*/ 	.word	0x0000c670


	//   ....[21]....
        /*00b8*/ 	.word	0x0000c6d0


	//   ....[22]....
        /*00bc*/ 	.word	0x0000c710


	//----- nvinfo : EIATTR_MAX_THREADS
	.align		4
.L_4961:
        /*00c0*/ 	.byte	0x04, 0x05
        /*00c2*/ 	.short	(.L_4963 - .L_4962)
.L_4962:
        /*00c4*/ 	.word	0x00000080
        /*00c8*/ 	.word	0x00000001
        /*00cc*/ 	.word	0x00000001


	//----- nvinfo : EIATTR_CRS_STACK_SIZE
	.align		4
.L_4963:
        /*00d0*/ 	.byte	0x04, 0x1e
        /*00d2*/ 	.short	(.L_4965 - .L_4964)
.L_4964:
        /*00d4*/ 	.word	0x00000000


	//----- nvinfo : EIATTR_CBANK_PARAM_SIZE
	.align		4
.L_4965:
        /*00d8*/ 	.byte	0x03, 0x19
        /*00da*/ 	.short	0x0220


	//----- nvinfo : EIATTR_PARAM_CBANK
	.align		4
        /*00dc*/ 	.byte	0x04, 0x0a
        /*00de*/ 	.short	(.L_4967 - .L_4966)
	.align		4
.L_4966:
        /*00e0*/ 	.word	index@(.nv.constant0._ZN2at6native18elementwise_kernelILi128ELi4EZNS0_15gpu_kernel_implINS0_13BUnaryFunctorIaaaZZZNS0_18lshift_kernel_cudaERNS_18TensorIteratorBaseEENKUlvE_clEvENKUlvE0_clEvEUlaaE_EEEEvS5_RKT_EUliE_EEviT1_)
        /*00e4*/ 	.short	0x0210
        /*00e6*/ 	.short	0x0220


	//----- nvinfo : EIATTR_SW_WAR
	.align		4
.L_4967:
        /*00e8*/ 	.byte	0x04, 0x36
        /*00ea*/ 	.short	(.L_4969 - .L_4968)
.L_4968:
        /*00ec*/ 	.word	0x00000008
.L_4969:


//--------------------- .nv.info._ZN2at6native27unrolled_elementwise_kernelINS0_13BUnaryFunctorIaaaZZZNS0_18lshift_kernel_cudaERNS_18TensorIteratorBaseEENKUlvE_clEvENKUlvE0_clEvEUlaaE_EESt5arrayIPcLm2EELi4E23TrivialOffsetCalculatorILi1EjESD_NS0_6memory12LoadWithCastILi1EEENSE_13StoreWithCastILi1EEEEEviT_T0_T2_T3_T4_T5_ --------------------------
	.section	.nv.info._ZN2at6native27unrolled_elementwise_kernelINS0_13BUnaryFunctorIaaaZZZNS0_18lshift_kernel_cudaERNS_18TensorIteratorBaseEENKUlvE_clEvENKUlvE0_clEvEUlaaE_EESt5arrayIPcLm2EELi4E23TrivialOffsetCalculatorILi1EjESD_NS0_6memory12LoadWithCastILi1EEENSE_13StoreWithCastILi1EEEEEviT_T0_T2_T3_T4_T5_,"",@"SHT_CUDA_INFO"
	.sectionflags	@""
	.align	4


	//----- nvinfo : EIATTR_CUDA_API_VERSION
	.align		4
        /*0000*/ 	.byte	0x04, 0x37
        /*0002*/ 	.short	(.L_4971 - .L_4970)
.L_4970:
        /*0004*/ 	.word	0x00000082


	//----- nvinfo : EIATTR_KPARAM_INFO
	.align		4
.L_4971:
        /*0008*/ 	.byte	0x04, 0x17
        /*000a*/ 	.short	(.L_4973 - .L_4972)
.L_4972:
        /*000c*/ 	.word	0x00000000
        /*0010*/ 	.short	0x0006
        /*0012*/ 	.short	0x0024
        /*0014*/ 	.byte	0x00, 0xf0, 0x21, 0x00


	//----- nvinfo : EIATTR_KPARAM_INFO
	.align		4
.L_4973:
        /*0018*/ 	.byte	0x04, 0x17
        /*001a*/ 	.short	(.L_4975 - .L_4974)
.L_4974:
        /*001c*/ 	.word	0x00000000
        /*0020*/ 	.short	0x0005
        /*0022*/ 	.short	0x001c
        /*0024*/ 	.byte	0x00, 0xf0, 0x21, 0x00


	//----- nvinfo : EIATTR_KPARAM_INFO
	.align		4
.L_4975:
        /*0028*/ 	.byte	0x04, 0x17
        /*002a*/ 	.short	(.L_4977 - .L_4976)
.L_4976:
        /*002c*/ 	.word	0x00000000
        /*0030*/ 	.short	0x0004
        /*0032*/ 	.short	0x0019
        /*0034*/ 	.byte	0x00, 0xf0, 0x05, 0x00


	//----- nvinfo : EIATTR_KPARAM_INFO
	.align		4
.L_4977:
        /*0038*/ 	.byte	0x04, 0x17
        /*003a*/ 	.short	(.L_4979 - .L_4978)
.L_4978:
        /*003c*/ 	.word	0x00000000
        /*0040*/ 	.short	0x0003
        /*0042*/ 	.short	0x0018
        /*0044*/ 	.byte	0x00, 0xf0, 0x05, 0x00


	//----- nvinfo : EIATTR_KPARAM_INFO
	.align		4
.L_4979:
        /*0048*/ 	.byte	0x04, 0x17
        /*004a*/ 	.short	(.L_4981 - .L_4980)
.L_4980:
        /*004c*/ 	.word	0x00000000
        /*0050*/ 	.short	0x0002
        /*0052*/ 	.short	0x0008
        /*0054*/ 	.byte	0x00, 0xf0, 0x41, 0x00


	//----- nvinfo : EIATTR_KPARAM_INFO
	.align		4
.L_4981:
        /*0058*/ 	.byte	0x04, 0x17
        /*005a*/ 	.short	(.L_4983 - .L_4982)
.L_4982:
        /*005c*/ 	.word	0x00000000
        /*0060*/ 	.short	0x0001
        /*0062*/ 	.short	0x0004
        /*0064*/ 	.byte	0x00, 0xf0, 0x09, 0x00


	//----- nvinfo : EIATTR_KPARAM_INFO
	.align		4
.L_4983:
        /*0068*/ 	.byte	0x04, 0x17
        /*006a*/ 	.short	(.L_4985 - .L_4984)
.L_4984:
        /*006c*/ 	.word	0x00000000
        /*0070*/ 	.short	0x0000
        /*0072*/ 	.short	0x0000
        /*0074*/ 	.byte	0x00, 0xf0, 0x11, 0x00


	//----- nvinfo : EIATTR_SPARSE_MMA_MASK
	.align		4
.L_4985:
        /*0078*/ 	.byte	0x03, 0x50
        /*007a*/ 	.short	0x0000


	//----- nvinfo : EIATTR_MAXREG_COUNT
	.align		4
        /*007c*/ 	.byte	0x03, 0x1b
        /*007e*/ 	.short	0x00ff


	//----- nvinfo : EIATTR_EXTERNS
	.align		4
        /*0080*/ 	.byte	0x04, 0x0f
        /*0082*/ 	.short	(.L_4987 - .L_4986)


	//   ....[0]....
	.align		4
.L_4986:
        /*0084*/ 	.word	index@(__assertfail)


	//----- nvinfo : EIATTR_MERCURY_ISA_VERSION
	.align		4
.L_4987:
        /*0088*/ 	.byte	0x03, 0x5f
        /*008a*/ 	.short	0x0101


	//----- nvinfo : EIATTR_SYSCALL_OFFSETS
	.align		4
        /*008c*/ 	.byte	0x04, 0x46
        /*008e*/ 	.short	(.L_4989 - .L_4988)


	//   ....[0]....
.L_4988:
        /*0090*/ 	.word	0x00000f10


	//   ....[1]....
        /*0094*/ 	.word	0x00001e20


	//   ....[2]....
        /*0098*/ 	.word	0x00002d40


	//   ....[3]....
        /*009c*/ 	.word	0x00003c40


	//   ....[4]....
        /*00a0*/ 	.word	0x00004d60


	//   ....[5]....
        /*00a4*/ 	.word	0x00005d70


	//   ....[6]....
        /*00a8*/ 	.word	0x00006d60


	//   ....[7]....
        /*00ac*/ 	.word	0x00007d50


	//----- nvinfo : EIATTR_EXIT_INSTR_OFFSETS
	.align		4
.L_4989:
        /*00b0*/ 	.byte	0x04, 0x1c
        /*00b2*/ 	.short	(.L_4991 - .L_4990)


	//   ....[0]....
.L_4990:
        /*00b4*/ 	.word	0x00006e40


	//   ....[1]....
        /*00b8*/ 	.word	0x00006f70


	//   ....[2]....
        /*00bc*/ 	.word	0x00006f90


	//   ....[3]....
        /*00c0*/ 	.word	0x00007050


	//   ....[4]....
        /*00c4*/ 	.word	0x00007090


	//   ....[5]....
        /*00c8*/ 	.word	0x000070d0


	//   ....[6]....
        /*00cc*/ 	.word	0x00007160


	//   ....[7]....
        /*00d0*/ 	.word	0x000071a0


	//   ....[8]....
        /*00d4*/ 	.word	0x00007240


	//   ....[9]....
        /*00d8*/ 	.word	0x00007290


	//   ....[10]....
        /*00dc*/ 	.word	0x000072e0


	//   ....[11]....
        /*00e0*/ 	.word	0x000073a0


	//   ....[12]....
        /*00e4*/ 	.word	0x00007400


	//   ....[13]....
        /*00e8*/ 	.word	0x00007590


	//   ....[14]....
        /*00ec*/ 	.word	0x000076f0


	//   ....[15]....
        /*00f0*/ 	.word	0x00007730


	//   ....[16]....
        /*00f4*/ 	.word	0x000077f0


	//   ....[17]....
        /*00f8*/ 	.word	0x00007970


	//   ....[18]....
        /*00fc*/ 	.word	0x00007af0


	//   ....[19]....
        /*0100*/ 	.word	0x00007c50


	//   ....[20]....
        /*0104*/ 	.word	0x00007d60


	//   ....[21]....
        /*0108*/ 	.word	0x00007dc0


	//   ....[22]....
        /*010c*/ 	.word	0x00007e00


	//----- nvinfo : EIATTR_MAX_THREADS
	.align		4
.L_4991:
        /*0110*/ 	.byte	0x04, 0x05
        /*0112*/ 	.short	(.L_4993 - .L_4992)
.L_4992:
        /*0114*/ 	.word	0x00000080
        /*0118*/ 	.word	0x00000001
        /*011c*/ 	.word	0x00000001


	//----- nvinfo : EIATTR_CRS_STACK_SIZE
	.align		4
.L_4993:
        /*0120*/ 	.byte	0x04, 0x1e
        /*0122*/ 	.short	(.L_4995 - .L_4994)
.L_4994:
        /*0124*/ 	.word	0x00000000


	//----- nvinfo : EIATTR_CBANK_PARAM_SIZE
	.align		4
.L_4995:
        /*0128*/ 	.byte	0x03, 0x19
        /*012a*/ 	.short	0x002c


	//----- nvinfo : EIATTR_PARAM_CBANK
	.align		4
        /*012c*/ 	.byte	0x04, 0x0a
        /*012e*/ 	.short	(.L_4997 - .L_4996)
	.align		4
.L_4996:
        /*0130*/ 	.word	index@(.nv.constant0._ZN2at6native27unrolled_elementwise_kernelINS0_13BUnaryFunctorIaaaZZZNS0_18lshift_kernel_cudaERNS_18TensorIteratorBaseEENKUlvE_clEvENKUlvE0_clEvEUlaaE_EESt5arrayIPcLm2EELi4E23TrivialOffsetCalculatorILi1EjESD_NS0_6memory12LoadWithCastILi1EEENSE_13StoreWithCastILi1EEEEEviT_T0_T2_T3_T4_T5_)
        /*0134*/ 	.short	0x0210
        /*0136*/ 	.short	0x002c


	//----- nvinfo : EIATTR_SW_WAR
	.align		4
.L_4997:
        /*0138*/ 	.byte	0x04, 0x36
        /*013a*/ 	.short	(.L_4999 - .L_4998)
.L_4998:
        /*013c*/ 	.word	0x00000008
.L_4999:


//--------------------- .nv.info._ZN2at6native18elementwise_kernelILi128ELi4EZNS0_22gpu_kernel_impl_nocastINS0_13BUnaryFunctorIaaaZZZNS0_18lshift_kernel_cudaERNS_18TensorIteratorBaseEENKUlvE_clEvENKUlvE0_clEvEUlaaE_EEEEvS5_RKT_EUliE_EEviT1_ --------------------------
	.section	.nv.info._ZN2at6native18elementwise_kernelILi128ELi4EZNS0_22gpu_kernel_impl_nocastINS0_13BUnaryFunctorIaaaZZZNS0_18lshift_kernel_cudaERNS_18TensorIteratorBaseEENKUlvE_clEvENKUlvE0_clEvEUlaaE_EEEEvS5_RKT_EUliE_EEviT1_,"",@"SHT_CUDA_INFO"
	.sectionflags	@""
	.align	4


	//----- nvinfo : EIATTR_CUDA_API_VERSION
	.align		4
        /*0000*/ 	.byte	0x04, 0x37
        /*0002*/ 	.short	(.L_5001 - .L_5000)
.L_5000:
        /*0004*/ 	.word	0x00000082


	//----- nvinfo : EIATTR_KPARAM_INFO
	.align		4
.L_5001:
        /*0008*/ 	.byte	0x04, 0x17
        /*000a*/ 	.short	(.L_5003 - .L_5002)
.L_5002:
        /*000c*/ 	.word	0x00000000
        /*0010*/ 	.short	0x0001
        /*0012*/ 	.short	0x0008
        /*0014*/ 	.byte	0x00, 0xf0, 0x61, 0x08


	//----- nvinfo : EIATTR_KPARAM_INFO
	.align		4
.L_5003:
        /*0018*/ 	.byte	0x04, 0x17
        /*001a*/ 	.short	(.L_5005 - .L_5004)
.L_5004:
        /*001c*/ 	.word	0x00000000
        /*0020*/ 	.short	0x0000
        /*0022*/ 	.short	0x0000
        /*0024*/ 	.byte	0x00, 0xf0, 0x11, 0x00


	//----- nvinfo : EIATTR_SPARSE_MMA_MASK
	.align		4
.L_5005:
        /*0028*/ 	.byte	0x03, 0x50
        /*002a*/ 	.short	0x0000


	//----- nvinfo : EIATTR_MAXREG_COUNT
	.align		4
        /*002c*/ 	.byte	0x03, 0x1b
        /*002e*/ 	.short	0x0080


	//----- nvinfo : EIATTR_MERCURY_ISA_VERSION
	.align		4
        /*0030*/ 	.byte	0x03, 0x5f
        /*0032*/ 	.short	0x0101


	//----- nvinfo : EIATTR_EXIT_INSTR_OFFSETS
	.align		4
        /*0034*/ 	.byte	0x04, 0x1c
        /*0036*/ 	.short	(.L_5007 - .L_5006)


	//   ....[0]....
.L_5006:
        /*0038*/ 	.word	0x00003c40


	//   ....[1]....
        /*003c*/ 	.word	0x00004ff0


	//----- nvinfo : EIATTR_MAX_THREADS
	.align		4
.L_5007:
        /*0040*/ 	.byte	0x04, 0x05
        /*0042*/ 	.short	(.L_5009 - .L_5008)
.L_5008:
        /*0044*/ 	.word	0x00000080
        /*0048*/ 	.word	0x00000001
        /*004c*/ 	.word	0x00000001


	//----- nvinfo : EIATTR_CRS_STACK_SIZE
	.align		4
.L_5009:
        /*0050*/ 	.byte	0x04, 0x1e
        /*0052*/ 	.short	(.L_5011 - .L_5010)
.L_5010:
        /*0054*/ 	.word	0x00000000


	//----- nvinfo : EIATTR_CBANK_PARAM_SIZE
	.align		4
.L_5011:
        /*0058*/ 	.byte	0x03, 0x19
        /*005a*/ 	.short	0x0220


	//----- nvinfo : EIATTR_PARAM_CBANK
	.align		4
        /*005c*/ 	.byte	0x04, 0x0a
        /*005e*/ 	.short	(.L_5013 - .L_5012)
	.align		4
.L_5012:
        /*0060*/ 	.word	index@(.nv.constant0._ZN2at6native18elementwise_kernelILi128ELi4EZNS0_22gpu_kernel_impl_nocastINS0_13BUnaryFunctorIaaaZZZNS0_18lshift_kernel_cudaERNS_18TensorIteratorBaseEENKUlvE_clEvENKUlvE0_clEvEUlaaE_EEEEvS5_RKT_EUliE_EEviT1_)
        /*0064*/ 	.short	0x0210
        /*0066*/ 	.short	0x0220


	//----- nvinfo : EIATTR_SW_WAR
	.align		4
.L_5013:
        /*0068*/ 	.byte	0x04, 0x36
        /*006a*/ 	.short	(.L_5015 - .L_5014)
.L_5014:
        /*006c*/ 	.word	0x00000008
.L_5015:


//--------------------- .nv.info._ZN2at6native27unrolled_elementwise_kernelINS0_13BUnaryFunctorIaaaZZZNS0_18lshift_kernel_cudaERNS_18TensorIteratorBaseEENKUlvE_clEvENKUlvE0_clEvEUlaaE_EESt5arrayIPcLm2EELi4E23TrivialOffsetCalculatorILi1EjESD_NS0_6memory15LoadWithoutCastENSE_16StoreWithoutCastEEEviT_T0_T2_T3_T4_T5_ --------------------------
	.section	.nv.info._ZN2at6native27unrolled_elementwise_kernelINS0_13BUnaryFunctorIaaaZZZNS0_18lshift_kernel_cudaERNS_18TensorIteratorBaseEENKUlvE_clEvENKUlvE0_clEvEUlaaE_EESt5arrayIPcLm2EELi4E23TrivialOffsetCalculatorILi1EjESD_NS0_6memory15LoadWithoutCastENSE_16StoreWithoutCastEEEviT_T0_T2_T3_T4_T5_,"",@"SHT_CUDA_INFO"
	.sectionflags	@""
	.align	4


	//----- nvinfo : EIATTR_CUDA_API_VERSION
	.align		4
        /*0000*/ 	.byte	0x04, 0x37
        /*0002*/ 	.short	(.L_5017 - .L_5016)
.L_5016:
        /*0004*/ 	.word	0x00000082


	//----- nvinfo : EIATTR_KPARAM_INFO
	.align		4
.L_5017:
        /*0008*/ 	.byte	0x04, 0x17
        /*000a*/ 	.short	(.L_5019 - .L_5018)
.L_5018:
        /*000c*/ 	.word	0x00000000
        /*0010*/ 	.short	0x0006
        /*0012*/ 	.short	0x001b
        /*0014*/ 	.byte	0x00, 0xf0, 0x05, 0x00


	//----- nvinfo : EIATTR_KPARAM_INFO
	.align		4
.L_5019:
        /*0018*/ 	.byte	0x04, 0x17
        /*001a*/ 	.short	(.L_5021 - .L_5020)
.L_5020:
        /*001c*/ 	.word	0x00000000
        /*0020*/ 	.short	0x0005
        /*0022*/ 	.short	0x001a
        /*0024*/ 	.byte	0x00, 0xf0, 0x05, 0x00


	//----- nvinfo : EIATTR_KPARAM_INFO
	.align		4
.L_5021:
        /*0028*/ 	.byte	0x04, 0x17
        /*002a*/ 	.short	(.L_5023 - .L_5022)
.L_5022:
        /*002c*/ 	.word	0x00000000
        /*0030*/ 	.short	0x0004
        /*0032*/ 	.short	0x0019
        /*0034*/ 	.byte	0x00, 0xf0, 0x05, 0x00


	//----- nvinfo : EIATTR_KPARAM_INFO
	.align		4
.L_5023:
        /*0038*/ 	.byte	0x04, 0x17
        /*003a*/ 	.short	(.L_5025 - .L_5024)
.L_5024:
        /*003c*/ 	.word	0x00000000
        /*0040*/ 	.short	0x0003
        /*0042*/ 	.short	0x0018
        /*0044*/ 	.byte	0x00, 0xf0, 0x05, 0x00


	//----- nvinfo : EIATTR_KPARAM_INFO
	.align		4
.L_5025:
        /*0048*/ 	.byte	0x04, 0x17
        /*004a*/ 	.short	(.L_5027 - .L_5026)
.L_5026:
        /*004c*/ 	.word	0x00000000
        /*0050*/ 	.short	0x0002
        /*0052*/ 	.short	0x0008
        /*0054*/ 	.byte	0x00, 0xf0, 0x41, 0x00


	//----- nvinfo : EIATTR_KPARAM_INFO
	.align		4
.L_5027:
        /*0058*/ 	.byte	0x04, 0x17
        /*005a*/ 	.short	(.L_5029 - .L_5028)
.L_5028:
        /*005c*/ 	.word	0x00000000
        /*0060*/ 	.short	0x0001
        /*0062*/ 	.short	0x0004
        /*0064*/ 	.byte	0x00, 0xf0, 0x09, 0x00


	//----- nvinfo : EIATTR_KPARAM_INFO
	.align		4
.L_5029:
        /*0068*/ 	.byte	0x04, 0x17
        /*006a*/ 	.short	(.L_5031 - .L_5030)
.L_5030:
        /*006c*/ 	.word	0x00000000
        /*0070*/ 	.short	0x0000
        /*0072*/ 	.short	0x0000
        /*0074*/ 	.byte	0x00, 0xf0, 0x11, 0x00


	//----- nvinfo : EIATTR_SPARSE_MMA_MASK
	.align		4
.L_5031:
        /*0078*/ 	.byte	0x03, 0x50
        /*007a*/ 	.short	0x0000


	//----- nvinfo : EIATTR_MAXREG_COUNT
	.align		4
        /*007c*/ 	.byte	0x03, 0x1b
        /*007e*/ 	.short	0x00ff


	//----- nvinfo : EIATTR_MERCURY_ISA_VERSION
	.align		4
        /*0080*/ 	.byte	0x03, 0x5f
        /*0082*/ 	.short	0x0101


	//----- nvinfo : EIATTR_EXIT_INSTR_OFFSETS
	.align		4
        /*0084*/ 	.byte	0x04, 0x1c
        /*0086*/ 	.short	(.L_5033 - .L_5032)


	//   ....[0]....
.L_5032:
        /*0088*/ 	.word	0x000004f0


	//   ....[1]....
        /*008c*/ 	.word	0x00000550


	//----- nvinfo : EIATTR_MAX_THREADS
	.align		4
.L_5033:
        /*0090*/ 	.byte	0x04, 0x05
        /*0092*/ 	.short	(.L_5035 - .L_5034)
.L_5034:
        /*0094*/ 	.word	0x00000080
        /*0098*/ 	.word	0x00000001
        /*009c*/ 	.word	0x00000001


	//----- nvinfo : EIATTR_CRS_STACK_SIZE
	.align		4
.L_5035:
        /*00a0*/ 	.byte	0x04, 0x1e
        /*00a2*/ 	.short	(.L_5037 - .L_5036)
.L_5036:
        /*00a4*/ 	.word	0x00000000


	//----- nvinfo : EIATTR_CBANK_PARAM_SIZE
	.align		4
.L_5037:
        /*00a8*/ 	.byte	0x03, 0x19
        /*00aa*/ 	.short	0x001c


	//----- nvinfo : EIATTR_PARAM_CBANK
	.align		4
        /*00ac*/ 	.byte	0x04, 0x0a
        /*00ae*/ 	.short	(.L_5039 - .L_5038)
	.align		4
.L_5038:
        /*00b0*/ 	.word	index@(.nv.constant0._ZN2at6native27unrolled_elementwise_kernelINS0_13BUnaryFunctorIaaaZZZNS0_18lshift_kernel_cudaERNS_18TensorIteratorBaseEENKUlvE_clEvENKUlvE0_clEvEUlaaE_EESt5arrayIPcLm2EELi4E23TrivialOffsetCalculatorILi1EjESD_NS0_6memory15LoadWithoutCastENSE_16StoreWithoutCastEEEviT_T0_T2_T3_T4_T5_)
        /*00b4*/ 	.short	0x0210
        /*00b6*/ 	.short	0x001c


	//----- nvinfo : EIATTR_SW_WAR
	.align		4
.L_5039:
        /*00b8*/ 	.byte	0x04, 0x36
        /*00ba*/ 	.short	(.L_5041 - .L_5040)
.L_5040:
        /*00bc*/ 	.word	0x00000008
.L_5041:


//--------------------- .nv.info._ZN2at6native29vectorized_elementwise_kernelILi2ENS0_13BUnaryFunctorIaaaZZZNS0_18lshift_kernel_cudaERNS_18TensorIteratorBaseEENKUlvE_clEvENKUlvE0_clEvEUlaaE_EESt5arrayIPcLm2EEEEviT0_T1_ --------------------------
	.section	.nv.info._ZN2at6native29vectorized_elementwise_kernelILi2ENS0_13BUnaryFunctorIaaaZZZNS0_18lshift_kernel_cudaERNS_18TensorIteratorBaseEENKUlvE_clEvENKUlvE0_clEvEUlaaE_EESt5arrayIPcLm2EEEEviT0_T1_,"",@"SHT_CUDA_INFO"
	.sectionflags	@""
	.align	4


	//----- nvinfo : EIATTR_CUDA_API_VERSION
	.align		4
        /*0000*/ 	.byte	0x04, 0x37
        /*0002*/ 	.short	(.L_5043 - .L_5042)
.L_5042:
        /*0004*/ 	.word	0x00000082


	//----- nvinfo : EIATTR_KPARAM_INFO
	.align		4
.L_5043:
        /*0008*/ 	.byte	0x04, 0x17
        /*000a*/ 	.short	(.L_5045 - .L_5044)
.L_5044:
        /*000c*/ 	.word	0x00000000
        /*0010*/ 	.short	0x0002
        /*0012*/ 	.short	0x0008
        /*0014*/ 	.byte	0x00, 0xf0, 0x41, 0x00


	//----- nvinfo : EIATTR_KPARAM_INFO
	.align		4
.L_5045:
        /*0018*/ 	.byte	0x04, 0x17
        /*001a*/ 	.short	(.L_5047 - .L_5046)
.L_5046:
        /*001c*/ 	.word	0x00000000
        /*0020*/ 	.short	0x0001
        /*0022*/ 	.short	0x0004
        /*0024*/ 	.byte	0x00, 0xf0, 0x09, 0x00


	//----- nvinfo : EIATTR_KPARAM_INFO
	.align		4
.L_5047:
        /*0028*/ 	.byte	0x04, 0x17
        /*002a*/ 	.short	(.L_5049 - .L_5048)
.L_5048:
        /*002c*/ 	.word	0x00000000
        /*0030*/ 	.short	0x0000
        /*0032*/ 	.short	0x0000
        /*0034*/ 	.byte	0x00, 0xf0, 0x11, 0x00


	//----- nvinfo : EIATTR_SPARSE_MMA_MASK
	.align		4
.L_5049:
        /*0038*/ 	.byte	0x03, 0x50
        /*003a*/ 	.short	0x0000


	//----- nvinfo : EIATTR_MAXREG_COUNT
	.align		4
        /*003c*/ 	.byte	0x03, 0x1b
        /*003e*/ 	.short	0x00ff


	//----- nvinfo : EIATTR_MERCURY_ISA_VERSION
	.align		4
        /*0040*/ 	.byte	0x03, 0x5f
        /*0042*/ 	.short	0x0101


	//----- nvinfo : EIATTR_EXIT_INSTR_OFFSETS
	.align		4
        /*0044*/ 	.byte	0x04, 0x1c
        /*0046*/ 	.short	(.L_5051 - .L_5050)


	//   ....[0]....
.L_5050:
        /*0048*/ 	.word	0x00000450


	//   ....[1]....
        /*004c*/ 	.word	0x00000de0


	//   ....[2]....
        /*0050*/ 	.word	0x00000e40


	//----- nvinfo : EIATTR_MAX_THREADS
	.align		4
.L_5051:
        /*0054*/ 	.byte	0x04, 0x05
        /*0056*/ 	.short	(.L_5053 - .L_5052)
.L_5052:
        /*0058*/ 	.word	0x00000080
        /*005c*/ 	.word	0x00000001
        /*0060*/ 	.word	0x00000001


	//----- nvinfo : EIATTR_CRS_STACK_SIZE
	.align		4
.L_5053:
        /*0064*/ 	.byte	0x04, 0x1e
        /*0066*/ 	.short	(.L_5055 - .L_5054)
.L_5054:
        /*0068*/ 	.word	0x00000000


	//----- nvinfo : EIATTR_CBANK_PARAM_SIZE
	.align		4
.L_5055:
        /*006c*/ 	.byte	0x03, 0x19
        /*006e*/ 	.short	0x0018


	//----- nvinfo : EIATTR_PARAM_CBANK
	.align		4
        /*0070*/ 	.byte	0x04, 0x0a
        /*0072*/ 	.short	(.L_5057 - .L_5056)
	.align		4
.L_5056:
        /*0074*/ 	.word	index@(.nv.constant0._ZN2at6native29vectorized_elementwise_kernelILi2ENS0_13BUnaryFunctorIaaaZZZNS0_18lshift_kernel_cudaERNS_18TensorIteratorBaseEENKUlvE_clEvENKUlvE0_clEvEUlaaE_EESt5arrayIPcLm2EEEEviT0_T1_)
        /*0078*/ 	.short	0x0210
        /*007a*/ 	.short	0x0018


	//----- nvinfo : EIATTR_SW_WAR
	.align		4
.L_5057:
        /*007c*/ 	.byte	0x04, 0x36
        /*007e*/ 	.short	(.L_5059 - .L_5058)
.L_5058:
        /*0080*/ 	.word	0x00000008
.L_5059:


//--------------------- .nv.info._ZN2at6native29vectorized_elementwise_kernelILi4ENS0_13BUnaryFunctorIaaaZZZNS0_18lshift_kernel_cudaERNS_18TensorIteratorBaseEENKUlvE_clEvENKUlvE0_clEvEUlaaE_EESt5arrayIPcLm2EEEEviT0_T1_ --------------------------
	.section	.nv.info._ZN2at6native29vectorized_elementwise_kernelILi4ENS0_13BUnaryFunctorIaaaZZZNS0_18lshift_kernel_cudaERNS_18TensorIteratorBaseEENKUlvE_clEvENKUlvE0_clEvEUlaaE_EESt5arrayIPcLm2EEEEviT0_T1_,"",@"SHT_CUDA_INFO"
	.sectionflags	@""
	.align	4


	//----- nvinfo : EIATTR_CUDA_API_VERSION
	.align		4
        /*0000*/ 	.byte	0x04, 0x37
        /*0002*/ 	.short	(.L_5061 - .L_5060)
.L_5060:
        /*0004*/ 	.word	0x00000082


	//----- nvinfo : EIATTR_KPARAM_INFO
	.align		4
.L_5061:
        /*0008*/ 	.byte	0x04, 0x17
        /*000a*/ 	.short	(.L_5063 - .L_5062)
.L_5062:
        /*000c*/ 	.word	0x00000000
        /*0010*/ 	.short	0x0002
        /*0012*/ 	.short	0x0008
        /*0014*/ 	.byte	0x00, 0xf0, 0x41, 0x00


	//----- nvinfo : EIATTR_KPARAM_INFO
	.align		4
.L_5063:
        /*0018*/ 	.byte	0x04, 0x17
        /*001a*/ 	.short	(.L_5065 - .L_5064)
.L_5064:
        /*001c*/ 	.word	0x00000000
        /*0020*/ 	.short	0x0001
        /*0022*/ 	.short	0x0004
        /*0024*/ 	.byte	0x00, 0xf0, 0x09, 0x00


	//----- nvinfo : EIATTR_KPARAM_INFO
	.align		4
.L_5065:
        /*0028*/ 	.byte	0x04, 0x17
        /*002a*/ 	.short	(.L_5067 - .L_5066)
.L_5066:
        /*002c*/ 	.word	0x00000000
        /*0030*/ 	.short	0x0000
        /*0032*/ 	.short	0x0000
        /*0034*/ 	.byte	0x00, 0xf0, 0x11, 0x00


	//----- nvinfo : EIATTR_SPARSE_MMA_MASK
	.align		4
.L_5067:
        /*0038*/ 	.byte	0x03, 0x50
        /*003a*/ 	.short	0x0000


	//----- nvinfo : EIATTR_MAXREG_COUNT
	.align		4
        /*003c*/ 	.byte	0x03, 0x1b
        /*003e*/ 	.short	0x00ff


	//----- nvinfo : EIATTR_MERCURY_ISA_VERSION
	.align		4
        /*0040*/ 	.byte	0x03, 0x5f
        /*0042*/ 	.short	0x0101


	//----- nvinfo : EIATTR_EXIT_INSTR_OFFSETS
	.align		4
        /*0044*/ 	.byte	0x04, 0x1c
        /*0046*/ 	.short	(.L_5069 - .L_5068)


	//   ....[0]....
.L_5068:
        /*0048*/ 	.word	0x00000420


	//   ....[1]....
        /*004c*/ 	.word	0x00000db0


	//   ....[2]....
        /*0050*/ 	.word	0x00000e10


	//----- nvinfo : EIATTR_MAX_THREADS
	.align		4
.L_5069:
        /*0054*/ 	.byte	0x04, 0x05
        /*0056*/ 	.short	(.L_5071 - .L_5070)
.L_5070:
        /*0058*/ 	.word	0x00000080
        /*005c*/ 	.word	0x00000001
        /*0060*/ 	.word	0x00000001


	//----- nvinfo : EIATTR_CRS_STACK_SIZE
	.align		4
.L_5071:
        /*0064*/ 	.byte	0x04, 0x1e
        /*0066*/ 	.short	(.L_5073 - .L_5072)
.L_5072:
        /*0068*/ 	.word	0x00000000


	//----- nvinfo : EIATTR_CBANK_PARAM_SIZE
	.align		4
.L_5073:
        /*006c*/ 	.byte	0x03, 0x19
        /*006e*/ 	.short	0x0018


	//----- nvinfo : EIATTR_PARAM_CBANK
	.align		4
        /*0070*/ 	.byte	0x04, 0x0a
        /*0072*/ 	.short	(.L_5075 - .L_5074)
	.align		4
.L_5074:
        /*0074*/ 	.word	index@(.nv.constant0._ZN2at6native29vectorized_elementwise_kernelILi4ENS0_13BUnaryFunctorIaaaZZZNS0_18lshift_kernel_cudaERNS_18TensorIteratorBaseEENKUlvE_clEvENKUlvE0_clEvEUlaaE_EESt5arrayIPcLm2EEEEviT0_T1_)
        /*0078*/ 	.short	0x0210
        /*007a*/ 	.short	0x0018


	//----- nvinfo : EIATTR_SW_WAR
	.align		4
.L_5075:
        /*007c*/ 	.byte	0x04, 0x36
        /*007e*/ 	.short	(.L_5077 - .L_5076)
.L_5076:
        /*0080*/ 	.word	0x00000008
.L_5077:


//--------------------- .nv.info._ZN2at6native29vectorized_elementwise_kernelILi8ENS0_13BUnaryFunctorIaaaZZZNS0_18lshift_kernel_cudaERNS_18TensorIteratorBaseEENKUlvE_clEvENKUlvE0_clEvEUlaaE_EESt5arrayIPcLm2EEEEviT0_T1_ --------------------------
	.section	.nv.info._ZN2at6native29vectorized_elementwise_kernelILi8ENS0_13BUnaryFunctorIaaaZZZNS0_18lshift_kernel_cudaERNS_18TensorIteratorBaseEENKUlvE_clEvENKUlvE0_clEvEUlaaE_EESt5arrayIPcLm2EEEEviT0_T1_,"",@"SHT_CUDA_INFO"
	.sectionflags	@""
	.align	4


	//----- nvinfo : EIATTR_CUDA_API_VERSION
	.align		4
        /*0000*/ 	.byte	0x04, 0x37
        /*0002*/ 	.short	(.L_5079 - .L_5078)
.L_5078:
        /*0004*/ 	.word	0x00000082


	//----- nvinfo : EIATTR_KPARAM_INFO
	.align		4
.L_5079:
        /*0008*/ 	.byte	0x04, 0x17
        /*000a*/ 	.short	(.L_5081 - .L_5080)
.L_5080:
        /*000c*/ 	.word	0x00000000
        /*0010*/ 	.short	0x0002
        /*0012*/ 	.short	0x0008
        /*0014*/ 	.byte	0x00, 0xf0, 0x41, 0x00


	//----- nvinfo : EIATTR_KPARAM_INFO
	.align		4
.L_5081:
        /*0018*/ 	.byte	0x04, 0x17
        /*001a*/ 	.short	(.L_5083 - .L_5082)
.L_5082:
        /*001c*/ 	.word	0x00000000
        /*0020*/ 	.short	0x0001
        /*0022*/ 	.short	0x0004
        /*0024*/ 	.byte	0x00, 0xf0, 0x09, 0x00


	//----- nvinfo : EIATTR_KPARAM_INFO
	.align		4
.L_5083:
        /*0028*/ 	.byte	0x04, 0x17
        /*002a*/ 	.short	(.L_5085 - .L_5084)
.L_5084:
        /*002c*/ 	.word	0x00000000
        /*0030*/ 	.short	0x0000
        /*0032*/ 	.short	0x0000
        /*0034*/ 	.byte	0x00, 0xf0, 0x11, 0x00


	//----- nvinfo : EIATTR_SPARSE_MMA_MASK
	.align		4
.L_5085:
        /*0038*/ 	.byte	0x03, 0x50
        /*003a*/ 	.short	0x0000


	//----- nvinfo : EIATTR_MAXREG_COUNT
	.align		4
        /*003c*/ 	.byte	0x03, 0x1b
        /*003e*/ 	.short	0x00ff


	//----- nvinfo : EIATTR_MERCURY_ISA_VERSION
	.align		4
        /*0040*/ 	.byte	0x03, 0x5f
        /*0042*/ 	.short	0x0101


	//----- nvinfo : EIATTR_EXIT_INSTR_OFFSETS
	.align		4
        /*0044*/ 	.byte	0x04, 0x1c
        /*0046*/ 	.short	(.L_5087 - .L_5086)


	//   ....[0]....
.L_5086:
        /*0048*/ 	.word	0x000004f0


	//   ....[1]....
        /*004c*/ 	.word	0x00000e80


	//   ....[2]....
        /*0050*/ 	.word	0x00000ee0


	//----- nvinfo : EIATTR_MAX_THREADS
	.align		4
.L_5087:
        /*0054*/ 	.byte	0x04, 0x05
        /*0056*/ 	.short	(.L_5089 - .L_5088)
.L_5088:
        /*0058*/ 	.word	0x00000080
        /*005c*/ 	.word	0x00000001
        /*0060*/ 	.word	0x00000001


	//----- nvinfo : EIATTR_CRS_STACK_SIZE
	.align		4
.L_5089:
        /*0064*/ 	.byte	0x04, 0x1e
        /*0066*/ 	.short	(.L_5091 - .L_5090)
.L_5090:
        /*0068*/ 	.word	0x00000000


	//----- nvinfo : EIATTR_CBANK_PARAM_SIZE
	.align		4
.L_5091:
        /*006c*/ 	.byte	0x03, 0x19
        /*006e*/ 	.short	0x0018


	//----- nvinfo : EIATTR_PARAM_CBANK
	.align		4
        /*0070*/ 	.byte	0x04, 0x0a
        /*0072*/ 	.short	(.L_5093 - .L_5092)
	.align		4
.L_5092:
        /*0074*/ 	.word	index@(.nv.constant0._ZN2at6native29vectorized_elementwise_kernelILi8ENS0_13BUnaryFunctorIaaaZZZNS0_18lshift_kernel_cudaERNS_18TensorIteratorBaseEENKUlvE_clEvENKUlvE0_clEvEUlaaE_EESt5arrayIPcLm2EEEEviT0_T1_)
        /*0078*/ 	.short	0x0210
        /*007a*/ 	.short	0x0018


	//----- nvinfo : EIATTR_SW_WAR
	.align		4
.L_5093:
        /*007c*/ 	.byte	0x04, 0x36
        /*007e*/ 	.short	(.L_5095 - .L_5094)
.L_5094:
        /*0080*/ 	.word	0x00000008
.L_5095:


//--------------------- .nv.info._ZN2at6native18elementwise_kernelILi128ELi4EZNS0_15gpu_kernel_implINS0_13AUnaryFunctorIaaaZZZNS0_18lshift_kernel_cudaERNS_18TensorIteratorBaseEENKUlvE_clEvENKUlvE0_clEvEUlaaE_EEEEvS5_RKT_EUliE_EEviT1_ --------------------------
	.section	.nv.info._ZN2at6native18elementwise_kernelILi128ELi4EZNS0_15gpu_kernel_implINS0_13AUnaryFunctorIaaaZZZNS0_18lshift_kernel_cudaERNS_18TensorIteratorBaseEENKUlvE_clEvENKUlvE0_clEvEUlaaE_EEEEvS5_RKT_EUliE_EEviT1_,"",@"SHT_CUDA_INFO"
	.sectionflags	@""
	.align	4


	//----- nvinfo : EIATTR_CUDA_API_VERSION
	.align		4
        /*0000*/ 	.byte	0x04, 0x37
        /*0002*/ 	.short	(.L_5097 - .L_5096)
.L_5096:
        /*0004*/ 	.word	0x00000082


	//----- nvinfo : EIATTR_KPARAM_INFO
	.align		4
.L_5097:
        /*0008*/ 	.byte	0x04, 0x17
        /*000a*/ 	.short	(.L_5099 - .L_5098)
.L_5098:
        /*000c*/ 	.word	0x00000000
        /*0010*/ 	.short	0x0001
        /*0012*/ 	.short	0x0008
        /*0014*/ 	.byte	0x00, 0xf0, 0x61, 0x08


	//----- nvinfo : EIATTR_KPARAM_INFO
	.align		4
.L_5099:
        /*0018*/ 	.byte	0x04, 0x17
        /*001a*/ 	.short	(.L_5101 - .L_5100)
.L_5100:
        /*001c*/ 	.word	0x00000000
        /*0020*/ 	.short	0x0000
        /*0022*/ 	.short	0x0000
        /*0024*/ 	.byte	0x00, 0xf0, 0x11, 0x00


	//----- nvinfo : EIATTR_SPARSE_MMA_MASK
	.align		4
.L_5101:
        /*0028*/ 	.byte	0x03, 0x50
        /*002a*/ 	.short	0x0000


	//----- nvinfo : EIATTR_MAXREG_COUNT
	.align		4
        /*002c*/ 	.byte	0x03, 0x1b
        /*002e*/ 	.short	0x0080


	//----- nvinfo : EIATTR_EXTERNS
	.align		4
        /*0030*/ 	.byte	0x04, 0x0f
        /*0032*/ 	.short	(.L_5103 - .L_5102)


	//   ....[0]....
	.align		4
.L_5102:
        /*0034*/ 	.word	index@(__assertfail)


	//----- nvinfo : EIATTR_MERCURY_ISA_VERSION
	.align		4
.L_5103:
        /*0038*/ 	.byte	0x03, 0x5f
        /*003a*/ 	.short	0x0101


	//----- nvinfo : EIATTR_SYSCALL_OFFSETS
	.align		4
        /*003c*/ 	.byte	0x04, 0x46
        /*003e*/ 	.short	(.L_5105 - .L_5104)


	//   ....[0]....
.L_5104:
        /*0040*/ 	.word	0x000021f0


	//   ....[1]....
        /*0044*/ 	.word	0x00003170


	//   ....[2]....
        /*0048*/ 	.word	0x000053d0


	//   ....[3]....
        /*004c*/ 	.word	0x00006350


	//   ....[4]....
        /*0050*/ 	.word	0x000085a0


	//   ....[5]....
        /*0054*/ 	.word	0x00009520


	//   ....[6]....
        /*0058*/ 	.word	0x0000b760


	//   ....[7]....
        /*005c*/ 	.word	0x0000c6e0


	//----- nvinfo : EIATTR_EXIT_INSTR_OFFSETS
	.align		4
.L_5105:
        /*0060*/ 	.byte	0x04, 0x1c
        /*0062*/ 	.short	(.L_5107 - .L_5106)


	//   ....[0]....
.L_5106:
        /*0064*/ 	.word	0x00009610


	//   ....[1]....
        /*0068*/ 	.word	0x0000b900


	//   ....[2]....
        /*006c*/ 	.word	0x0000b920


	//   ....[3]....
        /*0070*/ 	.word	0x0000b9e0


	//   ....[4]....
        /*0074*/ 	.word	0x0000ba20


	//   ....[5]....
        /*0078*/ 	.word	0x0000ba60


	//   ....[6]....
        /*007c*/ 	.word	0x0000baf0


	//   ....[7]....
        /*0080*/ 	.word	0x0000bb30


	//   ....[8]....
        /*0084*/ 	.word	0x0000bbd0


	//   ....[9]....
        /*0088*/ 	.word	0x0000bc20


	//   ....[10]....
        /*008c*/ 	.word	0x0000bc70


	//   ....[11]....
        /*0090*/ 	.word	0x0000bd30


	//   ....[12]....
        /*0094*/ 	.word	0x0000bd90


	//   ....[13]....
        /*0098*/ 	.word	0x0000bf20


	//   ....[14]....
        /*009c*/ 	.word	0x0000c080


	//   ....[15]....
        /*00a0*/ 	.word	0x0000c0c0


	//   ....[16]....
        /*00a4*/ 	.word	0x0000c180


	//   ....[17]....
        /*00a8*/ 	.word	0x0000c300


	//   ....[18]....
        /*00ac*/ 	.word	0x0000c480


	//   ....[19]....
        /*00b0*/ 	.word	0x0000c5e0


	//   ....[20]....
        /*00b4*/ 	.word	0x0000c6f0


	//   ....[21]....
        /*00b8*/ 	.word	0x0000c750


	//   ....[22]....
        /*00bc*/ 	.word	0x0000c790


	//----- nvinfo : EIATTR_MAX_THREADS
	.align		4
.L_5107:
        /*00c0*/ 	.byte	0x04, 0x05
        /*00c2*/ 	.short	(.L_5109 - .L_5108)
.L_5108:
        /*00c4*/ 	.word	0x00000080
        /*00c8*/ 	.word	0x00000001
        /*00cc*/ 	.word	0x00000001


	//----- nvinfo : EIATTR_CRS_STACK_SIZE
	.align		4
.L_5109:
        /*00d0*/ 	.byte	0x04, 0x1e
        /*00d2*/ 	.short	(.L_5111 - .L_5110)
.L_5110:
        /*00d4*/ 	.word	0x00000000


	//----- nvinfo : EIATTR_CBANK_PARAM_SIZE
	.align		4
.L_5111:
        /*00d8*/ 	.byte	0x03, 0x19
        /*00da*/ 	.short	0x0220


	//----- nvinfo : EIATTR_PARAM_CBANK
	.align		4
        /*00dc*/ 	.byte	0x04, 0x0a
        /*00de*/ 	.short	(.L_5113 - .L_5112)
	.align		4
.L_5112:
        /*00e0*/ 	.word	index@(.nv.constant0._ZN2at6native18elementwise_kernelILi128ELi4EZNS0_15gpu_kernel_implINS0_13AUnaryFunctorIaaaZZZNS0_18lshift_kernel_cudaERNS_18TensorIteratorBaseEENKUlvE_clEvENKUlvE0_clEvEUlaaE_EEEEvS5_RKT_EUliE_EEviT1_)
        /*00e4*/ 	.short	0x0210
        /*00e6*/ 	.short	0x0220


	//----- nvinfo : EIATTR_SW_WAR
	.align		4
.L_5113:
        /*00e8*/ 	.byte	0x04, 0x36
        /*00ea*/ 	.short	(.L_5115 - .L_5114)
.L_5114:
        /*00ec*/ 	.word	0x00000008
.L_5115:


//--------------------- .nv.info._ZN2at6native27unrolled_elementwise_kernelINS0_13AUnaryFunctorIaaaZZZNS0_18lshift_kernel_cudaERNS_18TensorIteratorBaseEENKUlvE_clEvENKUlvE0_clEvEUlaaE_EESt5arrayIPcLm2EELi4E23TrivialOffsetCalculatorILi1EjESD_NS0_6memory12LoadWithCastILi1EEENSE_13StoreWithCastILi1EEEEEviT_T0_T2_T3_T4_T5_ --------------------------
	.section	.nv.info._ZN2at6native27unrolled_elementwise_kernelINS0_13AUnaryFunctorIaaaZZZNS0_18lshift_kernel_cudaERNS_18TensorIteratorBaseEENKUlvE_clEvENKUlvE0_clEvEUlaaE_EESt5arrayIPcLm2EELi4E23TrivialOffsetCalculatorILi1EjESD_NS0_6memory12LoadWithCastILi1EEENSE_13StoreWithCastILi1EEEEEviT_T0_T2_T3_T4_T5_,"",@"SHT_CUDA_INFO"
	.sectionflags	@""
	.align	4


	//----- nvinfo : EIATTR_CUDA_API_VERSION
	.align		4
        /*0000*/ 	.byte	0x04, 0x37
        /*0002*/ 	.short	(.L_5117 - .L_5116)
.L_5116:
        /*0004*/ 	.word	0x00000082


	//----- nvinfo : EIATTR_KPARAM_INFO
	.align		4
.L_5117:
        /*0008*/ 	.byte	0x04, 0x17
        /*000a*/ 	.short	(.L_5119 - .L_5118)
.L_5118:
        /*000c*/ 	.word	0x00000000
        /*0010*/ 	.short	0x0006
        /*0012*/ 	.short	0x0024
        /*0014*/ 	.byte	0x00, 0xf0, 0x21, 0x00


	//----- nvinfo : EIATTR_KPARAM_INFO
	.align		4
.L_5119:
        /*0018*/ 	.byte	0x04, 0x17
        /*001a*/ 	.short	(.L_5121 - .L_5120)
.L_5120:
        /*001c*/ 	.word	0x00000000
        /*0020*/ 	.short	0x0005
        /*0022*/ 	.short	0x001c
        /*0024*/ 	.byte	0x00, 0xf0, 0x21, 0x00


	//----- nvinfo : EIATTR_KPARAM_INFO
	.align		4
.L_5121:
        /*0028*/ 	.byte	0x04, 0x17
        /*002a*/ 	.short	(.L_5123 - .L_5122)
.L_5122:
        /*002c*/ 	.word	0x00000000
        /*0030*/ 	.short	0x0004
        /*0032*/ 	.short	0x0019
        /*0034*/ 	.byte	0x00, 0xf0, 0x05, 0x00


	//----- nvinfo : EIATTR_KPARAM_INFO
	.align		4
.L_5123:
        /*0038*/ 	.byte	0x04, 0x17
        /*003a*/ 	.short	(.L_5125 - .L_5124)
.L_5124:
        /*003c*/ 	.word	0x00000000
        /*0040*/ 	.short	0x0003
        /*0042*/ 	.short	0x0018
        /*0044*/ 	.byte	0x00, 0xf0, 0x05, 0x00


	//----- nvinfo : EIATTR_KPARAM_INFO
	.align		4
.L_5125:
        /*0048*/ 	.byte	0x04, 0x17
        /*004a*/ 	.short	(.L_5127 - .L_5126)
.L_5126:
        /*004c*/ 	.word	0x00000000
        /*0050*/ 	.short	0x0002
        /*0052*/ 	.short	0x0008
        /*0054*/ 	.byte	0x00, 0xf0, 0x41, 0x00


	//----- nvinfo : EIATTR_KPARAM_INFO
	.align		4
.L_5127:
        /*0058*/ 	.byte	0x04, 0x17
        /*005a*/ 	.short	(.L_5129 - .L_5128)
.L_5128:
        /*005c*/ 	.word	0x00000000
        /*0060*/ 	.short	0x0001
        /*0062*/ 	.short	0x0004
        /*0064*/ 	.byte	0x00, 0xf0, 0x09, 0x00


	//----- nvinfo : EIATTR_KPARAM_INFO
	.align		4
.L_5129:
        /*0068*/ 	.byte	0x04, 0x17
        /*006a*/ 	.short	(.L_5131 - .L_5130)
.L_5130:
        /*006c*/ 	.word	0x00000000
        /*0070*/ 	.short	0x0000
        /*0072*/ 	.short	0x0000
        /*0074*/ 	.byte	0x00, 0xf0, 0x11, 0x00


	//----- nvinfo : EIATTR_SPARSE_MMA_MASK
	.align		4
.L_5131:
        /*0078*/ 	.byte	0x03, 0x50
        /*007a*/ 	.short	0x0000


	//----- nvinfo : EIATTR_MAXREG_COUNT
	.align		4
        /*007c*/ 	.byte	0x03, 0x1b
        /*007e*/ 	.short	0x00ff


	//----- nvinfo : EIATTR_EXTERNS
	.align		4
        /*0080*/ 	.byte	0x04, 0x0f
        /*0082*/ 	.short	(.L_5133 - .L_5132)


	//   ....[0]....
	.align		4
.L_5132:
        /*0084*/ 	.word	index@(__assertfail)


	//----- nvinfo : EIATTR_MERCURY_ISA_VERSION
	.align		4
.L_5133:
        /*0088*/ 	.byte	0x03, 0x5f
        /*008a*/ 	.short	0x0101


	//----- nvinfo : EIATTR_SYSCALL_OFFSETS
	.align		4
        /*008c*/ 	.byte	0x04, 0x46
        /*008e*/ 	.short	(.L_5135 - .L_5134)


	//   ....[0]....
.L_5134:
        /*0090*/ 	.word	0x00000f10


	//   ....[1]....
        /*0094*/ 	.word	0x00001e20


	//   ....[2]....
        /*0098*/ 	.word	0x00002d40


	//   ....[3]....
        /*009c*/ 	.word	0x00003c40


	//   ....[4]....
        /*00a0*/ 	.word	0x00004da0


	//   ....[5]....
        /*00a4*/ 	.word	0x00005da0


	//   ....[6]....
        /*00a8*/ 	.word	0x00006d90


	//   ....[7]....
        /*00ac*/ 	.word	0x00007d80


	//----- nvinfo : EIATTR_EXIT_INSTR_OFFSETS
	.align		4
.L_5135:
        /*00b0*/ 	.byte	0x04, 0x1c
        /*00b2*/ 	.short	(.L_5137 - .L_5136)


	//   ....[0]....
.L_5136:
        /*00b4*/ 	.word	0x00006e70


	//   ....[1]....
        /*00b8*/ 	.word	0x00006fa0


	//   ....[2]....
        /*00bc*/ 	.word	0x00006fc0


	//   ....[3]....
        /*00c0*/ 	.word	0x00007080


	//   ....[4]....
        /*00c4*/ 	.word	0x000070c0


	//   ....[5]....
        /*00c8*/ 	.word	0x00007100


	//   ....[6]....
        /*00cc*/ 	.word	0x00007190


	//   ....[7]....
        /*00d0*/ 	.word	0x000071d0


	//   ....[8]....
        /*00d4*/ 	.word	0x00007270


	//   ....[9]....
        /*00d8*/ 	.word	0x000072c0


	//   ....[10]....
        /*00dc*/ 	.word	0x00007310


	//   ....[11]....
        /*00e0*/ 	.word	0x000073d0


	//   ....[12]....
        /*00e4*/ 	.word	0x00007430


	//   ....[13]....
        /*00e8*/ 	.word	0x000075c0


	//   ....[14]....
        /*00ec*/ 	.word	0x00007720


	//   ....[15]....
        /*00f0*/ 	.word	0x00007760


	//   ....[16]....
        /*00f4*/ 	.word	0x00007820


	//   ....[17]....
        /*00f8*/ 	.word	0x000079a0


	//   ....[18]....
        /*00fc*/ 	.word	0x00007b20


	//   ....[19]....
        /*0100*/ 	.word	0x00007c80


	//   ....[20]....
        /*0104*/ 	.word	0x00007d90


	//   ....[21]....
        /*0108*/ 	.word	0x00007df0


	//   ....[22]....
        /*010c*/ 	.word	0x00007e30


	//----- nvinfo : EIATTR_MAX_THREADS
	.align		4
.L_5137:
        /*0110*/ 	.byte	0x04, 0x05
        /*0112*/ 	.short	(.L_5139 - .L_5138)
.L_5138:
        /*0114*/ 	.word	0x00000080
        /*0118*/ 	.word	0x00000001
        /*011c*/ 	.word	0x00000001


	//----- nvinfo : EIATTR_CRS_STACK_SIZE
	.align		4
.L_5139:
        /*0120*/ 	.byte	0x04, 0x1e
        /*0122*/ 	.short	(.L_5141 - .L_5140)
.L_5140:
        /*0124*/ 	.word	0x00000000


	//----- nvinfo : EIATTR_CBANK_PARAM_SIZE
	.align		4
.L_5141:
        /*0128*/ 	.byte	0x03, 0x19
        /*012a*/ 	.short	0x002c


	//----- nvinfo : EIATTR_PARAM_CBANK
	.align		4
        /*012c*/ 	.byte	0x04, 0x0a
        /*012e*/ 	.short	(.L_5143 - .L_5142)
	.align		4
.L_5142:
        /*0130*/ 	.word	index@(.nv.constant0._ZN2at6native27unrolled_elementwise_kernelINS0_13AUnaryFunctorIaaaZZZNS0_18lshift_kernel_cudaERNS_18TensorIteratorBaseEENKUlvE_clEvENKUlvE0_clEvEUlaaE_EESt5arrayIPcLm2EELi4E23TrivialOffsetCalculatorILi1EjESD_NS0_6memory12LoadWithCastILi1EEENSE_13StoreWithCastILi1EEEEEviT_T0_T2_T3_T4_T5_)
        /*0134*/ 	.short	0x0210
        /*0136*/ 	.short	0x002c


	//----- nvinfo : EIATTR_SW_WAR
	.align		4
.L_5143:
        /*0138*/ 	.byte	0x04, 0x36
        /*013a*/ 	.short	(.L_5145 - .L_5144)
.L_5144:
        /*013c*/ 	.word	0x00000008
.L_5145:


//--------------------- .nv.info._ZN2at6native18elementwise_kernelILi128ELi4EZNS0_22gpu_kernel_impl_nocastINS0_13AUnaryFunctorIaaaZZZNS0_18lshift_kernel_cudaERNS_18TensorIteratorBaseEENKUlvE_clEvENKUlvE0_clEvEUlaaE_EEEEvS5_RKT_EUliE_EEviT1_ --------------------------
	.section	.nv.info._ZN2at6native18elementwise_kernelILi128ELi4EZNS0_22gpu_kernel_impl_nocastINS0_13AUnaryFunctorIaaaZZZNS0_18lshift_kernel_cudaERNS_18TensorIteratorBaseEENKUlvE_clEvENKUlvE0_clEvEUlaaE_EEEEvS5_RKT_EUliE_EEviT1_,"",@"SHT_CUDA_INFO"
	.sectionflags	@""
	.align	4


	//----- nvinfo : EIATTR_CUDA_API_VERSION
	.align		4
        /*0000*/ 	.byte	0x04, 0x37
        /*0002*/ 	.short	(.L_5147 - .L_5146)
.L_5146:
        /*0004*/ 	.word	0x00000082


	//----- nvinfo : EIATTR_KPARAM_INFO
	.align		4
.L_5147:
        /*0008*/ 	.byte	0x04, 0x17
        /*000a*/ 	.short	(.L_5149 - .L_5148)
.L_5148:
        /*000c*/ 	.word	0x00000000
        /*0010*/ 	.short	0x0001
        /*0012*/ 	.short	0x0008
        /*0014*/ 	.byte	0x00, 0xf0, 0x61, 0x08


	//----- nvinfo : EIATTR_KPARAM_INFO
	.align		4
.L_5149:
        /*0018*/ 	.byte	0x04, 0x17
        /*001a*/ 	.short	(.L_5151 - .L_5150)
.L_5150:
        /*001c*/ 	.word	0x00000000
        /*0020*/ 	.short	0x0000
        /*0022*/ 	.short	0x0000
        /*0024*/ 	.byte	0x00, 0xf0, 0x11, 0x00


	//----- nvinfo : EIATTR_SPARSE_MMA_MASK
	.align		4
.L_5151:
        /*0028*/ 	.byte	0x03, 0x50
        /*002a*/ 	.short	0x0000


	//----- nvinfo : EIATTR_MAXREG_COUNT
	.align		4
        /*002c*/ 	.byte	0x03, 0x1b
        /*002e*/ 	.short	0x0080


	//----- nvinfo : EIATTR_MERCURY_ISA_VERSION
	.align		4
        /*0030*/ 	.byte	0x03, 0x5f
        /*0032*/ 	.short	0x0101


	//----- nvinfo : EIATTR_EXIT_INSTR_OFFSETS
	.align		4
        /*0034*/ 	.byte	0x04, 0x1c
        /*0036*/ 	.short	(.L_5153 - .L_5152)


	//   ....[0]....
.L_5152:
        /*0038*/ 	.word	0x00003c10


	//   ....[1]....
        /*003c*/ 	.word	0x00004fb0


	//----- nvinfo : EIATTR_MAX_THREADS
	.align		4
.L_5153:
        /*0040*/ 	.byte	0x04, 0x05
        /*0042*/ 	.short	(.L_5155 - .L_5154)
.L_5154:
        /*0044*/ 	.word	0x00000080
        /*0048*/ 	.word	0x00000001
        /*004c*/ 	.word	0x00000001


	//----- nvinfo : EIATTR_CRS_STACK_SIZE
	.align		4
.L_5155:
        /*0050*/ 	.byte	0x04, 0x1e
        /*0052*/ 	.short	(.L_5157 - .L_5156)
.L_5156:
        /*0054*/ 	.word	0x00000000


	//----- nvinfo : EIATTR_CBANK_PARAM_SIZE
	.align		4
.L_5157:
        /*0058*/ 	.byte	0x03, 0x19
        /*005a*/ 	.short	0x0220


	//----- nvinfo : EIATTR_PARAM_CBANK
	.align		4
        /*005c*/ 	.byte	0x04, 0x0a
        /*005e*/ 	.short	(.L_5159 - .L_5158)
	.align		4
.L_5158:
        /*0060*/ 	.word	index@(.nv.constant0._ZN2at6native18elementwise_kernelILi128ELi4EZNS0_22gpu_kernel_impl_nocastINS0_13AUnaryFunctorIaaaZZZNS0_18lshift_kernel_cudaERNS_18TensorIteratorBaseEENKUlvE_clEvENKUlvE0_clEvEUlaaE_EEEEvS5_RKT_EUliE_EEviT1_)
        /*0064*/ 	.short	0x0210
        /*0066*/ 	.short	0x0220


	//----- nvinfo : EIATTR_SW_WAR
	.align		4
.L_5159:
        /*0068*/ 	.byte	0x04, 0x36
        /*006a*/ 	.short	(.L_5161 - .L_5160)
.L_5160:
        /*006c*/ 	.word	0x00000008
.L_5161:


//--------------------- .nv.info._ZN2at6native27unrolled_elementwise_kernelINS0_13AUnaryFunctorIaaaZZZNS0_18lshift_kernel_cudaERNS_18TensorIteratorBaseEENKUlvE_clEvENKUlvE0_clEvEUlaaE_EESt5arrayIPcLm2EELi4E23TrivialOffsetCalculatorILi1EjESD_NS0_6memory15LoadWithoutCastENSE_16StoreWithoutCastEEEviT_T0_T2_T3_T4_T5_ --------------------------
	.section	.nv.info._ZN2at6native27unrolled_elementwise_kernelINS0_13AUnaryFunctorIaaaZZZNS0_18lshift_kernel_cudaERNS_18TensorIteratorBaseEENKUlvE_clEvENKUlvE0_clEvEUlaaE_EESt5arrayIPcLm2EELi4E23TrivialOffsetCalculatorILi1EjESD_NS0_6memory15LoadWithoutCastENSE_16StoreWithoutCastEEEviT_T0_T2_T3_T4_T5_,"",@"SHT_CUDA_INFO"
	.sectionflags	@""
	.align	4


	//----- nvinfo : EIATTR_CUDA_API_VERSION
	.align		4
        /*0000*/ 	.byte	0x04, 0x37
        /*0002*/ 	.short	(.L_5163 - .L_5162)
.L_5162:
        /*0004*/ 	.word	0x00000082


	//----- nvinfo : EIATTR_KPARAM_INFO
	.align		4
.L_5163:
        /*0008*/ 	.byte	0x04, 0x17
        /*000a*/ 	.short	(.L_5165 - .L_5164)
.L_5164:
        /*000c*/ 	.word	0x00000000
        /*0010*/ 	.short	0x0006
        /*0012*/ 	.short	0x001b
        /*0014*/ 	.byte	0x00, 0xf0, 0x05, 0x00


	//----- nvinfo : EIATTR_KPARAM_INFO
	.align		4
.L_5165:
        /*0018*/ 	.byte	0x04, 0x17
        /*001a*/ 	.short	(.L_5167 - .L_5166)
.L_5166:
        /*001c*/ 	.word	0x00000000
        /*0020*/ 	.short	0x0005
        /*0022*/ 	.short	0x001a
        /*0024*/ 	.byte	0x00, 0xf0, 0x05, 0x00


	//----- nvinfo : EIATTR_KPARAM_INFO
	.align		4
.L_5167:
        /*0028*/ 	.byte	0x04, 0x17
        /*002a*/ 	.short	(.L_5169 - .L_5168)
.L_5168:
        /*002c*/ 	.word	0x00000000
        /*0030*/ 	.short	0x0004
        /*0032*/ 	.short	0x0019
        /*0034*/ 	.byte	0x00, 0xf0, 0x05, 0x00


	//----- nvinfo : EIATTR_KPARAM_INFO
	.align		4
.L_5169:
        /*0038*/ 	.byte	0x04, 0x17
        /*003a*/ 	.short	(.L_5171 - .L_5170)
.L_5170:
        /*003c*/ 	.word	0x00000000
        /*0040*/ 	.short	0x0003
        /*0042*/ 	.short	0x0018
        /*0044*/ 	.byte	0x00, 0xf0, 0x05, 0x00


	//----- nvinfo : EIATTR_KPARAM_INFO
	.align		4
.L_5171:
        /*0048*/ 	.byte	0x04, 0x17
        /*004a*/ 	.short	(.L_5173 - .L_5172)
.L_5172:
        /*004c*/ 	.word	0x00000000
        /*0050*/ 	.short	0x0002
        /*0052*/ 	.short	0x0008
        /*0054*/ 	.byte	0x00, 0xf0, 0x41, 0x00


	//----- nvinfo : EIATTR_KPARAM_INFO
	.align		4
.L_5173:
        /*0058*/ 	.byte	0x04, 0x17
        /*005a*/ 	.short	(.L_5175 - .L_5174)
.L_5174:
        /*005c*/ 	.word	0x00000000
        /*0060*/ 	.short	0x0001
        /*0062*/ 	.short	0x0004
        /*0064*/ 	.byte	0x00, 0xf0, 0x09, 0x00


	//----- nvinfo : EIATTR_KPARAM_INFO
	.align		4
.L_5175:
        /*0068*/ 	.byte	0x04, 0x17
        /*006a*/ 	.short	(.L_5177 - .L_5176)
.L_5176:
        /*006c*/ 	.word	0x00000000
        /*0070*/ 	.short	0x0000
        /*0072*/ 	.short	0x0000
        /*0074*/ 	.byte	0x00, 0xf0, 0x11, 0x00


	//----- nvinfo : EIATTR_SPARSE_MMA_MASK
	.align		4
.L_5177:
        /*0078*/ 	.byte	0x03, 0x50
        /*007a*/ 	.short	0x0000


	//----- nvinfo : EIATTR_MAXREG_COUNT
	.align		4
        /*007c*/ 	.byte	0x03, 0x1b
        /*007e*/ 	.short	0x00ff


	//----- nvinfo : EIATTR_MERCURY_ISA_VERSION
	.align		4
        /*0080*/ 	.byte	0x03, 0x5f
        /*0082*/ 	.short	0x0101


	//----- nvinfo : EIATTR_EXIT_INSTR_OFFSETS
	.align		4
        /*0084*/ 	.byte	0x04, 0x1c
        /*0086*/ 	.short	(.L_5179 - .L_5178)


	//   ....[0]....
.L_5178:
        /*0088*/ 	.word	0x00000560


	//   ....[1]....
        /*008c*/ 	.word	0x000005f0


	//----- nvinfo : EIATTR_MAX_THREADS
	.align		4
.L_5179:
        /*0090*/ 	.byte	0x04, 0x05
        /*0092*/ 	.short	(.L_5181 - .L_5180)
.L_5180:
        /*0094*/ 	.word	0x00000080
        /*0098*/ 	.word	0x00000001
        /*009c*/ 	.word	0x00000001


	//----- nvinfo : EIATTR_CRS_STACK_SIZE
	.align		4
.L_5181:
        /*00a0*/ 	.byte	0x04, 0x1e
        /*00a2*/ 	.short	(.L_5183 - .L_5182)
.L_5182:
        /*00a4*/ 	.word	0x00000000


	//----- nvinfo : EIATTR_CBANK_PARAM_SIZE
	.align		4
.L_5183:
        /*00a8*/ 	.byte	0x03, 0x19
        /*00aa*/ 	.short	0x001c


	//----- nvinfo : EIATTR_PARAM_CBANK
	.align		4
        /*00ac*/ 	.byte	0x04, 0x0a
        /*00ae*/ 	.short	(.L_5185 - .L_5184)
	.align		4
.L_5184:
        /*00b0*/ 	.word	index@(.nv.constant0._ZN2at6native27unrolled_elementwise_kernelINS0_13AUnaryFunctorIaaaZZZNS0_18lshift_kernel_cudaERNS_18TensorIteratorBaseEENKUlvE_clEvENKUlvE0_clEvEUlaaE_EESt5arrayIPcLm2EELi4E23TrivialOffsetCalculatorILi1EjESD_NS0_6memory15LoadWithoutCastENSE_16StoreWithoutCastEEEviT_T0_T2_T3_T4_T5_)
        /*00b4*/ 	.short	0x0210
        /*00b6*/ 	.short	0x001c


	//----- nvinfo : EIATTR_SW_WAR
	.align		4
.L_5185:
        /*00b8*/ 	.byte	0x04, 0x36
        /*00ba*/ 	.short	(.L_5187 - .L_5186)
.L_5186:
        /*00bc*/ 	.word	0x00000008
.L_5187:


//--------------------- .nv.info._ZN2at6native29vectorized_elementwise_kernelILi2ENS0_13AUnaryFunctorIaaaZZZNS0_18lshift_kernel_cudaERNS_18TensorIteratorBaseEENKUlvE_clEvENKUlvE0_clEvEUlaaE_EESt5arrayIPcLm2EEEEviT0_T1_ --------------------------
	.section	.nv.info._ZN2at6native29vectorized_elementwise_kernelILi2ENS0_13AUnaryFunctorIaaaZZZNS0_18lshift_kernel_cudaERNS_18TensorIteratorBaseEENKUlvE_clEvENKUlvE0_clEvEUlaaE_EESt5arrayIPcLm2EEEEviT0_T1_,"",@"SHT_CUDA_INFO"
	.sectionflags	@""
	.align	4


	//----- nvinfo : EIATTR_CUDA_API_VERSION
	.align		4
        /*0000*/ 	.byte	0x04, 0x37
        /*0002*/ 	.short	(.L_5189 - .L_5188)
.L_5188:
        /*0004*/ 	.word	0x00000082


	//----- nvinfo : EIATTR_KPARAM_INFO
	.align		4
.L_5189:
        /*0008*/ 	.byte	0x04, 0x17
        /*000a*/ 	.short	(.L_5191 - .L_5190)
.L_5190:
        /*000c*/ 	.word	0x00000000
        /*0010*/ 	.short	0x0002
        /*0012*/ 	.short	0x0008
        /*0014*/ 	.byte	0x00, 0xf0, 0x41, 0x00


	//----- nvinfo : EIATTR_KPARAM_INFO
	.align		4
.L_5191:
        /*0018*/ 	.byte	0x04, 0x17
        /*001a*/ 	.short	(.L_5193 - .L_5192)
.L_5192:
        /*001c*/ 	.word	0x00000000
        /*0020*/ 	.short	0x0001
        /*0022*/ 	.short	0x0004
        /*0024*/ 	.byte	0x00, 0xf0, 0x09, 0x00


	//----- nvinfo : EIATTR_KPARAM_INFO
	.align		4
.L_5193:
        /*0028*/ 	.byte	0x04, 0x17
        /*002a*/ 	.short	(.L_5195 - .L_5194)
.L_5194:
        /*002c*/ 	.word	0x00000000
        /*0030*/ 	.short	0x0000
        /*0032*/ 	.short	0x0000
        /*0034*/ 	.byte	0x00, 0xf0, 0x11, 0x00


	//----- nvinfo : EIATTR_SPARSE_MMA_MASK
	.align		4
.L_5195:
        /*0038*/ 	.byte	0x03, 0x50
        /*003a*/ 	.short	0x0000


	//----- nvinfo : EIATTR_MAXREG_COUNT
	.align		4
        /*003c*/ 	.byte	0x03, 0x1b
        /*003e*/ 	.short	0x00ff


	//----- nvinfo : EIATTR_MERCURY_ISA_VERSION
	.align		4
        /*0040*/ 	.byte	0x03, 0x5f
        /*0042*/ 	.short	0x0101


	//----- nvinfo : EIATTR_EXIT_INSTR_OFFSETS
	.align		4
        /*0044*/ 	.byte	0x04, 0x1c
        /*0046*/ 	.short	(.L_5197 - .L_5196)


	//   ....[0]....
.L_5196:
        /*0048*/ 	.word	0x000004b0


	//   ....[1]....
        /*004c*/ 	.word	0x00000fd0


	//   ....[2]....
        /*0050*/ 	.word	0x00001030


	//----- nvinfo : EIATTR_MAX_THREADS
	.align		4
.L_5197:
        /*0054*/ 	.byte	0x04, 0x05
        /*0056*/ 	.short	(.L_5199 - .L_5198)
.L_5198:
        /*0058*/ 	.word	0x00000080
        /*005c*/ 	.word	0x00000001
        /*0060*/ 	.word	0x00000001


	//----- nvinfo : EIATTR_CRS_STACK_SIZE
	.align		4
.L_5199:
        /*0064*/ 	.byte	0x04, 0x1e
        /*0066*/ 	.short	(.L_5201 - .L_5200)
.L_5200:
        /*0068*/ 	.word	0x00000000


	//----- nvinfo : EIATTR_CBANK_PARAM_SIZE
	.align		4
.L_5201:
        /*006c*/ 	.byte	0x03, 0x19
        /*006e*/ 	.short	0x0018


	//----- nvinfo : EIATTR_PARAM_CBANK
	.align		4
        /*0070*/ 	.byte	0x04, 0x0a
        /*0072*/ 	.short	(.L_5203 - .L_5202)
	.align		4
.L_5202:
        /*0074*/ 	.word	index@(.nv.constant0._ZN2at6native29vectorized_elementwise_kernelILi2ENS0_13AUnaryFunctorIaaaZZZNS0_18lshift_kernel_cudaERNS_18TensorIteratorBaseEENKUlvE_clEvENKUlvE0_clEvEUlaaE_EESt5arrayIPcLm2EEEEviT0_T1_)
        /*0078*/ 	.short	0x0210
        /*007a*/ 	.short	0x0018


	//----- nvinfo : EIATTR_SW_WAR
	.align		4
.L_5203:
        /*007c*/ 	.byte	0x04, 0x36
        /*007e*/ 	.short	(.L_5205 - .L_5204)
.L_5204:
        /*0080*/ 	.word	0x00000008
.L_5205:


//--------------------- .nv.info._ZN2at6native29vectorized_elementwise_kernelILi4ENS0_13AUnaryFunctorIaaaZZZNS0_18lshift_kernel_cudaERNS_18TensorIteratorBaseEENKUlvE_clEvENKUlvE0_clEvEUlaaE_EESt5arrayIPcLm2EEEEviT0_T1_ --------------------------
	.section	.nv.info._ZN2at6native29vectorized_elementwise_kernelILi4ENS0_13AUnaryFunctorIaaaZZZNS0_18lshift_kernel_cudaERNS_18TensorIteratorBaseEENKUlvE_clEvENKUlvE0_clEvEUlaaE_EESt5arrayIPcLm2EEEEviT0_T1_,"",@"SHT_CUDA_INFO"
	.sectionflags	@""
	.align	4


	//----- nvinfo : EIATTR_CUDA_API_VERSION
	.align		4
        /*0000*/ 	.byte	0x04, 0x37
        /*0002*/ 	.short	(.L_5207 - .L_5206)
.L_5206:
        /*0004*/ 	.word	0x00000082


	//----- nvinfo : EIATTR_KPARAM_INFO
	.align		4
.L_5207:
        /*0008*/ 	.byte	0x04, 0x17
        /*000a*/ 	.short	(.L_5209 - .L_5208)
.L_5208:
        /*000c*/ 	.word	0x00000000
        /*0010*/ 	.short	0x0002
        /*0012*/ 	.short	0x0008
        /*0014*/ 	.byte	0x00, 0xf0, 0x41, 0x00


	//----- nvinfo : EIATTR_KPARAM_INFO
	.align		4
.L_5209:
        /*0018*/ 	.byte	0x04, 0x17
        /*001a*/ 	.short	(.L_5211 - .L_5210)
.L_5210:
        /*001c*/ 	.word	0x00000000
        /*0020*/ 	.short	0x0001
        /*0022*/ 	.short	0x0004
        /*0024*/ 	.byte	0x00, 0xf0, 0x09, 0x00


	//----- nvinfo : EIATTR_KPARAM_INFO
	.align		4
.L_5211:
        /*0028*/ 	.byte	0x04, 0x17
        /*002a*/ 	.short	(.L_5213 - .L_5212)
.L_5212:
        /*002c*/ 	.word	0x00000000
        /*0030*/ 	.short	0x0000
        /*0032*/ 	.short	0x0000
        /*0034*/ 	.byte	0x00, 0xf0, 0x11, 0x00


	//----- nvinfo : EIATTR_SPARSE_MMA_MASK
	.align		4
.L_5213:
        /*0038*/ 	.byte	0x03, 0x50
        /*003a*/ 	.short	0x0000


	//----- nvinfo : EIATTR_MAXREG_COUNT
	.align		4
        /*003c*/ 	.byte	0x03, 0x1b
        /*003e*/ 	.short	0x00ff


	//----- nvinfo : EIATTR_MERCURY_ISA_VERSION
	.align		4
        /*0040*/ 	.byte	0x03, 0x5f
        /*0042*/ 	.short	0x0101


	//----- nvinfo : EIATTR_EXIT_INSTR_OFFSETS
	.align		4
        /*0044*/ 	.byte	0x04, 0x1c
        /*0046*/ 	.short	(.L_5215 - .L_5214)


	//   ....[0]....
.L_5214:
        /*0048*/ 	.word	0x00000480


	//   ....[1]....
        /*004c*/ 	.word	0x00000fa0


	//   ....[2]....
        /*0050*/ 	.word	0x00001000


	//----- nvinfo : EIATTR_MAX_THREADS
	.align		4
.L_5215:
        /*0054*/ 	.byte	0x04, 0x05
        /*0056*/ 	.short	(.L_5217 - .L_5216)
.L_5216:
        /*0058*/ 	.word	0x00000080
        /*005c*/ 	.word	0x00000001
        /*0060*/ 	.word	0x00000001


	//----- nvinfo : EIATTR_CRS_STACK_SIZE
	.align		4
.L_5217:
        /*0064*/ 	.byte	0x04, 0x1e
        /*0066*/ 	.short	(.L_5219 - .L_5218)
.L_5218:
        /*0068*/ 	.word	0x00000000


	//----- nvinfo : EIATTR_CBANK_PARAM_SIZE
	.align		4
.L_5219:
        /*006c*/ 	.byte	0x03, 0x19
        /*006e*/ 	.short	0x0018


	//----- nvinfo : EIATTR_PARAM_CBANK
	.align		4
        /*0070*/ 	.byte	0x04, 0x0a
        /*0072*/ 	.short	(.L_5221 - .L_5220)
	.align		4
.L_5220:
        /*0074*/ 	.word	index@(.nv.constant0._ZN2at6native29vectorized_elementwise_kernelILi4ENS0_13AUnaryFunctorIaaaZZZNS0_18lshift_kernel_cudaERNS_18TensorIteratorBaseEENKUlvE_clEvENKUlvE0_clEvEUlaaE_EESt5arrayIPcLm2EEEEviT0_T1_)
        /*0078*/ 	.short	0x0210
        /*007a*/ 	.short	0x0018


	//----- nvinfo : EIATTR_SW_WAR
	.align		4
.L_5221:
        /*007c*/ 	.byte	0x04, 0x36
        /*007e*/ 	.short	(.L_5223 - .L_5222)
.L_5222:
        /*0080*/ 	.word	0x00000008
.L_5223:


//--------------------- .nv.info._ZN2at6native29vectorized_elementwise_kernelILi8ENS0_13AUnaryFunctorIaaaZZZNS0_18lshift_kernel_cudaERNS_18TensorIteratorBaseEENKUlvE_clEvENKUlvE0_clEvEUlaaE_EESt5arrayIPcLm2EEEEviT0_T1_ --------------------------
	.section	.nv.info._ZN2at6native29vectorized_elementwise_kernelILi8ENS0_13AUnaryFunctorIaaaZZZNS0_18lshift_kernel_cudaERNS_18TensorIteratorBaseEENKUlvE_clEvENKUlvE0_clEvEUlaaE_EESt5arrayIPcLm2EEEEviT0_T1_,"",@"SHT_CUDA_INFO"
	.sectionflags	@""
	.align	4


	//----- nvinfo : EIATTR_CUDA_API_VERSION
	.align		4
        /*0000*/ 	.byte	0x04, 0x37
        /*0002*/ 	.short	(.L_5225 - .L_5224)
.L_5224:
        /*0004*/ 	.word	0x00000082


	//----- nvinfo : EIATTR_KPARAM_INFO
	.align		4
.L_5225:
        /*0008*/ 	.byte	0x04, 0x17
        /*000a*/ 	.short	(.L_5227 - .L_5226)
.L_5226:
        /*000c*/ 	.word	0x00000000
        /*0010*/ 	.short	0x0002
        /*0012*/ 	.short	0x0008
        /*0014*/ 	.byte	0x00, 0xf0, 0x41, 0x00


	//----- nvinfo : EIATTR_KPARAM_INFO
	.align		4
.L_5227:
        /*0018*/ 	.byte	0x04, 0x17
        /*001a*/ 	.short	(.L_5229 - .L_5228)
.L_5228:
        /*001c*/ 	.word	0x00000000
        /*0020*/ 	.short	0x0001
        /*0022*/ 	.short	0x0004
        /*0024*/ 	.byte	0x00, 0xf0, 0x09, 0x00


	//----- nvinfo : EIATTR_KPARAM_INFO
	.align		4
.L_5229:
        /*0028*/ 	.byte	0x04, 0x17
        /*002a*/ 	.short	(.L_5231 - .L_5230)
.L_5230:
        /*002c*/ 	.word	0x00000000
        /*0030*/ 	.short	0x0000
        /*0032*/ 	.short	0x0000
        /*0034*/ 	.byte	0x00, 0xf0, 0x11, 0x00


	//----- nvinfo : EIATTR_SPARSE_MMA_MASK
	.align		4
.L_5231:
        /*0038*/ 	.byte	0x03, 0x50
        /*003a*/ 	.short	0x0000


	//----- nvinfo : EIATTR_MAXREG_COUNT
	.align		4
        /*003c*/ 	.byte	0x03, 0x1b
        /*003e*/ 	.short	0x00ff


	//----- nvinfo : EIATTR_MERCURY_ISA_VERSION
	.align		4
        /*0040*/ 	.byte	0x03, 0x5f
        /*0042*/ 	.short	0x0101


	//----- nvinfo : EIATTR_EXIT_INSTR_OFFSETS
	.align		4
        /*0044*/ 	.byte	0x04, 0x1c
        /*0046*/ 	.short	(.L_5233 - .L_5232)


	//   ....[0]....
.L_5232:
        /*0048*/ 	.word	0x000005d0


	//   ....[1]....
        /*004c*/ 	.word	0x000010f0


	//   ....[2]....
        /*0050*/ 	.word	0x00001150


	//----- nvinfo : EIATTR_MAX_THREADS
	.align		4
.L_5233:
        /*0054*/ 	.byte	0x04, 0x05
        /*0056*/ 	.short	(.L_5235 - .L_5234)
.L_5234:
        /*0058*/ 	.word	0x00000080
        /*005c*/ 	.word	0x00000001
        /*0060*/ 	.word	0x00000001


	//----- nvinfo : EIATTR_CRS_STACK_SIZE
	.align		4
.L_5235:
        /*0064*/ 	.byte	0x04, 0x1e
        /*0066*/ 	.short	(.L_5237 - .L_5236)
.L_5236:
        /*0068*/ 	.word	0x00000000


	//----- nvinfo : EIATTR_CBANK_PARAM_SIZE
	.align		4
.L_5237:
        /*006c*/ 	.byte	0x03, 0x19
        /*006e*/ 	.short	0x0018


	//----- nvinfo : EIATTR_PARAM_CBANK
	.align		4
        /*0070*/ 	.byte	0x04, 0x0a
        /*0072*/ 	.short	(.L_5239 - .L_5238)
	.align		4
.L_5238:
        /*0074*/ 	.word	index@(.nv.constant0._ZN2at6native29vectorized_elementwise_kernelILi8ENS0_13AUnaryFunctorIaaaZZZNS0_18lshift_kernel_cudaERNS_18TensorIteratorBaseEENKUlvE_clEvENKUlvE0_clEvEUlaaE_EESt5arrayIPcLm2EEEEviT0_T1_)
        /*0078*/ 	.short	0x0210
        /*007a*/ 	.short	0x0018


	//----- nvinfo : EIATTR_SW_WAR
	.align		4
.L_5239:
        /*007c*/ 	.byte	0x04, 0x36
        /*007e*/ 	.short	(.L_5241 - .L_5240)
.L_5240:
        /*0080*/ 	.word	0x00000008
.L_5241:


//--------------------- .nv.info._ZN2at6native18elementwise_kernelILi128ELi4EZNS0_15gpu_kernel_implINS0_13BinaryFunctorIhhhZZZNS0_18lshift_kernel_cudaERNS_18TensorIteratorBaseEENKUlvE_clEvENKUlvE_clEvEUlhhE_EEEEvS5_RKT_EUliE_EEviT1_ --------------------------
	.section	.nv.info._ZN2at6native18elementwise_kernelILi128ELi4EZNS0_15gpu_kernel_implINS0_13BinaryFunctorIhhhZZZNS0_18lshift_kernel_cudaERNS_18TensorIteratorBaseEENKUlvE_clEvENKUlvE_clEvEUlhhE_EEEEvS5_RKT_EUliE_EEviT1_,"",@"SHT_CUDA_INFO"
	.sectionflags	@""
	.align	4


	//----- nvinfo : EIATTR_CUDA_API_VERSION
	.align		4
        /*0000*/ 	.byte	0x04, 0x37
        /*0002*/ 	.short	(.L_5243 - .L_5242)
.L_5242:
        /*0004*/ 	.word	0x00000082


	//----- nvinfo : EIATTR_KPARAM_INFO
	.align		4
.L_5243:
        /*0008*/ 	.byte	0x04, 0x17
        /*000a*/ 	.short	(.L_5245 - .L_5244)
.L_5244:
        /*000c*/ 	.word	0x00000000
        /*0010*/ 	.short	0x0001
        /*0012*/ 	.short	0x0008
        /*0014*/ 	.byte	0x00, 0xf0, 0x21, 0x0a


	//----- nvinfo : EIATTR_KPARAM_INFO
	.align		4
.L_5245:
        /*0018*/ 	.byte	0x04, 0x17
        /*001a*/ 	.short	(.L_5247 - .L_5246)
.L_5246:
        /*001c*/ 	.word	0x00000000
        /*0020*/ 	.short	0x0000
        /*0022*/ 	.short	0x0000
        /*0024*/ 	.byte	0x00, 0xf0, 0x11, 0x00


	//----- nvinfo : EIATTR_SPARSE_MMA_MASK
	.align		4
.L_5247:
        /*0028*/ 	.byte	0x03, 0x50
        /*002a*/ 	.short	0x0000


	//----- nvinfo : EIATTR_MAXREG_COUNT
	.align		4
        /*002c*/ 	.byte	0x03, 0x1b
        /*002e*/ 	.short	0x0080


	//----- nvinfo : EIATTR_EXTERNS
	.align		4
        /*0030*/ 	.byte	0x04, 0x0f
        /*0032*/ 	.short	(.L_5249 - .L_5248)


	//   ....[0]....
	.align		4
.L_5248:
        /*0034*/ 	.word	index@(__assertfail)


	//----- nvinfo : EIATTR_MERCURY_ISA_VERSION
	.align		4
.L_5249:
        /*0038*/ 	.byte	0x03, 0x5f
        /*003a*/ 	.short	0x0101


	//----- nvinfo : EIATTR_SYSCALL_OFFSETS
	.align		4
        /*003c*/ 	.byte	0x04, 0x46
        /*003e*/ 	.short	(.L_5251 - .L_5250)


	//   ....[0]....
.L_5250:
        /*0040*/ 	.word	0x00002560


	//   ....[1]....
        /*0044*/ 	.word	0x00003420


	//   ....[2]....
        /*0048*/ 	.word	0x000043c0


	//   ....[3]....
        /*004c*/ 	.word	0x00006960


	//   ....[4]....
        /*0050*/ 	.word	0x00007820


	//   ....[5]....
        /*0054*/ 	.word	0x000087c0


	//   ....[6]....
        /*0058*/ 	.word	0x0000ad50


	//   ....[7]....
        /*005c*/ 	.word	0x0000bc10


	//   ....[8]....
        /*0060*/ 	.word	0x0000cbb0


	//   ....[9]....
        /*0064*/ 	.word	0x0000f130


	//   ....[10]....
        /*0068*/ 	.word	0x0000fff0


	//   ....[11]....
        /*006c*/ 	.word	0x00010f90


	//----- nvinfo : EIATTR_EXIT_INSTR_OFFSETS
	.align		4
.L_5251:
        /*0070*/ 	.byte	0x04, 0x1c
        /*0072*/ 	.short	(.L_5253 - .L_5252)


	//   ....[0]....
.L_5252:
        /*0074*/ 	.word	0x0000cc70


	//   ....[1]....
        /*0078*/ 	.word	0x00010180


	//   ....[2]....
        /*007c*/ 	.word	0x000101a0


	//   ....[3]....
        /*0080*/ 	.word	0x00010240


	//   ....[4]....
        /*0084*/ 	.word	0x00010270


	//   ....[5]....
        /*0088*/ 	.word	0x000102a0


	//   ....[6]....
        /*008c*/ 	.word	0x00010340


	//   ....[7]....
        /*0090*/ 	.word	0x00010390


	//   ....[8]....
        /*0094*/ 	.word	0x00010440


	//   ....[9]....
        /*0098*/ 	.word	0x000104a0


	//   ....[10]....
        /*009c*/ 	.word	0x000104e0


	//   ....[11]....
        /*00a0*/ 	.word	0x000105a0


	//   ....[12]....
        /*00a4*/ 	.word	0x000105f0


	//   ....[13]....
        /*00a8*/ 	.word	0x00010790


	//   ....[14]....
        /*00ac*/ 	.word	0x00010900


	//   ....[15]....
        /*00b0*/ 	.word	0x00010950


	//   ....[16]....
        /*00b4*/ 	.word	0x00010a00


	//   ....[17]....
        /*00b8*/ 	.word	0x00010b90


	//   ....[18]....
        /*00bc*/ 	.word	0x00010d20


	//   ....[19]....
        /*00c0*/ 	.word	0x00010e90


	//   ....[20]....
        /*00c4*/ 	.word	0x00010fa0


	//   ....[21]....
        /*00c8*/ 	.word	0x00010fe0


	//   ....[22]....
        /*00cc*/ 	.word	0x00011010


	//----- nvinfo : EIATTR_MAX_THREADS
	.align		4
.L_5253:
        /*00d0*/ 	.byte	0x04, 0x05
        /*00d2*/ 	.short	(.L_5255 - .L_5254)
.L_5254:
        /*00d4*/ 	.word	0x00000080
        /*00d8*/ 	.word	0x00000001
        /*00dc*/ 	.word	0x00000001


	//----- nvinfo : EIATTR_CRS_STACK_SIZE
	.align		4
.L_5255:
        /*00e0*/ 	.byte	0x04, 0x1e
        /*00e2*/ 	.short	(.L_5257 - .L_5256)
.L_5256:
        /*00e4*/ 	.word	0x00000000


	//----- nvinfo : EIATTR_CBANK_PARAM_SIZE
	.align		4
.L_5257:
        /*00e8*/ 	.byte	0x03, 0x19
        /*00ea*/ 	.short	0x0290


	//----- nvinfo : EIATTR_PARAM_CBANK
	.align		4
        /*00ec*/ 	.byte	0x04, 0x0a
        /*00ee*/ 	.short	(.L_5259 - .L_5258)
	.align		4
.L_5258:
        /*00f0*/ 	.word	index@(.nv.constant0._ZN2at6native18elementwise_kernelILi128ELi4EZNS0_15gpu_kernel_implINS0_13BinaryFunctorIhhhZZZNS0_18lshift_kernel_cudaERNS_18TensorIteratorBaseEENKUlvE_clEvENKUlvE_clEvEUlhhE_EEEEvS5_RKT_EUliE_EEviT1_)
        /*00f4*/ 	.short	0x0210
        /*00f6*/ 	.short	0x0290


	//----- nvinfo : EIATTR_SW_WAR
	.align		4
.L_5259:
        /*00f8*/ 	.byte	0x04, 0x36
        /*00fa*/ 	.short	(.L_5261 - .L_5260)
.L_5260:
        /*00fc*/ 	.word	0x00000008
.L_5261:


//--------------------- .nv.info._ZN2at6native27unrolled_elementwise_kernelINS0_13BinaryFunctorIhhhZZZNS0_18lshift_kernel_cudaERNS_18TensorIteratorBaseEENKUlvE_clEvENKUlvE_clEvEUlhhE_EESt5arrayIPcLm3EELi4E23TrivialOffsetCalculatorILi2EjESC_ILi1EjENS0_6memory12LoadWithCastILi2EEENSF_13StoreWithCastILi1EEEEEviT_T0_T2_T3_T4_T5_ --------------------------
	.section	.nv.info._ZN2at6native27unrolled_elementwise_kernelINS0_13BinaryFunctorIhhhZZZNS0_18lshift_kernel_cudaERNS_18TensorIteratorBaseEENKUlvE_clEvENKUlvE_clEvEUlhhE_EESt5arrayIPcLm3EELi4E23TrivialOffsetCalculatorILi2EjESC_ILi1EjENS0_6memory12LoadWithCastILi2EEENSF_13StoreWithCastILi1EEEEEviT_T0_T2_T3_T4_T5_,"",@"SHT_CUDA_INFO"
	.sectionflags	@""
	.align	4


	//----- nvinfo : EIATTR_CUDA_API_VERSION
	.align		4
        /*0000*/ 	.byte	0x04, 0x37
        /*0002*/ 	.short	(.L_5263 - .L_5262)
.L_5262:
        /*0004*/ 	.word	0x00000082


	//----- nvinfo : EIATTR_KPARAM_INFO
	.align		4
.L_5263:
        /*0008*/ 	.byte	0x04, 0x17
        /*000a*/ 	.short	(.L_5265 - .L_5264)
.L_5264:
        /*000c*/ 	.word	0x00000000
        /*0010*/ 	.short	0x0006
        /*0012*/ 	.short	0x0030
        /*0014*/ 	.byte	0x00, 0xf0, 0x21, 0x00


	//----- nvinfo : EIATTR_KPARAM_INFO
	.align		4
.L_5265:
        /*0018*/ 	.byte	0x04, 0x17
        /*001a*/ 	.short	(.L_5267 - .L_5266)
.L_5266:
        /*001c*/ 	.word	0x00000000
        /*0020*/ 	.short	0x0005
        /*0022*/ 	.short	0x0024
        /*0024*/ 	.byte	0x00, 0xf0, 0x31, 0x00


	//----- nvinfo : EIATTR_KPARAM_INFO
	.align		4
.L_5267:
        /*0028*/ 	.byte	0x04, 0x17
        /*002a*/ 	.short	(.L_5269 - .L_5268)
.L_5268:
        /*002c*/ 	.word	0x00000000
        /*0030*/ 	.short	0x0004
        /*0032*/ 	.short	0x0021
        /*0034*/ 	.byte	0x00, 0xf0, 0x05, 0x00


	//----- nvinfo : EIATTR_KPARAM_INFO
	.align		4
.L_5269:
        /*0038*/ 	.byte	0x04, 0x17
        /*003a*/ 	.short	(.L_5271 - .L_5270)
.L_5270:
        /*003c*/ 	.word	0x00000000
        /*0040*/ 	.short	0x0003
        /*0042*/ 	.short	0x0020
        /*0044*/ 	.byte	0x00, 0xf0, 0x05, 0x00


	//----- nvinfo : EIATTR_KPARAM_INFO
	.align		4
.L_5271:
        /*0048*/ 	.byte	0x04, 0x17
        /*004a*/ 	.short	(.L_5273 - .L_5272)
.L_5272:
        /*004c*/ 	.word	0x00000000
        /*0050*/ 	.short	0x0002
        /*0052*/ 	.short	0x0008
        /*0054*/ 	.byte	0x00, 0xf0, 0x61, 0x00


	//----- nvinfo : EIATTR_KPARAM_INFO
	.align		4
.L_5273:
        /*0058*/ 	.byte	0x04, 0x17
        /*005a*/ 	.short	(.L_5275 - .L_5274)
.L_5274:
        /*005c*/ 	.word	0x00000000
        /*0060*/ 	.short	0x0001
        /*0062*/ 	.short	0x0004
        /*0064*/ 	.byte	0x00, 0xf0, 0x05, 0x00


	//----- nvinfo : EIATTR_KPARAM_INFO
	.align		4
.L_5275:
        /*0068*/ 	.byte	0x04, 0x17
        /*006a*/ 	.short	(.L_5277 - .L_5276)
.L_5276:
        /*006c*/ 	.word	0x00000000
        /*0070*/ 	.short	0x0000
        /*0072*/ 	.short	0x0000
        /*0074*/ 	.byte	0x00, 0xf0, 0x11, 0x00


	//----- nvinfo : EIATTR_SPARSE_MMA_MASK
	.align		4
.L_5277:
        /*0078*/ 	.byte	0x03, 0x50
        /*007a*/ 	.short	0x0000


	//----- nvinfo : EIATTR_MAXREG_COUNT
	.align		4
        /*007c*/ 	.byte	0x03, 0x1b
        /*007e*/ 	.short	0x00ff


	//----- nvinfo : EIATTR_EXTERNS
	.align		4
        /*0080*/ 	.byte	0x04, 0x0f
        /*0082*/ 	.short	(.L_5279 - .L_5278)


	//   ....[0]....
	.align		4
.L_5278:
        /*0084*/ 	.word	index@(__assertfail)


	//----- nvinfo : EIATTR_MERCURY_ISA_VERSION
	.align		4
.L_5279:
        /*0088*/ 	.byte	0x03, 0x5f
        /*008a*/ 	.short	0x0101


	//----- nvinfo : EIATTR_SYSCALL_OFFSETS
	.align		4
        /*008c*/ 	.byte	0x04, 0x46
        /*008e*/ 	.short	(.L_5281 - .L_5280)


	//   ....[0]....
.L_5280:
        /*0090*/ 	.word	0x00000f70


	//   ....[1]....
        /*0094*/ 	.word	0x00001e40


	//   ....[2]....
        /*0098*/ 	.word	0x00002d90


	//   ....[3]....
        /*009c*/ 	.word	0x00003c60


	//   ....[4]....
        /*00a0*/ 	.word	0x00004bc0


	//   ....[5]....
        /*00a4*/ 	.word	0x00005aa0


	//   ....[6]....
        /*00a8*/ 	.word	0x000069e0


	//   ....[7]....
        /*00ac*/ 	.word	0x000078c0


	//   ....[8]....
        /*00b0*/ 	.word	0x00008bb0


	//   ....[9]....
        /*00b4*/ 	.word	0x00009be0


	//   ....[10]....
        /*00b8*/ 	.word	0x0000abd0


	//   ....[11]....
        /*00bc*/ 	.word	0x0000bbc0


	//----- nvinfo : EIATTR_EXIT_INSTR_OFFSETS
	.align		4
.L_5281:
        /*00c0*/ 	.byte	0x04, 0x1c
        /*00c2*/ 	.short	(.L_5283 - .L_5282)


	//   ....[0]....
.L_5282:
        /*00c4*/ 	.word	0x0000ac80


	//   ....[1]....
        /*00c8*/ 	.word	0x0000adb0


	//   ....[2]....
        /*00cc*/ 	.word	0x0000add0


	//   ....[3]....
        /*00d0*/ 	.word	0x0000ae70


	//   ....[4]....
        /*00d4*/ 	.word	0x0000aea0


	//   ....[5]....
        /*00d8*/ 	.word	0x0000aed0


	//   ....[6]....
        /*00dc*/ 	.word	0x0000af70


	//   ....[7]....
        /*00e0*/ 	.word	0x0000afc0


	//   ....[8]....
        /*00e4*/ 	.word	0x0000b070


	//   ....[9]....
        /*00e8*/ 	.word	0x0000b0d0


	//   ....[10]....
        /*00ec*/ 	.word	0x0000b110


	//   ....[11]....
        /*00f0*/ 	.word	0x0000b1d0


	//   ....[12]....
        /*00f4*/ 	.word	0x0000b220


	//   ....[13]....
        /*00f8*/ 	.word	0x0000b3c0


	//   ....[14]....
        /*00fc*/ 	.word	0x0000b530


	//   ....[15]....
        /*0100*/ 	.word	0x0000b580


	//   ....[16]....
        /*0104*/ 	.word	0x0000b630


	//   ....[17]....
        /*0108*/ 	.word	0x0000b7c0


	//   ....[18]....
        /*010c*/ 	.word	0x0000b950


	//   ....[19]....
        /*0110*/ 	.word	0x0000bac0


	//   ....[20]....
        /*0114*/ 	.word	0x0000bbd0


	//   ....[21]....
        /*0118*/ 	.word	0x0000bc10


	//   ....[22]....
        /*011c*/ 	.word	0x0000bc40


	//----- nvinfo : EIATTR_MAX_THREADS
	.align		4
.L_5283:
        /*0120*/ 	.byte	0x04, 0x05
        /*0122*/ 	.short	(.L_5285 - .L_5284)
.L_5284:
        /*0124*/ 	.word	0x00000080
        /*0128*/ 	.word	0x00000001
        /*012c*/ 	.word	0x00000001


	//----- nvinfo : EIATTR_CRS_STACK_SIZE
	.align		4
.L_5285:
        /*0130*/ 	.byte	0x04, 0x1e
        /*0132*/ 	.short	(.L_5287 - .L_5286)
.L_5286:
        /*0134*/ 	.word	0x00000000


	//----- nvinfo : EIATTR_CBANK_PARAM_SIZE
	.align		4
.L_5287:
        /*0138*/ 	.byte	0x03, 0x19
        /*013a*/ 	.short	0x0038


	//----- nvinfo : EIATTR_PARAM_CBANK
	.align		4
        /*013c*/ 	.byte	0x04, 0x0a
        /*013e*/ 	.short	(.L_5289 - .L_5288)
	.align		4
.L_5288:
        /*0140*/ 	.word	index@(.nv.constant0._ZN2at6native27unrolled_elementwise_kernelINS0_13BinaryFunctorIhhhZZZNS0_18lshift_kernel_cudaERNS_18TensorIteratorBaseEENKUlvE_clEvENKUlvE_clEvEUlhhE_EESt5arrayIPcLm3EELi4E23TrivialOffsetCalculatorILi2EjESC_ILi1EjENS0_6memory12LoadWithCastILi2EEENSF_13StoreWithCastILi1EEEEEviT_T0_T2_T3_T4_T5_)
        /*0144*/ 	.short	0x0210
        /*0146*/ 	.short	0x0038


	//----- nvinfo : EIATTR_SW_WAR
	.align		4
.L_5289:
        /*0148*/ 	.byte	0x04, 0x36
        /*014a*/ 	.short	(.L_5291 - .L_5290)
.L_5290:
        /*014c*/ 	.word	0x00000008
.L_5291:


//--------------------- .nv.info._ZN2at6native18elementwise_kernelILi128ELi4EZNS0_22gpu_kernel_impl_nocastINS0_13BinaryFunctorIhhhZZZNS0_18lshift_kernel_cudaERNS_18TensorIteratorBaseEENKUlvE_clEvENKUlvE_clEvEUlhhE_EEEEvS5_RKT_EUliE_EEviT1_ --------------------------
	.section	.nv.info._ZN2at6native18elementwise_kernelILi128ELi4EZNS0_22gpu_kernel_impl_nocastINS0_13BinaryFunctorIhhhZZZNS0_18lshift_kernel_cudaERNS_18TensorIteratorBaseEENKUlvE_clEvENKUlvE_clEvEUlhhE_EEEEvS5_RKT_EUliE_EEviT1_,"",@"SHT_CUDA_INFO"
	.sectionflags	@""
	.align	4


	//----- nvinfo : EIATTR_CUDA_API_VERSION
	.align		4
        /*0000*/ 	.byte	0x04, 0x37
        /*0002*/ 	.short	(.L_5293 - .L_5292)
.L_5292:
        /*0004*/ 	.word	0x00000082


	//----- nvinfo : EIATTR_KPARAM_INFO
	.align		4
.L_5293:
        /*0008*/ 	.byte	0x04, 0x17
        /*000a*/ 	.short	(.L_5295 - .L_5294)
.L_5294:
        /*000c*/ 	.word	0x00000000
        /*0010*/ 	.short	0x0001
        /*0012*/ 	.short	0x0008
        /*0014*/ 	.byte	0x00, 0xf0, 0x21, 0x0a


	//----- nvinfo : EIATTR_KPARAM_INFO
	.align		4
.L_5295:
        /*0018*/ 	.byte	0x04, 0x17
        /*001a*/ 	.short	(.L_5297 - .L_5296)
.L_5296:
        /*001c*/ 	.word	0x00000000
        /*0020*/ 	.short	0x0000
        /*0022*/ 	.short	0x0000
        /*0024*/ 	.byte	0x00, 0xf0, 0x11, 0x00


	//----- nvinfo : EIATTR_SPARSE_MMA_MASK
	.align		4
.L_5297:
        /*0028*/ 	.byte	0x03, 0x50
        /*002a*/ 	.short	0x0000


	//----- nvinfo : EIATTR_MAXREG_COUNT
	.align		4
        /*002c*/ 	.byte	0x03, 0x1b
        /*002e*/ 	.short	0x0080


	//----- nvinfo : EIATTR_MERCURY_ISA_VERSION
	.align		4
        /*0030*/ 	.byte	0x03, 0x5f
        /*0032*/ 	.short	0x0101


	//----- nvinfo : EIATTR_EXIT_INSTR_OFFSETS
	.align		4
        /*0034*/ 	.byte	0x04, 0x1c
        /*0036*/ 	.short	(.L_5299 - .L_5298)


	//   ....[0]....
.L_5298:
        /*0038*/ 	.word	0x00004650


	//   ....[1]....
        /*003c*/ 	.word	0x00005d60


	//----- nvinfo : EIATTR_MAX_THREADS
	.align		4
.L_5299:
        /*0040*/ 	.byte	0x04, 0x05
        /*0042*/ 	.short	(.L_5301 - .L_5300)
.L_5300:
        /*0044*/ 	.word	0x00000080
        /*0048*/ 	.word	0x00000001
        /*004c*/ 	.word	0x00000001


	//----- nvinfo : EIATTR_CRS_STACK_SIZE
	.align		4
.L_5301:
        /*0050*/ 	.byte	0x04, 0x1e
        /*0052*/ 	.short	(.L_5303 - .L_5302)
.L_5302:
        /*0054*/ 	.word	0x00000000


	//----- nvinfo : EIATTR_CBANK_PARAM_SIZE
	.align		4
.L_5303:
        /*0058*/ 	.byte	0x03, 0x19
        /*005a*/ 	.short	0x0290


	//----- nvinfo : EIATTR_PARAM_CBANK
	.align		4
        /*005c*/ 	.byte	0x04, 0x0a
        /*005e*/ 	.short	(.L_5305 - .L_5304)
	.align		4
.L_5304:
        /*0060*/ 	.word	index@(.nv.constant0._ZN2at6native18elementwise_kernelILi128ELi4EZNS0_22gpu_kernel_impl_nocastINS0_13BinaryFunctorIhhhZZZNS0_18lshift_kernel_cudaERNS_18TensorIteratorBaseEENKUlvE_clEvENKUlvE_clEvEUlhhE_EEEEvS5_RKT_EUliE_EEviT1_)
        /*0064*/ 	.short	0x0210
        /*0066*/ 	.short	0x0290


	//----- nvinfo : EIATTR_SW_WAR
	.align		4
.L_5305:
        /*0068*/ 	.byte	0x04, 0x36
        /*006a*/ 	.short	(.L_5307 - .L_5306)
.L_5306:
        /*006c*/ 	.word	0x00000008
.L_5307:


//--------------------- .nv.info._ZN2at6native27unrolled_elementwise_kernelINS0_13BinaryFunctorIhhhZZZNS0_18lshift_kernel_cudaERNS_18TensorIteratorBaseEENKUlvE_clEvENKUlvE_clEvEUlhhE_EESt5arrayIPcLm3EELi4E23TrivialOffsetCalculatorILi2EjESC_ILi1EjENS0_6memory15LoadWithoutCastENSF_16StoreWithoutCastEEEviT_T0_T2_T3_T4_T5_ --------------------------
	.section	.nv.info._ZN2at6native27unrolled_elementwise_kernelINS0_13BinaryFunctorIhhhZZZNS0_18lshift_kernel_cudaERNS_18TensorIteratorBaseEENKUlvE_clEvENKUlvE_clEvEUlhhE_EESt5arrayIPcLm3EELi4E23TrivialOffsetCalculatorILi2EjESC_ILi1EjENS0_6memory15LoadWithoutCastENSF_16StoreWithoutCastEEEviT_T0_T2_T3_T4_T5_,"",@"SHT_CUDA_INFO"
	.sectionflags	@""
	.align	4


	//----- nvinfo : EIATTR_CUDA_API_VERSION
	.align		4
        /*0000*/ 	.byte	0x04, 0x37
        /*0002*/ 	.short	(.L_5309 - .L_5308)
.L_5308:
        /*0004*/ 	.word	0x00000082


	//----- nvinfo : EIATTR_KPARAM_INFO
	.align		4
.L_5309:
        /*0008*/ 	.byte	0x04, 0x17
        /*000a*/ 	.short	(.L_5311 - .L_5310)
.L_5310:
        /*000c*/ 	.word	0x00000000
        /*0010*/ 	.short	0x0006
        /*0012*/ 	.short	0x0023
        /*0014*/ 	.byte	0x00, 0xf0, 0x05, 0x00


	//----- nvinfo : EIATTR_KPARAM_INFO
	.align		4
.L_5311:
        /*0018*/ 	.byte	0x04, 0x17
        /*001a*/ 	.short	(.L_5313 - .L_5312)
.L_5312:
        /*001c*/ 	.word	0x00000000
        /*0020*/ 	.short	0x0005
        /*0022*/ 	.short	0x0022
        /*0024*/ 	.byte	0x00, 0xf0, 0x05, 0x00


	//----- nvinfo : EIATTR_KPARAM_INFO
	.align		4
.L_5313:
        /*0028*/ 	.byte	0x04, 0x17
        /*002a*/ 	.short	(.L_5315 - .L_5314)
.L_5314:
        /*002c*/ 	.word	0x00000000
        /*0030*/ 	.short	0x0004
        /*0032*/ 	.short	0x0021
        /*0034*/ 	.byte	0x00, 0xf0, 0x05, 0x00


	//----- nvinfo : EIATTR_KPARAM_INFO
	.align		4
.L_5315:
        /*0038*/ 	.byte	0x04, 0x17
        /*003a*/ 	.short	(.L_5317 - .L_5316)
.L_5316:
        /*003c*/ 	.word	0x00000000
        /*0040*/ 	.short	0x0003
        /*0042*/ 	.short	0x0020
        /*0044*/ 	.byte	0x00, 0xf0, 0x05, 0x00


	//----- nvinfo : EIATTR_KPARAM_INFO
	.align		4
.L_5317:
        /*0048*/ 	.byte	0x04, 0x17
        /*004a*/ 	.short	(.L_5319 - .L_5318)
.L_5318:
        /*004c*/ 	.word	0x00000000
        /*0050*/ 	.short	0x0002
        /*0052*/ 	.short	0x0008
        /*0054*/ 	.byte	0x00, 0xf0, 0x61, 0x00


	//----- nvinfo : EIATTR_KPARAM_INFO
	.align		4
.L_5319:
        /*0058*/ 	.byte	0x04, 0x17
        /*005a*/ 	.short	(.L_5321 - .L_5320)
.L_5320:
        /*005c*/ 	.word	0x00000000
        /*0060*/ 	.short	0x0001
        /*0062*/ 	.short	0x0004
        /*0064*/ 	.byte	0x00, 0xf0, 0x05, 0x00


	//----- nvinfo : EIATTR_KPARAM_INFO
	.align		4
.L_5321:
        /*0068*/ 	.byte	0x04, 0x17
        /*006a*/ 	.short	(.L_5323 - .L_5322)
.L_5322:
        /*006c*/ 	.word	0x00000000
        /*0070*/ 	.short	0x0000
        /*0072*/ 	.short	0x0000
        /*0074*/ 	.byte	0x00, 0xf0, 0x11, 0x00


	//----- nvinfo : EIATTR_SPARSE_MMA_MASK
	.align		4
.L_5323:
        /*0078*/ 	.byte	0x03, 0x50
        /*007a*/ 	.short	0x0000


	//----- nvinfo : EIATTR_MAXREG_COUNT
	.align		4
        /*007c*/ 	.byte	0x03, 0x1b
        /*007e*/ 	.short	0x00ff


	//----- nvinfo : EIATTR_MERCURY_ISA_VERSION
	.align		4
        /*0080*/ 	.byte	0x03, 0x5f
        /*0082*/ 	.short	0x0101


	//----- nvinfo : EIATTR_EXIT_INSTR_OFFSETS
	.align		4
        /*0084*/ 	.byte	0x04, 0x1c
        /*0086*/ 	.short	(.L_5325 - .L_5324)


	//   ....[0]....
.L_5324:
        /*0088*/ 	.word	0x00000610


	//   ....[1]....
        /*008c*/ 	.word	0x000006b0


	//----- nvinfo : EIATTR_MAX_THREADS
	.align		4
.L_5325:
        /*0090*/ 	.byte	0x04, 0x05
        /*0092*/ 	.short	(.L_5327 - .L_5326)
.L_5326:
        /*0094*/ 	.word	0x00000080
        /*0098*/ 	.word	0x00000001
        /*009c*/ 	.word	0x00000001


	//----- nvinfo : EIATTR_CRS_STACK_SIZE
	.align		4
.L_5327:
        /*00a0*/ 	.byte	0x04, 0x1e
        /*00a2*/ 	.short	(.L_5329 - .L_5328)
.L_5328:
        /*00a4*/ 	.word	0x00000000


	//----- nvinfo : EIATTR_CBANK_PARAM_SIZE
	.align		4
.L_5329:
        /*00a8*/ 	.byte	0x03, 0x19
        /*00aa*/ 	.short	0x0024


	//----- nvinfo : EIATTR_PARAM_CBANK
	.align		4
        /*00ac*/ 	.byte	0x04, 0x0a
        /*00ae*/ 	.short	(.L_5331 - .L_5330)
	.align		4
.L_5330:
        /*00b0*/ 	.word	index@(.nv.constant0._ZN2at6native27unrolled_elementwise_kernelINS0_13BinaryFunctorIhhhZZZNS0_18lshift_kernel_cudaERNS_18TensorIteratorBaseEENKUlvE_clEvENKUlvE_clEvEUlhhE_EESt5arrayIPcLm3EELi4E23TrivialOffsetCalculatorILi2EjESC_ILi1EjENS0_6memory15LoadWithoutCastENSF_16StoreWithoutCastEEEviT_T0_T2_T3_T4_T5_)
        /*00b4*/ 	.short	0x0210
        /*00b6*/ 	.short	0x0024


	//----- nvinfo : EIATTR_SW_WAR
	.align		4
.L_5331:
        /*00b8*/ 	.byte	0x04, 0x36
        /*00ba*/ 	.short	(.L_5333 - .L_5332)
.L_5332:
        /*00bc*/ 	.word	0x00000008
.L_5333:


//--------------------- .nv.info._ZN2at6native29vectorized_elementwise_kernelILi2ENS0_13BinaryFunctorIhhhZZZNS0_18lshift_kernel_cudaERNS_18TensorIteratorBaseEENKUlvE_clEvENKUlvE_clEvEUlhhE_EESt5arrayIPcLm3EEEEviT0_T1_ --------------------------
	.section	.nv.info._ZN2at6native29vectorized_elementwise_kernelILi2ENS0_13BinaryFunctorIhhhZZZNS0_18lshift_kernel_cudaERNS_18TensorIteratorBaseEENKUlvE_clEvENKUlvE_clEvEUlhhE_EESt5arrayIPcLm3EEEEviT0_T1_,"",@"SHT_CUDA_INFO"
	.sectionflags	@""
	.align	4


	//----- nvinfo : EIATTR_CUDA_API_VERSION
	.align		4
        /*0000*/ 	.byte	0x04, 0x37
        /*0002*/ 	.short	(.L_5335 - .L_5334)
.L_5334:
        /*0004*/ 	.word	0x00000082


	//----- nvinfo : EIATTR_KPARAM_INFO
	.align		4
.L_5335:
        /*0008*/ 	.byte	0x04, 0x17
        /*000a*/ 	.short	(.L_5337 - .L_5336)
.L_5336:
        /*000c*/ 	.word	0x00000000
        /*0010*/ 	.short	0x0002
        /*0012*/ 	.short	0x0008
        /*0014*/ 	.byte	0x00, 0xf0, 0x61, 0x00


	//----- nvinfo : EIATTR_KPARAM_INFO
	.align		4
.L_5337:
        /*0018*/ 	.byte	0x04, 0x17
        /*001a*/ 	.short	(.L_5339 - .L_5338)
.L_5338:
        /*001c*/ 	.word	0x00000000
        /*0020*/ 	.short	0x0001
        /*0022*/ 	.short	0x0004
        /*0024*/ 	.byte	0x00, 0xf0, 0x05, 0x00


	//----- nvinfo : EIATTR_KPARAM_INFO
	.align		4
.L_5339:
        /*0028*/ 	.byte	0x04, 0x17
        /*002a*/ 	.short	(.L_5341 - .L_5340)
.L_5340:
        /*002c*/ 	.word	0x00000000
        /*0030*/ 	.short	0x0000
        /*0032*/ 	.short	0x0000
        /*0034*/ 	.byte	0x00, 0xf0, 0x11, 0x00


	//----- nvinfo : EIATTR_SPARSE_MMA_MASK
	.align		4
.L_5341:
        /*0038*/ 	.byte	0x03, 0x50
        /*003a*/ 	.short	0x0000


	//----- nvinfo : EIATTR_MAXREG_COUNT
	.align		4
        /*003c*/ 	.byte	0x03, 0x1b
        /*003e*/ 	.short	0x00ff


	//----- nvinfo : EIATTR_MERCURY_ISA_VERSION
	.align		4
        /*0040*/ 	.byte	0x03, 0x5f
        /*0042*/ 	.short	0x0101


	//----- nvinfo : EIATTR_EXIT_INSTR_OFFSETS
	.align		4
        /*0044*/ 	.byte	0x04, 0x1c
        /*0046*/ 	.short	(.L_5343 - .L_5342)


	//   ....[0]....
.L_5342:
        /*0048*/ 	.word	0x00000540


	//   ....[1]....
        /*004c*/ 	.word	0x00001210


	//   ....[2]....
        /*0050*/ 	.word	0x00001270


	//----- nvinfo : EIATTR_MAX_THREADS
	.align		4
.L_5343:
        /*0054*/ 	.byte	0x04, 0x05
        /*0056*/ 	.short	(.L_5345 - .L_5344)
.L_5344:
        /*0058*/ 	.word	0x00000080
        /*005c*/ 	.word	0x00000001
        /*0060*/ 	.word	0x00000001


	//----- nvinfo : EIATTR_CRS_STACK_SIZE
	.align		4
.L_5345:
        /*0064*/ 	.byte	0x04, 0x1e
        /*0066*/ 	.short	(.L_5347 - .L_5346)
.L_5346:
        /*0068*/ 	.word	0x00000000


	//----- nvinfo : EIATTR_CBANK_PARAM_SIZE
	.align		4
.L_5347:
        /*006c*/ 	.byte	0x03, 0x19
        /*006e*/ 	.short	0x0020


	//----- nvinfo : EIATTR_PARAM_CBANK
	.align		4
        /*0070*/ 	.byte	0x04, 0x0a
        /*0072*/ 	.short	(.L_5349 - .L_5348)
	.align		4
.L_5348:
        /*0074*/ 	.word	index@(.nv.constant0._ZN2at6native29vectorized_elementwise_kernelILi2ENS0_13BinaryFunctorIhhhZZZNS0_18lshift_kernel_cudaERNS_18TensorIteratorBaseEENKUlvE_clEvENKUlvE_clEvEUlhhE_EESt5arrayIPcLm3EEEEviT0_T1_)
        /*0078*/ 	.short	0x0210
        /*007a*/ 	.short	0x0020


	//----- nvinfo : EIATTR_SW_WAR
	.align		4
.L_5349:
        /*007c*/ 	.byte	0x04, 0x36
        /*007e*/ 	.short	(.L_5351 - .L_5350)
.L_5350:
        /*0080*/ 	.word	0x00000008
.L_5351:


//--------------------- .nv.info._ZN2at6native29vectorized_elementwise_kernelILi4ENS0_13BinaryFunctorIhhhZZZNS0_18lshift_kernel_cudaERNS_18TensorIteratorBaseEENKUlvE_clEvENKUlvE_clEvEUlhhE_EESt5arrayIPcLm3EEEEviT0_T1_ --------------------------
	.section	.nv.info._ZN2at6native29vectorized_elementwise_kernelILi4ENS0_13BinaryFunctorIhhhZZZNS0_18lshift_kernel_cudaERNS_18TensorIteratorBaseEENKUlvE_clEvENKUlvE_clEvEUlhhE_EESt5arrayIPcLm3EEEEviT0_T1_,"",@"SHT_CUDA_INFO"
	.sectionflags	@""
	.align	4


	//----- nvinfo : EIATTR_CUDA_API_VERSION
	.align		4
        /*0000*/ 	.byte	0x04, 0x37
        /*0002*/ 	.short	(.L_5353 - .L_5352)
.L_5352:
        /*0004*/ 	.word	0x00000082


	//----- nvinfo : EIATTR_KPARAM_INFO
	.align		4
.L_5353:
        /*0008*/ 	.byte	0x04, 0x17
        /*000a*/ 	.short	(.L_5355 - .L_5354)
.L_5354:
        /*000c*/ 	.word	0x00000000
        /*0010*/ 	.short	0x0002
        /*0012*/ 	.short	0x0008
        /*0014*/ 	.byte	0x00, 0xf0, 0x61, 0x00


	//----- nvinfo : EIATTR_KPARAM_INFO
	.align		4
.L_5355:
        /*0018*/ 	.byte	0x04, 0x17
        /*001a*/ 	.short	(.L_5357 - .L_5356)
.L_5356:
        /*001c*/ 	.word	0x00000000
        /*0020*/ 	.short	0x0001
        /*0022*/ 	.short	0x0004
        /*0024*/ 	.byte	0x00, 0xf0, 0x05, 0x00


	//----- nvinfo : EIATTR_KPARAM_INFO
	.align		4
.L_5357:
        /*0028*/ 	.byte	0x04, 0x17
        /*002a*/ 	.short	(.L_5359 - .L_5358)
.L_5358:
        /*002c*/ 	.word	0x00000000
        /*0030*/ 	.short	0x0000
        /*0032*/ 	.short	0x0000
        /*0034*/ 	.byte	0x00, 0xf0, 0x11, 0x00


	//----- nvinfo : EIATTR_SPARSE_MMA_MASK
	.align		4
.L_5359:
        /*0038*/ 	.byte	0x03, 0x50
        /*003a*/ 	.short	0x0000


	//----- nvinfo : EIATTR_MAXREG_COUNT
	.align		4
        /*003c*/ 	.byte	0x03, 0x1b
        /*003e*/ 	.short	0x00ff


	//----- nvinfo : EIATTR_MERCURY_ISA_VERSION
	.align		4
        /*0040*/ 	.byte	0x03, 0x5f
        /*0042*/ 	.short	0x0101


	//----- nvinfo : EIATTR_EXIT_INSTR_OFFSETS
	.align		4
        /*0044*/ 	.byte	0x04, 0x1c
        /*0046*/ 	.short	(.L_5361 - .L_5360)


	//   ....[0]....
.L_5360:
        /*0048*/ 	.word	0x00000500


	//   ....[1]....
        /*004c*/ 	.word	0x000011d0


	//   ....[2]....
        /*0050*/ 	.word	0x00001230


	//----- nvinfo : EIATTR_MAX_THREADS
	.align		4
.L_5361:
        /*0054*/ 	.byte	0x04, 0x05
        /*0056*/ 	.short	(.L_5363 - .L_5362)
.L_5362:
        /*0058*/ 	.word	0x00000080
        /*005c*/ 	.word	0x00000001
        /*0060*/ 	.word	0x00000001


	//----- nvinfo : EIATTR_CRS_STACK_SIZE
	.align		4
.L_5363:
        /*0064*/ 	.byte	0x04, 0x1e
        /*0066*/ 	.short	(.L_5365 - .L_5364)
.L_5364:
        /*0068*/ 	.word	0x00000000


	//----- nvinfo : EIATTR_CBANK_PARAM_SIZE
	.align		4
.L_5365:
        /*006c*/ 	.byte	0x03, 0x19
        /*006e*/ 	.short	0x0020


	//----- nvinfo : EIATTR_PARAM_CBANK
	.align		4
        /*0070*/ 	.byte	0x04, 0x0a
        /*0072*/ 	.short	(.L_5367 - .L_5366)
	.align		4
.L_5366:
        /*0074*/ 	.word	index@(.nv.constant0._ZN2at6native29vectorized_elementwise_kernelILi4ENS0_13BinaryFunctorIhhhZZZNS0_18lshift_kernel_cudaERNS_18TensorIteratorBaseEENKUlvE_clEvENKUlvE_clEvEUlhhE_EESt5arrayIPcLm3EEEEviT0_T1_)
        /*0078*/ 	.short	0x0210
        /*007a*/ 	.short	0x0020


	//----- nvinfo : EIATTR_SW_WAR
	.align		4
.L_5367:
        /*007c*/ 	.byte	0x04, 0x36
        /*007e*/ 	.short	(.L_5369 - .L_5368)
.L_5368:
        /*0080*/ 	.word	0x00000008
.L_5369:


//--------------------- .nv.info._ZN2at6native29vectorized_elementwise_kernelILi8ENS0_13BinaryFunctorIhhhZZZNS0_18lshift_kernel_cudaERNS_18TensorIteratorBaseEENKUlvE_clEvENKUlvE_clEvEUlhhE_EESt5arrayIPcLm3EEEEviT0_T1_ --------------------------
	.section	.nv.info._ZN2at6native29vectorized_elementwise_kernelILi8ENS0_13BinaryFunctorIhhhZZZNS0_18lshift_kernel_cudaERNS_18TensorIteratorBaseEENKUlvE_clEvENKUlvE_clEvEUlhhE_EESt5arrayIPcLm3EEEEviT0_T1_,"",@"SHT_CUDA_INFO"
	.sectionflags	@""
	.align	4


	//----- nvinfo : EIATTR_CUDA_API_VERSION
	.align		4
        /*0000*/ 	.byte	0x04, 0x37
        /*0002*/ 	.short	(.L_5371 - .L_5370)
.L_5370:
        /*0004*/ 	.word	0x00000082


	//----- nvinfo : EIATTR_KPARAM_INFO
	.align		4
.L_5371:
        /*0008*/ 	.byte	0x04, 0x17
        /*000a*/ 	.short	(.L_5373 - .L_5372)
.L_5372:
        /*000c*/ 	.word	0x00000000
        /*0010*/ 	.short	0x0002
        /*0012*/ 	.short	0x0008
        /*0014*/ 	.byte	0x00, 0xf0, 0x61, 0x00


	//----- nvinfo : EIATTR_KPARAM_INFO
	.align		4
.L_5373:
        /*0018*/ 	.byte	0x04, 0x17
        /*001a*/ 	.short	(.L_5375 - .L_5374)
.L_5374:
        /*001c*/ 	.word	0x00000000
        /*0020*/ 	.short	0x0001
        /*0022*/ 	.short	0x0004
        /*0024*/ 	.byte	0x00, 0xf0, 0x05, 0x00


	//----- nvinfo : EIATTR_KPARAM_INFO
	.align		4
.L_5375:
        /*0028*/ 	.byte	0x04, 0x17
        /*002a*/ 	.short	(.L_5377 - .L_5376)
.L_5376:
        /*002c*/ 	.word	0x00000000
        /*0030*/ 	.short	0x0000
        /*0032*/ 	.short	0x0000
        /*0034*/ 	.byte	0x00, 0xf0, 0x11, 0x00


	//----- nvinfo : EIATTR_SPARSE_MMA_MASK
	.align		4
.L_5377:
        /*0038*/ 	.byte	0x03, 0x50
        /*003a*/ 	.short	0x0000


	//----- nvinfo : EIATTR_MAXREG_COUNT
	.align		4
        /*003c*/ 	.byte	0x03, 0x1b
        /*003e*/ 	.short	0x00ff


	//----- nvinfo : EIATTR_MERCURY_ISA_VERSION
	.align		4
        /*0040*/ 	.byte	0x03, 0x5f
        /*0042*/ 	.short	0x0101


	//----- nvinfo : EIATTR_EXIT_INSTR_OFFSETS
	.align		4
        /*0044*/ 	.byte	0x04, 0x1c
        /*0046*/ 	.short	(.L_5379 - .L_5378)


	//   ....[0]....
.L_5378:
        /*0048*/ 	.word	0x000006b0


	//   ....[1]....
        /*004c*/ 	.word	0x00001380


	//   ....[2]....
        /*0050*/ 	.word	0x000013e0


	//----- nvinfo : EIATTR_MAX_THREADS
	.align		4
.L_5379:
        /*0054*/ 	.byte	0x04, 0x05
        /*0056*/ 	.short	(.L_5381 - .L_5380)
.L_5380:
        /*0058*/ 	.word	0x00000080
        /*005c*/ 	.word	0x00000001
        /*0060*/ 	.word	0x00000001


	//----- nvinfo : EIATTR_CRS_STACK_SIZE
	.align		4
.L_5381:
        /*0064*/ 	.byte	0x04, 0x1e
        /*0066*/ 	.short	(.L_5383 - .L_5382)
.L_5382:
        /*0068*/ 	.word	0x00000000


	//----- nvinfo : EIATTR_CBANK_PARAM_SIZE
	.align		4
.L_5383:
        /*006c*/ 	.byte	0x03, 0x19
        /*006e*/ 	.short	0x0020


	//----- nvinfo : EIATTR_PARAM_CBANK
	.align		4
        /*0070*/ 	.byte	0x04, 0x0a
        /*0072*/ 	.short	(.L_5385 - .L_5384)
	.align		4
.L_5384:
        /*0074*/ 	.word	index@(.nv.constant0._ZN2at6native29vectorized_elementwise_kernelILi8ENS0_13BinaryFunctorIhhhZZZNS0_18lshift_kernel_cudaERNS_18TensorIteratorBaseEENKUlvE_clEvENKUlvE_clEvEUlhhE_EESt5arrayIPcLm3EEEEviT0_T1_)
        /*0078*/ 	.short	0x0210
        /*007a*/ 	.short	0x0020


	//----- nvinfo : EIATTR_SW_WAR
	.align		4
.L_5385:
        /*007c*/ 	.byte	0x04, 0x36
        /*007e*/ 	.short	(.L_5387 - .L_5386)
.L_5386:
        /*0080*/ 	.word	0x00000008
.L_5387:


//--------------------- .nv.info._ZN2at6native18elementwise_kernelILi128ELi4EZNS0_15gpu_kernel_implINS0_13BUnaryFunctorIhhhZZZNS0_18lshift_kernel_cudaERNS_18TensorIteratorBaseEENKUlvE_clEvENKUlvE_clEvEUlhhE_EEEEvS5_RKT_EUliE_EEviT1_ --------------------------
	.section	.nv.info._ZN2at6native18elementwise_kernelILi128ELi4EZNS0_15gpu_kernel_implINS0_13BUnaryFunctorIhhhZZZNS0_18lshift_kernel_cudaERNS_18TensorIteratorBaseEENKUlvE_clEvENKUlvE_clEvEUlhhE_EEEEvS5_RKT_EUliE_EEviT1_,"",@"SHT_CUDA_INFO"
	.sectionflags	@""
	.align	4


	//----- nvinfo : EIATTR_CUDA_API_VERSION
	.align		4
        /*0000*/ 	.byte	0x04, 0x37
        /*0002*/ 	.short	(.L_5389 - .L_5388)
.L_5388:
        /*0004*/ 	.word	0x00000082


	//----- nvinfo : EIATTR_KPARAM_INFO
	.align		4
.L_5389:
        /*0008*/ 	.byte	0x04, 0x17
        /*000a*/ 	.short	(.L_5391 - .L_5390)
.L_5390:
        /*000c*/ 	.word	0x00000000
        /*0010*/ 	.short	0x0001
        /*0012*/ 	.short	0x0008
        /*0014*/ 	.byte	0x00, 0xf0, 0x61, 0x08


	//----- nvinfo : EIATTR_KPARAM_INFO
	.align		4
.L_5391:
        /*0018*/ 	.byte	0x04, 0x17
        /*001a*/ 	.short	(.L_5393 - .L_5392)
.L_5392:
        /*001c*/ 	.word	0x00000000
        /*0020*/ 	.short	0x0000
        /*0022*/ 	.short	0x0000
        /*0024*/ 	.byte	0x00, 0xf0, 0x11, 0x00


	//----- nvinfo : EIATTR_SPARSE_MMA_MASK
	.align		4
.L_5393:
        /*0028*/ 	.byte	0x03, 0x50
        /*002a*/ 	.short	0x0000


	//----- nvinfo : EIATTR_MAXREG_COUNT
	.align		4
        /*002c*/ 	.byte	0x03, 0x1b
        /*002e*/ 	.short	0x0080


	//----- nvinfo : EIATTR_EXTERNS
	.align		4
        /*0030*/ 	.byte	0x04, 0x0f
        /*0032*/ 	.short	(.L_5395 - .L_5394)


	//   ....[0]....
	.align		4
.L_5394:
        /*0034*/ 	.word	index@(__assertfail)


	//----- nvinfo : EIATTR_MERCURY_ISA_VERSION
	.align		4
.L_5395:
        /*0038*/ 	.byte	0x03, 0x5f
        /*003a*/ 	.short	0x0101


	//----- nvinfo : EIATTR_SYSCALL_OFFSETS
	.align		4
        /*003c*/ 	.byte	0x04, 0x46
        /*003e*/ 	.short	(.L_5397 - .L_5396)


	//   ....[0]....
.L_5396:
        /*0040*/ 	.word	0x00002230


	//   ....[1]....
        /*0044*/ 	.word	0x000031c0


	//   ....[2]....
        /*0048*/ 	.word	0x00005430


	//   ....[3]....
        /*004c*/ 	.word	0x000063c0


	//   ....[4]....
        /*0050*/ 	.word	0x00008620


	//   ....[5]....
        /*0054*/ 	.word	0x000095b0


	//   ....[6]....
        /*0058*/ 	.word	0x0000b800


	//   ....[7]....
        /*005c*/ 	.word	0x0000c790


	//----- nvinfo : EIATTR_EXIT_INSTR_OFFSETS
	.align		4
.L_5397:
        /*0060*/ 	.byte	0x04, 0x1c
        /*0062*/ 	.short	(.L_5399 - .L_5398)


	//   ....[0]....
.L_5398:
        /*0064*/ 	.word	0x00009670


	//   ....[1]....
        /*0068*/ 	.word	0x0000b980


	//   ....[2]....
        /*006c*/ 	.word	0x0000b9a0


	//   ....[3]....
        /*0070*/ 	.word	0x0000ba40


	//   ....[4]....
        /*0074*/ 	.word	0x0000ba70


	//   ....[5]....
        /*0078*/ 	.word	0x0000baa0


	//   ....[6]....
        /*007c*/ 	.word	0x0000bb40


	//   ....[7]....
        /*0080*/ 	.word	0x0000bb90


	//   ....[8]....
        /*0084*/ 	.word	0x0000bc40


	//   ....[9]....
        /*0088*/ 	.word	0x0000bca0


	//   ....[10]....
        /*008c*/ 	.word	0x0000bce0


	//   ....[11]....
        /*0090*/ 	.word	0x0000bda0


	//   ....[12]....
        /*0094*/ 	.word	0x0000bdf0


	//   ....[13]....
        /*0098*/ 	.word	0x0000bf90


	//   ....[14]....
        /*009c*/ 	.word	0x0000c100


	//   ....[15]....
        /*00a0*/ 	.word	0x0000c150


	//   ....[16]....
        /*00a4*/ 	.word	0x0000c200


	//   ....[17]....
        /*00a8*/ 	.word	0x0000c390


	//   ....[18]....
        /*00ac*/ 	.word	0x0000c520


	//   ....[19]....
        /*00b0*/ 	.word	0x0000c690


	//   ....[20]....
        /*00b4*/ 	.word	0x0000c7a0


	//   ....[21]....
        /*00b8*/ 	.word	0x0000c7e0


	//   ....[22]....
        /*00bc*/ 	.word	0x0000c810


	//----- nvinfo : EIATTR_MAX_THREADS
	.align		4
.L_5399:
        /*00c0*/ 	.byte	0x04, 0x05
        /*00c2*/ 	.short	(.L_5401 - .L_5400)
.L_5400:
        /*00c4*/ 	.word	0x00000080
        /*00c8*/ 	.word	0x00000001
        /*00cc*/ 	.word	0x00000001


	//----- nvinfo : EIATTR_CRS_STACK_SIZE
	.align		4
.L_5401:
        /*00d0*/ 	.byte	0x04, 0x1e
        /*00d2*/ 	.short	(.L_5403 - .L_5402)
.L_5402:
        /*00d4*/ 	.word	0x00000000


	//----- nvinfo : EIATTR_CBANK_PARAM_SIZE
	.align		4
.L_5403:
        /*00d8*/ 	.byte	0x03, 0x19
        /*00da*/ 	.short	0x0220


	//----- nvinfo : EIATTR_PARAM_CBANK
	.align		4
        /*00dc*/ 	.byte	0x04, 0x0a
        /*00de*/ 	.short	(.L_5405 - .L_5404)
	.align		4
.L_5404:
        /*00e0*/ 	.word	index@(.nv.constant0._ZN2at6native18elementwise_kernelILi128ELi4EZNS0_15gpu_kernel_implINS0_13BUnaryFunctorIhhhZZZNS0_18lshift_kernel_cudaERNS_18TensorIteratorBaseEENKUlvE_clEvENKUlvE_clEvEUlhhE_EEEEvS5_RKT_EUliE_EEviT1_)
        /*00e4*/ 	.short	0x0210
        /*00e6*/ 	.short	0x0220


	//----- nvinfo : EIATTR_SW_WAR
	.align		4
.L_5405:
        /*00e8*/ 	.byte	0x04, 0x36
        /*00ea*/ 	.short	(.L_5407 - .L_5406)
.L_5406:
        /*00ec*/ 	.word	0x00000008
.L_5407:


//--------------------- .nv.info._ZN2at6native27unrolled_elementwise_kernelINS0_13BUnaryFunctorIhhhZZZNS0_18lshift_kernel_cudaERNS_18TensorIteratorBaseEENKUlvE_clEvENKUlvE_clEvEUlhhE_EESt5arrayIPcLm2EELi4E23TrivialOffsetCalculatorILi1EjESD_NS0_6memory12LoadWithCastILi1EEENSE_13StoreWithCastILi1EEEEEviT_T0_T2_T3_T4_T5_ --------------------------
	.section	.nv.info._ZN2at6native27unrolled_elementwise_kernelINS0_13BUnaryFunctorIhhhZZZNS0_18lshift_kernel_cudaERNS_18TensorIteratorBaseEENKUlvE_clEvENKUlvE_clEvEUlhhE_EESt5arrayIPcLm2EELi4E23TrivialOffsetCalculatorILi1EjESD_NS0_6memory12LoadWithCastILi1EEENSE_13StoreWithCastILi1EEEEEviT_T0_T2_T3_T4_T5_,"",@"SHT_CUDA_INFO"
	.sectionflags	@""
	.align	4


	//----- nvinfo : EIATTR_CUDA_API_VERSION
	.align		4
        /*0000*/ 	.byte	0x04, 0x37
        /*0002*/ 	.short	(.L_5409 - .L_5408)
.L_5408:
        /*0004*/ 	.word	0x00000082


	//----- nvinfo : EIATTR_KPARAM_INFO
	.align		4
.L_5409:
        /*0008*/ 	.byte	0x04, 0x17
        /*000a*/ 	.short	(.L_5411 - .L_5410)
.L_5410:
        /*000c*/ 	.word	0x00000000
        /*0010*/ 	.short	0x0006
        /*0012*/ 	.short	0x0024
        /*0014*/ 	.byte	0x00, 0xf0, 0x21, 0x00


	//----- nvinfo : EIATTR_KPARAM_INFO
	.align		4
.L_5411:
        /*0018*/ 	.byte	0x04, 0x17
        /*001a*/ 	.short	(.L_5413 - .L_5412)
.L_5412:
        /*001c*/ 	.word	0x00000000
        /*0020*/ 	.short	0x0005
        /*0022*/ 	.short	0x001c
        /*0024*/ 	.byte	0x00, 0xf0, 0x21, 0x00


	//----- nvinfo : EIATTR_KPARAM_INFO
	.align		4
.L_5413:
        /*0028*/ 	.byte	0x04, 0x17
        /*002a*/ 	.short	(.L_5415 - .L_5414)
.L_5414:
        /*002c*/ 	.word	0x00000000
        /*0030*/ 	.short	0x0004
        /*0032*/ 	.short	0x0019
        /*0034*/ 	.byte	0x00, 0xf0, 0x05, 0x00


	//----- nvinfo : EIATTR_KPARAM_INFO
	.align		4
.L_5415:
        /*0038*/ 	.byte	0x04, 0x17
        /*003a*/ 	.short	(.L_5417 - .L_5416)
.L_5416:
        /*003c*/ 	.word	0x00000000
        /*0040*/ 	.short	0x0003
        /*0042*/ 	.short	0x0018
        /*0044*/ 	.byte	0x00, 0xf0, 0x05, 0x00


	//----- nvinfo : EIATTR_KPARAM_INFO
	.align		4
.L_5417:
        /*0048*/ 	.byte	0x04, 0x17
        /*004a*/ 	.short	(.L_5419 - .L_5418)
.L_5418:
        /*004c*/ 	.word	0x00000000
        /*0050*/ 	.short	0x0002
        /*0052*/ 	.short	0x0008
        /*0054*/ 	.byte	0x00, 0xf0, 0x41, 0x00


	//----- nvinfo : EIATTR_KPARAM_INFO
	.align		4
.L_5419:
        /*0058*/ 	.byte	0x04, 0x17
        /*005a*/ 	.short	(.L_5421 - .L_5420)
.L_5420:
        /*005c*/ 	.word	0x00000000
        /*0060*/ 	.short	0x0001
        /*0062*/ 	.short	0x0004
        /*0064*/ 	.byte	0x00, 0xf0, 0x09, 0x00


	//----- nvinfo : EIATTR_KPARAM_INFO
	.align		4
.L_5421:
        /*0068*/ 	.byte	0x04, 0x17
        /*006a*/ 	.short	(.L_5423 - .L_5422)
.L_5422:
        /*006c*/ 	.word	0x00000000
        /*0070*/ 	.short	0x0000
        /*0072*/ 	.short	0x0000
        /*0074*/ 	.byte	0x00, 0xf0, 0x11, 0x00


	//----- nvinfo : EIATTR_SPARSE_MMA_MASK
	.align		4
.L_5423:
        /*0078*/ 	.byte	0x03, 0x50
        /*007a*/ 	.short	0x0000


	//----- nvinfo : EIATTR_MAXREG_COUNT
	.align		4
        /*007c*/ 	.byte	0x03, 0x1b
        /*007e*/ 	.short	0x00ff


	//----- nvinfo : EIATTR_EXTERNS
	.align		4
        /*0080*/ 	.byte	0x04, 0x0f
        /*0082*/ 	.short	(.L_5425 - .L_5424)


	//   ....[0]....
	.align		4
.L_5424:
        /*0084*/ 	.word	index@(__assertfail)


	//----- nvinfo : EIATTR_MERCURY_ISA_VERSION
	.align		4
.L_5425:
        /*0088*/ 	.byte	0x03, 0x5f
        /*008a*/ 	.short	0x0101


	//----- nvinfo : EIATTR_SYSCALL_OFFSETS
	.align		4
        /*008c*/ 	.byte	0x04, 0x46
        /*008e*/ 	.short	(.L_5427 - .L_5426)


	//   ....[0]....
.L_5426:
        /*0090*/ 	.word	0x00000f50


	//   ....[1]....
        /*0094*/ 	.word	0x00001ea0


	//   ....[2]....
        /*0098*/ 	.word	0x00002e00


	//   ....[3]....
        /*009c*/ 	.word	0x00003d40


	//   ....[4]....
        /*00a0*/ 	.word	0x00004e80


	//   ....[5]....
        /*00a4*/ 	.word	0x00005e90


	//   ....[6]....
        /*00a8*/ 	.word	0x00006e80


	//   ....[7]....
        /*00ac*/ 	.word	0x00007e70


	//----- nvinfo : EIATTR_EXIT_INSTR_OFFSETS
	.align		4
.L_5427:
        /*00b0*/ 	.byte	0x04, 0x1c
        /*00b2*/ 	.short	(.L_5429 - .L_5428)


	//   ....[0]....
.L_5428:
        /*00b4*/ 	.word	0x00006f30


	//   ....[1]....
        /*00b8*/ 	.word	0x00007060


	//   ....[2]....
        /*00bc*/ 	.word	0x00007080


	//   ....[3]....
        /*00c0*/ 	.word	0x00007120


	//   ....[4]....
        /*00c4*/ 	.word	0x00007150


	//   ....[5]....
        /*00c8*/ 	.word	0x00007180


	//   ....[6]....
        /*00cc*/ 	.word	0x00007220


	//   ....[7]....
        /*00d0*/ 	.word	0x00007270


	//   ....[8]....
        /*00d4*/ 	.word	0x00007320


	//   ....[9]....
        /*00d8*/ 	.word	0x00007380


	//   ....[10]....
        /*00dc*/ 	.word	0x000073c0


	//   ....[11]....
        /*00e0*/ 	.word	0x00007480


	//   ....[12]....
        /*00e4*/ 	.word	0x000074d0


	//   ....[13]....
        /*00e8*/ 	.word	0x00007670


	//   ....[14]....
        /*00ec*/ 	.word	0x000077e0


	//   ....[15]....
        /*00f0*/ 	.word	0x00007830


	//   ....[16]....
        /*00f4*/ 	.word	0x000078e0


	//   ....[17]....
        /*00f8*/ 	.word	0x00007a70


	//   ....[18]....
        /*00fc*/ 	.word	0x00007c00


	//   ....[19]....
        /*0100*/ 	.word	0x00007d70


	//   ....[20]....
        /*0104*/ 	.word	0x00007e80


	//   ....[21]....
        /*0108*/ 	.word	0x00007ec0


	//   ....[22]....
        /*010c*/ 	.word	0x00007ef0


	//----- nvinfo : EIATTR_MAX_THREADS
	.align		4
.L_5429:
        /*0110*/ 	.byte	0x04, 0x05
        /*0112*/ 	.short	(.L_5431 - .L_5430)
.L_5430:
        /*0114*/ 	.word	0x00000080
        /*0118*/ 	.word	0x00000001
        /*011c*/ 	.word	0x00000001


	//----- nvinfo : EIATTR_CRS_STACK_SIZE
	.align		4
.L_5431:
        /*0120*/ 	.byte	0x04, 0x1e
        /*0122*/ 	.short	(.L_5433 - .L_5432)
.L_5432:
        /*0124*/ 	.word	0x00000000


	//----- nvinfo : EIATTR_CBANK_PARAM_SIZE
	.align		4
.L_5433:
        /*0128*/ 	.byte	0x03, 0x19
        /*012a*/ 	.short	0x002c


	//----- nvinfo : EIATTR_PARAM_CBANK
	.align		4
        /*012c*/ 	.byte	0x04, 0x0a
        /*012e*/ 	.short	(.L_5435 - .L_5434)
	.align		4
.L_5434:
        /*0130*/ 	.word	index@(.nv.constant0._ZN2at6native27unrolled_elementwise_kernelINS0_13BUnaryFunctorIhhhZZZNS0_18lshift_kernel_cudaERNS_18TensorIteratorBaseEENKUlvE_clEvENKUlvE_clEvEUlhhE_EESt5arrayIPcLm2EELi4E23TrivialOffsetCalculatorILi1EjESD_NS0_6memory12LoadWithCastILi1EEENSE_13StoreWithCastILi1EEEEEviT_T0_T2_T3_T4_T5_)
        /*0134*/ 	.short	0x0210
        /*0136*/ 	.short	0x002c


	//----- nvinfo : EIATTR_SW_WAR
	.align		4
.L_5435:
        /*0138*/ 	.byte	0x04, 0x36
        /*013a*/ 	.short	(.L_5437 - .L_5436)
.L_5436:
        /*013c*/ 	.word	0x00000008
.L_5437:


//--------------------- .nv.info._ZN2at6native18elementwise_kernelILi128ELi4EZNS0_22gpu_kernel_impl_nocastINS0_13BUnaryFunctorIhhhZZZNS0_18lshift_kernel_cudaERNS_18TensorIteratorBaseEENKUlvE_clEvENKUlvE_clEvEUlhhE_EEEEvS5_RKT_EUliE_EEviT1_ --------------------------
	.section	.nv.info._ZN2at6native18elementwise_kernelILi128ELi4EZNS0_22gpu_kernel_impl_nocastINS0_13BUnaryFunctorIhhhZZZNS0_18lshift_kernel_cudaERNS_18TensorIteratorBaseEENKUlvE_clEvENKUlvE_clEvEUlhhE_EEEEvS5_RKT_EUliE_EEviT1_,"",@"SHT_CUDA_INFO"
	.sectionflags	@""
	.align	4


	//----- nvinfo : EIATTR_CUDA_API_VERSION
	.align		4
        /*0000*/ 	.byte	0x04, 0x37
        /*0002*/ 	.short	(.L_5439 - .L_5438)
.L_5438:
        /*0004*/ 	.word	0x00000082


	//----- nvinfo : EIATTR_KPARAM_INFO
	.align		4
.L_5439:
        /*0008*/ 	.byte	0x04, 0x17
        /*000a*/ 	.short	(.L_5441 - .L_5440)
.L_5440:
        /*000c*/ 	.word	0x00000000
        /*0010*/ 	.short	0x0001
        /*0012*/ 	.short	0x0008
        /*0014*/ 	.byte	0x00, 0xf0, 0x61, 0x08


	//----- nvinfo : EIATTR_KPARAM_INFO
	.align		4
.L_5441:
        /*0018*/ 	.byte	0x04, 0x17
        /*001a*/ 	.short	(.L_5443 - .L_5442)
.L_5442:
        /*001c*/ 	.word	0x00000000
        /*0020*/ 	.short	0x0000
        /*0022*/ 	.short	0x0000
        /*0024*/ 	.byte	0x00, 0xf0, 0x11, 0x00


	//----- nvinfo : EIATTR_SPARSE_MMA_MASK
	.align		4
.L_5443:
        /*0028*/ 	.byte	0x03, 0x50
        /*002a*/ 	.short	0x0000


	//----- nvinfo : EIATTR_MAXREG_COUNT
	.align		4
        /*002c*/ 	.byte	0x03, 0x1b
        /*002e*/ 	.short	0x0080


	//----- nvinfo : EIATTR_MERCURY_ISA_VERSION
	.align		4
        /*0030*/ 	.byte	0x03, 0x5f
        /*0032*/ 	.short	0x0101


	//----- nvinfo : EIATTR_EXIT_INSTR_OFFSETS
	.align		4
        /*0034*/ 	.byte	0x04, 0x1c
        /*0036*/ 	.short	(.L_5445 - .L_5444)


	//   ....[0]....
.L_5444:
        /*0038*/ 	.word	0x00003c10


	//   ....[1]....
        /*003c*/ 	.word	0x00004fb0


	//----- nvinfo : EIATTR_MAX_THREADS
	.align		4
.L_5445:
        /*0040*/ 	.byte	0x04, 0x05
        /*0042*/ 	.short	(.L_5447 - .L_5446)
.L_5446:
        /*0044*/ 	.word	0x00000080
        /*0048*/ 	.word	0x00000001
        /*004c*/ 	.word	0x00000001


	//----- nvinfo : EIATTR_CRS_STACK_SIZE
	.align		4
.L_5447:
        /*0050*/ 	.byte	0x04, 0x1e
        /*0052*/ 	.short	(.L_5449 - .L_5448)
.L_5448:
        /*0054*/ 	.word	0x00000000


	//----- nvinfo : EIATTR_CBANK_PARAM_SIZE
	.align		4
.L_5449:
        /*0058*/ 	.byte	0x03, 0x19
        /*005a*/ 	.short	0x0220


	//----- nvinfo : EIATTR_PARAM_CBANK
	.align		4
        /*005c*/ 	.byte	0x04, 0x0a
        /*005e*/ 	.short	(.L_5451 - .L_5450)
	.align		4
.L_5450:
        /*0060*/ 	.word	index@(.nv.constant0._ZN2at6native18elementwise_kernelILi128ELi4EZNS0_22gpu_kernel_impl_nocastINS0_13BUnaryFunctorIhhhZZZNS0_18lshift_kernel_cudaERNS_18TensorIteratorBaseEENKUlvE_clEvENKUlvE_clEvEUlhhE_EEEEvS5_RKT_EUliE_EEviT1_)
        /*0064*/ 	.short	0x0210
        /*0066*/ 	.short	0x0220


	//----- nvinfo : EIATTR_SW_WAR
	.align		4
.L_5451:
        /*0068*/ 	.byte	0x04, 0x36
        /*006a*/ 	.short	(.L_5453 - .L_5452)
.L_5452:
        /*006c*/ 	.word	0x00000008
.L_5453:


//--------------------- .nv.info._ZN2at6native27unrolled_elementwise_kernelINS0_13BUnaryFunctorIhhhZZZNS0_18lshift_kernel_cudaERNS_18TensorIteratorBaseEENKUlvE_clEvENKUlvE_clEvEUlhhE_EESt5arrayIPcLm2EELi4E23TrivialOffsetCalculatorILi1EjESD_NS0_6memory15LoadWithoutCastENSE_16StoreWithoutCastEEEviT_T0_T2_T3_T4_T5_ --------------------------
	.section	.nv.info._ZN2at6native27unrolled_elementwise_kernelINS0_13BUnaryFunctorIhhhZZZNS0_18lshift_kernel_cudaERNS_18TensorIteratorBaseEENKUlvE_clEvENKUlvE_clEvEUlhhE_EESt5arrayIPcLm2EELi4E23TrivialOffsetCalculatorILi1EjESD_NS0_6memory15LoadWithoutCastENSE_16StoreWithoutCastEEEviT_T0_T2_T3_T4_T5_,"",@"SHT_CUDA_INFO"
	.sectionflags	@""
	.align	4


	//----- nvinfo : EIATTR_CUDA_API_VERSION
	.align		4
        /*0000*/ 	.byte	0x04, 0x37
        /*0002*/ 	.short	(.L_5455 - .L_5454)
.L_5454:
        /*0004*/ 	.word	0x00000082


	//----- nvinfo : EIATTR_KPARAM_INFO
	.align		4
.L_5455:
        /*0008*/ 	.byte	0x04, 0x17
        /*000a*/ 	.short	(.L_5457 - .L_5456)
.L_5456:
        /*000c*/ 	.word	0x00000000
        /*0010*/ 	.short	0x0006
        /*0012*/ 	.short	0x001b
        /*0014*/ 	.byte	0x00, 0xf0, 0x05, 0x00


	//----- nvinfo : EIATTR_KPARAM_INFO
	.align		4
.L_5457:
        /*0018*/ 	.byte	0x04, 0x17
        /*001a*/ 	.short	(.L_5459 - .L_5458)
.L_5458:
        /*001c*/ 	.word	0x00000000
        /*0020*/ 	.short	0x0005
        /*0022*/ 	.short	0x001a
        /*0024*/ 	.byte	0x00, 0xf0, 0x05, 0x00


	//----- nvinfo : EIATTR_KPARAM_INFO
	.align		4
.L_5459:
        /*0028*/ 	.byte	0x04, 0x17
        /*002a*/ 	.short	(.L_5461 - .L_5460)
.L_5460:
        /*002c*/ 	.word	0x00000000
        /*0030*/ 	.short	0x0004
        /*0032*/ 	.short	0x0019
        /*0034*/ 	.byte	0x00, 0xf0, 0x05, 0x00


	//----- nvinfo : EIATTR_KPARAM_INFO
	.align		4
.L_5461:
        /*0038*/ 	.byte	0x04, 0x17
        /*003a*/ 	.short	(.L_5463 - .L_5462)
.L_5462:
        /*003c*/ 	.word	0x00000000
        /*0040*/ 	.short	0x0003
        /*0042*/ 	.short	0x0018
        /*0044*/ 	.byte	0x00, 0xf0, 0x05, 0x00


	//----- nvinfo : EIATTR_KPARAM_INFO
	.align		4
.L_5463:
        /*0048*/ 	.byte	0x04, 0x17
        /*004a*/ 	.short	(.L_5465 - .L_5464)
.L_5464:
        /*004c*/ 	.word	0x00000000
        /*0050*/ 	.short	0x0002
        /*0052*/ 	.short	0x0008
        /*0054*/ 	.byte	0x00, 0xf0, 0x41, 0x00


	//----- nvinfo : EIATTR_KPARAM_INFO
	.align		4
.L_5465:
        /*0058*/ 	.byte	0x04, 0x17
        /*005a*/ 	.short	(.L_5467 - .L_5466)
.L_5466:
        /*005c*/ 	.word	0x00000000
        /*0060*/ 	.short	0x0001
        /*0062*/ 	.short	0x0004
        /*0064*/ 	.byte	0x00, 0xf0, 0x09, 0x00


	//----- nvinfo : EIATTR_KPARAM_INFO
	.align		4
.L_5467:
        /*0068*/ 	.byte	0x04, 0x17
        /*006a*/ 	.short	(.L_5469 - .L_5468)
.L_5468:
        /*006c*/ 	.word	0x00000000
        /*0070*/ 	.short	0x0000
        /*0072*/ 	.short	0x0000
        /*0074*/ 	.byte	0x00, 0xf0, 0x11, 0x00


	//----- nvinfo : EIATTR_SPARSE_MMA_MASK
	.align		4
.L_5469:
        /*0078*/ 	.byte	0x03, 0x50
        /*007a*/ 	.short	0x0000


	//----- nvinfo : EIATTR_MAXREG_COUNT
	.align		4
        /*007c*/ 	.byte	0x03, 0x1b
        /*007e*/ 	.short	0x00ff


	//----- nvinfo : EIATTR_MERCURY_ISA_VERSION
	.align		4
        /*0080*/ 	.byte	0x03, 0x5f
        /*0082*/ 	.short	0x0101


	//----- nvinfo : EIATTR_EXIT_INSTR_OFFSETS
	.align		4
        /*0084*/ 	.byte	0x04, 0x1c
        /*0086*/ 	.short	(.L_5471 - .L_5470)


	//   ....[0]....
.L_5470:
        /*0088*/ 	.word	0x000004e0


	//   ....[1]....
        /*008c*/ 	.word	0x00000540


	//----- nvinfo : EIATTR_MAX_THREADS
	.align		4
.L_5471:
        /*0090*/ 	.byte	0x04, 0x05
        /*0092*/ 	.short	(.L_5473 - .L_5472)
.L_5472:
        /*0094*/ 	.word	0x00000080
        /*0098*/ 	.word	0x00000001
        /*009c*/ 	.word	0x00000001


	//----- nvinfo : EIATTR_CRS_STACK_SIZE
	.align		4
.L_5473:
        /*00a0*/ 	.byte	0x04, 0x1e
        /*00a2*/ 	.short	(.L_5475 - .L_5474)
.L_5474:
        /*00a4*/ 	.word	0x00000000


	//----- nvinfo : EIATTR_CBANK_PARAM_SIZE
	.align		4
.L_5475:
        /*00a8*/ 	.byte	0x03, 0x19
        /*00aa*/ 	.short	0x001c


	//----- nvinfo : EIATTR_PARAM_CBANK
	.align		4
        /*00ac*/ 	.byte	0x04, 0x0a
        /*00ae*/ 	.short	(.L_5477 - .L_5476)
	.align		4
.L_5476:
        /*00b0*/ 	.word	index@(.nv.constant0._ZN2at6native27unrolled_elementwise_kernelINS0_13BUnaryFunctorIhhhZZZNS0_18lshift_kernel_cudaERNS_18TensorIteratorBaseEENKUlvE_clEvENKUlvE_clEvEUlhhE_EESt5arrayIPcLm2EELi4E23TrivialOffsetCalculatorILi1EjESD_NS0_6memory15LoadWithoutCastENSE_16StoreWithoutCastEEEviT_T0_T2_T3_T4_T5_)
        /*00b4*/ 	.short	0x0210
        /*00b6*/ 	.short	0x001c


	//----- nvinfo : EIATTR_SW_WAR
	.align		4
.L_5477:
        /*00b8*/ 	.byte	0x04, 0x36
        /*00ba*/ 	.short	(.L_5479 - .L_5478)
.L_5478:
        /*00bc*/ 	.word	0x00000008
.L_5479:


//--------------------- .nv.info._ZN2at6native29vectorized_elementwise_kernelILi2ENS0_13BUnaryFunctorIhhhZZZNS0_18lshift_kernel_cudaERNS_18TensorIteratorBaseEENKUlvE_clEvENKUlvE_clEvEUlhhE_EESt5arrayIPcLm2EEEEviT0_T1_ --------------------------
	.section	.nv.info._ZN2at6native29vectorized_elementwise_kernelILi2ENS0_13BUnaryFunctorIhhhZZZNS0_18lshift_kernel_cudaERNS_18TensorIteratorBaseEENKUlvE_clEvENKUlvE_clEvEUlhhE_EESt5arrayIPcLm2EEEEviT0_T1_,"",@"SHT_CUDA_INFO"
	.sectionflags	@""
	.align	4


	//----- nvinfo : EIATTR_CUDA_API_VERSION
	.align		4
        /*0000*/ 	.byte	0x04, 0x37
        /*0002*/ 	.short	(.L_5481 - .L_5480)
.L_5480:
        /*0004*/ 	.word	0x00000082


	//----- nvinfo : EIATTR_KPARAM_INFO
	.align		4
.L_5481:
        /*0008*/ 	.byte	0x04, 0x17
        /*000a*/ 	.short	(.L_5483 - .L_5482)
.L_5482:
        /*000c*/ 	.word	0x00000000
        /*0010*/ 	.short	0x0002
        /*0012*/ 	.short	0x0008
        /*0014*/ 	.byte	0x00, 0xf0, 0x41, 0x00


	//----- nvinfo : EIATTR_KPARAM_INFO
	.align		4
.L_5483:
        /*0018*/ 	.byte	0x04, 0x17
        /*001a*/ 	.short	(.L_5485 - .L_5484)
.L_5484:
        /*001c*/ 	.word	0x00000000
        /*0020*/ 	.short	0x0001
        /*0022*/ 	.short	0x0004
        /*0024*/ 	.byte	0x00, 0xf0, 0x09, 0x00


	//----- nvinfo : EIATTR_KPARAM_INFO
	.align		4
.L_5485:
        /*0028*/ 	.byte	0x04, 0x17
        /*002a*/ 	.short	(.L_5487 - .L_5486)
.L_5486:
        /*002c*/ 	.word	0x00000000
        /*0030*/ 	.short	0x0000
        /*0032*/ 	.short	0x0000
        /*0034*/ 	.byte	0x00, 0xf0, 0x11, 0x00


	//----- nvinfo : EIATTR_SPARSE_MMA_MASK
	.align		4
.L_5487:
        /*0038*/ 	.byte	0x03, 0x50
        /*003a*/ 	.short	0x0000


	//----- nvinfo : EIATTR_MAXREG_COUNT
	.align		4
        /*003c*/ 	.byte	0x03, 0x1b
        /*003e*/ 	.short	0x00ff


	//----- nvinfo : EIATTR_MERCURY_ISA_VERSION
	.align		4
        /*0040*/ 	.byte	0x03, 0x5f
        /*0042*/ 	.short	0x0101


	//----- nvinfo : EIATTR_EXIT_INSTR_OFFSETS
	.align		4
        /*0044*/ 	.byte	0x04, 0x1c
        /*0046*/ 	.short	(.L_5489 - .L_5488)


	//   ....[0]....
.L_5488:
        /*0048*/ 	.word	0x00000420


	//   ....[1]....
        /*004c*/ 	.word	0x00000dc0


	//   ....[2]....
        /*0050*/ 	.word	0x00000e20


	//----- nvinfo : EIATTR_MAX_THREADS
	.align		4
.L_5489:
        /*0054*/ 	.byte	0x04, 0x05
        /*0056*/ 	.short	(.L_5491 - .L_5490)
.L_5490:
        /*0058*/ 	.word	0x00000080
        /*005c*/ 	.word	0x00000001
        /*0060*/ 	.word	0x00000001


	//----- nvinfo : EIATTR_CRS_STACK_SIZE
	.align		4
.L_5491:
        /*0064*/ 	.byte	0x04, 0x1e
        /*0066*/ 	.short	(.L_5493 - .L_5492)
.L_5492:
        /*0068*/ 	.word	0x00000000


	//----- nvinfo : EIATTR_CBANK_PARAM_SIZE
	.align		4
.L_5493:
        /*006c*/ 	.byte	0x03, 0x19
        /*006e*/ 	.short	0x0018


	//----- nvinfo : EIATTR_PARAM_CBANK
	.align		4
        /*0070*/ 	.byte	0x04, 0x0a
        /*0072*/ 	.short	(.L_5495 - .L_5494)
	.align		4
.L_5494:
        /*0074*/ 	.word	index@(.nv.constant0._ZN2at6native29vectorized_elementwise_kernelILi2ENS0_13BUnaryFunctorIhhhZZZNS0_18lshift_kernel_cudaERNS_18TensorIteratorBaseEENKUlvE_clEvENKUlvE_clEvEUlhhE_EESt5arrayIPcLm2EEEEviT0_T1_)
        /*0078*/ 	.short	0x0210
        /*007a*/ 	.short	0x0018


	//----- nvinfo : EIATTR_SW_WAR
	.align		4
.L_5495:
        /*007c*/ 	.byte	0x04, 0x36
        /*007e*/ 	.short	(.L_5497 - .L_5496)
.L_5496:
        /*0080*/ 	.word	0x00000008
.L_5497:


//--------------------- .nv.info._ZN2at6native29vectorized_elementwise_kernelILi4ENS0_13BUnaryFunctorIhhhZZZNS0_18lshift_kernel_cudaERNS_18TensorIteratorBaseEENKUlvE_clEvENKUlvE_clEvEUlhhE_EESt5arrayIPcLm2EEEEviT0_T1_ --------------------------
	.section	.nv.info._ZN2at6native29vectorized_elementwise_kernelILi4ENS0_13BUnaryFunctorIhhhZZZNS0_18lshift_kernel_cudaERNS_18TensorIteratorBaseEENKUlvE_clEvENKUlvE_clEvEUlhhE_EESt5arrayIPcLm2EEEEviT0_T1_,"",@"SHT_CUDA_INFO"
	.sectionflags	@""
	.align	4


	//----- nvinfo : EIATTR_CUDA_API_VERSION
	.align		4
        /*0000*/ 	.byte	0x04, 0x37
        /*0002*/ 	.short	(.L_5499 - .L_5498)
.L_5498:
        /*0004*/ 	.word	0x00000082


	//----- nvinfo : EIATTR_KPARAM_INFO
	.align		4
.L_5499:
        /*0008*/ 	.byte	0x04, 0x17
        /*000a*/ 	.short	(.L_5501 - .L_5500)
.L_5500:
        /*000c*/ 	.word	0x00000000
        /*0010*/ 	.short	0x0002
        /*0012*/ 	.short	0x0008
        /*0014*/ 	.byte	0x00, 0xf0, 0x41, 0x00


	//----- nvinfo : EIATTR_KPARAM_INFO
	.align		4
.L_5501:
        /*0018*/ 	.byte	0x04, 0x17
        /*001a*/ 	.short	(.L_5503 - .L_5502)
.L_5502:
        /*001c*/ 	.word	0x00000000
        /*0020*/ 	.short	0x0001
        /*0022*/ 	.short	0x0004
        /*0024*/ 	.byte	0x00, 0xf0, 0x09, 0x00


	//----- nvinfo : EIATTR_KPARAM_INFO
	.align		4
.L_5503:
        /*0028*/ 	.byte	0x04, 0x17
        /*002a*/ 	.short	(.L_5505 - .L_5504)
.L_5504:
        /*002c*/ 	.word	0x00000000
        /*0030*/ 	.short	0x0000
        /*0032*/ 	.short	0x0000
        /*0034*/ 	.byte	0x00, 0xf0, 0x11, 0x00


	//----- nvinfo : EIATTR_SPARSE_MMA_MASK
	.align		4
.L_5505:
        /*0038*/ 	.byte	0x03, 0x50
        /*003a*/ 	.short	0x0000


	//----- nvinfo : EIATTR_MAXREG_COUNT
	.align		4
        /*003c*/ 	.byte	0x03, 0x1b
        /*003e*/ 	.short	0x00ff


	//----- nvinfo : EIATTR_MERCURY_ISA_VERSION
	.align		4
        /*0040*/ 	.byte	0x03, 0x5f
        /*0042*/ 	.short	0x0101


	//----- nvinfo : EIATTR_EXIT_INSTR_OFFSETS
	.align		4
        /*0044*/ 	.byte	0x04, 0x1c
        /*0046*/ 	.short	(.L_5507 - .L_5506)


	//   ....[0]....
.L_5506:
        /*0048*/ 	.word	0x00000420


	//   ....[1]....
        /*004c*/ 	.word	0x00000dc0


	//   ....[2]....
        /*0050*/ 	.word	0x00000e20


	//----- nvinfo : EIATTR_MAX_THREADS
	.align		4
.L_5507:
        /*0054*/ 	.byte	0x04, 0x05
        /*0056*/ 	.short	(.L_5509 - .L_5508)
.L_5508:
        /*0058*/ 	.word	0x00000080
        /*005c*/ 	.word	0x00000001
        /*0060*/ 	.word	0x00000001


	//----- nvinfo : EIATTR_CRS_STACK_SIZE
	.align		4
.L_5509:
        /*0064*/ 	.byte	0x04, 0x1e
        /*0066*/ 	.short	(.L_5511 - .L_5510)
.L_5510:
        /*0068*/ 	.word	0x00000000


	//----- nvinfo : EIATTR_CBANK_PARAM_SIZE
	.align		4
.L_5511:
        /*006c*/ 	.byte	0x03, 0x19
        /*006e*/ 	.short	0x0018


	//----- nvinfo : EIATTR_PARAM_CBANK
	.align		4
        /*0070*/ 	.byte	0x04, 0x0a
        /*0072*/ 	.short	(.L_5513 - .L_5512)
	.align		4
.L_5512:
        /*0074*/ 	.word	index@(.nv.constant0._ZN2at6native29vectorized_elementwise_kernelILi4ENS0_13BUnaryFunctorIhhhZZZNS0_18lshift_kernel_cudaERNS_18TensorIteratorBaseEENKUlvE_clEvENKUlvE_clEvEUlhhE_EESt5arrayIPcLm2EEEEviT0_T1_)
        /*0078*/ 	.short	0x0210
        /*007a*/ 	.short	0x0018


	//----- nvinfo : EIATTR_SW_WAR
	.align		4
.L_5513:
        /*007c*/ 	.byte	0x04, 0x36
        /*007e*/ 	.short	(.L_5515 - .L_5514)
.L_5514:
        /*0080*/ 	.word	0x00000008
.L_5515:


//--------------------- .nv.info._ZN2at6native29vectorized_elementwise_kernelILi8ENS0_13BUnaryFunctorIhhhZZZNS0_18lshift_kernel_cudaERNS_18TensorIteratorBaseEENKUlvE_clEvENKUlvE_clEvEUlhhE_EESt5arrayIPcLm2EEEEviT0_T1_ --------------------------
	.section	.nv.info._ZN2at6native29vectorized_elementwise_kernelILi8ENS0_13BUnaryFunctorIhhhZZZNS0_18lshift_kernel_cudaERNS_18TensorIteratorBaseEENKUlvE_clEvENKUlvE_clEvEUlhhE_EESt5arrayIPcLm2EEEEviT0_T1_,"",@"SHT_CUDA_INFO"
	.sectionflags	@""
	.align	4


	//----- nvinfo : EIATTR_CUDA_API_VERSION
	.align		4
        /*0000*/ 	.byte	0x04, 0x37
        /*0002*/ 	.short	(.L_5517 - .L_5516)
.L_5516:
        /*0004*/ 	.word	0x00000082


	//----- nvinfo : EIATTR_KPARAM_INFO
	.align		4
.L_5517:
        /*0008*/ 	.byte	0x04, 0x17
        /*000a*/ 	.short	(.L_5519 - .L_5518)
.L_5518:
        /*000c*/ 	.word	0x00000000
        /*0010*/ 	.short	0x0002
        /*0012*/ 	.short	0x0008
        /*0014*/ 	.byte	0x00, 0xf0, 0x41, 0x00


	//----- nvinfo : EIATTR_KPARAM_INFO
	.align		4
.L_5519:
        /*0018*/ 	.byte	0x04, 0x17
        /*001a*/ 	.short	(.L_5521 - .L_5520)
.L_5520:
        /*001c*/ 	.word	0x00000000
        /*0020*/ 	.short	0x0001
        /*0022*/ 	.short	0x0004
        /*0024*/ 	.byte	0x00, 0xf0, 0x09, 0x00


	//----- nvinfo : EIATTR_KPARAM_INFO
	.align		4
.L_5521:
        /*0028*/ 	.byte	0x04, 0x17
        /*002a*/ 	.short	(.L_5523 - .L_5522)
.L_5522:
        /*002c*/ 	.word	0x00000000
        /*0030*/ 	.short	0x0000
        /*0032*/ 	.short	0x0000
        /*0034*/ 	.byte	0x00, 0xf0, 0x11, 0x00


	//----- nvinfo : EIATTR_SPARSE_MMA_MASK
	.align		4
.L_5523:
        /*0038*/ 	.byte	0x03, 0x50
        /*003a*/ 	.short	0x0000


	//----- nvinfo : EIATTR_MAXREG_COUNT
	.align		4
        /*003c*/ 	.byte	0x03, 0x1b
        /*003e*/ 	.short	0x00ff


	//----- nvinfo : EIATTR_MERCURY_ISA_VERSION
	.align		4
        /*0040*/ 	.byte	0x03, 0x5f
        /*0042*/ 	.short	0x0101


	//----- nvinfo : EIATTR_EXIT_INSTR_OFFSETS
	.align		4
        /*0044*/ 	.byte	0x04, 0x1c
        /*0046*/ 	.short	(.L_5525 - .L_5524)


	//   ....[0]....
.L_5524:
        /*0048*/ 	.word	0x000004e0


	//   ....[1]....
        /*004c*/ 	.word	0x00000e80


	//   ....[2]....
        /*0050*/ 	.word	0x00000ee0


	//----- nvinfo : EIATTR_MAX_THREADS
	.align		4
.L_5525:
        /*0054*/ 	.byte	0x04, 0x05
        /*0056*/ 	.short	(.L_5527 - .L_5526)
.L_5526:
        /*0058*/ 	.word	0x00000080
        /*005c*/ 	.word	0x00000001
        /*0060*/ 	.word	0x00000001


	//----- nvinfo : EIATTR_CRS_STACK_SIZE
	.align		4
.L_5527:
        /*0064*/ 	.byte	0x04, 0x1e
        /*0066*/ 	.short	(.L_5529 - .L_5528)
.L_5528:
        /*0068*/ 	.word	0x00000000


	//----- nvinfo : EIATTR_CBANK_PARAM_SIZE
	.align		4
.L_5529:
        /*006c*/ 	.byte	0x03, 0x19
        /*006e*/ 	.short	0x0018


	//----- nvinfo : EIATTR_PARAM_CBANK
	.align		4
        /*0070*/ 	.byte	0x04, 0x0a
        /*0072*/ 	.short	(.L_5531 - .L_5530)
	.align		4
.L_5530:
        /*0074*/ 	.word	index@(.nv.constant0._ZN2at6native29vectorized_elementwise_kernelILi8ENS0_13BUnaryFunctorIhhhZZZNS0_18lshift_kernel_cudaERNS_18TensorIteratorBaseEENKUlvE_clEvENKUlvE_clEvEUlhhE_EESt5arrayIPcLm2EEEEviT0_T1_)
        /*0078*/ 	.short	0x0210
        /*007a*/ 	.short	0x0018


	//----- nvinfo : EIATTR_SW_WAR
	.align		4
.L_5531:
        /*007c*/ 	.byte	0x04, 0x36
        /*007e*/ 	.short	(.L_5533 - .L_5532)
.L_5532:
        /*0080*/ 	.word	0x00000008
.L_5533:


//--------------------- .nv.info._ZN2at6native18elementwise_kernelILi128ELi4EZNS0_15gpu_kernel_implINS0_13AUnaryFunctorIhhhZZZNS0_18lshift_kernel_cudaERNS_18TensorIteratorBaseEENKUlvE_clEvENKUlvE_clEvEUlhhE_EEEEvS5_RKT_EUliE_EEviT1_ --------------------------
	.section	.nv.info._ZN2at6native18elementwise_kernelILi128ELi4EZNS0_15gpu_kernel_implINS0_13AUnaryFunctorIhhhZZZNS0_18lshift_kernel_cudaERNS_18TensorIteratorBaseEENKUlvE_clEvENKUlvE_clEvEUlhhE_EEEEvS5_RKT_EUliE_EEviT1_,"",@"SHT_CUDA_INFO"
	.sectionflags	@""
	.align	4


	//----- nvinfo : EIATTR_CUDA_API_VERSION
	.align		4
        /*0000*/ 	.byte	0x04, 0x37
        /*0002*/ 	.short	(.L_5535 - .L_5534)
.L_5534:
        /*0004*/ 	.word	0x00000082


	//----- nvinfo : EIATTR_KPARAM_INFO
	.align		4
.L_5535:
        /*0008*/ 	.byte	0x04, 0x17
        /*000a*/ 	.short	(.L_5537 - .L_5536)
.L_5536:
        /*000c*/ 	.word	0x00000000
        /*0010*/ 	.short	0x0001
        /*0012*/ 	.short	0x0008
        /*0014*/ 	.byte	0x00, 0xf0, 0x61, 0x08


	//----- nvinfo : EIATTR_KPARAM_INFO
	.align		4
.L_5537:
        /*0018*/ 	.byte	0x04, 0x17
        /*001a*/ 	.short	(.L_5539 - .L_5538)
.L_5538:
        /*001c*/ 	.word	0x00000000
        /*0020*/ 	.short	0x0000
        /*0022*/ 	.short	0x0000
        /*0024*/ 	.byte	0x00, 0xf0, 0x11, 0x00


	//----- nvinfo : EIATTR_SPARSE_MMA_MASK
	.align		4
.L_5539:
        /*0028*/ 	.byte	0x03, 0x50
        /*002a*/ 	.short	0x0000


	//----- nvinfo : EIATTR_MAXREG_COUNT
	.align		4
        /*002c*/ 	.byte	0x03, 0x1b
        /*002e*/ 	.short	0x0080


	//----- nvinfo : EIATTR_EXTERNS
	.align		4
        /*0030*/ 	.byte	0x04, 0x0f
        /*0032*/ 	.short	(.L_5541 - .L_5540)


	//   ....[0]....
	.align		4
.L_5540:
        /*0034*/ 	.word	index@(__assertfail)


	//----- nvinfo : EIATTR_MERCURY_ISA_VERSION
	.align		4
.L_5541:
        /*0038*/ 	.byte	0x03, 0x5f
        /*003a*/ 	.short	0x0101


	//----- nvinfo : EIATTR_SYSCALL_OFFSETS
	.align		4
        /*003c*/ 	.byte	0x04, 0x46
        /*003e*/ 	.short	(.L_5543 - .L_5542)


	//   ....[0]....
.L_5542:
        /*0040*/ 	.word	0x00002230


	//   ....[1]....
        /*0044*/ 	.word	0x000031d0


	//   ....[2]....
        /*0048*/ 	.word	0x00005440


	//   ....[3]....
        /*004c*/ 	.word	0x000063e0


	//   ....[4]....
        /*0050*/ 	.word	0x00008640


	//   ....[5]....
        /*0054*/ 	.word	0x000095e0


	//   ....[6]....
        /*0058*/ 	.word	0x0000b830


	//   ....[7]....
        /*005c*/ 	.word	0x0000c7d0


	//----- nvinfo : EIATTR_EXIT_INSTR_OFFSETS
	.align		4
.L_5543:
        /*0060*/ 	.byte	0x04, 0x1c
        /*0062*/ 	.short	(.L_5545 - .L_5544)


	//   ....[0]....
.L_5544:
        /*0064*/ 	.word	0x000096a0


	//   ....[1]....
        /*0068*/ 	.word	0x0000b9c0


	//   ....[2]....
        /*006c*/ 	.word	0x0000b9e0


	//   ....[3]....
        /*0070*/ 	.word	0x0000ba80


	//   ....[4]....
        /*0074*/ 	.word	0x0000bab0


	//   ....[5]....
        /*0078*/ 	.word	0x0000bae0


	//   ....[6]....
        /*007c*/ 	.word	0x0000bb80


	//   ....[7]....
        /*0080*/ 	.word	0x0000bbd0


	//   ....[8]....
        /*0084*/ 	.word	0x0000bc80


	//   ....[9]....
        /*0088*/ 	.word	0x0000bce0


	//   ....[10]....
        /*008c*/ 	.word	0x0000bd20


	//   ....[11]....
        /*0090*/ 	.word	0x0000bde0


	//   ....[12]....
        /*0094*/ 	.word	0x0000be30


	//   ....[13]....
        /*0098*/ 	.word	0x0000bfd0


	//   ....[14]....
        /*009c*/ 	.word	0x0000c140


	//   ....[15]....
        /*00a0*/ 	.word	0x0000c190


	//   ....[16]....
        /*00a4*/ 	.word	0x0000c240


	//   ....[17]....
        /*00a8*/ 	.word	0x0000c3d0


	//   ....[18]....
        /*00ac*/ 	.word	0x0000c560


	//   ....[19]....
        /*00b0*/ 	.word	0x0000c6d0


	//   ....[20]....
        /*00b4*/ 	.word	0x0000c7e0


	//   ....[21]....
        /*00b8*/ 	.word	0x0000c820


	//   ....[22]....
        /*00bc*/ 	.word	0x0000c850


	//----- nvinfo : EIATTR_MAX_THREADS
	.align		4
.L_5545:
        /*00c0*/ 	.byte	0x04, 0x05
        /*00c2*/ 	.short	(.L_5547 - .L_5546)
.L_5546:
        /*00c4*/ 	.word	0x00000080
        /*00c8*/ 	.word	0x00000001
        /*00cc*/ 	.word	0x00000001


	//----- nvinfo : EIATTR_CRS_STACK_SIZE
	.align		4
.L_5547:
        /*00d0*/ 	.byte	0x04, 0x1e
        /*00d2*/ 	.short	(.L_5549 - .L_5548)
.L_5548:
        /*00d4*/ 	.word	0x00000000


	//----- nvinfo : EIATTR_CBANK_PARAM_SIZE
	.align		4
.L_5549:
        /*00d8*/ 	.byte	0x03, 0x19
        /*00da*/ 	.short	0x0220


	//----- nvinfo : EIATTR_PARAM_CBANK
	.align		4
        /*00dc*/ 	.byte	0x04, 0x0a
        /*00de*/ 	.short	(.L_5551 - .L_5550)
	.align		4
.L_5550:
        /*00e0*/ 	.word	index@(.nv.constant0._ZN2at6native18elementwise_kernelILi128ELi4EZNS0_15gpu_kernel_implINS0_13AUnaryFunctorIhhhZZZNS0_18lshift_kernel_cudaERNS_18TensorIteratorBaseEENKUlvE_clEvENKUlvE_clEvEUlhhE_EEEEvS5_RKT_EUliE_EEviT1_)
        /*00e4*/ 	.short	0x0210
        /*00e6*/ 	.short	0x0220


	//----- nvinfo : EIATTR_SW_WAR
	.align		4
.L_5551:
        /*00e8*/ 	.byte	0x04, 0x36
        /*00ea*/ 	.short	(.L_5553 - .L_5552)
.L_5552:
        /*00ec*/ 	.word	0x00000008
.L_5553:


//--------------------- .nv.info._ZN2at6native27unrolled_elementwise_kernelINS0_13AUnaryFunctorIhhhZZZNS0_18lshift_kernel_cudaERNS_18TensorIteratorBaseEENKUlvE_clEvENKUlvE_clEvEUlhhE_EESt5arrayIPcLm2EELi4E23TrivialOffsetCalculatorILi1EjESD_NS0_6memory12LoadWithCastILi1EEENSE_13StoreWithCastILi1EEEEEviT_T0_T2_T3_T4_T5_ --------------------------
	.section	.nv.info._ZN2at6native27unrolled_elementwise_kernelINS0_13AUnaryFunctorIhhhZZZNS0_18lshift_kernel_cudaERNS_18TensorIteratorBaseEENKUlvE_clEvENKUlvE_clEvEUlhhE_EESt5arrayIPcLm2EELi4E23TrivialOffsetCalculatorILi1EjESD_NS0_6memory12LoadWithCastILi1EEENSE_13StoreWithCastILi1EEEEEviT_T0_T2_T3_T4_T5_,"",@"SHT_CUDA_INFO"
	.sectionflags	@""
	.align	4


	//----- nvinfo : EIATTR_CUDA_API_VERSION
	.align		4
        /*0000*/ 	.byte	0x04, 0x37
        /*0002*/ 	.short	(.L_5555 - .L_5554)
.L_5554:
        /*0004*/ 	.word	0x00000082


	//----- nvinfo : EIATTR_KPARAM_INFO
	.align		4
.L_5555:
        /*0008*/ 	.byte	0x04, 0x17
        /*000a*/ 	.short	(.L_5557 - .L_5556)
.L_5556:
        /*000c*/ 	.word	0x00000000
        /*0010*/ 	.short	0x0006
        /*0012*/ 	.short	0x0024
        /*0014*/ 	.byte	0x00, 0xf0, 0x21, 0x00


	//----- nvinfo : EIATTR_KPARAM_INFO
	.align		4
.L_5557:
        /*0018*/ 	.byte	0x04, 0x17
        /*001a*/ 	.short	(.L_5559 - .L_5558)
.L_5558:
        /*001c*/ 	.word	0x00000000
        /*0020*/ 	.short	0x0005
        /*0022*/ 	.short	0x001c
        /*0024*/ 	.byte	0x00, 0xf0, 0x21, 0x00


	//----- nvinfo : EIATTR_KPARAM_INFO
	.align		4
.L_5559:
        /*0028*/ 	.byte	0x04, 0x17
        /*002a*/ 	.short	(.L_5561 - .L_5560)
.L_5560:
        /*002c*/ 	.word	0x00000000
        /*0030*/ 	.short	0x0004
        /*0032*/ 	.short	0x0019
        /*0034*/ 	.byte	0x00, 0xf0, 0x05, 0x00


	//----- nvinfo : EIATTR_KPARAM_INFO
	.align		4
.L_5561:
        /*0038*/ 	.byte	0x04, 0x17
        /*003a*/ 	.short	(.L_5563 - .L_5562)
.L_5562:
        /*003c*/ 	.word	0x00000000
        /*0040*/ 	.short	0x0003
        /*0042*/ 	.short	0x0018
        /*0044*/ 	.byte	0x00, 0xf0, 0x05, 0x00


	//----- nvinfo : EIATTR_KPARAM_INFO
	.align		4
.L_5563:
        /*0048*/ 	.byte	0x04, 0x17
        /*004a*/ 	.short	(.L_5565 - .L_5564)
.L_5564:
        /*004c*/ 	.word	0x00000000
        /*0050*/ 	.short	0x0002
        /*0052*/ 	.short	0x0008
        /*0054*/ 	.byte	0x00, 0xf0, 0x41, 0x00


	//----- nvinfo : EIATTR_KPARAM_INFO
	.align		4
.L_5565:
        /*0058*/ 	.byte	0x04, 0x17
        /*005a*/ 	.short	(.L_5567 - .L_5566)
.L_5566:
        /*005c*/ 	.word	0x00000000
        /*0060*/ 	.short	0x0001
        /*0062*/ 	.short	0x0004
        /*0064*/ 	.byte	0x00, 0xf0, 0x09, 0x00


	//----- nvinfo : EIATTR_KPARAM_INFO
	.align		4
.L_5567:
        /*0068*/ 	.byte	0x04, 0x17
        /*006a*/ 	.short	(.L_5569 - .L_5568)
.L_5568:
        /*006c*/ 	.word	0x00000000
        /*0070*/ 	.short	0x0000
        /*0072*/ 	.short	0x0000
        /*0074*/ 	.byte	0x00, 0xf0, 0x11, 0x00


	//----- nvinfo : EIATTR_SPARSE_MMA_MASK
	.align		4
.L_5569:
        /*0078*/ 	.byte	0x03, 0x50
        /*007a*/ 	.short	0x0000


	//----- nvinfo : EIATTR_MAXREG_COUNT
	.align		4
        /*007c*/ 	.byte	0x03, 0x1b
        /*007e*/ 	.short	0x00ff


	//----- nvinfo : EIATTR_EXTERNS
	.align		4
        /*0080*/ 	.byte	0x04, 0x0f
        /*0082*/ 	.short	(.L_5571 - .L_5570)


	//   ....[0]....
	.align		4
.L_5570:
        /*0084*/ 	.word	index@(__assertfail)


	//----- nvinfo : EIATTR_MERCURY_ISA_VERSION
	.align		4
.L_5571:
        /*0088*/ 	.byte	0x03, 0x5f
        /*008a*/ 	.short	0x0101


	//----- nvinfo : EIATTR_SYSCALL_OFFSETS
	.align		4
        /*008c*/ 	.byte	0x04, 0x46
        /*008e*/ 	.short	(.L_5573 - .L_5572)


	//   ....[0]....
.L_5572:
        /*0090*/ 	.word	0x00000f50


	//   ....[1]....
        /*0094*/ 	.word	0x00001ea0


	//   ....[2]....
        /*0098*/ 	.word	0x00002e00


	//   ....[3]....
        /*009c*/ 	.word	0x00003d40


	//   ....[4]....
        /*00a0*/ 	.word	0x00004e70


	//   ....[5]....
        /*00a4*/ 	.word	0x00005e70


	//   ....[6]....
        /*00a8*/ 	.word	0x00006e60


	//   ....[7]....
        /*00ac*/ 	.word	0x00007e50


	//----- nvinfo : EIATTR_EXIT_INSTR_OFFSETS
	.align		4
.L_5573:
        /*00b0*/ 	.byte	0x04, 0x1c
        /*00b2*/ 	.short	(.L_5575 - .L_5574)


	//   ....[0]....
.L_5574:
        /*00b4*/ 	.word	0x00006f10


	//   ....[1]....
        /*00b8*/ 	.word	0x00007040


	//   ....[2]....
        /*00bc*/ 	.word	0x00007060


	//   ....[3]....
        /*00c0*/ 	.word	0x00007100


	//   ....[4]....
        /*00c4*/ 	.word	0x00007130


	//   ....[5]....
        /*00c8*/ 	.word	0x00007160


	//   ....[6]....
        /*00cc*/ 	.word	0x00007200


	//   ....[7]....
        /*00d0*/ 	.word	0x00007250


	//   ....[8]....
        /*00d4*/ 	.word	0x00007300


	//   ....[9]....
        /*00d8*/ 	.word	0x00007360


	//   ....[10]....
        /*00dc*/ 	.word	0x000073a0


	//   ....[11]....
        /*00e0*/ 	.word	0x00007460


	//   ....[12]....
        /*00e4*/ 	.word	0x000074b0


	//   ....[13]....
        /*00e8*/ 	.word	0x00007650


	//   ....[14]....
        /*00ec*/ 	.word	0x000077c0


	//   ....[15]....
        /*00f0*/ 	.word	0x00007810


	//   ....[16]....
        /*00f4*/ 	.word	0x000078c0


	//   ....[17]....
        /*00f8*/ 	.word	0x00007a50


	//   ....[18]....
        /*00fc*/ 	.word	0x00007be0


	//   ....[19]....
        /*0100*/ 	.word	0x00007d50


	//   ....[20]....
        /*0104*/ 	.word	0x00007e60


	//   ....[21]....
        /*0108*/ 	.word	0x00007ea0


	//   ....[22]....
        /*010c*/ 	.word	0x00007ed0


	//----- nvinfo : EIATTR_MAX_THREADS
	.align		4
.L_5575:
        /*0110*/ 	.byte	0x04, 0x05
        /*0112*/ 	.short	(.L_5577 - .L_5576)
.L_5576:
        /*0114*/ 	.word	0x00000080
        /*0118*/ 	.word	0x00000001
        /*011c*/ 	.word	0x00000001


	//----- nvinfo : EIATTR_CRS_STACK_SIZE
	.align		4
.L_5577:
        /*0120*/ 	.byte	0x04, 0x1e
        /*0122*/ 	.short	(.L_5579 - .L_5578)
.L_5578:
        /*0124*/ 	.word	0x00000000


	//----- nvinfo : EIATTR_CBANK_PARAM_SIZE
	.align		4
.L_5579:
        /*0128*/ 	.byte	0x03, 0x19
        /*012a*/ 	.short	0x002c


	//----- nvinfo : EIATTR_PARAM_CBANK
	.align		4
        /*012c*/ 	.byte	0x04, 0x0a
        /*012e*/ 	.short	(.L_5581 - .L_5580)
	.align		4
.L_5580:
        /*0130*/ 	.word	index@(.nv.constant0._ZN2at6native27unrolled_elementwise_kernelINS0_13AUnaryFunctorIhhhZZZNS0_18lshift_kernel_cudaERNS_18TensorIteratorBaseEENKUlvE_clEvENKUlvE_clEvEUlhhE_EESt5arrayIPcLm2EELi4E23TrivialOffsetCalculatorILi1EjESD_NS0_6memory12LoadWithCastILi1EEENSE_13StoreWithCastILi1EEEEEviT_T0_T2_T3_T4_T5_)
        /*0134*/ 	.short	0x0210
        /*0136*/ 	.short	0x002c


	//----- nvinfo : EIATTR_SW_WAR
	.align		4
.L_5581:
        /*0138*/ 	.byte	0x04, 0x36
        /*013a*/ 	.short	(.L_5583 - .L_5582)
.L_5582:
        /*013c*/ 	.word	0x00000008
.L_5583:


//--------------------- .nv.info._ZN2at6native18elementwise_kernelILi128ELi4EZNS0_22gpu_kernel_impl_nocastINS0_13AUnaryFunctorIhhhZZZNS0_18lshift_kernel_cudaERNS_18TensorIteratorBaseEENKUlvE_clEvENKUlvE_clEvEUlhhE_EEEEvS5_RKT_EUliE_EEviT1_ --------------------------
	.section	.nv.info._ZN2at6native18elementwise_kernelILi128ELi4EZNS0_22gpu_kernel_impl_nocastINS0_13AUnaryFunctorIhhhZZZNS0_18lshift_kernel_cudaERNS_18TensorIteratorBaseEENKUlvE_clEvENKUlvE_clEvEUlhhE_EEEEvS5_RKT_EUliE_EEviT1_,"",@"SHT_CUDA_INFO"
	.sectionflags	@""
	.align	4


	//----- nvinfo : EIATTR_CUDA_API_VERSION
	.align		4
        /*0000*/ 	.byte	0x04, 0x37
        /*0002*/ 	.short	(.L_5585 - .L_5584)
.L_5584:
        /*0004*/ 	.word	0x00000082


	//----- nvinfo : EIATTR_KPARAM_INFO
	.align		4
.L_5585:
        /*0008*/ 	.byte	0x04, 0x17
        /*000a*/ 	.short	(.L_5587 - .L_5586)
.L_5586:
        /*000c*/ 	.word	0x00000000
        /*0010*/ 	.short	0x0001
        /*0012*/ 	.short	0x0008
        /*0014*/ 	.byte	0x00, 0xf0, 0x61, 0x08


	//----- nvinfo : EIATTR_KPARAM_INFO
	.align		4
.L_5587:
        /*0018*/ 	.byte	0x04, 0x17
        /*001a*/ 	.short	(.L_5589 - .L_5588)
.L_5588:
        /*001c*/ 	.word	0x00000000
        /*0020*/ 	.short	0x0000
        /*0022*/ 	.short	0x0000
        /*0024*/ 	.byte	0x00, 0xf0, 0x11, 0x00


	//----- nvinfo : EIATTR_SPARSE_MMA_MASK
	.align		4
.L_5589:
        /*0028*/ 	.byte	0x03, 0x50
        /*002a*/ 	.short	0x0000


	//----- nvinfo : EIATTR_MAXREG_COUNT
	.align		4
        /*002c*/ 	.byte	0x03, 0x1b
        /*002e*/ 	.short	0x0080


	//----- nvinfo : EIATTR_MERCURY_ISA_VERSION
	.align		4
        /*0030*/ 	.byte	0x03, 0x5f
        /*0032*/ 	.short	0x0101


	//----- nvinfo : EIATTR_EXIT_INSTR_OFFSETS
	.align		4
        /*0034*/ 	.byte	0x04, 0x1c
        /*0036*/ 	.short	(.L_5591 - .L_5590)


	//   ....[0]....
.L_5590:
        /*0038*/ 	.word	0x00003c10


	//   ....[1]....
        /*003c*/ 	.word	0x00004fb0


	//----- nvinfo : EIATTR_MAX_THREADS
	.align		4
.L_5591:
        /*0040*/ 	.byte	0x04, 0x05
        /*0042*/ 	.short	(.L_5593 - .L_5592)
.L_5592:
        /*0044*/ 	.word	0x00000080
        /*0048*/ 	.word	0x00000001
        /*004c*/ 	.word	0x00000001


	//----- nvinfo : EIATTR_CRS_STACK_SIZE
	.align		4
.L_5593:
        /*0050*/ 	.byte	0x04, 0x1e
        /*0052*/ 	.short	(.L_5595 - .L_5594)
.L_5594:
        /*0054*/ 	.word	0x00000000


	//----- nvinfo : EIATTR_CBANK_PARAM_SIZE
	.align		4
.L_5595:
        /*0058*/ 	.byte	0x03, 0x19
        /*005a*/ 	.short	0x0220


	//----- nvinfo : EIATTR_PARAM_CBANK
	.align		4
        /*005c*/ 	.byte	0x04, 0x0a
        /*005e*/ 	.short	(.L_5597 - .L_5596)
	.align		4
.L_5596:
        /*0060*/ 	.word	index@(.nv.constant0._ZN2at6native18elementwise_kernelILi128ELi4EZNS0_22gpu_kernel_impl_nocastINS0_13AUnaryFunctorIhhhZZZNS0_18lshift_kernel_cudaERNS_18TensorIteratorBaseEENKUlvE_clEvENKUlvE_clEvEUlhhE_EEEEvS5_RKT_EUliE_EEviT1_)
        /*0064*/ 	.short	0x0210
        /*0066*/ 	.short	0x0220


	//----- nvinfo : EIATTR_SW_WAR
	.align		4
.L_5597:
        /*0068*/ 	.byte	0x04, 0x36
        /*006a*/ 	.short	(.L_5599 - .L_5598)
.L_5598:
        /*006c*/ 	.word	0x00000008
.L_5599:


//--------------------- .nv.info._ZN2at6native27unrolled_elementwise_kernelINS0_13AUnaryFunctorIhhhZZZNS0_18lshift_kernel_cudaERNS_18TensorIteratorBaseEENKUlvE_clEvENKUlvE_clEvEUlhhE_EESt5arrayIPcLm2EELi4E23TrivialOffsetCalculatorILi1EjESD_NS0_6memory15LoadWithoutCastENSE_16StoreWithoutCastEEEviT_T0_T2_T3_T4_T5_ --------------------------
	.section	.nv.info._ZN2at6native27unrolled_elementwise_kernelINS0_13AUnaryFunctorIhhhZZZNS0_18lshift_kernel_cudaERNS_18TensorIteratorBaseEENKUlvE_clEvENKUlvE_clEvEUlhhE_EESt5arrayIPcLm2EELi4E23TrivialOffsetCalculatorILi1EjESD_NS0_6memory15LoadWithoutCastENSE_16StoreWithoutCastEEEviT_T0_T2_T3_T4_T5_,"",@"SHT_CUDA_INFO"
	.sectionflags	@""
	.align	4


	//----- nvinfo : EIATTR_CUDA_API_VERSION
	.align		4
        /*0000*/ 	.byte	0x04, 0x37
        /*0002*/ 	.short	(.L_5601 - .L_5600)
.L_5600:
        /*0004*/ 	.word	0x00000082


	//----- nvinfo : EIATTR_KPARAM_INFO
	.align		4
.L_5601:
        /*0008*/ 	.byte	0x04, 0x17
        /*000a*/ 	.short	(.L_5603 - .L_5602)
.L_5602:
        /*000c*/ 	.word	0x00000000
        /*0010*/ 	.short	0x0006
        /*0012*/ 	.short	0x001b
        /*0014*/ 	.byte	0x00, 0xf0, 0x05, 0x00


	//----- nvinfo : EIATTR_KPARAM_INFO
	.align		4
.L_5603:
        /*0018*/ 	.byte	0x04, 0x17
        /*001a*/ 	.short	(.L_5605 - .L_5604)
.L_5604:
        /*001c*/ 	.word	0x00000000
        /*0020*/ 	.short	0x0005
        /*0022*/ 	.short	0x001a
        /*0024*/ 	.byte	0x00, 0xf0, 0x05, 0x00


	//----- nvinfo : EIATTR_KPARAM_INFO
	.align		4
.L_5605:
        /*0028*/ 	.byte	0x04, 0x17
        /*002a*/ 	.short	(.L_5607 - .L_5606)
.L_5606:
        /*002c*/ 	.word	0x00000000
        /*0030*/ 	.short	0x0004
        /*0032*/ 	.short	0x0019
        /*0034*/ 	.byte	0x00, 0xf0, 0x05, 0x00


	//----- nvinfo : EIATTR_KPARAM_INFO
	.align		4
.L_5607:
        /*0038*/ 	.byte	0x04, 0x17
        /*003a*/ 	.short	(.L_5609 - .L_5608)
.L_5608:
        /*003c*/ 	.word	0x00000000
        /*0040*/ 	.short	0x0003
        /*0042*/ 	.short	0x0018
        /*0044*/ 	.byte	0x00, 0xf0, 0x05, 0x00


	//----- nvinfo : EIATTR_KPARAM_INFO
	.align		4
.L_5609:
        /*0048*/ 	.byte	0x04, 0x17
        /*004a*/ 	.short	(.L_5611 - .L_5610)
.L_5610:
        /*004c*/ 	.word	0x00000000
        /*0050*/ 	.short	0x0002
        /*0052*/ 	.short	0x0008
        /*0054*/ 	.byte	0x00, 0xf0, 0x41, 0x00


	//----- nvinfo : EIATTR_KPARAM_INFO
	.align		4
.L_5611:
        /*0058*/ 	.byte	0x04, 0x17
        /*005a*/ 	.short	(.L_5613 - .L_5612)
.L_5612:
        /*005c*/ 	.word	0x00000000
        /*0060*/ 	.short	0x0001
        /*0062*/ 	.short	0x0004
        /*0064*/ 	.byte	0x00, 0xf0, 0x09, 0x00


	//----- nvinfo : EIATTR_KPARAM_INFO
	.align		4
.L_5613:
        /*0068*/ 	.byte	0x04, 0x17
        /*006a*/ 	.short	(.L_5615 - .L_5614)
.L_5614:
        /*006c*/ 	.word	0x00000000
        /*0070*/ 	.short	0x0000
        /*0072*/ 	.short	0x0000
        /*0074*/ 	.byte	0x00, 0xf0, 0x11, 0x00


	//----- nvinfo : EIATTR_SPARSE_MMA_MASK
	.align		4
.L_5615:
        /*0078*/ 	.byte	0x03, 0x50
        /*007a*/ 	.short	0x0000


	//----- nvinfo : EIATTR_MAXREG_COUNT
	.align		4
        /*007c*/ 	.byte	0x03, 0x1b
        /*007e*/ 	.short	0x00ff


	//----- nvinfo : EIATTR_MERCURY_ISA_VERSION
	.align		4
        /*0080*/ 	.byte	0x03, 0x5f
        /*0082*/ 	.short	0x0101


	//----- nvinfo : EIATTR_EXIT_INSTR_OFFSETS
	.align		4
        /*0084*/ 	.byte	0x04, 0x1c
        /*0086*/ 	.short	(.L_5617 - .L_5616)


	//   ....[0]....
.L_5616:
        /*0088*/ 	.word	0x000004f0


	//   ....[1]....
        /*008c*/ 	.word	0x00000590


	//----- nvinfo : EIATTR_MAX_THREADS
	.align		4
.L_5617:
        /*0090*/ 	.byte	0x04, 0x05
        /*0092*/ 	.short	(.L_5619 - .L_5618)
.L_5618:
        /*0094*/ 	.word	0x00000080
        /*0098*/ 	.word	0x00000001
        /*009c*/ 	.word	0x00000001


	//----- nvinfo : EIATTR_CRS_STACK_SIZE
	.align		4
.L_5619:
        /*00a0*/ 	.byte	0x04, 0x1e
        /*00a2*/ 	.short	(.L_5621 - .L_5620)
.L_5620:
        /*00a4*/ 	.word	0x00000000


	//----- nvinfo : EIATTR_CBANK_PARAM_SIZE
	.align		4
.L_5621:
        /*00a8*/ 	.byte	0x03, 0x19
        /*00aa*/ 	.short	0x001c


	//----- nvinfo : EIATTR_PARAM_CBANK
	.align		4
        /*00ac*/ 	.byte	0x04, 0x0a
        /*00ae*/ 	.short	(.L_5623 - .L_5622)
	.align		4
.L_5622:
        /*00b0*/ 	.word	index@(.nv.constant0._ZN2at6native27unrolled_elementwise_kernelINS0_13AUnaryFunctorIhhhZZZNS0_18lshift_kernel_cudaERNS_18TensorIteratorBaseEENKUlvE_clEvENKUlvE_clEvEUlhhE_EESt5arrayIPcLm2EELi4E23TrivialOffsetCalculatorILi1EjESD_NS0_6memory15LoadWithoutCastENSE_16StoreWithoutCastEEEviT_T0_T2_T3_T4_T5_)
        /*00b4*/ 	.short	0x0210
        /*00b6*/ 	.short	0x001c


	//----- nvinfo : EIATTR_SW_WAR
	.align		4
.L_5623:
        /*00b8*/ 	.byte	0x04, 0x36
        /*00ba*/ 	.short	(.L_5625 - .L_5624)
.L_5624:
        /*00bc*/ 	.word	0x00000008
.L_5625:


//--------------------- .nv.info._ZN2at6native29vectorized_elementwise_kernelILi2ENS0_13AUnaryFunctorIhhhZZZNS0_18lshift_kernel_cudaERNS_18TensorIteratorBaseEENKUlvE_clEvENKUlvE_clEvEUlhhE_EESt5arrayIPcLm2EEEEviT0_T1_ --------------------------
	.section	.nv.info._ZN2at6native29vectorized_elementwise_kernelILi2ENS0_13AUnaryFunctorIhhhZZZNS0_18lshift_kernel_cudaERNS_18TensorIteratorBaseEENKUlvE_clEvENKUlvE_clEvEUlhhE_EESt5arrayIPcLm2EEEEviT0_T1_,"",@"SHT_CUDA_INFO"
	.sectionflags	@""
	.align	4


	//----- nvinfo : EIATTR_CUDA_API_VERSION
	.align		4
        /*0000*/ 	.byte	0x04, 0x37
        /*0002*/ 	.short	(.L_5627 - .L_5626)
.L_5626:
        /*0004*/ 	.word	0x00000082


	//----- nvinfo : EIATTR_KPARAM_INFO
	.align		4
.L_5627:
        /*0008*/ 	.byte	0x04, 0x17
        /*000a*/ 	.short	(.L_5629 - .L_5628)
.L_5628:
        /*000c*/ 	.word	0x00000000
        /*0010*/ 	.short	0x0002
        /*0012*/ 	.short	0x0008
        /*0014*/ 	.byte	0x00, 0xf0, 0x41, 0x00


	//----- nvinfo : EIATTR_KPARAM_INFO
	.align		4
.L_5629:
        /*0018*/ 	.byte	0x04, 0x17
        /*001a*/ 	.short	(.L_5631 - .L_5630)
.L_5630:
        /*001c*/ 	.word	0x00000000
        /*0020*/ 	.short	0x0001
        /*0022*/ 	.short	0x0004
        /*0024*/ 	.byte	0x00, 0xf0, 0x09, 0x00


	//----- nvinfo : EIATTR_KPARAM_INFO
	.align		4
.L_5631:
        /*0028*/ 	.byte	0x04, 0x17
        /*002a*/ 	.short	(.L_5633 - .L_5632)
.L_5632:
        /*002c*/ 	.word	0x00000000
        /*0030*/ 	.short	0x0000
        /*0032*/ 	.short	0x0000
        /*0034*/ 	.byte	0x00, 0xf0, 0x11, 0x00


	//----- nvinfo : EIATTR_SPARSE_MMA_MASK
	.align		4
.L_5633:
        /*0038*/ 	.byte	0x03, 0x50
        /*003a*/ 	.short	0x0000


	//----- nvinfo : EIATTR_MAXREG_COUNT
	.align		4
        /*003c*/ 	.byte	0x03, 0x1b
        /*003e*/ 	.short	0x00ff


	//----- nvinfo : EIATTR_MERCURY_ISA_VERSION
	.align		4
        /*0040*/ 	.byte	0x03, 0x5f
        /*0042*/ 	.short	0x0101


	//----- nvinfo : EIATTR_EXIT_INSTR_OFFSETS
	.align		4
        /*0044*/ 	.byte	0x04, 0x1c
        /*0046*/ 	.short	(.L_5635 - .L_5634)


	//   ....[0]....
.L_5634:
        /*0048*/ 	.word	0x00000420


	//   ....[1]....
        /*004c*/ 	.word	0x00000ea0


	//   ....[2]....
        /*0050*/ 	.word	0x00000f00


	//----- nvinfo : EIATTR_MAX_THREADS
	.align		4
.L_5635:
        /*0054*/ 	.byte	0x04, 0x05
        /*0056*/ 	.short	(.L_5637 - .L_5636)
.L_5636:
        /*0058*/ 	.word	0x00000080
        /*005c*/ 	.word	0x00000001
        /*0060*/ 	.word	0x00000001


	//----- nvinfo : EIATTR_CRS_STACK_SIZE
	.align		4
.L_5637:
        /*0064*/ 	.byte	0x04, 0x1e
        /*0066*/ 	.short	(.L_5639 - .L_5638)
.L_5638:
        /*0068*/ 	.word	0x00000000


	//----- nvinfo : EIATTR_CBANK_PARAM_SIZE
	.align		4
.L_5639:
        /*006c*/ 	.byte	0x03, 0x19
        /*006e*/ 	.short	0x0018


	//----- nvinfo : EIATTR_PARAM_CBANK
	.align		4
        /*0070*/ 	.byte	0x04, 0x0a
        /*0072*/ 	.short	(.L_5641 - .L_5640)
	.align		4
.L_5640:
        /*0074*/ 	.word	index@(.nv.constant0._ZN2at6native29vectorized_elementwise_kernelILi2ENS0_13AUnaryFunctorIhhhZZZNS0_18lshift_kernel_cudaERNS_18TensorIteratorBaseEENKUlvE_clEvENKUlvE_clEvEUlhhE_EESt5arrayIPcLm2EEEEviT0_T1_)
        /*0078*/ 	.short	0x0210
        /*007a*/ 	.short	0x0018


	//----- nvinfo : EIATTR_SW_WAR
	.align		4
.L_5641:
        /*007c*/ 	.byte	0x04, 0x36
        /*007e*/ 	.short	(.L_5643 - .L_5642)
.L_5642:
        /*0080*/ 	.word	0x00000008
.L_5643:


//--------------------- .nv.info._ZN2at6native29vectorized_elementwise_kernelILi4ENS0_13AUnaryFunctorIhhhZZZNS0_18lshift_kernel_cudaERNS_18TensorIteratorBaseEENKUlvE_clEvENKUlvE_clEvEUlhhE_EESt5arrayIPcLm2EEEEviT0_T1_ --------------------------
	.section	.nv.info._ZN2at6native29vectorized_elementwise_kernelILi4ENS0_13AUnaryFunctorIhhhZZZNS0_18lshift_kernel_cudaERNS_18TensorIteratorBaseEENKUlvE_clEvENKUlvE_clEvEUlhhE_EESt5arrayIPcLm2EEEEviT0_T1_,"",@"SHT_CUDA_INFO"
	.sectionflags	@""
	.align	4


	//----- nvinfo : EIATTR_CUDA_API_VERSION
	.align		4
        /*0000*/ 	.byte	0x04, 0x37
        /*0002*/ 	.short	(.L_5645 - .L_5644)
.L_5644:
        /*0004*/ 	.word	0x00000082


	//----- nvinfo : EIATTR_KPARAM_INFO
	.align		4
.L_5645:
        /*0008*/ 	.byte	0x04, 0x17
        /*000a*/ 	.short	(.L_5647 - .L_5646)
.L_5646:
        /*000c*/ 	.word	0x00000000
        /*0010*/ 	.short	0x0002
        /*0012*/ 	.short	0x0008
        /*0014*/ 	.byte	0x00, 0xf0, 0x41, 0x00


	//----- nvinfo : EIATTR_KPARAM_INFO
	.align		4
.L_5647:
        /*0018*/ 	.byte	0x04, 0x17
        /*001a*/ 	.short	(.L_5649 - .L_5648)
.L_5648:
        /*001c*/ 	.word	0x00000000
        /*0020*/ 	.short	0x0001
        /*0022*/ 	.short	0x0004
        /*0024*/ 	.byte	0x00, 0xf0, 0x09, 0x00


	//----- nvinfo : EIATTR_KPARAM_INFO
	.align		4
.L_5649:
        /*0028*/ 	.byte	0x04, 0x17
        /*002a*/ 	.short	(.L_5651 - .L_5650)
.L_5650:
        /*002c*/ 	.word	0x00000000
        /*0030*/ 	.short	0x0000
        /*0032*/ 	.short	0x0000
        /*0034*/ 	.byte	0x00, 0xf0, 0x11, 0x00


	//----- nvinfo : EIATTR_SPARSE_MMA_MASK
	.align		4
.L_5651:
        /*0038*/ 	.byte	0x03, 0x50
        /*003a*/ 	.short	0x0000


	//----- nvinfo : EIATTR_MAXREG_COUNT
	.align		4
        /*003c*/ 	.byte	0x03, 0x1b
        /*003e*/ 	.short	0x00ff


	//----- nvinfo : EIATTR_MERCURY_ISA_VERSION
	.align		4
        /*0040*/ 	.byte	0x03, 0x5f
        /*0042*/ 	.short	0x0101


	//----- nvinfo : EIATTR_EXIT_INSTR_OFFSETS
	.align		4
        /*0044*/ 	.byte	0x04, 0x1c
        /*0046*/ 	.short	(.L_5653 - .L_5652)


	//   ....[0]....
.L_5652:
        /*0048*/ 	.word	0x00000400


	//   ....[1]....
        /*004c*/ 	.word	0x00000e80


	//   ....[2]....
        /*0050*/ 	.word	0x00000ee0


	//----- nvinfo : EIATTR_MAX_THREADS
	.align		4
.L_5653:
        /*0054*/ 	.byte	0x04, 0x05
        /*0056*/ 	.short	(.L_5655 - .L_5654)
.L_5654:
        /*0058*/ 	.word	0x00000080
        /*005c*/ 	.word	0x00000001
        /*0060*/ 	.word	0x00000001


	//----- nvinfo : EIATTR_CRS_STACK_SIZE
	.align		4
.L_5655:
        /*0064*/ 	.byte	0x04, 0x1e
        /*0066*/ 	.short	(.L_5657 - .L_5656)
.L_5656:
        /*0068*/ 	.word	0x00000000


	//----- nvinfo : EIATTR_CBANK_PARAM_SIZE
	.align		4
.L_5657:
        /*006c*/ 	.byte	0x03, 0x19
        /*006e*/ 	.short	0x0018


	//----- nvinfo : EIATTR_PARAM_CBANK
	.align		4
        /*0070*/ 	.byte	0x04, 0x0a
        /*0072*/ 	.short	(.L_5659 - .L_5658)
	.align		4
.L_5658:
        /*0074*/ 	.word	index@(.nv.constant0._ZN2at6native29vectorized_elementwise_kernelILi4ENS0_13AUnaryFunctorIhhhZZZNS0_18lshift_kernel_cudaERNS_18TensorIteratorBaseEENKUlvE_clEvENKUlvE_clEvEUlhhE_EESt5arrayIPcLm2EEEEviT0_T1_)
        /*0078*/ 	.short	0x0210
        /*007a*/ 	.short	0x0018


	//----- nvinfo : EIATTR_SW_WAR
	.align		4
.L_5659:
        /*007c*/ 	.byte	0x04, 0x36
        /*007e*/ 	.short	(.L_5661 - .L_5660)
.L_5660:
        /*0080*/ 	.word	0x00000008
.L_5661:


//--------------------- .nv.info._ZN2at6native29vectorized_elementwise_kernelILi8ENS0_13AUnaryFunctorIhhhZZZNS0_18lshift_kernel_cudaERNS_18TensorIteratorBaseEENKUlvE_clEvENKUlvE_clEvEUlhhE_EESt5arrayIPcLm2EEEEviT0_T1_ --------------------------
	.section	.nv.info._ZN2at6native29vectorized_elementwise_kernelILi8ENS0_13AUnaryFunctorIhhhZZZNS0_18lshift_kernel_cudaERNS_18TensorIteratorBaseEENKUlvE_clEvENKUlvE_clEvEUlhhE_EESt5arrayIPcLm2EEEEviT0_T1_,"",@"SHT_CUDA_INFO"
	.sectionflags	@""
	.align	4


	//----- nvinfo : EIATTR_CUDA_API_VERSION
	.align		4
        /*0000*/ 	.byte	0x04, 0x37
        /*0002*/ 	.short	(.L_5663 - .L_5662)
.L_5662:
        /*0004*/ 	.word	0x00000082


	//----- nvinfo : EIATTR_KPARAM_INFO
	.align		4
.L_5663:
        /*0008*/ 	.byte	0x04, 0x17
        /*000a*/ 	.short	(.L_5665 - .L_5664)
.L_5664:
        /*000c*/ 	.word	0x00000000
        /*0010*/ 	.short	0x0002
        /*0012*/ 	.short	0x0008
        /*0014*/ 	.byte	0x00, 0xf0, 0x41, 0x00


	//----- nvinfo : EIATTR_KPARAM_INFO
	.align		4
.L_5665:
        /*0018*/ 	.byte	0x04, 0x17
        /*001a*/ 	.short	(.L_5667 - .L_5666)
.L_5666:
        /*001c*/ 	.word	0x00000000
        /*0020*/ 	.short	0x0001
        /*0022*/ 	.short	0x0004
        /*0024*/ 	.byte	0x00, 0xf0, 0x09, 0x00


	//----- nvinfo : EIATTR_KPARAM_INFO
	.align		4
.L_5667:
        /*0028*/ 	.byte	0x04, 0x17
        /*002a*/ 	.short	(.L_5669 - .L_5668)
.L_5668:
        /*002c*/ 	.word	0x00000000
        /*0030*/ 	.short	0x0000
        /*0032*/ 	.short	0x0000
        /*0034*/ 	.byte	0x00, 0xf0, 0x11, 0x00


	//----- nvinfo : EIATTR_SPARSE_MMA_MASK
	.align		4
.L_5669:
        /*0038*/ 	.byte	0x03, 0x50
        /*003a*/ 	.short	0x0000


	//----- nvinfo : EIATTR_MAXREG_COUNT
	.align		4
        /*003c*/ 	.byte	0x03, 0x1b
        /*003e*/ 	.short	0x00ff


	//----- nvinfo : EIATTR_MERCURY_ISA_VERSION
	.align		4
        /*0040*/ 	.byte	0x03, 0x5f
        /*0042*/ 	.short	0x0101


	//----- nvinfo : EIATTR_EXIT_INSTR_OFFSETS
	.align		4
        /*0044*/ 	.byte	0x04, 0x1c
        /*0046*/ 	.short	(.L_5671 - .L_5670)


	//   ....[0]....
.L_5670:
        /*0048*/ 	.word	0x00000540


	//   ....[1]....
        /*004c*/ 	.word	0x00000fc0


	//   ....[2]....
        /*0050*/ 	.word	0x00001020


	//----- nvinfo : EIATTR_MAX_THREADS
	.align		4
.L_5671:
        /*0054*/ 	.byte	0x04, 0x05
        /*0056*/ 	.short	(.L_5673 - .L_5672)
.L_5672:
        /*0058*/ 	.word	0x00000080
        /*005c*/ 	.word	0x00000001
        /*0060*/ 	.word	0x00000001


	//----- nvinfo : EIATTR_CRS_STACK_SIZE
	.align		4
.L_5673:
        /*0064*/ 	.byte	0x04, 0x1e
        /*0066*/ 	.short	(.L_5675 - .L_5674)
.L_5674:
        /*0068*/ 	.word	0x00000000


	//----- nvinfo : EIATTR_CBANK_PARAM_SIZE
	.align		4
.L_5675:
        /*006c*/ 	.byte	0x03, 0x19
        /*006e*/ 	.short	0x0018


	//----- nvinfo : EIATTR_PARAM_CBANK
	.align		4
        /*0070*/ 	.byte	0x04, 0x0a
        /*0072*/ 	.short	(.L_5677 - .L_5676)
	.align		4
.L_5676:
        /*0074*/ 	.word	index@(.nv.constant0._ZN2at6native29vectorized_elementwise_kernelILi8ENS0_13AUnaryFunctorIhhhZZZNS0_18lshift_kernel_cudaERNS_18TensorIteratorBaseEENKUlvE_clEvENKUlvE_clEvEUlhhE_EESt5arrayIPcLm2EEEEviT0_T1_)
        /*0078*/ 	.short	0x0210
        /*007a*/ 	.short	0x0018


	//----- nvinfo : EIATTR_SW_WAR
	.align		4
.L_5677:
        /*007c*/ 	.byte	0x04, 0x36
        /*007e*/ 	.short	(.L_5679 - .L_5678)
.L_5678:
        /*0080*/ 	.word	0x00000008
.L_5679:


//--------------------- .nv.callgraph             --------------------------
	.section	.nv.callgraph,"",@"SHT_CUDA_CALLGRAPH"
	.align	4
	.sectionentsize	8
	.align		4
        /*0000*/ 	.word	0x00000000
	.align		4
        /*0004*/ 	.word	0xffffffff
	.align		4
        /*0008*/ 	.word	index@(_ZN2at6native18elementwise_kernelILi128ELi4EZNS0_15gpu_kernel_implINS0_13BinaryFunctorIsssZZZNS0_18rshift_kernel_cudaERNS_18TensorIteratorBaseEENKUlvE_clEvENKUlvE3_clEvEUlssE_EEEEvS5_RKT_EUliE_EEviT1_)
	.align		4
        /*000c*/ 	.word	index@(__assertfail)
	.align		4
        /*0010*/ 	.word	index@(_ZN2at6native27unrolled_elementwise_kernelINS0_13BinaryFunctorIsssZZZNS0_18rshift_kernel_cudaERNS_18TensorIteratorBaseEENKUlvE_clEvENKUlvE3_clEvEUlssE_EESt5arrayIPcLm3EELi4E23TrivialOffsetCalculatorILi2EjESC_ILi1EjENS0_6memory12LoadWithCastILi2EEENSF_13StoreWithCastILi1EEEEEviT_T0_T2_T3_T4_T5_)
	.align		4
        /*0014*/ 	.word	index@(__assertfail)
	.align		4
        /*0018*/ 	.word	index@(_ZN2at6native18elementwise_kernelILi128ELi4EZNS0_15gpu_kernel_implINS0_13BUnaryFunctorIsssZZZNS0_18rshift_kernel_cudaERNS_18TensorIteratorBaseEENKUlvE_clEvENKUlvE3_clEvEUlssE_EEEEvS5_RKT_EUliE_EEviT1_)
	.align		4
        /*001c*/ 	.word	index@(__assertfail)
	.align		4
        /*0020*/ 	.word	index@(_ZN2at6native27unrolled_elementwise_kernelINS0_13BUnaryFunctorIsssZZZNS0_18rshift_kernel_cudaERNS_18TensorIteratorBaseEENKUlvE_clEvENKUlvE3_clEvEUlssE_EESt5arrayIPcLm2EELi4E23TrivialOffsetCalculatorILi1EjESD_NS0_6memory12LoadWithCastILi1EEENSE_13StoreWithCastILi1EEEEEviT_T0_T2_T3_T4_T5_)
	.align		4
        /*0024*/ 	.word	index@(__assertfail)
	.align		4
        /*0028*/ 	.word	index@(_ZN2at6native18elementwise_kernelILi128ELi4EZNS0_15gpu_kernel_implINS0_13AUnaryFunctorIsssZZZNS0_18rshift_kernel_cudaERNS_18TensorIteratorBaseEENKUlvE_clEvENKUlvE3_clEvEUlssE_EEEEvS5_RKT_EUliE_EEviT1_)
	.align		4
        /*002c*/ 	.word	index@(__assertfail)
	.align		4
        /*0030*/ 	.word	index@(_ZN2at6native27unrolled_elementwise_kernelINS0_13AUnaryFunctorIsssZZZNS0_18rshift_kernel_cudaERNS_18TensorIteratorBaseEENKUlvE_clEvENKUlvE3_clEvEUlssE_EESt5arrayIPcLm2EELi4E23TrivialOffsetCalculatorILi1EjESD_NS0_6memory12LoadWithCastILi1EEENSE_13StoreWithCastILi1EEEEEviT_T0_T2_T3_T4_T5_)
	.align		4
        /*0034*/ 	.word	index@(__assertfail)
	.align		4
        /*0038*/ 	.word	index@(_ZN2at6native18elementwise_kernelILi128ELi4EZNS0_15gpu_kernel_implINS0_13BinaryFunctorIlllZZZNS0_18rshift_kernel_cudaERNS_18TensorIteratorBaseEENKUlvE_clEvENKUlvE2_clEvEUlllE_EEEEvS5_RKT_EUliE_EEviT1_)
	.align		4
        /*003c*/ 	.word	index@(__assertfail)
	.align		4
        /*0040*/ 	.word	index@(_ZN2at6native27unrolled_elementwise_kernelINS0_13BinaryFunctorIlllZZZNS0_18rshift_kernel_cudaERNS_18TensorIteratorBaseEENKUlvE_clEvENKUlvE2_clEvEUlllE_EESt5arrayIPcLm3EELi4E23TrivialOffsetCalculatorILi2EjESC_ILi1EjENS0_6memory12LoadWithCastILi2EEENSF_13StoreWithCastILi1EEEEEviT_T0_T2_T3_T4_T5_)
	.align		4
        /*0044*/ 	.word	index@(__assertfail)
	.align		4
        /*0048*/ 	.word	index@(_ZN2at6native18elementwise_kernelILi128ELi4EZNS0_15gpu_kernel_implINS0_13BUnaryFunctorIlllZZZNS0_18rshift_kernel_cudaERNS_18TensorIteratorBaseEENKUlvE_clEvENKUlvE2_clEvEUlllE_EEEEvS5_RKT_EUliE_EEviT1_)
	.align		4
        /*004c*/ 	.word	index@(__assertfail)
	.align		4
        /*0050*/ 	.word	index@(_ZN2at6native27unrolled_elementwise_kernelINS0_13BUnaryFunctorIlllZZZNS0_18rshift_kernel_cudaERNS_18TensorIteratorBaseEENKUlvE_clEvENKUlvE2_clEvEUlllE_EESt5arrayIPcLm2EELi4E23TrivialOffsetCalculatorILi1EjESD_NS0_6memory12LoadWithCastILi1EEENSE_13StoreWithCastILi1EEEEEviT_T0_T2_T3_T4_T5_)
	.align		4
        /*0054*/ 	.word	index@(__assertfail)
	.align		4
        /*0058*/ 	.word	index@(_ZN2at6native18elementwise_kernelILi128ELi4EZNS0_15gpu_kernel_implINS0_13AUnaryFunctorIlllZZZNS0_18rshift_kernel_cudaERNS_18TensorIteratorBaseEENKUlvE_clEvENKUlvE2_clEvEUlllE_EEEEvS5_RKT_EUliE_EEviT1_)
	.align		4
        /*005c*/ 	.word	index@(__assertfail)
	.align		4
        /*0060*/ 	.word	index@(_ZN2at6native27unrolled_elementwise_kernelINS0_13AUnaryFunctorIlllZZZNS0_18rshift_kernel_cudaERNS_18TensorIteratorBaseEENKUlvE_clEvENKUlvE2_clEvEUlllE_EESt5arrayIPcLm2EELi4E23TrivialOffsetCalculatorILi1EjESD_NS0_6memory12LoadWithCastILi1EEENSE_13StoreWithCastILi1EEEEEviT_T0_T2_T3_T4_T5_)
	.align		4
        /*0064*/ 	.word	index@(__assertfail)
	.align		4
        /*0068*/ 	.word	index@(_ZN2at6native18elementwise_kernelILi128ELi4EZNS0_15gpu_kernel_implINS0_13BinaryFunctorIiiiZZZNS0_18rshift_kernel_cudaERNS_18TensorIteratorBaseEENKUlvE_clEvENKUlvE1_clEvEUliiE_EEEEvS5_RKT_EUliE_EEviT1_)
	.align		4
        /*006c*/ 	.word	index@(__assertfail)
	.align		4
        /*0070*/ 	.word	index@(_ZN2at6native27unrolled_elementwise_kernelINS0_13BinaryFunctorIiiiZZZNS0_18rshift_kernel_cudaERNS_18TensorIteratorBaseEENKUlvE_clEvENKUlvE1_clEvEUliiE_EESt5arrayIPcLm3EELi4E23TrivialOffsetCalculatorILi2EjESC_ILi1EjENS0_6memory12LoadWithCastILi2EEENSF_13StoreWithCastILi1EEEEEviT_T0_T2_T3_T4_T5_)
	.align		4
        /*0074*/ 	.word	index@(__assertfail)
	.align		4
        /*0078*/ 	.word	index@(_ZN2at6native18elementwise_kernelILi128ELi4EZNS0_15gpu_kernel_implINS0_13BUnaryFunctorIiiiZZZNS0_18rshift_kernel_cudaERNS_18TensorIteratorBaseEENKUlvE_clEvENKUlvE1_clEvEUliiE_EEEEvS5_RKT_EUliE_EEviT1_)
	.align		4
        /*007c*/ 	.word	index@(__assertfail)
	.align		4
        /*0080*/ 	.word	index@(_ZN2at6native27unrolled_elementwise_kernelINS0_13BUnaryFunctorIiiiZZZNS0_18rshift_kernel_cudaERNS_18TensorIteratorBaseEENKUlvE_clEvENKUlvE1_clEvEUliiE_EESt5arrayIPcLm2EELi4E23TrivialOffsetCalculatorILi1EjESD_NS0_6memory12LoadWithCastILi1EEENSE_13StoreWithCastILi1EEEEEviT_T0_T2_T3_T4_T5_)
	.align		4
        /*0084*/ 	.word	index@(__assertfail)
	.align		4
        /*0088*/ 	.word	index@(_ZN2at6native18elementwise_kernelILi128ELi4EZNS0_15gpu_kernel_implINS0_13AUnaryFunctorIiiiZZZNS0_18rshift_kernel_cudaERNS_18TensorIteratorBaseEENKUlvE_clEvENKUlvE1_clEvEUliiE_EEEEvS5_RKT_EUliE_EEviT1_)
	.align		4
        /*008c*/ 	.word	index@(__assertfail)
	.align		4
        /*0090*/ 	.word	index@(_ZN2at6native27unrolled_elementwise_kernelINS0_13AUnaryFunctorIiiiZZZNS0_18rshift_kernel_cudaERNS_18TensorIteratorBaseEENKUlvE_clEvENKUlvE1_clEvEUliiE_EESt5arrayIPcLm2EELi4E23TrivialOffsetCalculatorILi1EjESD_NS0_6memory12LoadWithCastILi1EEENSE_13StoreWithCastILi1EEEEEviT_T0_T2_T3_T4_T5_)
	.align		4
        /*0094*/ 	.word	index@(__assertfail)
	.align		4
        /*0098*/ 	.word	index@(_ZN2at6native18elementwise_kernelILi128ELi4EZNS0_15gpu_kernel_implINS0_13BinaryFunctorIaaaZZZNS0_18rshift_kernel_cudaERNS_18TensorIteratorBaseEENKUlvE_clEvENKUlvE0_clEvEUlaaE_EEEEvS5_RKT_EUliE_EEviT1_)
	.align		4
        /*009c*/ 	.word	index@(__assertfail)
	.align		4
        /*00a0*/ 	.word	index@(_ZN2at6native27unrolled_elementwise_kernelINS0_13BinaryFunctorIaaaZZZNS0_18rshift_kernel_cudaERNS_18TensorIteratorBaseEENKUlvE_clEvENKUlvE0_clEvEUlaaE_EESt5arrayIPcLm3EELi4E23TrivialOffsetCalculatorILi2EjESC_ILi1EjENS0_6memory12LoadWithCastILi2EEENSF_13StoreWithCastILi1EEEEEviT_T0_T2_T3_T4_T5_)
	.align		4
        /*00a4*/ 	.word	index@(__assertfail)
	.align		4
        /*00a8*/ 	.word	index@(_ZN2at6native18elementwise_kernelILi128ELi4EZNS0_15gpu_kernel_implINS0_13BUnaryFunctorIaaaZZZNS0_18rshift_kernel_cudaERNS_18TensorIteratorBaseEENKUlvE_clEvENKUlvE0_clEvEUlaaE_EEEEvS5_RKT_EUliE_EEviT1_)
	.align		4
        /*00ac*/ 	.word	index@(__assertfail)
	.align		4
        /*00b0*/ 	.word	index@(_ZN2at6native27unrolled_elementwise_kernelINS0_13BUnaryFunctorIaaaZZZNS0_18rshift_kernel_cudaERNS_18TensorIteratorBaseEENKUlvE_clEvENKUlvE0_clEvEUlaaE_EESt5arrayIPcLm2EELi4E23TrivialOffsetCalculatorILi1EjESD_NS0_6memory12LoadWithCastILi1EEENSE_13StoreWithCastILi1EEEEEviT_T0_T2_T3_T4_T5_)
	.align		4
        /*00b4*/ 	.word	index@(__assertfail)
	.align		4
        /*00b8*/ 	.word	index@(_ZN2at6native18elementwise_kernelILi128ELi4EZNS0_15gpu_kernel_implINS0_13AUnaryFunctorIaaaZZZNS0_18rshift_kernel_cudaERNS_18TensorIteratorBaseEENKUlvE_clEvENKUlvE0_clEvEUlaaE_EEEEvS5_RKT_EUliE_EEviT1_)
	.align		4
        /*00bc*/ 	.word	index@(__assertfail)
	.align		4
        /*00c0*/ 	.word	index@(_ZN2at6native27unrolled_elementwise_kernelINS0_13AUnaryFunctorIaaaZZZNS0_18rshift_kernel_cudaERNS_18TensorIteratorBaseEENKUlvE_clEvENKUlvE0_clEvEUlaaE_EESt5arrayIPcLm2EELi4E23TrivialOffsetCalculatorILi1EjESD_NS0_6memory12LoadWithCastILi1EEENSE_13StoreWithCastILi1EEEEEviT_T0_T2_T3_T4_T5_)
	.align		4
        /*00c4*/ 	.word	index@(__assertfail)
	.align		4
        /*00c8*/ 	.word	index@(_ZN2at6native18elementwise_kernelILi128ELi4EZNS0_15gpu_kernel_implINS0_13BinaryFunctorIhhhZZZNS0_18rshift_kernel_cudaERNS_18TensorIteratorBaseEENKUlvE_clEvENKUlvE_clEvEUlhhE_EEEEvS5_RKT_EUliE_EEviT1_)
	.align		4
        /*00cc*/ 	.word	index@(__assertfail)
	.align		4
        /*00d0*/ 	.word	index@(_ZN2at6native27unrolled_elementwise_kernelINS0_13BinaryFunctorIhhhZZZNS0_18rshift_kernel_cudaERNS_18TensorIteratorBaseEENKUlvE_clEvENKUlvE_clEvEUlhhE_EESt5arrayIPcLm3EELi4E23TrivialOffsetCalculatorILi2EjESC_ILi1EjENS0_6memory12LoadWithCastILi2EEENSF_13StoreWithCastILi1EEEEEviT_T0_T2_T3_T4_T5_)
	.align		4
        /*00d4*/ 	.word	index@(__assertfail)
	.align		4
        /*00d8*/ 	.word	index@(_ZN2at6native18elementwise_kernelILi128ELi4EZNS0_15gpu_kernel_implINS0_13BUnaryFunctorIhhhZZZNS0_18rshift_kernel_cudaERNS_18TensorIteratorBaseEENKUlvE_clEvENKUlvE_clEvEUlhhE_EEEEvS5_RKT_EUliE_EEviT1_)
	.align		4
        /*00dc*/ 	.word	index@(__assertfail)
	.align		4
        /*00e0*/ 	.word	index@(_ZN2at6native27unrolled_elementwise_kernelINS0_13BUnaryFunctorIhhhZZZNS0_18rshift_kernel_cudaERNS_18TensorIteratorBaseEENKUlvE_clEvENKUlvE_clEvEUlhhE_EESt5arrayIPcLm2EELi4E23TrivialOffsetCalculatorILi1EjESD_NS0_6memory12LoadWithCastILi1EEENSE_13StoreWithCastILi1EEEEEviT_T0_T2_T3_T4_T5_)
	.align		4
        /*00e4*/ 	.word	index@(__assertfail)
	.align		4
        /*00e8*/ 	.word	index@(_ZN2at6native18elementwise_kernelILi128ELi4EZNS0_15gpu_kernel_implINS0_13AUnaryFunctorIhhhZZZNS0_18rshift_kernel_cudaERNS_18TensorIteratorBaseEENKUlvE_clEvENKUlvE_clEvEUlhhE_EEEEvS5_RKT_EUliE_EEviT1_)
	.align		4
        /*00ec*/ 	.word	index@(__assertfail)
	.align		4
        /*00f0*/ 	.word	index@(_ZN2at6native27unrolled_elementwise_kernelINS0_13AUnaryFunctorIhhhZZZNS0_18rshift_kernel_cudaERNS_18TensorIteratorBaseEENKUlvE_clEvENKUlvE_clEvEUlhhE_EESt5arrayIPcLm2EELi4E23TrivialOffsetCalculatorILi1EjESD_NS0_6memory12LoadWithCastILi1EEENSE_13StoreWithCastILi1EEEEEviT_T0_T2_T3_T4_T5_)
	.align		4
        /*00f4*/ 	.word	index@(__assertfail)
	.align		4
        /*00f8*/ 	.word	index@(_ZN2at6native18elementwise_kernelILi128ELi4EZNS0_15gpu_kernel_implINS0_13BinaryFunctorIsssZZZNS0_18lshift_kernel_cudaERNS_18TensorIteratorBaseEENKUlvE_clEvENKUlvE3_clEvEUlssE_EEEEvS5_RKT_EUliE_EEviT1_)
	.align		4
        /*00fc*/ 	.word	index@(__assertfail)
	.align		4
        /*0100*/ 	.word	index@(_ZN2at6native27unrolled_elementwise_kernelINS0_13BinaryFunctorIsssZZZNS0_18lshift_kernel_cudaERNS_18TensorIteratorBaseEENKUlvE_clEvENKUlvE3_clEvEUlssE_EESt5arrayIPcLm3EELi4E23TrivialOffsetCalculatorILi2EjESC_ILi1EjENS0_6memory12LoadWithCastILi2EEENSF_13StoreWithCastILi1EEEEEviT_T0_T2_T3_T4_T5_)
	.align		4
        /*0104*/ 	.word	index@(__assertfail)
	.align		4
        /*0108*/ 	.word	index@(_ZN2at6native18elementwise_kernelILi128ELi4EZNS0_15gpu_kernel_implINS0_13BUnaryFunctorIsssZZZNS0_18lshift_kernel_cudaERNS_18TensorIteratorBaseEENKUlvE_clEvENKUlvE3_clEvEUlssE_EEEEvS5_RKT_EUliE_EEviT1_)
	.align		4
        /*010c*/ 	.word	index@(__assertfail)
	.align		4
        /*0110*/ 	.word	index@(_ZN2at6native27unrolled_elementwise_kernelINS0_13BUnaryFunctorIsssZZZNS0_18lshift_kernel_cudaERNS_18TensorIteratorBaseEENKUlvE_clEvENKUlvE3_clEvEUlssE_EESt5arrayIPcLm2EELi4E23TrivialOffsetCalculatorILi1EjESD_NS0_6memory12LoadWithCastILi1EEENSE_13StoreWithCastILi1EEEEEviT_T0_T2_T3_T4_T5_)
	.align		4
        /*0114*/ 	.word	index@(__assertfail)
	.align		4
        /*0118*/ 	.word	index@(_ZN2at6native18elementwise_kernelILi128ELi4EZNS0_15gpu_kernel_implINS0_13AUnaryFunctorIsssZZZNS0_18lshift_kernel_cudaERNS_18TensorIteratorBaseEENKUlvE_clEvENKUlvE3_clEvEUlssE_EEEEvS5_RKT_EUliE_EEviT1_)
	.align		4
        /*011c*/ 	.word	index@(__assertfail)
	.align		4
        /*0120*/ 	.word	index@(_ZN2at6native27unrolled_elementwise_kernelINS0_13AUnaryFunctorIsssZZZNS0_18lshift_kernel_cudaERNS_18TensorIteratorBaseEENKUlvE_clEvENKUlvE3_clEvEUlssE_EESt5arrayIPcLm2EELi4E23TrivialOffsetCalculatorILi1EjESD_NS0_6memory12LoadWithCastILi1EEENSE_13StoreWithCastILi1EEEEEviT_T0_T2_T3_T4_T5_)
	.align		4
        /*0124*/ 	.word	index@(__assertfail)
	.align		4
        /*0128*/ 	.word	index@(_ZN2at6native18elementwise_kernelILi128ELi4EZNS0_15gpu_kernel_implINS0_13BinaryFunctorIlllZZZNS0_18lshift_kernel_cudaERNS_18TensorIteratorBaseEENKUlvE_clEvENKUlvE2_clEvEUlllE_EEEEvS5_RKT_EUliE_EEviT1_)
	.align		4
        /*012c*/ 	.word	index@(__assertfail)
	.align		4
        /*0130*/ 	.word	index@(_ZN2at6native27unrolled_elementwise_kernelINS0_13BinaryFunctorIlllZZZNS0_18lshift_kernel_cudaERNS_18TensorIteratorBaseEENKUlvE_clEvENKUlvE2_clEvEUlllE_EESt5arrayIPcLm3EELi4E23TrivialOffsetCalculatorILi2EjESC_ILi1EjENS0_6memory12LoadWithCastILi2EEENSF_13StoreWithCastILi1EEEEEviT_T0_T2_T3_T4_T5_)
	.align		4
        /*0134*/ 	.word	index@(__assertfail)
	.align		4
        /*0138*/ 	.word	index@(_ZN2at6native18elementwise_kernelILi128ELi4EZNS0_15gpu_kernel_implINS0_13BUnaryFunctorIlllZZZNS0_18lshift_kernel_cudaERNS_18TensorIteratorBaseEENKUlvE_clEvENKUlvE2_clEvEUlllE_EEEEvS5_RKT_EUliE_EEviT1_)
	.align		4
        /*013c*/ 	.word	index@(__assertfail)
	.align		4
        /*0140*/ 	.word	index@(_ZN2at6native27unrolled_elementwise_kernelINS0_13BUnaryFunctorIlllZZZNS0_18lshift_kernel_cudaERNS_18TensorIteratorBaseEENKUlvE_clEvENKUlvE2_clEvEUlllE_EESt5arrayIPcLm2EELi4E23TrivialOffsetCalculatorILi1EjESD_NS0_6memory12LoadWithCastILi1EEENSE_13StoreWithCastILi1EEEEEviT_T0_T2_T3_T4_T5_)
	.align		4
        /*0144*/ 	.word	index@(__assertfail)
	.align		4
        /*0148*/ 	.word	index@(_ZN2at6native18elementwise_kernelILi128ELi4EZNS0_15gpu_kernel_implINS0_13AUnaryFunctorIlllZZZNS0_18lshift_kernel_cudaERNS_18TensorIteratorBaseEENKUlvE_clEvENKUlvE2_clEvEUlllE_EEEEvS5_RKT_EUliE_EEviT1_)
	.align		4
        /*014c*/ 	.word	index@(__assertfail)
	.align		4
        /*0150*/ 	.word	index@(_ZN2at6native27unrolled_elementwise_kernelINS0_13AUnaryFunctorIlllZZZNS0_18lshift_kernel_cudaERNS_18TensorIteratorBaseEENKUlvE_clEvENKUlvE2_clEvEUlllE_EESt5arrayIPcLm2EELi4E23TrivialOffsetCalculatorILi1EjESD_NS0_6memory12LoadWithCastILi1EEENSE_13StoreWithCastILi1EEEEEviT_T0_T2_T3_T4_T5_)
	.align		4
        /*0154*/ 	.word	index@(__assertfail)
	.align		4
        /*0158*/ 	.word	index@(_ZN2at6native18elementwise_kernelILi128ELi4EZNS0_15gpu_kernel_implINS0_13BinaryFunctorIiiiZZZNS0_18lshift_kernel_cudaERNS_18TensorIteratorBaseEENKUlvE_clEvENKUlvE1_clEvEUliiE_EEEEvS5_RKT_EUliE_EEviT1_)
	.align		4
        /*015c*/ 	.word	index@(__assertfail)
	.align		4
        /*0160*/ 	.word	index@(_ZN2at6native27unrolled_elementwise_kernelINS0_13BinaryFunctorIiiiZZZNS0_18lshift_kernel_cudaERNS_18TensorIteratorBaseEENKUlvE_clEvENKUlvE1_clEvEUliiE_EESt5arrayIPcLm3EELi4E23TrivialOffsetCalculatorILi2EjESC_ILi1EjENS0_6memory12LoadWithCastILi2EEENSF_13StoreWithCastILi1EEEEEviT_T0_T2_T3_T4_T5_)
	.align		4
        /*0164*/ 	.word	index@(__assertfail)
	.align		4
        /*0168*/ 	.word	index@(_ZN2at6native18elementwise_kernelILi128ELi4EZNS0_15gpu_kernel_implINS0_13BUnaryFunctorIiiiZZZNS0_18lshift_kernel_cudaERNS_18TensorIteratorBaseEENKUlvE_clEvENKUlvE1_clEvEUliiE_EEEEvS5_RKT_EUliE_EEviT1_)
	.align		4
        /*016c*/ 	.word	index@(__assertfail)
	.align		4
        /*0170*/ 	.word	index@(_ZN2at6native27unrolled_elementwise_kernelINS0_13BUnaryFunctorIiiiZZZNS0_18lshift_kernel_cudaERNS_18TensorIteratorBaseEENKUlvE_clEvENKUlvE1_clEvEUliiE_EESt5arrayIPcLm2EELi4E23TrivialOffsetCalculatorILi1EjESD_NS0_6memory12LoadWithCastILi1EEENSE_13StoreWithCastILi1EEEEEviT_T0_T2_T3_T4_T5_)
	.align		4
        /*0174*/ 	.word	index@(__assertfail)
	.align		4
        /*0178*/ 	.word	index@(_ZN2at6native18elementwise_kernelILi128ELi4EZNS0_15gpu_kernel_implINS0_13AUnaryFunctorIiiiZZZNS0_18lshift_kernel_cudaERNS_18TensorIteratorBaseEENKUlvE_clEvENKUlvE1_clEvEUliiE_EEEEvS5_RKT_EUliE_EEviT1_)
	.align		4
        /*017c*/ 	.word	index@(__assertfail)
	.align		4
        /*0180*/ 	.word	index@(_ZN2at6native27unrolled_elementwise_kernelINS0_13AUnaryFunctorIiiiZZZNS0_18lshift_kernel_cudaERNS_18TensorIteratorBaseEENKUlvE_clEvENKUlvE1_clEvEUliiE_EESt5arrayIPcLm2EELi4E23TrivialOffsetCalculatorILi1EjESD_NS0_6memory12LoadWithCastILi1EEENSE_13StoreWithCastILi1EEEEEviT_T0_T2_T3_T4_T5_)
	.align		4
        /*0184*/ 	.word	index@(__assertfail)
	.align		4
        /*0188*/ 	.word	index@(_ZN2at6native18elementwise_kernelILi128ELi4EZNS0_15gpu_kernel_implINS0_13BinaryFunctorIaaaZZZNS0_18lshift_kernel_cudaERNS_18TensorIteratorBaseEENKUlvE_clEvENKUlvE0_clEvEUlaaE_EEEEvS5_RKT_EUliE_EEviT1_)
	.align		4
        /*018c*/ 	.word	index@(__assertfail)
	.align		4
        /*0190*/ 	.word	index@(_ZN2at6native27unrolled_elementwise_kernelINS0_13BinaryFunctorIaaaZZZNS0_18lshift_kernel_cudaERNS_18TensorIteratorBaseEENKUlvE_clEvENKUlvE0_clEvEUlaaE_EESt5arrayIPcLm3EELi4E23TrivialOffsetCalculatorILi2EjESC_ILi1EjENS0_6memory12LoadWithCastILi2EEENSF_13StoreWithCastILi1EEEEEviT_T0_T2_T3_T4_T5_)
	.align		4
        /*0194*/ 	.word	index@(__assertfail)
	.align		4
        /*0198*/ 	.word	index@(_ZN2at6native18elementwise_kernelILi128ELi4EZNS0_15gpu_kernel_implINS0_13BUnaryFunctorIaaaZZZNS0_18lshift_kernel_cudaERNS_18TensorIteratorBaseEENKUlvE_clEvENKUlvE0_clEvEUlaaE_EEEEvS5_RKT_EUliE_EEviT1_)
	.align		4
        /*019c*/ 	.word	index@(__assertfail)
	.align		4
        /*01a0*/ 	.word	index@(_ZN2at6native27unrolled_elementwise_kernelINS0_13BUnaryFunctorIaaaZZZNS0_18lshift_kernel_cudaERNS_18TensorIteratorBaseEENKUlvE_clEvENKUlvE0_clEvEUlaaE_EESt5arrayIPcLm2EELi4E23TrivialOffsetCalculatorILi1EjESD_NS0_6memory12LoadWithCastILi1EEENSE_13StoreWithCastILi1EEEEEviT_T0_T2_T3_T4_T5_)
	.align		4
        /*01a4*/ 	.word	index@(__assertfail)
	.align		4
        /*01a8*/ 	.word	index@(_ZN2at6native18elementwise_kernelILi128ELi4EZNS0_15gpu_kernel_implINS0_13AUnaryFunctorIaaaZZZNS0_18lshift_kernel_cudaERNS_18TensorIteratorBaseEENKUlvE_clEvENKUlvE0_clEvEUlaaE_EEEEvS5_RKT_EUliE_EEviT1_)
	.align		4
        /*01ac*/ 	.word	index@(__assertfail)
	.align		4
        /*01b0*/ 	.word	index@(_ZN2at6native27unrolled_elementwise_kernelINS0_13AUnaryFunctorIaaaZZZNS0_18lshift_kernel_cudaERNS_18TensorIteratorBaseEENKUlvE_clEvENKUlvE0_clEvEUlaaE_EESt5arrayIPcLm2EELi4E23TrivialOffsetCalculatorILi1EjESD_NS0_6memory12LoadWithCastILi1EEENSE_13StoreWithCastILi1EEEEEviT_T0_T2_T3_T4_T5_)
	.align		4
        /*01b4*/ 	.word	index@(__assertfail)
	.align		4
        /*01b8*/ 	.word	index@(_ZN2at6native18elementwise_kernelILi128ELi4EZNS0_15gpu_kernel_implINS0_13BinaryFunctorIhhhZZZNS0_18lshift_kernel_cudaERNS_18TensorIteratorBaseEENKUlvE_clEvENKUlvE_clEvEUlhhE_EEEEvS5_RKT_EUliE_EEviT1_)
	.align		4
        /*01bc*/ 	.word	index@(__assertfail)
	.align		4
        /*01c0*/ 	.word	index@(_ZN2at6native27unrolled_elementwise_kernelINS0_13BinaryFunctorIhhhZZZNS0_18lshift_kernel_cudaERNS_18TensorIteratorBaseEENKUlvE_clEvENKUlvE_clEvEUlhhE_EESt5arrayIPcLm3EELi4E23TrivialOffsetCalculatorILi2EjESC_ILi1EjENS0_6memory12LoadWithCastILi2EEENSF_13StoreWithCastILi1EEEEEviT_T0_T2_T3_T4_T5_)
	.align		4
        /*01c4*/ 	.word	index@(__assertfail)
	.align		4
        /*01c8*/ 	.word	index@(_ZN2at6native18elementwise_kernelILi128ELi4EZNS0_15gpu_kernel_implINS0_13BUnaryFunctorIhhhZZZNS0_18lshift_kernel_cudaERNS_18TensorIteratorBaseEENKUlvE_clEvENKUlvE_clEvEUlhhE_EEEEvS5_RKT_EUliE_EEviT1_)
	.align		4
        /*01cc*/ 	.word	index@(__assertfail)
	.align		4
        /*01d0*/ 	.word	index@(_ZN2at6native27unrolled_elementwise_kernelINS0_13BUnaryFunctorIhhhZZZNS0_18lshift_kernel_cudaERNS_18TensorIteratorBaseEENKUlvE_clEvENKUlvE_clEvEUlhhE_EESt5arrayIPcLm2EELi4E23TrivialOffsetCalculatorILi1EjESD_NS0_6memory12LoadWithCastILi1EEENSE_13StoreWithCastILi1EEEEEviT_T0_T2_T3_T4_T5_)
	.align		4
        /*01d4*/ 	.word	index@(__assertfail)
	.align		4
        /*01d8*/ 	.word	index@(_ZN2at6native18elementwise_kernelILi128ELi4EZNS0_15gpu_kernel_implINS0_13AUnaryFunctorIhhhZZZNS0_18lshift_kernel_cudaERNS_18TensorIteratorBaseEENKUlvE_clEvENKUlvE_clEvEUlhhE_EEEEvS5_RKT_EUliE_EEviT1_)
	.align		4
        /*01dc*/ 	.word	index@(__assertfail)
	.align		4
        /*01e0*/ 	.word	index@(_ZN2at6native27unrolled_elementwise_kernelINS0_13AUnaryFunctorIhhhZZZNS0_18lshift_kernel_cudaERNS_18TensorIteratorBaseEENKUlvE_clEvENKUlvE_clEvEUlhhE_EESt5arrayIPcLm2EELi4E23TrivialOffsetCalculatorILi1EjESD_NS0_6memory12LoadWithCastILi1EEENSE_13StoreWithCastILi1EEEEEviT_T0_T2_T3_T4_T5_)
	.align		4
        /*01e4*/ 	.word	index@(__assertfail)
	.align		4
        /*01e8*/ 	.word	0x00000000
	.align		4
        /*01ec*/ 	.word	0xfffffffe
	.align		4
        /*01f0*/ 	.word	0x00000000
	.align		4
        /*01f4*/ 	.word	0xfffffffd
	.align		4
        /*01f8*/ 	.word	0x00000000
	.align		4
        /*01fc*/ 	.word	0xfffffffc


//--------------------- .nv.constant4             --------------------------
	.section	.nv.constant4,"a",@progbits
	.align	8
	.align		8
.nv.constant4:
        /*0000*/ 	.dword	__assertfail
	.align		8
        /*0008*/ 	.dword	__unnamed_1
	.align		8
        /*0010*/ 	.dword	__unnamed_2
	.align		8
        /*0018*/ 	.dword	__unnamed_3
	.align		8
        /*0020*/ 	.dword	__unnamed_4
	.align		8
        /*0028*/ 	.dword	__unnamed_5
	.align		8
        /*0030*/ 	.dword	__unnamed_6
	.align		8
        /*0038*/ 	.dword	__unnamed_7
	.align		8
        /*0040*/ 	.dword	__unnamed_8
	.align		8
        /*0048*/ 	.dword	__unnamed_9
	.align		8
        /*0050*/ 	.dword	__unnamed_10
	.align		8
        /*0058*/ 	.dword	_ZN55_INTERNAL_a41f8c43_24_BinaryShiftOpsKernels_cu_56459f8e4cuda3std3__45__cpo5beginE
	.align		8
        /*0060*/ 	.dword	_ZN55_INTERNAL_a41f8c43_24_BinaryShiftOpsKernels_cu_56459f8e4cuda3std3__45__cpo3endE
	.align		8
        /*0068*/ 	.dword	_ZN55_INTERNAL_a41f8c43_24_BinaryShiftOpsKernels_cu_56459f8e4cuda3std3__45__cpo6cbeginE
	.align		8
        /*0070*/ 	.dword	_ZN55_INTERNAL_a41f8c43_24_BinaryShiftOpsKernels_cu_56459f8e4cuda3std3__45__cpo4cendE
	.align		8
        /*0078*/ 	.dword	_ZN55_INTERNAL_a41f8c43_24_BinaryShiftOpsKernels_cu_56459f8e4cuda3std3__45__cpo6rbeginE
	.align		8
        /*0080*/ 	.dword	_ZN55_INTERNAL_a41f8c43_24_BinaryShiftOpsKernels_cu_56459f8e4cuda3std3__45__cpo4rendE
	.align		8
        /*0088*/ 	.dword	_ZN55_INTERNAL_a41f8c43_24_BinaryShiftOpsKernels_cu_56459f8e4cuda3std3__45__cpo7crbeginE
	.align		8
        /*0090*/ 	.dword	_ZN55_INTERNAL_a41f8c43_24_BinaryShiftOpsKernels_cu_56459f8e4cuda3std3__45__cpo5crendE
	.align		8
        /*0098*/ 	.dword	_ZN55_INTERNAL_a41f8c43_24_BinaryShiftOpsKernels_cu_56459f8e4cuda3std3__457_GLOBAL__N__a41f8c43_24_BinaryShiftOpsKernels_cu_56459f8e6ignoreE
	.align		8
        /*00a0*/ 	.dword	_ZN55_INTERNAL_a41f8c43_24_BinaryShiftOpsKernels_cu_56459f8e4cuda3std3__419piecewise_constructE
	.align		8
        /*00a8*/ 	.dword	_ZN55_INTERNAL_a41f8c43_24_BinaryShiftOpsKernels_cu_56459f8e4cuda3std3__48in_placeE
	.align		8
        /*00b0*/ 	.dword	_ZN55_INTERNAL_a41f8c43_24_BinaryShiftOpsKernels_cu_56459f8e4cuda3std3__420unreachable_sentinelE
	.align		8
        /*00b8*/ 	.dword	_ZN55_INTERNAL_a41f8c43_24_BinaryShiftOpsKernels_cu_56459f8e4cuda3std6ranges3__45__cpo4swapE
	.align		8
        /*00c0*/ 	.dword	_ZN55_INTERNAL_a41f8c43_24_BinaryShiftOpsKernels_cu_56459f8e4cuda3std6ranges3__45__cpo9iter_moveE
	.align		8
        /*00c8*/ 	.dword	_ZN55_INTERNAL_a41f8c43_24_BinaryShiftOpsKernels_cu_56459f8e4cuda3std6ranges3__45__cpo5beginE
	.align		8
        /*00d0*/ 	.dword	_ZN55_INTERNAL_a41f8c43_24_BinaryShiftOpsKernels_cu_56459f8e4cuda3std6ranges3__45__cpo3endE
	.align		8
        /*00d8*/ 	.dword	_ZN55_INTERNAL_a41f8c43_24_BinaryShiftOpsKernels_cu_56459f8e4cuda3std6ranges3__45__cpo6cbeginE
	.align		8
        /*00e0*/ 	.dword	_ZN55_INTERNAL_a41f8c43_24_BinaryShiftOpsKernels_cu_56459f8e4cuda3std6ranges3__45__cpo4cendE
	.align		8
        /*00e8*/ 	.dword	_ZN55_INTERNAL_a41f8c43_24_BinaryShiftOpsKernels_cu_56459f8e4cuda3std6ranges3__45__cpo7advanceE
	.align		8
        /*00f0*/ 	.dword	_ZN55_INTERNAL_a41f8c43_24_BinaryShiftOpsKernels_cu_56459f8e4cuda3std6ranges3__45__cpo9iter_swapE
	.align		8
        /*00f8*/ 	.dword	_ZN55_INTERNAL_a41f8c43_24_BinaryShiftOpsKernels_cu_56459f8e4cuda3std6ranges3__45__cpo4nextE
	.align		8
        /*0100*/ 	.dword	_ZN55_INTERNAL_a41f8c43_24_BinaryShiftOpsKernels_cu_56459f8e4cuda3std6ranges3__45__cpo4prevE
	.align		8
        /*0108*/ 	.dword	_ZN55_INTERNAL_a41f8c43_24_BinaryShiftOpsKernels_cu_56459f8e4cuda3std6ranges3__45__cpo4dataE
	.align		8
        /*0110*/ 	.dword	_ZN55_INTERNAL_a41f8c43_24_BinaryShiftOpsKernels_cu_56459f8e4cuda3std6ranges3__45__cpo5cdataE
	.align		8
        /*0118*/ 	.dword	_ZN55_INTERNAL_a41f8c43_24_BinaryShiftOpsKernels_cu_56459f8e4cuda3std6ranges3__45__cpo4sizeE
	.align		8
        /*0120*/ 	.dword	_ZN55_INTERNAL_a41f8c43_24_BinaryShiftOpsKernels_cu_56459f8e4cuda3std6ranges3__45__cpo5ssizeE
	.align		8
        /*0128*/ 	.dword	_ZN55_INTERNAL_a41f8c43_24_BinaryShiftOpsKernels_cu_56459f8e4cuda3std6ranges3__45__cpo8distanceE
	.align		8
        /*0130*/ 	.dword	_ZN55_INTERNAL_a41f8c43_24_BinaryShiftOpsKernels_cu_56459f8e6thrust23THRUST_300001_SM_900_NS6system6detail10sequential3seqE
	.align		8
        /*0138*/ 	.dword	$str$6
	.align		8
        /*0140*/ 	.dword	$str$7


//--------------------- .text._ZN2at6native18elementwise_kernelILi128ELi4EZNS0_15gpu_kernel_implINS0_13BinaryFunctorIsssZZZNS0_18rshift_kernel_cudaERNS_18TensorIteratorBaseEENKUlvE_clEvENKUlvE3_clEvEUlssE_EEEEvS5_RKT_EUliE_EEviT1_ --------------------------
	.section	.text._ZN2at6native18elementwise_kernelILi128ELi4EZNS0_15gpu_kernel_implINS0_13BinaryFunctorIsssZZZNS0_18rshift_kernel_cudaERNS_18TensorIteratorBaseEENKUlvE_clEvENKUlvE3_clEvEUlssE_EEEEvS5_RKT_EUliE_EEviT1_,"ax",@progbits
	.align	128
        .global         _ZN2at6native18elementwise_kernelILi128ELi4EZNS0_15gpu_kernel_implINS0_13BinaryFunctorIsssZZZNS0_18rshift_kernel_cudaERNS_18TensorIteratorBaseEENKUlvE_clEvENKUlvE3_clEvEUlssE_EEEEvS5_RKT_EUliE_EEviT1_
        .type           _ZN2at6native18elementwise_kernelILi128ELi4EZNS0_15gpu_kernel_implINS0_13BinaryFunctorIsssZZZNS0_18rshift_kernel_cudaERNS_18TensorIteratorBaseEENKUlvE_clEvENKUlvE3_clEvEUlssE_EEEEvS5_RKT_EUliE_EEviT1_,@function
        .size           _ZN2at6native18elementwise_kernelILi128ELi4EZNS0_15gpu_kernel_implINS0_13BinaryFunctorIsssZZZNS0_18rshift_kernel_cudaERNS_18TensorIteratorBaseEENKUlvE_clEvENKUlvE3_clEvEUlssE_EEEEvS5_RKT_EUliE_EEviT1_,(.L_x_20491 - _ZN2at6native18elementwise_kernelILi128ELi4EZNS0_15gpu_kernel_implINS0_13BinaryFunctorIsssZZZNS0_18rshift_kernel_cudaERNS_18TensorIteratorBaseEENKUlvE_clEvENKUlvE3_clEvEUlssE_EEEEvS5_RKT_EUliE_EEviT1_)
        .other          _ZN2at6native18elementwise_kernelILi128ELi4EZNS0_15gpu_kernel_implINS0_13BinaryFunctorIsssZZZNS0_18rshift_kernel_cudaERNS_18TensorIteratorBaseEENKUlvE_clEvENKUlvE3_clEvEUlssE_EEEEvS5_RKT_EUliE_EEviT1_,@"STO_CUDA_ENTRY STV_DEFAULT"
_ZN2at6native18elementwise_kernelILi128ELi4EZNS0_15gpu_kernel_implINS0_13BinaryFunctorIsssZZZNS0_18rshift_kernel_cudaERNS_18TensorIteratorBaseEENKUlvE_clEvENKUlvE3_clEvEUlssE_EEEEvS5_RKT_EUliE_EEviT1_:
.text._ZN2at6native18elementwise_kernelILi128ELi4EZNS0_15gpu_kernel_implINS0_13BinaryFunctorIsssZZZNS0_18rshift_kernel_cudaERNS_18TensorIteratorBaseEENKUlvE_clEvENKUlvE3_clEvEUlssE_EEEEvS5_RKT_EUliE_EEviT1_:
[----:B------:R-:W0:Y:S01]  /*0000*/  LDC R1, c[0x0][0x28] ;  /* 0x00000a00ff017b82 */ /* 0x000e220000000800 */
[----:B------:R-:W1:Y:S01]  /*0010*/  S2R R18, SR_CTAID.X ;  /* 0x0000000000127919 */ /* 0x000e620000002500 */
[----:B------:R-:W-:Y:S01]  /*0020*/  ULDC UR4, c[0x0][0x210] ;  /* 0x0000840000047ab9 */ /* 0x000fe20000000800 */
[----:B------:R-:W-:Y:S01]  /*0030*/  ULDC.64 UR36, c[0x0][0x208] ;  /* 0x0000820000247ab9 */ /* 0x000fe20000000a00 */
[----:B------:R-:W-:Y:S01]  /*0040*/  BSSY B6, `(.L_x_0) ;  /* 0x0000429000067945 */ /* 0x000fe20003800000 */
[----:B------:R-:W1:Y:S02]  /*0050*/  S2R R23, SR_TID.X ;  /* 0x0000000000177919 */ /* 0x000e640000002100 */
[----:B-1----:R-:W-:-:S05]  /*0060*/  IMAD R19, R18, 0x200, R23 ;  /* 0x0000020012137824 */ /* 0x002fca00078e0217 */
[----:B------:R-:W-:-:S13]  /*0070*/  ISETP.GE.AND P0, PT, R19, UR4, PT ;  /* 0x0000000413007c0c */ /* 0x000fda000bf06270 */
[----:B0-----:R-:W-:Y:S05]  /*0080*/  @P0 BRA `(.L_x_1) ;  /* 0x0000004000900947 */ /* 0x001fea0003800000 */
[----:B------:R-:W0:Y:S01]  /*0090*/  LDC R6, c[0x0][0x218] ;  /* 0x00008600ff067b82 */ /* 0x000e220000000800 */
[----:B------:R-:W-:Y:S02]  /*00a0*/  IMAD.MOV.U32 R22, RZ, RZ, RZ ;  /* 0x000000ffff167224 */ /* 0x000fe400078e00ff */
[----:B------:R-:W-:Y:S02]  /*00b0*/  IMAD.MOV.U32 R0, RZ, RZ, RZ ;  /* 0x000000ffff007224 */ /* 0x000fe400078e00ff */
[----:B------:R-:W-:Y:S01]  /*00c0*/  IMAD.MOV.U32 R16, RZ, RZ, RZ ;  /* 0x000000ffff107224 */ /* 0x000fe200078e00ff */
[----:B0-----:R-:W-:-:S13]  /*00d0*/  ISETP.NE.AND P0, PT, R6, RZ, PT ;  /* 0x000000ff0600720c */ /* 0x001fda0003f05270 */
[----:B------:R-:W-:Y:S05]  /*00e0*/  @!P0 BRA `(.L_x_2) ;  /* 0x0000001400788947 */ /* 0x000fea0003800000 */
[----:B------:R-:W-:Y:S01]  /*00f0*/  IMAD.MOV.U32 R2, RZ, RZ, RZ ;  /* 0x000000ffff027224 */ /* 0x000fe200078e00ff */
[----:B------:R-:W-:Y:S01]  /*0100*/  ULDC.64 UR4, c[0x0][0x220] ;  /* 0x0000880000047ab9 */ /* 0x000fe20000000a00 */
[----:B------:R-:W-:Y:S01]  /*0110*/  IMAD.MOV.U32 R3, RZ, RZ, R19 ;  /* 0x000000ffff037224 */ /* 0x000fe200078e0013 */
[----:B------:R-:W-:Y:S01]  /*0120*/  ISETP.NE.AND P0, PT, R6, 0x1, PT ;  /* 0x000000010600780c */ /* 0x000fe20003f05270 */
[----:B------:R-:W-:Y:S01]  /*0130*/  ULDC UR6, c[0x0][0x350] ;  /* 0x0000d40000067ab9 */ /* 0x000fe20000000800 */
[----:B------:R-:W-:Y:S01]  /*0140*/  IMAD.HI.U32 R4, R19, UR4, R2 ;  /* 0x0000000413047c27 */ /* 0x000fe2000f8e0002 */
[----:B------:R-:W-:-:S04]  /*0150*/  ULDC UR4, c[0x0][0x21c] ;  /* 0x0000870000047ab9 */ /* 0x000fc80000000800 */
[----:B------:R-:W-:-:S05]  /*0160*/  SHF.R.U32.HI R5, RZ, UR5, R4 ;  /* 0x00000005ff057c19 */ /* 0x000fca0008011604 */
[----:B------:R-:W-:-:S04]  /*0170*/  IMAD.MOV R0, RZ, RZ, -R5 ;  /* 0x000000ffff007224 */ /* 0x000fc800078e0a05 */
[----:B------:R-:W-:Y:S01]  /*0180*/  IMAD R19, R0, UR4, R19 ;  /* 0x0000000400137c24 */ /* 0x000fe2000f8e0213 */
[----:B------:R-:W-:-:S03]  /*0190*/  ULDC.64 UR4, c[0x0][0x348] ;  /* 0x0000d20000047ab9 */ /* 0x000fc60000000a00 */
[C---:B------:R-:W-:Y:S02]  /*01a0*/  IMAD R16, R19.reuse, UR4, RZ ;  /* 0x0000000413107c24 */ /* 0x040fe4000f8e02ff */
[C---:B------:R-:W-:Y:S02]  /*01b0*/  IMAD R0, R19.reuse, UR5, RZ ;  /* 0x0000000513007c24 */ /* 0x040fe4000f8e02ff */
[----:B------:R-:W-:Y:S01]  /*01c0*/  IMAD R22, R19, UR6, RZ ;  /* 0x0000000613167c24 */ /* 0x000fe2000f8e02ff */
[----:B------:R-:W-:Y:S06]  /*01d0*/  @!P0 BRA `(.L_x_2) ;  /* 0x00000014003c8947 */ /* 0x000fec0003800000 */
[----:B------:R-:W-:Y:S01]  /*01e0*/  IMAD.MOV.U32 R4, RZ, RZ, RZ ;  /* 0x000000ffff047224 */ /* 0x000fe200078e00ff */
[----:B------:R-:W-:Y:S01]  /*01f0*/  ULDC.64 UR8, c[0x0][0x228] ;  /* 0x00008a0000087ab9 */ /* 0x000fe20000000a00 */
[----:B------:R-:W-:Y:S01]  /*0200*/  ULDC UR4, c[0x0][0x230] ;  /* 0x00008c0000047ab9 */ /* 0x000fe20000000800 */
[----:B------:R-:W-:Y:S01]  /*0210*/  ISETP.NE.AND P0, PT, R6, 0x2, PT ;  /* 0x000000020600780c */ /* 0x000fe20003f05270 */
[----:B------:R-:W-:-:S05]  /*0220*/  IMAD.HI.U32 R2, R5, UR9, R4 ;  /* 0x0000000905027c27 */ /* 0x000fca000f8e0004 */
[----:B------:R-:W-:Y:S01]  /*0230*/  SHF.R.U32.HI R3, RZ, UR4, R2 ;  /* 0x00000004ff037c19 */ /* 0x000fe20008011602 */
[----:B------:R-:W-:-:S04]  /*0240*/  ULDC UR4, c[0x0][0x354] ;  /* 0x0000d50000047ab9 */ /* 0x000fc80000000800 */
[----:B------:R-:W-:-:S04]  /*0250*/  IMAD.MOV R4, RZ, RZ, -R3 ;  /* 0x000000ffff047224 */ /* 0x000fc800078e0a03 */
[----:B------:R-:W-:Y:S01]  /*0260*/  IMAD R5, R4, UR8, R5 ;  /* 0x0000000804057c24 */ /* 0x000fe2000f8e0205 */
[----:B------:R-:W-:-:S03]  /*0270*/  ULDC.64 UR8, c[0x0][0x358] ;  /* 0x0000d60000087ab9 */ /* 0x000fc60000000a00 */
[C---:B------:R-:W-:Y:S02]  /*0280*/  IMAD R22, R5.reuse, UR9, RZ ;  /* 0x0000000905167c24 */ /* 0x040fe4000f8e02ff */
[C---:B------:R-:W-:Y:S02]  /*0290*/  IMAD R16, R5.reuse, UR4, R16 ;  /* 0x0000000405107c24 */ /* 0x040fe4000f8e0210 */
[----:B------:R-:W-:Y:S02]  /*02a0*/  IMAD R0, R5, UR8, R0 ;  /* 0x0000000805007c24 */ /* 0x000fe4000f8e0200 */
[----:B------:R-:W-:Y:S01]  /*02b0*/  IMAD R22, R19, UR6, R22 ;  /* 0x0000000613167c24 */ /* 0x000fe2000f8e0216 */
[----:B------:R-:W-:Y:S06]  /*02c0*/  @!P0 BRA `(.L_x_2) ;  /* 0x0000001400008947 */ /* 0x000fec0003800000 */
[----:B------:R-:W-:Y:S01]  /*02d0*/  IMAD.MOV.U32 R2, RZ, RZ, RZ ;  /* 0x000000ffff027224 */ /* 0x000fe200078e00ff */
[----:B------:R-:W-:Y:S01]  /*02e0*/  ULDC.64 UR4, c[0x0][0x238] ;  /* 0x00008e0000047ab9 */ /* 0x000fe20000000a00 */
        /* <DEDUP_REMOVED lines=8> */
[C---:B------:R-:W-:Y:S02]  /*0370*/  IMAD R16, R3.reuse, UR4, R16 ;  /* 0x0000000403107c24 */ /* 0x040fe4000f8e0210 */
[C---:B------:R-:W-:Y:S02]  /*0380*/  IMAD R0, R3.reuse, UR5, R0 ;  /* 0x0000000503007c24 */ /* 0x040fe4000f8e0200 */
[----:B------:R-:W-:Y:S01]  /*0390*/  IMAD R22, R3, UR6, R22 ;  /* 0x0000000603167c24 */ /* 0x000fe2000f8e0216 */
        /* <DEDUP_REMOVED lines=297> */
[----:B------:R-:W-:Y:S02]  /*1630*/  ULDC UR6, c[0x0][0x470] ;  /* 0x00011c0000067ab9 */ /* 0x000fe40000000800 */
        /* <DEDUP_REMOVED lines=8> */
[----:B------:R-:W-:-:S07]  /*16c0*/  IMAD R22, R3, UR6, R22 ;  /* 0x0000000603167c24 */ /* 0x000fce000f8e0216 */
.L_x_2:
[----:B------:R-:W0:Y:S01]  /*16d0*/  LDC.U8 R5, c[0x0][0x492] ;  /* 0x00012480ff057b82 */ /* 0x000e220000000000 */
[----:B------:R-:W-:Y:S01]  /*16e0*/  ULDC.64 UR4, c[0x0][0x478] ;  /* 0x00011e0000047ab9 */ /* 0x000fe20000000a00 */
[----:B------:R-:W-:Y:S01]  /*16f0*/  ULDC.64 UR6, c[0x0][0x480] ;  /* 0x0001200000067ab9 */ /* 0x000fe20000000a00 */
[----:B------:R-:W-:Y:S02]  /*1700*/  IADD3 R16, P1, R16, UR4, RZ ;  /* 0x0000000410107c10 */ /* 0x000fe4000ff3e0ff */
[----:B------:R-:W-:-:S03]  /*1710*/  IADD3 R2, P2, R0, UR6, RZ ;  /* 0x0000000600027c10 */ /* 0x000fc6000ff5e0ff */
[----:B------:R-:W-:Y:S02]  /*1720*/  IMAD.X R17, RZ, RZ, UR5, P1 ;  /* 0x00000005ff117e24 */ /* 0x000fe400088e06ff */
[----:B------:R-:W-:Y:S01]  /*1730*/  IMAD.X R3, RZ, RZ, UR7, P2 ;  /* 0x00000007ff037e24 */ /* 0x000fe200090e06ff */
[----:B0-----:R-:W-:-:S04]  /*1740*/  PRMT R4, R5, 0x9910, RZ ;  /* 0x0000991005047816 */ /* 0x001fc800000000ff */
[----:B------:R-:W-:-:S13]  /*1750*/  ISETP.GT.AND P0, PT, R4, 0x9, PT ;  /* 0x000000090400780c */ /* 0x000fda0003f04270 */
[----:B------:R-:W-:Y:S05]  /*1760*/  @P0 BRA `(.L_x_3) ;  /* 0x0000000000dc0947 */ /* 0x000fea0003800000 */
[----:B------:R-:W-:-:S13]  /*1770*/  ISETP.GT.AND P0, PT, R4, 0x4, PT ;  /* 0x000000040400780c */ /* 0x000fda0003f04270 */
[----:B------:R-:W-:Y:S05]  /*1780*/  @P0 BRA `(.L_x_4) ;  /* 0x0000000000580947 */ /* 0x000fea0003800000 */
[----:B------:R-:W-:-:S13]  /*1790*/  ISETP.GT.AND P0, PT, R4, 0x1, PT ;  /* 0x000000010400780c */ /* 0x000fda0003f04270 */
[----:B------:R-:W-:Y:S05]  /*17a0*/  @P0 BRA `(.L_x_5) ;  /* 0x0000000000200947 */ /* 0x000fea0003800000 */
[----:B------:R-:W-:-:S13]  /*17b0*/  ISETP.NE.AND P0, PT, R5, RZ, PT ;  /* 0x000000ff0500720c */ /* 0x000fda0003f05270 */
[----:B------:R-:W-:Y:S05]  /*17c0*/  @!P0 BRA `(.L_x_6) ;  /* 0x0000000000108947 */ /* 0x000fea0003800000 */
[----:B------:R-:W-:-:S13]  /*17d0*/  ISETP.NE.AND P0, PT, R4, 0x1, PT ;  /* 0x000000010400780c */ /* 0x000fda0003f05270 */
[----:B------:R-:W-:Y:S05]  /*17e0*/  @P0 BRA `(.L_x_7) ;  /* 0x0000000c00100947 */ /* 0x000fea0003800000 */
[----:B------:R0:W5:Y:S01]  /*17f0*/  LDG.E.S8 R19, desc[UR36][R2.64] ;  /* 0x0000002402137981 */ /* 0x000162000c1e1300 */
[----:B------:R-:W-:Y:S05]  /*1800*/  BRA `(.L_x_8) ;  /* 0x0000000c005c7947 */ /* 0x000fea0003800000 */
.L_x_6:
[----:B------:R0:W5:Y:S01]  /*1810*/  LDG.E.U8 R19, desc[UR36][R2.64] ;  /* 0x0000002402137981 */ /* 0x000162000c1e1100 */
[----:B------:R-:W-:Y:S05]  /*1820*/  BRA `(.L_x_8) ;  /* 0x0000000c00547947 */ /* 0x000fea0003800000 */
.L_x_5:
[----:B------:R-:W-:-:S13]  /*1830*/  ISETP.NE.AND P0, PT, R4, 0x2, PT ;  /* 0x000000020400780c */ /* 0x000fda0003f05270 */
[----:B------:R-:W-:Y:S05]  /*1840*/  @!P0 BRA `(.L_x_9) ;  /* 0x0000000000208947 */ /* 0x000fea0003800000 */
[----:B------:R-:W-:-:S13]  /*1850*/  ISETP.NE.AND P0, PT, R4, 0x3, PT ;  /* 0x000000030400780c */ /* 0x000fda0003f05270 */
[----:B------:R-:W-:Y:S05]  /*1860*/  @!P0 BRA `(.L_x_10) ;  /* 0x0000000000108947 */ /* 0x000fea0003800000 */
[----:B------:R-:W-:-:S13]  /*1870*/  ISETP.NE.AND P0, PT, R4, 0x4, PT ;  /* 0x000000040400780c */ /* 0x000fda0003f05270 */
[----:B------:R-:W-:Y:S05]  /*1880*/  @P0 BRA `(.L_x_7) ;  /* 0x0000000800e80947 */ /* 0x000fea0003800000 */
[----:B------:R0:W5:Y:S01]  /*1890*/  LDG.E.U16 R19, desc[UR36][R2.64] ;  /* 0x0000002402137981 */ /* 0x000162000c1e1500 */
[----:B------:R-:W-:Y:S05]  /*18a0*/  BRA `(.L_x_8) ;  /* 0x0000000c00347947 */ /* 0x000fea0003800000 */
.L_x_10:
[----:B------:R0:W5:Y:S01]  /*18b0*/  LDG.E.U16 R19, desc[UR36][R2.64] ;  /* 0x0000002402137981 */ /* 0x000162000c1e1500 */
[----:B------:R-:W-:Y:S05]  /*18c0*/  BRA `(.L_x_8) ;  /* 0x0000000c002c7947 */ /* 0x000fea0003800000 */
.L_x_9:
[----:B------:R0:W5:Y:S01]  /*18d0*/  LDG.E.U16 R19, desc[UR36][R2.64] ;  /* 0x0000002402137981 */ /* 0x000162000c1e1500 */
[----:B------:R-:W-:Y:S05]  /*18e0*/  BRA `(.L_x_8) ;  /* 0x0000000c00247947 */ /* 0x000fea0003800000 */
.L_x_4:
[----:B------:R-:W-:-:S13]  /*18f0*/  ISETP.GT.AND P0, PT, R4, 0x6, PT ;  /* 0x000000060400780c */ /* 0x000fda0003f04270 */
[----:B------:R-:W-:Y:S05]  /*1900*/  @P0 BRA `(.L_x_11) ;  /* 0x0000000000300947 */ /* 0x000fea0003800000 */
[----:B------:R-:W-:-:S13]  /*1910*/  ISETP.NE.AND P0, PT, R4, 0x5, PT ;  /* 0x000000050400780c */ /* 0x000fda0003f05270 */
[----:B------:R-:W-:Y:S05]  /*1920*/  @!P0 BRA `(.L_x_12) ;  /* 0x0000000000148947 */ /* 0x000fea0003800000 */
[----:B------:R-:W-:-:S13]  /*1930*/  ISETP.NE.AND P0, PT, R4, 0x6, PT ;  /* 0x000000060400780c */ /* 0x000fda0003f05270 */
[----:B------:R-:W-:Y:S05]  /*1940*/  @P0 BRA `(.L_x_7) ;  /* 0x0000000800b80947 */ /* 0x000fea0003800000 */
[----:B------:R-:W2:Y:S02]  /*1950*/  LDG.E R2, desc[UR36][R2.64] ;  /* 0x0000002402027981 */ /* 0x000ea4000c1e1900 */
[----:B--2---:R0:W1:Y:S01]  /*1960*/  F2I.FTZ.TRUNC.NTZ R19, R2 ;  /* 0x0000000200137305 */ /* 0x004062000021f100 */
[----:B------:R-:W-:Y:S05]  /*1970*/  BRA `(.L_x_8) ;  /* 0x0000000c00007947 */ /* 0x000fea0003800000 */
.L_x_12:
[----:B------:R-:W2:Y:S02]  /*1980*/  LDG.E.U16 R0, desc[UR36][R2.64] ;  /* 0x0000002402007981 */ /* 0x000ea4000c1e1500 */
[----:B--2---:R-:W-:-:S06]  /*1990*/  HADD2.F32 R0, -RZ, R0.H0_H0 ;  /* 0x20000000ff007230 */ /* 0x004fcc0000004100 */
[----:B------:R-:W0:Y:S02]  /*19a0*/  F2I.FTZ.TRUNC.NTZ R0, R0 ;  /* 0x0000000000007305 */ /* 0x000e24000021f100 */
[----:B0-----:R-:W-:Y:S01]  /*19b0*/  PRMT R19, R0, 0x7610, R19 ;  /* 0x0000761000137816 */ /* 0x001fe20000000013 */
[----:B------:R-:W-:Y:S06]  /*19c0*/  BRA `(.L_x_8) ;  /* 0x0000000800ec7947 */ /* 0x000fec0003800000 */
.L_x_11:
[----:B------:R-:W-:-:S13]  /*19d0*/  ISETP.NE.AND P0, PT, R4, 0x7, PT ;  /* 0x000000070400780c */ /* 0x000fda0003f05270 */
[----:B------:R-:W-:Y:S05]  /*19e0*/  @!P0 BRA `(.L_x_13) ;  /* 0x0000000000308947 */ /* 0x000fea0003800000 */
[----:B------:R-:W-:-:S13]  /*19f0*/  ISETP.NE.AND P0, PT, R4, 0x8, PT ;  /* 0x000000080400780c */ /* 0x000fda0003f05270 */
[----:B------:R-:W-:Y:S05]  /*1a00*/  @!P0 BRA `(.L_x_14) ;  /* 0x0000000000148947 */ /* 0x000fea0003800000 */
[----:B------:R-:W-:-:S13]  /*1a10*/  ISETP.NE.AND P0, PT, R4, 0x9, PT ;  /* 0x000000090400780c */ /* 0x000fda0003f05270 */
[----:B------:R-:W-:Y:S05]  /*1a20*/  @P0 BRA `(.L_x_7) ;  /* 0x0000000800800947 */ /* 0x000fea0003800000 */
[----:B------:R-:W2:Y:S02]  /*1a30*/  LDG.E R2, desc[UR36][R2.64] ;  /* 0x0000002402027981 */ /* 0x000ea4000c1e1900 */
[----:B--2---:R0:W1:Y:S01]  /*1a40*/  F2I.FTZ.TRUNC.NTZ R19, R2 ;  /* 0x0000000200137305 */ /* 0x004062000021f100 */
[----:B------:R-:W-:Y:S05]  /*1a50*/  BRA `(.L_x_8) ;  /* 0x0000000800c87947 */ /* 0x000fea0003800000 */
.L_x_14:
[----:B------:R-:W2:Y:S02]  /*1a60*/  LDG.E.U16 R2, desc[UR36][R2.64] ;  /* 0x0000002402027981 */ /* 0x000ea4000c1e1500 */
[----:B--2---:R-:W-:-:S06]  /*1a70*/  HADD2.F32 R0, -RZ, R2.H0_H0 ;  /* 0x20000002ff007230 */ /* 0x004fcc0000004100 */
[----:B------:R-:W0:Y:S02]  /*1a80*/  F2I.FTZ.TRUNC.NTZ R0, R0 ;  /* 0x0000000000007305 */ /* 0x000e24000021f100 */
[----:B0-----:R-:W-:Y:S01]  /*1a90*/  PRMT R19, R0, 0x7610, R19 ;  /* 0x0000761000137816 */ /* 0x001fe20000000013 */
[----:B------:R-:W-:Y:S06]  /*1aa0*/  BRA `(.L_x_8) ;  /* 0x0000000800b47947 */ /* 0x000fec0003800000 */
.L_x_13:
[----:B------:R-:W2:Y:S02]  /*1ab0*/  LDG.E.64 R2, desc[UR36][R2.64] ;  /* 0x0000002402027981 */ /* 0x000ea4000c1e1b00 */
[----:B--2---:R0:W1:Y:S01]  /*1ac0*/  F2I.F64.TRUNC R19, R2 ;  /* 0x0000000200137311 */ /* 0x004062000030d100 */
[----:B------:R-:W-:Y:S05]  /*1ad0*/  BRA `(.L_x_8) ;  /* 0x0000000800a87947 */ /* 0x000fea0003800000 */
.L_x_3:
[----:B------:R-:W-:-:S13]  /*1ae0*/  ISETP.GT.AND P0, PT, R4, 0x18, PT ;  /* 0x000000180400780c */ /* 0x000fda0003f04270 */
[----:B------:R-:W-:Y:S05]  /*1af0*/  @P0 BRA `(.L_x_15) ;  /* 0x0000000000f40947 */ /* 0x000fea0003800000 */
[----:B------:R-:W-:-:S13]  /*1b00*/  ISETP.GT.AND P0, PT, R4, 0xe, PT ;  /* 0x0000000e0400780c */ /* 0x000fda0003f04270 */
[----:B------:R-:W-:Y:S05]  /*1b10*/  @P0 BRA `(.L_x_16) ;  /* 0x00000000002c0947 */ /* 0x000fea0003800000 */
[----:B------:R-:W-:-:S13]  /*1b20*/  ISETP.NE.AND P0, PT, R4, 0xa, PT ;  /* 0x0000000a0400780c */ /* 0x000fda0003f05270 */
[----:B------:R-:W-:Y:S05]  /*1b30*/  @!P0 BRA `(.L_x_17) ;  /* 0x0000000000188947 */ /* 0x000fea0003800000 */
[----:B------:R-:W-:-:S13]  /*1b40*/  ISETP.NE.AND P0, PT, R4, 0xb, PT ;  /* 0x0000000b0400780c */ /* 0x000fda0003f05270 */
[----:B------:R-:W-:Y:S05]  /*1b50*/  @P0 BRA `(.L_x_7) ;  /* 0x0000000800340947 */ /* 0x000fea0003800000 */
[----:B------:R-:W2:Y:S02]  /*1b60*/  LDG.E.U8 R2, desc[UR36][R2.64] ;  /* 0x0000002402027981 */ /* 0x000ea4000c1e1100 */
[----:B--2---:R-:W-:-:S04]  /*1b70*/  ISETP.NE.AND P0, PT, R2, RZ, PT ;  /* 0x000000ff0200720c */ /* 0x004fc80003f05270 */
[----:B------:R-:W-:Y:S01]  /*1b80*/  SEL R19, RZ, 0x1, !P0 ;  /* 0x00000001ff137807 */ /* 0x000fe20004000000 */
[----:B------:R-:W-:Y:S08]  /*1b90*/  BRA `(.L_x_8) ;  /* 0x0000000800787947 */ /* 0x000ff00003800000 */
.L_x_17:
[----:B------:R-:W2:Y:S02]  /*1ba0*/  LDG.E.64 R2, desc[UR36][R2.64] ;  /* 0x0000002402027981 */ /* 0x000ea4000c1e1b00 */
[----:B--2---:R3:W4:Y:S01]  /*1bb0*/  F2I.F64.TRUNC R19, R2 ;  /* 0x0000000200137311 */ /* 0x004722000030d100 */
[----:B------:R-:W-:Y:S05]  /*1bc0*/  BRA `(.L_x_8) ;  /* 0x00000008006c7947 */ /* 0x000fea0003800000 */
.L_x_16:
[----:B------:R-:W-:-:S13]  /*1bd0*/  ISETP.NE.AND P0, PT, R4, 0xf, PT ;  /* 0x0000000f0400780c */ /* 0x000fda0003f05270 */
[----:B------:R-:W-:Y:S05]  /*1be0*/  @!P0 BRA `(.L_x_18) ;  /* 0x0000000000a48947 */ /* 0x000fea0003800000 */
[----:B------:R-:W-:-:S13]  /*1bf0*/  ISETP.NE.AND P0, PT, R4, 0x17, PT ;  /* 0x000000170400780c */ /* 0x000fda0003f05270 */
[----:B------:R-:W-:Y:S05]  /*1c00*/  @!P0 BRA `(.L_x_19) ;  /* 0x0000000000608947 */ /* 0x000fea0003800000 */
[----:B------:R-:W-:-:S13]  /*1c10*/  ISETP.NE.AND P0, PT, R4, 0x18, PT ;  /* 0x000000180400780c */ /* 0x000fda0003f05270 */
[----:B------:R-:W-:Y:S05]  /*1c20*/  @P0 BRA `(.L_x_7) ;  /* 0x0000000800000947 */ /* 0x000fea0003800000 */
[----:B------:R-:W2:Y:S01]  /*1c30*/  LDG.E.U8 R0, desc[UR36][R2.64] ;  /* 0x0000002402007981 */ /* 0x000ea2000c1e1100 */
[----:B------:R-:W-:Y:S02]  /*1c40*/  IMAD.MOV.U32 R8, RZ, RZ, -0x800000 ;  /* 0xff800000ff087424 */ /* 0x000fe400078e00ff */
[----:B--2---:R-:W-:-:S05]  /*1c50*/  IMAD.SHL.U32 R0, R0, 0x1000000, RZ ;  /* 0x0100000000007824 */ /* 0x004fca00078e00ff */
[----:B------:R-:W-:-:S04]  /*1c60*/  LOP3.LUT R4, R0, 0x7f000000, RZ, 0xc0, !PT ;  /* 0x7f00000000047812 */ /* 0x000fc800078ec0ff */
[----:B------:R-:W0:Y:S01]  /*1c70*/  FLO.U32 R5, R4 ;  /* 0x0000000400057300 */ /* 0x000e2200000e0000 */
[C---:B------:R-:W-:Y:S02]  /*1c80*/  VIADD R6, R4.reuse, 0x1000000 ;  /* 0x0100000004067836 */ /* 0x040fe40000000000 */
[----:B------:R-:W-:-:S03]  /*1c90*/  VIADD R2, R4, 0xffffffff ;  /* 0xffffffff04027836 */ /* 0x000fc60000000000 */
[----:B------:R-:W-:Y:S02]  /*1ca0*/  SHF.R.S32.HI R6, RZ, 0x8, R6 ;  /* 0x00000008ff067819 */ /* 0x000fe40000011406 */
[----:B------:R-:W-:Y:S02]  /*1cb0*/  SHF.R.S32.HI R2, RZ, 0x1f, R2 ;  /* 0x0000001fff027819 */ /* 0x000fe40000011402 */
[----:B0-----:R-:W-:-:S04]  /*1cc0*/  IADD3 R5, -R5, 0x1f, RZ ;  /* 0x0000001f05057810 */ /* 0x001fc80007ffe1ff */
[C---:B------:R-:W-:Y:S01]  /*1cd0*/  ISETP.GT.U32.AND P0, PT, R5.reuse, 0x4, PT ;  /* 0x000000040500780c */ /* 0x040fe20003f04070 */
[----:B------:R-:W-:-:S05]  /*1ce0*/  VIADD R5, R5, 0xfffffffc ;  /* 0xfffffffc05057836 */ /* 0x000fca0000000000 */
[----:B------:R-:W-:-:S05]  /*1cf0*/  SEL R5, R5, RZ, P0 ;  /* 0x000000ff05057207 */ /* 0x000fca0000000000 */
[----:B------:R-:W-:Y:S01]  /*1d00*/  IMAD R8, R5, R8, 0x3c000000 ;  /* 0x3c00000005087424 */ /* 0x000fe200078e0208 */
[----:B------:R-:W-:-:S04]  /*1d10*/  SHF.L.U32 R5, R4, R5, RZ ;  /* 0x0000000504057219 */ /* 0x000fc800000006ff */
[----:B------:R-:W-:-:S04]  /*1d20*/  LEA.HI R5, R5, R8, RZ, 0x1c ;  /* 0x0000000805057211 */ /* 0x000fc800078fe0ff */
[----:B------:R-:W-:-:S04]  /*1d30*/  LOP3.LUT R5, R5, 0x7f800000, R6, 0xf8, !PT ;  /* 0x7f80000005057812 */ /* 0x000fc800078ef806 */
[----:B------:R-:W-:-:S04]  /*1d40*/  LOP3.LUT R5, R5, R2, RZ, 0x30, !PT ;  /* 0x0000000205057212 */ /* 0x000fc800078e30ff */
[----:B------:R-:W-:-:S06]  /*1d50*/  LOP3.LUT R5, R5, 0x80000000, R0, 0xf8, !PT ;  /* 0x8000000005057812 */ /* 0x000fcc00078ef800 */
[----:B------:R-:W0:Y:S02]  /*1d60*/  F2I.FTZ.TRUNC.NTZ R5, R5 ;  /* 0x0000000500057305 */ /* 0x000e24000021f100 */
[----:B0-----:R-:W-:Y:S01]  /*1d70*/  PRMT R19, R5, 0x7610, R19 ;  /* 0x0000761005137816 */ /* 0x001fe20000000013 */
[----:B------:R-:W-:Y:S06]  /*1d80*/  BRA `(.L_x_8) ;  /* 0x0000000400fc7947 */ /* 0x000fec0003800000 */
.L_x_19:
[----:B------:R-:W2:Y:S02]  /*1d90*/  LDG.E.U8 R2, desc[UR36][R2.64] ;  /* 0x0000002402027981 */ /* 0x000ea4000c1e1100 */
[C---:B--2---:R-:W-:Y:S02]  /*1da0*/  IMAD.SHL.U32 R0, R2.reuse, 0x2000000, RZ ;  /* 0x0200000002007824 */ /* 0x044fe400078e00ff */
[----:B------:R-:W-:-:S03]  /*1db0*/  IMAD.SHL.U32 R5, R2, 0x1000000, RZ ;  /* 0x0100000002057824 */ /* 0x000fc600078e00ff */
[----:B------:R-:W-:-:S13]  /*1dc0*/  ISETP.GE.U32.AND P0, PT, R0, 0x8000000, PT ;  /* 0x080000000000780c */ /* 0x000fda0003f06070 */
[C---:B------:R-:W-:Y:S02]  /*1dd0*/  @!P0 IMAD.SHL.U32 R0, R2.reuse, 0x100, RZ ;  /* 0x0000010002008824 */ /* 0x040fe400078e00ff */
[----:B------:R-:W-:-:S03]  /*1de0*/  @P0 IMAD.SHL.U32 R4, R2, 0x200000, RZ ;  /* 0x0020000002040824 */ /* 0x000fc600078e00ff */
[----:B------:R-:W-:Y:S02]  /*1df0*/  @!P0 LOP3.LUT R0, R0, 0x7f00, RZ, 0xc0, !PT ;  /* 0x00007f0000008812 */ /* 0x000fe400078ec0ff */
[----:B------:R-:W-:Y:S02]  /*1e00*/  @P0 LOP3.LUT R4, R4, 0x70000000, RZ, 0xfc, !PT ;  /* 0x7000000004040812 */ /* 0x000fe400078efcff */
[----:B------:R-:W-:-:S03]  /*1e10*/  @!P0 LOP3.LUT R0, R0, 0x3f000000, RZ, 0xfc, !PT ;  /* 0x3f00000000008812 */ /* 0x000fc600078efcff */
[----:B------:R-:W-:Y:S02]  /*1e20*/  @P0 FMUL.FTZ R4, R4, 1.9259299443872358531e-34 ;  /* 0x0780000004040820 */ /* 0x000fe40000410000 */
[----:B------:R-:W-:-:S05]  /*1e30*/  @!P0 FADD.FTZ R4, R0, -0.5 ;  /* 0xbf00000000048421 */ /* 0x000fca0000010000 */
[----:B------:R-:W-:-:S06]  /*1e40*/  LOP3.LUT R4, R4, 0x80000000, R5, 0xf8, !PT ;  /* 0x8000000004047812 */ /* 0x000fcc00078ef805 */
[----:B------:R-:W0:Y:S02]  /*1e50*/  F2I.FTZ.TRUNC.NTZ R4, R4 ;  /* 0x0000000400047305 */ /* 0x000e24000021f100 */
[----:B0-----:R-:W-:Y:S01]  /*1e60*/  PRMT R19, R4, 0x7610, R19 ;  /* 0x0000761004137816 */ /* 0x001fe20000000013 */
[----:B------:R-:W-:Y:S06]  /*1e70*/  BRA `(.L_x_8) ;  /* 0x0000000400c07947 */ /* 0x000fec0003800000 */
.L_x_18:
[----:B------:R-:W2:Y:S02]  /*1e80*/  LDG.E.U16 R0, desc[UR36][R2.64] ;  /* 0x0000002402007981 */ /* 0x000ea4000c1e1500 */
[----:B--2---:R-:W-:-:S06]  /*1e90*/  IMAD.U32 R0, R0, 0x10000, RZ ;  /* 0x0001000000007824 */ /* 0x004fcc00078e00ff */
[----:B------:R-:W0:Y:S02]  /*1ea0*/  F2I.FTZ.TRUNC.NTZ R0, R0 ;  /* 0x0000000000007305 */ /* 0x000e24000021f100 */
[----:B0-----:R-:W-:Y:S01]  /*1eb0*/  PRMT R19, R0, 0x7610, R19 ;  /* 0x0000761000137816 */ /* 0x001fe20000000013 */
[----:B------:R-:W-:Y:S06]  /*1ec0*/  BRA `(.L_x_8) ;  /* 0x0000000400ac7947 */ /* 0x000fec0003800000 */
.L_x_15:
[----:B------:R-:W-:-:S13]  /*1ed0*/  ISETP.GT.AND P0, PT, R4, 0x1b, PT ;  /* 0x0000001b0400780c */ /* 0x000fda0003f04270 */
[----:B------:R-:W-:Y:S05]  /*1ee0*/  @P0 BRA `(.L_x_20) ;  /* 0x0000000400080947 */ /* 0x000fea0003800000 */
        /* <DEDUP_REMOVED lines=8> */
.L_x_22:
[----:B------:R-:W2:Y:S01]  /*1f70*/  LDG.E.U8 R2, desc[UR36][R2.64] ;  /* 0x0000002402027981 */ /* 0x000ea2000c1e1100 */
[----:B------:R-:W-:Y:S01]  /*1f80*/  BSSY B0, `(.L_x_23) ;  /* 0x0000018000007945 */ /* 0x000fe20003800000 */
[----:B------:R-:W-:Y:S01]  /*1f90*/  IMAD.MOV.U32 R0, RZ, RZ, RZ ;  /* 0x000000ffff007224 */ /* 0x000fe200078e00ff */
[----:B--2---:R-:W-:-:S13]  /*1fa0*/  ISETP.NE.AND P0, PT, R2, RZ, PT ;  /* 0x000000ff0200720c */ /* 0x004fda0003f05270 */
[----:B------:R-:W-:Y:S05]  /*1fb0*/  @!P0 BRA `(.L_x_24) ;  /* 0x0000000000508947 */ /* 0x000fea0003800000 */
[----:B------:R-:W-:-:S13]  /*1fc0*/  ISETP.NE.AND P0, PT, R2, 0x80, PT ;  /* 0x000000800200780c */ /* 0x000fda0003f05270 */
[----:B------:R-:W-:Y:S01]  /*1fd0*/  @!P0 IMAD.MOV.U32 R0, RZ, RZ, 0x7f800001 ;  /* 0x7f800001ff008424 */ /* 0x000fe200078e00ff */
[----:B------:R-:W-:Y:S06]  /*1fe0*/  @!P0 BRA `(.L_x_24) ;  /* 0x0000000000448947 */ /* 0x000fec0003800000 */
[C---:B------:R-:W-:Y:S01]  /*1ff0*/  LOP3.LUT P0, R0, R2.reuse, 0x78, RZ, 0xc0, !PT ;  /* 0x0000007802007812 */ /* 0x040fe2000780c0ff */
[----:B------:R-:W-:Y:S01]  /*2000*/  BSSY B1, `(.L_x_25) ;  /* 0x000000c000017945 */ /* 0x000fe20003800000 */
[----:B------:R-:W-:Y:S02]  /*2010*/  SHF.R.U32.HI R3, RZ, 0x7, R2 ;  /* 0x00000007ff037819 */ /* 0x000fe40000011602 */
[----:B------:R-:W-:Y:S02]  /*2020*/  LOP3.LUT R2, R2, 0x7, RZ, 0xc0, !PT ;  /* 0x0000000702027812 */ /* 0x000fe400078ec0ff */
[----:B------:R-:W-:Y:S01]  /*2030*/  SHF.R.U32.HI R0, RZ, 0x3, R0 ;  /* 0x00000003ff007819 */ /* 0x000fe20000011600 */
[----:B------:R-:W-:-:S06]  /*2040*/  IMAD.U32 R4, R3, -0x80000000, RZ ;  /* 0x8000000003047824 */ /* 0x000fcc00078e00ff */
[----:B------:R-:W-:Y:S05]  /*2050*/  @P0 BRA `(.L_x_26) ;  /* 0x0000000000180947 */ /* 0x000fea0003800000 */
[----:B------:R-:W0:Y:S02]  /*2060*/  FLO.U32 R3, R2 ;  /* 0x0000000200037300 */ /* 0x000e2400000e0000 */
[----:B0-----:R-:W-:-:S04]  /*2070*/  IADD3 R3, -R3, 0x1f, RZ ;  /* 0x0000001f03037810 */ /* 0x001fc80007ffe1ff */
[----:B------:R-:W-:Y:S01]  /*2080*/  IADD3 R0, R0, 0x1d, -R3 ;  /* 0x0000001d00007810 */ /* 0x000fe20007ffe803 */
[----:B------:R-:W-:-:S05]  /*2090*/  VIADD R5, R3, 0xffffffe4 ;  /* 0xffffffe403057836 */ /* 0x000fca0000000000 */
[----:B------:R-:W-:-:S04]  /*20a0*/  SHF.L.U32 R5, R2, R5, RZ ;  /* 0x0000000502057219 */ /* 0x000fc800000006ff */
[----:B------:R-:W-:-:S07]  /*20b0*/  LOP3.LUT R2, R5, 0x7, RZ, 0xc0, !PT ;  /* 0x0000000705027812 */ /* 0x000fce00078ec0ff */
.L_x_26:
[----:B------:R-:W-:Y:S05]  /*20c0*/  BSYNC B1 ;  /* 0x0000000000017941 */ /* 0x000fea0003800000 */
.L_x_25:
[----:B------:R-:W-:Y:S01]  /*20d0*/  LEA R3, R0, 0x3b800000, 0x17 ;  /* 0x3b80000000037811 */ /* 0x000fe200078eb8ff */
[----:B------:R-:W-:-:S05]  /*20e0*/  IMAD.SHL.U32 R0, R2, 0x100000, RZ ;  /* 0x0010000002007824 */ /* 0x000fca00078e00ff */
[----:B------:R-:W-:-:S07]  /*20f0*/  LOP3.LUT R0, R3, R0, R4, 0xfe, !PT ;  /* 0x0000000003007212 */ /* 0x000fce00078efe04 */
.L_x_24:
[----:B------:R-:W-:Y:S05]  /*2100*/  BSYNC B0 ;  /* 0x0000000000007941 */ /* 0x000fea0003800000 */
.L_x_23:
[----:B------:R-:W0:Y:S02]  /*2110*/  F2I.FTZ.TRUNC.NTZ R0, R0 ;  /* 0x0000000000007305 */ /* 0x000e24000021f100 */
[----:B0-----:R-:W-:Y:S01]  /*2120*/  PRMT R19, R0, 0x7610, R19 ;  /* 0x0000761000137816 */ /* 0x001fe20000000013 */
[----:B------:R-:W-:Y:S06]  /*2130*/  BRA `(.L_x_8) ;  /* 0x0000000400107947 */ /* 0x000fec0003800000 */
.L_x_21:
        /* <DEDUP_REMOVED lines=21> */
.L_x_30:
[----:B------:R-:W-:Y:S05]  /*2290*/  BSYNC B1 ;  /* 0x0000000000017941 */ /* 0x000fea0003800000 */
.L_x_29:
[----:B------:R-:W-:Y:S01]  /*22a0*/  LEA R3, R0, 0x37800000, 0x17 ;  /* 0x3780000000037811 */ /* 0x000fe200078eb8ff */
[----:B------:R-:W-:-:S05]  /*22b0*/  IMAD.SHL.U32 R0, R2, 0x200000, RZ ;  /* 0x0020000002007824 */ /* 0x000fca00078e00ff */
[----:B------:R-:W-:-:S07]  /*22c0*/  LOP3.LUT R0, R3, R0, R4, 0xfe, !PT ;  /* 0x0000000003007212 */ /* 0x000fce00078efe04 */
.L_x_28:
[----:B------:R-:W-:Y:S05]  /*22d0*/  BSYNC B0 ;  /* 0x0000000000007941 */ /* 0x000fea0003800000 */
.L_x_27:
[----:B------:R-:W0:Y:S02]  /*22e0*/  F2I.FTZ.TRUNC.NTZ R0, R0 ;  /* 0x0000000000007305 */ /* 0x000e24000021f100 */
[----:B0-----:R-:W-:Y:S01]  /*22f0*/  PRMT R19, R0, 0x7610, R19 ;  /* 0x0000761000137816 */ /* 0x001fe20000000013 */
[----:B------:R-:W-:Y:S06]  /*2300*/  BRA `(.L_x_8) ;  /* 0x00000000009c7947 */ /* 0x000fec0003800000 */
.L_x_20:
[----:B------:R-:W-:-:S13]  /*2310*/  ISETP.NE.AND P0, PT, R4, 0x1c, PT ;  /* 0x0000001c0400780c */ /* 0x000fda0003f05270 */
[----:B------:R-:W-:Y:S05]  /*2320*/  @!P0 BRA `(.L_x_31) ;  /* 0x0000000000908947 */ /* 0x000fea0003800000 */
[----:B------:R-:W-:-:S13]  /*2330*/  ISETP.NE.AND P0, PT, R4, 0x1d, PT ;  /* 0x0000001d0400780c */ /* 0x000fda0003f05270 */
[----:B------:R-:W-:Y:S05]  /*2340*/  @!P0 BRA `(.L_x_32) ;  /* 0x0000000000808947 */ /* 0x000fea0003800000 */
[----:B------:R-:W-:-:S13]  /*2350*/  ISETP.NE.AND P0, PT, R4, 0x2c, PT ;  /* 0x0000002c0400780c */ /* 0x000fda0003f05270 */
[----:B------:R-:W-:Y:S05]  /*2360*/  @P0 BRA `(.L_x_7) ;  /* 0x0000000000300947 */ /* 0x000fea0003800000 */
[----:B------:R-:W2:Y:S01]  /*2370*/  LDG.E.U8 R2, desc[UR36][R2.64] ;  /* 0x0000002402027981 */ /* 0x000ea2000c1e1100 */
[----:B------:R-:W-:Y:S01]  /*2380*/  BSSY B0, `(.L_x_33) ;  /* 0x0000007000007945 */ /* 0x000fe20003800000 */
[----:B------:R-:W-:Y:S01]  /*2390*/  IMAD.MOV.U32 R0, RZ, RZ, 0x400000 ;  /* 0x00400000ff007424 */ /* 0x000fe200078e00ff */
[----:B--2---:R-:W-:-:S13]  /*23a0*/  ISETP.NE.AND P0, PT, R2, RZ, PT ;  /* 0x000000ff0200720c */ /* 0x004fda0003f05270 */
[----:B------:R-:W-:Y:S05]  /*23b0*/  @!P0 BRA `(.L_x_34) ;  /* 0x00000000000c8947 */ /* 0x000fea0003800000 */
[----:B------:R-:W-:-:S13]  /*23c0*/  ISETP.NE.AND P0, PT, R2, 0xff, PT ;  /* 0x000000ff0200780c */ /* 0x000fda0003f05270 */
[----:B------:R-:W-:Y:S02]  /*23d0*/  @!P0 IMAD.MOV.U32 R0, RZ, RZ, 0x7f800001 ;  /* 0x7f800001ff008424 */ /* 0x000fe400078e00ff */
[----:B------:R-:W-:-:S07]  /*23e0*/  @P0 IMAD.SHL.U32 R0, R2, 0x800000, RZ ;  /* 0x0080000002000824 */ /* 0x000fce00078e00ff */
.L_x_34:
[----:B------:R-:W-:Y:S05]  /*23f0*/  BSYNC B0 ;  /* 0x0000000000007941 */ /* 0x000fea0003800000 */
.L_x_33:
[----:B------:R-:W0:Y:S02]  /*2400*/  F2I.FTZ.TRUNC.NTZ R0, R0 ;  /* 0x0000000000007305 */ /* 0x000e24000021f100 */
[----:B0-----:R-:W-:Y:S01]  /*2410*/  PRMT R19, R0, 0x7610, R19 ;  /* 0x0000761000137816 */ /* 0x001fe20000000013 */
[----:B------:R-:W-:Y:S06]  /*2420*/  BRA `(.L_x_8) ;  /* 0x0000000000547947 */ /* 0x000fec0003800000 */
.L_x_7:
[----:B------:R-:W-:Y:S01]  /*2430*/  MOV R2, 0x0 ;  /* 0x0000000000027802 */ /* 0x000fe20000000f00 */
[----:B------:R-:W-:Y:S01]  /*2440*/  ULDC.64 UR4, c[0x4][0x138] ;  /* 0x01004e0000047ab9 */ /* 0x000fe20000000a00 */
[----:B------:R-:W-:Y:S01]  /*2450*/  ULDC.64 UR6, c[0x4][0x48] ;  /* 0x0100120000067ab9 */ /* 0x000fe20000000a00 */
[----:B------:R-:W-:Y:S02]  /*2460*/  IMAD.U32 R4, RZ, RZ, UR4 ;  /* 0x00000004ff047e24 */ /* 0x000fe4000f8e00ff */
[----:B------:R-:W-:Y:S01]  /*2470*/  IMAD.U32 R5, RZ, RZ, UR5 ;  /* 0x00000005ff057e24 */ /* 0x000fe2000f8e00ff */
[----:B------:R-:W0:Y:S01]  /*2480*/  LDC.64 R2, c[0x4][R2] ;  /* 0x0100000002027b82 */ /* 0x000e220000000a00 */
[----:B------:R-:W-:Y:S01]  /*2490*/  ULDC.64 UR4, c[0x4][0x140] ;  /* 0x0100500000047ab9 */ /* 0x000fe20000000a00 */
[----:B------:R-:W-:Y:S02]  /*24a0*/  IMAD.U32 R10, RZ, RZ, UR6 ;  /* 0x00000006ff0a7e24 */ /* 0x000fe4000f8e00ff */
[----:B------:R-:W-:-:S02]  /*24b0*/  IMAD.U32 R6, RZ, RZ, UR4 ;  /* 0x00000004ff067e24 */ /* 0x000fc4000f8e00ff */
[----:B------:R-:W-:Y:S02]  /*24c0*/  IMAD.U32 R7, RZ, RZ, UR5 ;  /* 0x00000005ff077e24 */ /* 0x000fe4000f8e00ff */
[----:B------:R-:W-:Y:S02]  /*24d0*/  IMAD.U32 R11, RZ, RZ, UR7 ;  /* 0x00000007ff0b7e24 */ /* 0x000fe4000f8e00ff */
[----:B------:R-:W-:Y:S02]  /*24e0*/  IMAD.MOV.U32 R8, RZ, RZ, 0x4e ;  /* 0x0000004eff087424 */ /* 0x000fe400078e00ff */
[----:B------:R-:W-:Y:S02]  /*24f0*/  IMAD.MOV.U32 R12, RZ, RZ, 0x1 ;  /* 0x00000001ff0c7424 */ /* 0x000fe400078e00ff */
[----:B------:R-:W-:-:S07]  /*2500*/  IMAD.MOV.U32 R13, RZ, RZ, RZ ;  /* 0x000000ffff0d7224 */ /* 0x000fce00078e00ff */
[----:B------:R-:W-:-:S07]  /*2510*/  LEPC R20, `(.L_x_35) ;  /* 0x000000001014794e */ /* 0x000fce0000000000 */
[----:B0-----:R-:W-:Y:S05]  /*2520*/  CALL.ABS.NOINC R2 ;  /* 0x0000000002007343 */ /* 0x001fea0003c00000 */
.L_x_35:
[----:B------:R-:W-:Y:S01]  /*2530*/  PRMT R19, RZ, 0x7610, R19 ;  /* 0x00007610ff137816 */ /* 0x000fe20000000013 */
[----:B------:R-:W-:Y:S06]  /*2540*/  BRA `(.L_x_8) ;  /* 0x00000000000c7947 */ /* 0x000fec0003800000 */
.L_x_32:
[----:B------:R2:W5:Y:S01]  /*2550*/  LDG.E.U16 R19, desc[UR36][R2.64] ;  /* 0x0000002402137981 */ /* 0x000562000c1e1500 */
[----:B------:R-:W-:Y:S05]  /*2560*/  BRA `(.L_x_8) ;  /* 0x0000000000047947 */ /* 0x000fea0003800000 */
.L_x_31:
[----:B------:R1:W5:Y:S02]  /*2570*/  LDG.E.U16 R19, desc[UR36][R2.64] ;  /* 0x0000002402137981 */ /* 0x000364000c1e1500 */
.L_x_8:
[----:B------:R-:W4:Y:S01]  /*2580*/  LDC.U8 R4, c[0x0][0x493] ;  /* 0x000124c0ff047b82 */ /* 0x000f220000000000 */
[----:B------:R-:W-:Y:S02]  /*2590*/  ULDC.64 UR4, c[0x0][0x488] ;  /* 0x0001220000047ab9 */ /* 0x000fe40000000a00 */
[----:B0123--:R-:W-:-:S05]  /*25a0*/  IADD3 R2, P1, R22, UR4, RZ ;  /* 0x0000000416027c10 */ /* 0x00ffca000ff3e0ff */
[----:B------:R-:W-:Y:S01]  /*25b0*/  IMAD.X R3, RZ, RZ, UR5, P1 ;  /* 0x00000005ff037e24 */ /* 0x000fe200088e06ff */
[----:B----4-:R-:W-:-:S04]  /*25c0*/  PRMT R0, R4, 0x9910, RZ ;  /* 0x0000991004007816 */ /* 0x010fc800000000ff */
        /* <DEDUP_REMOVED lines=12> */
.L_x_39:
[----:B------:R3:W5:Y:S01]  /*2690*/  LDG.E.U8 R0, desc[UR36][R2.64] ;  /* 0x0000002402007981 */ /* 0x000762000c1e1100 */
[----:B------:R-:W-:Y:S05]  /*26a0*/  BRA `(.L_x_41) ;  /* 0x0000000c00547947 */ /* 0x000fea0003800000 */
.L_x_38:
        /* <DEDUP_REMOVED lines=8> */
.L_x_43:
[----:B------:R1:W5:Y:S01]  /*2730*/  LDG.E.U16 R0, desc[UR36][R2.64] ;  /* 0x0000002402007981 */ /* 0x000362000c1e1500 */
[----:B------:R-:W-:Y:S05]  /*2740*/  BRA `(.L_x_41) ;  /* 0x0000000c002c7947 */ /* 0x000fea0003800000 */
.L_x_42:
[----:B------:R2:W5:Y:S01]  /*2750*/  LDG.E.U16 R0, desc[UR36][R2.64] ;  /* 0x0000002402007981 */ /* 0x000562000c1e1500 */
[----:B------:R-:W-:Y:S05]  /*2760*/  BRA `(.L_x_41) ;  /* 0x0000000c00247947 */ /* 0x000fea0003800000 */
.L_x_37:
        /* <DEDUP_REMOVED lines=9> */
.L_x_45:
[----:B------:R-:W2:Y:S02]  /*2800*/  LDG.E.U16 R4, desc[UR36][R2.64] ;  /* 0x0000002402047981 */ /* 0x000ea4000c1e1500 */
[----:B--2---:R-:W-:-:S06]  /*2810*/  HADD2.F32 R4, -RZ, R4.H0_H0 ;  /* 0x20000004ff047230 */ /* 0x004fcc0000004100 */
[----:B------:R-:W0:Y:S02]  /*2820*/  F2I.FTZ.TRUNC.NTZ R4, R4 ;  /* 0x0000000400047305 */ /* 0x000e24000021f100 */
[----:B0-----:R-:W-:Y:S01]  /*2830*/  PRMT R0, R4, 0x7610, R0 ;  /* 0x0000761004007816 */ /* 0x001fe20000000000 */
[----:B------:R-:W-:Y:S06]  /*2840*/  BRA `(.L_x_41) ;  /* 0x0000000800ec7947 */ /* 0x000fec0003800000 */
.L_x_44:
        /* <DEDUP_REMOVED lines=9> */
.L_x_47:
[----:B------:R-:W2:Y:S02]  /*28e0*/  LDG.E.U16 R2, desc[UR36][R2.64] ;  /* 0x0000002402027981 */ /* 0x000ea4000c1e1500 */
[----:B--2---:R-:W-:-:S06]  /*28f0*/  HADD2.F32 R4, -RZ, R2.H0_H0 ;  /* 0x20000002ff047230 */ /* 0x004fcc0000004100 */
[----:B------:R-:W0:Y:S02]  /*2900*/  F2I.FTZ.TRUNC.NTZ R4, R4 ;  /* 0x0000000400047305 */ /* 0x000e24000021f100 */
[----:B0-----:R-:W-:Y:S01]  /*2910*/  PRMT R0, R4, 0x7610, R0 ;  /* 0x0000761004007816 */ /* 0x001fe20000000000 */
[----:B------:R-:W-:Y:S06]  /*2920*/  BRA `(.L_x_41) ;  /* 0x0000000800b47947 */ /* 0x000fec0003800000 */
.L_x_46:
[----:B------:R-:W2:Y:S02]  /*2930*/  LDG.E.64 R2, desc[UR36][R2.64] ;  /* 0x0000002402027981 */ /* 0x000ea4000c1e1b00 */
[----:B--2---:R0:W1:Y:S01]  /*2940*/  F2I.F64.TRUNC R0, R2 ;  /* 0x0000000200007311 */ /* 0x004062000030d100 */
[----:B------:R-:W-:Y:S05]  /*2950*/  BRA `(.L_x_41) ;  /* 0x0000000800a87947 */ /* 0x000fea0003800000 */
.L_x_36:
        /* <DEDUP_REMOVED lines=12> */
.L_x_50:
[----:B------:R-:W2:Y:S02]  /*2a20*/  LDG.E.64 R2, desc[UR36][R2.64] ;  /* 0x0000002402027981 */ /* 0x000ea4000c1e1b00 */
[----:B--2---:R0:W1:Y:S01]  /*2a30*/  F2I.F64.TRUNC R0, R2 ;  /* 0x0000000200007311 */ /* 0x004062000030d100 */
[----:B------:R-:W-:Y:S05]  /*2a40*/  BRA `(.L_x_41) ;  /* 0x00000008006c7947 */ /* 0x000fea0003800000 */
.L_x_49:
        /* <DEDUP_REMOVED lines=28> */
.L_x_52:
        /* <DEDUP_REMOVED lines=15> */
.L_x_51:
[----:B------:R-:W2:Y:S02]  /*2d00*/  LDG.E.U16 R4, desc[UR36][R2.64] ;  /* 0x0000002402047981 */ /* 0x000ea4000c1e1500 */
[----:B--2---:R-:W-:-:S06]  /*2d10*/  IMAD.U32 R4, R4, 0x10000, RZ ;  /* 0x0001000004047824 */ /* 0x004fcc00078e00ff */
[----:B------:R-:W0:Y:S02]  /*2d20*/  F2I.FTZ.TRUNC.NTZ R4, R4 ;  /* 0x0000000400047305 */ /* 0x000e24000021f100 */
[----:B0-----:R-:W-:Y:S01]  /*2d30*/  PRMT R0, R4, 0x7610, R0 ;  /* 0x0000761004007816 */ /* 0x001fe20000000000 */
[----:B------:R-:W-:Y:S06]  /*2d40*/  BRA `(.L_x_41) ;  /* 0x0000000400ac7947 */ /* 0x000fec0003800000 */
.L_x_48:
        /* <DEDUP_REMOVED lines=10> */
.L_x_55:
        /* <DEDUP_REMOVED lines=21> */
.L_x_59:
[----:B------:R-:W-:Y:S05]  /*2f40*/  BSYNC B1 ;  /* 0x0000000000017941 */ /* 0x000fea0003800000 */
.L_x_58:
[----:B------:R-:W-:Y:S01]  /*2f50*/  IMAD.SHL.U32 R2, R2, 0x100000, RZ ;  /* 0x0010000002027824 */ /* 0x000fe200078e00ff */
[----:B------:R-:W-:-:S04]  /*2f60*/  LEA R3, R0, 0x3b800000, 0x17 ;  /* 0x3b80000000037811 */ /* 0x000fc800078eb8ff */
[----:B------:R-:W-:-:S07]  /*2f70*/  LOP3.LUT R4, R3, R2, R4, 0xfe, !PT ;  /* 0x0000000203047212 */ /* 0x000fce00078efe04 */
.L_x_57:
[----:B------:R-:W-:Y:S05]  /*2f80*/  BSYNC B0 ;  /* 0x0000000000007941 */ /* 0x000fea0003800000 */
.L_x_56:
[----:B------:R-:W0:Y:S02]  /*2f90*/  F2I.FTZ.TRUNC.NTZ R4, R4 ;  /* 0x0000000400047305 */ /* 0x000e24000021f100 */
[----:B0-----:R-:W-:Y:S01]  /*2fa0*/  PRMT R0, R4, 0x7610, R0 ;  /* 0x0000761004007816 */ /* 0x001fe20000000000 */
[----:B------:R-:W-:Y:S06]  /*2fb0*/  BRA `(.L_x_41) ;  /* 0x0000000400107947 */ /* 0x000fec0003800000 */
.L_x_54:
        /* <DEDUP_REMOVED lines=21> */
.L_x_63:
[----:B------:R-:W-:Y:S05]  /*3110*/  BSYNC B1 ;  /* 0x0000000000017941 */ /* 0x000fea0003800000 */
.L_x_62:
[----:B------:R-:W-:Y:S01]  /*3120*/  IMAD.SHL.U32 R2, R2, 0x200000, RZ ;  /* 0x0020000002027824 */ /* 0x000fe200078e00ff */
[----:B------:R-:W-:-:S04]  /*3130*/  LEA R3, R0, 0x37800000, 0x17 ;  /* 0x3780000000037811 */ /* 0x000fc800078eb8ff */
[----:B------:R-:W-:-:S07]  /*3140*/  LOP3.LUT R4, R3, R2, R4, 0xfe, !PT ;  /* 0x0000000203047212 */ /* 0x000fce00078efe04 */
.L_x_61:
[----:B------:R-:W-:Y:S05]  /*3150*/  BSYNC B0 ;  /* 0x0000000000007941 */ /* 0x000fea0003800000 */
.L_x_60:
[----:B------:R-:W0:Y:S02]  /*3160*/  F2I.FTZ.TRUNC.NTZ R4, R4 ;  /* 0x0000000400047305 */ /* 0x000e24000021f100 */
[----:B0-----:R-:W-:Y:S01]  /*3170*/  PRMT R0, R4, 0x7610, R0 ;  /* 0x0000761004007816 */ /* 0x001fe20000000000 */
[----:B------:R-:W-:Y:S06]  /*3180*/  BRA `(.L_x_41) ;  /* 0x00000000009c7947 */ /* 0x000fec0003800000 */
.L_x_53:
        /* <DEDUP_REMOVED lines=14> */
.L_x_67:
[----:B------:R-:W-:Y:S05]  /*3270*/  BSYNC B0 ;  /* 0x0000000000007941 */ /* 0x000fea0003800000 */
.L_x_66:
[----:B------:R-:W0:Y:S02]  /*3280*/  F2I.FTZ.TRUNC.NTZ R4, R4 ;  /* 0x0000000400047305 */ /* 0x000e24000021f100 */
[----:B0-----:R-:W-:Y:S01]  /*3290*/  PRMT R0, R4, 0x7610, R0 ;  /* 0x0000761004007816 */ /* 0x001fe20000000000 */
[----:B------:R-:W-:Y:S06]  /*32a0*/  BRA `(.L_x_41) ;  /* 0x0000000000547947 */ /* 0x000fec0003800000 */
.L_x_40:
        /* <DEDUP_REMOVED lines=15> */
[----:B0----5:R-:W-:Y:S05]  /*33a0*/  CALL.ABS.NOINC R2 ;  /* 0x0000000002007343 */ /* 0x021fea0003c00000 */
.L_x_68:
[----:B------:R-:W-:Y:S01]  /*33b0*/  PRMT R0, RZ, 0x7610, R0 ;  /* 0x00007610ff007816 */ /* 0x000fe20000000000 */
[----:B------:R-:W-:Y:S06]  /*33c0*/  BRA `(.L_x_41) ;  /* 0x00000000000c7947 */ /* 0x000fec0003800000 */
.L_x_65:
[----:B------:R0:W5:Y:S01]  /*33d0*/  LDG.E.U16 R0, desc[UR36][R2.64] ;  /* 0x0000002402007981 */ /* 0x000162000c1e1500 */
[----:B------:R-:W-:Y:S05]  /*33e0*/  BRA `(.L_x_41) ;  /* 0x0000000000047947 */ /* 0x000fea0003800000 */
.L_x_64:
[----:B------:R0:W5:Y:S02]  /*33f0*/  LDG.E.U16 R0, desc[UR36][R2.64] ;  /* 0x0000002402007981 */ /* 0x000164000c1e1500 */
.L_x_41:
[----:B------:R-:W0:Y:S01]  /*3400*/  LDC.U8 R4, c[0x0][0x491] ;  /* 0x00012440ff047b82 */ /* 0x000e220000000000 */
[----:B-1---5:R-:W-:Y:S02]  /*3410*/  PRMT R0, R0, 0x9910, RZ ;  /* 0x0000991000007816 */ /* 0x022fe400000000ff */
[----:B0-234-:R-:W-:Y:S02]  /*3420*/  PRMT R3, R19, 0x9910, RZ ;  /* 0x0000991013037816 */ /* 0x01dfe400000000ff */
[----:B------:R-:W-:-:S04]  /*3430*/  VIMNMX.U32 R0, R0, 0xf, PT ;  /* 0x0000000f00007848 */ /* 0x000fc80003fe0000 */
[----:B------:R-:W-:Y:S02]  /*3440*/  SHF.R.S32.HI R5, RZ, R0, R3 ;  /* 0x00000000ff057219 */ /* 0x000fe40000011403 */
[----:B------:R-:W-:-:S04]  /*3450*/  PRMT R2, R4, 0x9910, RZ ;  /* 0x0000991004027816 */ /* 0x000fc800000000ff */
        /* <DEDUP_REMOVED lines=10> */
[----:B------:R0:W-:Y:S01]  /*3500*/  STG.E.U8 desc[UR36][R16.64], R5 ;  /* 0x0000000510007986 */ /* 0x0001e2000c101124 */
[----:B------:R-:W-:Y:S05]  /*3510*/  BRA `(.L_x_74) ;  /* 0x0000000c00647947 */ /* 0x000fea0003800000 */
.L_x_72:
[----:B------:R1:W-:Y:S01]  /*3520*/  STG.E.U8 desc[UR36][R16.64], R5 ;  /* 0x0000000510007986 */ /* 0x0003e2000c101124 */
[----:B------:R-:W-:Y:S05]  /*3530*/  BRA `(.L_x_74) ;  /* 0x0000000c005c7947 */ /* 0x000fea0003800000 */
.L_x_71:
[----:B------:R-:W-:-:S13]  /*3540*/  ISETP.NE.AND P0, PT, R2, 0x2, PT ;  /* 0x000000020200780c */ /* 0x000fda0003f05270 */
[----:B------:R-:W-:Y:S05]  /*3550*/  @!P0 BRA `(.L_x_75) ;  /* 0x0000000000288947 */ /* 0x000fea0003800000 */
[----:B------:R-:W-:-:S13]  /*3560*/  ISETP.NE.AND P0, PT, R2, 0x3, PT ;  /* 0x000000030200780c */ /* 0x000fda0003f05270 */
[----:B------:R-:W-:Y:S05]  /*3570*/  @!P0 BRA `(.L_x_76) ;  /* 0x0000000000188947 */ /* 0x000fea0003800000 */
[----:B------:R-:W-:-:S13]  /*3580*/  ISETP.NE.AND P0, PT, R2, 0x4, PT ;  /* 0x000000040200780c */ /* 0x000fda0003f05270 */
[----:B------:R-:W-:Y:S05]  /*3590*/  @P0 BRA `(.L_x_73) ;  /* 0x0000000800ec0947 */ /* 0x000fea0003800000 */
[----:B------:R-:W-:-:S04]  /*35a0*/  PRMT R2, R5, 0x9910, RZ ;  /* 0x0000991005027816 */ /* 0x000fc800000000ff */
[----:B------:R-:W-:-:S05]  /*35b0*/  SHF.R.S32.HI R3, RZ, 0x1f, R2 ;  /* 0x0000001fff037819 */ /* 0x000fca0000011402 */
[----:B------:R4:W-:Y:S01]  /*35c0*/  STG.E.64 desc[UR36][R16.64], R2 ;  /* 0x0000000210007986 */ /* 0x0009e2000c101b24 */
[----:B------:R-:W-:Y:S05]  /*35d0*/  BRA `(.L_x_74) ;  /* 0x0000000c00347947 */ /* 0x000fea0003800000 */
.L_x_76:
[----:B------:R3:W-:Y:S01]  /*35e0*/  STG.E desc[UR36][R16.64], R5 ;  /* 0x0000000510007986 */ /* 0x0007e2000c101924 */
[----:B------:R-:W-:Y:S05]  /*35f0*/  BRA `(.L_x_74) ;  /* 0x0000000c002c7947 */ /* 0x000fea0003800000 */
.L_x_75:
[----:B------:R2:W-:Y:S01]  /*3600*/  STG.E.U16 desc[UR36][R16.64], R5 ;  /* 0x0000000510007986 */ /* 0x0005e2000c101524 */
[----:B------:R-:W-:Y:S05]  /*3610*/  BRA `(.L_x_74) ;  /* 0x0000000c00247947 */ /* 0x000fea0003800000 */
.L_x_70:
[----:B------:R-:W-:-:S13]  /*3620*/  ISETP.GT.AND P0, PT, R2, 0x6, PT ;  /* 0x000000060200780c */ /* 0x000fda0003f04270 */
[----:B------:R-:W-:Y:S05]  /*3630*/  @P0 BRA `(.L_x_77) ;  /* 0x00000000002c0947 */ /* 0x000fea0003800000 */
[----:B------:R-:W-:-:S13]  /*3640*/  ISETP.NE.AND P0, PT, R2, 0x5, PT ;  /* 0x000000050200780c */ /* 0x000fda0003f05270 */
[----:B------:R-:W-:Y:S05]  /*3650*/  @!P0 BRA `(.L_x_78) ;  /* 0x0000000000148947 */ /* 0x000fea0003800000 */
[----:B------:R-:W-:-:S13]  /*3660*/  ISETP.NE.AND P0, PT, R2, 0x6, PT ;  /* 0x000000060200780c */ /* 0x000fda0003f05270 */
[----:B------:R-:W-:Y:S05]  /*3670*/  @P0 BRA `(.L_x_73) ;  /* 0x0000000800b40947 */ /* 0x000fea0003800000 */
[----:B------:R-:W0:Y:S02]  /*3680*/  I2F.S16 R3, R5 ;  /* 0x0000000500037306 */ /* 0x000e240000101400 */
[----:B0-----:R0:W-:Y:S01]  /*3690*/  STG.E desc[UR36][R16.64], R3 ;  /* 0x0000000310007986 */ /* 0x0011e2000c101924 */
[----:B------:R-:W-:Y:S05]  /*36a0*/  BRA `(.L_x_74) ;  /* 0x0000000c00007947 */ /* 0x000fea0003800000 */
.L_x_78:
[----:B------:R-:W0:Y:S02]  /*36b0*/  I2F.S16 R0, R5 ;  /* 0x0000000500007306 */ /* 0x000e240000101400 */
[----:B0-----:R-:W-:-:S05]  /*36c0*/  F2FP.F16.F32.PACK_AB R0, RZ, R0 ;  /* 0x00000000ff00723e */ /* 0x001fca00000000ff */
[----:B------:R0:W-:Y:S01]  /*36d0*/  STG.E.U16 desc[UR36][R16.64], R0 ;  /* 0x0000000010007986 */ /* 0x0001e2000c101524 */
[----:B------:R-:W-:Y:S05]  /*36e0*/  BRA `(.L_x_74) ;  /* 0x0000000800f07947 */ /* 0x000fea0003800000 */
.L_x_77:
[----:B------:R-:W-:-:S13]  /*36f0*/  ISETP.NE.AND P0, PT, R2, 0x7, PT ;  /* 0x000000070200780c */ /* 0x000fda0003f05270 */
[----:B------:R-:W-:Y:S05]  /*3700*/  @!P0 BRA `(.L_x_79) ;  /* 0x0000000000348947 */ /* 0x000fea0003800000 */
[----:B------:R-:W-:-:S13]  /*3710*/  ISETP.NE.AND P0, PT, R2, 0x8, PT ;  /* 0x000000080200780c */ /* 0x000fda0003f05270 */
[----:B------:R-:W-:Y:S05]  /*3720*/  @!P0 BRA `(.L_x_80) ;  /* 0x0000000000188947 */ /* 0x000fea0003800000 */
[----:B------:R-:W-:-:S13]  /*3730*/  ISETP.NE.AND P0, PT, R2, 0x9, PT ;  /* 0x000000090200780c */ /* 0x000fda0003f05270 */
[----:B------:R-:W-:Y:S05]  /*3740*/  @P0 BRA `(.L_x_73) ;  /* 0x0000000800800947 */ /* 0x000fea0003800000 */
[----:B------:R-:W0:Y:S01]  /*3750*/  I2F.S16 R2, R5 ;  /* 0x0000000500027306 */ /* 0x000e220000101400 */
[----:B------:R-:W-:-:S05]  /*3760*/  IMAD.MOV.U32 R3, RZ, RZ, RZ ;  /* 0x000000ffff037224 */ /* 0x000fca00078e00ff */
[----:B0-----:R0:W-:Y:S01]  /*3770*/  STG.E.64 desc[UR36][R16.64], R2 ;  /* 0x0000000210007986 */ /* 0x0011e2000c101b24 */
[----:B------:R-:W-:Y:S05]  /*3780*/  BRA `(.L_x_74) ;  /* 0x0000000800c87947 */ /* 0x000fea0003800000 */
.L_x_80:
[----:B------:R-:W0:Y:S02]  /*3790*/  I2F.S16 R5, R5 ;  /* 0x0000000500057306 */ /* 0x000e240000101400 */
[----:B0-----:R-:W-:-:S04]  /*37a0*/  F2FP.F16.F32.PACK_AB R3, RZ, R5 ;  /* 0x00000005ff03723e */ /* 0x001fc800000000ff */
[----:B------:R-:W-:-:S05]  /*37b0*/  PRMT R3, R3, 0x5410, RZ ;  /* 0x0000541003037816 */ /* 0x000fca00000000ff */
[----:B------:R0:W-:Y:S01]  /*37c0*/  STG.E desc[UR36][R16.64], R3 ;  /* 0x0000000310007986 */ /* 0x0001e2000c101924 */
[----:B------:R-:W-:Y:S05]  /*37d0*/  BRA `(.L_x_74) ;  /* 0x0000000800b47947 */ /* 0x000fea0003800000 */
.L_x_79:
[----:B------:R-:W0:Y:S02]  /*37e0*/  I2F.F64.S16 R2, R5 ;  /* 0x0000000500027312 */ /* 0x000e240000101c00 */
[----:B0-----:R0:W-:Y:S01]  /*37f0*/  STG.E.64 desc[UR36][R16.64], R2 ;  /* 0x0000000210007986 */ /* 0x0011e2000c101b24 */
[----:B------:R-:W-:Y:S05]  /*3800*/  BRA `(.L_x_74) ;  /* 0x0000000800a87947 */ /* 0x000fea0003800000 */
.L_x_69:
        /* <DEDUP_REMOVED lines=8> */
[----:B------:R-:W-:-:S04]  /*3890*/  PRMT R0, R5, 0x9910, RZ ;  /* 0x0000991005007816 */ /* 0x000fc800000000ff */
[----:B------:R-:W-:-:S04]  /*38a0*/  ISETP.NE.AND P0, PT, R0, RZ, PT ;  /* 0x000000ff0000720c */ /* 0x000fc80003f05270 */
[----:B------:R-:W-:-:S05]  /*38b0*/  SEL R3, RZ, 0x1, !P0 ;  /* 0x00000001ff037807 */ /* 0x000fca0004000000 */
[----:B------:R0:W-:Y:S01]  /*38c0*/  STG.E.U8 desc[UR36][R16.64], R3 ;  /* 0x0000000310007986 */ /* 0x0001e2000c101124 */
[----:B------:R-:W-:Y:S05]  /*38d0*/  BRA `(.L_x_74) ;  /* 0x0000000800747947 */ /* 0x000fea0003800000 */
.L_x_83:
[----:B------:R-:W0:Y:S01]  /*38e0*/  I2F.F64.S16 R4, R5 ;  /* 0x0000000500047312 */ /* 0x000e220000101c00 */
[----:B------:R-:W-:-:S05]  /*38f0*/  CS2R R6, SRZ ;  /* 0x0000000000067805 */ /* 0x000fca000001ff00 */
[----:B0-----:R0:W-:Y:S01]  /*3900*/  STG.E.128 desc[UR36][R16.64], R4 ;  /* 0x0000000410007986 */ /* 0x0011e2000c101d24 */
[----:B------:R-:W-:Y:S05]  /*3910*/  BRA `(.L_x_74) ;  /* 0x0000000800647947 */ /* 0x000fea0003800000 */
.L_x_82:
[----:B------:R-:W-:-:S13]  /*3920*/  ISETP.NE.AND P0, PT, R2, 0xf, PT ;  /* 0x0000000f0200780c */ /* 0x000fda0003f05270 */
[----:B------:R-:W-:Y:S05]  /*3930*/  @!P0 BRA `(.L_x_84) ;  /* 0x0000000000b48947 */ /* 0x000fea0003800000 */
[----:B------:R-:W-:-:S13]  /*3940*/  ISETP.NE.AND P0, PT, R2, 0x17, PT ;  /* 0x000000170200780c */ /* 0x000fda0003f05270 */
[----:B------:R-:W-:Y:S05]  /*3950*/  @!P0 BRA `(.L_x_85) ;  /* 0x0000000000548947 */ /* 0x000fea0003800000 */
[----:B------:R-:W-:-:S13]  /*3960*/  ISETP.NE.AND P0, PT, R2, 0x18, PT ;  /* 0x000000180200780c */ /* 0x000fda0003f05270 */
[----:B------:R-:W-:Y:S05]  /*3970*/  @P0 BRA `(.L_x_73) ;  /* 0x0000000400f40947 */ /* 0x000fea0003800000 */
[----:B------:R-:W0:Y:S01]  /*3980*/  I2F.S16 R5, R5 ;  /* 0x0000000500057306 */ /* 0x000e220000101400 */
[----:B------:R-:W-:Y:S01]  /*3990*/  BSSY B0, `(.L_x_86) ;  /* 0x000000e000007945 */ /* 0x000fe20003800000 */
[C---:B0-----:R-:W-:Y:S02]  /*39a0*/  LOP3.LUT R2, R5.reuse, 0x7fffffff, RZ, 0xc0, !PT ;  /* 0x7fffffff05027812 */ /* 0x041fe400078ec0ff */
[----:B------:R-:W-:Y:S02]  /*39b0*/  LOP3.LUT R0, R5, 0x80000000, RZ, 0xc0, !PT ;  /* 0x8000000005007812 */ /* 0x000fe400078ec0ff */
[----:B------:R-:W-:Y:S02]  /*39c0*/  ISETP.GT.U32.AND P0, PT, R2, 0x43efffff, PT ;  /* 0x43efffff0200780c */ /* 0x000fe40003f04070 */
[----:B------:R-:W-:Y:S01]  /*39d0*/  SHF.R.U32.HI R3, RZ, 0x18, R0 ;  /* 0x00000018ff037819 */ /* 0x000fe20000011600 */
[----:B------:R-:W-:-:S10]  /*39e0*/  IMAD.MOV.U32 R0, RZ, RZ, 0x7f ;  /* 0x0000007fff007424 */ /* 0x000fd400078e00ff */
[----:B------:R-:W-:Y:S05]  /*39f0*/  @P0 BRA `(.L_x_87) ;  /* 0x00000000001c0947 */ /* 0x000fea0003800000 */
[----:B------:R-:W-:-:S13]  /*3a00*/  ISETP.GE.U32.AND P0, PT, R2, 0x3c800000, PT ;  /* 0x3c8000000200780c */ /* 0x000fda0003f06070 */
[----:B------:R-:W-:Y:S01]  /*3a10*/  @P0 SHF.R.U32.HI R0, RZ, 0x14, R5 ;  /* 0x00000014ff000819 */ /* 0x000fe20000011605 */
[----:B------:R-:W-:-:S03]  /*3a20*/  @!P0 FADD.FTZ R2, R2, 16384 ;  /* 0x4680000002028421 */ /* 0x000fc60000010000 */
[----:B------:R-:W-:-:S04]  /*3a30*/  @P0 LOP3.LUT R0, R0, 0x1, RZ, 0xc0, !PT ;  /* 0x0000000100000812 */ /* 0x000fc800078ec0ff */
[----:B------:R-:W-:-:S04]  /*3a40*/  @P0 IADD3 R0, R5, 0x407ffff, R0 ;  /* 0x0407ffff05000810 */ /* 0x000fc80007ffe000 */
[----:B------:R-:W-:Y:S01]  /*3a50*/  @P0 SHF.R.U32.HI R0, RZ, 0x14, R0 ;  /* 0x00000014ff000819 */ /* 0x000fe20000011600 */
[----:B------:R-:W-:-:S07]  /*3a60*/  @!P0 VIADD R0, R2, 0xb9800000 ;  /* 0xb980000002008836 */ /* 0x000fce0000000000 */
.L_x_87:
[----:B------:R-:W-:Y:S05]  /*3a70*/  BSYNC B0 ;  /* 0x0000000000007941 */ /* 0x000fea0003800000 */
.L_x_86:
[----:B------:R-:W-:-:S05]  /*3a80*/  LOP3.LUT R3, R0, R3, RZ, 0xfc, !PT ;  /* 0x0000000300037212 */ /* 0x000fca00078efcff */
[----:B------:R0:W-:Y:S01]  /*3a90*/  STG.E.U8 desc[UR36][R16.64], R3 ;  /* 0x0000000310007986 */ /* 0x0001e2000c101124 */
[----:B------:R-:W-:Y:S05]  /*3aa0*/  BRA `(.L_x_74) ;  /* 0x0000000800007947 */ /* 0x000fea0003800000 */
.L_x_85:
[----:B------:R-:W0:Y:S01]  /*3ab0*/  I2F.S16 R5, R5 ;  /* 0x0000000500057306 */ /* 0x000e220000101400 */
[----:B------:R-:W-:Y:S01]  /*3ac0*/  BSSY B0, `(.L_x_88) ;  /* 0x000000f000007945 */ /* 0x000fe20003800000 */
[----:B0-----:R-:W-:-:S04]  /*3ad0*/  LOP3.LUT R2, R5, 0x7fffffff, RZ, 0xc0, !PT ;  /* 0x7fffffff05027812 */ /* 0x001fc800078ec0ff */
[----:B------:R-:W-:-:S13]  /*3ae0*/  ISETP.GT.U32.AND P0, PT, R2, 0x477fffff, PT ;  /* 0x477fffff0200780c */ /* 0x000fda0003f04070 */
[----:B------:R-:W-:Y:S05]  /*3af0*/  @P0 BRA `(.L_x_89) ;  /* 0x0000000000200947 */ /* 0x000fea0003800000 */
[----:B------:R-:W-:-:S13]  /*3b00*/  ISETP.GE.U32.AND P0, PT, R2, 0x38800000, PT ;  /* 0x388000000200780c */ /* 0x000fda0003f06070 */
[----:B------:R-:W-:Y:S01]  /*3b10*/  @P0 SHF.R.U32.HI R0, RZ, 0x15, R5 ;  /* 0x00000015ff000819 */ /* 0x000fe20000011605 */
[----:B------:R-:W-:-:S03]  /*3b20*/  @!P0 FADD.FTZ R2, R2, 128 ;  /* 0x4300000002028421 */ /* 0x000fc60000010000 */
[----:B------:R-:W-:-:S04]  /*3b30*/  @P0 LOP3.LUT R0, R0, 0x1, RZ, 0xc0, !PT ;  /* 0x0000000100000812 */ /* 0x000fc800078ec0ff */
[----:B------:R-:W-:-:S04]  /*3b40*/  @P0 IADD3 R0, R5, 0x80fffff, R0 ;  /* 0x080fffff05000810 */ /* 0x000fc80007ffe000 */
[----:B------:R-:W-:Y:S01]  /*3b50*/  @P0 SHF.R.U32.HI R0, RZ, 0x15, R0 ;  /* 0x00000015ff000819 */ /* 0x000fe20000011600 */
[----:B------:R-:W-:Y:S01]  /*3b60*/  @!P0 VIADD R0, R2, 0xbd000000 ;  /* 0xbd00000002008836 */ /* 0x000fe20000000000 */
[----:B------:R-:W-:Y:S06]  /*3b70*/  BRA `(.L_x_90) ;  /* 0x00000000000c7947 */ /* 0x000fec0003800000 */
.L_x_89:
[----:B------:R-:W-:Y:S01]  /*3b80*/  IMAD.MOV.U32 R0, RZ, RZ, 0x7f ;  /* 0x0000007fff007424 */ /* 0x000fe200078e00ff */
[----:B------:R-:W-:-:S04]  /*3b90*/  ISETP.GT.U32.AND P0, PT, R2, 0x7f800000, PT ;  /* 0x7f8000000200780c */ /* 0x000fc80003f04070 */
[----:B------:R-:W-:-:S09]  /*3ba0*/  SEL R0, R0, 0x7c, P0 ;  /* 0x0000007c00007807 */ /* 0x000fd20000000000 */
.L_x_90:
[----:B------:R-:W-:Y:S05]  /*3bb0*/  BSYNC B0 ;  /* 0x0000000000007941 */ /* 0x000fea0003800000 */
.L_x_88:
[----:B------:R-:W-:-:S04]  /*3bc0*/  LOP3.LUT R2, R5, 0x80000000, RZ, 0xc0, !PT ;  /* 0x8000000005027812 */ /* 0x000fc800078ec0ff */
[----:B------:R-:W-:-:S04]  /*3bd0*/  SHF.R.U32.HI R3, RZ, 0x18, R2 ;  /* 0x00000018ff037819 */ /* 0x000fc80000011602 */
[----:B------:R-:W-:-:S05]  /*3be0*/  LOP3.LUT R3, R0, R3, RZ, 0xfc, !PT ;  /* 0x0000000300037212 */ /* 0x000fca00078efcff */
[----:B------:R0:W-:Y:S01]  /*3bf0*/  STG.E.U8 desc[UR36][R16.64], R3 ;  /* 0x0000000310007986 */ /* 0x0001e2000c101124 */
[----:B------:R-:W-:Y:S05]  /*3c00*/  BRA `(.L_x_74) ;  /* 0x0000000400a87947 */ /* 0x000fea0003800000 */
.L_x_84:
[----:B------:R-:W0:Y:S02]  /*3c10*/  I2F.S16 R0, R5 ;  /* 0x0000000500007306 */ /* 0x000e240000101400 */
[----:B0-----:R-:W-:-:S05]  /*3c20*/  F2FP.BF16.F32.PACK_AB R0, RZ, R0 ;  /* 0x00000000ff00723e */ /* 0x001fca00000010ff */
[----:B------:R0:W-:Y:S01]  /*3c30*/  STG.E.U16 desc[UR36][R16.64], R0 ;  /* 0x0000000010007986 */ /* 0x0001e2000c101524 */
[----:B------:R-:W-:Y:S05]  /*3c40*/  BRA `(.L_x_74) ;  /* 0x0000000400987947 */ /* 0x000fea0003800000 */
.L_x_81:
        /* <DEDUP_REMOVED lines=8> */
[----:B------:R0:W-:Y:S01]  /*3cd0*/  STG.E.U16 desc[UR36][R16.64], R5 ;  /* 0x0000000510007986 */ /* 0x0001e2000c101524 */
[----:B------:R-:W-:Y:S05]  /*3ce0*/  BRA `(.L_x_74) ;  /* 0x0000000400707947 */ /* 0x000fea0003800000 */
.L_x_93:
[----:B------:R-:W0:Y:S01]  /*3cf0*/  I2F.S16 R5, R5 ;  /* 0x0000000500057306 */ /* 0x000e220000101400 */
[----:B------:R-:W-:Y:S01]  /*3d00*/  BSSY B0, `(.L_x_94) ;  /* 0x0000014000007945 */ /* 0x000fe20003800000 */
[----:B------:R-:W-:Y:S01]  /*3d10*/  IMAD.MOV.U32 R8, RZ, RZ, 0x80 ;  /* 0x00000080ff087424 */ /* 0x000fe200078e00ff */
[----:B0-----:R-:W-:-:S04]  /*3d20*/  LOP3.LUT R2, R5, 0x7fffffff, RZ, 0xc0, !PT ;  /* 0x7fffffff05027812 */ /* 0x001fc800078ec0ff */
[----:B------:R-:W-:-:S13]  /*3d30*/  ISETP.GT.U32.AND P0, PT, R2, 0x437fffff, PT ;  /* 0x437fffff0200780c */ /* 0x000fda0003f04070 */
[----:B------:R-:W-:Y:S05]  /*3d40*/  @P0 BRA `(.L_x_95) ;  /* 0x00000000003c0947 */ /* 0x000fea0003800000 */
[----:B------:R-:W-:-:S13]  /*3d50*/  ISETP.GE.U32.AND P0, PT, R2, 0x3c000000, PT ;  /* 0x3c0000000200780c */ /* 0x000fda0003f06070 */
[----:B------:R-:W-:-:S04]  /*3d60*/  @P0 SHF.R.U32.HI R0, RZ, 0x14, R5 ;  /* 0x00000014ff000819 */ /* 0x000fc80000011605 */
[----:B------:R-:W-:-:S04]  /*3d70*/  @P0 LOP3.LUT R0, R0, 0x1, RZ, 0xc0, !PT ;  /* 0x0000000100000812 */ /* 0x000fc800078ec0ff */
[----:B------:R-:W-:-:S04]  /*3d80*/  @P0 IADD3 R0, R5, 0x487ffff, R0 ;  /* 0x0487ffff05000810 */ /* 0x000fc80007ffe000 */
[----:B------:R-:W-:-:S04]  /*3d90*/  @P0 SHF.R.U32.HI R0, RZ, 0x14, R0 ;  /* 0x00000014ff000819 */ /* 0x000fc80000011600 */
[----:B------:R-:W-:Y:S01]  /*3da0*/  @P0 LOP3.LUT R0, R0, 0xff, RZ, 0xc0, !PT ;  /* 0x000000ff00000812 */ /* 0x000fe200078ec0ff */
[----:B------:R-:W-:Y:S06]  /*3db0*/  @P0 BRA `(.L_x_96) ;  /* 0x0000000000100947 */ /* 0x000fec0003800000 */
[----:B------:R-:W-:Y:S01]  /*3dc0*/  FADD.FTZ R0, R2, 8192 ;  /* 0x4600000002007421 */ /* 0x000fe20000010000 */
[----:B------:R-:W-:-:S04]  /*3dd0*/  PRMT R8, RZ, 0x7610, R8 ;  /* 0x00007610ff087816 */ /* 0x000fc80000000008 */
[----:B------:R-:W-:-:S13]  /*3de0*/  LOP3.LUT P0, R0, R0, 0xff, RZ, 0xc0, !PT ;  /* 0x000000ff00007812 */ /* 0x000fda000780c0ff */
[----:B------:R-:W-:Y:S05]  /*3df0*/  @!P0 BRA `(.L_x_95) ;  /* 0x0000000000108947 */ /* 0x000fea0003800000 */
.L_x_96:
[----:B------:R-:W-:-:S04]  /*3e00*/  LOP3.LUT R2, R5, 0x80000000, RZ, 0xc0, !PT ;  /* 0x8000000005027812 */ /* 0x000fc800078ec0ff */
[----:B------:R-:W-:-:S04]  /*3e10*/  SHF.R.U32.HI R3, RZ, 0x18, R2 ;  /* 0x00000018ff037819 */ /* 0x000fc80000011602 */
[----:B------:R-:W-:-:S04]  /*3e20*/  LOP3.LUT R0, R0, R3, RZ, 0xfc, !PT ;  /* 0x0000000300007212 */ /* 0x000fc800078efcff */
[----:B------:R-:W-:-:S07]  /*3e30*/  PRMT R8, R0, 0x7610, R8 ;  /* 0x0000761000087816 */ /* 0x000fce0000000008 */
.L_x_95:
[----:B------:R-:W-:Y:S05]  /*3e40*/  BSYNC B0 ;  /* 0x0000000000007941 */ /* 0x000fea0003800000 */
.L_x_94:
[----:B------:R0:W-:Y:S01]  /*3e50*/  STG.E.U8 desc[UR36][R16.64], R8 ;  /* 0x0000000810007986 */ /* 0x0001e2000c101124 */
[----:B------:R-:W-:Y:S05]  /*3e60*/  BRA `(.L_x_74) ;  /* 0x0000000400107947 */ /* 0x000fea0003800000 */
.L_x_92:
        /* <DEDUP_REMOVED lines=17> */
.L_x_99:
[----:B------:R-:W-:-:S04]  /*3f80*/  LOP3.LUT R2, R5, 0x80000000, RZ, 0xc0, !PT ;  /* 0x8000000005027812 */ /* 0x000fc800078ec0ff */
[----:B------:R-:W-:-:S04]  /*3f90*/  SHF.R.U32.HI R3, RZ, 0x18, R2 ;  /* 0x00000018ff037819 */ /* 0x000fc80000011602 */
[----:B------:R-:W-:-:S04]  /*3fa0*/  LOP3.LUT R0, R0, R3, RZ, 0xfc, !PT ;  /* 0x0000000300007212 */ /* 0x000fc800078efcff */
[----:B------:R-:W-:-:S07]  /*3fb0*/  PRMT R8, R0, 0x7610, R8 ;  /* 0x0000761000087816 */ /* 0x000fce0000000008 */
.L_x_98:
[----:B------:R-:W-:Y:S05]  /*3fc0*/  BSYNC B0 ;  /* 0x0000000000007941 */ /* 0x000fea0003800000 */
.L_x_97:
[----:B------:R0:W-:Y:S01]  /*3fd0*/  STG.E.U8 desc[UR36][R16.64], R8 ;  /* 0x0000000810007986 */ /* 0x0001e2000c101124 */
[----:B------:R-:W-:Y:S05]  /*3fe0*/  BRA `(.L_x_74) ;  /* 0x0000000000b07947 */ /* 0x000fea0003800000 */
.L_x_91:
[----:B------:R-:W-:-:S13]  /*3ff0*/  ISETP.NE.AND P0, PT, R2, 0x1c, PT ;  /* 0x0000001c0200780c */ /* 0x000fda0003f05270 */
[----:B------:R-:W-:Y:S05]  /*4000*/  @!P0 BRA `(.L_x_100) ;  /* 0x0000000000a48947 */ /* 0x000fea0003800000 */
[----:B------:R-:W-:-:S13]  /*4010*/  ISETP.NE.AND P0, PT, R2, 0x1d, PT ;  /* 0x0000001d0200780c */ /* 0x000fda0003f05270 */
[----:B------:R-:W-:Y:S05]  /*4020*/  @!P0 BRA `(.L_x_101) ;  /* 0x00000000008c8947 */ /* 0x000fea0003800000 */
[----:B------:R-:W-:-:S13]  /*4030*/  ISETP.NE.AND P0, PT, R2, 0x2c, PT ;  /* 0x0000002c0200780c */ /* 0x000fda0003f05270 */
[----:B------:R-:W-:Y:S05]  /*4040*/  @P0 BRA `(.L_x_73) ;  /* 0x0000000000400947 */ /* 0x000fea0003800000 */
[----:B------:R-:W0:Y:S02]  /*4050*/  I2F.S16 R4, R5 ;  /* 0x0000000500047306 */ /* 0x000e240000101400 */
[----:B0-----:R-:W-:-:S04]  /*4060*/  SHF.R.U32.HI R2, RZ, 0x17, R4 ;  /* 0x00000017ff027819 */ /* 0x001fc80000011604 */
[----:B------:R-:W-:-:S04]  /*4070*/  LOP3.LUT R3, R2, 0xff, RZ, 0xc0, !PT ;  /* 0x000000ff02037812 */ /* 0x000fc800078ec0ff */
[----:B------:R-:W-:-:S13]  /*4080*/  ISETP.NE.AND P1, PT, R3, 0xff, PT ;  /* 0x000000ff0300780c */ /* 0x000fda0003f25270 */
[--C-:B------:R-:W-:Y:S02]  /*4090*/  @P1 SHF.R.U32.HI R0, RZ, 0x16, R4.reuse ;  /* 0x00000016ff001819 */ /* 0x100fe40000011604 */
[----:B------:R-:W-:Y:S01]  /*40a0*/  @P1 LOP3.LUT P0, RZ, R3, 0x3fffff, R4, 0xf8, !PT ;  /* 0x003fffff03ff1812 */ /* 0x000fe2000780f804 */
[----:B------:R-:W-:Y:S01]  /*40b0*/  IMAD.MOV.U32 R3, RZ, RZ, 0xff ;  /* 0x000000ffff037424 */ /* 0x000fe200078e00ff */
[----:B------:R-:W-:-:S04]  /*40c0*/  @P1 LOP3.LUT R0, R0, 0x1, RZ, 0xc0, !PT ;  /* 0x0000000100001812 */ /* 0x000fc800078ec0ff */
[----:B------:R-:W-:Y:S01]  /*40d0*/  @P1 ISETP.EQ.U32.AND P2, PT, R0, 0x1, P0 ;  /* 0x000000010000180c */ /* 0x000fe20000742070 */
[----:B------:R-:W-:Y:S01]  /*40e0*/  @P1 VIADD R0, R2, 0x1 ;  /* 0x0000000102001836 */ /* 0x000fe20000000000 */
[----:B------:R-:W-:Y:S02]  /*40f0*/  PLOP3.LUT P0, PT, PT, PT, PT, 0x80, 0x0 ;  /* 0x000000000000781c */ /* 0x000fe40003f0f070 */
[----:B------:R-:W-:-:S13]  /*4100*/  @P1 PLOP3.LUT P0, PT, P2, PT, PT, 0x80, 0x0 ;  /* 0x000000000000181c */ /* 0x000fda000170f070 */
[----:B------:R-:W-:-:S04]  /*4110*/  @!P0 IMAD.MOV R0, RZ, RZ, R2 ;  /* 0x000000ffff008224 */ /* 0x000fc800078e0202 */
[----:B------:R-:W-:-:S05]  /*4120*/  @P1 IMAD.MOV.U32 R3, RZ, RZ, R0 ;  /* 0x000000ffff031224 */ /* 0x000fca00078e0000 */
[----:B------:R0:W-:Y:S01]  /*4130*/  STG.E.U8 desc[UR36][R16.64], R3 ;  /* 0x0000000310007986 */ /* 0x0001e2000c101124 */
[----:B------:R-:W-:Y:S05]  /*4140*/  BRA `(.L_x_74) ;  /* 0x0000000000587947 */ /* 0x000fea0003800000 */
.L_x_73:
        /* <DEDUP_REMOVED lines=16> */
.L_x_102:
[----:B------:R-:W-:Y:S05]  /*4250*/  BRA `(.L_x_74) ;  /* 0x0000000000147947 */ /* 0x000fea0003800000 */
.L_x_101:
[----:B------:R-:W-:-:S04]  /*4260*/  PRMT R2, R5, 0x9910, RZ ;  /* 0x0000991005027816 */ /* 0x000fc800000000ff */
[----:B------:R-:W-:-:S05]  /*4270*/  SHF.R.S32.HI R3, RZ, 0x1f, R2 ;  /* 0x0000001fff037819 */ /* 0x000fca0000011402 */
[----:B------:R0:W-:Y:S01]  /*4280*/  STG.E.64 desc[UR36][R16.64], R2 ;  /* 0x0000000210007986 */ /* 0x0001e2000c101b24 */
[----:B------:R-:W-:Y:S05]  /*4290*/  BRA `(.L_x_74) ;  /* 0x0000000000047947 */ /* 0x000fea0003800000 */
.L_x_100:
[----:B------:R0:W-:Y:S02]  /*42a0*/  STG.E desc[UR36][R16.64], R5 ;  /* 0x0000000510007986 */ /* 0x0001e4000c101924 */
.L_x_74:
[----:B------:R-:W-:-:S04]  /*42b0*/  IMAD R18, R18, 0x200, R23 ;  /* 0x0000020012127824 */ /* 0x000fc800078e0217 */
[----:B------:R-:W-:-:S07]  /*42c0*/  VIADD R19, R18, 0x80 ;  /* 0x0000008012137836 */ /* 0x000fce0000000000 */
.L_x_1:
[----:B------:R-:W-:Y:S05]  /*42d0*/  BSYNC B6 ;  /* 0x0000000000067941 */ /* 0x000fea0003800000 */
.L_x_0:
[----:B------:R-:W-:Y:S01]  /*42e0*/  ULDC UR4, c[0x0][0x210] ;  /* 0x0000840000047ab9 */ /* 0x000fe20000000800 */
[----:B------:R-:W-:Y:S01]  /*42f0*/  BSSY B6, `(.L_x_103) ;  /* 0x0000424000067945 */ /* 0x000fe20003800000 */
[----:B------:R-:W-:-:S13]  /*4300*/  ISETP.GE.AND P0, PT, R19, UR4, PT ;  /* 0x0000000413007c0c */ /* 0x000fda000bf06270 */
[----:B------:R-:W-:Y:S05]  /*4310*/  @P0 BRA `(.L_x_104) ;  /* 0x0000004000840947 */ /* 0x000fea0003800000 */
[----:B0-----:R-:W0:Y:S01]  /*4320*/  LDC R6, c[0x0][0x218] ;  /* 0x00008600ff067b82 */ /* 0x001e220000000800 */
[----:B------:R-:W-:Y:S02]  /*4330*/  IMAD.MOV.U32 R18, RZ, RZ, RZ ;  /* 0x000000ffff127224 */ /* 0x000fe400078e00ff */
[----:B------:R-:W-:Y:S02]  /*4340*/  IMAD.MOV.U32 R0, RZ, RZ, RZ ;  /* 0x000000ffff007224 */ /* 0x000fe400078e00ff */
[----:B-1234-:R-:W-:Y:S01]  /*4350*/  IMAD.MOV.U32 R16, RZ, RZ, RZ ;  /* 0x000000ffff107224 */ /* 0x01efe200078e00ff */
[----:B0-----:R-:W-:-:S13]  /*4360*/  ISETP.NE.AND P0, PT, R6, RZ, PT ;  /* 0x000000ff0600720c */ /* 0x001fda0003f05270 */
[----:B------:R-:W-:Y:S05]  /*4370*/  @!P0 BRA `(.L_x_105) ;  /* 0x0000001400708947 */ /* 0x000fea0003800000 */
        /* <DEDUP_REMOVED lines=348> */
.L_x_105:
        /* <DEDUP_REMOVED lines=20> */
.L_x_109:
[----:B------:R0:W5:Y:S01]  /*5a80*/  LDG.E.U8 R22, desc[UR36][R2.64] ;  /* 0x0000002402167981 */ /* 0x000162000c1e1100 */
[----:B------:R-:W-:Y:S05]  /*5a90*/  BRA `(.L_x_111) ;  /* 0x0000000c00547947 */ /* 0x000fea0003800000 */
.L_x_108:
        /* <DEDUP_REMOVED lines=8> */
.L_x_113:
[----:B------:R0:W5:Y:S01]  /*5b20*/  LDG.E.U16 R22, desc[UR36][R2.64] ;  /* 0x0000002402167981 */ /* 0x000162000c1e1500 */
[----:B------:R-:W-:Y:S05]  /*5b30*/  BRA `(.L_x_111) ;  /* 0x0000000c002c7947 */ /* 0x000fea0003800000 */
.L_x_112:
[----:B------:R0:W5:Y:S01]  /*5b40*/  LDG.E.U16 R22, desc[UR36][R2.64] ;  /* 0x0000002402167981 */ /* 0x000162000c1e1500 */
[----:B------:R-:W-:Y:S05]  /*5b50*/  BRA `(.L_x_111) ;  /* 0x0000000c00247947 */ /* 0x000fea0003800000 */
.L_x_107:
        /* <DEDUP_REMOVED lines=9> */
.L_x_115:
[----:B------:R-:W2:Y:S02]  /*5bf0*/  LDG.E.U16 R0, desc[UR36][R2.64] ;  /* 0x0000002402007981 */ /* 0x000ea4000c1e1500 */
[----:B--2---:R-:W-:-:S06]  /*5c00*/  HADD2.F32 R0, -RZ, R0.H0_H0 ;  /* 0x20000000ff007230 */ /* 0x004fcc0000004100 */
[----:B------:R-:W0:Y:S02]  /*5c10*/  F2I.FTZ.TRUNC.NTZ R0, R0 ;  /* 0x0000000000007305 */ /* 0x000e24000021f100 */
[----:B0-----:R-:W-:Y:S01]  /*5c20*/  PRMT R22, R0, 0x7610, R22 ;  /* 0x0000761000167816 */ /* 0x001fe20000000016 */
[----:B------:R-:W-:Y:S06]  /*5c30*/  BRA `(.L_x_111) ;  /* 0x0000000800ec7947 */ /* 0x000fec0003800000 */
.L_x_114:
        /* <DEDUP_REMOVED lines=9> */
.L_x_117:
[----:B------:R-:W2:Y:S02]  /*5cd0*/  LDG.E.U16 R2, desc[UR36][R2.64] ;  /* 0x0000002402027981 */ /* 0x000ea4000c1e1500 */
[----:B--2---:R-:W-:-:S06]  /*5ce0*/  HADD2.F32 R0, -RZ, R2.H0_H0 ;  /* 0x20000002ff007230 */ /* 0x004fcc0000004100 */
[----:B------:R-:W0:Y:S02]  /*5cf0*/  F2I.FTZ.TRUNC.NTZ R0, R0 ;  /* 0x0000000000007305 */ /* 0x000e24000021f100 */
[----:B0-----:R-:W-:Y:S01]  /*5d00*/  PRMT R22, R0, 0x7610, R22 ;  /* 0x0000761000167816 */ /* 0x001fe20000000016 */
[----:B------:R-:W-:Y:S06]  /*5d10*/  BRA `(.L_x_111) ;  /* 0x0000000800b47947 */ /* 0x000fec0003800000 */
.L_x_116:
[----:B------:R-:W2:Y:S02]  /*5d20*/  LDG.E.64 R2, desc[UR36][R2.64] ;  /* 0x0000002402027981 */ /* 0x000ea4000c1e1b00 */
[----:B--2---:R0:W1:Y:S01]  /*5d30*/  F2I.F64.TRUNC R22, R2 ;  /* 0x0000000200167311 */ /* 0x004062000030d100 */
[----:B------:R-:W-:Y:S05]  /*5d40*/  BRA `(.L_x_111) ;  /* 0x0000000800a87947 */ /* 0x000fea0003800000 */
.L_x_106:
        /* <DEDUP_REMOVED lines=12> */
.L_x_120:
[----:B------:R-:W2:Y:S02]  /*5e10*/  LDG.E.64 R2, desc[UR36][R2.64] ;  /* 0x0000002402027981 */ /* 0x000ea4000c1e1b00 */
[----:B--2---:R0:W1:Y:S01]  /*5e20*/  F2I.F64.TRUNC R22, R2 ;  /* 0x0000000200167311 */ /* 0x004062000030d100 */
[----:B------:R-:W-:Y:S05]  /*5e30*/  BRA `(.L_x_111) ;  /* 0x00000008006c7947 */ /* 0x000fea0003800000 */
.L_x_119:
        /* <DEDUP_REMOVED lines=28> */
.L_x_122:
        /* <DEDUP_REMOVED lines=15> */
.L_x_121:
[----:B------:R-:W2:Y:S02]  /*60f0*/  LDG.E.U16 R0, desc[UR36][R2.64] ;  /* 0x0000002402007981 */ /* 0x000ea4000c1e1500 */
[----:B--2---:R-:W-:-:S06]  /*6100*/  IMAD.U32 R0, R0, 0x10000, RZ ;  /* 0x0001000000007824 */ /* 0x004fcc00078e00ff */
[----:B------:R-:W0:Y:S02]  /*6110*/  F2I.FTZ.TRUNC.NTZ R0, R0 ;  /* 0x0000000000007305 */ /* 0x000e24000021f100 */
[----:B0-----:R-:W-:Y:S01]  /*6120*/  PRMT R22, R0, 0x7610, R22 ;  /* 0x0000761000167816 */ /* 0x001fe20000000016 */
[----:B------:R-:W-:Y:S06]  /*6130*/  BRA `(.L_x_111) ;  /* 0x0000000400ac7947 */ /* 0x000fec0003800000 */
.L_x_118:
        /* <DEDUP_REMOVED lines=10> */
.L_x_125:
        /* <DEDUP_REMOVED lines=21> */
.L_x_129:
[----:B------:R-:W-:Y:S05]  /*6330*/  BSYNC B1 ;  /* 0x0000000000017941 */ /* 0x000fea0003800000 */
.L_x_128:
[----:B------:R-:W-:Y:S01]  /*6340*/  LEA R3, R0, 0x3b800000, 0x17 ;  /* 0x3b80000000037811 */ /* 0x000fe200078eb8ff */
[----:B------:R-:W-:-:S05]  /*6350*/  IMAD.SHL.U32 R0, R2, 0x100000, RZ ;  /* 0x0010000002007824 */ /* 0x000fca00078e00ff */
[----:B------:R-:W-:-:S07]  /*6360*/  LOP3.LUT R0, R3, R0, R4, 0xfe, !PT ;  /* 0x0000000003007212 */ /* 0x000fce00078efe04 */
.L_x_127:
[----:B------:R-:W-:Y:S05]  /*6370*/  BSYNC B0 ;  /* 0x0000000000007941 */ /* 0x000fea0003800000 */
.L_x_126:
[----:B------:R-:W0:Y:S02]  /*6380*/  F2I.FTZ.TRUNC.NTZ R0, R0 ;  /* 0x0000000000007305 */ /* 0x000e24000021f100 */
[----:B0-----:R-:W-:Y:S01]  /*6390*/  PRMT R22, R0, 0x7610, R22 ;  /* 0x0000761000167816 */ /* 0x001fe20000000016 */
[----:B------:R-:W-:Y:S06]  /*63a0*/  BRA `(.L_x_111) ;  /* 0x0000000400107947 */ /* 0x000fec0003800000 */
.L_x_124:
        /* <DEDUP_REMOVED lines=21> */
.L_x_133:
[----:B------:R-:W-:Y:S05]  /*6500*/  BSYNC B1 ;  /* 0x0000000000017941 */ /* 0x000fea0003800000 */
.L_x_132:
[----:B------:R-:W-:Y:S01]  /*6510*/  LEA R3, R0, 0x37800000, 0x17 ;  /* 0x3780000000037811 */ /* 0x000fe200078eb8ff */
[----:B------:R-:W-:-:S05]  /*6520*/  IMAD.SHL.U32 R0, R2, 0x200000, RZ ;  /* 0x0020000002007824 */ /* 0x000fca00078e00ff */
[----:B------:R-:W-:-:S07]  /*6530*/  LOP3.LUT R0, R3, R0, R4, 0xfe, !PT ;  /* 0x0000000003007212 */ /* 0x000fce00078efe04 */
.L_x_131:
[----:B------:R-:W-:Y:S05]  /*6540*/  BSYNC B0 ;  /* 0x0000000000007941 */ /* 0x000fea0003800000 */
.L_x_130:
[----:B------:R-:W0:Y:S02]  /*6550*/  F2I.FTZ.TRUNC.NTZ R0, R0 ;  /* 0x0000000000007305 */ /* 0x000e24000021f100 */
[----:B0-----:R-:W-:Y:S01]  /*6560*/  PRMT R22, R0, 0x7610, R22 ;  /* 0x0000761000167816 */ /* 0x001fe20000000016 */
[----:B------:R-:W-:Y:S06]  /*6570*/  BRA `(.L_x_111) ;  /* 0x00000000009c7947 */ /* 0x000fec0003800000 */
.L_x_123:
        /* <DEDUP_REMOVED lines=14> */
.L_x_137:
[----:B------:R-:W-:Y:S05]  /*6660*/  BSYNC B0 ;  /* 0x0000000000007941 */ /* 0x000fea0003800000 */
.L_x_136:
[----:B------:R-:W0:Y:S02]  /*6670*/  F2I.FTZ.TRUNC.NTZ R0, R0 ;  /* 0x0000000000007305 */ /* 0x000e24000021f100 */
[----:B0-----:R-:W-:Y:S01]  /*6680*/  PRMT R22, R0, 0x7610, R22 ;  /* 0x0000761000167816 */ /* 0x001fe20000000016 */
[----:B------:R-:W-:Y:S06]  /*6690*/  BRA `(.L_x_111) ;  /* 0x0000000000547947 */ /* 0x000fec0003800000 */
.L_x_110:
        /* <DEDUP_REMOVED lines=16> */
.L_x_138:
[----:B------:R-:W-:Y:S01]  /*67a0*/  PRMT R22, RZ, 0x7610, R22 ;  /* 0x00007610ff167816 */ /* 0x000fe20000000016 */
[----:B------:R-:W-:Y:S06]  /*67b0*/  BRA `(.L_x_111) ;  /* 0x00000000000c7947 */ /* 0x000fec0003800000 */
.L_x_135:
[----:B------:R3:W5:Y:S01]  /*67c0*/  LDG.E.U16 R22, desc[UR36][R2.64] ;  /* 0x0000002402167981 */ /* 0x000762000c1e1500 */
[----:B------:R-:W-:Y:S05]  /*67d0*/  BRA `(.L_x_111) ;  /* 0x0000000000047947 */ /* 0x000fea0003800000 */
.L_x_134:
[----:B------:R4:W5:Y:S02]  /*67e0*/  LDG.E.U16 R22, desc[UR36][R2.64] ;  /* 0x0000002402167981 */ /* 0x000964000c1e1500 */
.L_x_111:
[----:B------:R-:W1:Y:S01]  /*67f0*/  LDC.U8 R4, c[0x0][0x493] ;  /* 0x000124c0ff047b82 */ /* 0x000e620000000000 */
[----:B------:R-:W-:Y:S02]  /*6800*/  ULDC.64 UR4, c[0x0][0x488] ;  /* 0x0001220000047ab9 */ /* 0x000fe40000000a00 */
[----:B0-234-:R-:W-:-:S05]  /*6810*/  IADD3 R2, P0, R18, UR4, RZ ;  /* 0x0000000412027c10 */ /* 0x01dfca000ff1e0ff */
[----:B------:R-:W-:Y:S01]  /*6820*/  IMAD.X R3, RZ, RZ, UR5, P0 ;  /* 0x00000005ff037e24 */ /* 0x000fe200080e06ff */
[----:B-1----:R-:W-:-:S04]  /*6830*/  PRMT R0, R4, 0x9910, RZ ;  /* 0x0000991004007816 */ /* 0x002fc800000000ff */
        /* <DEDUP_REMOVED lines=12> */
.L_x_142:
[----:B------:R4:W5:Y:S01]  /*6900*/  LDG.E.U8 R0, desc[UR36][R2.64] ;  /* 0x0000002402007981 */ /* 0x000962000c1e1100 */
[----:B------:R-:W-:Y:S05]  /*6910*/  BRA `(.L_x_144) ;  /* 0x0000000c00547947 */ /* 0x000fea0003800000 */
.L_x_141:
        /* <DEDUP_REMOVED lines=8> */
.L_x_146:
[----:B------:R2:W5:Y:S01]  /*69a0*/  LDG.E.U16 R0, desc[UR36][R2.64] ;  /* 0x0000002402007981 */ /* 0x000562000c1e1500 */
[----:B------:R-:W-:Y:S05]  /*69b0*/  BRA `(.L_x_144) ;  /* 0x0000000c002c7947 */ /* 0x000fea0003800000 */
.L_x_145:
[----:B------:R0:W5:Y:S01]  /*69c0*/  LDG.E.U16 R0, desc[UR36][R2.64] ;  /* 0x0000002402007981 */ /* 0x000162000c1e1500 */
[----:B------:R-:W-:Y:S05]  /*69d0*/  BRA `(.L_x_144) ;  /* 0x0000000c00247947 */ /* 0x000fea0003800000 */
.L_x_140:
        /* <DEDUP_REMOVED lines=9> */
.L_x_148:
[----:B------:R-:W2:Y:S02]  /*6a70*/  LDG.E.U16 R4, desc[UR36][R2.64] ;  /* 0x0000002402047981 */ /* 0x000ea4000c1e1500 */
[----:B--2---:R-:W-:-:S06]  /*6a80*/  HADD2.F32 R4, -RZ, R4.H0_H0 ;  /* 0x20000004ff047230 */ /* 0x004fcc0000004100 */
[----:B------:R-:W0:Y:S02]  /*6a90*/  F2I.FTZ.TRUNC.NTZ R4, R4 ;  /* 0x0000000400047305 */ /* 0x000e24000021f100 */
[----:B0-----:R-:W-:Y:S01]  /*6aa0*/  PRMT R0, R4, 0x7610, R0 ;  /* 0x0000761004007816 */ /* 0x001fe20000000000 */
[----:B------:R-:W-:Y:S06]  /*6ab0*/  BRA `(.L_x_144) ;  /* 0x0000000800ec7947 */ /* 0x000fec0003800000 */
.L_x_147:
        /* <DEDUP_REMOVED lines=9> */
.L_x_150:
[----:B------:R-:W2:Y:S02]  /*6b50*/  LDG.E.U16 R2, desc[UR36][R2.64] ;  /* 0x0000002402027981 */ /* 0x000ea4000c1e1500 */
[----:B--2---:R-:W-:-:S06]  /*6b60*/  HADD2.F32 R4, -RZ, R2.H0_H0 ;  /* 0x20000002ff047230 */ /* 0x004fcc0000004100 */
[----:B------:R-:W0:Y:S02]  /*6b70*/  F2I.FTZ.TRUNC.NTZ R4, R4 ;  /* 0x0000000400047305 */ /* 0x000e24000021f100 */
[----:B0-----:R-:W-:Y:S01]  /*6b80*/  PRMT R0, R4, 0x7610, R0 ;  /* 0x0000761004007816 */ /* 0x001fe20000000000 */
[----:B------:R-:W-:Y:S06]  /*6b90*/  BRA `(.L_x_144) ;  /* 0x0000000800b47947 */ /* 0x000fec0003800000 */
.L_x_149:
[----:B------:R-:W2:Y:S02]  /*6ba0*/  LDG.E.64 R2, desc[UR36][R2.64] ;  /* 0x0000002402027981 */ /* 0x000ea4000c1e1b00 */
[----:B--2---:R0:W1:Y:S01]  /*6bb0*/  F2I.F64.TRUNC R0, R2 ;  /* 0x0000000200007311 */ /* 0x004062000030d100 */
[----:B------:R-:W-:Y:S05]  /*6bc0*/  BRA `(.L_x_144) ;  /* 0x0000000800a87947 */ /* 0x000fea0003800000 */
.L_x_139:
        /* <DEDUP_REMOVED lines=12> */
.L_x_153:
[----:B------:R-:W2:Y:S02]  /*6c90*/  LDG.E.64 R2, desc[UR36][R2.64] ;  /* 0x0000002402027981 */ /* 0x000ea4000c1e1b00 */
[----:B--2---:R0:W1:Y:S01]  /*6ca0*/  F2I.F64.TRUNC R0, R2 ;  /* 0x0000000200007311 */ /* 0x004062000030d100 */
[----:B------:R-:W-:Y:S05]  /*6cb0*/  BRA `(.L_x_144) ;  /* 0x00000008006c7947 */ /* 0x000fea0003800000 */
.L_x_152:
        /* <DEDUP_REMOVED lines=28> */
.L_x_155:
        /* <DEDUP_REMOVED lines=15> */
.L_x_154:
[----:B------:R-:W2:Y:S02]  /*6f70*/  LDG.E.U16 R4, desc[UR36][R2.64] ;  /* 0x0000002402047981 */ /* 0x000ea4000c1e1500 */
[----:B--2---:R-:W-:-:S06]  /*6f80*/  IMAD.U32 R4, R4, 0x10000, RZ ;  /* 0x0001000004047824 */ /* 0x004fcc00078e00ff */
[----:B------:R-:W0:Y:S02]  /*6f90*/  F2I.FTZ.TRUNC.NTZ R4, R4 ;  /* 0x0000000400047305 */ /* 0x000e24000021f100 */
[----:B0-----:R-:W-:Y:S01]  /*6fa0*/  PRMT R0, R4, 0x7610, R0 ;  /* 0x0000761004007816 */ /* 0x001fe20000000000 */
[----:B------:R-:W-:Y:S06]  /*6fb0*/  BRA `(.L_x_144) ;  /* 0x0000000400ac7947 */ /* 0x000fec0003800000 */
.L_x_151:
        /* <DEDUP_REMOVED lines=10> */
.L_x_158:
        /* <DEDUP_REMOVED lines=21> */
.L_x_162:
[----:B------:R-:W-:Y:S05]  /*71b0*/  BSYNC B1 ;  /* 0x0000000000017941 */ /* 0x000fea0003800000 */
.L_x_161:
[----:B------:R-:W-:Y:S01]  /*71c0*/  IMAD.SHL.U32 R2, R2, 0x100000, RZ ;  /* 0x0010000002027824 */ /* 0x000fe200078e00ff */
[----:B------:R-:W-:-:S04]  /*71d0*/  LEA R3, R0, 0x3b800000, 0x17 ;  /* 0x3b80000000037811 */ /* 0x000fc800078eb8ff */
[----:B------:R-:W-:-:S07]  /*71e0*/  LOP3.LUT R4, R3, R2, R4, 0xfe, !PT ;  /* 0x0000000203047212 */ /* 0x000fce00078efe04 */
.L_x_160:
[----:B------:R-:W-:Y:S05]  /*71f0*/  BSYNC B0 ;  /* 0x0000000000007941 */ /* 0x000fea0003800000 */
.L_x_159:
[----:B------:R-:W0:Y:S02]  /*7200*/  F2I.FTZ.TRUNC.NTZ R4, R4 ;  /* 0x0000000400047305 */ /* 0x000e24000021f100 */
[----:B0-----:R-:W-:Y:S01]  /*7210*/  PRMT R0, R4, 0x7610, R0 ;  /* 0x0000761004007816 */ /* 0x001fe20000000000 */
[----:B------:R-:W-:Y:S06]  /*7220*/  BRA `(.L_x_144) ;  /* 0x0000000400107947 */ /* 0x000fec0003800000 */
.L_x_157:
        /* <DEDUP_REMOVED lines=21> */
.L_x_166:
[----:B------:R-:W-:Y:S05]  /*7380*/  BSYNC B1 ;  /* 0x0000000000017941 */ /* 0x000fea0003800000 */
.L_x_165:
[----:B------:R-:W-:Y:S01]  /*7390*/  IMAD.SHL.U32 R2, R2, 0x200000, RZ ;  /* 0x0020000002027824 */ /* 0x000fe200078e00ff */
[----:B------:R-:W-:-:S04]  /*73a0*/  LEA R3, R0, 0x37800000, 0x17 ;  /* 0x3780000000037811 */ /* 0x000fc800078eb8ff */
[----:B------:R-:W-:-:S07]  /*73b0*/  LOP3.LUT R4, R3, R2, R4, 0xfe, !PT ;  /* 0x0000000203047212 */ /* 0x000fce00078efe04 */
.L_x_164:
[----:B------:R-:W-:Y:S05]  /*73c0*/  BSYNC B0 ;  /* 0x0000000000007941 */ /* 0x000fea0003800000 */
.L_x_163:
[----:B------:R-:W0:Y:S02]  /*73d0*/  F2I.FTZ.TRUNC.NTZ R4, R4 ;  /* 0x0000000400047305 */ /* 0x000e24000021f100 */
[----:B0-----:R-:W-:Y:S01]  /*73e0*/  PRMT R0, R4, 0x7610, R0 ;  /* 0x0000761004007816 */ /* 0x001fe20000000000 */
[----:B------:R-:W-:Y:S06]  /*73f0*/  BRA `(.L_x_144) ;  /* 0x00000000009c7947 */ /* 0x000fec0003800000 */
.L_x_156:
        /* <DEDUP_REMOVED lines=14> */
.L_x_170:
[----:B------:R-:W-:Y:S05]  /*74e0*/  BSYNC B0 ;  /* 0x0000000000007941 */ /* 0x000fea0003800000 */
.L_x_169:
[----:B------:R-:W0:Y:S02]  /*74f0*/  F2I.FTZ.TRUNC.NTZ R4, R4 ;  /* 0x0000000400047305 */ /* 0x000e24000021f100 */
[----:B0-----:R-:W-:Y:S01]  /*7500*/  PRMT R0, R4, 0x7610, R0 ;  /* 0x0000761004007816 */ /* 0x001fe20000000000 */
[----:B------:R-:W-:Y:S06]  /*7510*/  BRA `(.L_x_144) ;  /* 0x0000000000547947 */ /* 0x000fec0003800000 */
.L_x_143:
        /* <DEDUP_REMOVED lines=16> */
.L_x_171:
[----:B------:R-:W-:Y:S01]  /*7620*/  PRMT R0, RZ, 0x7610, R0 ;  /* 0x00007610ff007816 */ /* 0x000fe20000000000 */
[----:B------:R-:W-:Y:S06]  /*7630*/  BRA `(.L_x_144) ;  /* 0x00000000000c7947 */ /* 0x000fec0003800000 */
.L_x_168:
[----:B------:R0:W5:Y:S01]  /*7640*/  LDG.E.U16 R0, desc[UR36][R2.64] ;  /* 0x0000002402007981 */ /* 0x000162000c1e1500 */
[----:B------:R-:W-:Y:S05]  /*7650*/  BRA `(.L_x_144) ;  /* 0x0000000000047947 */ /* 0x000fea0003800000 */
.L_x_167:
[----:B------:R0:W5:Y:S02]  /*7660*/  LDG.E.U16 R0, desc[UR36][R2.64] ;  /* 0x0000002402007981 */ /* 0x000164000c1e1500 */
.L_x_144:
        /* <DEDUP_REMOVED lines=18> */
.L_x_175:
[----:B------:R0:W-:Y:S01]  /*7790*/  STG.E.U8 desc[UR36][R16.64], R5 ;  /* 0x0000000510007986 */ /* 0x0001e2000c101124 */
[----:B------:R-:W-:Y:S05]  /*77a0*/  BRA `(.L_x_177) ;  /* 0x0000000c005c7947 */ /* 0x000fea0003800000 */
.L_x_174:
        /* <DEDUP_REMOVED lines=10> */
.L_x_179:
[----:B------:R3:W-:Y:S01]  /*7850*/  STG.E desc[UR36][R16.64], R5 ;  /* 0x0000000510007986 */ /* 0x0007e2000c101924 */
[----:B------:R-:W-:Y:S05]  /*7860*/  BRA `(.L_x_177) ;  /* 0x0000000c002c7947 */ /* 0x000fea0003800000 */
.L_x_178:
[----:B------:R2:W-:Y:S01]  /*7870*/  STG.E.U16 desc[UR36][R16.64], R5 ;  /* 0x0000000510007986 */ /* 0x0005e2000c101524 */
[----:B------:R-:W-:Y:S05]  /*7880*/  BRA `(.L_x_177) ;  /* 0x0000000c00247947 */ /* 0x000fea0003800000 */
.L_x_173:
        /* <DEDUP_REMOVED lines=9> */
.L_x_181:
[----:B------:R-:W0:Y:S02]  /*7920*/  I2F.S16 R0, R5 ;  /* 0x0000000500007306 */ /* 0x000e240000101400 */
[----:B0-----:R-:W-:-:S05]  /*7930*/  F2FP.F16.F32.PACK_AB R0, RZ, R0 ;  /* 0x00000000ff00723e */ /* 0x001fca00000000ff */
[----:B------:R0:W-:Y:S01]  /*7940*/  STG.E.U16 desc[UR36][R16.64], R0 ;  /* 0x0000000010007986 */ /* 0x0001e2000c101524 */
[----:B------:R-:W-:Y:S05]  /*7950*/  BRA `(.L_x_177) ;  /* 0x0000000800f07947 */ /* 0x000fea0003800000 */
.L_x_180:
        /* <DEDUP_REMOVED lines=10> */
.L_x_183:
[----:B------:R-:W0:Y:S02]  /*7a00*/  I2F.S16 R5, R5 ;  /* 0x0000000500057306 */ /* 0x000e240000101400 */
[----:B0-----:R-:W-:-:S04]  /*7a10*/  F2FP.F16.F32.PACK_AB R3, RZ, R5 ;  /* 0x00000005ff03723e */ /* 0x001fc800000000ff */
[----:B------:R-:W-:-:S05]  /*7a20*/  PRMT R3, R3, 0x5410, RZ ;  /* 0x0000541003037816 */ /* 0x000fca00000000ff */
[----:B------:R0:W-:Y:S01]  /*7a30*/  STG.E desc[UR36][R16.64], R3 ;  /* 0x0000000310007986 */ /* 0x0001e2000c101924 */
[----:B------:R-:W-:Y:S05]  /*7a40*/  BRA `(.L_x_177) ;  /* 0x0000000800b47947 */ /* 0x000fea0003800000 */
.L_x_182:
[----:B------:R-:W0:Y:S02]  /*7a50*/  I2F.F64.S16 R2, R5 ;  /* 0x0000000500027312 */ /* 0x000e240000101c00 */
[----:B0-----:R0:W-:Y:S01]  /*7a60*/  STG.E.64 desc[UR36][R16.64], R2 ;  /* 0x0000000210007986 */ /* 0x0011e2000c101b24 */
[----:B------:R-:W-:Y:S05]  /*7a70*/  BRA `(.L_x_177) ;  /* 0x0000000800a87947 */ /* 0x000fea0003800000 */
.L_x_172:
        /* <DEDUP_REMOVED lines=13> */
.L_x_186:
[----:B------:R-:W0:Y:S01]  /*7b50*/  I2F.F64.S16 R4, R5 ;  /* 0x0000000500047312 */ /* 0x000e220000101c00 */
[----:B------:R-:W-:-:S05]  /*7b60*/  CS2R R6, SRZ ;  /* 0x0000000000067805 */ /* 0x000fca000001ff00 */
[----:B0-----:R0:W-:Y:S01]  /*7b70*/  STG.E.128 desc[UR36][R16.64], R4 ;  /* 0x0000000410007986 */ /* 0x0011e2000c101d24 */
[----:B------:R-:W-:Y:S05]  /*7b80*/  BRA `(.L_x_177) ;  /* 0x0000000800647947 */ /* 0x000fea0003800000 */
.L_x_185:
        /* <DEDUP_REMOVED lines=21> */
.L_x_190:
[----:B------:R-:W-:Y:S05]  /*7ce0*/  BSYNC B0 ;  /* 0x0000000000007941 */ /* 0x000fea0003800000 */
.L_x_189:
[----:B------:R-:W-:-:S05]  /*7cf0*/  LOP3.LUT R3, R0, R3, RZ, 0xfc, !PT ;  /* 0x0000000300037212 */ /* 0x000fca00078efcff */
[----:B------:R0:W-:Y:S01]  /*7d00*/  STG.E.U8 desc[UR36][R16.64], R3 ;  /* 0x0000000310007986 */ /* 0x0001e2000c101124 */
[----:B------:R-:W-:Y:S05]  /*7d10*/  BRA `(.L_x_177) ;  /* 0x0000000800007947 */ /* 0x000fea0003800000 */
.L_x_188:
        /* <DEDUP_REMOVED lines=13> */
.L_x_192:
[----:B------:R-:W-:Y:S01]  /*7df0*/  IMAD.MOV.U32 R0, RZ, RZ, 0x7f ;  /* 0x0000007fff007424 */ /* 0x000fe200078e00ff */
[----:B------:R-:W-:-:S04]  /*7e00*/  ISETP.GT.U32.AND P0, PT, R2, 0x7f800000, PT ;  /* 0x7f8000000200780c */ /* 0x000fc80003f04070 */
[----:B------:R-:W-:-:S09]  /*7e10*/  SEL R0, R0, 0x7c, P0 ;  /* 0x0000007c00007807 */ /* 0x000fd20000000000 */
.L_x_193:
[----:B------:R-:W-:Y:S05]  /*7e20*/  BSYNC B0 ;  /* 0x0000000000007941 */ /* 0x000fea0003800000 */
.L_x_191:
[----:B------:R-:W-:-:S04]  /*7e30*/  LOP3.LUT R2, R5, 0x80000000, RZ, 0xc0, !PT ;  /* 0x8000000005027812 */ /* 0x000fc800078ec0ff */
[----:B------:R-:W-:-:S04]  /*7e40*/  SHF.R.U32.HI R3, RZ, 0x18, R2 ;  /* 0x00000018ff037819 */ /* 0x000fc80000011602 */
[----:B------:R-:W-:-:S05]  /*7e50*/  LOP3.LUT R3, R0, R3, RZ, 0xfc, !PT ;  /* 0x0000000300037212 */ /* 0x000fca00078efcff */
[----:B------:R0:W-:Y:S01]  /*7e60*/  STG.E.U8 desc[UR36][R16.64], R3 ;  /* 0x0000000310007986 */ /* 0x0001e2000c101124 */
[----:B------:R-:W-:Y:S05]  /*7e70*/  BRA `(.L_x_177) ;  /* 0x0000000400a87947 */ /* 0x000fea0003800000 */
.L_x_187:
[----:B------:R-:W0:Y:S02]  /*7e80*/  I2F.S16 R0, R5 ;  /* 0x0000000500007306 */ /* 0x000e240000101400 */
[----:B0-----:R-:W-:-:S05]  /*7e90*/  F2FP.BF16.F32.PACK_AB R0, RZ, R0 ;  /* 0x00000000ff00723e */ /* 0x001fca00000010ff */
[----:B------:R0:W-:Y:S01]  /*7ea0*/  STG.E.U16 desc[UR36][R16.64], R0 ;  /* 0x0000000010007986 */ /* 0x0001e2000c101524 */
[----:B------:R-:W-:Y:S05]  /*7eb0*/  BRA `(.L_x_177) ;  /* 0x0000000400987947 */ /* 0x000fea0003800000 */
.L_x_184:
        /* <DEDUP_REMOVED lines=10> */
.L_x_196:
        /* <DEDUP_REMOVED lines=17> */
.L_x_199:
[----:B------:R-:W-:-:S04]  /*8070*/  LOP3.LUT R2, R5, 0x80000000, RZ, 0xc0, !PT ;  /* 0x8000000005027812 */ /* 0x000fc800078ec0ff */
[----:B------:R-:W-:-:S04]  /*8080*/  SHF.R.U32.HI R3, RZ, 0x18, R2 ;  /* 0x00000018ff037819 */ /* 0x000fc80000011602 */
[----:B------:R-:W-:-:S04]  /*8090*/  LOP3.LUT R0, R0, R3, RZ, 0xfc, !PT ;  /* 0x0000000300007212 */ /* 0x000fc800078efcff */
[----:B------:R-:W-:-:S07]  /*80a0*/  PRMT R8, R0, 0x7610, R8 ;  /* 0x0000761000087816 */ /* 0x000fce0000000008 */
.L_x_198:
[----:B------:R-:W-:Y:S05]  /*80b0*/  BSYNC B0 ;  /* 0x0000000000007941 */ /* 0x000fea0003800000 */
.L_x_197:
[----:B------:R0:W-:Y:S01]  /*80c0*/  STG.E.U8 desc[UR36][R16.64], R8 ;  /* 0x0000000810007986 */ /* 0x0001e2000c101124 */
[----:B------:R-:W-:Y:S05]  /*80d0*/  BRA `(.L_x_177) ;  /* 0x0000000400107947 */ /* 0x000fea0003800000 */
.L_x_195:
        /* <DEDUP_REMOVED lines=17> */
.L_x_202:
[----:B------:R-:W-:-:S04]  /*81f0*/  LOP3.LUT R2, R5, 0x80000000, RZ, 0xc0, !PT ;  /* 0x8000000005027812 */ /* 0x000fc800078ec0ff */
[----:B------:R-:W-:-:S04]  /*8200*/  SHF.R.U32.HI R3, RZ, 0x18, R2 ;  /* 0x00000018ff037819 */ /* 0x000fc80000011602 */
[----:B------:R-:W-:-:S04]  /*8210*/  LOP3.LUT R0, R0, R3, RZ, 0xfc, !PT ;  /* 0x0000000300007212 */ /* 0x000fc800078efcff */
[----:B------:R-:W-:-:S07]  /*8220*/  PRMT R8, R0, 0x7610, R8 ;  /* 0x0000761000087816 */ /* 0x000fce0000000008 */
.L_x_201:
[----:B------:R-:W-:Y:S05]  /*8230*/  BSYNC B0 ;  /* 0x0000000000007941 */ /* 0x000fea0003800000 */
.L_x_200:
[----:B------:R0:W-:Y:S01]  /*8240*/  STG.E.U8 desc[UR36][R16.64], R8 ;  /* 0x0000000810007986 */ /* 0x0001e2000c101124 */
[----:B------:R-:W-:Y:S05]  /*8250*/  BRA `(.L_x_177) ;  /* 0x0000000000b07947 */ /* 0x000fea0003800000 */
.L_x_194:
        /* <DEDUP_REMOVED lines=22> */
.L_x_176:
[----:B------:R-:W-:Y:S01]  /*83c0*/  MOV R0, 0x0 ;  /* 0x0000000000007802 */ /* 0x000fe20000000f00 */
[----:B------:R-:W-:Y:S01]  /*83d0*/  ULDC.64 UR4, c[0x4][0x138] ;  /* 0x01004e0000047ab9 */ /* 0x000fe20000000a00 */
[----:B------:R-:W-:Y:S01]  /*83e0*/  ULDC.64 UR6, c[0x4][0x50] ;  /* 0x0100140000067ab9 */ /* 0x000fe20000000a00 */
[----:B------:R-:W-:Y:S01]  /*83f0*/  IMAD.U32 R4, RZ, RZ, UR4 ;  /* 0x00000004ff047e24 */ /* 0x000fe2000f8e00ff */
[----:B------:R0:W1:Y:S01]  /*8400*/  LDC.64 R2, c[0x4][R0] ;  /* 0x0100000000027b82 */ /* 0x0000620000000a00 */
[----:B------:R-:W-:Y:S01]  /*8410*/  IMAD.U32 R5, RZ, RZ, UR5 ;  /* 0x00000005ff057e24 */ /* 0x000fe2000f8e00ff */
[----:B------:R-:W-:Y:S01]  /*8420*/  ULDC.64 UR4, c[0x4][0x140] ;  /* 0x0100500000047ab9 */ /* 0x000fe20000000a00 */
[----:B------:R-:W-:Y:S02]  /*8430*/  IMAD.U32 R10, RZ, RZ, UR6 ;  /* 0x00000006ff0a7e24 */ /* 0x000fe4000f8e00ff */
[----:B------:R-:W-:Y:S02]  /*8440*/  IMAD.U32 R6, RZ, RZ, UR4 ;  /* 0x00000004ff067e24 */ /* 0x000fe4000f8e00ff */
[----:B------:R-:W-:-:S02]  /*8450*/  IMAD.U32 R7, RZ, RZ, UR5 ;  /* 0x00000005ff077e24 */ /* 0x000fc4000f8e00ff */
[----:B------:R-:W-:Y:S02]  /*8460*/  IMAD.U32 R11, RZ, RZ, UR7 ;  /* 0x00000007ff0b7e24 */ /* 0x000fe4000f8e00ff */
[----:B------:R-:W-:Y:S02]  /*8470*/  IMAD.MOV.U32 R8, RZ, RZ, 0x65 ;  /* 0x00000065ff087424 */ /* 0x000fe400078e00ff */
[----:B------:R-:W-:Y:S02]  /*8480*/  IMAD.MOV.U32 R12, RZ, RZ, 0x1 ;  /* 0x00000001ff0c7424 */ /* 0x000fe400078e00ff */
[----:B0-----:R-:W-:-:S07]  /*8490*/  IMAD.MOV.U32 R13, RZ, RZ, RZ ;  /* 0x000000ffff0d7224 */ /* 0x001fce00078e00ff */
[----:B------:R-:W-:-:S07]  /*84a0*/  LEPC R20, `(.L_x_205) ;  /* 0x000000001014794e */ /* 0x000fce0000000000 */
[----:B-1----:R-:W-:Y:S05]  /*84b0*/  CALL.ABS.NOINC R2 ;  /* 0x0000000002007343 */ /* 0x002fea0003c00000 */
.L_x_205:
[----:B------:R-:W-:Y:S05]  /*84c0*/  BRA `(.L_x_177) ;  /* 0x0000000000147947 */ /* 0x000fea0003800000 */
.L_x_204:
[----:B------:R-:W-:-:S04]  /*84d0*/  PRMT R2, R5, 0x9910, RZ ;  /* 0x0000991005027816 */ /* 0x000fc800000000ff */
[----:B------:R-:W-:-:S05]  /*84e0*/  SHF.R.S32.HI R3, RZ, 0x1f, R2 ;  /* 0x0000001fff037819 */ /* 0x000fca0000011402 */
[----:B------:R0:W-:Y:S01]  /*84f0*/  STG.E.64 desc[UR36][R16.64], R2 ;  /* 0x0000000210007986 */ /* 0x0001e2000c101b24 */
[----:B------:R-:W-:Y:S05]  /*8500*/  BRA `(.L_x_177) ;  /* 0x0000000000047947 */ /* 0x000fea0003800000 */
.L_x_203:
[----:B------:R0:W-:Y:S02]  /*8510*/  STG.E desc[UR36][R16.64], R5 ;  /* 0x0000000510007986 */ /* 0x0001e4000c101924 */
.L_x_177:
[----:B------:R-:W-:-:S07]  /*8520*/  VIADD R19, R19, 0x80 ;  /* 0x0000008013137836 */ /* 0x000fce0000000000 */
.L_x_104:
[----:B------:R-:W-:Y:S05]  /*8530*/  BSYNC B6 ;  /* 0x0000000000067941 */ /* 0x000fea0003800000 */
.L_x_103:
        /* <DEDUP_REMOVED lines=358> */
.L_x_208:
        /* <DEDUP_REMOVED lines=20> */
.L_x_212:
[----:B------:R0:W5:Y:S01]  /*9ce0*/  LDG.E.U8 R22, desc[UR36][R2.64] ;  /* 0x0000002402167981 */ /* 0x000162000c1e1100 */
[----:B------:R-:W-:Y:S05]  /*9cf0*/  BRA `(.L_x_214) ;  /* 0x0000000c00547947 */ /* 0x000fea0003800000 */
.L_x_211:
        /* <DEDUP_REMOVED lines=8> */
.L_x_216:
[----:B------:R0:W5:Y:S01]  /*9d80*/  LDG.E.U16 R22, desc[UR36][R2.64] ;  /* 0x0000002402167981 */ /* 0x000162000c1e1500 */
[----:B------:R-:W-:Y:S05]  /*9d90*/  BRA `(.L_x_214) ;  /* 0x0000000c002c7947 */ /* 0x000fea0003800000 */
.L_x_215:
[----:B------:R0:W5:Y:S01]  /*9da0*/  LDG.E.U16 R22, desc[UR36][R2.64] ;  /* 0x0000002402167981 */ /* 0x000162000c1e1500 */
[----:B------:R-:W-:Y:S05]  /*9db0*/  BRA `(.L_x_214) ;  /* 0x0000000c00247947 */ /* 0x000fea0003800000 */
.L_x_210:
        /* <DEDUP_REMOVED lines=9> */
.L_x_218:
[----:B------:R-:W2:Y:S02]  /*9e50*/  LDG.E.U16 R0, desc[UR36][R2.64] ;  /* 0x0000002402007981 */ /* 0x000ea4000c1e1500 */
[----:B--2---:R-:W-:-:S06]  /*9e60*/  HADD2.F32 R0, -RZ, R0.H0_H0 ;  /* 0x20000000ff007230 */ /* 0x004fcc0000004100 */
[----:B------:R-:W0:Y:S02]  /*9e70*/  F2I.FTZ.TRUNC.NTZ R0, R0 ;  /* 0x0000000000007305 */ /* 0x000e24000021f100 */
[----:B0-----:R-:W-:Y:S01]  /*9e80*/  PRMT R22, R0, 0x7610, R22 ;  /* 0x0000761000167816 */ /* 0x001fe20000000016 */
[----:B------:R-:W-:Y:S06]  /*9e90*/  BRA `(.L_x_214) ;  /* 0x0000000800ec7947 */ /* 0x000fec0003800000 */
.L_x_217:
[----:B------:R-:W-:-:S13]  /*9ea0*/  ISETP.NE.AND P0, PT, R4, 0x7, PT ;  /* 0x000000070400780c */ /* 0x000fda0003f05270 */
[----:B------:R-:W-:Y:S05]  /*9eb0*/  @!P0 BRA `(.L_x_219) ;  /* 0x0000000000308947 */ /* 0x000fea0003800000 */
[----:B------:R-:W-:-:S13]  /*9ec0*/  ISETP.NE.AND P0, PT, R4, 0x8, PT ;  /* 0x000000080400780c */ /* 0x000fda0003f05270 */
[----:B------:R-:W-:Y:S05]  /*9ed0*/  @!P0 BRA `(.L_x_220) ;  /* 0x0000000000148947 */ /* 0x000fea0003800000 */
[----:B------:R-:W-:-:S13]  /*9ee0*/  ISETP.NE.AND P0, PT, R4, 0x9, PT ;  /* 0x000000090400780c */ /* 0x000fda0003f05270 */
[----:B------:R-:W-:Y:S05]  /*9ef0*/  @P0 BRA `(.L_x_213) ;  /* 0x0000000800800947 */ /* 0x000fea0003800000 */
[----:B------:R-:W2:Y:S02]  /*9f00*/  LDG.E R2, desc[UR36][R2.64] ;  /* 0x0000002402027981 */ /* 0x000ea4000c1e1900 */
[----:B--2---:R4:W0:Y:S01]  /*9f10*/  F2I.FTZ.TRUNC.NTZ R22, R2 ;  /* 0x0000000200167305 */ /* 0x004822000021f100 */
[----:B------:R-:W-:Y:S05]  /*9f20*/  BRA `(.L_x_214) ;  /* 0x0000000800c87947 */ /* 0x000fea0003800000 */
.L_x_220:
[----:B------:R-:W2:Y:S02]  /*9f30*/  LDG.E.U16 R2, desc[UR36][R2.64] ;  /* 0x0000002402027981 */ /* 0x000ea4000c1e1500 */
[----:B--2---:R-:W-:-:S06]  /*9f40*/  HADD2.F32 R0, -RZ, R2.H0_H0 ;  /* 0x20000002ff007230 */ /* 0x004fcc0000004100 */
[----:B------:R-:W0:Y:S02]  /*9f50*/  F2I.FTZ.TRUNC.NTZ R0, R0 ;  /* 0x0000000000007305 */ /* 0x000e24000021f100 */
[----:B0-----:R-:W-:Y:S01]  /*9f60*/  PRMT R22, R0, 0x7610, R22 ;  /* 0x0000761000167816 */ /* 0x001fe20000000016 */
[----:B------:R-:W-:Y:S06]  /*9f70*/  BRA `(.L_x_214) ;  /* 0x0000000800b47947 */ /* 0x000fec0003800000 */
.L_x_219:
[----:B------:R-:W2:Y:S02]  /*9f80*/  LDG.E.64 R2, desc[UR36][R2.64] ;  /* 0x0000002402027981 */ /* 0x000ea4000c1e1b00 */
[----:B--2---:R2:W3:Y:S01]  /*9f90*/  F2I.F64.TRUNC R22, R2 ;  /* 0x0000000200167311 */ /* 0x0044e2000030d100 */
[----:B------:R-:W-:Y:S05]  /*9fa0*/  BRA `(.L_x_214) ;  /* 0x0000000800a87947 */ /* 0x000fea0003800000 */
.L_x_209:
        /* <DEDUP_REMOVED lines=12> */
.L_x_223:
[----:B------:R-:W2:Y:S02]  /*a070*/  LDG.E.64 R2, desc[UR36][R2.64] ;  /* 0x0000002402027981 */ /* 0x000ea4000c1e1b00 */
[----:B--2---:R0:W1:Y:S01]  /*a080*/  F2I.F64.TRUNC R22, R2 ;  /* 0x0000000200167311 */ /* 0x004062000030d100 */
[----:B------:R-:W-:Y:S05]  /*a090*/  BRA `(.L_x_214) ;  /* 0x00000008006c7947 */ /* 0x000fea0003800000 */
.L_x_222:
        /* <DEDUP_REMOVED lines=28> */
.L_x_225:
        /* <DEDUP_REMOVED lines=15> */
.L_x_224:
[----:B------:R-:W2:Y:S02]  /*a350*/  LDG.E.U16 R0, desc[UR36][R2.64] ;  /* 0x0000002402007981 */ /* 0x000ea4000c1e1500 */
[----:B--2---:R-:W-:-:S06]  /*a360*/  IMAD.U32 R0, R0, 0x10000, RZ ;  /* 0x0001000000007824 */ /* 0x004fcc00078e00ff */
[----:B------:R-:W0:Y:S02]  /*a370*/  F2I.FTZ.TRUNC.NTZ R0, R0 ;  /* 0x0000000000007305 */ /* 0x000e24000021f100 */
[----:B0-----:R-:W-:Y:S01]  /*a380*/  PRMT R22, R0, 0x7610, R22 ;  /* 0x0000761000167816 */ /* 0x001fe20000000016 */
[----:B------:R-:W-:Y:S06]  /*a390*/  BRA `(.L_x_214) ;  /* 0x0000000400ac7947 */ /* 0x000fec0003800000 */
.L_x_221:
        /* <DEDUP_REMOVED lines=10> */
.L_x_228:
        /* <DEDUP_REMOVED lines=21> */
.L_x_232:
[----:B------:R-:W-:Y:S05]  /*a590*/  BSYNC B1 ;  /* 0x0000000000017941 */ /* 0x000fea0003800000 */
.L_x_231:
[----:B------:R-:W-:Y:S01]  /*a5a0*/  LEA R3, R0, 0x3b800000, 0x17 ;  /* 0x3b80000000037811 */ /* 0x000fe200078eb8ff */
[----:B------:R-:W-:-:S05]  /*a5b0*/  IMAD.SHL.U32 R0, R2, 0x100000, RZ ;  /* 0x0010000002007824 */ /* 0x000fca00078e00ff */
[----:B------:R-:W-:-:S07]  /*a5c0*/  LOP3.LUT R0, R3, R0, R4, 0xfe, !PT ;  /* 0x0000000003007212 */ /* 0x000fce00078efe04 */
.L_x_230:
[----:B------:R-:W-:Y:S05]  /*a5d0*/  BSYNC B0 ;  /* 0x0000000000007941 */ /* 0x000fea0003800000 */
.L_x_229:
[----:B------:R-:W0:Y:S02]  /*a5e0*/  F2I.FTZ.TRUNC.NTZ R0, R0 ;  /* 0x0000000000007305 */ /* 0x000e24000021f100 */
[----:B0-----:R-:W-:Y:S01]  /*a5f0*/  PRMT R22, R0, 0x7610, R22 ;  /* 0x0000761000167816 */ /* 0x001fe20000000016 */
[----:B------:R-:W-:Y:S06]  /*a600*/  BRA `(.L_x_214) ;  /* 0x0000000400107947 */ /* 0x000fec0003800000 */
.L_x_227:
        /* <DEDUP_REMOVED lines=21> */
.L_x_236:
[----:B------:R-:W-:Y:S05]  /*a760*/  BSYNC B1 ;  /* 0x0000000000017941 */ /* 0x000fea0003800000 */
.L_x_235:
[----:B------:R-:W-:Y:S01]  /*a770*/  LEA R3, R0, 0x37800000, 0x17 ;  /* 0x3780000000037811 */ /* 0x000fe200078eb8ff */
[----:B------:R-:W-:-:S05]  /*a780*/  IMAD.SHL.U32 R0, R2, 0x200000, RZ ;  /* 0x0020000002007824 */ /* 0x000fca00078e00ff */
[----:B------:R-:W-:-:S07]  /*a790*/  LOP3.LUT R0, R3, R0, R4, 0xfe, !PT ;  /* 0x0000000003007212 */ /* 0x000fce00078efe04 */
.L_x_234:
[----:B------:R-:W-:Y:S05]  /*a7a0*/  BSYNC B0 ;  /* 0x0000000000007941 */ /* 0x000fea0003800000 */
.L_x_233:
[----:B------:R-:W0:Y:S02]  /*a7b0*/  F2I.FTZ.TRUNC.NTZ R0, R0 ;  /* 0x0000000000007305 */ /* 0x000e24000021f100 */
[----:B0-----:R-:W-:Y:S01]  /*a7c0*/  PRMT R22, R0, 0x7610, R22 ;  /* 0x0000761000167816 */ /* 0x001fe20000000016 */
[----:B------:R-:W-:Y:S06]  /*a7d0*/  BRA `(.L_x_214) ;  /* 0x00000000009c7947 */ /* 0x000fec0003800000 */
.L_x_226:
        /* <DEDUP_REMOVED lines=14> */
.L_x_240:
[----:B------:R-:W-:Y:S05]  /*a8c0*/  BSYNC B0 ;  /* 0x0000000000007941 */ /* 0x000fea0003800000 */
.L_x_239:
[----:B------:R-:W0:Y:S02]  /*a8d0*/  F2I.FTZ.TRUNC.NTZ R0, R0 ;  /* 0x0000000000007305 */ /* 0x000e24000021f100 */
[----:B0-----:R-:W-:Y:S01]  /*a8e0*/  PRMT R22, R0, 0x7610, R22 ;  /* 0x0000761000167816 */ /* 0x001fe20000000016 */
[----:B------:R-:W-:Y:S06]  /*a8f0*/  BRA `(.L_x_214) ;  /* 0x0000000000547947 */ /* 0x000fec0003800000 */
.L_x_213:
        /* <DEDUP_REMOVED lines=16> */
.L_x_241:
[----:B------:R-:W-:Y:S01]  /*aa00*/  PRMT R22, RZ, 0x7610, R22 ;  /* 0x00007610ff167816 */ /* 0x000fe20000000016 */
[----:B------:R-:W-:Y:S06]  /*aa10*/  BRA `(.L_x_214) ;  /* 0x00000000000c7947 */ /* 0x000fec0003800000 */
.L_x_238:
[----:B------:R0:W5:Y:S01]  /*aa20*/  LDG.E.U16 R22, desc[UR36][R2.64] ;  /* 0x0000002402167981 */ /* 0x000162000c1e1500 */
[----:B------:R-:W-:Y:S05]  /*aa30*/  BRA `(.L_x_214) ;  /* 0x0000000000047947 */ /* 0x000fea0003800000 */
.L_x_237:
[----:B------:R0:W5:Y:S02]  /*aa40*/  LDG.E.U16 R22, desc[UR36][R2.64] ;  /* 0x0000002402167981 */ /* 0x000164000c1e1500 */
.L_x_214:
[----:B------:R-:W1:Y:S01]  /*aa50*/  LDC.U8 R4, c[0x0][0x493] ;  /* 0x000124c0ff047b82 */ /* 0x000e620000000000 */
[----:B------:R-:W-:Y:S02]  /*aa60*/  ULDC.64 UR4, c[0x0][0x488] ;  /* 0x0001220000047ab9 */ /* 0x000fe40000000a00 */
[----:B0-2-4-:R-:W-:-:S05]  /*aa70*/  IADD3 R2, P0, R18, UR4, RZ ;  /* 0x0000000412027c10 */ /* 0x015fca000ff1e0ff */
        /* <DEDUP_REMOVED lines=14> */
.L_x_245:
[----:B------:R0:W5:Y:S01]  /*ab60*/  LDG.E.U8 R0, desc[UR36][R2.64] ;  /* 0x0000002402007981 */ /* 0x000162000c1e1100 */
[----:B------:R-:W-:Y:S05]  /*ab70*/  BRA `(.L_x_247) ;  /* 0x0000000c00547947 */ /* 0x000fea0003800000 */
.L_x_244:
        /* <DEDUP_REMOVED lines=8> */
.L_x_249:
[----:B------:R0:W5:Y:S01]  /*ac00*/  LDG.E.U16 R0, desc[UR36][R2.64] ;  /* 0x0000002402007981 */ /* 0x000162000c1e1500 */
[----:B------:R-:W-:Y:S05]  /*ac10*/  BRA `(.L_x_247) ;  /* 0x0000000c002c7947 */ /* 0x000fea0003800000 */
.L_x_248:
[----:B------:R0:W5:Y:S01]  /*ac20*/  LDG.E.U16 R0, desc[UR36][R2.64] ;  /* 0x0000002402007981 */ /* 0x000162000c1e1500 */
[----:B------:R-:W-:Y:S05]  /*ac30*/  BRA `(.L_x_247) ;  /* 0x0000000c00247947 */ /* 0x000fea0003800000 */
.L_x_243:
        /* <DEDUP_REMOVED lines=9> */
.L_x_251:
[----:B------:R-:W2:Y:S02]  /*acd0*/  LDG.E.U16 R4, desc[UR36][R2.64] ;  /* 0x0000002402047981 */ /* 0x000ea4000c1e1500 */
[----:B--2---:R-:W-:-:S06]  /*ace0*/  HADD2.F32 R4, -RZ, R4.H0_H0 ;  /* 0x20000004ff047230 */ /* 0x004fcc0000004100 */
[----:B------:R-:W0:Y:S02]  /*acf0*/  F2I.FTZ.TRUNC.NTZ R4, R4 ;  /* 0x0000000400047305 */ /* 0x000e24000021f100 */
[----:B0-----:R-:W-:Y:S01]  /*ad00*/  PRMT R0, R4, 0x7610, R0 ;  /* 0x0000761004007816 */ /* 0x001fe20000000000 */
[----:B------:R-:W-:Y:S06]  /*ad10*/  BRA `(.L_x_247) ;  /* 0x0000000800ec7947 */ /* 0x000fec0003800000 */
.L_x_250:
[----:B------:R-:W-:-:S13]  /*ad20*/  ISETP.NE.AND P0, PT, R0, 0x7, PT ;  /* 0x000000070000780c */ /* 0x000fda0003f05270 */
[----:B------:R-:W-:Y:S05]  /*ad30*/  @!P0 BRA `(.L_x_252) ;  /* 0x0000000000308947 */ /* 0x000fea0003800000 */
[----:B------:R-:W-:-:S13]  /*ad40*/  ISETP.NE.AND P0, PT, R0, 0x8, PT ;  /* 0x000000080000780c */ /* 0x000fda0003f05270 */
[----:B------:R-:W-:Y:S05]  /*ad50*/  @!P0 BRA `(.L_x_253) ;  /* 0x0000000000148947 */ /* 0x000fea0003800000 */
[----:B------:R-:W-:-:S13]  /*ad60*/  ISETP.NE.AND P0, PT, R0, 0x9, PT ;  /* 0x000000090000780c */ /* 0x000fda0003f05270 */
[----:B------:R-:W-:Y:S05]  /*ad70*/  @P0 BRA `(.L_x_246) ;  /* 0x0000000800800947 */ /* 0x000fea0003800000 */
[----:B------:R-:W2:Y:S02]  /*ad80*/  LDG.E R2, desc[UR36][R2.64] ;  /* 0x0000002402027981 */ /* 0x000ea4000c1e1900 */
[----:B--2---:R2:W4:Y:S01]  /*ad90*/  F2I.FTZ.TRUNC.NTZ R0, R2 ;  /* 0x0000000200007305 */ /* 0x004522000021f100 */
[----:B------:R-:W-:Y:S05]  /*ada0*/  BRA `(.L_x_247) ;  /* 0x0000000800c87947 */ /* 0x000fea0003800000 */
.L_x_253:
[----:B------:R-:W2:Y:S02]  /*adb0*/  LDG.E.U16 R2, desc[UR36][R2.64] ;  /* 0x0000002402027981 */ /* 0x000ea4000c1e1500 */
[----:B--2---:R-:W-:-:S06]  /*adc0*/  HADD2.F32 R4, -RZ, R2.H0_H0 ;  /* 0x20000002ff047230 */ /* 0x004fcc0000004100 */
[----:B------:R-:W0:Y:S02]  /*add0*/  F2I.FTZ.TRUNC.NTZ R4, R4 ;  /* 0x0000000400047305 */ /* 0x000e24000021f100 */
[----:B0-----:R-:W-:Y:S01]  /*ade0*/  PRMT R0, R4, 0x7610, R0 ;  /* 0x0000761004007816 */ /* 0x001fe20000000000 */
[----:B------:R-:W-:Y:S06]  /*adf0*/  BRA `(.L_x_247) ;  /* 0x0000000800b47947 */ /* 0x000fec0003800000 */
.L_x_252:
[----:B------:R-:W2:Y:S02]  /*ae00*/  LDG.E.64 R2, desc[UR36][R2.64] ;  /* 0x0000002402027981 */ /* 0x000ea4000c1e1b00 */
[----:B--2---:R0:W1:Y:S01]  /*ae10*/  F2I.F64.TRUNC R0, R2 ;  /* 0x0000000200007311 */ /* 0x004062000030d100 */
[----:B------:R-:W-:Y:S05]  /*ae20*/  BRA `(.L_x_247) ;  /* 0x0000000800a87947 */ /* 0x000fea0003800000 */
.L_x_242:
        /* <DEDUP_REMOVED lines=12> */
.L_x_256:
[----:B------:R-:W2:Y:S02]  /*aef0*/  LDG.E.64 R2, desc[UR36][R2.64] ;  /* 0x0000002402027981 */ /* 0x000ea4000c1e1b00 */
[----:B--2---:R0:W1:Y:S01]  /*af00*/  F2I.F64.TRUNC R0, R2 ;  /* 0x0000000200007311 */ /* 0x004062000030d100 */
[----:B------:R-:W-:Y:S05]  /*af10*/  BRA `(.L_x_247) ;  /* 0x00000008006c7947 */ /* 0x000fea0003800000 */
.L_x_255:
        /* <DEDUP_REMOVED lines=28> */
.L_x_258:
        /* <DEDUP_REMOVED lines=15> */
.L_x_257:
[----:B------:R-:W2:Y:S02]  /*b1d0*/  LDG.E.U16 R4, desc[UR36][R2.64] ;  /* 0x0000002402047981 */ /* 0x000ea4000c1e1500 */
[----:B--2---:R-:W-:-:S06]  /*b1e0*/  IMAD.U32 R4, R4, 0x10000, RZ ;  /* 0x0001000004047824 */ /* 0x004fcc00078e00ff */
[----:B------:R-:W0:Y:S02]  /*b1f0*/  F2I.FTZ.TRUNC.NTZ R4, R4 ;  /* 0x0000000400047305 */ /* 0x000e24000021f100 */
[----:B0-----:R-:W-:Y:S01]  /*b200*/  PRMT R0, R4, 0x7610, R0 ;  /* 0x0000761004007816 */ /* 0x001fe20000000000 */
[----:B------:R-:W-:Y:S06]  /*b210*/  BRA `(.L_x_247) ;  /* 0x0000000400ac7947 */ /* 0x000fec0003800000 */
.L_x_254:
        /* <DEDUP_REMOVED lines=10> */
.L_x_261:
        /* <DEDUP_REMOVED lines=21> */
.L_x_265:
[----:B------:R-:W-:Y:S05]  /*b410*/  BSYNC B1 ;  /* 0x0000000000017941 */ /* 0x000fea0003800000 */
.L_x_264:
[----:B------:R-:W-:Y:S01]  /*b420*/  IMAD.SHL.U32 R2, R2, 0x100000, RZ ;  /* 0x0010000002027824 */ /* 0x000fe200078e00ff */
[----:B------:R-:W-:-:S04]  /*b430*/  LEA R3, R0, 0x3b800000, 0x17 ;  /* 0x3b80000000037811 */ /* 0x000fc800078eb8ff */
[----:B------:R-:W-:-:S07]  /*b440*/  LOP3.LUT R4, R3, R2, R4, 0xfe, !PT ;  /* 0x0000000203047212 */ /* 0x000fce00078efe04 */
.L_x_263:
[----:B------:R-:W-:Y:S05]  /*b450*/  BSYNC B0 ;  /* 0x0000000000007941 */ /* 0x000fea0003800000 */
.L_x_262:
[----:B------:R-:W0:Y:S02]  /*b460*/  F2I.FTZ.TRUNC.NTZ R4, R4 ;  /* 0x0000000400047305 */ /* 0x000e24000021f100 */
[----:B0-----:R-:W-:Y:S01]  /*b470*/  PRMT R0, R4, 0x7610, R0 ;  /* 0x0000761004007816 */ /* 0x001fe20000000000 */
[----:B------:R-:W-:Y:S06]  /*b480*/  BRA `(.L_x_247) ;  /* 0x0000000400107947 */ /* 0x000fec0003800000 */
.L_x_260:
        /* <DEDUP_REMOVED lines=21> */
.L_x_269:
[----:B------:R-:W-:Y:S05]  /*b5e0*/  BSYNC B1 ;  /* 0x0000000000017941 */ /* 0x000fea0003800000 */
.L_x_268:
[----:B------:R-:W-:Y:S01]  /*b5f0*/  IMAD.SHL.U32 R2, R2, 0x200000, RZ ;  /* 0x0020000002027824 */ /* 0x000fe200078e00ff */
[----:B------:R-:W-:-:S04]  /*b600*/  LEA R3, R0, 0x37800000, 0x17 ;  /* 0x3780000000037811 */ /* 0x000fc800078eb8ff */
[----:B------:R-:W-:-:S07]  /*b610*/  LOP3.LUT R4, R3, R2, R4, 0xfe, !PT ;  /* 0x0000000203047212 */ /* 0x000fce00078efe04 */
.L_x_267:
[----:B------:R-:W-:Y:S05]  /*b620*/  BSYNC B0 ;  /* 0x0000000000007941 */ /* 0x000fea0003800000 */
.L_x_266:
[----:B------:R-:W0:Y:S02]  /*b630*/  F2I.FTZ.TRUNC.NTZ R4, R4 ;  /* 0x0000000400047305 */ /* 0x000e24000021f100 */
[----:B0-----:R-:W-:Y:S01]  /*b640*/  PRMT R0, R4, 0x7610, R0 ;  /* 0x0000761004007816 */ /* 0x001fe20000000000 */
[----:B------:R-:W-:Y:S06]  /*b650*/  BRA `(.L_x_247) ;  /* 0x00000000009c7947 */ /* 0x000fec0003800000 */
.L_x_259:
        /* <DEDUP_REMOVED lines=14> */
.L_x_273:
[----:B------:R-:W-:Y:S05]  /*b740*/  BSYNC B0 ;  /* 0x0000000000007941 */ /* 0x000fea0003800000 */
.L_x_272:
[----:B------:R-:W0:Y:S02]  /*b750*/  F2I.FTZ.TRUNC.NTZ R4, R4 ;  /* 0x0000000400047305 */ /* 0x000e24000021f100 */
[----:B0-----:R-:W-:Y:S01]  /*b760*/  PRMT R0, R4, 0x7610, R0 ;  /* 0x0000761004007816 */ /* 0x001fe20000000000 */
[----:B------:R-:W-:Y:S06]  /*b770*/  BRA `(.L_x_247) ;  /* 0x0000000000547947 */ /* 0x000fec0003800000 */
.L_x_246:
        /* <DEDUP_REMOVED lines=15> */
[----:B0--3-5:R-:W-:Y:S05]  /*b870*/  CALL.ABS.NOINC R2 ;  /* 0x0000000002007343 */ /* 0x029fea0003c00000 */
.L_x_274:
[----:B------:R-:W-:Y:S01]  /*b880*/  PRMT R0, RZ, 0x7610, R0 ;  /* 0x00007610ff007816 */ /* 0x000fe20000000000 */
[----:B------:R-:W-:Y:S06]  /*b890*/  BRA `(.L_x_247) ;  /* 0x00000000000c7947 */ /* 0x000fec0003800000 */
.L_x_271:
[----:B------:R0:W5:Y:S01]  /*b8a0*/  LDG.E.U16 R0, desc[UR36][R2.64] ;  /* 0x0000002402007981 */ /* 0x000162000c1e1500 */
[----:B------:R-:W-:Y:S05]  /*b8b0*/  BRA `(.L_x_247) ;  /* 0x0000000000047947 */ /* 0x000fea0003800000 */
.L_x_270:
[----:B------:R0:W5:Y:S02]  /*b8c0*/  LDG.E.U16 R0, desc[UR36][R2.64] ;  /* 0x0000002402007981 */ /* 0x000164000c1e1500 */
.L_x_247:
[----:B------:R-:W2:Y:S01]  /*b8d0*/  LDC.U8 R4, c[0x0][0x491] ;  /* 0x00012440ff047b82 */ /* 0x000ea20000000000 */
[----:B-1--45:R-:W-:Y:S02]  /*b8e0*/  PRMT R0, R0, 0x9910, RZ ;  /* 0x0000991000007816 */ /* 0x032fe400000000ff */
[----:B0--3--:R-:W-:Y:S02]  /*b8f0*/  PRMT R3, R22, 0x9910, RZ ;  /* 0x0000991016037816 */ /* 0x009fe400000000ff */
[----:B------:R-:W-:-:S04]  /*b900*/  VIMNMX.U32 R0, R0, 0xf, PT ;  /* 0x0000000f00007848 */ /* 0x000fc80003fe0000 */
[----:B------:R-:W-:Y:S02]  /*b910*/  SHF.R.S32.HI R5, RZ, R0, R3 ;  /* 0x00000000ff057219 */ /* 0x000fe40000011403 */
[----:B--2---:R-:W-:-:S04]  /*b920*/  PRMT R2, R4, 0x9910, RZ ;  /* 0x0000991004027816 */ /* 0x004fc800000000ff */
        /* <DEDUP_REMOVED lines=12> */
.L_x_278:
[----:B------:R0:W-:Y:S01]  /*b9f0*/  STG.E.U8 desc[UR36][R16.64], R5 ;  /* 0x0000000510007986 */ /* 0x0001e2000c101124 */
[----:B------:R-:W-:Y:S05]  /*ba00*/  BRA `(.L_x_280) ;  /* 0x0000000c005c7947 */ /* 0x000fea0003800000 */
.L_x_277:
        /* <DEDUP_REMOVED lines=10> */
.L_x_282:
[----:B------:R0:W-:Y:S01]  /*bab0*/  STG.E desc[UR36][R16.64], R5 ;  /* 0x0000000510007986 */ /* 0x0001e2000c101924 */
[----:B------:R-:W-:Y:S05]  /*bac0*/  BRA `(.L_x_280) ;  /* 0x0000000c002c7947 */ /* 0x000fea0003800000 */
.L_x_281:
[----:B------:R0:W-:Y:S01]  /*bad0*/  STG.E.U16 desc[UR36][R16.64], R5 ;  /* 0x0000000510007986 */ /* 0x0001e2000c101524 */
[----:B------:R-:W-:Y:S05]  /*bae0*/  BRA `(.L_x_280) ;  /* 0x0000000c00247947 */ /* 0x000fea0003800000 */
.L_x_276:
        /* <DEDUP_REMOVED lines=9> */
.L_x_284:
[----:B------:R-:W0:Y:S02]  /*bb80*/  I2F.S16 R0, R5 ;  /* 0x0000000500007306 */ /* 0x000e240000101400 */
[----:B0-----:R-:W-:-:S05]  /*bb90*/  F2FP.F16.F32.PACK_AB R0, RZ, R0 ;  /* 0x00000000ff00723e */ /* 0x001fca00000000ff */
[----:B------:R0:W-:Y:S01]  /*bba0*/  STG.E.U16 desc[UR36][R16.64], R0 ;  /* 0x0000000010007986 */ /* 0x0001e2000c101524 */
[----:B------:R-:W-:Y:S05]  /*bbb0*/  BRA `(.L_x_280) ;  /* 0x0000000800f07947 */ /* 0x000fea0003800000 */
.L_x_283:
        /* <DEDUP_REMOVED lines=10> */
.L_x_286:
[----:B------:R-:W0:Y:S02]  /*bc60*/  I2F.S16 R5, R5 ;  /* 0x0000000500057306 */ /* 0x000e240000101400 */
[----:B0-----:R-:W-:-:S04]  /*bc70*/  F2FP.F16.F32.PACK_AB R3, RZ, R5 ;  /* 0x00000005ff03723e */ /* 0x001fc800000000ff */
[----:B------:R-:W-:-:S05]  /*bc80*/  PRMT R3, R3, 0x5410, RZ ;  /* 0x0000541003037816 */ /* 0x000fca00000000ff */
[----:B------:R0:W-:Y:S01]  /*bc90*/  STG.E desc[UR36][R16.64], R3 ;  /* 0x0000000310007986 */ /* 0x0001e2000c101924 */
[----:B------:R-:W-:Y:S05]  /*bca0*/  BRA `(.L_x_280) ;  /* 0x0000000800b47947 */ /* 0x000fea0003800000 */
.L_x_285:
[----:B------:R-:W0:Y:S02]  /*bcb0*/  I2F.F64.S16 R2, R5 ;  /* 0x0000000500027312 */ /* 0x000e240000101c00 */
[----:B0-----:R0:W-:Y:S01]  /*bcc0*/  STG.E.64 desc[UR36][R16.64], R2 ;  /* 0x0000000210007986 */ /* 0x0011e2000c101b24 */
[----:B------:R-:W-:Y:S05]  /*bcd0*/  BRA `(.L_x_280) ;  /* 0x0000000800a87947 */ /* 0x000fea0003800000 */
.L_x_275:
        /* <DEDUP_REMOVED lines=13> */
.L_x_289:
[----:B------:R-:W0:Y:S01]  /*bdb0*/  I2F.F64.S16 R4, R5 ;  /* 0x0000000500047312 */ /* 0x000e220000101c00 */
[----:B------:R-:W-:-:S05]  /*bdc0*/  CS2R R6, SRZ ;  /* 0x0000000000067805 */ /* 0x000fca000001ff00 */
[----:B0-----:R0:W-:Y:S01]  /*bdd0*/  STG.E.128 desc[UR36][R16.64], R4 ;  /* 0x0000000410007986 */ /* 0x0011e2000c101d24 */
[----:B------:R-:W-:Y:S05]  /*bde0*/  BRA `(.L_x_280) ;  /* 0x0000000800647947 */ /* 0x000fea0003800000 */
.L_x_288:
        /* <DEDUP_REMOVED lines=21> */
.L_x_293:
[----:B------:R-:W-:Y:S05]  /*bf40*/  BSYNC B0 ;  /* 0x0000000000007941 */ /* 0x000fea0003800000 */
.L_x_292:
[----:B------:R-:W-:-:S05]  /*bf50*/  LOP3.LUT R3, R0, R3, RZ, 0xfc, !PT ;  /* 0x0000000300037212 */ /* 0x000fca00078efcff */
[----:B------:R0:W-:Y:S01]  /*bf60*/  STG.E.U8 desc[UR36][R16.64], R3 ;  /* 0x0000000310007986 */ /* 0x0001e2000c101124 */
[----:B------:R-:W-:Y:S05]  /*bf70*/  BRA `(.L_x_280) ;  /* 0x0000000800007947 */ /* 0x000fea0003800000 */
.L_x_291:
        /* <DEDUP_REMOVED lines=13> */
.L_x_295:
[----:B------:R-:W-:Y:S01]  /*c050*/  IMAD.MOV.U32 R0, RZ, RZ, 0x7f ;  /* 0x0000007fff007424 */ /* 0x000fe200078e00ff */
[----:B------:R-:W-:-:S04]  /*c060*/  ISETP.GT.U32.AND P0, PT, R2, 0x7f800000, PT ;  /* 0x7f8000000200780c */ /* 0x000fc80003f04070 */
[----:B------:R-:W-:-:S09]  /*c070*/  SEL R0, R0, 0x7c, P0 ;  /* 0x0000007c00007807 */ /* 0x000fd20000000000 */
.L_x_296:
[----:B------:R-:W-:Y:S05]  /*c080*/  BSYNC B0 ;  /* 0x0000000000007941 */ /* 0x000fea0003800000 */
.L_x_294:
[----:B------:R-:W-:-:S04]  /*c090*/  LOP3.LUT R2, R5, 0x80000000, RZ, 0xc0, !PT ;  /* 0x8000000005027812 */ /* 0x000fc800078ec0ff */
[----:B------:R-:W-:-:S04]  /*c0a0*/  SHF.R.U32.HI R3, RZ, 0x18, R2 ;  /* 0x00000018ff037819 */ /* 0x000fc80000011602 */
[----:B------:R-:W-:-:S05]  /*c0b0*/  LOP3.LUT R3, R0, R3, RZ, 0xfc, !PT ;  /* 0x0000000300037212 */ /* 0x000fca00078efcff */
[----:B------:R0:W-:Y:S01]  /*c0c0*/  STG.E.U8 desc[UR36][R16.64], R3 ;  /* 0x0000000310007986 */ /* 0x0001e2000c101124 */
[----:B------:R-:W-:Y:S05]  /*c0d0*/  BRA `(.L_x_280) ;  /* 0x0000000400a87947 */ /* 0x000fea0003800000 */
.L_x_290:
[----:B------:R-:W0:Y:S02]  /*c0e0*/  I2F.S16 R0, R5 ;  /* 0x0000000500007306 */ /* 0x000e240000101400 */
[----:B0-----:R-:W-:-:S05]  /*c0f0*/  F2FP.BF16.F32.PACK_AB R0, RZ, R0 ;  /* 0x00000000ff00723e */ /* 0x001fca00000010ff */
[----:B------:R0:W-:Y:S01]  /*c100*/  STG.E.U16 desc[UR36][R16.64], R0 ;  /* 0x0000000010007986 */ /* 0x0001e2000c101524 */
[----:B------:R-:W-:Y:S05]  /*c110*/  BRA `(.L_x_280) ;  /* 0x0000000400987947 */ /* 0x000fea0003800000 */
.L_x_287:
        /* <DEDUP_REMOVED lines=10> */
.L_x_299:
        /* <DEDUP_REMOVED lines=17> */
.L_x_302:
[----:B------:R-:W-:-:S04]  /*c2d0*/  LOP3.LUT R2, R5, 0x80000000, RZ, 0xc0, !PT ;  /* 0x8000000005027812 */ /* 0x000fc800078ec0ff */
[----:B------:R-:W-:-:S04]  /*c2e0*/  SHF.R.U32.HI R3, RZ, 0x18, R2 ;  /* 0x00000018ff037819 */ /* 0x000fc80000011602 */
[----:B------:R-:W-:-:S04]  /*c2f0*/  LOP3.LUT R0, R0, R3, RZ, 0xfc, !PT ;  /* 0x0000000300007212 */ /* 0x000fc800078efcff */
[----:B------:R-:W-:-:S07]  /*c300*/  PRMT R8, R0, 0x7610, R8 ;  /* 0x0000761000087816 */ /* 0x000fce0000000008 */
.L_x_301:
[----:B------:R-:W-:Y:S05]  /*c310*/  BSYNC B0 ;  /* 0x0000000000007941 */ /* 0x000fea0003800000 */
.L_x_300:
[----:B------:R3:W-:Y:S01]  /*c320*/  STG.E.U8 desc[UR36][R16.64], R8 ;  /* 0x0000000810007986 */ /* 0x0007e2000c101124 */
[----:B------:R-:W-:Y:S05]  /*c330*/  BRA `(.L_x_280) ;  /* 0x0000000400107947 */ /* 0x000fea0003800000 */
.L_x_298:
        /* <DEDUP_REMOVED lines=17> */
.L_x_305:
[----:B------:R-:W-:-:S04]  /*c450*/  LOP3.LUT R2, R5, 0x80000000, RZ, 0xc0, !PT ;  /* 0x8000000005027812 */ /* 0x000fc800078ec0ff */
[----:B------:R-:W-:-:S04]  /*c460*/  SHF.R.U32.HI R3, RZ, 0x18, R2 ;  /* 0x00000018ff037819 */ /* 0x000fc80000011602 */
[----:B------:R-:W-:-:S04]  /*c470*/  LOP3.LUT R0, R0, R3, RZ, 0xfc, !PT ;  /* 0x0000000300007212 */ /* 0x000fc800078efcff */
[----:B------:R-:W-:-:S07]  /*c480*/  PRMT R8, R0, 0x7610, R8 ;  /* 0x0000761000087816 */ /* 0x000fce0000000008 */
.L_x_304:
[----:B------:R-:W-:Y:S05]  /*c490*/  BSYNC B0 ;  /* 0x0000000000007941 */ /* 0x000fea0003800000 */
.L_x_303:
[----:B------:R0:W-:Y:S01]  /*c4a0*/  STG.E.U8 desc[UR36][R16.64], R8 ;  /* 0x0000000810007986 */ /* 0x0001e2000c101124 */
[----:B------:R-:W-:Y:S05]  /*c4b0*/  BRA `(.L_x_280) ;  /* 0x0000000000b07947 */ /* 0x000fea0003800000 */
.L_x_297:
        /* <DEDUP_REMOVED lines=22> */
.L_x_279:
        /* <DEDUP_REMOVED lines=16> */
.L_x_308:
[----:B------:R-:W-:Y:S05]  /*c720*/  BRA `(.L_x_280) ;  /* 0x0000000000147947 */ /* 0x000fea0003800000 */
.L_x_307:
[----:B------:R-:W-:-:S04]  /*c730*/  PRMT R2, R5, 0x9910, RZ ;  /* 0x0000991005027816 */ /* 0x000fc800000000ff */
[----:B------:R-:W-:-:S05]  /*c740*/  SHF.R.S32.HI R3, RZ, 0x1f, R2 ;  /* 0x0000001fff037819 */ /* 0x000fca0000011402 */
[----:B------:R1:W-:Y:S01]  /*c750*/  STG.E.64 desc[UR36][R16.64], R2 ;  /* 0x0000000210007986 */ /* 0x0003e2000c101b24 */
[----:B------:R-:W-:Y:S05]  /*c760*/  BRA `(.L_x_280) ;  /* 0x0000000000047947 */ /* 0x000fea0003800000 */
.L_x_306:
[----:B------:R0:W-:Y:S02]  /*c770*/  STG.E desc[UR36][R16.64], R5 ;  /* 0x0000000510007986 */ /* 0x0001e4000c101924 */
.L_x_280:
[----:B------:R-:W-:-:S07]  /*c780*/  VIADD R19, R19, 0x80 ;  /* 0x0000008013137836 */ /* 0x000fce0000000000 */
.L_x_207:
[----:B------:R-:W-:Y:S05]  /*c790*/  BSYNC B6 ;  /* 0x0000000000067941 */ /* 0x000fea0003800000 */
.L_x_206:
[----:B------:R-:W-:Y:S02]  /*c7a0*/  ULDC UR4, c[0x0][0x210] ;  /* 0x0000840000047ab9 */ /* 0x000fe40000000800 */
[----:B------:R-:W-:-:S13]  /*c7b0*/  ISETP.GE.AND P0, PT, R19, UR4, PT ;  /* 0x0000000413007c0c */ /* 0x000fda000bf06270 */
[----:B------:R-:W-:Y:S05]  /*c7c0*/  @P0 EXIT ;  /* 0x000000000000094d */ /* 0x000fea0003800000 */
        /* <DEDUP_REMOVED lines=354> */
.L_x_309:
        /* <DEDUP_REMOVED lines=20> */
.L_x_313:
[----:B------:R0:W5:Y:S01]  /*df30*/  LDG.E.U8 R19, desc[UR36][R2.64] ;  /* 0x0000002402137981 */ /* 0x000162000c1e1100 */
[----:B------:R-:W-:Y:S05]  /*df40*/  BRA `(.L_x_315) ;  /* 0x0000000c00547947 */ /* 0x000fea0003800000 */
.L_x_312:
        /* <DEDUP_REMOVED lines=8> */
.L_x_317:
[----:B------:R0:W5:Y:S01]  /*dfd0*/  LDG.E.U16 R19, desc[UR36][R2.64] ;  /* 0x0000002402137981 */ /* 0x000162000c1e1500 */
[----:B------:R-:W-:Y:S05]  /*dfe0*/  BRA `(.L_x_315) ;  /* 0x0000000c002c7947 */ /* 0x000fea0003800000 */
.L_x_316:
[----:B------:R0:W5:Y:S01]  /*dff0*/  LDG.E.U16 R19, desc[UR36][R2.64] ;  /* 0x0000002402137981 */ /* 0x000162000c1e1500 */
[----:B------:R-:W-:Y:S05]  /*e000*/  BRA `(.L_x_315) ;  /* 0x0000000c00247947 */ /* 0x000fea0003800000 */
.L_x_311:
        /* <DEDUP_REMOVED lines=9> */
.L_x_319:
[----:B------:R-:W2:Y:S02]  /*e0a0*/  LDG.E.U16 R0, desc[UR36][R2.64] ;  /* 0x0000002402007981 */ /* 0x000ea4000c1e1500 */
[----:B--2---:R-:W-:-:S06]  /*e0b0*/  HADD2.F32 R0, -RZ, R0.H0_H0 ;  /* 0x20000000ff007230 */ /* 0x004fcc0000004100 */
[----:B------:R-:W0:Y:S02]  /*e0c0*/  F2I.FTZ.TRUNC.NTZ R0, R0 ;  /* 0x0000000000007305 */ /* 0x000e24000021f100 */
[----:B0-----:R-:W-:Y:S01]  /*e0d0*/  PRMT R19, R0, 0x7610, R19 ;  /* 0x0000761000137816 */ /* 0x001fe20000000013 */
[----:B------:R-:W-:Y:S06]  /*e0e0*/  BRA `(.L_x_315) ;  /* 0x0000000800ec7947 */ /* 0x000fec0003800000 */
.L_x_318:
        /* <DEDUP_REMOVED lines=9> */
.L_x_321:
[----:B------:R-:W2:Y:S02]  /*e180*/  LDG.E.U16 R2, desc[UR36][R2.64] ;  /* 0x0000002402027981 */ /* 0x000ea4000c1e1500 */
[----:B--2---:R-:W-:-:S06]  /*e190*/  HADD2.F32 R0, -RZ, R2.H0_H0 ;  /* 0x20000002ff007230 */ /* 0x004fcc0000004100 */
[----:B------:R-:W0:Y:S02]  /*e1a0*/  F2I.FTZ.TRUNC.NTZ R0, R0 ;  /* 0x0000000000007305 */ /* 0x000e24000021f100 */
[----:B0-----:R-:W-:Y:S01]  /*e1b0*/  PRMT R19, R0, 0x7610, R19 ;  /* 0x0000761000137816 */ /* 0x001fe20000000013 */
[----:B------:R-:W-:Y:S06]  /*e1c0*/  BRA `(.L_x_315) ;  /* 0x0000000800b47947 */ /* 0x000fec0003800000 */
.L_x_320:
[----:B------:R-:W2:Y:S02]  /*e1d0*/  LDG.E.64 R2, desc[UR36][R2.64] ;  /* 0x0000002402027981 */ /* 0x000ea4000c1e1b00 */
[----:B--2---:R0:W1:Y:S01]  /*e1e0*/  F2I.F64.TRUNC R19, R2 ;  /* 0x0000000200137311 */ /* 0x004062000030d100 */
[----:B------:R-:W-:Y:S05]  /*e1f0*/  BRA `(.L_x_315) ;  /* 0x0000000800a87947 */ /* 0x000fea0003800000 */
.L_x_310:
        /* <DEDUP_REMOVED lines=12> */
.L_x_324:
[----:B------:R-:W2:Y:S02]  /*e2c0*/  LDG.E.64 R2, desc[UR36][R2.64] ;  /* 0x0000002402027981 */ /* 0x000ea4000c1e1b00 */
[----:B--2---:R0:W1:Y:S01]  /*e2d0*/  F2I.F64.TRUNC R19, R2 ;  /* 0x0000000200137311 */ /* 0x004062000030d100 */
[----:B------:R-:W-:Y:S05]  /*e2e0*/  BRA `(.L_x_315) ;  /* 0x00000008006c7947 */ /* 0x000fea0003800000 */
.L_x_323:
        /* <DEDUP_REMOVED lines=28> */
.L_x_326:
        /* <DEDUP_REMOVED lines=15> */
.L_x_325:
[----:B------:R-:W2:Y:S02]  /*e5a0*/  LDG.E.U16 R0, desc[UR36][R2.64] ;  /* 0x0000002402007981 */ /* 0x000ea4000c1e1500 */
[----:B--2---:R-:W-:-:S06]  /*e5b0*/  IMAD.U32 R0, R0, 0x10000, RZ ;  /* 0x0001000000007824 */ /* 0x004fcc00078e00ff */
[----:B------:R-:W0:Y:S02]  /*e5c0*/  F2I.FTZ.TRUNC.NTZ R0, R0 ;  /* 0x0000000000007305 */ /* 0x000e24000021f100 */
[----:B0-----:R-:W-:Y:S01]  /*e5d0*/  PRMT R19, R0, 0x7610, R19 ;  /* 0x0000761000137816 */ /* 0x001fe20000000013 */
[----:B------:R-:W-:Y:S06]  /*e5e0*/  BRA `(.L_x_315) ;  /* 0x0000000400ac7947 */ /* 0x000fec0003800000 */
.L_x_322:
        /* <DEDUP_REMOVED lines=10> */
.L_x_329:
        /* <DEDUP_REMOVED lines=21> */
.L_x_333:
[----:B------:R-:W-:Y:S05]  /*e7e0*/  BSYNC B1 ;  /* 0x0000000000017941 */ /* 0x000fea0003800000 */
.L_x_332:
[----:B------:R-:W-:Y:S01]  /*e7f0*/  LEA R3, R0, 0x3b800000, 0x17 ;  /* 0x3b80000000037811 */ /* 0x000fe200078eb8ff */
[----:B------:R-:W-:-:S05]  /*e800*/  IMAD.SHL.U32 R0, R2, 0x100000, RZ ;  /* 0x0010000002007824 */ /* 0x000fca00078e00ff */
[----:B------:R-:W-:-:S07]  /*e810*/  LOP3.LUT R0, R3, R0, R4, 0xfe, !PT ;  /* 0x0000000003007212 */ /* 0x000fce00078efe04 */
.L_x_331:
[----:B------:R-:W-:Y:S05]  /*e820*/  BSYNC B0 ;  /* 0x0000000000007941 */ /* 0x000fea0003800000 */
.L_x_330:
[----:B------:R-:W0:Y:S02]  /*e830*/  F2I.FTZ.TRUNC.NTZ R0, R0 ;  /* 0x0000000000007305 */ /* 0x000e24000021f100 */
[----:B0-----:R-:W-:Y:S01]  /*e840*/  PRMT R19, R0, 0x7610, R19 ;  /* 0x0000761000137816 */ /* 0x001fe20000000013 */
[----:B------:R-:W-:Y:S06]  /*e850*/  BRA `(.L_x_315) ;  /* 0x0000000400107947 */ /* 0x000fec0003800000 */
.L_x_328:
        /* <DEDUP_REMOVED lines=21> */
.L_x_337:
[----:B------:R-:W-:Y:S05]  /*e9b0*/  BSYNC B1 ;  /* 0x0000000000017941 */ /* 0x000fea0003800000 */
.L_x_336:
[----:B------:R-:W-:Y:S01]  /*e9c0*/  LEA R3, R0, 0x37800000, 0x17 ;  /* 0x3780000000037811 */ /* 0x000fe200078eb8ff */
[----:B------:R-:W-:-:S05]  /*e9d0*/  IMAD.SHL.U32 R0, R2, 0x200000, RZ ;  /* 0x0020000002007824 */ /* 0x000fca00078e00ff */
[----:B------:R-:W-:-:S07]  /*e9e0*/  LOP3.LUT R0, R3, R0, R4, 0xfe, !PT ;  /* 0x0000000003007212 */ /* 0x000fce00078efe04 */
.L_x_335:
[----:B------:R-:W-:Y:S05]  /*e9f0*/  BSYNC B0 ;  /* 0x0000000000007941 */ /* 0x000fea0003800000 */
.L_x_334:
[----:B------:R-:W0:Y:S02]  /*ea00*/  F2I.FTZ.TRUNC.NTZ R0, R0 ;  /* 0x0000000000007305 */ /* 0x000e24000021f100 */
[----:B0-----:R-:W-:Y:S01]  /*ea10*/  PRMT R19, R0, 0x7610, R19 ;  /* 0x0000761000137816 */ /* 0x001fe20000000013 */
[----:B------:R-:W-:Y:S06]  /*ea20*/  BRA `(.L_x_315) ;  /* 0x00000000009c7947 */ /* 0x000fec0003800000 */
.L_x_327:
        /* <DEDUP_REMOVED lines=14> */
.L_x_341:
[----:B------:R-:W-:Y:S05]  /*eb10*/  BSYNC B0 ;  /* 0x0000000000007941 */ /* 0x000fea0003800000 */
.L_x_340:
[----:B------:R-:W0:Y:S02]  /*eb20*/  F2I.FTZ.TRUNC.NTZ R0, R0 ;  /* 0x0000000000007305 */ /* 0x000e24000021f100 */
[----:B0-----:R-:W-:Y:S01]  /*eb30*/  PRMT R19, R0, 0x7610, R19 ;  /* 0x0000761000137816 */ /* 0x001fe20000000013 */
[----:B------:R-:W-:Y:S06]  /*eb40*/  BRA `(.L_x_315) ;  /* 0x0000000000547947 */ /* 0x000fec0003800000 */
.L_x_314:
        /* <DEDUP_REMOVED lines=16> */
.L_x_342:
[----:B------:R-:W-:Y:S01]  /*ec50*/  PRMT R19, RZ, 0x7610, R19 ;  /* 0x00007610ff137816 */ /* 0x000fe20000000013 */
[----:B------:R-:W-:Y:S06]  /*ec60*/  BRA `(.L_x_315) ;  /* 0x00000000000c7947 */ /* 0x000fec0003800000 */
.L_x_339:
[----:B------:R2:W5:Y:S01]  /*ec70*/  LDG.E.U16 R19, desc[UR36][R2.64] ;  /* 0x0000002402137981 */ /* 0x000562000c1e1500 */
[----:B------:R-:W-:Y:S05]  /*ec80*/  BRA `(.L_x_315) ;  /* 0x0000000000047947 */ /* 0x000fea0003800000 */
.L_x_338:
[----:B------:R3:W5:Y:S02]  /*ec90*/  LDG.E.U16 R19, desc[UR36][R2.64] ;  /* 0x0000002402137981 */ /* 0x000764000c1e1500 */
.L_x_315:
        /* <DEDUP_REMOVED lines=17> */
.L_x_346:
[----:B------:R1:W5:Y:S01]  /*edb0*/  LDG.E.U8 R0, desc[UR36][R2.64] ;  /* 0x0000002402007981 */ /* 0x000362000c1e1100 */
[----:B------:R-:W-:Y:S05]  /*edc0*/  BRA `(.L_x_348) ;  /* 0x0000000c00547947 */ /* 0x000fea0003800000 */
.L_x_345:
        /* <DEDUP_REMOVED lines=8> */
.L_x_350:
[----:B------:R3:W5:Y:S01]  /*ee50*/  LDG.E.U16 R0, desc[UR36][R2.64] ;  /* 0x0000002402007981 */ /* 0x000762000c1e1500 */
[----:B------:R-:W-:Y:S05]  /*ee60*/  BRA `(.L_x_348) ;  /* 0x0000000c002c7947 */ /* 0x000fea0003800000 */
.L_x_349:
[----:B------:R4:W5:Y:S01]  /*ee70*/  LDG.E.U16 R0, desc[UR36][R2.64] ;  /* 0x0000002402007981 */ /* 0x000962000c1e1500 */
[----:B------:R-:W-:Y:S05]  /*ee80*/  BRA `(.L_x_348) ;  /* 0x0000000c00247947 */ /* 0x000fea0003800000 */
.L_x_344:
        /* <DEDUP_REMOVED lines=9> */
.L_x_352:
[----:B------:R-:W2:Y:S02]  /*ef20*/  LDG.E.U16 R4, desc[UR36][R2.64] ;  /* 0x0000002402047981 */ /* 0x000ea4000c1e1500 */
[----:B--2---:R-:W-:-:S06]  /*ef30*/  HADD2.F32 R4, -RZ, R4.H0_H0 ;  /* 0x20000004ff047230 */ /* 0x004fcc0000004100 */
[----:B------:R-:W0:Y:S02]  /*ef40*/  F2I.FTZ.TRUNC.NTZ R4, R4 ;  /* 0x0000000400047305 */ /* 0x000e24000021f100 */
[----:B0-----:R-:W-:Y:S01]  /*ef50*/  PRMT R0, R4, 0x7610, R0 ;  /* 0x0000761004007816 */ /* 0x001fe20000000000 */
[----:B------:R-:W-:Y:S06]  /*ef60*/  BRA `(.L_x_348) ;  /* 0x0000000800ec7947 */ /* 0x000fec0003800000 */
.L_x_351:
        /* <DEDUP_REMOVED lines=9> */
.L_x_354:
[----:B------:R-:W2:Y:S02]  /*f000*/  LDG.E.U16 R2, desc[UR36][R2.64] ;  /* 0x0000002402027981 */ /* 0x000ea4000c1e1500 */
[----:B--2---:R-:W-:-:S06]  /*f010*/  HADD2.F32 R4, -RZ, R2.H0_H0 ;  /* 0x20000002ff047230 */ /* 0x004fcc0000004100 */
[----:B------:R-:W0:Y:S02]  /*f020*/  F2I.FTZ.TRUNC.NTZ R4, R4 ;  /* 0x0000000400047305 */ /* 0x000e24000021f100 */
[----:B0-----:R-:W-:Y:S01]  /*f030*/  PRMT R0, R4, 0x7610, R0 ;  /* 0x0000761004007816 */ /* 0x001fe20000000000 */
[----:B------:R-:W-:Y:S06]  /*f040*/  BRA `(.L_x_348) ;  /* 0x0000000800b47947 */ /* 0x000fec0003800000 */
.L_x_353:
[----:B------:R-:W2:Y:S02]  /*f050*/  LDG.E.64 R2, desc[UR36][R2.64] ;  /* 0x0000002402027981 */ /* 0x000ea4000c1e1b00 */
[----:B--2---:R0:W1:Y:S01]  /*f060*/  F2I.F64.TRUNC R0, R2 ;  /* 0x0000000200007311 */ /* 0x004062000030d100 */
[----:B------:R-:W-:Y:S05]  /*f070*/  BRA `(.L_x_348) ;  /* 0x0000000800a87947 */ /* 0x000fea0003800000 */
.L_x_343:
        /* <DEDUP_REMOVED lines=12> */
.L_x_357:
[----:B------:R-:W2:Y:S02]  /*f140*/  LDG.E.64 R2, desc[UR36][R2.64] ;  /* 0x0000002402027981 */ /* 0x000ea4000c1e1b00 */
[----:B--2---:R0:W1:Y:S01]  /*f150*/  F2I.F64.TRUNC R0, R2 ;  /* 0x0000000200007311 */ /* 0x004062000030d100 */
[----:B------:R-:W-:Y:S05]  /*f160*/  BRA `(.L_x_348) ;  /* 0x00000008006c7947 */ /* 0x000fea0003800000 */
.L_x_356:
        /* <DEDUP_REMOVED lines=28> */
.L_x_359:
        /* <DEDUP_REMOVED lines=15> */
.L_x_358:
[----:B------:R-:W2:Y:S02]  /*f420*/  LDG.E.U16 R4, desc[UR36][R2.64] ;  /* 0x0000002402047981 */ /* 0x000ea4000c1e1500 */
[----:B--2---:R-:W-:-:S06]  /*f430*/  IMAD.U32 R4, R4, 0x10000, RZ ;  /* 0x0001000004047824 */ /* 0x004fcc00078e00ff */
[----:B------:R-:W0:Y:S02]  /*f440*/  F2I.FTZ.TRUNC.NTZ R4, R4 ;  /* 0x0000000400047305 */ /* 0x000e24000021f100 */
[----:B0-----:R-:W-:Y:S01]  /*f450*/  PRMT R0, R4, 0x7610, R0 ;  /* 0x0000761004007816 */ /* 0x001fe20000000000 */
[----:B------:R-:W-:Y:S06]  /*f460*/  BRA `(.L_x_348) ;  /* 0x0000000400ac7947 */ /* 0x000fec0003800000 */
.L_x_355:
        /* <DEDUP_REMOVED lines=10> */
.L_x_362:
        /* <DEDUP_REMOVED lines=21> */
.L_x_366:
[----:B------:R-:W-:Y:S05]  /*f660*/  BSYNC B1 ;  /* 0x0000000000017941 */ /* 0x000fea0003800000 */
.L_x_365:
[----:B------:R-:W-:Y:S01]  /*f670*/  IMAD.SHL.U32 R2, R2, 0x100000, RZ ;  /* 0x0010000002027824 */ /* 0x000fe200078e00ff */
[----:B------:R-:W-:-:S04]  /*f680*/  LEA R3, R0, 0x3b800000, 0x17 ;  /* 0x3b80000000037811 */ /* 0x000fc800078eb8ff */
[----:B------:R-:W-:-:S07]  /*f690*/  LOP3.LUT R4, R3, R2, R4, 0xfe, !PT ;  /* 0x0000000203047212 */ /* 0x000fce00078efe04 */
.L_x_364:
[----:B------:R-:W-:Y:S05]  /*f6a0*/  BSYNC B0 ;  /* 0x0000000000007941 */ /* 0x000fea0003800000 */
.L_x_363:
[----:B------:R-:W0:Y:S02]  /*f6b0*/  F2I.FTZ.TRUNC.NTZ R4, R4 ;  /* 0x0000000400047305 */ /* 0x000e24000021f100 */
[----:B0-----:R-:W-:Y:S01]  /*f6c0*/  PRMT R0, R4, 0x7610, R0 ;  /* 0x0000761004007816 */ /* 0x001fe20000000000 */
[----:B------:R-:W-:Y:S06]  /*f6d0*/  BRA `(.L_x_348) ;  /* 0x0000000400107947 */ /* 0x000fec0003800000 */
.L_x_361:
        /* <DEDUP_REMOVED lines=21> */
.L_x_370:
[----:B------:R-:W-:Y:S05]  /*f830*/  BSYNC B1 ;  /* 0x0000000000017941 */ /* 0x000fea0003800000 */
.L_x_369:
[----:B------:R-:W-:Y:S01]  /*f840*/  IMAD.SHL.U32 R2, R2, 0x200000, RZ ;  /* 0x0020000002027824 */ /* 0x000fe200078e00ff */
[----:B------:R-:W-:-:S04]  /*f850*/  LEA R3, R0, 0x37800000, 0x17 ;  /* 0x3780000000037811 */ /* 0x000fc800078eb8ff */
[----:B------:R-:W-:-:S07]  /*f860*/  LOP3.LUT R4, R3, R2, R4, 0xfe, !PT ;  /* 0x0000000203047212 */ /* 0x000fce00078efe04 */
.L_x_368:
[----:B------:R-:W-:Y:S05]  /*f870*/  BSYNC B0 ;  /* 0x0000000000007941 */ /* 0x000fea0003800000 */
.L_x_367:
[----:B------:R-:W0:Y:S02]  /*f880*/  F2I.FTZ.TRUNC.NTZ R4, R4 ;  /* 0x0000000400047305 */ /* 0x000e24000021f100 */
[----:B0-----:R-:W-:Y:S01]  /*f890*/  PRMT R0, R4, 0x7610, R0 ;  /* 0x0000761004007816 */ /* 0x001fe20000000000 */
[----:B------:R-:W-:Y:S06]  /*f8a0*/  BRA `(.L_x_348) ;  /* 0x00000000009c7947 */ /* 0x000fec0003800000 */
.L_x_360:
        /* <DEDUP_REMOVED lines=14> */
.L_x_374:
[----:B------:R-:W-:Y:S05]  /*f990*/  BSYNC B0 ;  /* 0x0000000000007941 */ /* 0x000fea0003800000 */
.L_x_373:
[----:B------:R-:W0:Y:S02]  /*f9a0*/  F2I.FTZ.TRUNC.NTZ R4, R4 ;  /* 0x0000000400047305 */ /* 0x000e24000021f100 */
[----:B0-----:R-:W-:Y:S01]  /*f9b0*/  PRMT R0, R4, 0x7610, R0 ;  /* 0x0000761004007816 */ /* 0x001fe20000000000 */
[----:B------:R-:W-:Y:S06]  /*f9c0*/  BRA `(.L_x_348) ;  /* 0x0000000000547947 */ /* 0x000fec0003800000 */
.L_x_347:
        /* <DEDUP_REMOVED lines=16> */
.L_x_375:
[----:B------:R-:W-:Y:S01]  /*fad0*/  PRMT R0, RZ, 0x7610, R0 ;  /* 0x00007610ff007816 */ /* 0x000fe20000000000 */
[----:B------:R-:W-:Y:S06]  /*fae0*/  BRA `(.L_x_348) ;  /* 0x00000000000c7947 */ /* 0x000fec0003800000 */
.L_x_372:
[----:B------:R0:W5:Y:S01]  /*faf0*/  LDG.E.U16 R0, desc[UR36][R2.64] ;  /* 0x0000002402007981 */ /* 0x000162000c1e1500 */
[----:B------:R-:W-:Y:S05]  /*fb00*/  BRA `(.L_x_348) ;  /* 0x0000000000047947 */ /* 0x000fea0003800000 */
.L_x_371:
[----:B------:R0:W5:Y:S02]  /*fb10*/  LDG.E.U16 R0, desc[UR36][R2.64] ;  /* 0x0000002402007981 */ /* 0x000164000c1e1500 */
.L_x_348:
        /* <DEDUP_REMOVED lines=16> */
[----:B------:R-:W-:Y:S01]  /*fc20*/  STG.E.U8 desc[UR36][R16.64], R5 ;  /* 0x0000000510007986 */ /* 0x000fe2000c101124 */
[----:B------:R-:W-:Y:S05]  /*fc30*/  EXIT ;  /* 0x000000000000794d */ /* 0x000fea0003800000 */
.L_x_379:
[----:B------:R-:W-:Y:S01]  /*fc40*/  STG.E.U8 desc[UR36][R16.64], R5 ;  /* 0x0000000510007986 */ /* 0x000fe2000c101124 */
[----:B------:R-:W-:Y:S05]  /*fc50*/  EXIT ;  /* 0x000000000000794d */ /* 0x000fea0003800000 */
.L_x_378:
        /* <DEDUP_REMOVED lines=8> */
[----:B------:R-:W-:Y:S01]  /*fce0*/  STG.E.64 desc[UR36][R16.64], R2 ;  /* 0x0000000210007986 */ /* 0x000fe2000c101b24 */
[----:B------:R-:W-:Y:S05]  /*fcf0*/  EXIT ;  /* 0x000000000000794d */ /* 0x000fea0003800000 */
.L_x_382:
[----:B------:R-:W-:Y:S01]  /*fd00*/  STG.E desc[UR36][R16.64], R5 ;  /* 0x0000000510007986 */ /* 0x000fe2000c101924 */
[----:B------:R-:W-:Y:S05]  /*fd10*/  EXIT ;  /* 0x000000000000794d */ /* 0x000fea0003800000 */
.L_x_381:
[----:B------:R-:W-:Y:S01]  /*fd20*/  STG.E.U16 desc[UR36][R16.64], R5 ;  /* 0x0000000510007986 */ /* 0x000fe2000c101524 */
[----:B------:R-:W-:Y:S05]  /*fd30*/  EXIT ;  /* 0x000000000000794d */ /* 0x000fea0003800000 */
.L_x_377:
[----:B------:R-:W-:-:S13]  /*fd40*/  ISETP.GT.AND P0, PT, R2, 0x6, PT ;  /* 0x000000060200780c */ /* 0x000fda0003f04270 */
[----:B------:R-:W-:Y:S05]  /*fd50*/  @P0 BRA `(.L_x_383) ;  /* 0x00000000002c0947 */ /* 0x000fea0003800000 */
[----:B------:R-:W-:-:S13]  /*fd60*/  ISETP.NE.AND P0, PT, R2, 0x5, PT ;  /* 0x000000050200780c */ /* 0x000fda0003f05270 */
[----:B------:R-:W-:Y:S05]  /*fd70*/  @!P0 BRA `(.L_x_384) ;  /* 0x0000000000148947 */ /* 0x000fea0003800000 */
[----:B------:R-:W-:-:S13]  /*fd80*/  ISETP.NE.AND P0, PT, R2, 0x6, PT ;  /* 0x000000060200780c */ /* 0x000fda0003f05270 */
[----:B------:R-:W-:Y:S05]  /*fd90*/  @P0 BRA `(.L_x_380) ;  /* 0x0000000800b40947 */ /* 0x000fea0003800000 */
[----:B------:R-:W0:Y:S02]  /*fda0*/  I2F.S16 R3, R5 ;  /* 0x0000000500037306 */ /* 0x000e240000101400 */
[----:B0-----:R-:W-:Y:S01]  /*fdb0*/  STG.E desc[UR36][R16.64], R3 ;  /* 0x0000000310007986 */ /* 0x001fe2000c101924 */
[----:B------:R-:W-:Y:S05]  /*fdc0*/  EXIT ;  /* 0x000000000000794d */ /* 0x000fea0003800000 */
.L_x_384:
[----:B------:R-:W0:Y:S02]  /*fdd0*/  I2F.S16 R0, R5 ;  /* 0x0000000500007306 */ /* 0x000e240000101400 */
[----:B0-----:R-:W-:-:S05]  /*fde0*/  F2FP.F16.F32.PACK_AB R0, RZ, R0 ;  /* 0x00000000ff00723e */ /* 0x001fca00000000ff */
[----:B------:R-:W-:Y:S01]  /*fdf0*/  STG.E.U16 desc[UR36][R16.64], R0 ;  /* 0x0000000010007986 */ /* 0x000fe2000c101524 */
[----:B------:R-:W-:Y:S05]  /*fe00*/  EXIT ;  /* 0x000000000000794d */ /* 0x000fea0003800000 */
.L_x_383:
        /* <DEDUP_REMOVED lines=8> */
[----:B0-----:R-:W-:Y:S01]  /*fe90*/  STG.E.64 desc[UR36][R16.64], R2 ;  /* 0x0000000210007986 */ /* 0x001fe2000c101b24 */
[----:B------:R-:W-:Y:S05]  /*fea0*/  EXIT ;  /* 0x000000000000794d */ /* 0x000fea0003800000 */
.L_x_386:
[----:B------:R-:W0:Y:S02]  /*feb0*/  I2F.S16 R5, R5 ;  /* 0x0000000500057306 */ /* 0x000e240000101400 */
[----:B0-----:R-:W-:-:S04]  /*fec0*/  F2FP.F16.F32.PACK_AB R3, RZ, R5 ;  /* 0x00000005ff03723e */ /* 0x001fc800000000ff */
[----:B------:R-:W-:-:S05]  /*fed0*/  PRMT R3, R3, 0x5410, RZ ;  /* 0x0000541003037816 */ /* 0x000fca00000000ff */
[----:B------:R-:W-:Y:S01]  /*fee0*/  STG.E desc[UR36][R16.64], R3 ;  /* 0x0000000310007986 */ /* 0x000fe2000c101924 */
[----:B------:R-:W-:Y:S05]  /*fef0*/  EXIT ;  /* 0x000000000000794d */ /* 0x000fea0003800000 */
.L_x_385:
[----:B------:R-:W0:Y:S02]  /*ff00*/  I2F.F64.S16 R2, R5 ;  /* 0x0000000500027312 */ /* 0x000e240000101c00 */
[----:B0-----:R-:W-:Y:S01]  /*ff10*/  STG.E.64 desc[UR36][R16.64], R2 ;  /* 0x0000000210007986 */ /* 0x001fe2000c101b24 */
[----:B------:R-:W-:Y:S05]  /*ff20*/  EXIT ;  /* 0x000000000000794d */ /* 0x000fea0003800000 */
.L_x_376:
        /* <DEDUP_REMOVED lines=11> */
[----:B------:R-:W-:Y:S01]  /*ffe0*/  STG.E.U8 desc[UR36][R16.64], R3 ;  /* 0x0000000310007986 */ /* 0x000fe2000c101124 */
[----:B------:R-:W-:Y:S05]  /*fff0*/  EXIT ;  /* 0x000000000000794d */ /* 0x000fea0003800000 */
.L_x_389:
[----:B------:R-:W0:Y:S01]  /*10000*/  I2F.F64.S16 R4, R5 ;  /* 0x0000000500047312 */ /* 0x000e220000101c00 */
[----:B------:R-:W-:-:S05]  /*10010*/  CS2R R6, SRZ ;  /* 0x0000000000067805 */ /* 0x000fca000001ff00 */
[----:B0-----:R-:W-:Y:S01]  /*10020*/  STG.E.128 desc[UR36][R16.64], R4 ;  /* 0x0000000410007986 */ /* 0x001fe2000c101d24 */
[----:B------:R-:W-:Y:S05]  /*10030*/  EXIT ;  /* 0x000000000000794d */ /* 0x000fea0003800000 */
.L_x_388:
        /* <DEDUP_REMOVED lines=21> */
.L_x_393:
[----:B------:R-:W-:Y:S05]  /*10190*/  BSYNC B0 ;  /* 0x0000000000007941 */ /* 0x000fea0003800000 */
.L_x_392:
[----:B------:R-:W-:-:S05]  /*101a0*/  LOP3.LUT R3, R0, R3, RZ, 0xfc, !PT ;  /* 0x0000000300037212 */ /* 0x000fca00078efcff */
[----:B------:R-:W-:Y:S01]  /*101b0*/  STG.E.U8 desc[UR36][R16.64], R3 ;  /* 0x0000000310007986 */ /* 0x000fe2000c101124 */
[----:B------:R-:W-:Y:S05]  /*101c0*/  EXIT ;  /* 0x000000000000794d */ /* 0x000fea0003800000 */
.L_x_391:
        /* <DEDUP_REMOVED lines=13> */
.L_x_395:
[----:B------:R-:W-:Y:S01]  /*102a0*/  IMAD.MOV.U32 R0, RZ, RZ, 0x7f ;  /* 0x0000007fff007424 */ /* 0x000fe200078e00ff */
[----:B------:R-:W-:-:S04]  /*102b0*/  ISETP.GT.U32.AND P0, PT, R2, 0x7f800000, PT ;  /* 0x7f8000000200780c */ /* 0x000fc80003f04070 */
[----:B------:R-:W-:-:S09]  /*102c0*/  SEL R0, R0, 0x7c, P0 ;  /* 0x0000007c00007807 */ /* 0x000fd20000000000 */
.L_x_396:
[----:B------:R-:W-:Y:S05]  /*102d0*/  BSYNC B0 ;  /* 0x0000000000007941 */ /* 0x000fea0003800000 */
.L_x_394:
[----:B------:R-:W-:-:S04]  /*102e0*/  LOP3.LUT R2, R5, 0x80000000, RZ, 0xc0, !PT ;  /* 0x8000000005027812 */ /* 0x000fc800078ec0ff */
[----:B------:R-:W-:-:S04]  /*102f0*/  SHF.R.U32.HI R3, RZ, 0x18, R2 ;  /* 0x00000018ff037819 */ /* 0x000fc80000011602 */
[----:B------:R-:W-:-:S05]  /*10300*/  LOP3.LUT R3, R0, R3, RZ, 0xfc, !PT ;  /* 0x0000000300037212 */ /* 0x000fca00078efcff */
[----:B------:R-:W-:Y:S01]  /*10310*/  STG.E.U8 desc[UR36][R16.64], R3 ;  /* 0x0000000310007986 */ /* 0x000fe2000c101124 */
[----:B------:R-:W-:Y:S05]  /*10320*/  EXIT ;  /* 0x000000000000794d */ /* 0x000fea0003800000 */
.L_x_390:
[----:B------:R-:W0:Y:S02]  /*10330*/  I2F.S16 R0, R5 ;  /* 0x0000000500007306 */ /* 0x000e240000101400 */
[----:B0-----:R-:W-:-:S05]  /*10340*/  F2FP.BF16.F32.PACK_AB R0, RZ, R0 ;  /* 0x00000000ff00723e */ /* 0x001fca00000010ff */
[----:B------:R-:W-:Y:S01]  /*10350*/  STG.E.U16 desc[UR36][R16.64], R0 ;  /* 0x0000000010007986 */ /* 0x000fe2000c101524 */
[----:B------:R-:W-:Y:S05]  /*10360*/  EXIT ;  /* 0x000000000000794d */ /* 0x000fea0003800000 */
.L_x_387:
        /* <DEDUP_REMOVED lines=8> */
[----:B------:R-:W-:Y:S01]  /*103f0*/  STG.E.U16 desc[UR36][R16.64], R5 ;  /* 0x0000000510007986 */ /* 0x000fe2000c101524 */
[----:B------:R-:W-:Y:S05]  /*10400*/  EXIT ;  /* 0x000000000000794d */ /* 0x000fea0003800000 */
.L_x_399:
        /* <DEDUP_REMOVED lines=17> */
.L_x_402:
[----:B------:R-:W-:-:S04]  /*10520*/  LOP3.LUT R2, R5, 0x80000000, RZ, 0xc0, !PT ;  /* 0x8000000005027812 */ /* 0x000fc800078ec0ff */
[----:B------:R-:W-:-:S04]  /*10530*/  SHF.R.U32.HI R3, RZ, 0x18, R2 ;  /* 0x00000018ff037819 */ /* 0x000fc80000011602 */
[----:B------:R-:W-:-:S04]  /*10540*/  LOP3.LUT R0, R0, R3, RZ, 0xfc, !PT ;  /* 0x0000000300007212 */ /* 0x000fc800078efcff */
[----:B------:R-:W-:-:S07]  /*10550*/  PRMT R8, R0, 0x7610, R8 ;  /* 0x0000761000087816 */ /* 0x000fce0000000008 */
.L_x_401:
[----:B------:R-:W-:Y:S05]  /*10560*/  BSYNC B0 ;  /* 0x0000000000007941 */ /* 0x000fea0003800000 */
.L_x_400:
[----:B------:R-:W-:Y:S01]  /*10570*/  STG.E.U8 desc[UR36][R16.64], R8 ;  /* 0x0000000810007986 */ /* 0x000fe2000c101124 */
[----:B------:R-:W-:Y:S05]  /*10580*/  EXIT ;  /* 0x000000000000794d */ /* 0x000fea0003800000 */
.L_x_398:
        /* <DEDUP_REMOVED lines=17> */
.L_x_405:
[----:B------:R-:W-:-:S04]  /*106a0*/  LOP3.LUT R2, R5, 0x80000000, RZ, 0xc0, !PT ;  /* 0x8000000005027812 */ /* 0x000fc800078ec0ff */
[----:B------:R-:W-:-:S04]  /*106b0*/  SHF.R.U32.HI R3, RZ, 0x18, R2 ;  /* 0x00000018ff037819 */ /* 0x000fc80000011602 */
[----:B------:R-:W-:-:S04]  /*106c0*/  LOP3.LUT R0, R0, R3, RZ, 0xfc, !PT ;  /* 0x0000000300007212 */ /* 0x000fc800078efcff */
[----:B------:R-:W-:-:S07]  /*106d0*/  PRMT R8, R0, 0x7610, R8 ;  /* 0x0000761000087816 */ /* 0x000fce0000000008 */
.L_x_404:
[----:B------:R-:W-:Y:S05]  /*106e0*/  BSYNC B0 ;  /* 0x0000000000007941 */ /* 0x000fea0003800000 */
.L_x_403:
[----:B------:R-:W-:Y:S01]  /*106f0*/  STG.E.U8 desc[UR36][R16.64], R8 ;  /* 0x0000000810007986 */ /* 0x000fe2000c101124 */
[----:B------:R-:W-:Y:S05]  /*10700*/  EXIT ;  /* 0x000000000000794d */ /* 0x000fea0003800000 */
.L_x_397:
        /* <DEDUP_REMOVED lines=20> */
[----:B------:R-:W-:Y:S01]  /*10850*/  STG.E.U8 desc[UR36][R16.64], R3 ;  /* 0x0000000310007986 */ /* 0x000fe2000c101124 */
[----:B------:R-:W-:Y:S05]  /*10860*/  EXIT ;  /* 0x000000000000794d */ /* 0x000fea0003800000 */
.L_x_380:
        /* <DEDUP_REMOVED lines=16> */
.L_x_408:
[----:B------:R-:W-:Y:S05]  /*10970*/  EXIT ;  /* 0x000000000000794d */ /* 0x000fea0003800000 */
.L_x_407:
[----:B------:R-:W-:-:S04]  /*10980*/  PRMT R2, R5, 0x9910, RZ ;  /* 0x0000991005027816 */ /* 0x000fc800000000ff */
[----:B------:R-:W-:-:S05]  /*10990*/  SHF.R.S32.HI R3, RZ, 0x1f, R2 ;  /* 0x0000001fff037819 */ /* 0x000fca0000011402 */
[----:B------:R-:W-:Y:S01]  /*109a0*/  STG.E.64 desc[UR36][R16.64], R2 ;  /* 0x0000000210007986 */ /* 0x000fe2000c101b24 */
[----:B------:R-:W-:Y:S05]  /*109b0*/  EXIT ;  /* 0x000000000000794d */ /* 0x000fea0003800000 */
.L_x_406:
[----:B------:R-:W-:Y:S01]  /*109c0*/  STG.E desc[UR36][R16.64], R5 ;  /* 0x0000000510007986 */ /* 0x000fe2000c101924 */
[----:B------:R-:W-:Y:S05]  /*109d0*/  EXIT ;  /* 0x000000000000794d */ /* 0x000fea0003800000 */
.L_x_409:
[----:B------:R-:W-:-:S00]  /*109e0*/  BRA `(.L_x_409) ;  /* 0xfffffffc00fc7947 */ /* 0x000fc0000383ffff */
[----:B------:R-:W-:-:S00]  /*109f0*/  NOP ;  /* 0x0000000000007918 */ /* 0x000fc00000000000 */
        /* <DEDUP_REMOVED lines=8> */
.L_x_20491:


//--------------------- .text._ZN2at6native27unrolled_elementwise_kernelINS0_13BinaryFunctorIsssZZZNS0_18rshift_kernel_cudaERNS_18TensorIteratorBaseEENKUlvE_clEvENKUlvE3_clEvEUlssE_EESt5arrayIPcLm3EELi4E23TrivialOffsetCalculatorILi2EjESC_ILi1EjENS0_6memory12LoadWithCastILi2EEENSF_13StoreWithCastILi1EEEEEviT_T0_T2_T3_T4_T5_ --------------------------
	.section	.text._ZN2at6native27unrolled_elementwise_kernelINS0_13BinaryFunctorIsssZZZNS0_18rshift_kernel_cudaERNS_18TensorIteratorBaseEENKUlvE_clEvENKUlvE3_clEvEUlssE_EESt5arrayIPcLm3EELi4E23TrivialOffsetCalculatorILi2EjESC_ILi1EjENS0_6memory12LoadWithCastILi2EEENSF_13StoreWithCastILi1EEEEEviT_T0_T2_T3_T4_T5_,"ax",@progbits
	.align	128
        .global         _ZN2at6native27unrolled_elementwise_kernelINS0_13BinaryFunctorIsssZZZNS0_18rshift_kernel_cudaERNS_18TensorIteratorBaseEENKUlvE_clEvENKUlvE3_clEvEUlssE_EESt5arrayIPcLm3EELi4E23TrivialOffsetCalculatorILi2EjESC_ILi1EjENS0_6memory12LoadWithCastILi2EEENSF_13StoreWithCastILi1EEEEEviT_T0_T2_T3_T4_T5_
        .type           _ZN2at6native27unrolled_elementwise_kernelINS0_13BinaryFunctorIsssZZZNS0_18rshift_kernel_cudaERNS_18TensorIteratorBaseEENKUlvE_clEvENKUlvE3_clEvEUlssE_EESt5arrayIPcLm3EELi4E23TrivialOffsetCalculatorILi2EjESC_ILi1EjENS0_6memory12LoadWithCastILi2EEENSF_13StoreWithCastILi1EEEEEviT_T0_T2_T3_T4_T5_,@function
        .size           _ZN2at6native27unrolled_elementwise_kernelINS0_13BinaryFunctorIsssZZZNS0_18rshift_kernel_cudaERNS_18TensorIteratorBaseEENKUlvE_clEvENKUlvE3_clEvEUlssE_EESt5arrayIPcLm3EELi4E23TrivialOffsetCalculatorILi2EjESC_ILi1EjENS0_6memory12LoadWithCastILi2EEENSF_13StoreWithCastILi1EEEEEviT_T0_T2_T3_T4_T5_,(.L_x_20492 - _ZN2at6native27unrolled_elementwise_kernelINS0_13BinaryFunctorIsssZZZNS0_18rshift_kernel_cudaERNS_18TensorIteratorBaseEENKUlvE_clEvENKUlvE3_clEvEUlssE_EESt5arrayIPcLm3EELi4E23TrivialOffsetCalculatorILi2EjESC_ILi1EjENS0_6memory12LoadWithCastILi2EEENSF_13StoreWithCastILi1EEEEEviT_T0_T2_T3_T4_T5_)
        .other          _ZN2at6native27unrolled_elementwise_kernelINS0_13BinaryFunctorIsssZZZNS0_18rshift_kernel_cudaERNS_18TensorIteratorBaseEENKUlvE_clEvENKUlvE3_clEvEUlssE_EESt5arrayIPcLm3EELi4E23TrivialOffsetCalculatorILi2EjESC_ILi1EjENS0_6memory12LoadWithCastILi2EEENSF_13StoreWithCastILi1EEEEEviT_T0_T2_T3_T4_T5_,@"STO_CUDA_ENTRY STV_DEFAULT"
_ZN2at6native27unrolled_elementwise_kernelINS0_13BinaryFunctorIsssZZZNS0_18rshift_kernel_cudaERNS_18TensorIteratorBaseEENKUlvE_clEvENKUlvE3_clEvEUlssE_EESt5arrayIPcLm3EELi4E23TrivialOffsetCalculatorILi2EjESC_ILi1EjENS0_6memory12LoadWithCastILi2EEENSF_13StoreWithCastILi1EEEEEviT_T0_T2_T3_T4_T5_:
.text._ZN2at6native27unrolled_elementwise_kernelINS0_13BinaryFunctorIsssZZZNS0_18rshift_kernel_cudaERNS_18TensorIteratorBaseEENKUlvE_clEvENKUlvE3_clEvEUlssE_EESt5arrayIPcLm3EELi4E23TrivialOffsetCalculatorILi2EjESC_ILi1EjENS0_6memory12LoadWithCastILi2EEENSF_13StoreWithCastILi1EEEEEviT_T0_T2_T3_T4_T5_:
[----:B------:R-:W0:Y:S01]  /*0000*/  LDC R1, c[0x0][0x28] ;  /* 0x00000a00ff017b82 */ /* 0x000e220000000800 */
[----:B------:R-:W1:Y:S07]  /*0010*/  S2R R2, SR_CTAID.X ;  /* 0x0000000000027919 */ /* 0x000e6e0000002500 */
[----:B------:R-:W1:Y:S01]  /*0020*/  LDC R3, c[0x0][0x210] ;  /* 0x00008400ff037b82 */ /* 0x000e620000000800 */
[----:B------:R-:W-:Y:S01]  /*0030*/  ULDC.64 UR36, c[0x0][0x208] ;  /* 0x0000820000247ab9 */ /* 0x000fe20000000a00 */
[----:B------:R-:W-:Y:S01]  /*0040*/  BSSY B6, `(.L_x_410) ;  /* 0x00001e0000067945 */ /* 0x000fe20003800000 */
[----:B------:R-:W2:Y:S01]  /*0050*/  S2R R23, SR_TID.X ;  /* 0x0000000000177919 */ /* 0x000ea20000002100 */
[----:B------:R-:W-:-:S02]  /*0060*/  PRMT R18, RZ, 0x7610, R18 ;  /* 0x00007610ff127816 */ /* 0x000fc40000000012 */
[----:B------:R-:W-:Y:S02]  /*0070*/  PRMT R28, RZ, 0x7610, R28 ;  /* 0x00007610ff1c7816 */ /* 0x000fe4000000001c */
[----:B------:R-:W3:Y:S01]  /*0080*/  LDC.U8 R25, c[0x0][0x234] ;  /* 0x00008d00ff197b82 */ /* 0x000ee20000000000 */
[----:B------:R-:W-:-:S07]  /*0090*/  PRMT R17, RZ, 0x7610, R17 ;  /* 0x00007610ff117816 */ /* 0x000fce0000000011 */
[----:B------:R-:W4:Y:S01]  /*00a0*/  LDC.U8 R22, c[0x0][0x235] ;  /* 0x00008d40ff167b82 */ /* 0x000f220000000000 */
[----:B-1----:R-:W-:-:S05]  /*00b0*/  IMAD R16, R2, -0x200, R3 ;  /* 0xfffffe0002107824 */ /* 0x002fca00078e0203 */
[----:B--2---:R-:W-:-:S13]  /*00c0*/  ISETP.GE.AND P0, PT, R23, R16, PT ;  /* 0x000000101700720c */ /* 0x004fda0003f06270 */
[----:B0--34-:R-:W-:Y:S05]  /*00d0*/  @P0 BRA `(.L_x_411) ;  /* 0x0000001c00580947 */ /* 0x019fea0003800000 */
[----:B------:R-:W0:Y:S01]  /*00e0*/  LDC.64 R4, c[0x0][0x220] ;  /* 0x00008800ff047b82 */ /* 0x000e220000000a00 */
[----:B------:R-:W-:Y:S01]  /*00f0*/  PRMT R0, R25, 0x9910, RZ ;  /* 0x0000991019007816 */ /* 0x000fe200000000ff */
[----:B------:R-:W-:Y:S01]  /*0100*/  IMAD R23, R2, 0x200, R23 ;  /* 0x0000020002177824 */ /* 0x000fe200078e0217 */
[----:B------:R-:W-:Y:S02]  /*0110*/  ULDC UR4, c[0x0][0x238] ;  /* 0x00008e0000047ab9 */ /* 0x000fe40000000800 */
[----:B------:R-:W-:Y:S01]  /*0120*/  ISETP.GT.AND P0, PT, R0, 0x9, PT ;  /* 0x000000090000780c */ /* 0x000fe20003f04270 */
[----:B------:R-:W-:-:S05]  /*0130*/  IMAD R3, R23, UR4, RZ ;  /* 0x0000000417037c24 */ /* 0x000fca000f8e02ff */
[----:B0-----:R-:W-:-:S05]  /*0140*/  IADD3 R4, P1, R3, R4, RZ ;  /* 0x0000000403047210 */ /* 0x001fca0007f3e0ff */
[----:B------:R-:W-:Y:S02]  /*0150*/  IMAD.X R5, RZ, RZ, R5, P1 ;  /* 0x000000ffff057224 */ /* 0x000fe400008e0605 */
[----:B------:R-:W-:Y:S06]  /*0160*/  @P0 BRA `(.L_x_412) ;  /* 0x0000000000dc0947 */ /* 0x000fec0003800000 */
        /* <DEDUP_REMOVED lines=10> */
.L_x_415:
[----:B------:R3:W5:Y:S01]  /*0210*/  LDG.E.U8 R28, desc[UR36][R4.64] ;  /* 0x00000024041c7981 */ /* 0x000762000c1e1100 */
[----:B------:R-:W-:Y:S05]  /*0220*/  BRA `(.L_x_417) ;  /* 0x0000000c00587947 */ /* 0x000fea0003800000 */
.L_x_414:
        /* <DEDUP_REMOVED lines=8> */
.L_x_419:
[----:B------:R1:W5:Y:S01]  /*02b0*/  LDG.E.U16 R28, desc[UR36][R4.64] ;  /* 0x00000024041c7981 */ /* 0x000362000c1e1500 */
[----:B------:R-:W-:Y:S05]  /*02c0*/  BRA `(.L_x_417) ;  /* 0x0000000c00307947 */ /* 0x000fea0003800000 */
.L_x_418:
[----:B------:R2:W5:Y:S01]  /*02d0*/  LDG.E.U16 R28, desc[UR36][R4.64] ;  /* 0x00000024041c7981 */ /* 0x000562000c1e1500 */
[----:B------:R-:W-:Y:S05]  /*02e0*/  BRA `(.L_x_417) ;  /* 0x0000000c00287947 */ /* 0x000fea0003800000 */
.L_x_413:
        /* <DEDUP_REMOVED lines=9> */
.L_x_421:
[----:B------:R-:W2:Y:S02]  /*0380*/  LDG.E.U16 R0, desc[UR36][R4.64] ;  /* 0x0000002404007981 */ /* 0x000ea4000c1e1500 */
[----:B--2---:R-:W-:-:S06]  /*0390*/  HADD2.F32 R0, -RZ, R0.H0_H0 ;  /* 0x20000000ff007230 */ /* 0x004fcc0000004100 */
[----:B------:R-:W0:Y:S02]  /*03a0*/  F2I.FTZ.TRUNC.NTZ R0, R0 ;  /* 0x0000000000007305 */ /* 0x000e24000021f100 */
[----:B0-----:R-:W-:Y:S01]  /*03b0*/  PRMT R28, R0, 0x7610, R28 ;  /* 0x00007610001c7816 */ /* 0x001fe2000000001c */
[----:B------:R-:W-:Y:S06]  /*03c0*/  BRA `(.L_x_417) ;  /* 0x0000000800f07947 */ /* 0x000fec0003800000 */
.L_x_420:
        /* <DEDUP_REMOVED lines=9> */
.L_x_423:
[----:B------:R-:W2:Y:S02]  /*0460*/  LDG.E.U16 R4, desc[UR36][R4.64] ;  /* 0x0000002404047981 */ /* 0x000ea4000c1e1500 */
[----:B--2---:R-:W-:-:S06]  /*0470*/  HADD2.F32 R0, -RZ, R4.H0_H0 ;  /* 0x20000004ff007230 */ /* 0x004fcc0000004100 */
[----:B------:R-:W0:Y:S02]  /*0480*/  F2I.FTZ.TRUNC.NTZ R0, R0 ;  /* 0x0000000000007305 */ /* 0x000e24000021f100 */
[----:B0-----:R-:W-:Y:S01]  /*0490*/  PRMT R28, R0, 0x7610, R28 ;  /* 0x00007610001c7816 */ /* 0x001fe2000000001c */
[----:B------:R-:W-:Y:S06]  /*04a0*/  BRA `(.L_x_417) ;  /* 0x0000000800b87947 */ /* 0x000fec0003800000 */
.L_x_422:
[----:B------:R-:W2:Y:S02]  /*04b0*/  LDG.E.64 R4, desc[UR36][R4.64] ;  /* 0x0000002404047981 */ /* 0x000ea4000c1e1b00 */
[----:B--2---:R0:W1:Y:S01]  /*04c0*/  F2I.F64.TRUNC R28, R4 ;  /* 0x00000004001c7311 */ /* 0x004062000030d100 */
[----:B------:R-:W-:Y:S05]  /*04d0*/  BRA `(.L_x_417) ;  /* 0x0000000800ac7947 */ /* 0x000fea0003800000 */
.L_x_412:
        /* <DEDUP_REMOVED lines=12> */
.L_x_426:
[----:B------:R-:W2:Y:S02]  /*05a0*/  LDG.E.64 R4, desc[UR36][R4.64] ;  /* 0x0000002404047981 */ /* 0x000ea4000c1e1b00 */
[----:B--2---:R0:W1:Y:S01]  /*05b0*/  F2I.F64.TRUNC R28, R4 ;  /* 0x00000004001c7311 */ /* 0x004062000030d100 */
[----:B------:R-:W-:Y:S05]  /*05c0*/  BRA `(.L_x_417) ;  /* 0x0000000800707947 */ /* 0x000fea0003800000 */
.L_x_425:
        /* <DEDUP_REMOVED lines=28> */
.L_x_428:
[----:B------:R-:W2:Y:S02]  /*0790*/  LDG.E.U8 R4, desc[UR36][R4.64] ;  /* 0x0000002404047981 */ /* 0x000ea4000c1e1100 */
[----:B--2---:R-:W-:-:S05]  /*07a0*/  IMAD.SHL.U32 R0, R4, 0x2000000, RZ ;  /* 0x0200000004007824 */ /* 0x004fca00078e00ff */
[----:B------:R-:W-:-:S13]  /*07b0*/  ISETP.GE.U32.AND P0, PT, R0, 0x8000000, PT ;  /* 0x080000000000780c */ /* 0x000fda0003f06070 */
[C---:B------:R-:W-:Y:S02]  /*07c0*/  @P0 IMAD.SHL.U32 R3, R4.reuse, 0x200000, RZ ;  /* 0x0020000004030824 */ /* 0x040fe400078e00ff */
[----:B------:R-:W-:-:S03]  /*07d0*/  @!P0 IMAD.SHL.U32 R0, R4, 0x100, RZ ;  /* 0x0000010004008824 */ /* 0x000fc600078e00ff */
[----:B------:R-:W-:Y:S02]  /*07e0*/  @P0 LOP3.LUT R3, R3, 0xfe00000, RZ, 0xc0, !PT ;  /* 0x0fe0000003030812 */ /* 0x000fe400078ec0ff */
[----:B------:R-:W-:Y:S02]  /*07f0*/  @!P0 LOP3.LUT R0, R0, 0x7f00, RZ, 0xc0, !PT ;  /* 0x00007f0000008812 */ /* 0x000fe400078ec0ff */
[----:B------:R-:W-:Y:S02]  /*0800*/  @P0 LOP3.LUT R3, R3, 0x70000000, RZ, 0xfc, !PT ;  /* 0x7000000003030812 */ /* 0x000fe400078efcff */
[----:B------:R-:W-:-:S03]  /*0810*/  @!P0 LOP3.LUT R0, R0, 0x3f000000, RZ, 0xfc, !PT ;  /* 0x3f00000000008812 */ /* 0x000fc600078efcff */
[----:B------:R-:W-:Y:S02]  /*0820*/  @P0 FMUL.FTZ R3, R3, 1.9259299443872358531e-34 ;  /* 0x0780000003030820 */ /* 0x000fe40000410000 */
[----:B------:R-:W-:Y:S01]  /*0830*/  @!P0 FADD.FTZ R3, R0, -0.5 ;  /* 0xbf00000000038421 */ /* 0x000fe20000010000 */
[----:B------:R-:W-:-:S05]  /*0840*/  IMAD.SHL.U32 R0, R4, 0x1000000, RZ ;  /* 0x0100000004007824 */ /* 0x000fca00078e00ff */
[----:B------:R-:W-:-:S06]  /*0850*/  LOP3.LUT R0, R3, 0x80000000, R0, 0xf8, !PT ;  /* 0x8000000003007812 */ /* 0x000fcc00078ef800 */
[----:B------:R-:W0:Y:S02]  /*0860*/  F2I.FTZ.TRUNC.NTZ R0, R0 ;  /* 0x0000000000007305 */ /* 0x000e24000021f100 */
[----:B0-----:R-:W-:Y:S01]  /*0870*/  PRMT R28, R0, 0x7610, R28 ;  /* 0x00007610001c7816 */ /* 0x001fe2000000001c */
[----:B------:R-:W-:Y:S06]  /*0880*/  BRA `(.L_x_417) ;  /* 0x0000000400c07947 */ /* 0x000fec0003800000 */
.L_x_427:
[----:B------:R-:W2:Y:S02]  /*0890*/  LDG.E.U16 R0, desc[UR36][R4.64] ;  /* 0x0000002404007981 */ /* 0x000ea4000c1e1500 */
[----:B--2---:R-:W-:-:S06]  /*08a0*/  IMAD.U32 R0, R0, 0x10000, RZ ;  /* 0x0001000000007824 */ /* 0x004fcc00078e00ff */
[----:B------:R-:W0:Y:S02]  /*08b0*/  F2I.FTZ.TRUNC.NTZ R0, R0 ;  /* 0x0000000000007305 */ /* 0x000e24000021f100 */
[----:B0-----:R-:W-:Y:S01]  /*08c0*/  PRMT R28, R0, 0x7610, R28 ;  /* 0x00007610001c7816 */ /* 0x001fe2000000001c */
[----:B------:R-:W-:Y:S06]  /*08d0*/  BRA `(.L_x_417) ;  /* 0x0000000400ac7947 */ /* 0x000fec0003800000 */
.L_x_424:
        /* <DEDUP_REMOVED lines=10> */
.L_x_431:
        /* <DEDUP_REMOVED lines=21> */
.L_x_435:
[----:B------:R-:W-:Y:S05]  /*0ad0*/  BSYNC B1 ;  /* 0x0000000000017941 */ /* 0x000fea0003800000 */
.L_x_434:
[----:B------:R-:W-:Y:S01]  /*0ae0*/  LEA R5, R0, 0x3b800000, 0x17 ;  /* 0x3b80000000057811 */ /* 0x000fe200078eb8ff */
[----:B------:R-:W-:-:S05]  /*0af0*/  IMAD.SHL.U32 R0, R3, 0x100000, RZ ;  /* 0x0010000003007824 */ /* 0x000fca00078e00ff */
[----:B------:R-:W-:-:S07]  /*0b00*/  LOP3.LUT R0, R5, R0, R6, 0xfe, !PT ;  /* 0x0000000005007212 */ /* 0x000fce00078efe06 */
.L_x_433:
[----:B------:R-:W-:Y:S05]  /*0b10*/  BSYNC B0 ;  /* 0x0000000000007941 */ /* 0x000fea0003800000 */
.L_x_432:
[----:B------:R-:W0:Y:S02]  /*0b20*/  F2I.FTZ.TRUNC.NTZ R0, R0 ;  /* 0x0000000000007305 */ /* 0x000e24000021f100 */
[----:B0-----:R-:W-:Y:S01]  /*0b30*/  PRMT R28, R0, 0x7610, R28 ;  /* 0x00007610001c7816 */ /* 0x001fe2000000001c */
[----:B------:R-:W-:Y:S06]  /*0b40*/  BRA `(.L_x_417) ;  /* 0x0000000400107947 */ /* 0x000fec0003800000 */
.L_x_430:
        /* <DEDUP_REMOVED lines=21> */
.L_x_439:
[----:B------:R-:W-:Y:S05]  /*0ca0*/  BSYNC B1 ;  /* 0x0000000000017941 */ /* 0x000fea0003800000 */
.L_x_438:
[----:B------:R-:W-:Y:S01]  /*0cb0*/  LEA R5, R0, 0x37800000, 0x17 ;  /* 0x3780000000057811 */ /* 0x000fe200078eb8ff */
[----:B------:R-:W-:-:S05]  /*0cc0*/  IMAD.SHL.U32 R0, R3, 0x200000, RZ ;  /* 0x0020000003007824 */ /* 0x000fca00078e00ff */
[----:B------:R-:W-:-:S07]  /*0cd0*/  LOP3.LUT R0, R5, R0, R6, 0xfe, !PT ;  /* 0x0000000005007212 */ /* 0x000fce00078efe06 */
.L_x_437:
[----:B------:R-:W-:Y:S05]  /*0ce0*/  BSYNC B0 ;  /* 0x0000000000007941 */ /* 0x000fea0003800000 */
.L_x_436:
[----:B------:R-:W0:Y:S02]  /*0cf0*/  F2I.FTZ.TRUNC.NTZ R0, R0 ;  /* 0x0000000000007305 */ /* 0x000e24000021f100 */
[----:B0-----:R-:W-:Y:S01]  /*0d00*/  PRMT R28, R0, 0x7610, R28 ;  /* 0x00007610001c7816 */ /* 0x001fe2000000001c */
[----:B------:R-:W-:Y:S06]  /*0d10*/  BRA `(.L_x_417) ;  /* 0x00000000009c7947 */ /* 0x000fec0003800000 */
.L_x_429:
        /* <DEDUP_REMOVED lines=14> */
.L_x_443:
[----:B------:R-:W-:Y:S05]  /*0e00*/  BSYNC B0 ;  /* 0x0000000000007941 */ /* 0x000fea0003800000 */
.L_x_442:
[----:B------:R-:W0:Y:S02]  /*0e10*/  F2I.FTZ.TRUNC.NTZ R0, R0 ;  /* 0x0000000000007305 */ /* 0x000e24000021f100 */
[----:B0-----:R-:W-:Y:S01]  /*0e20*/  PRMT R28, R0, 0x7610, R28 ;  /* 0x00007610001c7816 */ /* 0x001fe2000000001c */
[----:B------:R-:W-:Y:S06]  /*0e30*/  BRA `(.L_x_417) ;  /* 0x0000000000547947 */ /* 0x000fec0003800000 */
.L_x_416:
        /* <DEDUP_REMOVED lines=16> */
.L_x_444:
[----:B------:R-:W-:Y:S01]  /*0f40*/  PRMT R28, RZ, 0x7610, R28 ;  /* 0x00007610ff1c7816 */ /* 0x000fe2000000001c */
[----:B------:R-:W-:Y:S06]  /*0f50*/  BRA `(.L_x_417) ;  /* 0x00000000000c7947 */ /* 0x000fec0003800000 */
.L_x_441:
[----:B------:R0:W5:Y:S01]  /*0f60*/  LDG.E.U16 R28, desc[UR36][R4.64] ;  /* 0x00000024041c7981 */ /* 0x000162000c1e1500 */
[----:B------:R-:W-:Y:S05]  /*0f70*/  BRA `(.L_x_417) ;  /* 0x0000000000047947 */ /* 0x000fea0003800000 */
.L_x_440:
[----:B------:R0:W5:Y:S02]  /*0f80*/  LDG.E.U16 R28, desc[UR36][R4.64] ;  /* 0x00000024041c7981 */ /* 0x000164000c1e1500 */
.L_x_417:
[----:B01234-:R-:W0:Y:S01]  /*0f90*/  LDC.64 R4, c[0x0][0x228] ;  /* 0x00008a00ff047b82 */ /* 0x01fe220000000a00 */
[----:B------:R-:W-:Y:S01]  /*0fa0*/  PRMT R0, R22, 0x9910, RZ ;  /* 0x0000991016007816 */ /* 0x000fe200000000ff */
[----:B------:R-:W-:Y:S02]  /*0fb0*/  ULDC UR4, c[0x0][0x23c] ;  /* 0x00008f0000047ab9 */ /* 0x000fe40000000800 */
[----:B------:R-:W-:Y:S01]  /*0fc0*/  IMAD R23, R23, UR4, RZ ;  /* 0x0000000417177c24 */ /* 0x000fe2000f8e02ff */
[----:B------:R-:W-:-:S04]  /*0fd0*/  ISETP.GT.AND P0, PT, R0, 0x9, PT ;  /* 0x000000090000780c */ /* 0x000fc80003f04270 */
[----:B0-----:R-:W-:-:S05]  /*0fe0*/  IADD3 R4, P1, R23, R4, RZ ;  /* 0x0000000417047210 */ /* 0x001fca0007f3e0ff */
[----:B------:R-:W-:-:S04]  /*0ff0*/  IMAD.X R5, RZ, RZ, R5, P1 ;  /* 0x000000ffff057224 */ /* 0x000fc800008e0605 */
        /* <DEDUP_REMOVED lines=11> */
.L_x_448:
[----:B------:R1:W5:Y:S01]  /*10b0*/  LDG.E.U8 R17, desc[UR36][R4.64] ;  /* 0x0000002404117981 */ /* 0x000362000c1e1100 */
[----:B------:R-:W-:Y:S05]  /*10c0*/  BRA `(.L_x_450) ;  /* 0x0000000c00547947 */ /* 0x000fea0003800000 */
.L_x_447:
        /* <DEDUP_REMOVED lines=8> */
.L_x_452:
[----:B------:R3:W5:Y:S01]  /*1150*/  LDG.E.U16 R17, desc[UR36][R4.64] ;  /* 0x0000002404117981 */ /* 0x000762000c1e1500 */
[----:B------:R-:W-:Y:S05]  /*1160*/  BRA `(.L_x_450) ;  /* 0x0000000c002c7947 */ /* 0x000fea0003800000 */
.L_x_451:
[----:B------:R2:W5:Y:S01]  /*1170*/  LDG.E.U16 R17, desc[UR36][R4.64] ;  /* 0x0000002404117981 */ /* 0x000562000c1e1500 */
[----:B------:R-:W-:Y:S05]  /*1180*/  BRA `(.L_x_450) ;  /* 0x0000000c00247947 */ /* 0x000fea0003800000 */
.L_x_446:
        /* <DEDUP_REMOVED lines=9> */
.L_x_454:
[----:B------:R-:W2:Y:S02]  /*1220*/  LDG.E.U16 R0, desc[UR36][R4.64] ;  /* 0x0000002404007981 */ /* 0x000ea4000c1e1500 */
[----:B--2---:R-:W-:-:S06]  /*1230*/  HADD2.F32 R0, -RZ, R0.H0_H0 ;  /* 0x20000000ff007230 */ /* 0x004fcc0000004100 */
[----:B------:R-:W0:Y:S02]  /*1240*/  F2I.FTZ.TRUNC.NTZ R0, R0 ;  /* 0x0000000000007305 */ /* 0x000e24000021f100 */
[----:B0-----:R-:W-:Y:S01]  /*1250*/  PRMT R17, R0, 0x7610, R17 ;  /* 0x0000761000117816 */ /* 0x001fe20000000011 */
[----:B------:R-:W-:Y:S06]  /*1260*/  BRA `(.L_x_450) ;  /* 0x0000000800ec7947 */ /* 0x000fec0003800000 */
.L_x_453:
        /* <DEDUP_REMOVED lines=9> */
.L_x_456:
[----:B------:R-:W2:Y:S02]  /*1300*/  LDG.E.U16 R4, desc[UR36][R4.64] ;  /* 0x0000002404047981 */ /* 0x000ea4000c1e1500 */
[----:B--2---:R-:W-:-:S06]  /*1310*/  HADD2.F32 R0, -RZ, R4.H0_H0 ;  /* 0x20000004ff007230 */ /* 0x004fcc0000004100 */
[----:B------:R-:W0:Y:S02]  /*1320*/  F2I.FTZ.TRUNC.NTZ R0, R0 ;  /* 0x0000000000007305 */ /* 0x000e24000021f100 */
[----:B0-----:R-:W-:Y:S01]  /*1330*/  PRMT R17, R0, 0x7610, R17 ;  /* 0x0000761000117816 */ /* 0x001fe20000000011 */
[----:B------:R-:W-:Y:S06]  /*1340*/  BRA `(.L_x_450) ;  /* 0x0000000800b47947 */ /* 0x000fec0003800000 */
.L_x_455:
[----:B------:R-:W2:Y:S02]  /*1350*/  LDG.E.64 R4, desc[UR36][R4.64] ;  /* 0x0000002404047981 */ /* 0x000ea4000c1e1b00 */
[----:B--2---:R0:W1:Y:S01]  /*1360*/  F2I.F64.TRUNC R17, R4 ;  /* 0x0000000400117311 */ /* 0x004062000030d100 */
[----:B------:R-:W-:Y:S05]  /*1370*/  BRA `(.L_x_450) ;  /* 0x0000000800a87947 */ /* 0x000fea0003800000 */
.L_x_445:
        /* <DEDUP_REMOVED lines=12> */
.L_x_459:
[----:B------:R-:W2:Y:S02]  /*1440*/  LDG.E.64 R4, desc[UR36][R4.64] ;  /* 0x0000002404047981 */ /* 0x000ea4000c1e1b00 */
[----:B--2---:R0:W1:Y:S01]  /*1450*/  F2I.F64.TRUNC R17, R4 ;  /* 0x0000000400117311 */ /* 0x004062000030d100 */
[----:B------:R-:W-:Y:S05]  /*1460*/  BRA `(.L_x_450) ;  /* 0x00000008006c7947 */ /* 0x000fea0003800000 */
.L_x_458:
        /* <DEDUP_REMOVED lines=28> */
.L_x_461:
[----:B------:R-:W2:Y:S02]  /*1630*/  LDG.E.U8 R4, desc[UR36][R4.64] ;  /* 0x0000002404047981 */ /* 0x000ea4000c1e1100 */
[----:B--2---:R-:W-:-:S05]  /*1640*/  IMAD.SHL.U32 R0, R4, 0x2000000, RZ ;  /* 0x0200000004007824 */ /* 0x004fca00078e00ff */
[----:B------:R-:W-:-:S13]  /*1650*/  ISETP.GE.U32.AND P0, PT, R0, 0x8000000, PT ;  /* 0x080000000000780c */ /* 0x000fda0003f06070 */
[C---:B------:R-:W-:Y:S02]  /*1660*/  @!P0 IMAD.SHL.U32 R0, R4.reuse, 0x100, RZ ;  /* 0x0000010004008824 */ /* 0x040fe400078e00ff */
[----:B------:R-:W-:-:S03]  /*1670*/  @P0 IMAD.SHL.U32 R3, R4, 0x200000, RZ ;  /* 0x0020000004030824 */ /* 0x000fc600078e00ff */
        /* <DEDUP_REMOVED lines=10> */
.L_x_460:
[----:B------:R-:W2:Y:S02]  /*1720*/  LDG.E.U16 R0, desc[UR36][R4.64] ;  /* 0x0000002404007981 */ /* 0x000ea4000c1e1500 */
[----:B--2---:R-:W-:-:S06]  /*1730*/  IMAD.U32 R0, R0, 0x10000, RZ ;  /* 0x0001000000007824 */ /* 0x004fcc00078e00ff */
[----:B------:R-:W0:Y:S02]  /*1740*/  F2I.FTZ.TRUNC.NTZ R0, R0 ;  /* 0x0000000000007305 */ /* 0x000e24000021f100 */
[----:B0-----:R-:W-:Y:S01]  /*1750*/  PRMT R17, R0, 0x7610, R17 ;  /* 0x0000761000117816 */ /* 0x001fe20000000011 */
[----:B------:R-:W-:Y:S06]  /*1760*/  BRA `(.L_x_450) ;  /* 0x0000000400ac7947 */ /* 0x000fec0003800000 */
.L_x_457:
        /* <DEDUP_REMOVED lines=10> */
.L_x_464:
        /* <DEDUP_REMOVED lines=21> */
.L_x_468:
[----:B------:R-:W-:Y:S05]  /*1960*/  BSYNC B1 ;  /* 0x0000000000017941 */ /* 0x000fea0003800000 */
.L_x_467:
[----:B------:R-:W-:Y:S01]  /*1970*/  LEA R5, R0, 0x3b800000, 0x17 ;  /* 0x3b80000000057811 */ /* 0x000fe200078eb8ff */
[----:B------:R-:W-:-:S05]  /*1980*/  IMAD.SHL.U32 R0, R3, 0x100000, RZ ;  /* 0x0010000003007824 */ /* 0x000fca00078e00ff */
[----:B------:R-:W-:-:S07]  /*1990*/  LOP3.LUT R0, R5, R0, R6, 0xfe, !PT ;  /* 0x0000000005007212 */ /* 0x000fce00078efe06 */
.L_x_466:
[----:B------:R-:W-:Y:S05]  /*19a0*/  BSYNC B0 ;  /* 0x0000000000007941 */ /* 0x000fea0003800000 */
.L_x_465:
[----:B------:R-:W0:Y:S02]  /*19b0*/  F2I.FTZ.TRUNC.NTZ R0, R0 ;  /* 0x0000000000007305 */ /* 0x000e24000021f100 */
[----:B0-----:R-:W-:Y:S01]  /*19c0*/  PRMT R17, R0, 0x7610, R17 ;  /* 0x0000761000117816 */ /* 0x001fe20000000011 */
[----:B------:R-:W-:Y:S06]  /*19d0*/  BRA `(.L_x_450) ;  /* 0x0000000400107947 */ /* 0x000fec0003800000 */
.L_x_463:
        /* <DEDUP_REMOVED lines=21> */
.L_x_472:
[----:B------:R-:W-:Y:S05]  /*1b30*/  BSYNC B1 ;  /* 0x0000000000017941 */ /* 0x000fea0003800000 */
.L_x_471:
[----:B------:R-:W-:Y:S01]  /*1b40*/  LEA R5, R0, 0x37800000, 0x17 ;  /* 0x3780000000057811 */ /* 0x000fe200078eb8ff */
[----:B------:R-:W-:-:S05]  /*1b50*/  IMAD.SHL.U32 R0, R3, 0x200000, RZ ;  /* 0x0020000003007824 */ /* 0x000fca00078e00ff */
[----:B------:R-:W-:-:S07]  /*1b60*/  LOP3.LUT R0, R5, R0, R6, 0xfe, !PT ;  /* 0x0000000005007212 */ /* 0x000fce00078efe06 */
.L_x_470:
[----:B------:R-:W-:Y:S05]  /*1b70*/  BSYNC B0 ;  /* 0x0000000000007941 */ /* 0x000fea0003800000 */
.L_x_469:
[----:B------:R-:W0:Y:S02]  /*1b80*/  F2I.FTZ.TRUNC.NTZ R0, R0 ;  /* 0x0000000000007305 */ /* 0x000e24000021f100 */
[----:B0-----:R-:W-:Y:S01]  /*1b90*/  PRMT R17, R0, 0x7610, R17 ;  /* 0x0000761000117816 */ /* 0x001fe20000000011 */
[----:B------:R-:W-:Y:S06]  /*1ba0*/  BRA `(.L_x_450) ;  /* 0x00000000009c7947 */ /* 0x000fec0003800000 */
.L_x_462:
        /* <DEDUP_REMOVED lines=14> */
.L_x_476:
[----:B------:R-:W-:Y:S05]  /*1c90*/  BSYNC B0 ;  /* 0x0000000000007941 */ /* 0x000fea0003800000 */
.L_x_475:
[----:B------:R-:W0:Y:S02]  /*1ca0*/  F2I.FTZ.TRUNC.NTZ R0, R0 ;  /* 0x0000000000007305 */ /* 0x000e24000021f100 */
[----:B0-----:R-:W-:Y:S01]  /*1cb0*/  PRMT R17, R0, 0x7610, R17 ;  /* 0x0000761000117816 */ /* 0x001fe20000000011 */
[----:B------:R-:W-:Y:S06]  /*1cc0*/  BRA `(.L_x_450) ;  /* 0x0000000000547947 */ /* 0x000fec0003800000 */
.L_x_449:
        /* <DEDUP_REMOVED lines=16> */
.L_x_477:
[----:B------:R-:W-:Y:S01]  /*1dd0*/  PRMT R17, RZ, 0x7610, R17 ;  /* 0x00007610ff117816 */ /* 0x000fe20000000011 */
[----:B------:R-:W-:Y:S06]  /*1de0*/  BRA `(.L_x_450) ;  /* 0x00000000000c7947 */ /* 0x000fec0003800000 */
.L_x_474:
[----:B------:R0:W5:Y:S01]  /*1df0*/  LDG.E.U16 R17, desc[UR36][R4.64] ;  /* 0x0000002404117981 */ /* 0x000162000c1e1500 */
[----:B------:R-:W-:Y:S05]  /*1e00*/  BRA `(.L_x_450) ;  /* 0x0000000000047947 */ /* 0x000fea0003800000 */
.L_x_473:
[----:B------:R0:W5:Y:S02]  /*1e10*/  LDG.E.U16 R17, desc[UR36][R4.64] ;  /* 0x0000002404117981 */ /* 0x000164000c1e1500 */
.L_x_450:
[----:B------:R-:W2:Y:S02]  /*1e20*/  S2R R23, SR_TID.X ;  /* 0x0000000000177919 */ /* 0x000ea40000002100 */
[----:B--2---:R-:W-:-:S07]  /*1e30*/  VIADD R23, R23, 0x80 ;  /* 0x0000008017177836 */ /* 0x004fce0000000000 */
.L_x_411:
[----:B------:R-:W-:Y:S05]  /*1e40*/  BSYNC B6 ;  /* 0x0000000000067941 */ /* 0x000fea0003800000 */
.L_x_410:
[----:B------:R-:W-:Y:S01]  /*1e50*/  ISETP.GE.AND P0, PT, R23, R16, PT ;  /* 0x000000101700720c */ /* 0x000fe20003f06270 */
[----:B------:R-:W-:Y:S01]  /*1e60*/  BSSY B6, `(.L_x_478) ;  /* 0x00001d7000067945 */ /* 0x000fe20003800000 */
[----:B------:R-:W-:-:S11]  /*1e70*/  PRMT R19, RZ, 0x7610, R19 ;  /* 0x00007610ff137816 */ /* 0x000fd60000000013 */
[----:B------:R-:W-:Y:S05]  /*1e80*/  @P0 BRA `(.L_x_479) ;  /* 0x0000001c00500947 */ /* 0x000fea0003800000 */
[----:B01-34-:R-:W0:Y:S01]  /*1e90*/  LDC.64 R4, c[0x0][0x220] ;  /* 0x00008800ff047b82 */ /* 0x01be220000000a00 */
        /* <DEDUP_REMOVED lines=18> */
.L_x_483:
[----:B------:R0:W5:Y:S01]  /*1fc0*/  LDG.E.U8 R18, desc[UR36][R4.64] ;  /* 0x0000002404127981 */ /* 0x000162000c1e1100 */
[----:B------:R-:W-:Y:S05]  /*1fd0*/  BRA `(.L_x_485) ;  /* 0x0000000c00547947 */ /* 0x000fea0003800000 */
.L_x_482:
        /* <DEDUP_REMOVED lines=8> */
.L_x_487:
[----:B------:R0:W5:Y:S01]  /*2060*/  LDG.E.U16 R18, desc[UR36][R4.64] ;  /* 0x0000002404127981 */ /* 0x000162000c1e1500 */
[----:B------:R-:W-:Y:S05]  /*2070*/  BRA `(.L_x_485) ;  /* 0x0000000c002c7947 */ /* 0x000fea0003800000 */
.L_x_486:
[----:B------:R0:W5:Y:S01]  /*2080*/  LDG.E.U16 R18, desc[UR36][R4.64] ;  /* 0x0000002404127981 */ /* 0x000162000c1e1500 */
[----:B------:R-:W-:Y:S05]  /*2090*/  BRA `(.L_x_485) ;  /* 0x0000000c00247947 */ /* 0x000fea0003800000 */
.L_x_481:
        /* <DEDUP_REMOVED lines=9> */
.L_x_489:
[----:B------:R-:W2:Y:S02]  /*2130*/  LDG.E.U16 R0, desc[UR36][R4.64] ;  /* 0x0000002404007981 */ /* 0x000ea4000c1e1500 */
[----:B--2---:R-:W-:-:S06]  /*2140*/  HADD2.F32 R0, -RZ, R0.H0_H0 ;  /* 0x20000000ff007230 */ /* 0x004fcc0000004100 */
[----:B------:R-:W0:Y:S02]  /*2150*/  F2I.FTZ.TRUNC.NTZ R0, R0 ;  /* 0x0000000000007305 */ /* 0x000e24000021f100 */
[----:B0-----:R-:W-:Y:S01]  /*2160*/  PRMT R18, R0, 0x7610, R18 ;  /* 0x0000761000127816 */ /* 0x001fe20000000012 */
[----:B------:R-:W-:Y:S06]  /*2170*/  BRA `(.L_x_485) ;  /* 0x0000000800ec7947 */ /* 0x000fec0003800000 */
.L_x_488:
        /* <DEDUP_REMOVED lines=9> */
.L_x_491:
[----:B------:R-:W2:Y:S02]  /*2210*/  LDG.E.U16 R4, desc[UR36][R4.64] ;  /* 0x0000002404047981 */ /* 0x000ea4000c1e1500 */
[----:B--2---:R-:W-:-:S06]  /*2220*/  HADD2.F32 R0, -RZ, R4.H0_H0 ;  /* 0x20000004ff007230 */ /* 0x004fcc0000004100 */
[----:B------:R-:W0:Y:S02]  /*2230*/  F2I.FTZ.TRUNC.NTZ R0, R0 ;  /* 0x0000000000007305 */ /* 0x000e24000021f100 */
[----:B0-----:R-:W-:Y:S01]  /*2240*/  PRMT R18, R0, 0x7610, R18 ;  /* 0x0000761000127816 */ /* 0x001fe20000000012 */
[----:B------:R-:W-:Y:S06]  /*2250*/  BRA `(.L_x_485) ;  /* 0x0000000800b47947 */ /* 0x000fec0003800000 */
.L_x_490:
[----:B------:R-:W2:Y:S02]  /*2260*/  LDG.E.64 R4, desc[UR36][R4.64] ;  /* 0x0000002404047981 */ /* 0x000ea4000c1e1b00 */
[----:B--2---:R0:W1:Y:S01]  /*2270*/  F2I.F64.TRUNC R18, R4 ;  /* 0x0000000400127311 */ /* 0x004062000030d100 */
[----:B------:R-:W-:Y:S05]  /*2280*/  BRA `(.L_x_485) ;  /* 0x0000000800a87947 */ /* 0x000fea0003800000 */
.L_x_480:
        /* <DEDUP_REMOVED lines=12> */
.L_x_494:
[----:B------:R-:W2:Y:S02]  /*2350*/  LDG.E.64 R4, desc[UR36][R4.64] ;  /* 0x0000002404047981 */ /* 0x000ea4000c1e1b00 */
[----:B--2---:R0:W1:Y:S01]  /*2360*/  F2I.F64.TRUNC R18, R4 ;  /* 0x0000000400127311 */ /* 0x004062000030d100 */
[----:B------:R-:W-:Y:S05]  /*2370*/  BRA `(.L_x_485) ;  /* 0x00000008006c7947 */ /* 0x000fea0003800000 */
.L_x_493:
        /* <DEDUP_REMOVED lines=28> */
.L_x_496:
        /* <DEDUP_REMOVED lines=15> */
.L_x_495:
[----:B------:R-:W2:Y:S02]  /*2630*/  LDG.E.U16 R0, desc[UR36][R4.64] ;  /* 0x0000002404007981 */ /* 0x000ea4000c1e1500 */
[----:B--2---:R-:W-:-:S06]  /*2640*/  IMAD.U32 R0, R0, 0x10000, RZ ;  /* 0x0001000000007824 */ /* 0x004fcc00078e00ff */
[----:B------:R-:W0:Y:S02]  /*2650*/  F2I.FTZ.TRUNC.NTZ R0, R0 ;  /* 0x0000000000007305 */ /* 0x000e24000021f100 */
[----:B0-----:R-:W-:Y:S01]  /*2660*/  PRMT R18, R0, 0x7610, R18 ;  /* 0x0000761000127816 */ /* 0x001fe20000000012 */
[----:B------:R-:W-:Y:S06]  /*2670*/  BRA `(.L_x_485) ;  /* 0x0000000400ac7947 */ /* 0x000fec0003800000 */
.L_x_492:
        /* <DEDUP_REMOVED lines=10> */
.L_x_499:
        /* <DEDUP_REMOVED lines=21> */
.L_x_503:
[----:B------:R-:W-:Y:S05]  /*2870*/  BSYNC B1 ;  /* 0x0000000000017941 */ /* 0x000fea0003800000 */
.L_x_502:
[----:B------:R-:W-:Y:S01]  /*2880*/  LEA R5, R0, 0x3b800000, 0x17 ;  /* 0x3b80000000057811 */ /* 0x000fe200078eb8ff */
[----:B------:R-:W-:-:S05]  /*2890*/  IMAD.SHL.U32 R0, R3, 0x100000, RZ ;  /* 0x0010000003007824 */ /* 0x000fca00078e00ff */
[----:B------:R-:W-:-:S07]  /*28a0*/  LOP3.LUT R0, R5, R0, R6, 0xfe, !PT ;  /* 0x0000000005007212 */ /* 0x000fce00078efe06 */
.L_x_501:
[----:B------:R-:W-:Y:S05]  /*28b0*/  BSYNC B0 ;  /* 0x0000000000007941 */ /* 0x000fea0003800000 */
.L_x_500:
[----:B------:R-:W0:Y:S02]  /*28c0*/  F2I.FTZ.TRUNC.NTZ R0, R0 ;  /* 0x0000000000007305 */ /* 0x000e24000021f100 */
[----:B0-----:R-:W-:Y:S01]  /*28d0*/  PRMT R18, R0, 0x7610, R18 ;  /* 0x0000761000127816 */ /* 0x001fe20000000012 */
[----:B------:R-:W-:Y:S06]  /*28e0*/  BRA `(.L_x_485) ;  /* 0x0000000400107947 */ /* 0x000fec0003800000 */
.L_x_498:
        /* <DEDUP_REMOVED lines=21> */
.L_x_507:
[----:B------:R-:W-:Y:S05]  /*2a40*/  BSYNC B1 ;  /* 0x0000000000017941 */ /* 0x000fea0003800000 */
.L_x_506:
[----:B------:R-:W-:Y:S01]  /*2a50*/  LEA R5, R0, 0x37800000, 0x17 ;  /* 0x3780000000057811 */ /* 0x000fe200078eb8ff */
[----:B------:R-:W-:-:S05]  /*2a60*/  IMAD.SHL.U32 R0, R3, 0x200000, RZ ;  /* 0x0020000003007824 */ /* 0x000fca00078e00ff */
[----:B------:R-:W-:-:S07]  /*2a70*/  LOP3.LUT R0, R5, R0, R6, 0xfe, !PT ;  /* 0x0000000005007212 */ /* 0x000fce00078efe06 */
.L_x_505:
[----:B------:R-:W-:Y:S05]  /*2a80*/  BSYNC B0 ;  /* 0x0000000000007941 */ /* 0x000fea0003800000 */
.L_x_504:
[----:B------:R-:W0:Y:S02]  /*2a90*/  F2I.FTZ.TRUNC.NTZ R0, R0 ;  /* 0x0000000000007305 */ /* 0x000e24000021f100 */
[----:B0-----:R-:W-:Y:S01]  /*2aa0*/  PRMT R18, R0, 0x7610, R18 ;  /* 0x0000761000127816 */ /* 0x001fe20000000012 */
[----:B------:R-:W-:Y:S06]  /*2ab0*/  BRA `(.L_x_485) ;  /* 0x00000000009c7947 */ /* 0x000fec0003800000 */
.L_x_497:
        /* <DEDUP_REMOVED lines=14> */
.L_x_511:
[----:B------:R-:W-:Y:S05]  /*2ba0*/  BSYNC B0 ;  /* 0x0000000000007941 */ /* 0x000fea0003800000 */
.L_x_510:
[----:B------:R-:W0:Y:S02]  /*2bb0*/  F2I.FTZ.TRUNC.NTZ R0, R0 ;  /* 0x0000000000007305 */ /* 0x000e24000021f100 */
[----:B0-----:R-:W-:Y:S01]  /*2bc0*/  PRMT R18, R0, 0x7610, R18 ;  /* 0x0000761000127816 */ /* 0x001fe20000000012 */
[----:B------:R-:W-:Y:S06]  /*2bd0*/  BRA `(.L_x_485) ;  /* 0x0000000000547947 */ /* 0x000fec0003800000 */
.L_x_484:
        /* <DEDUP_REMOVED lines=16> */
.L_x_512:
[----:B------:R-:W-:Y:S01]  /*2ce0*/  PRMT R18, RZ, 0x7610, R18 ;  /* 0x00007610ff127816 */ /* 0x000fe20000000012 */
[----:B------:R-:W-:Y:S06]  /*2cf0*/  BRA `(.L_x_485) ;  /* 0x00000000000c7947 */ /* 0x000fec0003800000 */
.L_x_509:
[----:B------:R2:W5:Y:S01]  /*2d00*/  LDG.E.U16 R18, desc[UR36][R4.64] ;  /* 0x0000002404127981 */ /* 0x000562000c1e1500 */
[----:B------:R-:W-:Y:S05]  /*2d10*/  BRA `(.L_x_485) ;  /* 0x0000000000047947 */ /* 0x000fea0003800000 */
.L_x_508:
[----:B------:R3:W5:Y:S02]  /*2d20*/  LDG.E.U16 R18, desc[UR36][R4.64] ;  /* 0x0000002404127981 */ /* 0x000764000c1e1500 */
.L_x_485:
[----:B0-234-:R-:W0:Y:S01]  /*2d30*/  LDC.64 R4, c[0x0][0x228] ;  /* 0x00008a00ff047b82 */ /* 0x01de220000000a00 */
        /* <DEDUP_REMOVED lines=17> */
.L_x_516:
[----:B------:R0:W5:Y:S01]  /*2e50*/  LDG.E.U8 R19, desc[UR36][R4.64] ;  /* 0x0000002404137981 */ /* 0x000162000c1e1100 */
[----:B------:R-:W-:Y:S05]  /*2e60*/  BRA `(.L_x_518) ;  /* 0x0000000c00547947 */ /* 0x000fea0003800000 */
.L_x_515:
        /* <DEDUP_REMOVED lines=8> */
.L_x_520:
[----:B------:R0:W5:Y:S01]  /*2ef0*/  LDG.E.U16 R19, desc[UR36][R4.64] ;  /* 0x0000002404137981 */ /* 0x000162000c1e1500 */
[----:B------:R-:W-:Y:S05]  /*2f00*/  BRA `(.L_x_518) ;  /* 0x0000000c002c7947 */ /* 0x000fea0003800000 */
.L_x_519:
[----:B------:R0:W5:Y:S01]  /*2f10*/  LDG.E.U16 R19, desc[UR36][R4.64] ;  /* 0x0000002404137981 */ /* 0x000162000c1e1500 */
[----:B------:R-:W-:Y:S05]  /*2f20*/  BRA `(.L_x_518) ;  /* 0x0000000c00247947 */ /* 0x000fea0003800000 */
.L_x_514:
[----:B------:R-:W-:-:S13]  /*2f30*/  ISETP.GT.AND P0, PT, R0, 0x6, PT ;  /* 0x000000060000780c */ /* 0x000fda0003f04270 */
[----:B------:R-:W-:Y:S05]  /*2f40*/  @P0 BRA `(.L_x_521) ;  /* 0x0000000000300947 */ /* 0x000fea0003800000 */
[----:B------:R-:W-:-:S13]  /*2f50*/  ISETP.NE.AND P0, PT, R0, 0x5, PT ;  /* 0x000000050000780c */ /* 0x000fda0003f05270 */
[----:B------:R-:W-:Y:S05]  /*2f60*/  @!P0 BRA `(.L_x_522) ;  /* 0x0000000000148947 */ /* 0x000fea0003800000 */
[----:B------:R-:W-:-:S13]  /*2f70*/  ISETP.NE.AND P0, PT, R0, 0x6, PT ;  /* 0x000000060000780c */ /* 0x000fda0003f05270 */
[----:B------:R-:W-:Y:S05]  /*2f80*/  @P0 BRA `(.L_x_517) ;  /* 0x0000000800b80947 */ /* 0x000fea0003800000 */
[----:B------:R-:W2:Y:S02]  /*2f90*/  LDG.E R4, desc[UR36][R4.64] ;  /* 0x0000002404047981 */ /* 0x000ea4000c1e1900 */
[----:B--2---:R0:W2:Y:S01]  /*2fa0*/  F2I.FTZ.TRUNC.NTZ R19, R4 ;  /* 0x0000000400137305 */ /* 0x0040a2000021f100 */
[----:B------:R-:W-:Y:S05]  /*2fb0*/  BRA `(.L_x_518) ;  /* 0x0000000c00007947 */ /* 0x000fea0003800000 */
.L_x_522:
[----:B------:R-:W2:Y:S02]  /*2fc0*/  LDG.E.U16 R0, desc[UR36][R4.64] ;  /* 0x0000002404007981 */ /* 0x000ea4000c1e1500 */
[----:B--2---:R-:W-:-:S06]  /*2fd0*/  HADD2.F32 R0, -RZ, R0.H0_H0 ;  /* 0x20000000ff007230 */ /* 0x004fcc0000004100 */
[----:B------:R-:W0:Y:S02]  /*2fe0*/  F2I.FTZ.TRUNC.NTZ R0, R0 ;  /* 0x0000000000007305 */ /* 0x000e24000021f100 */
[----:B0-----:R-:W-:Y:S01]  /*2ff0*/  PRMT R19, R0, 0x7610, R19 ;  /* 0x0000761000137816 */ /* 0x001fe20000000013 */
[----:B------:R-:W-:Y:S06]  /*3000*/  BRA `(.L_x_518) ;  /* 0x0000000800ec7947 */ /* 0x000fec0003800000 */
.L_x_521:
[----:B------:R-:W-:-:S13]  /*3010*/  ISETP.NE.AND P0, PT, R0, 0x7, PT ;  /* 0x000000070000780c */ /* 0x000fda0003f05270 */
[----:B------:R-:W-:Y:S05]  /*3020*/  @!P0 BRA `(.L_x_523) ;  /* 0x0000000000308947 */ /* 0x000fea0003800000 */
[----:B------:R-:W-:-:S13]  /*3030*/  ISETP.NE.AND P0, PT, R0, 0x8, PT ;  /* 0x000000080000780c */ /* 0x000fda0003f05270 */
[----:B------:R-:W-:Y:S05]  /*3040*/  @!P0 BRA `(.L_x_524) ;  /* 0x0000000000148947 */ /* 0x000fea0003800000 */
[----:B------:R-:W-:-:S13]  /*3050*/  ISETP.NE.AND P0, PT, R0, 0x9, PT ;  /* 0x000000090000780c */ /* 0x000fda0003f05270 */
[----:B------:R-:W-:Y:S05]  /*3060*/  @P0 BRA `(.L_x_517) ;  /* 0x0000000800800947 */ /* 0x000fea0003800000 */
[----:B------:R-:W2:Y:S02]  /*3070*/  LDG.E R4, desc[UR36][R4.64] ;  /* 0x0000002404047981 */ /* 0x000ea4000c1e1900 */
[----:B--2---:R0:W2:Y:S01]  /*3080*/  F2I.FTZ.TRUNC.NTZ R19, R4 ;  /* 0x0000000400137305 */ /* 0x0040a2000021f100 */
[----:B------:R-:W-:Y:S05]  /*3090*/  BRA `(.L_x_518) ;  /* 0x0000000800c87947 */ /* 0x000fea0003800000 */
.L_x_524:
[----:B------:R-:W2:Y:S02]  /*30a0*/  LDG.E.U16 R4, desc[UR36][R4.64] ;  /* 0x0000002404047981 */ /* 0x000ea4000c1e1500 */
[----:B--2---:R-:W-:-:S06]  /*30b0*/  HADD2.F32 R0, -RZ, R4.H0_H0 ;  /* 0x20000004ff007230 */ /* 0x004fcc0000004100 */
[----:B------:R-:W0:Y:S02]  /*30c0*/  F2I.FTZ.TRUNC.NTZ R0, R0 ;  /* 0x0000000000007305 */ /* 0x000e24000021f100 */
[----:B0-----:R-:W-:Y:S01]  /*30d0*/  PRMT R19, R0, 0x7610, R19 ;  /* 0x0000761000137816 */ /* 0x001fe20000000013 */
[----:B------:R-:W-:Y:S06]  /*30e0*/  BRA `(.L_x_518) ;  /* 0x0000000800b47947 */ /* 0x000fec0003800000 */
.L_x_523:
[----:B------:R-:W2:Y:S02]  /*30f0*/  LDG.E.64 R4, desc[UR36][R4.64] ;  /* 0x0000002404047981 */ /* 0x000ea4000c1e1b00 */
[----:B--2---:R0:W2:Y:S01]  /*3100*/  F2I.F64.TRUNC R19, R4 ;  /* 0x0000000400137311 */ /* 0x0040a2000030d100 */
[----:B------:R-:W-:Y:S05]  /*3110*/  BRA `(.L_x_518) ;  /* 0x0000000800a87947 */ /* 0x000fea0003800000 */
.L_x_513:
        /* <DEDUP_REMOVED lines=12> */
.L_x_527:
[----:B------:R-:W2:Y:S02]  /*31e0*/  LDG.E.64 R4, desc[UR36][R4.64] ;  /* 0x0000002404047981 */ /* 0x000ea4000c1e1b00 */
[----:B--2---:R4:W0:Y:S01]  /*31f0*/  F2I.F64.TRUNC R19, R4 ;  /* 0x0000000400137311 */ /* 0x004822000030d100 */
[----:B------:R-:W-:Y:S05]  /*3200*/  BRA `(.L_x_518) ;  /* 0x00000008006c7947 */ /* 0x000fea0003800000 */
.L_x_526:
        /* <DEDUP_REMOVED lines=28> */
.L_x_529:
        /* <DEDUP_REMOVED lines=15> */
.L_x_528:
[----:B------:R-:W2:Y:S02]  /*34c0*/  LDG.E.U16 R0, desc[UR36][R4.64] ;  /* 0x0000002404007981 */ /* 0x000ea4000c1e1500 */
[----:B--2---:R-:W-:-:S06]  /*34d0*/  IMAD.U32 R0, R0, 0x10000, RZ ;  /* 0x0001000000007824 */ /* 0x004fcc00078e00ff */
[----:B------:R-:W0:Y:S02]  /*34e0*/  F2I.FTZ.TRUNC.NTZ R0, R0 ;  /* 0x0000000000007305 */ /* 0x000e24000021f100 */
[----:B0-----:R-:W-:Y:S01]  /*34f0*/  PRMT R19, R0, 0x7610, R19 ;  /* 0x0000761000137816 */ /* 0x001fe20000000013 */
[----:B------:R-:W-:Y:S06]  /*3500*/  BRA `(.L_x_518) ;  /* 0x0000000400ac7947 */ /* 0x000fec0003800000 */
.L_x_525:
        /* <DEDUP_REMOVED lines=10> */
.L_x_532:
        /* <DEDUP_REMOVED lines=21> */
.L_x_536:
[----:B------:R-:W-:Y:S05]  /*3700*/  BSYNC B1 ;  /* 0x0000000000017941 */ /* 0x000fea0003800000 */
.L_x_535:
[----:B------:R-:W-:Y:S01]  /*3710*/  LEA R5, R0, 0x3b800000, 0x17 ;  /* 0x3b80000000057811 */ /* 0x000fe200078eb8ff */
[----:B------:R-:W-:-:S05]  /*3720*/  IMAD.SHL.U32 R0, R3, 0x100000, RZ ;  /* 0x0010000003007824 */ /* 0x000fca00078e00ff */
[----:B------:R-:W-:-:S07]  /*3730*/  LOP3.LUT R0, R5, R0, R6, 0xfe, !PT ;  /* 0x0000000005007212 */ /* 0x000fce00078efe06 */
.L_x_534:
[----:B------:R-:W-:Y:S05]  /*3740*/  BSYNC B0 ;  /* 0x0000000000007941 */ /* 0x000fea0003800000 */
.L_x_533:
[----:B------:R-:W0:Y:S02]  /*3750*/  F2I.FTZ.TRUNC.NTZ R0, R0 ;  /* 0x0000000000007305 */ /* 0x000e24000021f100 */
[----:B0-----:R-:W-:Y:S01]  /*3760*/  PRMT R19, R0, 0x7610, R19 ;  /* 0x0000761000137816 */ /* 0x001fe20000000013 */
[----:B------:R-:W-:Y:S06]  /*3770*/  BRA `(.L_x_518) ;  /* 0x0000000400107947 */ /* 0x000fec0003800000 */
.L_x_531:
        /* <DEDUP_REMOVED lines=21> */
.L_x_540:
[----:B------:R-:W-:Y:S05]  /*38d0*/  BSYNC B1 ;  /* 0x0000000000017941 */ /* 0x000fea0003800000 */
.L_x_539:
[----:B------:R-:W-:Y:S01]  /*38e0*/  LEA R5, R0, 0x37800000, 0x17 ;  /* 0x3780000000057811 */ /* 0x000fe200078eb8ff */
[----:B------:R-:W-:-:S05]  /*38f0*/  IMAD.SHL.U32 R0, R3, 0x200000, RZ ;  /* 0x0020000003007824 */ /* 0x000fca00078e00ff */
[----:B------:R-:W-:-:S07]  /*3900*/  LOP3.LUT R0, R5, R0, R6, 0xfe, !PT ;  /* 0x0000000005007212 */ /* 0x000fce00078efe06 */
.L_x_538:
[----:B------:R-:W-:Y:S05]  /*3910*/  BSYNC B0 ;  /* 0x0000000000007941 */ /* 0x000fea0003800000 */
.L_x_537:
[----:B------:R-:W0:Y:S02]  /*3920*/  F2I.FTZ.TRUNC.NTZ R0, R0 ;  /* 0x0000000000007305 */ /* 0x000e24000021f100 */
[----:B0-----:R-:W-:Y:S01]  /*3930*/  PRMT R19, R0, 0x7610, R19 ;  /* 0x0000761000137816 */ /* 0x001fe20000000013 */
[----:B------:R-:W-:Y:S06]  /*3940*/  BRA `(.L_x_518) ;  /* 0x00000000009c7947 */ /* 0x000fec0003800000 */
.L_x_530:
        /* <DEDUP_REMOVED lines=14> */
.L_x_544:
[----:B------:R-:W-:Y:S05]  /*3a30*/  BSYNC B0 ;  /* 0x0000000000007941 */ /* 0x000fea0003800000 */
.L_x_543:
[----:B------:R-:W0:Y:S02]  /*3a40*/  F2I.FTZ.TRUNC.NTZ R0, R0 ;  /* 0x0000000000007305 */ /* 0x000e24000021f100 */
[----:B0-----:R-:W-:Y:S01]  /*3a50*/  PRMT R19, R0, 0x7610, R19 ;  /* 0x0000761000137816 */ /* 0x001fe20000000013 */
[----:B------:R-:W-:Y:S06]  /*3a60*/  BRA `(.L_x_518) ;  /* 0x0000000000547947 */ /* 0x000fec0003800000 */
.L_x_517:
        /* <DEDUP_REMOVED lines=15> */
[----:B01---5:R-:W-:Y:S05]  /*3b60*/  CALL.ABS.NOINC R14 ;  /* 0x000000000e007343 */ /* 0x023fea0003c00000 */
.L_x_545:
[----:B------:R-:W-:Y:S01]  /*3b70*/  PRMT R19, RZ, 0x7610, R19 ;  /* 0x00007610ff137816 */ /* 0x000fe20000000013 */
[----:B------:R-:W-:Y:S06]  /*3b80*/  BRA `(.L_x_518) ;  /* 0x00000000000c7947 */ /* 0x000fec0003800000 */
.L_x_542:
[----:B------:R2:W5:Y:S01]  /*3b90*/  LDG.E.U16 R19, desc[UR36][R4.64] ;  /* 0x0000002404137981 */ /* 0x000562000c1e1500 */
[----:B------:R-:W-:Y:S05]  /*3ba0*/  BRA `(.L_x_518) ;  /* 0x0000000000047947 */ /* 0x000fea0003800000 */
.L_x_541:
[----:B------:R3:W5:Y:S02]  /*3bb0*/  LDG.E.U16 R19, desc[UR36][R4.64] ;  /* 0x0000002404137981 */ /* 0x000764000c1e1500 */
.L_x_518:
[----:B------:R-:W-:-:S07]  /*3bc0*/  VIADD R23, R23, 0x80 ;  /* 0x0000008017177836 */ /* 0x000fce0000000000 */
.L_x_479:
[----:B------:R-:W-:Y:S05]  /*3bd0*/  BSYNC B6 ;  /* 0x0000000000067941 */ /* 0x000fea0003800000 */
.L_x_478:
[----:B------:R-:W-:Y:S01]  /*3be0*/  ISETP.GE.AND P0, PT, R23, R16, PT ;  /* 0x000000101700720c */ /* 0x000fe20003f06270 */
[----:B------:R-:W-:Y:S01]  /*3bf0*/  BSSY B6, `(.L_x_546) ;  /* 0x00001da000067945 */ /* 0x000fe20003800000 */
[----:B------:R-:W-:Y:S02]  /*3c00*/  PRMT R22, RZ, 0x7610, R22 ;  /* 0x00007610ff167816 */ /* 0x000fe40000000016 */
[----:B------:R-:W-:Y:S02]  /*3c10*/  PRMT R24, RZ, 0x7610, R24 ;  /* 0x00007610ff187816 */ /* 0x000fe40000000018 */
[----:B------:R-:W-:-:S07]  /*3c20*/  PRMT R26, RZ, 0x7610, R26 ;  /* 0x00007610ff1a7816 */ /* 0x000fce000000001a */
[----:B------:R-:W-:Y:S05]  /*3c30*/  @P0 BRA `(.L_x_547) ;  /* 0x0000001c00540947 */ /* 0x000fea0003800000 */
[----:B01234-:R-:W0:Y:S01]  /*3c40*/  LDC.64 R4, c[0x0][0x220] ;  /* 0x00008800ff047b82 */ /* 0x01fe220000000a00 */
        /* <DEDUP_REMOVED lines=18> */
.L_x_551:
[----:B------:R0:W5:Y:S01]  /*3d70*/  LDG.E.U8 R24, desc[UR36][R4.64] ;  /* 0x0000002404187981 */ /* 0x000162000c1e1100 */
[----:B------:R-:W-:Y:S05]  /*3d80*/  BRA `(.L_x_553) ;  /* 0x0000000c00547947 */ /* 0x000fea0003800000 */
.L_x_550:
        /* <DEDUP_REMOVED lines=8> */
.L_x_555:
[----:B------:R0:W5:Y:S01]  /*3e10*/  LDG.E.U16 R24, desc[UR36][R4.64] ;  /* 0x0000002404187981 */ /* 0x000162000c1e1500 */
[----:B------:R-:W-:Y:S05]  /*3e20*/  BRA `(.L_x_553) ;  /* 0x0000000c002c7947 */ /* 0x000fea0003800000 */
.L_x_554:
[----:B------:R0:W5:Y:S01]  /*3e30*/  LDG.E.U16 R24, desc[UR36][R4.64] ;  /* 0x0000002404187981 */ /* 0x000162000c1e1500 */
[----:B------:R-:W-:Y:S05]  /*3e40*/  BRA `(.L_x_553) ;  /* 0x0000000c00247947 */ /* 0x000fea0003800000 */
.L_x_549:
        /* <DEDUP_REMOVED lines=9> */
.L_x_557:
[----:B------:R-:W2:Y:S02]  /*3ee0*/  LDG.E.U16 R0, desc[UR36][R4.64] ;  /* 0x0000002404007981 */ /* 0x000ea4000c1e1500 */
[----:B--2---:R-:W-:-:S06]  /*3ef0*/  HADD2.F32 R0, -RZ, R0.H0_H0 ;  /* 0x20000000ff007230 */ /* 0x004fcc0000004100 */
[----:B------:R-:W0:Y:S02]  /*3f00*/  F2I.FTZ.TRUNC.NTZ R0, R0 ;  /* 0x0000000000007305 */ /* 0x000e24000021f100 */
[----:B0-----:R-:W-:Y:S01]  /*3f10*/  PRMT R24, R0, 0x7610, R24 ;  /* 0x0000761000187816 */ /* 0x001fe20000000018 */
[----:B------:R-:W-:Y:S06]  /*3f20*/  BRA `(.L_x_553) ;  /* 0x0000000800ec7947 */ /* 0x000fec0003800000 */
.L_x_556:
        /* <DEDUP_REMOVED lines=9> */
.L_x_559:
[----:B------:R-:W2:Y:S02]  /*3fc0*/  LDG.E.U16 R4, desc[UR36][R4.64] ;  /* 0x0000002404047981 */ /* 0x000ea4000c1e1500 */
[----:B--2---:R-:W-:-:S06]  /*3fd0*/  HADD2.F32 R0, -RZ, R4.H0_H0 ;  /* 0x20000004ff007230 */ /* 0x004fcc0000004100 */
[----:B------:R-:W0:Y:S02]  /*3fe0*/  F2I.FTZ.TRUNC.NTZ R0, R0 ;  /* 0x0000000000007305 */ /* 0x000e24000021f100 */
[----:B0-----:R-:W-:Y:S01]  /*3ff0*/  PRMT R24, R0, 0x7610, R24 ;  /* 0x0000761000187816 */ /* 0x001fe20000000018 */
[----:B------:R-:W-:Y:S06]  /*4000*/  BRA `(.L_x_553) ;  /* 0x0000000800b47947 */ /* 0x000fec0003800000 */
.L_x_558:
[----:B------:R-:W2:Y:S02]  /*4010*/  LDG.E.64 R4, desc[UR36][R4.64] ;  /* 0x0000002404047981 */ /* 0x000ea4000c1e1b00 */
[----:B--2---:R0:W1:Y:S01]  /*4020*/  F2I.F64.TRUNC R24, R4 ;  /* 0x0000000400187311 */ /* 0x004062000030d100 */
[----:B------:R-:W-:Y:S05]  /*4030*/  BRA `(.L_x_553) ;  /* 0x0000000800a87947 */ /* 0x000fea0003800000 */
.L_x_548:
        /* <DEDUP_REMOVED lines=12> */
.L_x_562:
[----:B------:R-:W2:Y:S02]  /*4100*/  LDG.E.64 R4, desc[UR36][R4.64] ;  /* 0x0000002404047981 */ /* 0x000ea4000c1e1b00 */
[----:B--2---:R0:W1:Y:S01]  /*4110*/  F2I.F64.TRUNC R24, R4 ;  /* 0x0000000400187311 */ /* 0x004062000030d100 */
[----:B------:R-:W-:Y:S05]  /*4120*/  BRA `(.L_x_553) ;  /* 0x00000008006c7947 */ /* 0x000fea0003800000 */
.L_x_561:
        /* <DEDUP_REMOVED lines=28> */
.L_x_564:
        /* <DEDUP_REMOVED lines=15> */
.L_x_563:
[----:B------:R-:W2:Y:S02]  /*43e0*/  LDG.E.U16 R0, desc[UR36][R4.64] ;  /* 0x0000002404007981 */ /* 0x000ea4000c1e1500 */
[----:B--2---:R-:W-:-:S06]  /*43f0*/  IMAD.U32 R0, R0, 0x10000, RZ ;  /* 0x0001000000007824 */ /* 0x004fcc00078e00ff */
[----:B------:R-:W0:Y:S02]  /*4400*/  F2I.FTZ.TRUNC.NTZ R0, R0 ;  /* 0x0000000000007305 */ /* 0x000e24000021f100 */
[----:B0-----:R-:W-:Y:S01]  /*4410*/  PRMT R24, R0, 0x7610, R24 ;  /* 0x0000761000187816 */ /* 0x001fe20000000018 */
[----:B------:R-:W-:Y:S06]  /*4420*/  BRA `(.L_x_553) ;  /* 0x0000000400ac7947 */ /* 0x000fec0003800000 */
.L_x_560:
        /* <DEDUP_REMOVED lines=10> */
.L_x_567:
        /* <DEDUP_REMOVED lines=21> */
.L_x_571:
[----:B------:R-:W-:Y:S05]  /*4620*/  BSYNC B1 ;  /* 0x0000000000017941 */ /* 0x000fea0003800000 */
.L_x_570:
[----:B------:R-:W-:Y:S01]  /*4630*/  LEA R5, R0, 0x3b800000, 0x17 ;  /* 0x3b80000000057811 */ /* 0x000fe200078eb8ff */
[----:B------:R-:W-:-:S05]  /*4640*/  IMAD.SHL.U32 R0, R3, 0x100000, RZ ;  /* 0x0010000003007824 */ /* 0x000fca00078e00ff */
[----:B------:R-:W-:-:S07]  /*4650*/  LOP3.LUT R0, R5, R0, R6, 0xfe, !PT ;  /* 0x0000000005007212 */ /* 0x000fce00078efe06 */
.L_x_569:
[----:B------:R-:W-:Y:S05]  /*4660*/  BSYNC B0 ;  /* 0x0000000000007941 */ /* 0x000fea0003800000 */
.L_x_568:
[----:B------:R-:W0:Y:S02]  /*4670*/  F2I.FTZ.TRUNC.NTZ R0, R0 ;  /* 0x0000000000007305 */ /* 0x000e24000021f100 */
[----:B0-----:R-:W-:Y:S01]  /*4680*/  PRMT R24, R0, 0x7610, R24 ;  /* 0x0000761000187816 */ /* 0x001fe20000000018 */
[----:B------:R-:W-:Y:S06]  /*4690*/  BRA `(.L_x_553) ;  /* 0x0000000400107947 */ /* 0x000fec0003800000 */
.L_x_566:
        /* <DEDUP_REMOVED lines=21> */
.L_x_575:
[----:B------:R-:W-:Y:S05]  /*47f0*/  BSYNC B1 ;  /* 0x0000000000017941 */ /* 0x000fea0003800000 */
.L_x_574:
[----:B------:R-:W-:Y:S01]  /*4800*/  LEA R5, R0, 0x37800000, 0x17 ;  /* 0x3780000000057811 */ /* 0x000fe200078eb8ff */
[----:B------:R-:W-:-:S05]  /*4810*/  IMAD.SHL.U32 R0, R3, 0x200000, RZ ;  /* 0x0020000003007824 */ /* 0x000fca00078e00ff */
[----:B------:R-:W-:-:S07]  /*4820*/  LOP3.LUT R0, R5, R0, R6, 0xfe, !PT ;  /* 0x0000000005007212 */ /* 0x000fce00078efe06 */
.L_x_573:
[----:B------:R-:W-:Y:S05]  /*4830*/  BSYNC B0 ;  /* 0x0000000000007941 */ /* 0x000fea0003800000 */
.L_x_572:
[----:B------:R-:W0:Y:S02]  /*4840*/  F2I.FTZ.TRUNC.NTZ R0, R0 ;  /* 0x0000000000007305 */ /* 0x000e24000021f100 */
[----:B0-----:R-:W-:Y:S01]  /*4850*/  PRMT R24, R0, 0x7610, R24 ;  /* 0x0000761000187816 */ /* 0x001fe20000000018 */
[----:B------:R-:W-:Y:S06]  /*4860*/  BRA `(.L_x_553) ;  /* 0x00000000009c7947 */ /* 0x000fec0003800000 */
.L_x_565:
        /* <DEDUP_REMOVED lines=14> */
.L_x_579:
[----:B------:R-:W-:Y:S05]  /*4950*/  BSYNC B0 ;  /* 0x0000000000007941 */ /* 0x000fea0003800000 */
.L_x_578:
[----:B------:R-:W0:Y:S02]  /*4960*/  F2I.FTZ.TRUNC.NTZ R0, R0 ;  /* 0x0000000000007305 */ /* 0x000e24000021f100 */
[----:B0-----:R-:W-:Y:S01]  /*4970*/  PRMT R24, R0, 0x7610, R24 ;  /* 0x0000761000187816 */ /* 0x001fe20000000018 */
[----:B------:R-:W-:Y:S06]  /*4980*/  BRA `(.L_x_553) ;  /* 0x0000000000547947 */ /* 0x000fec0003800000 */
.L_x_552:
        /* <DEDUP_REMOVED lines=16> */
.L_x_580:
[----:B------:R-:W-:Y:S01]  /*4a90*/  PRMT R24, RZ, 0x7610, R24 ;  /* 0x00007610ff187816 */ /* 0x000fe20000000018 */
[----:B------:R-:W-:Y:S06]  /*4aa0*/  BRA `(.L_x_553) ;  /* 0x00000000000c7947 */ /* 0x000fec0003800000 */
.L_x_577:
[----:B------:R3:W5:Y:S01]  /*4ab0*/  LDG.E.U16 R24, desc[UR36][R4.64] ;  /* 0x0000002404187981 */ /* 0x000762000c1e1500 */
[----:B------:R-:W-:Y:S05]  /*4ac0*/  BRA `(.L_x_553) ;  /* 0x0000000000047947 */ /* 0x000fea0003800000 */
.L_x_576:
[----:B------:R4:W5:Y:S02]  /*4ad0*/  LDG.E.U16 R24, desc[UR36][R4.64] ;  /* 0x0000002404187981 */ /* 0x000964000c1e1500 */
.L_x_553:
[----:B------:R-:W1:Y:S01]  /*4ae0*/  LDC.U8 R6, c[0x0][0x235] ;  /* 0x00008d40ff067b82 */ /* 0x000e620000000000 */
[----:B------:R-:W-:Y:S02]  /*4af0*/  ULDC UR4, c[0x0][0x23c] ;  /* 0x00008f0000047ab9 */ /* 0x000fe40000000800 */
[----:B------:R-:W-:-:S05]  /*4b00*/  IMAD R3, R26, UR4, RZ ;  /* 0x000000041a037c24 */ /* 0x000fca000f8e02ff */
[----:B0-234-:R-:W0:Y:S01]  /*4b10*/  LDC.64 R4, c[0x0][0x228] ;  /* 0x00008a00ff047b82 */ /* 0x01de220000000a00 */
[----:B-1----:R-:W-:-:S04]  /*4b20*/  PRMT R0, R6, 0x9910, RZ ;  /* 0x0000991006007816 */ /* 0x002fc800000000ff */
[----:B------:R-:W-:Y:S02]  /*4b30*/  ISETP.GT.AND P1, PT, R0, 0x9, PT ;  /* 0x000000090000780c */ /* 0x000fe40003f24270 */
[----:B0-----:R-:W-:-:S05]  /*4b40*/  IADD3 R4, P0, R3, R4, RZ ;  /* 0x0000000403047210 */ /* 0x001fca0007f1e0ff */
[----:B------:R-:W-:-:S06]  /*4b50*/  IMAD.X R5, RZ, RZ, R5, P0 ;  /* 0x000000ffff057224 */ /* 0x000fcc00000e0605 */
        /* <DEDUP_REMOVED lines=11> */
.L_x_584:
[----:B------:R0:W5:Y:S01]  /*4c10*/  LDG.E.U8 R26, desc[UR36][R4.64] ;  /* 0x00000024041a7981 */ /* 0x000162000c1e1100 */
[----:B------:R-:W-:Y:S05]  /*4c20*/  BRA `(.L_x_586) ;  /* 0x0000000c00547947 */ /* 0x000fea0003800000 */
.L_x_583:
        /* <DEDUP_REMOVED lines=8> */
.L_x_588:
[----:B------:R0:W5:Y:S01]  /*4cb0*/  LDG.E.U16 R26, desc[UR36][R4.64] ;  /* 0x00000024041a7981 */ /* 0x000162000c1e1500 */
[----:B------:R-:W-:Y:S05]  /*4cc0*/  BRA `(.L_x_586) ;  /* 0x0000000c002c7947 */ /* 0x000fea0003800000 */
.L_x_587:
[----:B------:R0:W5:Y:S01]  /*4cd0*/  LDG.E.U16 R26, desc[UR36][R4.64] ;  /* 0x00000024041a7981 */ /* 0x000162000c1e1500 */
[----:B------:R-:W-:Y:S05]  /*4ce0*/  BRA `(.L_x_586) ;  /* 0x0000000c00247947 */ /* 0x000fea0003800000 */
.L_x_582:
        /* <DEDUP_REMOVED lines=9> */
.L_x_590:
[----:B------:R-:W2:Y:S02]  /*4d80*/  LDG.E.U16 R0, desc[UR36][R4.64] ;  /* 0x0000002404007981 */ /* 0x000ea4000c1e1500 */
[----:B--2---:R-:W-:-:S06]  /*4d90*/  HADD2.F32 R0, -RZ, R0.H0_H0 ;  /* 0x20000000ff007230 */ /* 0x004fcc0000004100 */
[----:B------:R-:W0:Y:S02]  /*4da0*/  F2I.FTZ.TRUNC.NTZ R0, R0 ;  /* 0x0000000000007305 */ /* 0x000e24000021f100 */
[----:B0-----:R-:W-:Y:S01]  /*4db0*/  PRMT R26, R0, 0x7610, R26 ;  /* 0x00007610001a7816 */ /* 0x001fe2000000001a */
[----:B------:R-:W-:Y:S06]  /*4dc0*/  BRA `(.L_x_586) ;  /* 0x0000000800ec7947 */ /* 0x000fec0003800000 */
.L_x_589:
        /* <DEDUP_REMOVED lines=9> */
.L_x_592:
[----:B------:R-:W2:Y:S02]  /*4e60*/  LDG.E.U16 R4, desc[UR36][R4.64] ;  /* 0x0000002404047981 */ /* 0x000ea4000c1e1500 */
[----:B--2---:R-:W-:-:S06]  /*4e70*/  HADD2.F32 R0, -RZ, R4.H0_H0 ;  /* 0x20000004ff007230 */ /* 0x004fcc0000004100 */
[----:B------:R-:W0:Y:S02]  /*4e80*/  F2I.FTZ.TRUNC.NTZ R0, R0 ;  /* 0x0000000000007305 */ /* 0x000e24000021f100 */
[----:B0-----:R-:W-:Y:S01]  /*4e90*/  PRMT R26, R0, 0x7610, R26 ;  /* 0x00007610001a7816 */ /* 0x001fe2000000001a */
[----:B------:R-:W-:Y:S06]  /*4ea0*/  BRA `(.L_x_586) ;  /* 0x0000000800b47947 */ /* 0x000fec0003800000 */
.L_x_591:
[----:B------:R-:W2:Y:S02]  /*4eb0*/  LDG.E.64 R4, desc[UR36][R4.64] ;  /* 0x0000002404047981 */ /* 0x000ea4000c1e1b00 */
[----:B--2---:R0:W1:Y:S01]  /*4ec0*/  F2I.F64.TRUNC R26, R4 ;  /* 0x00000004001a7311 */ /* 0x004062000030d100 */
[----:B------:R-:W-:Y:S05]  /*4ed0*/  BRA `(.L_x_586) ;  /* 0x0000000800a87947 */ /* 0x000fea0003800000 */
.L_x_581:
        /* <DEDUP_REMOVED lines=12> */
.L_x_595:
[----:B------:R-:W2:Y:S02]  /*4fa0*/  LDG.E.64 R4, desc[UR36][R4.64] ;  /* 0x0000002404047981 */ /* 0x000ea4000c1e1b00 */
[----:B--2---:R3:W4:Y:S01]  /*4fb0*/  F2I.F64.TRUNC R26, R4 ;  /* 0x00000004001a7311 */ /* 0x004722000030d100 */
[----:B------:R-:W-:Y:S05]  /*4fc0*/  BRA `(.L_x_586) ;  /* 0x00000008006c7947 */ /* 0x000fea0003800000 */
.L_x_594:
        /* <DEDUP_REMOVED lines=28> */
.L_x_597:
        /* <DEDUP_REMOVED lines=15> */
.L_x_596:
[----:B------:R-:W2:Y:S02]  /*5280*/  LDG.E.U16 R0, desc[UR36][R4.64] ;  /* 0x0000002404007981 */ /* 0x000ea4000c1e1500 */
[----:B--2---:R-:W-:-:S06]  /*5290*/  IMAD.U32 R0, R0, 0x10000, RZ ;  /* 0x0001000000007824 */ /* 0x004fcc00078e00ff */
[----:B------:R-:W0:Y:S02]  /*52a0*/  F2I.FTZ.TRUNC.NTZ R0, R0 ;  /* 0x0000000000007305 */ /* 0x000e24000021f100 */
[----:B0-----:R-:W-:Y:S01]  /*52b0*/  PRMT R26, R0, 0x7610, R26 ;  /* 0x00007610001a7816 */ /* 0x001fe2000000001a */
[----:B------:R-:W-:Y:S06]  /*52c0*/  BRA `(.L_x_586) ;  /* 0x0000000400ac7947 */ /* 0x000fec0003800000 */
.L_x_593:
        /* <DEDUP_REMOVED lines=10> */
.L_x_600:
        /* <DEDUP_REMOVED lines=21> */
.L_x_604:
[----:B------:R-:W-:Y:S05]  /*54c0*/  BSYNC B1 ;  /* 0x0000000000017941 */ /* 0x000fea0003800000 */
.L_x_603:
[----:B------:R-:W-:Y:S01]  /*54d0*/  LEA R5, R0, 0x3b800000, 0x17 ;  /* 0x3b80000000057811 */ /* 0x000fe200078eb8ff */
[----:B------:R-:W-:-:S05]  /*54e0*/  IMAD.SHL.U32 R0, R3, 0x100000, RZ ;  /* 0x0010000003007824 */ /* 0x000fca00078e00ff */
[----:B------:R-:W-:-:S07]  /*54f0*/  LOP3.LUT R0, R5, R0, R6, 0xfe, !PT ;  /* 0x0000000005007212 */ /* 0x000fce00078efe06 */
.L_x_602:
[----:B------:R-:W-:Y:S05]  /*5500*/  BSYNC B0 ;  /* 0x0000000000007941 */ /* 0x000fea0003800000 */
.L_x_601:
[----:B------:R-:W0:Y:S02]  /*5510*/  F2I.FTZ.TRUNC.NTZ R0, R0 ;  /* 0x0000000000007305 */ /* 0x000e24000021f100 */
[----:B0-----:R-:W-:Y:S01]  /*5520*/  PRMT R26, R0, 0x7610, R26 ;  /* 0x00007610001a7816 */ /* 0x001fe2000000001a */
[----:B------:R-:W-:Y:S06]  /*5530*/  BRA `(.L_x_586) ;  /* 0x0000000400107947 */ /* 0x000fec0003800000 */
.L_x_599:
        /* <DEDUP_REMOVED lines=21> */
.L_x_608:
[----:B------:R-:W-:Y:S05]  /*5690*/  BSYNC B1 ;  /* 0x0000000000017941 */ /* 0x000fea0003800000 */
.L_x_607:
[----:B------:R-:W-:Y:S01]  /*56a0*/  LEA R5, R0, 0x37800000, 0x17 ;  /* 0x3780000000057811 */ /* 0x000fe200078eb8ff */
[----:B------:R-:W-:-:S05]  /*56b0*/  IMAD.SHL.U32 R0, R3, 0x200000, RZ ;  /* 0x0020000003007824 */ /* 0x000fca00078e00ff */
[----:B------:R-:W-:-:S07]  /*56c0*/  LOP3.LUT R0, R5, R0, R6, 0xfe, !PT ;  /* 0x0000000005007212 */ /* 0x000fce00078efe06 */
.L_x_606:
[----:B------:R-:W-:Y:S05]  /*56d0*/  BSYNC B0 ;  /* 0x0000000000007941 */ /* 0x000fea0003800000 */
.L_x_605:
[----:B------:R-:W0:Y:S02]  /*56e0*/  F2I.FTZ.TRUNC.NTZ R0, R0 ;  /* 0x0000000000007305 */ /* 0x000e24000021f100 */
[----:B0-----:R-:W-:Y:S01]  /*56f0*/  PRMT R26, R0, 0x7610, R26 ;  /* 0x00007610001a7816 */ /* 0x001fe2000000001a */
[----:B------:R-:W-:Y:S06]  /*5700*/  BRA `(.L_x_586) ;  /* 0x00000000009c7947 */ /* 0x000fec0003800000 */
.L_x_598:
        /* <DEDUP_REMOVED lines=14> */
.L_x_612:
[----:B------:R-:W-:Y:S05]  /*57f0*/  BSYNC B0 ;  /* 0x0000000000007941 */ /* 0x000fea0003800000 */
.L_x_611:
[----:B------:R-:W0:Y:S02]  /*5800*/  F2I.FTZ.TRUNC.NTZ R0, R0 ;  /* 0x0000000000007305 */ /* 0x000e24000021f100 */
[----:B0-----:R-:W-:Y:S01]  /*5810*/  PRMT R26, R0, 0x7610, R26 ;  /* 0x00007610001a7816 */ /* 0x001fe2000000001a */
[----:B------:R-:W-:Y:S06]  /*5820*/  BRA `(.L_x_586) ;  /* 0x0000000000547947 */ /* 0x000fec0003800000 */
.L_x_585:
        /* <DEDUP_REMOVED lines=16> */
.L_x_613:
[----:B------:R-:W-:Y:S01]  /*5930*/  PRMT R26, RZ, 0x7610, R26 ;  /* 0x00007610ff1a7816 */ /* 0x000fe2000000001a */
[----:B------:R-:W-:Y:S06]  /*5940*/  BRA `(.L_x_586) ;  /* 0x00000000000c7947 */ /* 0x000fec0003800000 */
.L_x_610:
[----:B------:R1:W5:Y:S01]  /*5950*/  LDG.E.U16 R26, desc[UR36][R4.64] ;  /* 0x00000024041a7981 */ /* 0x000362000c1e1500 */
[----:B------:R-:W-:Y:S05]  /*5960*/  BRA `(.L_x_586) ;  /* 0x0000000000047947 */ /* 0x000fea0003800000 */
.L_x_609:
[----:B------:R2:W5:Y:S02]  /*5970*/  LDG.E.U16 R26, desc[UR36][R4.64] ;  /* 0x00000024041a7981 */ /* 0x000564000c1e1500 */
.L_x_586:
[----:B------:R-:W-:-:S07]  /*5980*/  VIADD R23, R23, 0x80 ;  /* 0x0000008017177836 */ /* 0x000fce0000000000 */
.L_x_547:
[----:B------:R-:W-:Y:S05]  /*5990*/  BSYNC B6 ;  /* 0x0000000000067941 */ /* 0x000fea0003800000 */
.L_x_546:
[----:B------:R-:W-:Y:S01]  /*59a0*/  ISETP.GE.AND P0, PT, R23, R16, PT ;  /* 0x000000101700720c */ /* 0x000fe20003f06270 */
[----:B------:R-:W-:Y:S01]  /*59b0*/  BSSY B6, `(.L_x_614) ;  /* 0x00001d6000067945 */ /* 0x000fe20003800000 */
[----:B------:R-:W-:-:S11]  /*59c0*/  PRMT R27, RZ, 0x7610, R27 ;  /* 0x00007610ff1b7816 */ /* 0x000fd6000000001b */
        /* <DEDUP_REMOVED lines=20> */
.L_x_619:
[----:B------:R0:W5:Y:S01]  /*5b10*/  LDG.E.U8 R27, desc[UR36][R4.64] ;  /* 0x00000024041b7981 */ /* 0x000162000c1e1100 */
[----:B------:R-:W-:Y:S05]  /*5b20*/  BRA `(.L_x_621) ;  /* 0x0000000c00547947 */ /* 0x000fea0003800000 */
.L_x_618:
        /* <DEDUP_REMOVED lines=8> */
.L_x_623:
[----:B------:R3:W5:Y:S01]  /*5bb0*/  LDG.E.U16 R27, desc[UR36][R4.64] ;  /* 0x00000024041b7981 */ /* 0x000762000c1e1500 */
[----:B------:R-:W-:Y:S05]  /*5bc0*/  BRA `(.L_x_621) ;  /* 0x0000000c002c7947 */ /* 0x000fea0003800000 */
.L_x_622:
[----:B------:R2:W5:Y:S01]  /*5bd0*/  LDG.E.U16 R27, desc[UR36][R4.64] ;  /* 0x00000024041b7981 */ /* 0x000562000c1e1500 */
[----:B------:R-:W-:Y:S05]  /*5be0*/  BRA `(.L_x_621) ;  /* 0x0000000c00247947 */ /* 0x000fea0003800000 */
.L_x_617:
        /* <DEDUP_REMOVED lines=9> */
.L_x_625:
[----:B------:R-:W2:Y:S02]  /*5c80*/  LDG.E.U16 R0, desc[UR36][R4.64] ;  /* 0x0000002404007981 */ /* 0x000ea4000c1e1500 */
[----:B--2---:R-:W-:-:S06]  /*5c90*/  HADD2.F32 R0, -RZ, R0.H0_H0 ;  /* 0x20000000ff007230 */ /* 0x004fcc0000004100 */
[----:B------:R-:W0:Y:S02]  /*5ca0*/  F2I.FTZ.TRUNC.NTZ R0, R0 ;  /* 0x0000000000007305 */ /* 0x000e24000021f100 */
[----:B0-----:R-:W-:Y:S01]  /*5cb0*/  PRMT R27, R0, 0x7610, R27 ;  /* 0x00007610001b7816 */ /* 0x001fe2000000001b */
[----:B------:R-:W-:Y:S06]  /*5cc0*/  BRA `(.L_x_621) ;  /* 0x0000000800ec7947 */ /* 0x000fec0003800000 */
.L_x_624:
        /* <DEDUP_REMOVED lines=9> */
.L_x_627:
[----:B------:R-:W2:Y:S02]  /*5d60*/  LDG.E.U16 R4, desc[UR36][R4.64] ;  /* 0x0000002404047981 */ /* 0x000ea4000c1e1500 */
[----:B--2---:R-:W-:-:S06]  /*5d70*/  HADD2.F32 R0, -RZ, R4.H0_H0 ;  /* 0x20000004ff007230 */ /* 0x004fcc0000004100 */
[----:B------:R-:W0:Y:S02]  /*5d80*/  F2I.FTZ.TRUNC.NTZ R0, R0 ;  /* 0x0000000000007305 */ /* 0x000e24000021f100 */
[----:B0-----:R-:W-:Y:S01]  /*5d90*/  PRMT R27, R0, 0x7610, R27 ;  /* 0x00007610001b7816 */ /* 0x001fe2000000001b */
[----:B------:R-:W-:Y:S06]  /*5da0*/  BRA `(.L_x_621) ;  /* 0x0000000800b47947 */ /* 0x000fec0003800000 */
.L_x_626:
[----:B------:R-:W2:Y:S02]  /*5db0*/  LDG.E.64 R4, desc[UR36][R4.64] ;  /* 0x0000002404047981 */ /* 0x000ea4000c1e1b00 */
[----:B--2---:R0:W1:Y:S01]  /*5dc0*/  F2I.F64.TRUNC R27, R4 ;  /* 0x00000004001b7311 */ /* 0x004062000030d100 */
[----:B------:R-:W-:Y:S05]  /*5dd0*/  BRA `(.L_x_621) ;  /* 0x0000000800a87947 */ /* 0x000fea0003800000 */
.L_x_616:
        /* <DEDUP_REMOVED lines=12> */
.L_x_630:
[----:B------:R-:W2:Y:S02]  /*5ea0*/  LDG.E.64 R4, desc[UR36][R4.64] ;  /* 0x0000002404047981 */ /* 0x000ea4000c1e1b00 */
[----:B--2---:R0:W1:Y:S01]  /*5eb0*/  F2I.F64.TRUNC R27, R4 ;  /* 0x00000004001b7311 */ /* 0x004062000030d100 */
[----:B------:R-:W-:Y:S05]  /*5ec0*/  BRA `(.L_x_621) ;  /* 0x00000008006c7947 */ /* 0x000fea0003800000 */
.L_x_629:
        /* <DEDUP_REMOVED lines=28> */
.L_x_632:
        /* <DEDUP_REMOVED lines=15> */
.L_x_631:
[----:B------:R-:W2:Y:S02]  /*6180*/  LDG.E.U16 R0, desc[UR36][R4.64] ;  /* 0x0000002404007981 */ /* 0x000ea4000c1e1500 */
[----:B--2---:R-:W-:-:S06]  /*6190*/  IMAD.U32 R0, R0, 0x10000, RZ ;  /* 0x0001000000007824 */ /* 0x004fcc00078e00ff */
[----:B------:R-:W0:Y:S02]  /*61a0*/  F2I.FTZ.TRUNC.NTZ R0, R0 ;  /* 0x0000000000007305 */ /* 0x000e24000021f100 */
[----:B0-----:R-:W-:Y:S01]  /*61b0*/  PRMT R27, R0, 0x7610, R27 ;  /* 0x00007610001b7816 */ /* 0x001fe2000000001b */
[----:B------:R-:W-:Y:S06]  /*61c0*/  BRA `(.L_x_621) ;  /* 0x0000000400ac7947 */ /* 0x000fec0003800000 */
.L_x_628:
        /* <DEDUP_REMOVED lines=10> */
.L_x_635:
        /* <DEDUP_REMOVED lines=21> */
.L_x_639:
[----:B------:R-:W-:Y:S05]  /*63c0*/  BSYNC B1 ;  /* 0x0000000000017941 */ /* 0x000fea0003800000 */
.L_x_638:
[----:B------:R-:W-:Y:S01]  /*63d0*/  LEA R5, R0, 0x3b800000, 0x17 ;  /* 0x3b80000000057811 */ /* 0x000fe200078eb8ff */
[----:B------:R-:W-:-:S05]  /*63e0*/  IMAD.SHL.U32 R0, R3, 0x100000, RZ ;  /* 0x0010000003007824 */ /* 0x000fca00078e00ff */
[----:B------:R-:W-:-:S07]  /*63f0*/  LOP3.LUT R0, R5, R0, R6, 0xfe, !PT ;  /* 0x0000000005007212 */ /* 0x000fce00078efe06 */
.L_x_637:
[----:B------:R-:W-:Y:S05]  /*6400*/  BSYNC B0 ;  /* 0x0000000000007941 */ /* 0x000fea0003800000 */
.L_x_636:
[----:B------:R-:W0:Y:S02]  /*6410*/  F2I.FTZ.TRUNC.NTZ R0, R0 ;  /* 0x0000000000007305 */ /* 0x000e24000021f100 */
[----:B0-----:R-:W-:Y:S01]  /*6420*/  PRMT R27, R0, 0x7610, R27 ;  /* 0x00007610001b7816 */ /* 0x001fe2000000001b */
[----:B------:R-:W-:Y:S06]  /*6430*/  BRA `(.L_x_621) ;  /* 0x0000000400107947 */ /* 0x000fec0003800000 */
.L_x_634:
        /* <DEDUP_REMOVED lines=21> */
.L_x_643:
[----:B------:R-:W-:Y:S05]  /*6590*/  BSYNC B1 ;  /* 0x0000000000017941 */ /* 0x000fea0003800000 */
.L_x_642:
[----:B------:R-:W-:Y:S01]  /*65a0*/  LEA R5, R0, 0x37800000, 0x17 ;  /* 0x3780000000057811 */ /* 0x000fe200078eb8ff */
[----:B------:R-:W-:-:S05]  /*65b0*/  IMAD.SHL.U32 R0, R3, 0x200000, RZ ;  /* 0x0020000003007824 */ /* 0x000fca00078e00ff */
[----:B------:R-:W-:-:S07]  /*65c0*/  LOP3.LUT R0, R5, R0, R6, 0xfe, !PT ;  /* 0x0000000005007212 */ /* 0x000fce00078efe06 */
.L_x_641:
[----:B------:R-:W-:Y:S05]  /*65d0*/  BSYNC B0 ;  /* 0x0000000000007941 */ /* 0x000fea0003800000 */
.L_x_640:
[----:B------:R-:W0:Y:S02]  /*65e0*/  F2I.FTZ.TRUNC.NTZ R0, R0 ;  /* 0x0000000000007305 */ /* 0x000e24000021f100 */
[----:B0-----:R-:W-:Y:S01]  /*65f0*/  PRMT R27, R0, 0x7610, R27 ;  /* 0x00007610001b7816 */ /* 0x001fe2000000001b */
[----:B------:R-:W-:Y:S06]  /*6600*/  BRA `(.L_x_621) ;  /* 0x00000000009c7947 */ /* 0x000fec0003800000 */
.L_x_633:
        /* <DEDUP_REMOVED lines=14> */
.L_x_647:
[----:B------:R-:W-:Y:S05]  /*66f0*/  BSYNC B0 ;  /* 0x0000000000007941 */ /* 0x000fea0003800000 */
.L_x_646:
[----:B------:R-:W0:Y:S02]  /*6700*/  F2I.FTZ.TRUNC.NTZ R0, R0 ;  /* 0x0000000000007305 */ /* 0x000e24000021f100 */
[----:B0-----:R-:W-:Y:S01]  /*6710*/  PRMT R27, R0, 0x7610, R27 ;  /* 0x00007610001b7816 */ /* 0x001fe2000000001b */
[----:B------:R-:W-:Y:S06]  /*6720*/  BRA `(.L_x_621) ;  /* 0x0000000000547947 */ /* 0x000fec0003800000 */
.L_x_620:
        /* <DEDUP_REMOVED lines=16> */
.L_x_648:
[----:B------:R-:W-:Y:S01]  /*6830*/  PRMT R27, RZ, 0x7610, R27 ;  /* 0x00007610ff1b7816 */ /* 0x000fe2000000001b */
[----:B------:R-:W-:Y:S06]  /*6840*/  BRA `(.L_x_621) ;  /* 0x00000000000c7947 */ /* 0x000fec0003800000 */
.L_x_645:
[----:B------:R0:W5:Y:S01]  /*6850*/  LDG.E.U16 R27, desc[UR36][R4.64] ;  /* 0x00000024041b7981 */ /* 0x000162000c1e1500 */
[----:B------:R-:W-:Y:S05]  /*6860*/  BRA `(.L_x_621) ;  /* 0x0000000000047947 */ /* 0x000fea0003800000 */
.L_x_644:
[----:B------:R0:W5:Y:S02]  /*6870*/  LDG.E.U16 R27, desc[UR36][R4.64] ;  /* 0x00000024041b7981 */ /* 0x000164000c1e1500 */
.L_x_621:
[----:B------:R-:W0:Y:S01]  /*6880*/  LDC.U8 R3, c[0x0][0x235] ;  /* 0x00008d40ff037b82 */ /* 0x000e220000000000 */
[----:B------:R-:W-:Y:S02]  /*6890*/  ULDC UR4, c[0x0][0x23c] ;  /* 0x00008f0000047ab9 */ /* 0x000fe40000000800 */
[----:B------:R-:W-:-:S05]  /*68a0*/  IMAD R23, R23, UR4, RZ ;  /* 0x0000000417177c24 */ /* 0x000fca000f8e02ff */
[----:B01234-:R-:W0:Y:S01]  /*68b0*/  LDC.64 R4, c[0x0][0x228] ;  /* 0x00008a00ff047b82 */ /* 0x01fe220000000a00 */
[----:B------:R-:W-:-:S04]  /*68c0*/  PRMT R0, R3, 0x9910, RZ ;  /* 0x0000991003007816 */ /* 0x000fc800000000ff */
        /* <DEDUP_REMOVED lines=14> */
.L_x_652:
[----:B------:R0:W5:Y:S01]  /*69b0*/  LDG.E.U8 R22, desc[UR36][R4.64] ;  /* 0x0000002404167981 */ /* 0x000162000c1e1100 */
[----:B------:R-:W-:Y:S05]  /*69c0*/  BRA `(.L_x_615) ;  /* 0x0000000c00507947 */ /* 0x000fea0003800000 */
.L_x_651:
        /* <DEDUP_REMOVED lines=8> */
.L_x_655:
[----:B------:R0:W5:Y:S01]  /*6a50*/  LDG.E.U16 R22, desc[UR36][R4.64] ;  /* 0x0000002404167981 */ /* 0x000162000c1e1500 */
[----:B------:R-:W-:Y:S05]  /*6a60*/  BRA `(.L_x_615) ;  /* 0x0000000c00287947 */ /* 0x000fea0003800000 */
.L_x_654:
[----:B------:R0:W5:Y:S01]  /*6a70*/  LDG.E.U16 R22, desc[UR36][R4.64] ;  /* 0x0000002404167981 */ /* 0x000162000c1e1500 */
[----:B------:R-:W-:Y:S05]  /*6a80*/  BRA `(.L_x_615) ;  /* 0x0000000c00207947 */ /* 0x000fea0003800000 */
.L_x_650:
        /* <DEDUP_REMOVED lines=9> */
.L_x_657:
[----:B------:R-:W2:Y:S02]  /*6b20*/  LDG.E.U16 R0, desc[UR36][R4.64] ;  /* 0x0000002404007981 */ /* 0x000ea4000c1e1500 */
[----:B--2---:R-:W-:-:S06]  /*6b30*/  HADD2.F32 R0, -RZ, R0.H0_H0 ;  /* 0x20000000ff007230 */ /* 0x004fcc0000004100 */
[----:B------:R-:W0:Y:S02]  /*6b40*/  F2I.FTZ.TRUNC.NTZ R0, R0 ;  /* 0x0000000000007305 */ /* 0x000e24000021f100 */
[----:B0-----:R-:W-:Y:S01]  /*6b50*/  PRMT R22, R0, 0x7610, R22 ;  /* 0x0000761000167816 */ /* 0x001fe20000000016 */
[----:B------:R-:W-:Y:S06]  /*6b60*/  BRA `(.L_x_615) ;  /* 0x0000000800e87947 */ /* 0x000fec0003800000 */
.L_x_656:
        /* <DEDUP_REMOVED lines=9> */
.L_x_659:
[----:B------:R-:W2:Y:S02]  /*6c00*/  LDG.E.U16 R4, desc[UR36][R4.64] ;  /* 0x0000002404047981 */ /* 0x000ea4000c1e1500 */
[----:B--2---:R-:W-:-:S06]  /*6c10*/  HADD2.F32 R0, -RZ, R4.H0_H0 ;  /* 0x20000004ff007230 */ /* 0x004fcc0000004100 */
[----:B------:R-:W0:Y:S02]  /*6c20*/  F2I.FTZ.TRUNC.NTZ R0, R0 ;  /* 0x0000000000007305 */ /* 0x000e24000021f100 */
[----:B0-----:R-:W-:Y:S01]  /*6c30*/  PRMT R22, R0, 0x7610, R22 ;  /* 0x0000761000167816 */ /* 0x001fe20000000016 */
[----:B------:R-:W-:Y:S06]  /*6c40*/  BRA `(.L_x_615) ;  /* 0x0000000800b07947 */ /* 0x000fec0003800000 */
.L_x_658:
[----:B------:R-:W2:Y:S02]  /*6c50*/  LDG.E.64 R4, desc[UR36][R4.64] ;  /* 0x0000002404047981 */ /* 0x000ea4000c1e1b00 */
[----:B--2---:R0:W1:Y:S01]  /*6c60*/  F2I.F64.TRUNC R22, R4 ;  /* 0x0000000400167311 */ /* 0x004062000030d100 */
[----:B------:R-:W-:Y:S05]  /*6c70*/  BRA `(.L_x_615) ;  /* 0x0000000800a47947 */ /* 0x000fea0003800000 */
.L_x_649:
        /* <DEDUP_REMOVED lines=12> */
.L_x_662:
[----:B------:R-:W2:Y:S02]  /*6d40*/  LDG.E.64 R4, desc[UR36][R4.64] ;  /* 0x0000002404047981 */ /* 0x000ea4000c1e1b00 */
[----:B--2---:R0:W1:Y:S01]  /*6d50*/  F2I.F64.TRUNC R22, R4 ;  /* 0x0000000400167311 */ /* 0x004062000030d100 */
[----:B------:R-:W-:Y:S05]  /*6d60*/  BRA `(.L_x_615) ;  /* 0x0000000800687947 */ /* 0x000fea0003800000 */
.L_x_661:
        /* <DEDUP_REMOVED lines=28> */
.L_x_664:
        /* <DEDUP_REMOVED lines=15> */
.L_x_663:
[----:B------:R-:W2:Y:S02]  /*7020*/  LDG.E.U16 R0, desc[UR36][R4.64] ;  /* 0x0000002404007981 */ /* 0x000ea4000c1e1500 */
[----:B--2---:R-:W-:-:S06]  /*7030*/  IMAD.U32 R0, R0, 0x10000, RZ ;  /* 0x0001000000007824 */ /* 0x004fcc00078e00ff */
[----:B------:R-:W0:Y:S02]  /*7040*/  F2I.FTZ.TRUNC.NTZ R0, R0 ;  /* 0x0000000000007305 */ /* 0x000e24000021f100 */
[----:B0-----:R-:W-:Y:S01]  /*7050*/  PRMT R22, R0, 0x7610, R22 ;  /* 0x0000761000167816 */ /* 0x001fe20000000016 */
[----:B------:R-:W-:Y:S06]  /*7060*/  BRA `(.L_x_615) ;  /* 0x0000000400a87947 */ /* 0x000fec0003800000 */
.L_x_660:
        /* <DEDUP_REMOVED lines=10> */
.L_x_667:
        /* <DEDUP_REMOVED lines=21> */
.L_x_671:
[----:B------:R-:W-:Y:S05]  /*7260*/  BSYNC B1 ;  /* 0x0000000000017941 */ /* 0x000fea0003800000 */
.L_x_670:
[----:B------:R-:W-:Y:S01]  /*7270*/  LEA R5, R0, 0x3b800000, 0x17 ;  /* 0x3b80000000057811 */ /* 0x000fe200078eb8ff */
[----:B------:R-:W-:-:S05]  /*7280*/  IMAD.SHL.U32 R0, R3, 0x100000, RZ ;  /* 0x0010000003007824 */ /* 0x000fca00078e00ff */
[----:B------:R-:W-:-:S07]  /*7290*/  LOP3.LUT R0, R5, R0, R6, 0xfe, !PT ;  /* 0x0000000005007212 */ /* 0x000fce00078efe06 */
.L_x_669:
[----:B------:R-:W-:Y:S05]  /*72a0*/  BSYNC B0 ;  /* 0x0000000000007941 */ /* 0x000fea0003800000 */
.L_x_668:
[----:B------:R-:W0:Y:S02]  /*72b0*/  F2I.FTZ.TRUNC.NTZ R0, R0 ;  /* 0x0000000000007305 */ /* 0x000e24000021f100 */
[----:B0-----:R-:W-:Y:S01]  /*72c0*/  PRMT R22, R0, 0x7610, R22 ;  /* 0x0000761000167816 */ /* 0x001fe20000000016 */
[----:B------:R-:W-:Y:S06]  /*72d0*/  BRA `(.L_x_615) ;  /* 0x00000004000c7947 */ /* 0x000fec0003800000 */
.L_x_666:
        /* <DEDUP_REMOVED lines=21> */
.L_x_675:
[----:B------:R-:W-:Y:S05]  /*7430*/  BSYNC B1 ;  /* 0x0000000000017941 */ /* 0x000fea0003800000 */
.L_x_674:
[----:B------:R-:W-:Y:S01]  /*7440*/  LEA R5, R0, 0x37800000, 0x17 ;  /* 0x3780000000057811 */ /* 0x000fe200078eb8ff */
[----:B------:R-:W-:-:S05]  /*7450*/  IMAD.SHL.U32 R0, R3, 0x200000, RZ ;  /* 0x0020000003007824 */ /* 0x000fca00078e00ff */
[----:B------:R-:W-:-:S07]  /*7460*/  LOP3.LUT R0, R5, R0, R6, 0xfe, !PT ;  /* 0x0000000005007212 */ /* 0x000fce00078efe06 */
.L_x_673:
[----:B------:R-:W-:Y:S05]  /*7470*/  BSYNC B0 ;  /* 0x0000000000007941 */ /* 0x000fea0003800000 */
.L_x_672:
[----:B------:R-:W0:Y:S02]  /*7480*/  F2I.FTZ.TRUNC.NTZ R0, R0 ;  /* 0x0000000000007305 */ /* 0x000e24000021f100 */
[----:B0-----:R-:W-:Y:S01]  /*7490*/  PRMT R22, R0, 0x7610, R22 ;  /* 0x0000761000167816 */ /* 0x001fe20000000016 */
[----:B------:R-:W-:Y:S06]  /*74a0*/  BRA `(.L_x_615) ;  /* 0x0000000000987947 */ /* 0x000fec0003800000 */
.L_x_665:
        /* <DEDUP_REMOVED lines=14> */
.L_x_679:
[----:B------:R-:W-:Y:S05]  /*7590*/  BSYNC B0 ;  /* 0x0000000000007941 */ /* 0x000fea0003800000 */
.L_x_678:
[----:B------:R-:W0:Y:S02]  /*75a0*/  F2I.FTZ.TRUNC.NTZ R0, R0 ;  /* 0x0000000000007305 */ /* 0x000e24000021f100 */
[----:B0-----:R-:W-:Y:S01]  /*75b0*/  PRMT R22, R0, 0x7610, R22 ;  /* 0x0000761000167816 */ /* 0x001fe20000000016 */
[----:B------:R-:W-:Y:S06]  /*75c0*/  BRA `(.L_x_615) ;  /* 0x0000000000507947 */ /* 0x000fec0003800000 */
.L_x_653:
        /* <DEDUP_REMOVED lines=16> */
.L_x_680:
[----:B------:R-:W-:Y:S05]  /*76d0*/  BRA `(.L_x_615) ;  /* 0x00000000000c7947 */ /* 0x000fea0003800000 */
.L_x_677:
[----:B------:R0:W5:Y:S01]  /*76e0*/  LDG.E.U16 R22, desc[UR36][R4.64] ;  /* 0x0000002404167981 */ /* 0x000162000c1e1500 */
[----:B------:R-:W-:Y:S05]  /*76f0*/  BRA `(.L_x_615) ;  /* 0x0000000000047947 */ /* 0x000fea0003800000 */
.L_x_676:
[----:B------:R0:W5:Y:S02]  /*7700*/  LDG.E.U16 R22, desc[UR36][R4.64] ;  /* 0x0000002404167981 */ /* 0x000164000c1e1500 */
.L_x_615:
[----:B------:R-:W-:Y:S05]  /*7710*/  BSYNC B6 ;  /* 0x0000000000067941 */ /* 0x000fea0003800000 */
.L_x_614:
[----:B------:R-:W2:Y:S01]  /*7720*/  S2R R23, SR_TID.X ;  /* 0x0000000000177919 */ /* 0x000ea20000002100 */
[----:B------:R-:W-:Y:S01]  /*7730*/  BSSY B6, `(.L_x_681) ;  /* 0x0000120000067945 */ /* 0x000fe20003800000 */
[CC--:B--2---:R-:W-:Y:S01]  /*7740*/  ISETP.GE.AND P3, PT, R23.reuse, R16.reuse, PT ;  /* 0x000000101700720c */ /* 0x0c4fe20003f66270 */
[C---:B------:R-:W-:Y:S02]  /*7750*/  VIADD R3, R23.reuse, 0x100 ;  /* 0x0000010017037836 */ /* 0x040fe40000000000 */
[C---:B------:R-:W-:Y:S02]  /*7760*/  VIADD R7, R23.reuse, 0x180 ;  /* 0x0000018017077836 */ /* 0x040fe40000000000 */
[----:B------:R-:W-:Y:S01]  /*7770*/  VIADD R25, R23, 0x80 ;  /* 0x0000008017197836 */ /* 0x000fe20000000000 */
[-C--:B------:R-:W-:Y:S02]  /*7780*/  ISETP.GE.AND P1, PT, R3, R16.reuse, PT ;  /* 0x000000100300720c */ /* 0x080fe40003f26270 */
[----:B------:R-:W-:-:S02]  /*7790*/  ISETP.GE.AND P2, PT, R7, R16, PT ;  /* 0x000000100700720c */ /* 0x000fc40003f46270 */
[----:B------:R-:W-:-:S03]  /*77a0*/  ISETP.GE.AND P0, PT, R25, R16, PT ;  /* 0x000000101900720c */ /* 0x000fc60003f06270 */
[----:B-1---5:R-:W-:Y:S02]  /*77b0*/  @!P3 PRMT R3, R17, 0x9910, RZ ;  /* 0x000099101103b816 */ /* 0x022fe400000000ff */
[----:B------:R-:W1:Y:S01]  /*77c0*/  LDC.U8 R17, c[0x0][0x240] ;  /* 0x00009000ff117b82 */ /* 0x000e620000000000 */
[----:B------:R-:W-:Y:S02]  /*77d0*/  @!P3 PRMT R0, R28, 0x9910, RZ ;  /* 0x000099101c00b816 */ /* 0x000fe400000000ff */
[----:B------:R-:W-:Y:S02]  /*77e0*/  @!P3 VIMNMX.U32 R3, R3, 0xf, PT ;  /* 0x0000000f0303b848 */ /* 0x000fe40003fe0000 */
[----:B----4-:R-:W-:Y:S02]  /*77f0*/  @!P1 PRMT R7, R26, 0x9910, RZ ;  /* 0x000099101a079816 */ /* 0x010fe400000000ff */
[----:B------:R-:W-:Y:S02]  /*7800*/  @!P2 PRMT R11, R22, 0x9910, RZ ;  /* 0x00009910160ba816 */ /* 0x000fe400000000ff */
[----:B0-----:R-:W-:-:S02]  /*7810*/  @!P0 PRMT R6, R19, 0x9910, RZ ;  /* 0x0000991013068816 */ /* 0x001fc400000000ff */
[----:B------:R-:W-:Y:S02]  /*7820*/  @!P1 VIMNMX.U32 R9, R7, 0xf, PT ;  /* 0x0000000f07099848 */ /* 0x000fe40003fe0000 */
[----:B------:R-:W-:Y:S02]  /*7830*/  @!P1 PRMT R8, R24, 0x9910, RZ ;  /* 0x0000991018089816 */ /* 0x000fe400000000ff */
[----:B------:R-:W-:Y:S02]  /*7840*/  @!P2 PRMT R10, R27, 0x9910, RZ ;  /* 0x000099101b0aa816 */ /* 0x000fe400000000ff */
[----:B---3--:R-:W-:Y:S02]  /*7850*/  @!P0 PRMT R4, R18, 0x9910, RZ ;  /* 0x0000991012048816 */ /* 0x008fe400000000ff */
[----:B------:R-:W-:Y:S02]  /*7860*/  @!P2 VIMNMX.U32 R11, R11, 0xf, PT ;  /* 0x0000000f0b0ba848 */ /* 0x000fe40003fe0000 */
[----:B------:R-:W-:-:S02]  /*7870*/  @!P0 VIMNMX.U32 R7, R6, 0xf, PT ;  /* 0x0000000f06078848 */ /* 0x000fc40003fe0000 */
[----:B------:R-:W-:Y:S02]  /*7880*/  @!P3 SHF.R.S32.HI R5, RZ, R3, R0 ;  /* 0x00000003ff05b219 */ /* 0x000fe40000011400 */
[----:B------:R-:W-:Y:S02]  /*7890*/  @!P1 SHF.R.S32.HI R18, RZ, R9, R8 ;  /* 0x00000009ff129219 */ /* 0x000fe40000011408 */
[----:B------:R-:W-:Y:S02]  /*78a0*/  @!P2 SHF.R.S32.HI R19, RZ, R11, R10 ;  /* 0x0000000bff13a219 */ /* 0x000fe4000001140a */
[----:B------:R-:W-:Y:S01]  /*78b0*/  @!P0 SHF.R.S32.HI R22, RZ, R7, R4 ;  /* 0x00000007ff168219 */ /* 0x000fe20000011404 */
[----:B------:R-:W-:Y:S06]  /*78c0*/  @P3 BRA `(.L_x_682) ;  /* 0x0000001000183947 */ /* 0x000fec0003800000 */
[----:B------:R-:W0:Y:S01]  /*78d0*/  LDC.64 R8, c[0x0][0x218] ;  /* 0x00008600ff087b82 */ /* 0x000e220000000a00 */
[----:B-1----:R-:W-:Y:S01]  /*78e0*/  PRMT R0, R17, 0x9910, RZ ;  /* 0x0000991011007816 */ /* 0x002fe200000000ff */
        /* <DEDUP_REMOVED lines=16> */
[----:B------:R-:W-:Y:S01]  /*79f0*/  IMAD.MOV.U32 R23, RZ, RZ, R25 ;  /* 0x000000ffff177224 */ /* 0x000fe200078e0019 */
[----:B------:R-:W-:Y:S06]  /*7a00*/  BRA `(.L_x_682) ;  /* 0x0000000c00c87947 */ /* 0x000fec0003800000 */
.L_x_686:
[----:B------:R0:W-:Y:S01]  /*7a10*/  STG.E.U8 desc[UR36][R8.64], R5 ;  /* 0x0000000508007986 */ /* 0x0001e2000c101124 */
[----:B------:R-:W-:Y:S01]  /*7a20*/  IMAD.MOV.U32 R23, RZ, RZ, R25 ;  /* 0x000000ffff177224 */ /* 0x000fe200078e0019 */
[----:B------:R-:W-:Y:S06]  /*7a30*/  BRA `(.L_x_682) ;  /* 0x0000000c00bc7947 */ /* 0x000fec0003800000 */
.L_x_685:
[----:B------:R-:W-:-:S13]  /*7a40*/  ISETP.NE.AND P0, PT, R0, 0x2, PT ;  /* 0x000000020000780c */ /* 0x000fda0003f05270 */
[----:B------:R-:W-:Y:S05]  /*7a50*/  @!P0 BRA `(.L_x_688) ;  /* 0x0000000000388947 */ /* 0x000fea0003800000 */
[----:B------:R-:W-:-:S13]  /*7a60*/  ISETP.NE.AND P0, PT, R0, 0x3, PT ;  /* 0x000000030000780c */ /* 0x000fda0003f05270 */
[----:B------:R-:W-:Y:S05]  /*7a70*/  @!P0 BRA `(.L_x_689) ;  /* 0x0000000000208947 */ /* 0x000fea0003800000 */
[----:B------:R-:W-:-:S13]  /*7a80*/  ISETP.NE.AND P0, PT, R0, 0x4, PT ;  /* 0x000000040000780c */ /* 0x000fda0003f05270 */
[----:B------:R-:W-:Y:S05]  /*7a90*/  @P0 BRA `(.L_x_687) ;  /* 0x0000000c00380947 */ /* 0x000fea0003800000 */
[----:B------:R-:W-:Y:S01]  /*7aa0*/  PRMT R5, R5, 0x9910, RZ ;  /* 0x0000991005057816 */ /* 0x000fe200000000ff */
[----:B------:R-:W-:-:S04]  /*7ab0*/  IMAD.MOV.U32 R23, RZ, RZ, R25 ;  /* 0x000000ffff177224 */ /* 0x000fc800078e0019 */
[----:B------:R-:W-:-:S05]  /*7ac0*/  IMAD.MOV.U32 R4, RZ, RZ, R5 ;  /* 0x000000ffff047224 */ /* 0x000fca00078e0005 */
[----:B------:R-:W-:-:S05]  /*7ad0*/  SHF.R.S32.HI R5, RZ, 0x1f, R4 ;  /* 0x0000001fff057819 */ /* 0x000fca0000011404 */
[----:B------:R0:W-:Y:S01]  /*7ae0*/  STG.E.64 desc[UR36][R8.64], R4 ;  /* 0x0000000408007986 */ /* 0x0001e2000c101b24 */
[----:B------:R-:W-:Y:S05]  /*7af0*/  BRA `(.L_x_682) ;  /* 0x0000000c008c7947 */ /* 0x000fea0003800000 */
.L_x_689:
[----:B------:R-:W-:Y:S01]  /*7b00*/  PRMT R3, R5, 0x9910, RZ ;  /* 0x0000991005037816 */ /* 0x000fe200000000ff */
[----:B------:R-:W-:-:S04]  /*7b10*/  IMAD.MOV.U32 R23, RZ, RZ, R25 ;  /* 0x000000ffff177224 */ /* 0x000fc800078e0019 */
[----:B------:R0:W-:Y:S01]  /*7b20*/  STG.E desc[UR36][R8.64], R3 ;  /* 0x0000000308007986 */ /* 0x0001e2000c101924 */
[----:B------:R-:W-:Y:S05]  /*7b30*/  BRA `(.L_x_682) ;  /* 0x0000000c007c7947 */ /* 0x000fea0003800000 */
.L_x_688:
[----:B------:R0:W-:Y:S01]  /*7b40*/  STG.E.U16 desc[UR36][R8.64], R5 ;  /* 0x0000000508007986 */ /* 0x0001e2000c101524 */
[----:B------:R-:W-:Y:S01]  /*7b50*/  IMAD.MOV.U32 R23, RZ, RZ, R25 ;  /* 0x000000ffff177224 */ /* 0x000fe200078e0019 */
[----:B------:R-:W-:Y:S06]  /*7b60*/  BRA `(.L_x_682) ;  /* 0x0000000c00707947 */ /* 0x000fec0003800000 */
.L_x_684:
[----:B------:R-:W-:-:S13]  /*7b70*/  ISETP.GT.AND P0, PT, R0, 0x6, PT ;  /* 0x000000060000780c */ /* 0x000fda0003f04270 */
[----:B------:R-:W-:Y:S05]  /*7b80*/  @P0 BRA `(.L_x_690) ;  /* 0x0000000000340947 */ /* 0x000fea0003800000 */
[----:B------:R-:W-:-:S13]  /*7b90*/  ISETP.NE.AND P0, PT, R0, 0x5, PT ;  /* 0x000000050000780c */ /* 0x000fda0003f05270 */
[----:B------:R-:W-:Y:S05]  /*7ba0*/  @!P0 BRA `(.L_x_691) ;  /* 0x0000000000188947 */ /* 0x000fea0003800000 */
[----:B------:R-:W-:-:S13]  /*7bb0*/  ISETP.NE.AND P0, PT, R0, 0x6, PT ;  /* 0x000000060000780c */ /* 0x000fda0003f05270 */
[----:B------:R-:W-:Y:S05]  /*7bc0*/  @P0 BRA `(.L_x_687) ;  /* 0x0000000800ec0947 */ /* 0x000fea0003800000 */
[----:B------:R-:W0:Y:S01]  /*7bd0*/  I2F.S16 R5, R5 ;  /* 0x0000000500057306 */ /* 0x000e220000101400 */
[----:B------:R-:W-:Y:S01]  /*7be0*/  IMAD.MOV.U32 R23, RZ, RZ, R25 ;  /* 0x000000ffff177224 */ /* 0x000fe200078e0019 */
[----:B0-----:R2:W-:Y:S01]  /*7bf0*/  STG.E desc[UR36][R8.64], R5 ;  /* 0x0000000508007986 */ /* 0x0015e2000c101924 */
[----:B------:R-:W-:Y:S05]  /*7c00*/  BRA `(.L_x_682) ;  /* 0x0000000c00487947 */ /* 0x000fea0003800000 */
.L_x_691:
[----:B------:R-:W0:Y:S01]  /*7c10*/  I2F.S16 R0, R5 ;  /* 0x0000000500007306 */ /* 0x000e220000101400 */
[----:B------:R-:W-:Y:S01]  /*7c20*/  IMAD.MOV.U32 R23, RZ, RZ, R25 ;  /* 0x000000ffff177224 */ /* 0x000fe200078e0019 */
[----:B0-----:R-:W-:-:S05]  /*7c30*/  F2FP.F16.F32.PACK_AB R0, RZ, R0 ;  /* 0x00000000ff00723e */ /* 0x001fca00000000ff */
[----:B------:R0:W-:Y:S01]  /*7c40*/  STG.E.U16 desc[UR36][R8.64], R0 ;  /* 0x0000000008007986 */ /* 0x0001e2000c101524 */
[----:B------:R-:W-:Y:S05]  /*7c50*/  BRA `(.L_x_682) ;  /* 0x0000000c00347947 */ /* 0x000fea0003800000 */
.L_x_690:
[----:B------:R-:W-:-:S13]  /*7c60*/  ISETP.NE.AND P0, PT, R0, 0x7, PT ;  /* 0x000000070000780c */ /* 0x000fda0003f05270 */
[----:B------:R-:W-:Y:S05]  /*7c70*/  @!P0 BRA `(.L_x_692) ;  /* 0x00000000003c8947 */ /* 0x000fea0003800000 */
[----:B------:R-:W-:-:S13]  /*7c80*/  ISETP.NE.AND P0, PT, R0, 0x8, PT ;  /* 0x000000080000780c */ /* 0x000fda0003f05270 */
[----:B------:R-:W-:Y:S05]  /*7c90*/  @!P0 BRA `(.L_x_693) ;  /* 0x00000000001c8947 */ /* 0x000fea0003800000 */
[----:B------:R-:W-:-:S13]  /*7ca0*/  ISETP.NE.AND P0, PT, R0, 0x9, PT ;  /* 0x000000090000780c */ /* 0x000fda0003f05270 */
[----:B------:R-:W-:Y:S05]  /*7cb0*/  @P0 BRA `(.L_x_687) ;  /* 0x0000000800b00947 */ /* 0x000fea0003800000 */
[----:B------:R-:W0:Y:S01]  /*7cc0*/  I2F.S16 R6, R5 ;  /* 0x0000000500067306 */ /* 0x000e220000101400 */
[----:B------:R-:W-:Y:S02]  /*7cd0*/  IMAD.MOV.U32 R7, RZ, RZ, RZ ;  /* 0x000000ffff077224 */ /* 0x000fe400078e00ff */
[----:B------:R-:W-:-:S03]  /*7ce0*/  IMAD.MOV.U32 R23, RZ, RZ, R25 ;  /* 0x000000ffff177224 */ /* 0x000fc600078e0019 */
[----:B0-----:R3:W-:Y:S01]  /*7cf0*/  STG.E.64 desc[UR36][R8.64], R6 ;  /* 0x0000000608007986 */ /* 0x0017e2000c101b24 */
[----:B------:R-:W-:Y:S05]  /*7d00*/  BRA `(.L_x_682) ;  /* 0x0000000c00087947 */ /* 0x000fea0003800000 */
.L_x_693:
[----:B------:R-:W0:Y:S01]  /*7d10*/  I2F.S16 R5, R5 ;  /* 0x0000000500057306 */ /* 0x000e220000101400 */
[----:B------:R-:W-:Y:S01]  /*7d20*/  IMAD.MOV.U32 R23, RZ, RZ, R25 ;  /* 0x000000ffff177224 */ /* 0x000fe200078e0019 */
[----:B0-----:R-:W-:-:S04]  /*7d30*/  F2FP.F16.F32.PACK_AB R3, RZ, R5 ;  /* 0x00000005ff03723e */ /* 0x001fc800000000ff */
[----:B------:R-:W-:-:S05]  /*7d40*/  PRMT R3, R3, 0x5410, RZ ;  /* 0x0000541003037816 */ /* 0x000fca00000000ff */
[----:B------:R4:W-:Y:S01]  /*7d50*/  STG.E desc[UR36][R8.64], R3 ;  /* 0x0000000308007986 */ /* 0x0009e2000c101924 */
[----:B------:R-:W-:Y:S05]  /*7d60*/  BRA `(.L_x_682) ;  /* 0x0000000800f07947 */ /* 0x000fea0003800000 */
.L_x_692:
[----:B------:R-:W0:Y:S01]  /*7d70*/  I2F.F64.S16 R4, R5 ;  /* 0x0000000500047312 */ /* 0x000e220000101c00 */
[----:B------:R-:W-:Y:S01]  /*7d80*/  IMAD.MOV.U32 R23, RZ, RZ, R25 ;  /* 0x000000ffff177224 */ /* 0x000fe200078e0019 */
[----:B0-----:R0:W-:Y:S01]  /*7d90*/  STG.E.64 desc[UR36][R8.64], R4 ;  /* 0x0000000408007986 */ /* 0x0011e2000c101b24 */
[----:B------:R-:W-:Y:S05]  /*7da0*/  BRA `(.L_x_682) ;  /* 0x0000000800e07947 */ /* 0x000fea0003800000 */
.L_x_683:
        /* <DEDUP_REMOVED lines=8> */
[----:B------:R-:W-:Y:S01]  /*7e30*/  PRMT R0, R5, 0x9910, RZ ;  /* 0x0000991005007816 */ /* 0x000fe200000000ff */
[----:B------:R-:W-:-:S03]  /*7e40*/  IMAD.MOV.U32 R23, RZ, RZ, R25 ;  /* 0x000000ffff177224 */ /* 0x000fc600078e0019 */
[----:B------:R-:W-:-:S04]  /*7e50*/  ISETP.NE.AND P0, PT, R0, RZ, PT ;  /* 0x000000ff0000720c */ /* 0x000fc80003f05270 */
[----:B------:R-:W-:-:S05]  /*7e60*/  SEL R3, RZ, 0x1, !P0 ;  /* 0x00000001ff037807 */ /* 0x000fca0004000000 */
[----:B------:R0:W-:Y:S01]  /*7e70*/  STG.E.U8 desc[UR36][R8.64], R3 ;  /* 0x0000000308007986 */ /* 0x0001e2000c101124 */
[----:B------:R-:W-:Y:S05]  /*7e80*/  BRA `(.L_x_682) ;  /* 0x0000000800a87947 */ /* 0x000fea0003800000 */
.L_x_696:
[----:B------:R-:W0:Y:S01]  /*7e90*/  I2F.F64.S16 R4, R5 ;  /* 0x0000000500047312 */ /* 0x000e220000101c00 */
[----:B------:R-:W-:Y:S01]  /*7ea0*/  CS2R R6, SRZ ;  /* 0x0000000000067805 */ /* 0x000fe2000001ff00 */
[----:B------:R-:W-:-:S04]  /*7eb0*/  IMAD.MOV.U32 R23, RZ, RZ, R25 ;  /* 0x000000ffff177224 */ /* 0x000fc800078e0019 */
[----:B0-----:R0:W-:Y:S01]  /*7ec0*/  STG.E.128 desc[UR36][R8.64], R4 ;  /* 0x0000000408007986 */ /* 0x0011e2000c101d24 */
[----:B------:R-:W-:Y:S05]  /*7ed0*/  BRA `(.L_x_682) ;  /* 0x0000000800947947 */ /* 0x000fea0003800000 */
.L_x_695:
        /* <DEDUP_REMOVED lines=21> */
.L_x_700:
[----:B------:R-:W-:Y:S05]  /*8030*/  BSYNC B0 ;  /* 0x0000000000007941 */ /* 0x000fea0003800000 */
.L_x_699:
[----:B------:R-:W-:Y:S01]  /*8040*/  LOP3.LUT R7, R0, R7, RZ, 0xfc, !PT ;  /* 0x0000000700077212 */ /* 0x000fe200078efcff */
[----:B------:R-:W-:-:S04]  /*8050*/  IMAD.MOV.U32 R23, RZ, RZ, R25 ;  /* 0x000000ffff177224 */ /* 0x000fc800078e0019 */
[----:B------:R0:W-:Y:S01]  /*8060*/  STG.E.U8 desc[UR36][R8.64], R7 ;  /* 0x0000000708007986 */ /* 0x0001e2000c101124 */
[----:B------:R-:W-:Y:S05]  /*8070*/  BRA `(.L_x_682) ;  /* 0x00000008002c7947 */ /* 0x000fea0003800000 */
.L_x_698:
        /* <DEDUP_REMOVED lines=13> */
.L_x_702:
[----:B------:R-:W-:Y:S01]  /*8150*/  IMAD.MOV.U32 R0, RZ, RZ, 0x7f ;  /* 0x0000007fff007424 */ /* 0x000fe200078e00ff */
[----:B------:R-:W-:-:S04]  /*8160*/  ISETP.GT.U32.AND P0, PT, R3, 0x7f800000, PT ;  /* 0x7f8000000300780c */ /* 0x000fc80003f04070 */
[----:B------:R-:W-:-:S09]  /*8170*/  SEL R0, R0, 0x7c, P0 ;  /* 0x0000007c00007807 */ /* 0x000fd20000000000 */
.L_x_703:
[----:B------:R-:W-:Y:S05]  /*8180*/  BSYNC B0 ;  /* 0x0000000000007941 */ /* 0x000fea0003800000 */
.L_x_701:
[----:B------:R-:W-:Y:S01]  /*8190*/  LOP3.LUT R3, R5, 0x80000000, RZ, 0xc0, !PT ;  /* 0x8000000005037812 */ /* 0x000fe200078ec0ff */
[----:B------:R-:W-:-:S03]  /*81a0*/  IMAD.MOV.U32 R23, RZ, RZ, R25 ;  /* 0x000000ffff177224 */ /* 0x000fc600078e0019 */
[----:B------:R-:W-:-:S04]  /*81b0*/  SHF.R.U32.HI R3, RZ, 0x18, R3 ;  /* 0x00000018ff037819 */ /* 0x000fc80000011603 */
[----:B------:R-:W-:-:S05]  /*81c0*/  LOP3.LUT R3, R0, R3, RZ, 0xfc, !PT ;  /* 0x0000000300037212 */ /* 0x000fca00078efcff */
[----:B------:R0:W-:Y:S01]  /*81d0*/  STG.E.U8 desc[UR36][R8.64], R3 ;  /* 0x0000000308007986 */ /* 0x0001e2000c101124 */
[----:B------:R-:W-:Y:S05]  /*81e0*/  BRA `(.L_x_682) ;  /* 0x0000000400d07947 */ /* 0x000fea0003800000 */
.L_x_697:
[----:B------:R-:W0:Y:S01]  /*81f0*/  I2F.S16 R0, R5 ;  /* 0x0000000500007306 */ /* 0x000e220000101400 */
[----:B------:R-:W-:Y:S01]  /*8200*/  IMAD.MOV.U32 R23, RZ, RZ, R25 ;  /* 0x000000ffff177224 */ /* 0x000fe200078e0019 */
[----:B0-----:R-:W-:-:S05]  /*8210*/  F2FP.BF16.F32.PACK_AB R0, RZ, R0 ;  /* 0x00000000ff00723e */ /* 0x001fca00000010ff */
[----:B------:R0:W-:Y:S01]  /*8220*/  STG.E.U16 desc[UR36][R8.64], R0 ;  /* 0x0000000008007986 */ /* 0x0001e2000c101524 */
[----:B------:R-:W-:Y:S05]  /*8230*/  BRA `(.L_x_682) ;  /* 0x0000000400bc7947 */ /* 0x000fea0003800000 */
.L_x_694:
        /* <DEDUP_REMOVED lines=9> */
[----:B------:R-:W-:Y:S01]  /*82d0*/  IMAD.MOV.U32 R23, RZ, RZ, R25 ;  /* 0x000000ffff177224 */ /* 0x000fe200078e0019 */
[----:B------:R-:W-:Y:S06]  /*82e0*/  BRA `(.L_x_682) ;  /* 0x0000000400907947 */ /* 0x000fec0003800000 */
.L_x_706:
        /* <DEDUP_REMOVED lines=17> */
.L_x_709:
[----:B------:R-:W-:-:S04]  /*8400*/  LOP3.LUT R3, R5, 0x80000000, RZ, 0xc0, !PT ;  /* 0x8000000005037812 */ /* 0x000fc800078ec0ff */
[----:B------:R-:W-:-:S04]  /*8410*/  SHF.R.U32.HI R3, RZ, 0x18, R3 ;  /* 0x00000018ff037819 */ /* 0x000fc80000011603 */
[----:B------:R-:W-:-:S04]  /*8420*/  LOP3.LUT R0, R0, R3, RZ, 0xfc, !PT ;  /* 0x0000000300007212 */ /* 0x000fc800078efcff */
[----:B------:R-:W-:-:S07]  /*8430*/  PRMT R4, R0, 0x7610, R4 ;  /* 0x0000761000047816 */ /* 0x000fce0000000004 */
.L_x_708:
[----:B------:R-:W-:Y:S05]  /*8440*/  BSYNC B0 ;  /* 0x0000000000007941 */ /* 0x000fea0003800000 */
.L_x_707:
[----:B------:R0:W-:Y:S01]  /*8450*/  STG.E.U8 desc[UR36][R8.64], R4 ;  /* 0x0000000408007986 */ /* 0x0001e2000c101124 */
[----:B------:R-:W-:Y:S01]  /*8460*/  IMAD.MOV.U32 R23, RZ, RZ, R25 ;  /* 0x000000ffff177224 */ /* 0x000fe200078e0019 */
[----:B------:R-:W-:Y:S06]  /*8470*/  BRA `(.L_x_682) ;  /* 0x00000004002c7947 */ /* 0x000fec0003800000 */
.L_x_705:
        /* <DEDUP_REMOVED lines=17> */
.L_x_712:
[----:B------:R-:W-:-:S04]  /*8590*/  LOP3.LUT R3, R5, 0x80000000, RZ, 0xc0, !PT ;  /* 0x8000000005037812 */ /* 0x000fc800078ec0ff */
[----:B------:R-:W-:-:S04]  /*85a0*/  SHF.R.U32.HI R3, RZ, 0x18, R3 ;  /* 0x00000018ff037819 */ /* 0x000fc80000011603 */
[----:B------:R-:W-:-:S04]  /*85b0*/  LOP3.LUT R0, R0, R3, RZ, 0xfc, !PT ;  /* 0x0000000300007212 */ /* 0x000fc800078efcff */
[----:B------:R-:W-:-:S07]  /*85c0*/  PRMT R4, R0, 0x7610, R4 ;  /* 0x0000761000047816 */ /* 0x000fce0000000004 */
.L_x_711:
[----:B------:R-:W-:Y:S05]  /*85d0*/  BSYNC B0 ;  /* 0x0000000000007941 */ /* 0x000fea0003800000 */
.L_x_710:
[----:B------:R0:W-:Y:S01]  /*85e0*/  STG.E.U8 desc[UR36][R8.64], R4 ;  /* 0x0000000408007986 */ /* 0x0001e2000c101124 */
[----:B------:R-:W-:Y:S01]  /*85f0*/  IMAD.MOV.U32 R23, RZ, RZ, R25 ;  /* 0x000000ffff177224 */ /* 0x000fe200078e0019 */
[----:B------:R-:W-:Y:S06]  /*8600*/  BRA `(.L_x_682) ;  /* 0x0000000000c87947 */ /* 0x000fec0003800000 */
.L_x_704:
[----:B------:R-:W-:-:S13]  /*8610*/  ISETP.NE.AND P0, PT, R0, 0x1c, PT ;  /* 0x0000001c0000780c */ /* 0x000fda0003f05270 */
[----:B------:R-:W-:Y:S05]  /*8620*/  @!P0 BRA `(.L_x_713) ;  /* 0x0000000000b48947 */ /* 0x000fea0003800000 */
[----:B------:R-:W-:-:S13]  /*8630*/  ISETP.NE.AND P0, PT, R0, 0x1d, PT ;  /* 0x0000001d0000780c */ /* 0x000fda0003f05270 */
[----:B------:R-:W-:Y:S05]  /*8640*/  @!P0 BRA `(.L_x_714) ;  /* 0x0000000000948947 */ /* 0x000fea0003800000 */
[----:B------:R-:W-:-:S13]  /*8650*/  ISETP.NE.AND P0, PT, R0, 0x2c, PT ;  /* 0x0000002c0000780c */ /* 0x000fda0003f05270 */
[----:B------:R-:W-:Y:S05]  /*8660*/  @P0 BRA `(.L_x_687) ;  /* 0x0000000000440947 */ /* 0x000fea0003800000 */
[----:B------:R-:W0:Y:S01]  /*8670*/  I2F.S16 R6, R5 ;  /* 0x0000000500067306 */ /* 0x000e220000101400 */
[----:B------:R-:W-:Y:S01]  /*8680*/  IMAD.MOV.U32 R23, RZ, RZ, R25 ;  /* 0x000000ffff177224 */ /* 0x000fe200078e0019 */
        /* <DEDUP_REMOVED lines=15> */
.L_x_687:
        /* <DEDUP_REMOVED lines=16> */
.L_x_715:
[----:B------:R-:W-:Y:S01]  /*8880*/  IMAD.MOV.U32 R23, RZ, RZ, R25 ;  /* 0x000000ffff177224 */ /* 0x000fe200078e0019 */
[----:B------:R-:W-:Y:S06]  /*8890*/  BRA `(.L_x_682) ;  /* 0x0000000000247947 */ /* 0x000fec0003800000 */
.L_x_714:
[----:B------:R-:W-:Y:S01]  /*88a0*/  PRMT R5, R5, 0x9910, RZ ;  /* 0x0000991005057816 */ /* 0x000fe200000000ff */
[----:B------:R-:W-:-:S04]  /*88b0*/  IMAD.MOV.U32 R23, RZ, RZ, R25 ;  /* 0x000000ffff177224 */ /* 0x000fc800078e0019 */
[----:B------:R-:W-:-:S05]  /*88c0*/  IMAD.MOV.U32 R4, RZ, RZ, R5 ;  /* 0x000000ffff047224 */ /* 0x000fca00078e0005 */
[----:B------:R-:W-:-:S05]  /*88d0*/  SHF.R.S32.HI R5, RZ, 0x1f, R4 ;  /* 0x0000001fff057819 */ /* 0x000fca0000011404 */
[----:B------:R0:W-:Y:S01]  /*88e0*/  STG.E.64 desc[UR36][R8.64], R4 ;  /* 0x0000000408007986 */ /* 0x0001e2000c101b24 */
[----:B------:R-:W-:Y:S05]  /*88f0*/  BRA `(.L_x_682) ;  /* 0x00000000000c7947 */ /* 0x000fea0003800000 */
.L_x_713:
[----:B------:R-:W-:Y:S01]  /*8900*/  PRMT R3, R5, 0x9910, RZ ;  /* 0x0000991005037816 */ /* 0x000fe200000000ff */
[----:B------:R-:W-:-:S04]  /*8910*/  IMAD.MOV.U32 R23, RZ, RZ, R25 ;  /* 0x000000ffff177224 */ /* 0x000fc800078e0019 */
[----:B------:R0:W-:Y:S03]  /*8920*/  STG.E desc[UR36][R8.64], R3 ;  /* 0x0000000308007986 */ /* 0x0001e6000c101924 */
.L_x_682:
[----:B------:R-:W-:Y:S05]  /*8930*/  BSYNC B6 ;  /* 0x0000000000067941 */ /* 0x000fea0003800000 */
.L_x_681:
[----:B------:R-:W-:Y:S01]  /*8940*/  ISETP.GE.AND P0, PT, R23, R16, PT ;  /* 0x000000101700720c */ /* 0x000fe20003f06270 */
[----:B------:R-:W-:-:S12]  /*8950*/  BSSY B6, `(.L_x_716) ;  /* 0x00001e4000067945 */ /* 0x000fd80003800000 */
[----:B------:R-:W-:Y:S05]  /*8960*/  @P0 BRA `(.L_x_717) ;  /* 0x0000001c00880947 */ /* 0x000fea0003800000 */
[----:B0-234-:R-:W0:Y:S01]  /*8970*/  LDC.64 R8, c[0x0][0x218] ;  /* 0x00008600ff087b82 */ /* 0x01de220000000a00 */
[----:B------:R-:W-:Y:S01]  /*8980*/  IMAD R0, R2, 0x200, R23 ;  /* 0x0000020002007824 */ /* 0x000fe200078e0217 */
[----:B-1----:R-:W-:Y:S01]  /*8990*/  PRMT R4, R17, 0x9910, RZ ;  /* 0x0000991011047816 */ /* 0x002fe200000000ff */
[----:B------:R-:W-:Y:S02]  /*89a0*/  ULDC UR4, c[0x0][0x244] ;  /* 0x0000910000047ab9 */ /* 0x000fe40000000800 */
[----:B------:R-:W-:Y:S02]  /*89b0*/  IMAD R3, R0, UR4, RZ ;  /* 0x0000000400037c24 */ /* 0x000fe4000f8e02ff */
[----:B------:R-:W-:-:S05]  /*89c0*/  IMAD.MOV.U32 R0, RZ, RZ, R4 ;  /* 0x000000ffff007224 */ /* 0x000fca00078e0004 */
        /* <DEDUP_REMOVED lines=14> */
.L_x_721:
[----:B------:R0:W-:Y:S01]  /*8ab0*/  STG.E.U8 desc[UR36][R8.64], R22 ;  /* 0x0000001608007986 */ /* 0x0001e2000c101124 */
[----:B------:R-:W-:Y:S05]  /*8ac0*/  BRA `(.L_x_723) ;  /* 0x0000000c00647947 */ /* 0x000fea0003800000 */
.L_x_720:
        /* <DEDUP_REMOVED lines=10> */
.L_x_725:
[----:B------:R-:W-:-:S05]  /*8b70*/  PRMT R3, R22, 0x9910, RZ ;  /* 0x0000991016037816 */ /* 0x000fca00000000ff */
[----:B------:R0:W-:Y:S01]  /*8b80*/  STG.E desc[UR36][R8.64], R3 ;  /* 0x0000000308007986 */ /* 0x0001e2000c101924 */
[----:B------:R-:W-:Y:S05]  /*8b90*/  BRA `(.L_x_723) ;  /* 0x0000000c00307947 */ /* 0x000fea0003800000 */
.L_x_724:
[----:B------:R0:W-:Y:S01]  /*8ba0*/  STG.E.U16 desc[UR36][R8.64], R22 ;  /* 0x0000001608007986 */ /* 0x0001e2000c101524 */
[----:B------:R-:W-:Y:S05]  /*8bb0*/  BRA `(.L_x_723) ;  /* 0x0000000c00287947 */ /* 0x000fea0003800000 */
.L_x_719:
        /* <DEDUP_REMOVED lines=9> */
.L_x_727:
[----:B------:R-:W0:Y:S02]  /*8c50*/  I2F.S16 R0, R22 ;  /* 0x0000001600007306 */ /* 0x000e240000101400 */
[----:B0-----:R-:W-:-:S05]  /*8c60*/  F2FP.F16.F32.PACK_AB R0, RZ, R0 ;  /* 0x00000000ff00723e */ /* 0x001fca00000000ff */
[----:B------:R0:W-:Y:S01]  /*8c70*/  STG.E.U16 desc[UR36][R8.64], R0 ;  /* 0x0000000008007986 */ /* 0x0001e2000c101524 */
[----:B------:R-:W-:Y:S05]  /*8c80*/  BRA `(.L_x_723) ;  /* 0x0000000800f47947 */ /* 0x000fea0003800000 */
.L_x_726:
        /* <DEDUP_REMOVED lines=10> */
.L_x_729:
[----:B------:R-:W0:Y:S02]  /*8d30*/  I2F.S16 R22, R22 ;  /* 0x0000001600167306 */ /* 0x000e240000101400 */
[----:B0-----:R-:W-:-:S04]  /*8d40*/  F2FP.F16.F32.PACK_AB R3, RZ, R22 ;  /* 0x00000016ff03723e */ /* 0x001fc800000000ff */
[----:B------:R-:W-:-:S05]  /*8d50*/  PRMT R3, R3, 0x5410, RZ ;  /* 0x0000541003037816 */ /* 0x000fca00000000ff */
[----:B------:R3:W-:Y:S01]  /*8d60*/  STG.E desc[UR36][R8.64], R3 ;  /* 0x0000000308007986 */ /* 0x0007e2000c101924 */
[----:B------:R-:W-:Y:S05]  /*8d70*/  BRA `(.L_x_723) ;  /* 0x0000000800b87947 */ /* 0x000fea0003800000 */
.L_x_728:
[----:B------:R-:W0:Y:S02]  /*8d80*/  I2F.F64.S16 R4, R22 ;  /* 0x0000001600047312 */ /* 0x000e240000101c00 */
[----:B0-----:R4:W-:Y:S01]  /*8d90*/  STG.E.64 desc[UR36][R8.64], R4 ;  /* 0x0000000408007986 */ /* 0x0019e2000c101b24 */
[----:B------:R-:W-:Y:S05]  /*8da0*/  BRA `(.L_x_723) ;  /* 0x0000000800ac7947 */ /* 0x000fea0003800000 */
.L_x_718:
        /* <DEDUP_REMOVED lines=13> */
.L_x_732:
[----:B------:R-:W0:Y:S01]  /*8e80*/  I2F.F64.S16 R4, R22 ;  /* 0x0000001600047312 */ /* 0x000e220000101c00 */
[----:B------:R-:W-:-:S05]  /*8e90*/  CS2R R6, SRZ ;  /* 0x0000000000067805 */ /* 0x000fca000001ff00 */
[----:B0-----:R0:W-:Y:S01]  /*8ea0*/  STG.E.128 desc[UR36][R8.64], R4 ;  /* 0x0000000408007986 */ /* 0x0011e2000c101d24 */
[----:B------:R-:W-:Y:S05]  /*8eb0*/  BRA `(.L_x_723) ;  /* 0x0000000800687947 */ /* 0x000fea0003800000 */
.L_x_731:
        /* <DEDUP_REMOVED lines=21> */
.L_x_736:
[----:B------:R-:W-:Y:S05]  /*9010*/  BSYNC B0 ;  /* 0x0000000000007941 */ /* 0x000fea0003800000 */
.L_x_735:
[----:B------:R-:W-:-:S05]  /*9020*/  LOP3.LUT R5, R0, R5, RZ, 0xfc, !PT ;  /* 0x0000000500057212 */ /* 0x000fca00078efcff */
[----:B------:R0:W-:Y:S01]  /*9030*/  STG.E.U8 desc[UR36][R8.64], R5 ;  /* 0x0000000508007986 */ /* 0x0001e2000c101124 */
[----:B------:R-:W-:Y:S05]  /*9040*/  BRA `(.L_x_723) ;  /* 0x0000000800047947 */ /* 0x000fea0003800000 */
.L_x_734:
        /* <DEDUP_REMOVED lines=13> */
.L_x_738:
[----:B------:R-:W-:Y:S01]  /*9120*/  IMAD.MOV.U32 R0, RZ, RZ, 0x7f ;  /* 0x0000007fff007424 */ /* 0x000fe200078e00ff */
[----:B------:R-:W-:-:S04]  /*9130*/  ISETP.GT.U32.AND P0, PT, R3, 0x7f800000, PT ;  /* 0x7f8000000300780c */ /* 0x000fc80003f04070 */
[----:B------:R-:W-:-:S09]  /*9140*/  SEL R0, R0, 0x7c, P0 ;  /* 0x0000007c00007807 */ /* 0x000fd20000000000 */
.L_x_739:
[----:B------:R-:W-:Y:S05]  /*9150*/  BSYNC B0 ;  /* 0x0000000000007941 */ /* 0x000fea0003800000 */
.L_x_737:
[----:B------:R-:W-:-:S04]  /*9160*/  LOP3.LUT R3, R5, 0x80000000, RZ, 0xc0, !PT ;  /* 0x8000000005037812 */ /* 0x000fc800078ec0ff */
[----:B------:R-:W-:-:S04]  /*9170*/  SHF.R.U32.HI R3, RZ, 0x18, R3 ;  /* 0x00000018ff037819 */ /* 0x000fc80000011603 */
[----:B------:R-:W-:-:S05]  /*9180*/  LOP3.LUT R3, R0, R3, RZ, 0xfc, !PT ;  /* 0x0000000300037212 */ /* 0x000fca00078efcff */
[----:B------:R0:W-:Y:S01]  /*9190*/  STG.E.U8 desc[UR36][R8.64], R3 ;  /* 0x0000000308007986 */ /* 0x0001e2000c101124 */
[----:B------:R-:W-:Y:S05]  /*91a0*/  BRA `(.L_x_723) ;  /* 0x0000000400ac7947 */ /* 0x000fea0003800000 */
.L_x_733:
[----:B------:R-:W0:Y:S02]  /*91b0*/  I2F.S16 R0, R22 ;  /* 0x0000001600007306 */ /* 0x000e240000101400 */
[----:B0-----:R-:W-:-:S05]  /*91c0*/  F2FP.BF16.F32.PACK_AB R0, RZ, R0 ;  /* 0x00000000ff00723e */ /* 0x001fca00000010ff */
[----:B------:R0:W-:Y:S01]  /*91d0*/  STG.E.U16 desc[UR36][R8.64], R0 ;  /* 0x0000000008007986 */ /* 0x0001e2000c101524 */
[----:B------:R-:W-:Y:S05]  /*91e0*/  BRA `(.L_x_723) ;  /* 0x00000004009c7947 */ /* 0x000fea0003800000 */
.L_x_730:
        /* <DEDUP_REMOVED lines=10> */
.L_x_742:
        /* <DEDUP_REMOVED lines=17> */
.L_x_745:
[----:B------:R-:W-:-:S04]  /*93a0*/  LOP3.LUT R3, R5, 0x80000000, RZ, 0xc0, !PT ;  /* 0x8000000005037812 */ /* 0x000fc800078ec0ff */
[----:B------:R-:W-:-:S04]  /*93b0*/  SHF.R.U32.HI R3, RZ, 0x18, R3 ;  /* 0x00000018ff037819 */ /* 0x000fc80000011603 */
[----:B------:R-:W-:-:S04]  /*93c0*/  LOP3.LUT R0, R0, R3, RZ, 0xfc, !PT ;  /* 0x0000000300007212 */ /* 0x000fc800078efcff */
[----:B------:R-:W-:-:S07]  /*93d0*/  PRMT R4, R0, 0x7610, R4 ;  /* 0x0000761000047816 */ /* 0x000fce0000000004 */
.L_x_744:
[----:B------:R-:W-:Y:S05]  /*93e0*/  BSYNC B0 ;  /* 0x0000000000007941 */ /* 0x000fea0003800000 */
.L_x_743:
[----:B------:R0:W-:Y:S01]  /*93f0*/  STG.E.U8 desc[UR36][R8.64], R4 ;  /* 0x0000000408007986 */ /* 0x0001e2000c101124 */
[----:B------:R-:W-:Y:S05]  /*9400*/  BRA `(.L_x_723) ;  /* 0x0000000400147947 */ /* 0x000fea0003800000 */
.L_x_741:
        /* <DEDUP_REMOVED lines=17> */
.L_x_748:
[----:B------:R-:W-:-:S04]  /*9520*/  LOP3.LUT R3, R5, 0x80000000, RZ, 0xc0, !PT ;  /* 0x8000000005037812 */ /* 0x000fc800078ec0ff */
[----:B------:R-:W-:-:S04]  /*9530*/  SHF.R.U32.HI R3, RZ, 0x18, R3 ;  /* 0x00000018ff037819 */ /* 0x000fc80000011603 */
[----:B------:R-:W-:-:S04]  /*9540*/  LOP3.LUT R0, R0, R3, RZ, 0xfc, !PT ;  /* 0x0000000300007212 */ /* 0x000fc800078efcff */
[----:B------:R-:W-:-:S07]  /*9550*/  PRMT R4, R0, 0x7610, R4 ;  /* 0x0000761000047816 */ /* 0x000fce0000000004 */
.L_x_747:
[----:B------:R-:W-:Y:S05]  /*9560*/  BSYNC B0 ;  /* 0x0000000000007941 */ /* 0x000fea0003800000 */
.L_x_746:
[----:B------:R0:W-:Y:S01]  /*9570*/  STG.E.U8 desc[UR36][R8.64], R4 ;  /* 0x0000000408007986 */ /* 0x0001e2000c101124 */
[----:B------:R-:W-:Y:S05]  /*9580*/  BRA `(.L_x_723) ;  /* 0x0000000000b47947 */ /* 0x000fea0003800000 */
.L_x_740:
        /* <DEDUP_REMOVED lines=22> */
.L_x_722:
        /* <DEDUP_REMOVED lines=16> */
.L_x_751:
[----:B------:R-:W-:Y:S05]  /*97f0*/  BRA `(.L_x_723) ;  /* 0x0000000000187947 */ /* 0x000fea0003800000 */
.L_x_750:
[----:B------:R-:W-:-:S04]  /*9800*/  PRMT R4, R22, 0x9910, RZ ;  /* 0x0000991016047816 */ /* 0x000fc800000000ff */
[----:B------:R-:W-:-:S05]  /*9810*/  SHF.R.S32.HI R5, RZ, 0x1f, R4 ;  /* 0x0000001fff057819 */ /* 0x000fca0000011404 */
[----:B------:R0:W-:Y:S01]  /*9820*/  STG.E.64 desc[UR36][R8.64], R4 ;  /* 0x0000000408007986 */ /* 0x0001e2000c101b24 */
[----:B------:R-:W-:Y:S05]  /*9830*/  BRA `(.L_x_723) ;  /* 0x0000000000087947 */ /* 0x000fea0003800000 */
.L_x_749:
[----:B------:R-:W-:-:S05]  /*9840*/  PRMT R3, R22, 0x9910, RZ ;  /* 0x0000991016037816 */ /* 0x000fca00000000ff */
[----:B------:R0:W-:Y:S02]  /*9850*/  STG.E desc[UR36][R8.64], R3 ;  /* 0x0000000308007986 */ /* 0x0001e4000c101924 */
.L_x_723:
[----:B------:R-:W-:-:S05]  /*9860*/  VIADD R23, R23, 0x80 ;  /* 0x0000008017177836 */ /* 0x000fca0000000000 */
[----:B------:R-:W-:-:S13]  /*9870*/  ISETP.GE.AND P0, PT, R23, R16, PT ;  /* 0x000000101700720c */ /* 0x000fda0003f06270 */
[----:B------:R-:W-:Y:S05]  /*9880*/  @P0 BRA `(.L_x_717) ;  /* 0x0000000c00c00947 */ /* 0x000fea0003800000 */
[----:B01234-:R-:W0:Y:S01]  /*9890*/  LDC.64 R8, c[0x0][0x218] ;  /* 0x00008600ff087b82 */ /* 0x01fe220000000a00 */
[----:B------:R-:W-:Y:S01]  /*98a0*/  IMAD R0, R2, 0x200, R23 ;  /* 0x0000020002007824 */ /* 0x000fe200078e0217 */
[----:B------:R-:W-:Y:S01]  /*98b0*/  PRMT R4, R17, 0x9910, RZ ;  /* 0x0000991011047816 */ /* 0x000fe200000000ff */
        /* <DEDUP_REMOVED lines=17> */
.L_x_755:
[----:B------:R0:W-:Y:S01]  /*99d0*/  STG.E.U8 desc[UR36][R8.64], R18 ;  /* 0x0000001208007986 */ /* 0x0001e2000c101124 */
[----:B------:R-:W-:Y:S05]  /*99e0*/  BRA `(.L_x_757) ;  /* 0x0000000c00647947 */ /* 0x000fea0003800000 */
.L_x_754:
        /* <DEDUP_REMOVED lines=10> */
.L_x_759:
[----:B------:R-:W-:-:S05]  /*9a90*/  PRMT R3, R18, 0x9910, RZ ;  /* 0x0000991012037816 */ /* 0x000fca00000000ff */
[----:B------:R0:W-:Y:S01]  /*9aa0*/  STG.E desc[UR36][R8.64], R3 ;  /* 0x0000000308007986 */ /* 0x0001e2000c101924 */
[----:B------:R-:W-:Y:S05]  /*9ab0*/  BRA `(.L_x_757) ;  /* 0x0000000c00307947 */ /* 0x000fea0003800000 */
.L_x_758:
[----:B------:R0:W-:Y:S01]  /*9ac0*/  STG.E.U16 desc[UR36][R8.64], R18 ;  /* 0x0000001208007986 */ /* 0x0001e2000c101524 */
[----:B------:R-:W-:Y:S05]  /*9ad0*/  BRA `(.L_x_757) ;  /* 0x0000000c00287947 */ /* 0x000fea0003800000 */
.L_x_753:
        /* <DEDUP_REMOVED lines=9> */
.L_x_761:
[----:B------:R-:W0:Y:S02]  /*9b70*/  I2F.S16 R0, R18 ;  /* 0x0000001200007306 */ /* 0x000e240000101400 */
[----:B0-----:R-:W-:-:S05]  /*9b80*/  F2FP.F16.F32.PACK_AB R0, RZ, R0 ;  /* 0x00000000ff00723e */ /* 0x001fca00000000ff */
[----:B------:R4:W-:Y:S01]  /*9b90*/  STG.E.U16 desc[UR36][R8.64], R0 ;  /* 0x0000000008007986 */ /* 0x0009e2000c101524 */
[----:B------:R-:W-:Y:S05]  /*9ba0*/  BRA `(.L_x_757) ;  /* 0x0000000800f47947 */ /* 0x000fea0003800000 */
.L_x_760:
        /* <DEDUP_REMOVED lines=10> */
.L_x_763:
[----:B------:R-:W0:Y:S02]  /*9c50*/  I2F.S16 R18, R18 ;  /* 0x0000001200127306 */ /* 0x000e240000101400 */
[----:B0-----:R-:W-:-:S04]  /*9c60*/  F2FP.F16.F32.PACK_AB R3, RZ, R18 ;  /* 0x00000012ff03723e */ /* 0x001fc800000000ff */
[----:B------:R-:W-:-:S05]  /*9c70*/  PRMT R3, R3, 0x5410, RZ ;  /* 0x0000541003037816 */ /* 0x000fca00000000ff */
[----:B------:R2:W-:Y:S01]  /*9c80*/  STG.E desc[UR36][R8.64], R3 ;  /* 0x0000000308007986 */ /* 0x0005e2000c101924 */
[----:B------:R-:W-:Y:S05]  /*9c90*/  BRA `(.L_x_757) ;  /* 0x0000000800b87947 */ /* 0x000fea0003800000 */
.L_x_762:
[----:B------:R-:W0:Y:S02]  /*9ca0*/  I2F.F64.S16 R4, R18 ;  /* 0x0000001200047312 */ /* 0x000e240000101c00 */
[----:B0-----:R0:W-:Y:S01]  /*9cb0*/  STG.E.64 desc[UR36][R8.64], R4 ;  /* 0x0000000408007986 */ /* 0x0011e2000c101b24 */
[----:B------:R-:W-:Y:S05]  /*9cc0*/  BRA `(.L_x_757) ;  /* 0x0000000800ac7947 */ /* 0x000fea0003800000 */
.L_x_752:
        /* <DEDUP_REMOVED lines=13> */
.L_x_766:
[----:B------:R-:W0:Y:S01]  /*9da0*/  I2F.F64.S16 R4, R18 ;  /* 0x0000001200047312 */ /* 0x000e220000101c00 */
[----:B------:R-:W-:-:S05]  /*9db0*/  CS2R R6, SRZ ;  /* 0x0000000000067805 */ /* 0x000fca000001ff00 */
[----:B0-----:R0:W-:Y:S01]  /*9dc0*/  STG.E.128 desc[UR36][R8.64], R4 ;  /* 0x0000000408007986 */ /* 0x0011e2000c101d24 */
[----:B------:R-:W-:Y:S05]  /*9dd0*/  BRA `(.L_x_757) ;  /* 0x0000000800687947 */ /* 0x000fea0003800000 */
.L_x_765:
        /* <DEDUP_REMOVED lines=21> */
.L_x_770:
[----:B------:R-:W-:Y:S05]  /*9f30*/  BSYNC B0 ;  /* 0x0000000000007941 */ /* 0x000fea0003800000 */
.L_x_769:
[----:B------:R-:W-:-:S05]  /*9f40*/  LOP3.LUT R5, R0, R5, RZ, 0xfc, !PT ;  /* 0x0000000500057212 */ /* 0x000fca00078efcff */
[----:B------:R0:W-:Y:S01]  /*9f50*/  STG.E.U8 desc[UR36][R8.64], R5 ;  /* 0x0000000508007986 */ /* 0x0001e2000c101124 */
[----:B------:R-:W-:Y:S05]  /*9f60*/  BRA `(.L_x_757) ;  /* 0x0000000800047947 */ /* 0x000fea0003800000 */
.L_x_768:
        /* <DEDUP_REMOVED lines=13> */
.L_x_772:
[----:B------:R-:W-:Y:S01]  /*a040*/  IMAD.MOV.U32 R0, RZ, RZ, 0x7f ;  /* 0x0000007fff007424 */ /* 0x000fe200078e00ff */
[----:B------:R-:W-:-:S04]  /*a050*/  ISETP.GT.U32.AND P0, PT, R3, 0x7f800000, PT ;  /* 0x7f8000000300780c */ /* 0x000fc80003f04070 */
[----:B------:R-:W-:-:S09]  /*a060*/  SEL R0, R0, 0x7c, P0 ;  /* 0x0000007c00007807 */ /* 0x000fd20000000000 */
.L_x_773:
[----:B------:R-:W-:Y:S05]  /*a070*/  BSYNC B0 ;  /* 0x0000000000007941 */ /* 0x000fea0003800000 */
.L_x_771:
[----:B------:R-:W-:-:S04]  /*a080*/  LOP3.LUT R3, R5, 0x80000000, RZ, 0xc0, !PT ;  /* 0x8000000005037812 */ /* 0x000fc800078ec0ff */
[----:B------:R-:W-:-:S04]  /*a090*/  SHF.R.U32.HI R3, RZ, 0x18, R3 ;  /* 0x00000018ff037819 */ /* 0x000fc80000011603 */
[----:B------:R-:W-:-:S05]  /*a0a0*/  LOP3.LUT R3, R0, R3, RZ, 0xfc, !PT ;  /* 0x0000000300037212 */ /* 0x000fca00078efcff */
[----:B------:R0:W-:Y:S01]  /*a0b0*/  STG.E.U8 desc[UR36][R8.64], R3 ;  /* 0x0000000308007986 */ /* 0x0001e2000c101124 */
[----:B------:R-:W-:Y:S05]  /*a0c0*/  BRA `(.L_x_757) ;  /* 0x0000000400ac7947 */ /* 0x000fea0003800000 */
.L_x_767:
[----:B------:R-:W0:Y:S02]  /*a0d0*/  I2F.S16 R0, R18 ;  /* 0x0000001200007306 */ /* 0x000e240000101400 */
[----:B0-----:R-:W-:-:S05]  /*a0e0*/  F2FP.BF16.F32.PACK_AB R0, RZ, R0 ;  /* 0x00000000ff00723e */ /* 0x001fca00000010ff */
[----:B------:R0:W-:Y:S01]  /*a0f0*/  STG.E.U16 desc[UR36][R8.64], R0 ;  /* 0x0000000008007986 */ /* 0x0001e2000c101524 */
[----:B------:R-:W-:Y:S05]  /*a100*/  BRA `(.L_x_757) ;  /* 0x00000004009c7947 */ /* 0x000fea0003800000 */
.L_x_764:
        /* <DEDUP_REMOVED lines=10> */
.L_x_776:
        /* <DEDUP_REMOVED lines=17> */
.L_x_779:
[----:B------:R-:W-:-:S04]  /*a2c0*/  LOP3.LUT R3, R5, 0x80000000, RZ, 0xc0, !PT ;  /* 0x8000000005037812 */ /* 0x000fc800078ec0ff */
[----:B------:R-:W-:-:S04]  /*a2d0*/  SHF.R.U32.HI R3, RZ, 0x18, R3 ;  /* 0x00000018ff037819 */ /* 0x000fc80000011603 */
[----:B------:R-:W-:-:S04]  /*a2e0*/  LOP3.LUT R0, R0, R3, RZ, 0xfc, !PT ;  /* 0x0000000300007212 */ /* 0x000fc800078efcff */
[----:B------:R-:W-:-:S07]  /*a2f0*/  PRMT R4, R0, 0x7610, R4 ;  /* 0x0000761000047816 */ /* 0x000fce0000000004 */
.L_x_778:
[----:B------:R-:W-:Y:S05]  /*a300*/  BSYNC B0 ;  /* 0x0000000000007941 */ /* 0x000fea0003800000 */
.L_x_777:
[----:B------:R0:W-:Y:S01]  /*a310*/  STG.E.U8 desc[UR36][R8.64], R4 ;  /* 0x0000000408007986 */ /* 0x0001e2000c101124 */
[----:B------:R-:W-:Y:S05]  /*a320*/  BRA `(.L_x_757) ;  /* 0x0000000400147947 */ /* 0x000fea0003800000 */
.L_x_775:
        /* <DEDUP_REMOVED lines=17> */
.L_x_782:
[----:B------:R-:W-:-:S04]  /*a440*/  LOP3.LUT R3, R5, 0x80000000, RZ, 0xc0, !PT ;  /* 0x8000000005037812 */ /* 0x000fc800078ec0ff */
[----:B------:R-:W-:-:S04]  /*a450*/  SHF.R.U32.HI R3, RZ, 0x18, R3 ;  /* 0x00000018ff037819 */ /* 0x000fc80000011603 */
[----:B------:R-:W-:-:S04]  /*a460*/  LOP3.LUT R0, R0, R3, RZ, 0xfc, !PT ;  /* 0x0000000300007212 */ /* 0x000fc800078efcff */
[----:B------:R-:W-:-:S07]  /*a470*/  PRMT R4, R0, 0x7610, R4 ;  /* 0x0000761000047816 */ /* 0x000fce0000000004 */
.L_x_781:
[----:B------:R-:W-:Y:S05]  /*a480*/  BSYNC B0 ;  /* 0x0000000000007941 */ /* 0x000fea0003800000 */
.L_x_780:
[----:B------:R0:W-:Y:S01]  /*a490*/  STG.E.U8 desc[UR36][R8.64], R4 ;  /* 0x0000000408007986 */ /* 0x0001e2000c101124 */
[----:B------:R-:W-:Y:S05]  /*a4a0*/  BRA `(.L_x_757) ;  /* 0x0000000000b47947 */ /* 0x000fea0003800000 */
.L_x_774:
        /* <DEDUP_REMOVED lines=22> */
.L_x_756:
        /* <DEDUP_REMOVED lines=16> */
.L_x_785:
[----:B------:R-:W-:Y:S05]  /*a710*/  BRA `(.L_x_757) ;  /* 0x0000000000187947 */ /* 0x000fea0003800000 */
.L_x_784:
[----:B------:R-:W-:-:S04]  /*a720*/  PRMT R4, R18, 0x9910, RZ ;  /* 0x0000991012047816 */ /* 0x000fc800000000ff */
[----:B------:R-:W-:-:S05]  /*a730*/  SHF.R.S32.HI R5, RZ, 0x1f, R4 ;  /* 0x0000001fff057819 */ /* 0x000fca0000011404 */
[----:B------:R0:W-:Y:S01]  /*a740*/  STG.E.64 desc[UR36][R8.64], R4 ;  /* 0x0000000408007986 */ /* 0x0001e2000c101b24 */
[----:B------:R-:W-:Y:S05]  /*a750*/  BRA `(.L_x_757) ;  /* 0x0000000000087947 */ /* 0x000fea0003800000 */
.L_x_783:
[----:B------:R-:W-:-:S05]  /*a760*/  PRMT R3, R18, 0x9910, RZ ;  /* 0x0000991012037816 */ /* 0x000fca00000000ff */
[----:B------:R0:W-:Y:S02]  /*a770*/  STG.E desc[UR36][R8.64], R3 ;  /* 0x0000000308007986 */ /* 0x0001e4000c101924 */
.L_x_757:
[----:B------:R-:W-:-:S07]  /*a780*/  VIADD R23, R23, 0x80 ;  /* 0x0000008017177836 */ /* 0x000fce0000000000 */
.L_x_717:
[----:B------:R-:W-:Y:S05]  /*a790*/  BSYNC B6 ;  /* 0x0000000000067941 */ /* 0x000fea0003800000 */
.L_x_716:
[----:B------:R-:W-:-:S13]  /*a7a0*/  ISETP.GE.AND P0, PT, R23, R16, PT ;  /* 0x000000101700720c */ /* 0x000fda0003f06270 */
[----:B------:R-:W-:Y:S05]  /*a7b0*/  @P0 EXIT ;  /* 0x000000000000094d */ /* 0x000fea0003800000 */
[----:B012-4-:R-:W0:Y:S01]  /*a7c0*/  LDC.64 R4, c[0x0][0x218] ;  /* 0x00008600ff047b82 */ /* 0x017e220000000a00 */
[----:B------:R-:W-:Y:S01]  /*a7d0*/  PRMT R0, R17, 0x9910, RZ ;  /* 0x0000991011007816 */ /* 0x000fe200000000ff */
[----:B------:R-:W-:Y:S01]  /*a7e0*/  IMAD R2, R2, 0x200, R23 ;  /* 0x0000020002027824 */ /* 0x000fe200078e0217 */
[----:B------:R-:W-:Y:S02]  /*a7f0*/  ULDC UR4, c[0x0][0x244] ;  /* 0x0000910000047ab9 */ /* 0x000fe40000000800 */
[----:B------:R-:W-:Y:S01]  /*a800*/  ISETP.GT.AND P1, PT, R0, 0x9, PT ;  /* 0x000000090000780c */ /* 0x000fe20003f24270 */
[----:B---3--:R-:W-:-:S05]  /*a810*/  IMAD R3, R2, UR4, RZ ;  /* 0x0000000402037c24 */ /* 0x008fca000f8e02ff */
        /* <DEDUP_REMOVED lines=13> */
.L_x_789:
[----:B------:R-:W-:Y:S01]  /*a8f0*/  STG.E.U8 desc[UR36][R2.64], R19 ;  /* 0x0000001302007986 */ /* 0x000fe2000c101124 */
[----:B------:R-:W-:Y:S05]  /*a900*/  EXIT ;  /* 0x000000000000794d */ /* 0x000fea0003800000 */
.L_x_788:
        /* <DEDUP_REMOVED lines=10> */
.L_x_792:
[----:B------:R-:W-:-:S05]  /*a9b0*/  PRMT R5, R19, 0x9910, RZ ;  /* 0x0000991013057816 */ /* 0x000fca00000000ff */
[----:B------:R-:W-:Y:S01]  /*a9c0*/  STG.E desc[UR36][R2.64], R5 ;  /* 0x0000000502007986 */ /* 0x000fe2000c101924 */
[----:B------:R-:W-:Y:S05]  /*a9d0*/  EXIT ;  /* 0x000000000000794d */ /* 0x000fea0003800000 */
.L_x_791:
[----:B------:R-:W-:Y:S01]  /*a9e0*/  STG.E.U16 desc[UR36][R2.64], R19 ;  /* 0x0000001302007986 */ /* 0x000fe2000c101524 */
[----:B------:R-:W-:Y:S05]  /*a9f0*/  EXIT ;  /* 0x000000000000794d */ /* 0x000fea0003800000 */
.L_x_787:
        /* <DEDUP_REMOVED lines=9> */
.L_x_794:
[----:B------:R-:W0:Y:S02]  /*aa90*/  I2F.S16 R0, R19 ;  /* 0x0000001300007306 */ /* 0x000e240000101400 */
[----:B0-----:R-:W-:-:S05]  /*aaa0*/  F2FP.F16.F32.PACK_AB R0, RZ, R0 ;  /* 0x00000000ff00723e */ /* 0x001fca00000000ff */
[----:B------:R-:W-:Y:S01]  /*aab0*/  STG.E.U16 desc[UR36][R2.64], R0 ;  /* 0x0000000002007986 */ /* 0x000fe2000c101524 */
[----:B------:R-:W-:Y:S05]  /*aac0*/  EXIT ;  /* 0x000000000000794d */ /* 0x000fea0003800000 */
.L_x_793:
        /* <DEDUP_REMOVED lines=10> */
.L_x_796:
[----:B------:R-:W0:Y:S02]  /*ab70*/  I2F.S16 R19, R19 ;  /* 0x0000001300137306 */ /* 0x000e240000101400 */
[----:B0-----:R-:W-:-:S04]  /*ab80*/  F2FP.F16.F32.PACK_AB R5, RZ, R19 ;  /* 0x00000013ff05723e */ /* 0x001fc800000000ff */
[----:B------:R-:W-:-:S05]  /*ab90*/  PRMT R5, R5, 0x5410, RZ ;  /* 0x0000541005057816 */ /* 0x000fca00000000ff */
[----:B------:R-:W-:Y:S01]  /*aba0*/  STG.E desc[UR36][R2.64], R5 ;  /* 0x0000000502007986 */ /* 0x000fe2000c101924 */
[----:B------:R-:W-:Y:S05]  /*abb0*/  EXIT ;  /* 0x000000000000794d */ /* 0x000fea0003800000 */
.L_x_795:
[----:B------:R-:W0:Y:S02]  /*abc0*/  I2F.F64.S16 R4, R19 ;  /* 0x0000001300047312 */ /* 0x000e240000101c00 */
[----:B0-----:R-:W-:Y:S01]  /*abd0*/  STG.E.64 desc[UR36][R2.64], R4 ;  /* 0x0000000402007986 */ /* 0x001fe2000c101b24 */
[----:B------:R-:W-:Y:S05]  /*abe0*/  EXIT ;  /* 0x000000000000794d */ /* 0x000fea0003800000 */
.L_x_786:
        /* <DEDUP_REMOVED lines=13> */
.L_x_799:
[----:B------:R-:W0:Y:S01]  /*acc0*/  I2F.F64.S16 R4, R19 ;  /* 0x0000001300047312 */ /* 0x000e220000101c00 */
[----:B------:R-:W-:-:S05]  /*acd0*/  CS2R R6, SRZ ;  /* 0x0000000000067805 */ /* 0x000fca000001ff00 */
[----:B0-----:R-:W-:Y:S01]  /*ace0*/  STG.E.128 desc[UR36][R2.64], R4 ;  /* 0x0000000402007986 */ /* 0x001fe2000c101d24 */
[----:B------:R-:W-:Y:S05]  /*acf0*/  EXIT ;  /* 0x000000000000794d */ /* 0x000fea0003800000 */
.L_x_798:
        /* <DEDUP_REMOVED lines=21> */
.L_x_803:
[----:B------:R-:W-:Y:S05]  /*ae50*/  BSYNC B0 ;  /* 0x0000000000007941 */ /* 0x000fea0003800000 */
.L_x_802:
[----:B------:R-:W-:-:S05]  /*ae60*/  LOP3.LUT R5, R0, R5, RZ, 0xfc, !PT ;  /* 0x0000000500057212 */ /* 0x000fca00078efcff */
[----:B------:R-:W-:Y:S01]  /*ae70*/  STG.E.U8 desc[UR36][R2.64], R5 ;  /* 0x0000000502007986 */ /* 0x000fe2000c101124 */
[----:B------:R-:W-:Y:S05]  /*ae80*/  EXIT ;  /* 0x000000000000794d */ /* 0x000fea0003800000 */
.L_x_801:
        /* <DEDUP_REMOVED lines=13> */
.L_x_805:
[----:B------:R-:W-:Y:S01]  /*af60*/  IMAD.MOV.U32 R0, RZ, RZ, 0x7f ;  /* 0x0000007fff007424 */ /* 0x000fe200078e00ff */
[----:B------:R-:W-:-:S04]  /*af70*/  ISETP.GT.U32.AND P0, PT, R4, 0x7f800000, PT ;  /* 0x7f8000000400780c */ /* 0x000fc80003f04070 */
[----:B------:R-:W-:-:S09]  /*af80*/  SEL R0, R0, 0x7c, P0 ;  /* 0x0000007c00007807 */ /* 0x000fd20000000000 */
.L_x_806:
[----:B------:R-:W-:Y:S05]  /*af90*/  BSYNC B0 ;  /* 0x0000000000007941 */ /* 0x000fea0003800000 */
.L_x_804:
[----:B------:R-:W-:-:S04]  /*afa0*/  LOP3.LUT R4, R19, 0x80000000, RZ, 0xc0, !PT ;  /* 0x8000000013047812 */ /* 0x000fc800078ec0ff */
[----:B------:R-:W-:-:S04]  /*afb0*/  SHF.R.U32.HI R5, RZ, 0x18, R4 ;  /* 0x00000018ff057819 */ /* 0x000fc80000011604 */
[----:B------:R-:W-:-:S05]  /*afc0*/  LOP3.LUT R5, R0, R5, RZ, 0xfc, !PT ;  /* 0x0000000500057212 */ /* 0x000fca00078efcff */
[----:B------:R-:W-:Y:S01]  /*afd0*/  STG.E.U8 desc[UR36][R2.64], R5 ;  /* 0x0000000502007986 */ /* 0x000fe2000c101124 */
[----:B------:R-:W-:Y:S05]  /*afe0*/  EXIT ;  /* 0x000000000000794d */ /* 0x000fea0003800000 */
.L_x_800:
[----:B------:R-:W0:Y:S02]  /*aff0*/  I2F.S16 R0, R19 ;  /* 0x0000001300007306 */ /* 0x000e240000101400 */
[----:B0-----:R-:W-:-:S05]  /*b000*/  F2FP.BF16.F32.PACK_AB R0, RZ, R0 ;  /* 0x00000000ff00723e */ /* 0x001fca00000010ff */
[----:B------:R-:W-:Y:S01]  /*b010*/  STG.E.U16 desc[UR36][R2.64], R0 ;  /* 0x0000000002007986 */ /* 0x000fe2000c101524 */
[----:B------:R-:W-:Y:S05]  /*b020*/  EXIT ;  /* 0x000000000000794d */ /* 0x000fea0003800000 */
.L_x_797:
        /* <DEDUP_REMOVED lines=10> */
.L_x_809:
        /* <DEDUP_REMOVED lines=13> */
[----:B------:R-:W-:-:S05]  /*b1a0*/  FADD.FTZ R0, R5, 8192 ;  /* 0x4600000005007421 */ /* 0x000fca0000010000 */
[----:B------:R-:W-:Y:S02]  /*b1b0*/  LOP3.LUT P0, R4, R0, 0xff, RZ, 0xc0, !PT ;  /* 0x000000ff00047812 */ /* 0x000fe4000780c0ff */
[----:B------:R-:W-:-:S11]  /*b1c0*/  PRMT R0, RZ, 0x7610, R0 ;  /* 0x00007610ff007816 */ /* 0x000fd60000000000 */
[----:B------:R-:W-:Y:S05]  /*b1d0*/  @!P0 BRA `(.L_x_811) ;  /* 0x0000000000108947 */ /* 0x000fea0003800000 */
.L_x_812:
[----:B------:R-:W-:-:S04]  /*b1e0*/  LOP3.LUT R0, R19, 0x80000000, RZ, 0xc0, !PT ;  /* 0x8000000013007812 */ /* 0x000fc800078ec0ff */
[----:B------:R-:W-:-:S04]  /*b1f0*/  SHF.R.U32.HI R5, RZ, 0x18, R0 ;  /* 0x00000018ff057819 */ /* 0x000fc80000011600 */
[----:B------:R-:W-:-:S04]  /*b200*/  LOP3.LUT R4, R4, R5, RZ, 0xfc, !PT ;  /* 0x0000000504047212 */ /* 0x000fc800078efcff */
[----:B------:R-:W-:-:S07]  /*b210*/  PRMT R0, R4, 0x7610, R0 ;  /* 0x0000761004007816 */ /* 0x000fce0000000000 */
.L_x_811:
[----:B------:R-:W-:Y:S05]  /*b220*/  BSYNC B0 ;  /* 0x0000000000007941 */ /* 0x000fea0003800000 */
.L_x_810:
[----:B------:R-:W-:Y:S01]  /*b230*/  STG.E.U8 desc[UR36][R2.64], R0 ;  /* 0x0000000002007986 */ /* 0x000fe2000c101124 */
[----:B------:R-:W-:Y:S05]  /*b240*/  EXIT ;  /* 0x000000000000794d */ /* 0x000fea0003800000 */
.L_x_808:
        /* <DEDUP_REMOVED lines=17> */
.L_x_815:
[----:B------:R-:W-:-:S04]  /*b360*/  LOP3.LUT R0, R19, 0x80000000, RZ, 0xc0, !PT ;  /* 0x8000000013007812 */ /* 0x000fc800078ec0ff */
[----:B------:R-:W-:-:S04]  /*b370*/  SHF.R.U32.HI R5, RZ, 0x18, R0 ;  /* 0x00000018ff057819 */ /* 0x000fc80000011600 */
[----:B------:R-:W-:-:S04]  /*b380*/  LOP3.LUT R4, R4, R5, RZ, 0xfc, !PT ;  /* 0x0000000504047212 */ /* 0x000fc800078efcff */
[----:B------:R-:W-:-:S07]  /*b390*/  PRMT R0, R4, 0x7610, R0 ;  /* 0x0000761004007816 */ /* 0x000fce0000000000 */
.L_x_814:
[----:B------:R-:W-:Y:S05]  /*b3a0*/  BSYNC B0 ;  /* 0x0000000000007941 */ /* 0x000fea0003800000 */
.L_x_813:
[----:B------:R-:W-:Y:S01]  /*b3b0*/  STG.E.U8 desc[UR36][R2.64], R0 ;  /* 0x0000000002007986 */ /* 0x000fe2000c101124 */
[----:B------:R-:W-:Y:S05]  /*b3c0*/  EXIT ;  /* 0x000000000000794d */ /* 0x000fea0003800000 */
.L_x_807:
        /* <DEDUP_REMOVED lines=22> */
.L_x_790:
        /* <DEDUP_REMOVED lines=16> */
.L_x_818:
[----:B------:R-:W-:Y:S05]  /*b630*/  EXIT ;  /* 0x000000000000794d */ /* 0x000fea0003800000 */
.L_x_817:
[----:B------:R-:W-:-:S04]  /*b640*/  PRMT R4, R19, 0x9910, RZ ;  /* 0x0000991013047816 */ /* 0x000fc800000000ff */
[----:B------:R-:W-:-:S05]  /*b650*/  SHF.R.S32.HI R5, RZ, 0x1f, R4 ;  /* 0x0000001fff057819 */ /* 0x000fca0000011404 */
[----:B------:R-:W-:Y:S01]  /*b660*/  STG.E.64 desc[UR36][R2.64], R4 ;  /* 0x0000000402007986 */ /* 0x000fe2000c101b24 */
[----:B------:R-:W-:Y:S05]  /*b670*/  EXIT ;  /* 0x000000000000794d */ /* 0x000fea0003800000 */
.L_x_816:
[----:B------:R-:W-:-:S05]  /*b680*/  PRMT R5, R19, 0x9910, RZ ;  /* 0x0000991013057816 */ /* 0x000fca00000000ff */
[----:B------:R-:W-:Y:S01]  /*b690*/  STG.E desc[UR36][R2.64], R5 ;  /* 0x0000000502007986 */ /* 0x000fe2000c101924 */
[----:B------:R-:W-:Y:S05]  /*b6a0*/  EXIT ;  /* 0x000000000000794d */ /* 0x000fea0003800000 */
.L_x_819:
        /* <DEDUP_REMOVED lines=13> */
.L_x_20492:


//--------------------- .text._ZN2at6native18elementwise_kernelILi128ELi4EZNS0_22gpu_kernel_impl_nocastINS0_13BinaryFunctorIsssZZZNS0_18rshift_kernel_cudaERNS_18TensorIteratorBaseEENKUlvE_clEvENKUlvE3_clEvEUlssE_EEEEvS5_RKT_EUliE_EEviT1_ --------------------------
	.section	.text._ZN2at6native18elementwise_kernelILi128ELi4EZNS0_22gpu_kernel_impl_nocastINS0_13BinaryFunctorIsssZZZNS0_18rshift_kernel_cudaERNS_18TensorIteratorBaseEENKUlvE_clEvENKUlvE3_clEvEUlssE_EEEEvS5_RKT_EUliE_EEviT1_,"ax",@progbits
	.align	128
        .global         _ZN2at6native18elementwise_kernelILi128ELi4EZNS0_22gpu_kernel_impl_nocastINS0_13BinaryFunctorIsssZZZNS0_18rshift_kernel_cudaERNS_18TensorIteratorBaseEENKUlvE_clEvENKUlvE3_clEvEUlssE_EEEEvS5_RKT_EUliE_EEviT1_
        .type           _ZN2at6native18elementwise_kernelILi128ELi4EZNS0_22gpu_kernel_impl_nocastINS0_13BinaryFunctorIsssZZZNS0_18rshift_kernel_cudaERNS_18TensorIteratorBaseEENKUlvE_clEvENKUlvE3_clEvEUlssE_EEEEvS5_RKT_EUliE_EEviT1_,@function
        .size           _ZN2at6native18elementwise_kernelILi128ELi4EZNS0_22gpu_kernel_impl_nocastINS0_13BinaryFunctorIsssZZZNS0_18rshift_kernel_cudaERNS_18TensorIteratorBaseEENKUlvE_clEvENKUlvE3_clEvEUlssE_EEEEvS5_RKT_EUliE_EEviT1_,(.L_x_20493 - _ZN2at6native18elementwise_kernelILi128ELi4EZNS0_22gpu_kernel_impl_nocastINS0_13BinaryFunctorIsssZZZNS0_18rshift_kernel_cudaERNS_18TensorIteratorBaseEENKUlvE_clEvENKUlvE3_clEvEUlssE_EEEEvS5_RKT_EUliE_EEviT1_)
        .other          _ZN2at6native18elementwise_kernelILi128ELi4EZNS0_22gpu_kernel_impl_nocastINS0_13BinaryFunctorIsssZZZNS0_18rshift_kernel_cudaERNS_18TensorIteratorBaseEENKUlvE_clEvENKUlvE3_clEvEUlssE_EEEEvS5_RKT_EUliE_EEviT1_,@"STO_CUDA_ENTRY STV_DEFAULT"
_ZN2at6native18elementwise_kernelILi128ELi4EZNS0_22gpu_kernel_impl_nocastINS0_13BinaryFunctorIsssZZZNS0_18rshift_kernel_cudaERNS_18TensorIteratorBaseEENKUlvE_clEvENKUlvE3_clEvEUlssE_EEEEvS5_RKT_EUliE_EEviT1_:
.text._ZN2at6native18elementwise_kernelILi128ELi4EZNS0_22gpu_kernel_impl_nocastINS0_13BinaryFunctorIsssZZZNS0_18rshift_kernel_cudaERNS_18TensorIteratorBaseEENKUlvE_clEvENKUlvE3_clEvEUlssE_EEEEvS5_RKT_EUliE_EEviT1_:
[----:B------:R-:W-:Y:S01]  /*0000*/  LDC R1, c[0x0][0x28] ;  /* 0x00000a00ff017b82 */ /* 0x000fe20000000800 */
[----:B------:R-:W0:Y:S01]  /*0010*/  S2R R3, SR_CTAID.X ;  /* 0x0000000000037919 */ /* 0x000e220000002500 */
[----:B------:R-:W-:Y:S01]  /*0020*/  ULDC UR6, c[0x0][0x210] ;  /* 0x0000840000067ab9 */ /* 0x000fe20000000800 */
[----:B------:R-:W-:Y:S01]  /*0030*/  ULDC.64 UR4, c[0x0][0x208] ;  /* 0x0000820000047ab9 */ /* 0x000fe20000000a00 */
[----:B------:R-:W-:Y:S01]  /*0040*/  BSSY B0, `(.L_x_820) ;  /* 0x0000176000007945 */ /* 0x000fe20003800000 */
[----:B------:R-:W0:Y:S02]  /*0050*/  S2R R0, SR_TID.X ;  /* 0x0000000000007919 */ /* 0x000e240000002100 */
[----:B0-----:R-:W-:-:S04]  /*0060*/  LEA R3, R3, R0, 0x9 ;  /* 0x0000000003037211 */ /* 0x001fc800078e48ff */
[----:B------:R-:W-:-:S13]  /*0070*/  ISETP.GE.AND P0, PT, R3, UR6, PT ;  /* 0x0000000603007c0c */ /* 0x000fda000bf06270 */
[----:B------:R-:W-:Y:S05]  /*0080*/  @P0 BRA `(.L_x_821) ;  /* 0x0000001400c40947 */ /* 0x000fea0003800000 */
[----:B------:R-:W0:Y:S01]  /*0090*/  LDC R10, c[0x0][0x218] ;  /* 0x00008600ff0a7b82 */ /* 0x000e220000000800 */
[----:B------:R-:W-:Y:S01]  /*00a0*/  HFMA2.MMA R2, -RZ, RZ, 0, 0 ;  /* 0x00000000ff027435 */ /* 0x000fe200000001ff */
[----:B------:R-:W-:Y:S01]  /*00b0*/  MOV R0, RZ ;  /* 0x000000ff00007202 */ /* 0x000fe20000000f00 */
[----:B------:R-:W-:Y:S01]  /*00c0*/  HFMA2.MMA R5, -RZ, RZ, 0, 0 ;  /* 0x00000000ff057435 */ /* 0x000fe200000001ff */
[----:B0-----:R-:W-:-:S13]  /*00d0*/  ISETP.NE.AND P0, PT, R10, RZ, PT ;  /* 0x000000ff0a00720c */ /* 0x001fda0003f05270 */
[----:B------:R-:W-:Y:S05]  /*00e0*/  @!P0 BRA `(.L_x_822) ;  /* 0x0000001400708947 */ /* 0x000fea0003800000 */
[----:B------:R-:W-:Y:S01]  /*00f0*/  MOV R4, RZ ;  /* 0x000000ff00047202 */ /* 0x000fe20000000f00 */
[----:B------:R-:W-:Y:S01]  /*0100*/  ULDC.64 UR8, c[0x0][0x220] ;  /* 0x0000880000087ab9 */ /* 0x000fe20000000a00 */
[----:B------:R-:W-:Y:S01]  /*0110*/  MOV R5, R3 ;  /* 0x0000000300057202 */ /* 0x000fe20000000f00 */
[----:B------:R-:W-:Y:S01]  /*0120*/  ULDC UR7, c[0x0][0x21c] ;  /* 0x0000870000077ab9 */ /* 0x000fe20000000800 */
[----:B------:R-:W-:Y:S01]  /*0130*/  ISETP.NE.AND P0, PT, R10, 0x1, PT ;  /* 0x000000010a00780c */ /* 0x000fe20003f05270 */
[----:B------:R-:W-:-:S05]  /*0140*/  IMAD.HI.U32 R6, R3, UR8, R4 ;  /* 0x0000000803067c27 */ /* 0x000fca000f8e0004 */
[----:B------:R-:W-:Y:S01]  /*0150*/  SHF.R.U32.HI R7, RZ, UR9, R6 ;  /* 0x00000009ff077c19 */ /* 0x000fe20008011606 */
[----:B------:R-:W-:-:S03]  /*0160*/  ULDC.64 UR8, c[0x0][0x348] ;  /* 0x0000d20000087ab9 */ /* 0x000fc60000000a00 */
[----:B------:R-:W-:-:S05]  /*0170*/  IADD3 R2, -R7, RZ, RZ ;  /* 0x000000ff07027210 */ /* 0x000fca0007ffe1ff */
[----:B------:R-:W-:Y:S01]  /*0180*/  IMAD R2, R2, UR7, R3 ;  /* 0x0000000702027c24 */ /* 0x000fe2000f8e0203 */
[----:B------:R-:W-:-:S03]  /*0190*/  ULDC UR7, c[0x0][0x350] ;  /* 0x0000d40000077ab9 */ /* 0x000fc60000000800 */
[C---:B------:R-:W-:Y:S02]  /*01a0*/  IMAD R5, R2.reuse, UR8, RZ ;  /* 0x0000000802057c24 */ /* 0x040fe4000f8e02ff */
[C---:B------:R-:W-:Y:S02]  /*01b0*/  IMAD R0, R2.reuse, UR9, RZ ;  /* 0x0000000902007c24 */ /* 0x040fe4000f8e02ff */
[----:B------:R-:W-:Y:S01]  /*01c0*/  IMAD R2, R2, UR7, RZ ;  /* 0x0000000702027c24 */ /* 0x000fe2000f8e02ff */
[----:B------:R-:W-:Y:S06]  /*01d0*/  @!P0 BRA `(.L_x_822) ;  /* 0x0000001400348947 */ /* 0x000fec0003800000 */
[----:B------:R-:W-:Y:S01]  /*01e0*/  MOV R6, RZ ;  /* 0x000000ff00067202 */ /* 0x000fe20000000f00 */
[----:B------:R-:W-:Y:S01]  /*01f0*/  ULDC.64 UR8, c[0x0][0x228] ;  /* 0x00008a0000087ab9 */ /* 0x000fe20000000a00 */
[----:B------:R-:W-:Y:S01]  /*0200*/  ULDC UR7, c[0x0][0x230] ;  /* 0x00008c0000077ab9 */ /* 0x000fe20000000800 */
[----:B------:R-:W-:Y:S02]  /*0210*/  ISETP.NE.AND P0, PT, R10, 0x2, PT ;  /* 0x000000020a00780c */ /* 0x000fe40003f05270 */
[----:B------:R-:W-:-:S05]  /*0220*/  IMAD.HI.U32 R8, R7, UR9, R6 ;  /* 0x0000000907087c27 */ /* 0x000fca000f8e0006 */
[----:B------:R-:W-:Y:S01]  /*0230*/  SHF.R.U32.HI R9, RZ, UR7, R8 ;  /* 0x00000007ff097c19 */ /* 0x000fe20008011608 */
[----:B------:R-:W-:-:S03]  /*0240*/  ULDC UR7, c[0x0][0x354] ;  /* 0x0000d50000077ab9 */ /* 0x000fc60000000800 */
[----:B------:R-:W-:-:S05]  /*0250*/  IADD3 R6, -R9, RZ, RZ ;  /* 0x000000ff09067210 */ /* 0x000fca0007ffe1ff */
[----:B------:R-:W-:Y:S01]  /*0260*/  IMAD R7, R6, UR8, R7 ;  /* 0x0000000806077c24 */ /* 0x000fe2000f8e0207 */
[----:B------:R-:W-:-:S03]  /*0270*/  ULDC.64 UR8, c[0x0][0x358] ;  /* 0x0000d60000087ab9 */ /* 0x000fc60000000a00 */
[C---:B------:R-:W-:Y:S02]  /*0280*/  IMAD R5, R7.reuse, UR7, R5 ;  /* 0x0000000707057c24 */ /* 0x040fe4000f8e0205 */
[C---:B------:R-:W-:Y:S02]  /*0290*/  IMAD R0, R7.reuse, UR8, R0 ;  /* 0x0000000807007c24 */ /* 0x040fe4000f8e0200 */
[----:B------:R-:W-:Y:S01]  /*02a0*/  IMAD R2, R7, UR9, R2 ;  /* 0x0000000907027c24 */ /* 0x000fe2000f8e0202 */
[----:B------:R-:W-:Y:S06]  /*02b0*/  @!P0 BRA `(.L_x_822) ;  /* 0x0000001000fc8947 */ /* 0x000fec0003800000 */
[----:B------:R-:W-:Y:S01]  /*02c0*/  HFMA2.MMA R8, -RZ, RZ, 0, 0 ;  /* 0x00000000ff087435 */ /* 0x000fe200000001ff */
[----:B------:R-:W-:Y:S01]  /*02d0*/  ULDC.64 UR8, c[0x0][0x238] ;  /* 0x00008e0000087ab9 */ /* 0x000fe20000000a00 */
[----:B------:R-:W-:Y:S01]  /*02e0*/  ISETP.NE.AND P0, PT, R10, 0x3, PT ;  /* 0x000000030a00780c */ /* 0x000fe20003f05270 */
[----:B------:R-:W-:-:S07]  /*02f0*/  ULDC UR7, c[0x0][0x234] ;  /* 0x00008d0000077ab9 */ /* 0x000fce0000000800 */
[----:B------:R-:W-:-:S05]  /*0300*/  IMAD.HI.U32 R6, R9, UR8, R8 ;  /* 0x0000000809067c27 */ /* 0x000fca000f8e0008 */
[----:B------:R-:W-:Y:S01]  /*0310*/  SHF.R.U32.HI R7, RZ, UR9, R6 ;  /* 0x00000009ff077c19 */ /* 0x000fe20008011606 */
[----:B------:R-:W-:-:S03]  /*0320*/  ULDC.64 UR8, c[0x0][0x360] ;  /* 0x0000d80000087ab9 */ /* 0x000fc60000000a00 */
[----:B------:R-:W-:-:S05]  /*0330*/  IADD3 R8, -R7, RZ, RZ ;  /* 0x000000ff07087210 */ /* 0x000fca0007ffe1ff */
[----:B------:R-:W-:Y:S01]  /*0340*/  IMAD R9, R8, UR7, R9 ;  /* 0x0000000708097c24 */ /* 0x000fe2000f8e0209 */
[----:B------:R-:W-:-:S03]  /*0350*/  ULDC UR7, c[0x0][0x368] ;  /* 0x0000da0000077ab9 */ /* 0x000fc60000000800 */
[C---:B------:R-:W-:Y:S02]  /*0360*/  IMAD R5, R9.reuse, UR8, R5 ;  /* 0x0000000809057c24 */ /* 0x040fe4000f8e0205 */
[C---:B------:R-:W-:Y:S02]  /*0370*/  IMAD R0, R9.reuse, UR9, R0 ;  /* 0x0000000909007c24 */ /* 0x040fe4000f8e0200 */
[----:B------:R-:W-:Y:S01]  /*0380*/  IMAD R2, R9, UR7, R2 ;  /* 0x0000000709027c24 */ /* 0x000fe2000f8e0202 */
        /* <DEDUP_REMOVED lines=15> */
[----:B------:R-:W-:Y:S01]  /*0480*/  MOV R8, RZ ;  /* 0x000000ff00087202 */ /* 0x000fe20000000f00 */
[----:B------:R-:W-:Y:S01]  /*0490*/  ULDC.64 UR8, c[0x0][0x250] ;  /* 0x0000940000087ab9 */ /* 0x000fe20000000a00 */
[----:B------:R-:W-:Y:S01]  /*04a0*/  ISETP.NE.AND P0, PT, R10, 0x5, PT ;  /* 0x000000050a00780c */ /* 0x000fe20003f05270 */
[----:B------:R-:W-:Y:S02]  /*04b0*/  ULDC UR7, c[0x0][0x24c] ;  /* 0x0000930000077ab9 */ /* 0x000fe40000000800 */
        /* <DEDUP_REMOVED lines=10> */
[----:B------:R-:W-:Y:S01]  /*0560*/  HFMA2.MMA R6, -RZ, RZ, 0, 0 ;  /* 0x00000000ff067435 */ /* 0x000fe200000001ff */
[----:B------:R-:W-:Y:S01]  /*0570*/  ULDC.64 UR8, c[0x0][0x258] ;  /* 0x0000960000087ab9 */ /* 0x000fe20000000a00 */
[----:B------:R-:W-:Y:S01]  /*0580*/  ULDC UR7, c[0x0][0x260] ;  /* 0x0000980000077ab9 */ /* 0x000fe20000000800 */
[----:B------:R-:W-:-:S07]  /*0590*/  ISETP.NE.AND P0, PT, R10, 0x6, PT ;  /* 0x000000060a00780c */ /* 0x000fce0003f05270 */
        /* <DEDUP_REMOVED lines=248> */
[----:B------:R-:W-:Y:S01]  /*1520*/  ISETP.NE.AND P0, PT, R10, 0x18, PT ;  /* 0x000000180a00780c */ /* 0x000fe20003f05270 */
[----:B------:R-:W-:Y:S01]  /*1530*/  HFMA2.MMA R6, -RZ, RZ, 0, 0 ;  /* 0x00000000ff067435 */ /* 0x000fe200000001ff */
[----:B------:R-:W-:Y:S01]  /*1540*/  ULDC.64 UR8, c[0x0][0x330] ;  /* 0x0000cc0000087ab9 */ /* 0x000fe20000000a00 */
[----:B------:R-:W-:-:S08]  /*1550*/  ULDC UR7, c[0x0][0x338] ;  /* 0x0000ce0000077ab9 */ /* 0x000fd00000000800 */
[----:B------:R-:W-:Y:S02]  /*1560*/  IMAD.HI.U32 R10, R7, UR9, R6 ;  /* 0x00000009070a7c27 */ /* 0x000fe4000f8e0006 */
[----:B------:R-:W0:Y:S03]  /*1570*/  @P0 LDC.64 R12, c[0x0][0x340] ;  /* 0x0000d000ff0c0b82 */ /* 0x000e260000000a00 */
[----:B------:R-:W-:Y:S01]  /*1580*/  SHF.R.U32.HI R11, RZ, UR7, R10 ;  /* 0x00000007ff0b7c19 */ /* 0x000fe2000801160a */
[----:B------:R-:W-:Y:S01]  /*1590*/  ULDC UR7, c[0x0][0x45c] ;  /* 0x0001170000077ab9 */ /* 0x000fe20000000800 */
[----:B------:R-:W-:Y:S02]  /*15a0*/  @P0 MOV R10, RZ ;  /* 0x000000ff000a0202 */ /* 0x000fe40000000f00 */
[----:B------:R-:W-:Y:S01]  /*15b0*/  IADD3 R6, -R11, RZ, RZ ;  /* 0x000000ff0b067210 */ /* 0x000fe20007ffe1ff */
[----:B------:R-:W1:Y:S04]  /*15c0*/  @P0 LDC R15, c[0x0][0x33c] ;  /* 0x0000cf00ff0f0b82 */ /* 0x000e680000000800 */
[----:B------:R-:W-:Y:S01]  /*15d0*/  IMAD R7, R6, UR8, R7 ;  /* 0x0000000806077c24 */ /* 0x000fe2000f8e0207 */
[----:B------:R-:W-:-:S03]  /*15e0*/  ULDC.64 UR8, c[0x0][0x460] ;  /* 0x0001180000087ab9 */ /* 0x000fc60000000a00 */
[----:B------:R-:W2:Y:S01]  /*15f0*/  @P0 LDC.64 R8, c[0x0][0x468] ;  /* 0x00011a00ff080b82 */ /* 0x000ea20000000a00 */
[C---:B------:R-:W-:Y:S02]  /*1600*/  IMAD R5, R7.reuse, UR7, R5 ;  /* 0x0000000707057c24 */ /* 0x040fe4000f8e0205 */
[C---:B------:R-:W-:Y:S02]  /*1610*/  IMAD R0, R7.reuse, UR8, R0 ;  /* 0x0000000807007c24 */ /* 0x040fe4000f8e0200 */
[----:B------:R-:W-:-:S03]  /*1620*/  IMAD R2, R7, UR9, R2 ;  /* 0x0000000907027c24 */ /* 0x000fc6000f8e0202 */
[----:B------:R-:W3:Y:S01]  /*1630*/  @P0 LDC R14, c[0x0][0x470] ;  /* 0x00011c00ff0e0b82 */ /* 0x000ee20000000800 */
[----:B0-----:R-:W-:-:S05]  /*1640*/  @P0 IMAD.HI.U32 R4, R11, R12, R10 ;  /* 0x0000000c0b040227 */ /* 0x001fca00078e000a */
[----:B------:R-:W-:-:S04]  /*1650*/  @P0 SHF.R.U32.HI R4, RZ, R13, R4 ;  /* 0x0000000dff040219 */ /* 0x000fc80000011604 */
[----:B------:R-:W-:-:S05]  /*1660*/  @P0 IADD3 R10, -R4, RZ, RZ ;  /* 0x000000ff040a0210 */ /* 0x000fca0007ffe1ff */
[----:B-1----:R-:W-:-:S04]  /*1670*/  @P0 IMAD R11, R10, R15, R11 ;  /* 0x0000000f0a0b0224 */ /* 0x002fc800078e020b */
[C---:B--2---:R-:W-:Y:S02]  /*1680*/  @P0 IMAD R5, R11.reuse, R8, R5 ;  /* 0x000000080b050224 */ /* 0x044fe400078e0205 */
[C---:B------:R-:W-:Y:S02]  /*1690*/  @P0 IMAD R0, R11.reuse, R9, R0 ;  /* 0x000000090b000224 */ /* 0x040fe400078e0200 */
[----:B---3--:R-:W-:-:S07]  /*16a0*/  @P0 IMAD R2, R11, R14, R2 ;  /* 0x0000000e0b020224 */ /* 0x008fce00078e0202 */
.L_x_822:
[----:B------:R-:W-:Y:S01]  /*16b0*/  ULDC.64 UR10, c[0x0][0x488] ;  /* 0x00012200000a7ab9 */ /* 0x000fe20000000a00 */
[----:B------:R-:W-:Y:S01]  /*16c0*/  ULDC.64 UR8, c[0x0][0x480] ;  /* 0x0001200000087ab9 */ /* 0x000fe20000000a00 */
[----:B------:R-:W-:Y:S02]  /*16d0*/  IADD3 R8, P1, R2, UR10, RZ ;  /* 0x0000000a02087c10 */ /* 0x000fe4000ff3e0ff */
[----:B------:R-:W-:Y:S02]  /*16e0*/  IADD3 R6, P0, R0, UR8, RZ ;  /* 0x0000000800067c10 */ /* 0x000fe4000ff1e0ff */
[----:B------:R-:W-:Y:S02]  /*16f0*/  IADD3.X R9, RZ, UR11, RZ, P1, !PT ;  /* 0x0000000bff097c10 */ /* 0x000fe40008ffe4ff */
[----:B------:R-:W-:Y:S01]  /*1700*/  IADD3.X R7, RZ, UR9, RZ, P0, !PT ;  /* 0x00000009ff077c10 */ /* 0x000fe200087fe4ff */
[----:B------:R-:W-:Y:S02]  /*1710*/  ULDC.64 UR8, c[0x0][0x478] ;  /* 0x00011e0000087ab9 */ /* 0x000fe40000000a00 */
[----:B------:R-:W2:Y:S04]  /*1720*/  LDG.E.S16 R8, desc[UR4][R8.64] ;  /* 0x0000000408087981 */ /* 0x000ea8000c1e1700 */
[----:B------:R-:W3:Y:S01]  /*1730*/  LDG.E.S16 R6, desc[UR4][R6.64] ;  /* 0x0000000406067981 */ /* 0x000ee2000c1e1700 */
[----:B------:R-:W-:-:S02]  /*1740*/  IADD3 R4, P0, R5, UR8, RZ ;  /* 0x0000000805047c10 */ /* 0x000fc4000ff1e0ff */
[----:B------:R-:W-:Y:S02]  /*1750*/  IADD3 R3, R3, 0x80, RZ ;  /* 0x0000008003037810 */ /* 0x000fe40007ffe0ff */
[----:B------:R-:W-:Y:S02]  /*1760*/  IADD3.X R5, RZ, UR9, RZ, P0, !PT ;  /* 0x00000009ff057c10 */ /* 0x000fe400087fe4ff */
[----:B--2---:R-:W-:-:S04]  /*1770*/  VIMNMX.U32 R11, R8, 0xf, PT ;  /* 0x0000000f080b7848 */ /* 0x004fc80003fe0000 */
[----:B---3--:R-:W-:-:S05]  /*1780*/  SHF.R.S32.HI R11, RZ, R11, R6 ;  /* 0x0000000bff0b7219 */ /* 0x008fca0000011406 */
[----:B------:R0:W-:Y:S02]  /*1790*/  STG.E.U16 desc[UR4][R4.64], R11 ;  /* 0x0000000b04007986 */ /* 0x0001e4000c101504 */
.L_x_821:
[----:B------:R-:W-:Y:S05]  /*17a0*/  BSYNC B0 ;  /* 0x0000000000007941 */ /* 0x000fea0003800000 */
.L_x_820:
[----:B------:R-:W-:Y:S01]  /*17b0*/  ISETP.GE.AND P0, PT, R3, UR6, PT ;  /* 0x0000000603007c0c */ /* 0x000fe2000bf06270 */
[----:B------:R-:W-:-:S12]  /*17c0*/  BSSY B0, `(.L_x_823) ;  /* 0x00002e4000007945 */ /* 0x000fd80003800000 */
[----:B------:R-:W-:Y:S05]  /*17d0*/  @P0 BRA `(.L_x_824) ;  /* 0x0000002c00880947 */ /* 0x000fea0003800000 */
[----:B0-----:R-:W0:Y:S01]  /*17e0*/  LDC R4, c[0x0][0x218] ;  /* 0x00008600ff047b82 */ /* 0x001e220000000800 */
[----:B------:R-:W-:Y:S01]  /*17f0*/  HFMA2.MMA R2, -RZ, RZ, 0, 0 ;  /* 0x00000000ff027435 */ /* 0x000fe200000001ff */
[----:B------:R-:W-:Y:S01]  /*1800*/  MOV R0, RZ ;  /* 0x000000ff00007202 */ /* 0x000fe20000000f00 */
[----:B------:R-:W-:Y:S01]  /*1810*/  HFMA2.MMA R5, -RZ, RZ, 0, 0 ;  /* 0x00000000ff057435 */ /* 0x000fe200000001ff */
[----:B0-----:R-:W-:-:S13]  /*1820*/  ISETP.NE.AND P0, PT, R4, RZ, PT ;  /* 0x000000ff0400720c */ /* 0x001fda0003f05270 */
[----:B------:R-:W-:Y:S05]  /*1830*/  @!P0 BRA `(.L_x_825) ;  /* 0x00000014006c8947 */ /* 0x000fea0003800000 */
        /* <DEDUP_REMOVED lines=347> */
.L_x_825:
        /* <DEDUP_REMOVED lines=12> */
[----:B------:R-:W-:Y:S02]  /*2eb0*/  ISETP.GE.AND P0, PT, R3, UR6, PT ;  /* 0x0000000603007c0c */ /* 0x000fe4000bf06270 */
[----:B--2---:R-:W-:-:S04]  /*2ec0*/  VIMNMX.U32 R11, R8, 0xf, PT ;  /* 0x0000000f080b7848 */ /* 0x004fc80003fe0000 */
[----:B---3--:R-:W-:-:S05]  /*2ed0*/  SHF.R.S32.HI R11, RZ, R11, R6 ;  /* 0x0000000bff0b7219 */ /* 0x008fca0000011406 */
[----:B------:R1:W-:Y:S02]  /*2ee0*/  STG.E.U16 desc[UR4][R4.64], R11 ;  /* 0x0000000b04007986 */ /* 0x0003e4000c101504 */
[----:B------:R-:W-:Y:S05]  /*2ef0*/  @P0 BRA `(.L_x_824) ;  /* 0x0000001400c00947 */ /* 0x000fea0003800000 */
[----:B-1----:R-:W0:Y:S01]  /*2f00*/  LDC R4, c[0x0][0x218] ;  /* 0x00008600ff047b82 */ /* 0x002e220000000800 */
        /* <DEDUP_REMOVED lines=352> */
.L_x_826:
        /* <DEDUP_REMOVED lines=15> */
.L_x_824:
[----:B------:R-:W-:Y:S05]  /*4600*/  BSYNC B0 ;  /* 0x0000000000007941 */ /* 0x000fea0003800000 */
.L_x_823:
[----:B------:R-:W-:-:S13]  /*4610*/  ISETP.GE.AND P0, PT, R3, UR6, PT ;  /* 0x0000000603007c0c */ /* 0x000fda000bf06270 */
[----:B------:R-:W-:Y:S05]  /*4620*/  @P0 EXIT ;  /* 0x000000000000094d */ /* 0x000fea0003800000 */
[----:B012---:R-:W0:Y:S01]  /*4630*/  LDC R4, c[0x0][0x218] ;  /* 0x00008600ff047b82 */ /* 0x007e220000000800 */
        /* <DEDUP_REMOVED lines=9> */
[----:B------:R-:W-:Y:S01]  /*46d0*/  IMAD.HI.U32 R6, R3, UR6, R2 ;  /* 0x0000000603067c27 */ /* 0x000fe2000f8e0002 */
[----:B------:R-:W-:-:S04]  /*46e0*/  ULDC UR6, c[0x0][0x21c] ;  /* 0x0000870000067ab9 */ /* 0x000fc80000000800 */
[----:B------:R-:W-:-:S04]  /*46f0*/  SHF.R.U32.HI R7, RZ, UR7, R6 ;  /* 0x00000007ff077c19 */ /* 0x000fc80008011606 */
[----:B------:R-:W-:-:S05]  /*4700*/  IADD3 R2, -R7, RZ, RZ ;  /* 0x000000ff07027210 */ /* 0x000fca0007ffe1ff */
[----:B------:R-:W-:Y:S01]  /*4710*/  IMAD R2, R2, UR6, R3 ;  /* 0x0000000602027c24 */ /* 0x000fe2000f8e0203 */
[----:B------:R-:W-:-:S03]  /*4720*/  ULDC.64 UR6, c[0x0][0x348] ;  /* 0x0000d20000067ab9 */ /* 0x000fc60000000a00 */
        /* <DEDUP_REMOVED lines=22> */
[----:B------:R-:W-:Y:S01]  /*4890*/  IMAD.HI.U32 R6, R9, UR6, R8 ;  /* 0x0000000609067c27 */ /* 0x000fe2000f8e0008 */
[----:B------:R-:W-:-:S04]  /*48a0*/  ULDC UR6, c[0x0][0x234] ;  /* 0x00008d0000067ab9 */ /* 0x000fc80000000800 */
[----:B------:R-:W-:-:S04]  /*48b0*/  SHF.R.U32.HI R7, RZ, UR7, R6 ;  /* 0x00000007ff077c19 */ /* 0x000fc80008011606 */
        /* <DEDUP_REMOVED lines=312> */
.L_x_827:
        /* <DEDUP_REMOVED lines=9> */
[----:B------:R-:W-:-:S04]  /*5cd0*/  IADD3 R4, P0, R5, UR6, RZ ;  /* 0x0000000605047c10 */ /* 0x000fc8000ff1e0ff */
[----:B------:R-:W-:Y:S02]  /*5ce0*/  IADD3.X R5, RZ, UR7, RZ, P0, !PT ;  /* 0x00000007ff057c10 */ /* 0x000fe400087fe4ff */
[----:B--2---:R-:W-:-:S04]  /*5cf0*/  VIMNMX.U32 R9, R6, 0xf, PT ;  /* 0x0000000f06097848 */ /* 0x004fc80003fe0000 */
[----:B---3--:R-:W-:-:S05]  /*5d00*/  SHF.R.S32.HI R9, RZ, R9, R2 ;  /* 0x00000009ff097219 */ /* 0x008fca0000011402 */
[----:B------:R-:W-:Y:S01]  /*5d10*/  STG.E.U16 desc[UR4][R4.64], R9 ;  /* 0x0000000904007986 */ /* 0x000fe2000c101504 */
[----:B------:R-:W-:Y:S05]  /*5d20*/  EXIT ;  /* 0x000000000000794d */ /* 0x000fea0003800000 */
.L_x_828:
        /* <DEDUP_REMOVED lines=13> */
.L_x_20493:


//--------------------- .text._ZN2at6native27unrolled_elementwise_kernelINS0_13BinaryFunctorIsssZZZNS0_18rshift_kernel_cudaERNS_18TensorIteratorBaseEENKUlvE_clEvENKUlvE3_clEvEUlssE_EESt5arrayIPcLm3EELi4E23TrivialOffsetCalculatorILi2EjESC_ILi1EjENS0_6memory15LoadWithoutCastENSF_16StoreWithoutCastEEEviT_T0_T2_T3_T4_T5_ --------------------------
	.section	.text._ZN2at6native27unrolled_elementwise_kernelINS0_13BinaryFunctorIsssZZZNS0_18rshift_kernel_cudaERNS_18TensorIteratorBaseEENKUlvE_clEvENKUlvE3_clEvEUlssE_EESt5arrayIPcLm3EELi4E23TrivialOffsetCalculatorILi2EjESC_ILi1EjENS0_6memory15LoadWithoutCastENSF_16StoreWithoutCastEEEviT_T0_T2_T3_T4_T5_,"ax",@progbits
	.align	128
        .global         _ZN2at6native27unrolled_elementwise_kernelINS0_13BinaryFunctorIsssZZZNS0_18rshift_kernel_cudaERNS_18TensorIteratorBaseEENKUlvE_clEvENKUlvE3_clEvEUlssE_EESt5arrayIPcLm3EELi4E23TrivialOffsetCalculatorILi2EjESC_ILi1EjENS0_6memory15LoadWithoutCastENSF_16StoreWithoutCastEEEviT_T0_T2_T3_T4_T5_
        .type           _ZN2at6native27unrolled_elementwise_kernelINS0_13BinaryFunctorIsssZZZNS0_18rshift_kernel_cudaERNS_18TensorIteratorBaseEENKUlvE_clEvENKUlvE3_clEvEUlssE_EESt5arrayIPcLm3EELi4E23TrivialOffsetCalculatorILi2EjESC_ILi1EjENS0_6memory15LoadWithoutCastENSF_16StoreWithoutCastEEEviT_T0_T2_T3_T4_T5_,@function
        .size           _ZN2at6native27unrolled_elementwise_kernelINS0_13BinaryFunctorIsssZZZNS0_18rshift_kernel_cudaERNS_18TensorIteratorBaseEENKUlvE_clEvENKUlvE3_clEvEUlssE_EESt5arrayIPcLm3EELi4E23TrivialOffsetCalculatorILi2EjESC_ILi1EjENS0_6memory15LoadWithoutCastENSF_16StoreWithoutCastEEEviT_T0_T2_T3_T4_T5_,(.L_x_20494 - _ZN2at6native27unrolled_elementwise_kernelINS0_13BinaryFunctorIsssZZZNS0_18rshift_kernel_cudaERNS_18TensorIteratorBaseEENKUlvE_clEvENKUlvE3_clEvEUlssE_EESt5arrayIPcLm3EELi4E23TrivialOffsetCalculatorILi2EjESC_ILi1EjENS0_6memory15LoadWithoutCastENSF_16StoreWithoutCastEEEviT_T0_T2_T3_T4_T5_)
        .other          _ZN2at6native27unrolled_elementwise_kernelINS0_13BinaryFunctorIsssZZZNS0_18rshift_kernel_cudaERNS_18TensorIteratorBaseEENKUlvE_clEvENKUlvE3_clEvEUlssE_EESt5arrayIPcLm3EELi4E23TrivialOffsetCalculatorILi2EjESC_ILi1EjENS0_6memory15LoadWithoutCastENSF_16StoreWithoutCastEEEviT_T0_T2_T3_T4_T5_,@"STO_CUDA_ENTRY STV_DEFAULT"
_ZN2at6native27unrolled_elementwise_kernelINS0_13BinaryFunctorIsssZZZNS0_18rshift_kernel_cudaERNS_18TensorIteratorBaseEENKUlvE_clEvENKUlvE3_clEvEUlssE_EESt5arrayIPcLm3EELi4E23TrivialOffsetCalculatorILi2EjESC_ILi1EjENS0_6memory15LoadWithoutCastENSF_16StoreWithoutCastEEEviT_T0_T2_T3_T4_T5_:
.text._ZN2at6native27unrolled_elementwise_kernelINS0_13BinaryFunctorIsssZZZNS0_18rshift_kernel_cudaERNS_18TensorIteratorBaseEENKUlvE_clEvENKUlvE3_clEvEUlssE_EESt5arrayIPcLm3EELi4E23TrivialOffsetCalculatorILi2EjESC_ILi1EjENS0_6memory15LoadWithoutCastENSF_16StoreWithoutCastEEEviT_T0_T2_T3_T4_T5_:
[----:B------:R-:W-:Y:S01]  /*0000*/  LDC R1, c[0x0][0x28] ;  /* 0x00000a00ff017b82 */ /* 0x000fe20000000800 */
[----:B------:R-:W0:Y:S07]  /*0010*/  S2R R0, SR_CTAID.X ;  /* 0x0000000000007919 */ /* 0x000e2e0000002500 */
[----:B------:R-:W0:Y:S01]  /*0020*/  LDC R3, c[0x0][0x210] ;  /* 0x00008400ff037b82 */ /* 0x000e220000000800 */
[----:B------:R-:W-:Y:S01]  /*0030*/  HFMA2.MMA R10, -RZ, RZ, 0, 0 ;  /* 0x00000000ff0a7435 */ /* 0x000fe200000001ff */
[----:B------:R-:W-:Y:S01]  /*0040*/  IMAD.MOV.U32 R4, RZ, RZ, RZ ;  /* 0x000000ffff047224 */ /* 0x000fe200078e00ff */
[----:B------:R-:W1:Y:S01]  /*0050*/  S2R R5, SR_TID.X ;  /* 0x0000000000057919 */ /* 0x000e620000002100 */
[----:B------:R-:W-:Y:S01]  /*0060*/  ULDC.64 UR4, c[0x0][0x208] ;  /* 0x0000820000047ab9 */ /* 0x000fe20000000a00 */
[----:B0-----:R-:W-:-:S02]  /*0070*/  IMAD R2, R0, -0x200, R3 ;  /* 0xfffffe0000027824 */ /* 0x001fc400078e0203 */
[----:B-1----:R-:W-:-:S03]  /*0080*/  IMAD.MOV.U32 R11, RZ, RZ, R5 ;  /* 0x000000ffff0b7224 */ /* 0x002fc600078e0005 */
[----:B------:R-:W-:-:S13]  /*0090*/  ISETP.GE.AND P0, PT, R5, R2, PT ;  /* 0x000000020500720c */ /* 0x000fda0003f06270 */
[----:B------:R-:W-:Y:S01]  /*00a0*/  @!P0 IMAD R3, R0, 0x200, R11 ;  /* 0x0000020000038824 */ /* 0x000fe200078e020b */
[----:B------:R-:W-:Y:S01]  /*00b0*/  @!P0 IADD3 R11, R11, 0x80, RZ ;  /* 0x000000800b0b8810 */ /* 0x000fe20007ffe0ff */
[----:B------:R-:W0:Y:S03]  /*00c0*/  @!P0 LDC.64 R18, c[0x0][0x228] ;  /* 0x00008a00ff128b82 */ /* 0x000e260000000a00 */
[----:B------:R-:W-:-:S05]  /*00d0*/  ISETP.GE.AND P1, PT, R11, R2, PT ;  /* 0x000000020b00720c */ /* 0x000fca0003f26270 */
[----:B------:R-:W1:Y:S08]  /*00e0*/  @!P0 LDC.64 R16, c[0x0][0x220] ;  /* 0x00008800ff108b82 */ /* 0x000e700000000a00 */
[----:B------:R-:W-:Y:S01]  /*00f0*/  @!P1 IMAD R23, R0, 0x200, R11 ;  /* 0x0000020000179824 */ /* 0x000fe200078e020b */
[----:B------:R-:W-:Y:S01]  /*0100*/  @!P1 IADD3 R11, R11, 0x80, RZ ;  /* 0x000000800b0b9810 */ /* 0x000fe20007ffe0ff */
[----:B------:R-:W2:Y:S03]  /*0110*/  @!P1 LDC.64 R14, c[0x0][0x228] ;  /* 0x00008a00ff0e9b82 */ /* 0x000ea60000000a00 */
[----:B------:R-:W-:Y:S01]  /*0120*/  ISETP.GE.AND P3, PT, R11, R2, PT ;  /* 0x000000020b00720c */ /* 0x000fe20003f66270 */
[----:B0-----:R-:W-:-:S04]  /*0130*/  @!P0 IMAD.WIDE.U32 R18, R3, 0x2, R18 ;  /* 0x0000000203128825 */ /* 0x001fc800078e0012 */
[----:B------:R-:W0:Y:S01]  /*0140*/  @!P1 LDC.64 R12, c[0x0][0x220] ;  /* 0x00008800ff0c9b82 */ /* 0x000e220000000a00 */
[----:B------:R-:W3:Y:S01]  /*0150*/  @!P0 LDG.E.S16 R10, desc[UR4][R18.64] ;  /* 0x00000004120a8981 */ /* 0x000ee2000c1e1700 */
[----:B-1----:R-:W-:-:S06]  /*0160*/  @!P0 IMAD.WIDE.U32 R16, R3, 0x2, R16 ;  /* 0x0000000203108825 */ /* 0x002fcc00078e0010 */
[----:B------:R-:W1:Y:S01]  /*0170*/  @!P3 LDC.64 R6, c[0x0][0x228] ;  /* 0x00008a00ff06bb82 */ /* 0x000e620000000a00 */
[----:B------:R-:W-:Y:S01]  /*0180*/  @!P3 LEA R25, R0, R11, 0x9 ;  /* 0x0000000b0019b211 */ /* 0x000fe200078e48ff */
[----:B------:R-:W-:Y:S01]  /*0190*/  IMAD.MOV.U32 R3, RZ, RZ, RZ ;  /* 0x000000ffff037224 */ /* 0x000fe200078e00ff */
[----:B------:R-:W4:Y:S05]  /*01a0*/  @!P0 LDG.E.S16 R4, desc[UR4][R16.64] ;  /* 0x0000000410048981 */ /* 0x000f2a000c1e1700 */
[----:B------:R-:W1:Y:S01]  /*01b0*/  @!P3 LDC.64 R8, c[0x0][0x220] ;  /* 0x00008800ff08bb82 */ /* 0x000e620000000a00 */
[----:B--2---:R-:W-:-:S04]  /*01c0*/  @!P1 IMAD.WIDE.U32 R20, R23, 0x2, R14 ;  /* 0x0000000217149825 */ /* 0x004fc800078e000e */
[----:B------:R-:W-:Y:S01]  /*01d0*/  IMAD.MOV.U32 R14, RZ, RZ, RZ ;  /* 0x000000ffff0e7224 */ /* 0x000fe200078e00ff */
[----:B------:R-:W2:Y:S01]  /*01e0*/  @!P1 LDG.E.S16 R3, desc[UR4][R20.64] ;  /* 0x0000000414039981 */ /* 0x000ea2000c1e1700 */
[----:B0-----:R-:W-:-:S04]  /*01f0*/  @!P1 IMAD.WIDE.U32 R12, R23, 0x2, R12 ;  /* 0x00000002170c9825 */ /* 0x001fc800078e000c */
[----:B-1----:R-:W-:Y:S01]  /*0200*/  @!P3 IMAD.WIDE.U32 R22, R25, 0x2, R6 ;  /* 0x000000021916b825 */ /* 0x002fe200078e0006 */
[----:B------:R-:W-:-:S04]  /*0210*/  CS2R R6, SRZ ;  /* 0x0000000000067805 */ /* 0x000fc8000001ff00 */
[----:B------:R-:W2:Y:S01]  /*0220*/  @!P3 LDG.E.S16 R14, desc[UR4][R22.64] ;  /* 0x00000004160eb981 */ /* 0x000ea2000c1e1700 */
[----:B------:R-:W-:-:S03]  /*0230*/  @!P3 IMAD.WIDE.U32 R24, R25, 0x2, R8 ;  /* 0x000000021918b825 */ /* 0x000fc600078e0008 */
[----:B------:R0:W2:Y:S04]  /*0240*/  @!P1 LDG.E.S16 R7, desc[UR4][R12.64] ;  /* 0x000000040c079981 */ /* 0x0000a8000c1e1700 */
[----:B------:R-:W2:Y:S01]  /*0250*/  @!P3 LDG.E.S16 R6, desc[UR4][R24.64] ;  /* 0x000000041806b981 */ /* 0x000ea2000c1e1700 */
[----:B------:R-:W-:-:S04]  /*0260*/  @!P3 IADD3 R11, R11, 0x80, RZ ;  /* 0x000000800b0bb810 */ /* 0x000fc80007ffe0ff */
[----:B------:R-:W-:Y:S01]  /*0270*/  ISETP.GE.AND P2, PT, R11, R2, PT ;  /* 0x000000020b00720c */ /* 0x000fe20003f46270 */
[----:B0-----:R-:W0:-:S12]  /*0280*/  @!P0 LDC.64 R12, c[0x0][0x218] ;  /* 0x00008600ff0c8b82 */ /* 0x001e180000000a00 */
[----:B------:R-:W1:Y:S08]  /*0290*/  @!P2 LDC.64 R18, c[0x0][0x228] ;  /* 0x00008a00ff12ab82 */ /* 0x000e700000000a00 */
[----:B------:R-:W1:Y:S01]  /*02a0*/  @!P2 LDC.64 R16, c[0x0][0x220] ;  /* 0x00008800ff10ab82 */ /* 0x000e620000000a00 */
[----:B------:R-:W-:Y:S01]  /*02b0*/  IADD3 R15, R5, 0x80, RZ ;  /* 0x00000080050f7810 */ /* 0x000fe20007ffe0ff */
[----:B------:R-:W-:-:S02]  /*02c0*/  @!P2 IMAD R9, R0, 0x200, R11 ;  /* 0x000002000009a824 */ /* 0x000fc400078e020b */
[--C-:B------:R-:W-:Y:S01]  /*02d0*/  IMAD.MOV.U32 R11, RZ, RZ, R5.reuse ;  /* 0x000000ffff0b7224 */ /* 0x100fe200078e0005 */
[----:B------:R-:W-:Y:S01]  /*02e0*/  @!P0 MOV R11, R15 ;  /* 0x0000000f000b8202 */ /* 0x000fe20000000f00 */
[----:B------:R-:W-:Y:S01]  /*02f0*/  @!P0 IMAD R5, R0, 0x200, R5 ;  /* 0x0000020000058824 */ /* 0x000fe200078e0205 */
[----:B------:R-:W-:-:S03]  /*0300*/  MOV R8, RZ ;  /* 0x000000ff00087202 */ /* 0x000fc60000000f00 */
[----:B0-----:R-:W-:-:S04]  /*0310*/  @!P0 IMAD.WIDE.U32 R12, R5, 0x2, R12 ;  /* 0x00000002050c8825 */ /* 0x001fc800078e000c */
[----:B-1----:R-:W-:-:S05]  /*0320*/  @!P2 IMAD.WIDE.U32 R18, R9, 0x2, R18 ;  /* 0x000000020912a825 */ /* 0x002fca00078e0012 */
[----:B------:R-:W5:Y:S01]  /*0330*/  @!P2 LDG.E.S16 R8, desc[UR4][R18.64] ;  /* 0x000000041208a981 */ /* 0x000f62000c1e1700 */
[----:B------:R-:W-:-:S04]  /*0340*/  @!P2 IMAD.WIDE.U32 R16, R9, 0x2, R16 ;  /* 0x000000020910a825 */ /* 0x000fc800078e0010 */
[----:B------:R-:W-:-:S06]  /*0350*/  IMAD.MOV.U32 R9, RZ, RZ, RZ ;  /* 0x000000ffff097224 */ /* 0x000fcc00078e00ff */
[----:B------:R0:W5:Y:S01]  /*0360*/  @!P2 LDG.E.S16 R9, desc[UR4][R16.64] ;  /* 0x000000041009a981 */ /* 0x000162000c1e1700 */
[----:B------:R-:W-:Y:S01]  /*0370*/  ISETP.GE.AND P1, PT, R11, R2, PT ;  /* 0x000000020b00720c */ /* 0x000fe20003f26270 */
[----:B------:R-:W-:Y:S01]  /*0380*/  BSSY B0, `(.L_x_829) ;  /* 0x0000013000007945 */ /* 0x000fe20003800000 */
[----:B---3--:R-:W-:-:S04]  /*0390*/  VIMNMX.U32 R15, R10, 0xf, PT ;  /* 0x0000000f0a0f7848 */ /* 0x008fc80003fe0000 */
[----:B----4-:R-:W-:-:S05]  /*03a0*/  SHF.R.S32.HI R15, RZ, R15, R4 ;  /* 0x0000000fff0f7219 */ /* 0x010fca0000011404 */
[----:B------:R1:W-:Y:S01]  /*03b0*/  @!P0 STG.E.U16 desc[UR4][R12.64], R15 ;  /* 0x0000000f0c008986 */ /* 0x0003e2000c101504 */
[----:B--2---:R-:W-:Y:S02]  /*03c0*/  VIMNMX.U32 R4, R3, 0xf, PT ;  /* 0x0000000f03047848 */ /* 0x004fe40003fe0000 */
[----:B------:R-:W-:Y:S02]  /*03d0*/  VIMNMX.U32 R3, R14, 0xf, PT ;  /* 0x0000000f0e037848 */ /* 0x000fe40003fe0000 */
[----:B0-----:R-:W-:Y:S02]  /*03e0*/  SHF.R.S32.HI R17, RZ, R4, R7 ;  /* 0x00000004ff117219 */ /* 0x001fe40000011407 */
[----:B------:R-:W-:Y:S01]  /*03f0*/  SHF.R.S32.HI R3, RZ, R3, R6 ;  /* 0x00000003ff037219 */ /* 0x000fe20000011406 */
[----:B-1----:R-:W-:Y:S06]  /*0400*/  @P1 BRA `(.L_x_830) ;  /* 0x0000000000281947 */ /* 0x002fec0003800000 */
[----:B------:R-:W0:Y:S01]  /*0410*/  LDC.64 R6, c[0x0][0x218] ;  /* 0x00008600ff067b82 */ /* 0x000e220000000a00 */
[----:B------:R-:W-:Y:S01]  /*0420*/  LEA R5, R0, R11, 0x9 ;  /* 0x0000000b00057211 */ /* 0x000fe200078e48ff */
[----:B------:R-:W-:-:S05]  /*0430*/  VIADD R11, R11, 0x80 ;  /* 0x000000800b0b7836 */ /* 0x000fca0000000000 */
[----:B------:R-:W-:-:S13]  /*0440*/  ISETP.GE.AND P0, PT, R11, R2, PT ;  /* 0x000000020b00720c */ /* 0x000fda0003f06270 */
[----:B------:R-:W-:Y:S01]  /*0450*/  @!P0 LEA R13, R0, R11, 0x9 ;  /* 0x0000000b000d8211 */ /* 0x000fe200078e48ff */
[----:B------:R-:W-:Y:S02]  /*0460*/  @!P0 VIADD R11, R11, 0x80 ;  /* 0x000000800b0b8836 */ /* 0x000fe40000000000 */
[----:B0-----:R-:W-:-:S04]  /*0470*/  IMAD.WIDE.U32 R4, R5, 0x2, R6 ;  /* 0x0000000205047825 */ /* 0x001fc800078e0006 */
[----:B------:R-:W-:Y:S01]  /*0480*/  @!P0 IMAD.WIDE.U32 R6, R13, 0x2, R6 ;  /* 0x000000020d068825 */ /* 0x000fe200078e0006 */
[----:B------:R0:W-:Y:S04]  /*0490*/  STG.E.U16 desc[UR4][R4.64], R17 ;  /* 0x0000001104007986 */ /* 0x0001e8000c101504 */
[----:B------:R0:W-:Y:S02]  /*04a0*/  @!P0 STG.E.U16 desc[UR4][R6.64], R3 ;  /* 0x0000000306008986 */ /* 0x0001e4000c101504 */
.L_x_830:
[----:B------:R-:W-:Y:S05]  /*04b0*/  BSYNC B0 ;  /* 0x0000000000007941 */ /* 0x000fea0003800000 */
.L_x_829:
[----:B------:R-:W-:-:S13]  /*04c0*/  ISETP.GE.AND P0, PT, R11, R2, PT ;  /* 0x000000020b00720c */ /* 0x000fda0003f06270 */
[----:B------:R-:W-:Y:S05]  /*04d0*/  @P0 EXIT ;  /* 0x000000000000094d */ /* 0x000fea0003800000 */
[----:B0-----:R-:W0:Y:S01]  /*04e0*/  LDC.64 R2, c[0x0][0x218] ;  /* 0x00008600ff027b82 */ /* 0x001e220000000a00 */
[----:B------:R-:W-:Y:S02]  /*04f0*/  LEA R11, R0, R11, 0x9 ;  /* 0x0000000b000b7211 */ /* 0x000fe400078e48ff */
[----:B-----5:R-:W-:-:S04]  /*0500*/  VIMNMX.U32 R8, R8, 0xf, PT ;  /* 0x0000000f08087848 */ /* 0x020fc80003fe0000 */
[----:B------:R-:W-:Y:S01]  /*0510*/  SHF.R.S32.HI R9, RZ, R8, R9 ;  /* 0x00000008ff097219 */ /* 0x000fe20000011409 */
[----:B0-----:R-:W-:-:S05]  /*0520*/  IMAD.WIDE.U32 R2, R11, 0x2, R2 ;  /* 0x000000020b027825 */ /* 0x001fca00078e0002 */
[----:B------:R-:W-:Y:S01]  /*0530*/  STG.E.U16 desc[UR4][R2.64], R9 ;  /* 0x0000000902007986 */ /* 0x000fe2000c101504 */
[----:B------:R-:W-:Y:S05]  /*0540*/  EXIT ;  /* 0x000000000000794d */ /* 0x000fea0003800000 */
.L_x_831:
        /* <DEDUP_REMOVED lines=11> */
.L_x_20494:


//--------------------- .text._ZN2at6native29vectorized_elementwise_kernelILi2ENS0_13BinaryFunctorIsssZZZNS0_18rshift_kernel_cudaERNS_18TensorIteratorBaseEENKUlvE_clEvENKUlvE3_clEvEUlssE_EESt5arrayIPcLm3EEEEviT0_T1_ --------------------------
	.section	.text._ZN2at6native29vectorized_elementwise_kernelILi2ENS0_13BinaryFunctorIsssZZZNS0_18rshift_kernel_cudaERNS_18TensorIteratorBaseEENKUlvE_clEvENKUlvE3_clEvEUlssE_EESt5arrayIPcLm3EEEEviT0_T1_,"ax",@progbits
	.align	128
        .global         _ZN2at6native29vectorized_elementwise_kernelILi2ENS0_13BinaryFunctorIsssZZZNS0_18rshift_kernel_cudaERNS_18TensorIteratorBaseEENKUlvE_clEvENKUlvE3_clEvEUlssE_EESt5arrayIPcLm3EEEEviT0_T1_
        .type           _ZN2at6native29vectorized_elementwise_kernelILi2ENS0_13BinaryFunctorIsssZZZNS0_18rshift_kernel_cudaERNS_18TensorIteratorBaseEENKUlvE_clEvENKUlvE3_clEvEUlssE_EESt5arrayIPcLm3EEEEviT0_T1_,@function
        .size           _ZN2at6native29vectorized_elementwise_kernelILi2ENS0_13BinaryFunctorIsssZZZNS0_18rshift_kernel_cudaERNS_18TensorIteratorBaseEENKUlvE_clEvENKUlvE3_clEvEUlssE_EESt5arrayIPcLm3EEEEviT0_T1_,(.L_x_20495 - _ZN2at6native29vectorized_elementwise_kernelILi2ENS0_13BinaryFunctorIsssZZZNS0_18rshift_kernel_cudaERNS_18TensorIteratorBaseEENKUlvE_clEvENKUlvE3_clEvEUlssE_EESt5arrayIPcLm3EEEEviT0_T1_)
        .other          _ZN2at6native29vectorized_elementwise_kernelILi2ENS0_13BinaryFunctorIsssZZZNS0_18rshift_kernel_cudaERNS_18TensorIteratorBaseEENKUlvE_clEvENKUlvE3_clEvEUlssE_EESt5arrayIPcLm3EEEEviT0_T1_,@"STO_CUDA_ENTRY STV_DEFAULT"
_ZN2at6native29vectorized_elementwise_kernelILi2ENS0_13BinaryFunctorIsssZZZNS0_18rshift_kernel_cudaERNS_18TensorIteratorBaseEENKUlvE_clEvENKUlvE3_clEvEUlssE_EESt5arrayIPcLm3EEEEviT0_T1_:
.text._ZN2at6native29vectorized_elementwise_kernelILi2ENS0_13BinaryFunctorIsssZZZNS0_18rshift_kernel_cudaERNS_18TensorIteratorBaseEENKUlvE_clEvENKUlvE3_clEvEUlssE_EESt5arrayIPcLm3EEEEviT0_T1_:
[----:B------:R-:W-:Y:S01]  /*0000*/  LDC R1, c[0x0][0x28] ;  /* 0x00000a00ff017b82 */ /* 0x000fe20000000800 */
[----:B------:R-:W0:Y:S01]  /*0010*/  S2R R3, SR_CTAID.X ;  /* 0x0000000000037919 */ /* 0x000e220000002500 */
[----:B------:R-:W-:Y:S01]  /*0020*/  ULDC UR4, c[0x0][0x210] ;  /* 0x0000840000047ab9 */ /* 0x000fe20000000800 */
[----:B0-----:R-:W-:-:S05]  /*0030*/  IMAD.SHL.U32 R3, R3, 0x400, RZ ;  /* 0x0000040003037824 */ /* 0x001fca00078e00ff */
[----:B------:R-:W-:Y:S01]  /*0040*/  IADD3 R5, -R3, UR4, RZ ;  /* 0x0000000403057c10 */ /* 0x000fe2000fffe1ff */
[----:B------:R-:W-:-:S03]  /*0050*/  ULDC.64 UR4, c[0x0][0x208] ;  /* 0x0000820000047ab9 */ /* 0x000fc60000000a00 */
[----:B------:R-:W-:-:S13]  /*0060*/  ISETP.GE.U32.AND P0, PT, R5, 0x400, PT ;  /* 0x000004000500780c */ /* 0x000fda0003f06070 */
[----:B------:R-:W-:Y:S05]  /*0070*/  @!P0 BRA `(.L_x_832) ;  /* 0x0000000400248947 */ /* 0x000fea0003800000 */
[----:B------:R-:W0:Y:S01]  /*0080*/  S2R R0, SR_TID.X ;  /* 0x0000000000007919 */ /* 0x000e220000002100 */
[----:B------:R-:W1:Y:S08]  /*0090*/  LDC.64 R6, c[0x0][0x228] ;  /* 0x00008a00ff067b82 */ /* 0x000e700000000a00 */
[----:B------:R-:W2:Y:S01]  /*00a0*/  LDC.64 R4, c[0x0][0x220] ;  /* 0x00008800ff047b82 */ /* 0x000ea20000000a00 */
[----:B-1----:R-:W-:-:S04]  /*00b0*/  IMAD.WIDE R6, R3, 0x2, R6 ;  /* 0x0000000203067825 */ /* 0x002fc800078e0206 */
[----:B0-----:R-:W-:-:S04]  /*00c0*/  IMAD.WIDE.U32 R8, R0, 0x4, R6 ;  /* 0x0000000400087825 */ /* 0x001fc800078e0006 */
[C---:B--2---:R-:W-:Y:S01]  /*00d0*/  IMAD.WIDE R4, R3.reuse, 0x2, R4 ;  /* 0x0000000203047825 */ /* 0x044fe200078e0204 */
[----:B------:R-:W2:Y:S04]  /*00e0*/  LDG.E R15, desc[UR4][R8.64] ;  /* 0x00000004080f7981 */ /* 0x000ea8000c1e1900 */
[----:B------:R-:W3:Y:S01]  /*00f0*/  LDG.E R16, desc[UR4][R8.64+0x200] ;  /* 0x0002000408107981 */ /* 0x000ee2000c1e1900 */
[----:B------:R-:W-:Y:S02]  /*0100*/  IMAD.WIDE.U32 R6, R0, 0x4, R4 ;  /* 0x0000000400067825 */ /* 0x000fe400078e0004 */
[----:B------:R-:W0:Y:S01]  /*0110*/  LDC.64 R4, c[0x0][0x218] ;  /* 0x00008600ff047b82 */ /* 0x000e220000000a00 */
[----:B------:R-:W4:Y:S04]  /*0120*/  LDG.E R11, desc[UR4][R8.64+0x400] ;  /* 0x00040004080b7981 */ /* 0x000f28000c1e1900 */
[----:B------:R-:W5:Y:S04]  /*0130*/  LDG.E R13, desc[UR4][R6.64] ;  /* 0x00000004060d7981 */ /* 0x000f68000c1e1900 */
[----:B------:R-:W4:Y:S04]  /*0140*/  LDG.E R14, desc[UR4][R6.64+0x200] ;  /* 0x00020004060e7981 */ /* 0x000f28000c1e1900 */
[----:B------:R-:W4:Y:S04]  /*0150*/  LDG.E R2, desc[UR4][R6.64+0x400] ;  /* 0x0004000406027981 */ /* 0x000f28000c1e1900 */
[----:B------:R1:W4:Y:S04]  /*0160*/  LDG.E R10, desc[UR4][R6.64+0x600] ;  /* 0x00060004060a7981 */ /* 0x000328000c1e1900 */
[----:B------:R1:W4:Y:S01]  /*0170*/  LDG.E R12, desc[UR4][R8.64+0x600] ;  /* 0x00060004080c7981 */ /* 0x000322000c1e1900 */
[----:B0-----:R-:W-:-:S04]  /*0180*/  IMAD.WIDE.U32 R4, R3, 0x2, R4 ;  /* 0x0000000203047825 */ /* 0x001fc800078e0004 */
[----:B------:R-:W-:Y:S01]  /*0190*/  IMAD.WIDE R4, R0, 0x4, R4 ;  /* 0x0000000400047825 */ /* 0x000fe200078e0204 */
[C---:B--2---:R-:W-:Y:S02]  /*01a0*/  PRMT R17, R15.reuse, 0x9910, RZ ;  /* 0x000099100f117816 */ /* 0x044fe400000000ff */
[----:B------:R-:W-:Y:S02]  /*01b0*/  PRMT R18, R15, 0xbb32, RZ ;  /* 0x0000bb320f127816 */ /* 0x000fe400000000ff */
[----:B---3--:R-:W-:Y:S01]  /*01c0*/  PRMT R20, R16, 0x9910, RZ ;  /* 0x0000991010147816 */ /* 0x008fe200000000ff */
[----:B-1----:R-:W-:Y:S02]  /*01d0*/  IMAD.MOV.U32 R7, RZ, RZ, R17 ;  /* 0x000000ffff077224 */ /* 0x002fe400078e0011 */
[----:B------:R-:W-:Y:S01]  /*01e0*/  IMAD.MOV.U32 R9, RZ, RZ, R18 ;  /* 0x000000ffff097224 */ /* 0x000fe200078e0012 */
[C---:B-----5:R-:W-:Y:S02]  /*01f0*/  PRMT R15, R13.reuse, 0x9910, RZ ;  /* 0x000099100d0f7816 */ /* 0x060fe400000000ff */
[----:B------:R-:W-:-:S02]  /*0200*/  PRMT R13, R13, 0xbb32, RZ ;  /* 0x0000bb320d0d7816 */ /* 0x000fc400000000ff */
[C---:B----4-:R-:W-:Y:S02]  /*0210*/  PRMT R19, R14.reuse, 0x9910, RZ ;  /* 0x000099100e137816 */ /* 0x050fe400000000ff */
[----:B------:R-:W-:Y:S01]  /*0220*/  PRMT R21, R14, 0xbb32, RZ ;  /* 0x0000bb320e157816 */ /* 0x000fe200000000ff */
[----:B------:R-:W-:Y:S01]  /*0230*/  IMAD.MOV.U32 R14, RZ, RZ, R20 ;  /* 0x000000ffff0e7224 */ /* 0x000fe200078e0014 */
[----:B------:R-:W-:Y:S01]  /*0240*/  PRMT R16, R16, 0xbb32, RZ ;  /* 0x0000bb3210107816 */ /* 0x000fe200000000ff */
[----:B------:R-:W-:Y:S01]  /*0250*/  IMAD.MOV.U32 R6, RZ, RZ, R15 ;  /* 0x000000ffff067224 */ /* 0x000fe200078e000f */
[----:B------:R-:W-:Y:S01]  /*0260*/  VIMNMX.U32 R7, R7, 0xf, PT ;  /* 0x0000000f07077848 */ /* 0x000fe20003fe0000 */
[----:B------:R-:W-:Y:S01]  /*0270*/  IMAD.MOV.U32 R8, RZ, RZ, R13 ;  /* 0x000000ffff087224 */ /* 0x000fe200078e000d */
[----:B------:R-:W-:Y:S01]  /*0280*/  VIMNMX.U32 R9, R9, 0xf, PT ;  /* 0x0000000f09097848 */ /* 0x000fe20003fe0000 */
[----:B------:R-:W-:Y:S01]  /*0290*/  IMAD.MOV.U32 R13, RZ, RZ, R19 ;  /* 0x000000ffff0d7224 */ /* 0x000fe200078e0013 */
[----:B------:R-:W-:Y:S01]  /*02a0*/  VIMNMX.U32 R14, R14, 0xf, PT ;  /* 0x0000000f0e0e7848 */ /* 0x000fe20003fe0000 */
[----:B------:R-:W-:Y:S01]  /*02b0*/  IMAD.MOV.U32 R15, RZ, RZ, R21 ;  /* 0x000000ffff0f7224 */ /* 0x000fe200078e0015 */
[----:B------:R-:W-:-:S02]  /*02c0*/  VIMNMX.U32 R16, R16, 0xf, PT ;  /* 0x0000000f10107848 */ /* 0x000fc40003fe0000 */
[----:B------:R-:W-:Y:S02]  /*02d0*/  SHF.R.S32.HI R6, RZ, R7, R6 ;  /* 0x00000007ff067219 */ /* 0x000fe40000011406 */
[----:B------:R-:W-:Y:S02]  /*02e0*/  SHF.R.S32.HI R7, RZ, R9, R8 ;  /* 0x00000009ff077219 */ /* 0x000fe40000011408 */
[----:B------:R-:W-:Y:S02]  /*02f0*/  SHF.R.S32.HI R8, RZ, R14, R13 ;  /* 0x0000000eff087219 */ /* 0x000fe4000001140d */
[----:B------:R-:W-:Y:S02]  /*0300*/  PRMT R3, R2, 0x9910, RZ ;  /* 0x0000991002037816 */ /* 0x000fe400000000ff */
[----:B------:R-:W-:Y:S02]  /*0310*/  SHF.R.S32.HI R9, RZ, R16, R15 ;  /* 0x00000010ff097219 */ /* 0x000fe4000001140f */
[----:B------:R-:W-:-:S02]  /*0320*/  PRMT R13, R11, 0x9910, RZ ;  /* 0x000099100b0d7816 */ /* 0x000fc400000000ff */
[----:B------:R-:W-:Y:S02]  /*0330*/  PRMT R15, R10, 0x9910, RZ ;  /* 0x000099100a0f7816 */ /* 0x000fe400000000ff */
[C---:B------:R-:W-:Y:S02]  /*0340*/  PRMT R16, R12.reuse, 0x9910, RZ ;  /* 0x000099100c107816 */ /* 0x040fe400000000ff */
[----:B------:R-:W-:Y:S02]  /*0350*/  PRMT R18, R12, 0xbb32, RZ ;  /* 0x0000bb320c127816 */ /* 0x000fe400000000ff */
[----:B------:R-:W-:Y:S01]  /*0360*/  PRMT R14, R2, 0xbb32, RZ ;  /* 0x0000bb32020e7816 */ /* 0x000fe200000000ff */
[----:B------:R-:W-:Y:S01]  /*0370*/  IMAD.MOV.U32 R2, RZ, RZ, R3 ;  /* 0x000000ffff027224 */ /* 0x000fe200078e0003 */
[----:B------:R-:W-:Y:S01]  /*0380*/  PRMT R17, R10, 0xbb32, RZ ;  /* 0x0000bb320a117816 */ /* 0x000fe200000000ff */
[----:B------:R-:W-:Y:S01]  /*0390*/  IMAD.MOV.U32 R3, RZ, RZ, R13 ;  /* 0x000000ffff037224 */ /* 0x000fe200078e000d */
[----:B------:R-:W-:Y:S01]  /*03a0*/  MOV R12, R15 ;  /* 0x0000000f000c7202 */ /* 0x000fe20000000f00 */
[----:B------:R-:W-:Y:S01]  /*03b0*/  IMAD.MOV.U32 R13, RZ, RZ, R16 ;  /* 0x000000ffff0d7224 */ /* 0x000fe200078e0010 */
[----:B------:R-:W-:Y:S01]  /*03c0*/  PRMT R11, R11, 0xbb32, RZ ;  /* 0x0000bb320b0b7816 */ /* 0x000fe200000000ff */
[----:B------:R-:W-:-:S02]  /*03d0*/  IMAD.MOV.U32 R15, RZ, RZ, R18 ;  /* 0x000000ffff0f7224 */ /* 0x000fc400078e0012 */
[----:B------:R-:W-:Y:S01]  /*03e0*/  IMAD.MOV.U32 R10, RZ, RZ, R14 ;  /* 0x000000ffff0a7224 */ /* 0x000fe200078e000e */
[----:B------:R-:W-:Y:S01]  /*03f0*/  VIMNMX.U32 R3, R3, 0xf, PT ;  /* 0x0000000f03037848 */ /* 0x000fe20003fe0000 */
[----:B------:R-:W-:Y:S01]  /*0400*/  IMAD.MOV.U32 R14, RZ, RZ, R17 ;  /* 0x000000ffff0e7224 */ /* 0x000fe200078e0011 */
[----:B------:R-:W-:Y:S02]  /*0410*/  VIMNMX.U32 R11, R11, 0xf, PT ;  /* 0x0000000f0b0b7848 */ /* 0x000fe40003fe0000 */
[----:B------:R-:W-:Y:S02]  /*0420*/  VIMNMX.U32 R13, R13, 0xf, PT ;  /* 0x0000000f0d0d7848 */ /* 0x000fe40003fe0000 */
[----:B------:R-:W-:Y:S02]  /*0430*/  VIMNMX.U32 R15, R15, 0xf, PT ;  /* 0x0000000f0f0f7848 */ /* 0x000fe40003fe0000 */
[----:B------:R-:W-:Y:S02]  /*0440*/  SHF.R.S32.HI R2, RZ, R3, R2 ;  /* 0x00000003ff027219 */ /* 0x000fe40000011402 */
[----:B------:R-:W-:-:S02]  /*0450*/  SHF.R.S32.HI R11, RZ, R11, R10 ;  /* 0x0000000bff0b7219 */ /* 0x000fc4000001140a */
[----:B------:R-:W-:Y:S02]  /*0460*/  SHF.R.S32.HI R12, RZ, R13, R12 ;  /* 0x0000000dff0c7219 */ /* 0x000fe4000001140c */
[----:B------:R-:W-:Y:S02]  /*0470*/  SHF.R.S32.HI R15, RZ, R15, R14 ;  /* 0x0000000fff0f7219 */ /* 0x000fe4000001140e */
[----:B------:R-:W-:Y:S02]  /*0480*/  PRMT R7, R6, 0x5410, R7 ;  /* 0x0000541006077816 */ /* 0x000fe40000000007 */
[----:B------:R-:W-:Y:S02]  /*0490*/  PRMT R9, R8, 0x5410, R9 ;  /* 0x0000541008097816 */ /* 0x000fe40000000009 */
[----:B------:R-:W-:Y:S02]  /*04a0*/  PRMT R11, R2, 0x5410, R11 ;  /* 0x00005410020b7816 */ /* 0x000fe4000000000b */
[----:B------:R-:W-:Y:S01]  /*04b0*/  PRMT R15, R12, 0x5410, R15 ;  /* 0x000054100c0f7816 */ /* 0x000fe2000000000f */
[----:B------:R-:W-:Y:S04]  /*04c0*/  STG.E desc[UR4][R4.64], R7 ;  /* 0x0000000704007986 */ /* 0x000fe8000c101904 */
[----:B------:R-:W-:Y:S04]  /*04d0*/  STG.E desc[UR4][R4.64+0x200], R9 ;  /* 0x0002000904007986 */ /* 0x000fe8000c101904 */
[----:B------:R-:W-:Y:S04]  /*04e0*/  STG.E desc[UR4][R4.64+0x400], R11 ;  /* 0x0004000b04007986 */ /* 0x000fe8000c101904 */
[----:B------:R-:W-:Y:S01]  /*04f0*/  STG.E desc[UR4][R4.64+0x600], R15 ;  /* 0x0006000f04007986 */ /* 0x000fe2000c101904 */
[----:B------:R-:W-:Y:S05]  /*0500*/  EXIT ;  /* 0x000000000000794d */ /* 0x000fea0003800000 */
.L_x_832:
[----:B------:R-:W0:Y:S01]  /*0510*/  S2R R2, SR_TID.X ;  /* 0x0000000000027919 */ /* 0x000e220000002100 */
[----:B------:R-:W-:Y:S01]  /*0520*/  IMAD.MOV.U32 R8, RZ, RZ, RZ ;  /* 0x000000ffff087224 */ /* 0x000fe200078e00ff */
[----:B0-----:R-:W-:Y:S01]  /*0530*/  ISETP.GE.AND P0, PT, R2, R5, PT ;  /* 0x000000050200720c */ /* 0x001fe20003f06270 */
[----:B------:R-:W-:-:S12]  /*0540*/  IMAD.MOV.U32 R0, RZ, RZ, R2 ;  /* 0x000000ffff007224 */ /* 0x000fd800078e0002 */
[----:B------:R-:W-:Y:S01]  /*0550*/  @!P0 IMAD.IADD R7, R3, 0x1, R0 ;  /* 0x0000000103078824 */ /* 0x000fe200078e0200 */
[----:B------:R-:W0:Y:S01]  /*0560*/  @!P0 LDC.64 R10, c[0x0][0x220] ;  /* 0x00008800ff0a8b82 */ /* 0x000e220000000a00 */
[----:B------:R-:W-:-:S05]  /*0570*/  @!P0 VIADD R0, R0, 0x80 ;  /* 0x0000008000008836 */ /* 0x000fca0000000000 */
[CC--:B------:R-:W-:Y:S02]  /*0580*/  ISETP.GE.AND P4, PT, R0.reuse, R5.reuse, PT ;  /* 0x000000050000720c */ /* 0x0c0fe40003f86270 */
[----:B------:R-:W1:Y:S11]  /*0590*/  @!P0 LDC.64 R28, c[0x0][0x228] ;  /* 0x00008a00ff1c8b82 */ /* 0x000e760000000a00 */
[----:B------:R-:W-:Y:S01]  /*05a0*/  @!P4 IMAD.IADD R15, R3, 0x1, R0 ;  /* 0x00000001030fc824 */ /* 0x000fe200078e0200 */
[----:B------:R-:W-:Y:S01]  /*05b0*/  @!P4 IADD3 R0, R0, 0x80, RZ ;  /* 0x000000800000c810 */ /* 0x000fe20007ffe0ff */
[----:B------:R-:W2:Y:S03]  /*05c0*/  @!P4 LDC.64 R20, c[0x0][0x220] ;  /* 0x00008800ff14cb82 */ /* 0x000ea60000000a00 */
[----:B------:R-:W-:Y:S01]  /*05d0*/  ISETP.GE.AND P5, PT, R0, R5, PT ;  /* 0x000000050000720c */ /* 0x000fe20003fa6270 */
[----:B0-----:R-:W-:-:S04]  /*05e0*/  @!P0 IMAD.WIDE.U32 R10, R7, 0x2, R10 ;  /* 0x00000002070a8825 */ /* 0x001fc800078e000a */
[----:B------:R-:W0:Y:S01]  /*05f0*/  @!P4 LDC.64 R18, c[0x0][0x228] ;  /* 0x00008a00ff12cb82 */ /* 0x000e220000000a00 */
[----:B------:R3:W4:Y:S01]  /*0600*/  @!P0 LDG.E.S16 R8, desc[UR4][R10.64] ;  /* 0x000000040a088981 */ /* 0x000722000c1e1700 */
[----:B------:R-:W-:Y:S02]  /*0610*/  IMAD.MOV.U32 R22, RZ, RZ, RZ ;  /* 0x000000ffff167224 */ /* 0x000fe400078e00ff */
[----:B-1----:R-:W-:Y:S01]  /*0620*/  @!P0 IMAD.WIDE.U32 R28, R7, 0x2, R28 ;  /* 0x00000002071c8825 */ /* 0x002fe200078e001c */
[----:B------:R-:W-:-:S03]  /*0630*/  CS2R R6, SRZ ;  /* 0x0000000000067805 */ /* 0x000fc6000001ff00 */
[----:B------:R-:W-:Y:S01]  /*0640*/  @!P5 IMAD.IADD R9, R3, 0x1, R0 ;  /* 0x000000010309d824 */ /* 0x000fe200078e0200 */
[----:B------:R-:W1:Y:S01]  /*0650*/  @!P5 LDC.64 R12, c[0x0][0x220] ;  /* 0x00008800ff0cdb82 */ /* 0x000e620000000a00 */
[----:B------:R-:W-:Y:S02]  /*0660*/  @!P5 VIADD R0, R0, 0x80 ;  /* 0x000000800000d836 */ /* 0x000fe40000000000 */
[----:B--2---:R-:W-:-:S03]  /*0670*/  @!P4 IMAD.WIDE.U32 R20, R15, 0x2, R20 ;  /* 0x000000020f14c825 */ /* 0x004fc600078e0014 */
[CC--:B------:R-:W-:Y:S02]  /*0680*/  ISETP.GE.AND P3, PT, R0.reuse, R5.reuse, PT ;  /* 0x000000050000720c */ /* 0x0c0fe40003f66270 */
[----:B------:R-:W2:Y:S01]  /*0690*/  @!P5 LDC.64 R24, c[0x0][0x228] ;  /* 0x00008a00ff18db82 */ /* 0x000ea20000000a00 */
[----:B0-----:R-:W-:Y:S01]  /*06a0*/  @!P4 IMAD.WIDE.U32 R18, R15, 0x2, R18 ;  /* 0x000000020f12c825 */ /* 0x001fe200078e0012 */
[----:B---3--:R-:W-:Y:S01]  /*06b0*/  CS2R R10, SRZ ;  /* 0x00000000000a7805 */ /* 0x008fe2000001ff00 */
[----:B------:R0:W3:Y:S08]  /*06c0*/  @!P0 LDG.E.S16 R7, desc[UR4][R28.64] ;  /* 0x000000041c078981 */ /* 0x0000f0000c1e1700 */
[----:B------:R-:W-:Y:S01]  /*06d0*/  @!P3 IMAD.IADD R4, R3, 0x1, R0 ;  /* 0x000000010304b824 */ /* 0x000fe200078e0200 */
[----:B------:R-:W5:Y:S01]  /*06e0*/  @!P3 LDC.64 R14, c[0x0][0x220] ;  /* 0x00008800ff0ebb82 */ /* 0x000f620000000a00 */
[----:B------:R-:W-:Y:S01]  /*06f0*/  @!P3 VIADD R0, R0, 0x80 ;  /* 0x000000800000b836 */ /* 0x000fe20000000000 */
[----:B------:R-:W4:Y:S04]  /*0700*/  @!P4 LDG.E.S16 R11, desc[UR4][R20.64] ;  /* 0x00000004140bc981 */ /* 0x000f28000c1e1700 */
[----:B------:R-:W-:Y:S01]  /*0710*/  ISETP.GE.AND P1, PT, R0, R5, PT ;  /* 0x000000050000720c */ /* 0x000fe20003f26270 */
[C---:B-1----:R-:W-:Y:S01]  /*0720*/  @!P5 IMAD.WIDE.U32 R12, R9.reuse, 0x2, R12 ;  /* 0x00000002090cd825 */ /* 0x042fe200078e000c */
[----:B------:R-:W1:Y:S01]  /*0730*/  @!P3 LDC.64 R16, c[0x0][0x228] ;  /* 0x00008a00ff10bb82 */ /* 0x000e620000000a00 */
[----:B------:R0:W4:Y:S02]  /*0740*/  @!P4 LDG.E.S16 R22, desc[UR4][R18.64] ;  /* 0x000000041216c981 */ /* 0x000124000c1e1700 */
[----:B--2---:R-:W-:-:S02]  /*0750*/  @!P5 IMAD.WIDE.U32 R24, R9, 0x2, R24 ;  /* 0x000000020918d825 */ /* 0x004fc400078e0018 */
[----:B------:R2:W4:Y:S06]  /*0760*/  @!P5 LDG.E.S16 R10, desc[UR4][R12.64] ;  /* 0x000000040c0ad981 */ /* 0x00052c000c1e1700 */
[----:B------:R-:W-:Y:S01]  /*0770*/  @!P1 IMAD.IADD R27, R3, 0x1, R0 ;  /* 0x00000001031b9824 */ /* 0x000fe200078e0200 */
[----:B0-----:R-:W0:Y:S01]  /*0780*/  @!P1 LDC.64 R28, c[0x0][0x220] ;  /* 0x00008800ff1c9b82 */ /* 0x001e220000000a00 */
[----:B------:R-:W-:Y:S01]  /*0790*/  @!P1 VIADD R0, R0, 0x80 ;  /* 0x0000008000009836 */ /* 0x000fe20000000000 */
[----:B------:R-:W4:Y:S04]  /*07a0*/  @!P5 LDG.E.S16 R6, desc[UR4][R24.64] ;  /* 0x000000041806d981 */ /* 0x000f28000c1e1700 */
[----:B------:R-:W-:-:S02]  /*07b0*/  ISETP.GE.AND P2, PT, R0, R5, PT ;  /* 0x000000050000720c */ /* 0x000fc40003f46270 */
[----:B------:R-:W0:Y:S01]  /*07c0*/  @!P1 LDC.64 R18, c[0x0][0x228] ;  /* 0x00008a00ff129b82 */ /* 0x000e220000000a00 */
[----:B------:R-:W-:-:S10]  /*07d0*/  IMAD.MOV.U32 R9, RZ, RZ, RZ ;  /* 0x000000ffff097224 */ /* 0x000fd400078e00ff */
[----:B------:R-:W-:Y:S01]  /*07e0*/  @!P2 IADD3 R21, R3, R0, RZ ;  /* 0x000000000315a210 */ /* 0x000fe20007ffe0ff */
[----:B------:R-:W-:Y:S01]  /*07f0*/  @!P2 VIADD R0, R0, 0x80 ;  /* 0x000000800000a836 */ /* 0x000fe20000000000 */
[----:B--2---:R-:W2:Y:S01]  /*0800*/  @!P2 LDC.64 R12, c[0x0][0x220] ;  /* 0x00008800ff0cab82 */ /* 0x004ea20000000a00 */
[----:B-----5:R-:W-:-:S03]  /*0810*/  @!P3 IMAD.WIDE.U32 R14, R4, 0x2, R14 ;  /* 0x00000002040eb825 */ /* 0x020fc600078e000e */
[----:B------:R-:W-:Y:S02]  /*0820*/  ISETP.GE.AND P4, PT, R0, R5, PT ;  /* 0x000000050000720c */ /* 0x000fe40003f86270 */
[----:B------:R5:W4:Y:S01]  /*0830*/  @!P3 LDG.E.S16 R9, desc[UR4][R14.64] ;  /* 0x000000040e09b981 */ /* 0x000b22000c1e1700 */
[----:B-1----:R-:W-:-:S04]  /*0840*/  @!P3 IMAD.WIDE.U32 R16, R4, 0x2, R16 ;  /* 0x000000020410b825 */ /* 0x002fc800078e0010 */
[----:B------:R-:W-:Y:S01]  /*0850*/  IMAD.MOV.U32 R4, RZ, RZ, RZ ;  /* 0x000000ffff047224 */ /* 0x000fe200078e00ff */
[----:B-----5:R-:W1:Y:S05]  /*0860*/  @!P2 LDC.64 R14, c[0x0][0x228] ;  /* 0x00008a00ff0eab82 */ /* 0x020e6a0000000a00 */
[----:B------:R-:W-:Y:S01]  /*0870*/  @!P4 IMAD.IADD R25, R3, 0x1, R0 ;  /* 0x000000010319c824 */ /* 0x000fe200078e0200 */
[----:B------:R5:W4:Y:S01]  /*0880*/  @!P3 LDG.E.S16 R4, desc[UR4][R16.64] ;  /* 0x000000041004b981 */ /* 0x000b22000c1e1700 */
[----:B------:R-:W-:-:S05]  /*0890*/  @!P4 VIADD R0, R0, 0x80 ;  /* 0x000000800000c836 */ /* 0x000fca0000000000 */
[----:B------:R-:W-:Y:S01]  /*08a0*/  ISETP.GE.AND P3, PT, R0, R5, PT ;  /* 0x000000050000720c */ /* 0x000fe20003f66270 */
[C---:B0-----:R-:W-:Y:S01]  /*08b0*/  @!P1 IMAD.WIDE.U32 R28, R27.reuse, 0x2, R28 ;  /* 0x000000021b1c9825 */ /* 0x041fe200078e001c */
[----:B-----5:R-:W0:Y:S03]  /*08c0*/  @!P4 LDC.64 R16, c[0x0][0x228] ;  /* 0x00008a00ff10cb82 */ /* 0x020e260000000a00 */
[----:B------:R-:W-:Y:S01]  /*08d0*/  @!P1 IMAD.WIDE.U32 R18, R27, 0x2, R18 ;  /* 0x000000021b129825 */ /* 0x000fe200078e0012 */
[----:B------:R-:W-:-:S03]  /*08e0*/  CS2R R26, SRZ ;  /* 0x00000000001a7805 */ /* 0x000fc6000001ff00 */
[----:B--2---:R-:W-:-:S03]  /*08f0*/  @!P2 IMAD.WIDE.U32 R12, R21, 0x2, R12 ;  /* 0x00000002150ca825 */ /* 0x004fc600078e000c */
[----:B------:R-:W2:Y:S04]  /*0900*/  @!P1 LDG.E.S16 R26, desc[UR4][R18.64] ;  /* 0x00000004121a9981 */ /* 0x000ea8000c1e1700 */
[----:B------:R5:W2:Y:S01]  /*0910*/  @!P2 LDG.E.S16 R27, desc[UR4][R12.64] ;  /* 0x000000040c1ba981 */ /* 0x000aa2000c1e1700 */
[----:B-1----:R-:W-:Y:S02]  /*0920*/  @!P2 IMAD.WIDE.U32 R14, R21, 0x2, R14 ;  /* 0x00000002150ea825 */ /* 0x002fe400078e000e */
[----:B------:R-:W1:Y:S08]  /*0930*/  @!P3 LDC.64 R20, c[0x0][0x220] ;  /* 0x00008800ff14bb82 */ /* 0x000e700000000a00 */
[----:B-----5:R-:W5:Y:S01]  /*0940*/  @!P3 LDC.64 R12, c[0x0][0x228] ;  /* 0x00008a00ff0cbb82 */ /* 0x020f620000000a00 */
[----:B------:R-:W-:-:S06]  /*0950*/  IMAD.MOV.U32 R24, RZ, RZ, RZ ;  /* 0x000000ffff187224 */ /* 0x000fcc00078e00ff */
[----:B------:R0:W2:Y:S01]  /*0960*/  @!P1 LDG.E.S16 R24, desc[UR4][R28.64] ;  /* 0x000000041c189981 */ /* 0x0000a2000c1e1700 */
[----:B------:R-:W1:Y:S01]  /*0970*/  @!P4 LDC.64 R18, c[0x0][0x220] ;  /* 0x00008800ff12cb82 */ /* 0x000e620000000a00 */
[----:B------:R-:W-:Y:S01]  /*0980*/  @!P3 IMAD.IADD R0, R3, 0x1, R0 ;  /* 0x000000010300b824 */ /* 0x000fe200078e0200 */
[----:B0-----:R-:W-:Y:S01]  /*0990*/  CS2R R28, SRZ ;  /* 0x00000000001c7805 */ /* 0x001fe2000001ff00 */
[----:B------:R-:W-:-:S05]  /*09a0*/  @!P4 IMAD.WIDE.U32 R16, R25, 0x2, R16 ;  /* 0x000000021910c825 */ /* 0x000fca00078e0010 */
[----:B------:R0:W2:Y:S01]  /*09b0*/  @!P2 LDG.E.S16 R28, desc[UR4][R14.64] ;  /* 0x000000040e1ca981 */ /* 0x0000a2000c1e1700 */
[----:B-----5:R-:W-:-:S03]  /*09c0*/  @!P3 IMAD.WIDE.U32 R12, R0, 0x2, R12 ;  /* 0x00000002000cb825 */ /* 0x020fc600078e000c */
[----:B------:R5:W2:Y:S01]  /*09d0*/  @!P4 LDG.E.S16 R29, desc[UR4][R16.64] ;  /* 0x00000004101dc981 */ /* 0x000aa2000c1e1700 */
[----:B-1----:R-:W-:Y:S01]  /*09e0*/  @!P3 IMAD.WIDE.U32 R20, R0, 0x2, R20 ;  /* 0x000000020014b825 */ /* 0x002fe200078e0014 */
[----:B0-----:R-:W-:-:S03]  /*09f0*/  CS2R R14, SRZ ;  /* 0x00000000000e7805 */ /* 0x001fc6000001ff00 */
[----:B------:R-:W-:Y:S02]  /*0a00*/  IMAD.MOV.U32 R0, RZ, RZ, RZ ;  /* 0x000000ffff007224 */ /* 0x000fe400078e00ff */
[----:B------:R-:W-:Y:S01]  /*0a10*/  @!P4 IMAD.WIDE.U32 R18, R25, 0x2, R18 ;  /* 0x000000021912c825 */ /* 0x000fe200078e0012 */
[----:B-----5:R-:W0:Y:S01]  /*0a20*/  @!P0 LDC.64 R16, c[0x0][0x218] ;  /* 0x00008600ff108b82 */ /* 0x020e220000000a00 */
[----:B------:R-:W5:Y:S04]  /*0a30*/  @!P3 LDG.E.S16 R14, desc[UR4][R12.64] ;  /* 0x000000040c0eb981 */ /* 0x000f68000c1e1700 */
[----:B------:R-:W5:Y:S04]  /*0a40*/  @!P4 LDG.E.S16 R0, desc[UR4][R18.64] ;  /* 0x000000041200c981 */ /* 0x000f68000c1e1700 */
[----:B------:R-:W5:Y:S01]  /*0a50*/  @!P3 LDG.E.S16 R15, desc[UR4][R20.64] ;  /* 0x00000004140fb981 */ /* 0x000f62000c1e1700 */
[----:B------:R-:W-:Y:S01]  /*0a60*/  @!P0 IADD3 R25, R3, R2, RZ ;  /* 0x0000000203198210 */ /* 0x000fe20007ffe0ff */
[----:B------:R-:W-:-:S04]  /*0a70*/  @!P0 VIADD R2, R2, 0x80 ;  /* 0x0000008002028836 */ /* 0x000fc80000000000 */
[----:B0-----:R-:W-:Y:S01]  /*0a80*/  @!P0 IMAD.WIDE.U32 R16, R25, 0x2, R16 ;  /* 0x0000000219108825 */ /* 0x001fe200078e0010 */
[----:B------:R-:W-:Y:S04]  /*0a90*/  BSSY B0, `(.L_x_833) ;  /* 0x000003e000007945 */ /* 0x000fe80003800000 */
[----:B------:R-:W-:Y:S01]  /*0aa0*/  BSSY B1, `(.L_x_834) ;  /* 0x0000036000017945 */ /* 0x000fe20003800000 */
[----:B---3--:R-:W-:-:S04]  /*0ab0*/  @!P0 VIMNMX.U32 R7, R7, 0xf, PT ;  /* 0x0000000f07078848 */ /* 0x008fc80003fe0000 */
[----:B----4-:R-:W-:-:S05]  /*0ac0*/  @!P0 SHF.R.S32.HI R23, RZ, R7, R8 ;  /* 0x00000007ff178219 */ /* 0x010fca0000011408 */
[----:B------:R0:W-:Y:S01]  /*0ad0*/  @!P0 STG.E.U16 desc[UR4][R16.64], R23 ;  /* 0x0000001710008986 */ /* 0x0001e2000c101504 */
[----:B------:R-:W-:Y:S02]  /*0ae0*/  ISETP.GE.AND P0, PT, R2, R5, PT ;  /* 0x000000050200720c */ /* 0x000fe40003f06270 */
[----:B------:R-:W-:-:S04]  /*0af0*/  VIMNMX.U32 R22, R22, 0xf, PT ;  /* 0x0000000f16167848 */ /* 0x000fc80003fe0000 */
[----:B------:R-:W-:Y:S02]  /*0b00*/  SHF.R.S32.HI R11, RZ, R22, R11 ;  /* 0x00000016ff0b7219 */ /* 0x000fe4000001140b */
[----:B------:R-:W-:-:S04]  /*0b10*/  VIMNMX.U32 R7, R6, 0xf, PT ;  /* 0x0000000f06077848 */ /* 0x000fc80003fe0000 */
[----:B------:R-:W-:Y:S02]  /*0b20*/  SHF.R.S32.HI R10, RZ, R7, R10 ;  /* 0x00000007ff0a7219 */ /* 0x000fe4000001140a */
[----:B------:R-:W-:-:S04]  /*0b30*/  VIMNMX.U32 R4, R4, 0xf, PT ;  /* 0x0000000f04047848 */ /* 0x000fc80003fe0000 */
[----:B------:R-:W-:Y:S02]  /*0b40*/  SHF.R.S32.HI R9, RZ, R4, R9 ;  /* 0x00000004ff097219 */ /* 0x000fe40000011409 */
[----:B--2---:R-:W-:-:S04]  /*0b50*/  VIMNMX.U32 R7, R26, 0xf, PT ;  /* 0x0000000f1a077848 */ /* 0x004fc80003fe0000 */
[----:B------:R-:W-:Y:S02]  /*0b60*/  SHF.R.S32.HI R24, RZ, R7, R24 ;  /* 0x00000007ff187219 */ /* 0x000fe40000011418 */
[----:B------:R-:W-:Y:S02]  /*0b70*/  VIMNMX.U32 R28, R28, 0xf, PT ;  /* 0x0000000f1c1c7848 */ /* 0x000fe40003fe0000 */
[----:B------:R-:W-:Y:S02]  /*0b80*/  VIMNMX.U32 R29, R29, 0xf, PT ;  /* 0x0000000f1d1d7848 */ /* 0x000fe40003fe0000 */
[----:B------:R-:W-:Y:S02]  /*0b90*/  SHF.R.S32.HI R27, RZ, R28, R27 ;  /* 0x0000001cff1b7219 */ /* 0x000fe4000001141b */
[----:B-----5:R-:W-:Y:S02]  /*0ba0*/  VIMNMX.U32 R14, R14, 0xf, PT ;  /* 0x0000000f0e0e7848 */ /* 0x020fe40003fe0000 */
[----:B------:R-:W-:-:S02]  /*0bb0*/  SHF.R.S32.HI R0, RZ, R29, R0 ;  /* 0x0000001dff007219 */ /* 0x000fc40000011400 */
[----:B------:R-:W-:Y:S01]  /*0bc0*/  SHF.R.S32.HI R15, RZ, R14, R15 ;  /* 0x0000000eff0f7219 */ /* 0x000fe2000001140f */
[----:B0-----:R-:W-:Y:S06]  /*0bd0*/  @P0 BRA `(.L_x_835) ;  /* 0x0000000000300947 */ /* 0x001fec0003800000 */
[----:B------:R-:W0:Y:S01]  /*0be0*/  LDC.64 R6, c[0x0][0x218] ;  /* 0x00008600ff067b82 */ /* 0x000e220000000a00 */
[----:B------:R-:W-:Y:S02]  /*0bf0*/  IMAD.IADD R13, R3, 0x1, R2 ;  /* 0x00000001030d7824 */ /* 0x000fe400078e0202 */
[----:B------:R-:W-:-:S05]  /*0c00*/  VIADD R2, R2, 0x80 ;  /* 0x0000008002027836 */ /* 0x000fca0000000000 */
[----:B------:R-:W-:Y:S01]  /*0c10*/  ISETP.GE.AND P0, PT, R2, R5, PT ;  /* 0x000000050200720c */ /* 0x000fe20003f06270 */
[----:B0-----:R-:W-:-:S05]  /*0c20*/  IMAD.WIDE.U32 R6, R13, 0x2, R6 ;  /* 0x000000020d067825 */ /* 0x001fca00078e0006 */
[----:B------:R0:W-:Y:S07]  /*0c30*/  STG.E.U16 desc[UR4][R6.64], R11 ;  /* 0x0000000b06007986 */ /* 0x0001ee000c101504 */
[----:B------:R-:W-:Y:S05]  /*0c40*/  @P0 BRA `(.L_x_836) ;  /* 0x0000000000300947 */ /* 0x000fea0003800000 */
[----:B0-----:R-:W0:Y:S01]  /*0c50*/  LDC.64 R6, c[0x0][0x218] ;  /* 0x00008600ff067b82 */ /* 0x001e220000000a00 */
[----:B------:R-:W-:Y:S02]  /*0c60*/  IMAD.IADD R11, R3, 0x1, R2 ;  /* 0x00000001030b7824 */ /* 0x000fe400078e0202 */
[----:B------:R-:W-:Y:S02]  /*0c70*/  VIADD R2, R2, 0x80 ;  /* 0x0000008002027836 */ /* 0x000fe40000000000 */
[----:B0-----:R-:W-:-:S05]  /*0c80*/  IMAD.WIDE.U32 R6, R11, 0x2, R6 ;  /* 0x000000020b067825 */ /* 0x001fca00078e0006 */
[----:B------:R0:W-:Y:S02]  /*0c90*/  STG.E.U16 desc[UR4][R6.64], R10 ;  /* 0x0000000a06007986 */ /* 0x0001e4000c101504 */
.L_x_835:
[----:B------:R-:W-:-:S13]  /*0ca0*/  ISETP.GE.AND P0, PT, R2, R5, PT ;  /* 0x000000050200720c */ /* 0x000fda0003f06270 */
[----:B------:R-:W-:Y:S05]  /*0cb0*/  @P0 BRA `(.L_x_837) ;  /* 0x0000000000300947 */ /* 0x000fea0003800000 */
[----:B0-----:R-:W0:Y:S01]  /*0cc0*/  LDC.64 R6, c[0x0][0x218] ;  /* 0x00008600ff067b82 */ /* 0x001e220000000a00 */
[----:B------:R-:W-:Y:S02]  /*0cd0*/  IMAD.IADD R11, R3, 0x1, R2 ;  /* 0x00000001030b7824 */ /* 0x000fe400078e0202 */
[----:B------:R-:W-:Y:S02]  /*0ce0*/  VIADD R2, R2, 0x80 ;  /* 0x0000008002027836 */ /* 0x000fe40000000000 */
[----:B0-----:R-:W-:-:S05]  /*0cf0*/  IMAD.WIDE.U32 R6, R11, 0x2, R6 ;  /* 0x000000020b067825 */ /* 0x001fca00078e0006 */
[----:B------:R1:W-:Y:S02]  /*0d00*/  STG.E.U16 desc[UR4][R6.64], R9 ;  /* 0x0000000906007986 */ /* 0x0003e4000c101504 */
.L_x_836:
[----:B------:R-:W-:-:S13]  /*0d10*/  ISETP.GE.AND P0, PT, R2, R5, PT ;  /* 0x000000050200720c */ /* 0x000fda0003f06270 */
[----:B------:R-:W-:Y:S05]  /*0d20*/  @P0 BRA `(.L_x_838) ;  /* 0x0000000000340947 */ /* 0x000fea0003800000 */
[----:B01----:R-:W0:Y:S01]  /*0d30*/  LDC.64 R6, c[0x0][0x218] ;  /* 0x00008600ff067b82 */ /* 0x003e220000000a00 */
[----:B------:R-:W-:Y:S01]  /*0d40*/  IADD3 R9, R3, R2, RZ ;  /* 0x0000000203097210 */ /* 0x000fe20007ffe0ff */
[----:B------:R-:W-:-:S04]  /*0d50*/  VIADD R2, R2, 0x80 ;  /* 0x0000008002027836 */ /* 0x000fc80000000000 */
[----:B0-----:R-:W-:-:S05]  /*0d60*/  IMAD.WIDE.U32 R6, R9, 0x2, R6 ;  /* 0x0000000209067825 */ /* 0x001fca00078e0006 */
[----:B------:R1:W-:Y:S02]  /*0d70*/  STG.E.U16 desc[UR4][R6.64], R24 ;  /* 0x0000001806007986 */ /* 0x0003e4000c101504 */
.L_x_837:
[----:B------:R-:W-:-:S13]  /*0d80*/  ISETP.GE.AND P0, PT, R2, R5, PT ;  /* 0x000000050200720c */ /* 0x000fda0003f06270 */
[----:B------:R-:W-:Y:S05]  /*0d90*/  @P0 BREAK B1 ;  /* 0x0000000000010942 */ /* 0x000fea0003800000 */
[----:B------:R-:W-:Y:S05]  /*0da0*/  @P0 BRA `(.L_x_839) ;  /* 0x0000000000300947 */ /* 0x000fea0003800000 */
[----:B01----:R-:W0:Y:S01]  /*0db0*/  LDC.64 R6, c[0x0][0x218] ;  /* 0x00008600ff067b82 */ /* 0x003e220000000a00 */
[----:B------:R-:W-:Y:S02]  /*0dc0*/  IMAD.IADD R9, R3, 0x1, R2 ;  /* 0x0000000103097824 */ /* 0x000fe400078e0202 */
[----:B------:R-:W-:Y:S02]  /*0dd0*/  VIADD R2, R2, 0x80 ;  /* 0x0000008002027836 */ /* 0x000fe40000000000 */
[----:B0-----:R-:W-:-:S05]  /*0de0*/  IMAD.WIDE.U32 R6, R9, 0x2, R6 ;  /* 0x0000000209067825 */ /* 0x001fca00078e0006 */
[----:B------:R2:W-:Y:S02]  /*0df0*/  STG.E.U16 desc[UR4][R6.64], R27 ;  /* 0x0000001b06007986 */ /* 0x0005e4000c101504 */
.L_x_838:
[----:B------:R-:W-:Y:S05]  /*0e00*/  BSYNC B1 ;  /* 0x0000000000017941 */ /* 0x000fea0003800000 */
.L_x_834:
[----:B------:R-:W-:-:S13]  /*0e10*/  ISETP.GE.AND P0, PT, R2, R5, PT ;  /* 0x000000050200720c */ /* 0x000fda0003f06270 */
[----:B012---:R-:W0:Y:S01]  /*0e20*/  @!P0 LDC.64 R6, c[0x0][0x218] ;  /* 0x00008600ff068b82 */ /* 0x007e220000000a00 */
[----:B------:R-:W-:Y:S02]  /*0e30*/  @!P0 IMAD.IADD R9, R3, 0x1, R2 ;  /* 0x0000000103098824 */ /* 0x000fe400078e0202 */
[----:B------:R-:W-:Y:S02]  /*0e40*/  @!P0 VIADD R2, R2, 0x80 ;  /* 0x0000008002028836 */ /* 0x000fe40000000000 */
[----:B0-----:R-:W-:-:S05]  /*0e50*/  @!P0 IMAD.WIDE.U32 R6, R9, 0x2, R6 ;  /* 0x0000000209068825 */ /* 0x001fca00078e0006 */
[----:B------:R2:W-:Y:S02]  /*0e60*/  @!P0 STG.E.U16 desc[UR4][R6.64], R0 ;  /* 0x0000000006008986 */ /* 0x0005e4000c101504 */
.L_x_839:
[----:B------:R-:W-:Y:S05]  /*0e70*/  BSYNC B0 ;  /* 0x0000000000007941 */ /* 0x000fea0003800000 */
.L_x_833:
[----:B------:R-:W-:Y:S05]  /*0e80*/  WARPSYNC.ALL ;  /* 0x0000000000007948 */ /* 0x000fea0003800000 */
[----:B------:R-:W-:-:S13]  /*0e90*/  ISETP.GE.AND P0, PT, R2, R5, PT ;  /* 0x000000050200720c */ /* 0x000fda0003f06270 */
[----:B------:R-:W-:Y:S05]  /*0ea0*/  @P0 EXIT ;  /* 0x000000000000094d */ /* 0x000fea0003800000 */
[----:B------:R-:W3:Y:S01]  /*0eb0*/  LDC.64 R4, c[0x0][0x218] ;  /* 0x00008600ff047b82 */ /* 0x000ee20000000a00 */
[----:B------:R-:W-:-:S04]  /*0ec0*/  IMAD.IADD R3, R3, 0x1, R2 ;  /* 0x0000000103037824 */ /* 0x000fc800078e0202 */
[----:B---3--:R-:W-:-:S05]  /*0ed0*/  IMAD.WIDE.U32 R2, R3, 0x2, R4 ;  /* 0x0000000203027825 */ /* 0x008fca00078e0004 */
[----:B------:R-:W-:Y:S01]  /*0ee0*/  STG.E.U16 desc[UR4][R2.64], R15 ;  /* 0x0000000f02007986 */ /* 0x000fe2000c101504 */
[----:B------:R-:W-:Y:S05]  /*0ef0*/  EXIT ;  /* 0x000000000000794d */ /* 0x000fea0003800000 */
.L_x_840:
        /* <DEDUP_REMOVED lines=16> */
.L_x_20495:


//--------------------- .text._ZN2at6native29vectorized_elementwise_kernelILi4ENS0_13BinaryFunctorIsssZZZNS0_18rshift_kernel_cudaERNS_18TensorIteratorBaseEENKUlvE_clEvENKUlvE3_clEvEUlssE_EESt5arrayIPcLm3EEEEviT0_T1_ --------------------------
	.section	.text._ZN2at6native29vectorized_elementwise_kernelILi4ENS0_13BinaryFunctorIsssZZZNS0_18rshift_kernel_cudaERNS_18TensorIteratorBaseEENKUlvE_clEvENKUlvE3_clEvEUlssE_EESt5arrayIPcLm3EEEEviT0_T1_,"ax",@progbits
	.align	128
        .global         _ZN2at6native29vectorized_elementwise_kernelILi4ENS0_13BinaryFunctorIsssZZZNS0_18rshift_kernel_cudaERNS_18TensorIteratorBaseEENKUlvE_clEvENKUlvE3_clEvEUlssE_EESt5arrayIPcLm3EEEEviT0_T1_
        .type           _ZN2at6native29vectorized_elementwise_kernelILi4ENS0_13BinaryFunctorIsssZZZNS0_18rshift_kernel_cudaERNS_18TensorIteratorBaseEENKUlvE_clEvENKUlvE3_clEvEUlssE_EESt5arrayIPcLm3EEEEviT0_T1_,@function
        .size           _ZN2at6native29vectorized_elementwise_kernelILi4ENS0_13BinaryFunctorIsssZZZNS0_18rshift_kernel_cudaERNS_18TensorIteratorBaseEENKUlvE_clEvENKUlvE3_clEvEUlssE_EESt5arrayIPcLm3EEEEviT0_T1_,(.L_x_20496 - _ZN2at6native29vectorized_elementwise_kernelILi4ENS0_13BinaryFunctorIsssZZZNS0_18rshift_kernel_cudaERNS_18TensorIteratorBaseEENKUlvE_clEvENKUlvE3_clEvEUlssE_EESt5arrayIPcLm3EEEEviT0_T1_)
        .other          _ZN2at6native29vectorized_elementwise_kernelILi4ENS0_13BinaryFunctorIsssZZZNS0_18rshift_kernel_cudaERNS_18TensorIteratorBaseEENKUlvE_clEvENKUlvE3_clEvEUlssE_EESt5arrayIPcLm3EEEEviT0_T1_,@"STO_CUDA_ENTRY STV_DEFAULT"
_ZN2at6native29vectorized_elementwise_kernelILi4ENS0_13BinaryFunctorIsssZZZNS0_18rshift_kernel_cudaERNS_18TensorIteratorBaseEENKUlvE_clEvENKUlvE3_clEvEUlssE_EESt5arrayIPcLm3EEEEviT0_T1_:
.text._ZN2at6native29vectorized_elementwise_kernelILi4ENS0_13BinaryFunctorIsssZZZNS0_18rshift_kernel_cudaERNS_18TensorIteratorBaseEENKUlvE_clEvENKUlvE3_clEvEUlssE_EESt5arrayIPcLm3EEEEviT0_T1_:
        /* <DEDUP_REMOVED lines=10> */
[----:B------:R-:W2:Y:S08]  /*00a0*/  LDC.64 R6, c[0x0][0x228] ;  /* 0x00008a00ff067b82 */ /* 0x000eb00000000a00 */
[----:B------:R-:W3:Y:S01]  /*00b0*/  LDC.64 R8, c[0x0][0x218] ;  /* 0x00008600ff087b82 */ /* 0x000ee20000000a00 */
[----:B-1----:R-:W-:-:S04]  /*00c0*/  IMAD.WIDE R4, R3, 0x2, R4 ;  /* 0x0000000203047825 */ /* 0x002fc800078e0204 */
[----:B0-----:R-:W-:-:S04]  /*00d0*/  IMAD.WIDE.U32 R12, R0, 0x8, R4 ;  /* 0x00000008000c7825 */ /* 0x001fc800078e0004 */
[----:B--2---:R-:W-:Y:S01]  /*00e0*/  IMAD.WIDE R6, R3, 0x2, R6 ;  /* 0x0000000203067825 */ /* 0x004fe200078e0206 */
[----:B------:R-:W2:Y:S04]  /*00f0*/  LDG.E.64 R16, desc[UR4][R12.64] ;  /* 0x000000040c107981 */ /* 0x000ea8000c1e1b00 */
[----:B------:R0:W4:Y:S01]  /*0100*/  LDG.E.64 R4, desc[UR4][R12.64+0x400] ;  /* 0x000400040c047981 */ /* 0x000122000c1e1b00 */
[----:B------:R-:W-:-:S05]  /*0110*/  IMAD.WIDE.U32 R14, R0, 0x8, R6 ;  /* 0x00000008000e7825 */ /* 0x000fca00078e0006 */
[----:B------:R-:W5:Y:S04]  /*0120*/  LDG.E.64 R10, desc[UR4][R14.64] ;  /* 0x000000040e0a7981 */ /* 0x000f68000c1e1b00 */
[----:B------:R1:W4:Y:S01]  /*0130*/  LDG.E.64 R6, desc[UR4][R14.64+0x400] ;  /* 0x000400040e067981 */ /* 0x000322000c1e1b00 */
[----:B---3--:R-:W-:-:S04]  /*0140*/  IMAD.WIDE.U32 R8, R3, 0x2, R8 ;  /* 0x0000000203087825 */ /* 0x008fc800078e0008 */
[----:B------:R-:W-:Y:S01]  /*0150*/  IMAD.WIDE R8, R0, 0x8, R8 ;  /* 0x0000000800087825 */ /* 0x000fe200078e0208 */
[C---:B--2---:R-:W-:Y:S02]  /*0160*/  PRMT R19, R17.reuse, 0x9910, RZ ;  /* 0x0000991011137816 */ /* 0x044fe400000000ff */
[----:B------:R-:W-:Y:S02]  /*0170*/  PRMT R21, R17, 0xbb32, RZ ;  /* 0x0000bb3211157816 */ /* 0x000fe400000000ff */
[----:B------:R-:W-:Y:S02]  /*0180*/  PRMT R2, R16, 0x9910, RZ ;  /* 0x0000991010027816 */ /* 0x000fe400000000ff */
[C---:B-----5:R-:W-:Y:S02]  /*0190*/  PRMT R17, R10.reuse, 0x9910, RZ ;  /* 0x000099100a117816 */ /* 0x060fe400000000ff */
[----:B------:R-:W-:Y:S02]  /*01a0*/  PRMT R18, R10, 0xbb32, RZ ;  /* 0x0000bb320a127816 */ /* 0x000fe400000000ff */
[C---:B------:R-:W-:Y:S01]  /*01b0*/  PRMT R20, R11.reuse, 0x9910, RZ ;  /* 0x000099100b147816 */ /* 0x040fe200000000ff */
[----:B------:R-:W-:Y:S01]  /*01c0*/  IMAD.MOV.U32 R10, RZ, RZ, R17 ;  /* 0x000000ffff0a7224 */ /* 0x000fe200078e0011 */
[----:B------:R-:W-:Y:S01]  /*01d0*/  PRMT R11, R11, 0xbb32, RZ ;  /* 0x0000bb320b0b7816 */ /* 0x000fe200000000ff */
[----:B0-----:R-:W-:Y:S01]  /*01e0*/  IMAD.MOV.U32 R13, RZ, RZ, R18 ;  /* 0x000000ffff0d7224 */ /* 0x001fe200078e0012 */
[----:B------:R-:W-:Y:S01]  /*01f0*/  PRMT R16, R16, 0xbb32, RZ ;  /* 0x0000bb3210107816 */ /* 0x000fe200000000ff */
[----:B-1----:R-:W-:-:S02]  /*0200*/  IMAD.MOV.U32 R15, RZ, RZ, R20 ;  /* 0x000000ffff0f7224 */ /* 0x002fc400078e0014 */
[----:B------:R-:W-:Y:S01]  /*0210*/  IMAD.MOV.U32 R17, RZ, RZ, R11 ;  /* 0x000000ffff117224 */ /* 0x000fe200078e000b */
[----:B------:R-:W-:Y:S01]  /*0220*/  VIMNMX.U32 R11, R10, 0xf, PT ;  /* 0x0000000f0a0b7848 */ /* 0x000fe20003fe0000 */
[----:B------:R-:W-:Y:S01]  /*0230*/  IMAD.MOV.U32 R12, RZ, RZ, R16 ;  /* 0x000000ffff0c7224 */ /* 0x000fe200078e0010 */
[----:B------:R-:W-:Y:S01]  /*0240*/  VIMNMX.U32 R13, R13, 0xf, PT ;  /* 0x0000000f0d0d7848 */ /* 0x000fe20003fe0000 */
[----:B------:R-:W-:Y:S01]  /*0250*/  IMAD.MOV.U32 R14, RZ, RZ, R19 ;  /* 0x000000ffff0e7224 */ /* 0x000fe200078e0013 */
[----:B------:R-:W-:Y:S01]  /*0260*/  VIMNMX.U32 R15, R15, 0xf, PT ;  /* 0x0000000f0f0f7848 */ /* 0x000fe20003fe0000 */
[----:B------:R-:W-:Y:S01]  /*0270*/  IMAD.MOV.U32 R16, RZ, RZ, R21 ;  /* 0x000000ffff107224 */ /* 0x000fe200078e0015 */
[----:B------:R-:W-:Y:S02]  /*0280*/  VIMNMX.U32 R17, R17, 0xf, PT ;  /* 0x0000000f11117848 */ /* 0x000fe40003fe0000 */
[----:B------:R-:W-:Y:S02]  /*0290*/  SHF.R.S32.HI R2, RZ, R11, R2 ;  /* 0x0000000bff027219 */ /* 0x000fe40000011402 */
[----:B------:R-:W-:-:S02]  /*02a0*/  SHF.R.S32.HI R11, RZ, R13, R12 ;  /* 0x0000000dff0b7219 */ /* 0x000fc4000001140c */
[----:B------:R-:W-:Y:S02]  /*02b0*/  SHF.R.S32.HI R10, RZ, R15, R14 ;  /* 0x0000000fff0a7219 */ /* 0x000fe4000001140e */
[----:B----4-:R-:W-:Y:S02]  /*02c0*/  PRMT R12, R4, 0xbb32, RZ ;  /* 0x0000bb32040c7816 */ /* 0x010fe400000000ff */
[C---:B------:R-:W-:Y:S02]  /*02d0*/  PRMT R15, R7.reuse, 0x9910, RZ ;  /* 0x00009910070f7816 */ /* 0x040fe400000000ff */
[----:B------:R-:W-:Y:S02]  /*02e0*/  SHF.R.S32.HI R13, RZ, R17, R16 ;  /* 0x00000011ff0d7219 */ /* 0x000fe40000011410 */
[----:B------:R-:W-:Y:S02]  /*02f0*/  PRMT R17, R7, 0xbb32, RZ ;  /* 0x0000bb3207117816 */ /* 0x000fe400000000ff */
[----:B------:R-:W-:-:S02]  /*0300*/  PRMT R14, R5, 0x9910, RZ ;  /* 0x00009910050e7816 */ /* 0x000fc400000000ff */
[----:B------:R-:W-:Y:S01]  /*0310*/  PRMT R16, R5, 0xbb32, RZ ;  /* 0x0000bb3205107816 */ /* 0x000fe200000000ff */
[----:B------:R-:W-:Y:S01]  /*0320*/  IMAD.MOV.U32 R5, RZ, RZ, R12 ;  /* 0x000000ffff057224 */ /* 0x000fe200078e000c */
[----:B------:R-:W-:Y:S01]  /*0330*/  PRMT R3, R4, 0x9910, RZ ;  /* 0x0000991004037816 */ /* 0x000fe200000000ff */
[----:B------:R-:W-:Y:S01]  /*0340*/  IMAD.MOV.U32 R12, RZ, RZ, R15 ;  /* 0x000000ffff0c7224 */ /* 0x000fe200078e000f */
[C---:B------:R-:W-:Y:S02]  /*0350*/  PRMT R4, R6.reuse, 0x9910, RZ ;  /* 0x0000991006047816 */ /* 0x040fe400000000ff */
[----:B------:R-:W-:Y:S02]  /*0360*/  PRMT R6, R6, 0xbb32, RZ ;  /* 0x0000bb3206067816 */ /* 0x000fe400000000ff */
[----:B------:R-:W-:Y:S01]  /*0370*/  MOV R15, R17 ;  /* 0x00000011000f7202 */ /* 0x000fe20000000f00 */
[----:B------:R-:W-:Y:S01]  /*0380*/  IMAD.MOV.U32 R7, RZ, RZ, R14 ;  /* 0x000000ffff077224 */ /* 0x000fe200078e000e */
[----:B------:R-:W-:Y:S01]  /*0390*/  VIMNMX.U32 R4, R4, 0xf, PT ;  /* 0x0000000f04047848 */ /* 0x000fe20003fe0000 */
[----:B------:R-:W-:Y:S01]  /*03a0*/  IMAD.MOV.U32 R14, RZ, RZ, R16 ;  /* 0x000000ffff0e7224 */ /* 0x000fe200078e0010 */
[----:B------:R-:W-:-:S02]  /*03b0*/  VIMNMX.U32 R6, R6, 0xf, PT ;  /* 0x0000000f06067848 */ /* 0x000fc40003fe0000 */
[----:B------:R-:W-:Y:S02]  /*03c0*/  VIMNMX.U32 R12, R12, 0xf, PT ;  /* 0x0000000f0c0c7848 */ /* 0x000fe40003fe0000 */
[----:B------:R-:W-:Y:S02]  /*03d0*/  VIMNMX.U32 R15, R15, 0xf, PT ;  /* 0x0000000f0f0f7848 */ /* 0x000fe40003fe0000 */
[----:B------:R-:W-:Y:S02]  /*03e0*/  SHF.R.S32.HI R3, RZ, R4, R3 ;  /* 0x00000004ff037219 */ /* 0x000fe40000011403 */
[----:B------:R-:W-:Y:S02]  /*03f0*/  SHF.R.S32.HI R6, RZ, R6, R5 ;  /* 0x00000006ff067219 */ /* 0x000fe40000011405 */
[----:B------:R-:W-:Y:S02]  /*0400*/  SHF.R.S32.HI R7, RZ, R12, R7 ;  /* 0x0000000cff077219 */ /* 0x000fe40000011407 */
[----:B------:R-:W-:-:S02]  /*0410*/  SHF.R.S32.HI R14, RZ, R15, R14 ;  /* 0x0000000fff0e7219 */ /* 0x000fc4000001140e */
[----:B------:R-:W-:Y:S02]  /*0420*/  PRMT R12, R2, 0x5410, R11 ;  /* 0x00005410020c7816 */ /* 0x000fe4000000000b */
[----:B------:R-:W-:Y:S02]  /*0430*/  PRMT R13, R10, 0x5410, R13 ;  /* 0x000054100a0d7816 */ /* 0x000fe4000000000d */
[----:B------:R-:W-:Y:S02]  /*0440*/  PRMT R6, R3, 0x5410, R6 ;  /* 0x0000541003067816 */ /* 0x000fe40000000006 */
[----:B------:R-:W-:Y:S01]  /*0450*/  PRMT R7, R7, 0x5410, R14 ;  /* 0x0000541007077816 */ /* 0x000fe2000000000e */
[----:B------:R-:W-:Y:S04]  /*0460*/  STG.E.64 desc[UR4][R8.64], R12 ;  /* 0x0000000c08007986 */ /* 0x000fe8000c101b04 */
[----:B------:R-:W-:Y:S01]  /*0470*/  STG.E.64 desc[UR4][R8.64+0x400], R6 ;  /* 0x0004000608007986 */ /* 0x000fe2000c101b04 */
[----:B------:R-:W-:Y:S05]  /*0480*/  EXIT ;  /* 0x000000000000794d */ /* 0x000fea0003800000 */
.L_x_841:
[----:B------:R-:W0:Y:S01]  /*0490*/  S2R R2, SR_TID.X ;  /* 0x0000000000027919 */ /* 0x000e220000002100 */
[----:B------:R-:W-:Y:S01]  /*04a0*/  HFMA2.MMA R8, -RZ, RZ, 0, 0 ;  /* 0x00000000ff087435 */ /* 0x000fe200000001ff */
[----:B0-----:R-:W-:Y:S01]  /*04b0*/  ISETP.GE.AND P0, PT, R2, R5, PT ;  /* 0x000000050200720c */ /* 0x001fe20003f06270 */
[----:B------:R-:W-:-:S12]  /*04c0*/  IMAD.MOV.U32 R0, RZ, RZ, R2 ;  /* 0x000000ffff007224 */ /* 0x000fd800078e0002 */
[----:B------:R-:W-:Y:S01]  /*04d0*/  @!P0 IMAD.IADD R7, R3, 0x1, R0 ;  /* 0x0000000103078824 */ /* 0x000fe200078e0200 */
[----:B------:R-:W0:Y:S01]  /*04e0*/  @!P0 LDC.64 R10, c[0x0][0x220] ;  /* 0x00008800ff0a8b82 */ /* 0x000e220000000a00 */
[----:B------:R-:W-:-:S05]  /*04f0*/  @!P0 VIADD R0, R0, 0x80 ;  /* 0x0000008000008836 */ /* 0x000fca0000000000 */
[C---:B------:R-:W-:Y:S02]  /*0500*/  ISETP.GE.AND P4, PT, R0.reuse, R5, PT ;  /* 0x000000050000720c */ /* 0x040fe40003f86270 */
[----:B------:R-:W1:Y:S11]  /*0510*/  @!P0 LDC.64 R28, c[0x0][0x228] ;  /* 0x00008a00ff1c8b82 */ /* 0x000e760000000a00 */
[----:B------:R-:W-:Y:S01]  /*0520*/  @!P4 IMAD.IADD R15, R3, 0x1, R0 ;  /* 0x00000001030fc824 */ /* 0x000fe200078e0200 */
[----:B------:R-:W2:Y:S01]  /*0530*/  @!P4 LDC.64 R20, c[0x0][0x220] ;  /* 0x00008800ff14cb82 */ /* 0x000ea20000000a00 */
[----:B------:R-:W-:-:S02]  /*0540*/  @!P4 VIADD R0, R0, 0x80 ;  /* 0x000000800000c836 */ /* 0x000fc40000000000 */
[----:B0-----:R-:W-:-:S03]  /*0550*/  @!P0 IMAD.WIDE.U32 R10, R7, 0x2, R10 ;  /* 0x00000002070a8825 */ /* 0x001fc600078e000a */
[----:B------:R-:W-:Y:S02]  /*0560*/  ISETP.GE.AND P5, PT, R0, R5, PT ;  /* 0x000000050000720c */ /* 0x000fe40003fa6270 */
[----:B------:R-:W0:Y:S01]  /*0570*/  @!P4 LDC.64 R18, c[0x0][0x228] ;  /* 0x00008a00ff12cb82 */ /* 0x000e220000000a00 */
[----:B------:R3:W4:Y:S01]  /*0580*/  @!P0 LDG.E.S16 R8, desc[UR4][R10.64] ;  /* 0x000000040a088981 */ /* 0x000722000c1e1700 */
[----:B------:R-:W-:Y:S02]  /*0590*/  IMAD.MOV.U32 R22, RZ, RZ, RZ ;  /* 0x000000ffff167224 */ /* 0x000fe400078e00ff */
[----:B-1----:R-:W-:Y:S01]  /*05a0*/  @!P0 IMAD.WIDE.U32 R28, R7, 0x2, R28 ;  /* 0x00000002071c8825 */ /* 0x002fe200078e001c */
[----:B------:R-:W-:-:S06]  /*05b0*/  CS2R R6, SRZ ;  /* 0x0000000000067805 */ /* 0x000fcc000001ff00 */
[----:B------:R-:W-:Y:S01]  /*05c0*/  @!P5 IMAD.IADD R9, R3, 0x1, R0 ;  /* 0x000000010309d824 */ /* 0x000fe200078e0200 */
[----:B------:R-:W1:Y:S01]  /*05d0*/  @!P5 LDC.64 R12, c[0x0][0x220] ;  /* 0x00008800ff0cdb82 */ /* 0x000e620000000a00 */
[----:B------:R-:W-:Y:S02]  /*05e0*/  @!P5 VIADD R0, R0, 0x80 ;  /* 0x000000800000d836 */ /* 0x000fe40000000000 */
[----:B--2---:R-:W-:-:S05]  /*05f0*/  @!P4 IMAD.WIDE.U32 R20, R15, 0x2, R20 ;  /* 0x000000020f14c825 */ /* 0x004fca00078e0014 */
[----:B------:R-:W2:Y:S01]  /*0600*/  @!P5 LDC.64 R24, c[0x0][0x228] ;  /* 0x00008a00ff18db82 */ /* 0x000ea20000000a00 */
[CC--:B------:R-:W-:Y:S01]  /*0610*/  ISETP.GE.AND P3, PT, R0.reuse, R5.reuse, PT ;  /* 0x000000050000720c */ /* 0x0c0fe20003f66270 */
[----:B0-----:R-:W-:Y:S01]  /*0620*/  @!P4 IMAD.WIDE.U32 R18, R15, 0x2, R18 ;  /* 0x000000020f12c825 */ /* 0x001fe200078e0012 */
[----:B---3--:R-:W-:Y:S01]  /*0630*/  CS2R R10, SRZ ;  /* 0x00000000000a7805 */ /* 0x008fe2000001ff00 */
[----:B------:R0:W3:Y:S04]  /*0640*/  @!P0 LDG.E.S16 R7, desc[UR4][R28.64] ;  /* 0x000000041c078981 */ /* 0x0000e8000c1e1700 */
[----:B------:R5:W4:Y:S06]  /*0650*/  @!P4 LDG.E.S16 R22, desc[UR4][R18.64] ;  /* 0x000000041216c981 */ /* 0x000b2c000c1e1700 */
[----:B------:R-:W-:Y:S01]  /*0660*/  @!P3 IMAD.IADD R4, R3, 0x1, R0 ;  /* 0x000000010304b824 */ /* 0x000fe200078e0200 */
[----:B------:R-:W2:Y:S01]  /*0670*/  @!P3 LDC.64 R14, c[0x0][0x220] ;  /* 0x00008800ff0ebb82 */ /* 0x000ea20000000a00 */
[----:B------:R-:W-:Y:S01]  /*0680*/  @!P3 VIADD R0, R0, 0x80 ;  /* 0x000000800000b836 */ /* 0x000fe20000000000 */
[----:B------:R2:W4:Y:S04]  /*0690*/  @!P4 LDG.E.S16 R11, desc[UR4][R20.64] ;  /* 0x00000004140bc981 */ /* 0x000528000c1e1700 */
[----:B------:R-:W-:-:S02]  /*06a0*/  ISETP.GE.AND P1, PT, R0, R5, PT ;  /* 0x000000050000720c */ /* 0x000fc40003f26270 */
[----:B------:R-:W2:Y:S11]  /*06b0*/  @!P3 LDC.64 R16, c[0x0][0x228] ;  /* 0x00008a00ff10bb82 */ /* 0x000eb60000000a00 */
[----:B------:R-:W-:Y:S01]  /*06c0*/  @!P1 IMAD.IADD R27, R3, 0x1, R0 ;  /* 0x00000001031b9824 */ /* 0x000fe200078e0200 */
[----:B0-----:R-:W0:Y:S01]  /*06d0*/  @!P1 LDC.64 R28, c[0x0][0x220] ;  /* 0x00008800ff1c9b82 */ /* 0x001e220000000a00 */
[----:B------:R-:W-:-:S05]  /*06e0*/  @!P1 VIADD R0, R0, 0x80 ;  /* 0x0000008000009836 */ /* 0x000fca0000000000 */
[C---:B------:R-:W-:Y:S01]  /*06f0*/  ISETP.GE.AND P2, PT, R0.reuse, R5, PT ;  /* 0x000000050000720c */ /* 0x040fe20003f46270 */
[C---:B-1----:R-:W-:Y:S01]  /*0700*/  @!P5 IMAD.WIDE.U32 R12, R9.reuse, 0x2, R12 ;  /* 0x00000002090cd825 */ /* 0x042fe200078e000c */
[----:B-----5:R-:W1:Y:S03]  /*0710*/  @!P1 LDC.64 R18, c[0x0][0x228] ;  /* 0x00008a00ff129b82 */ /* 0x020e660000000a00 */
[----:B--2---:R-:W-:Y:S01]  /*0720*/  @!P5 IMAD.WIDE.U32 R24, R9, 0x2, R24 ;  /* 0x000000020918d825 */ /* 0x004fe200078e0018 */
[----:B------:R2:W5:Y:S07]  /*0730*/  @!P5 LDG.E.S16 R10, desc[UR4][R12.64] ;  /* 0x000000040c0ad981 */ /* 0x00056e000c1e1700 */
[----:B------:R-:W-:Y:S01]  /*0740*/  @!P2 IMAD.IADD R21, R3, 0x1, R0 ;  /* 0x000000010315a824 */ /* 0x000fe200078e0200 */
[----:B------:R-:W5:Y:S01]  /*0750*/  @!P5 LDG.E.S16 R6, desc[UR4][R24.64] ;  /* 0x000000041806d981 */ /* 0x000f62000c1e1700 */
[----:B------:R-:W-:Y:S01]  /*0760*/  @!P2 VIADD R0, R0, 0x80 ;  /* 0x000000800000a836 */ /* 0x000fe20000000000 */
[----:B--2---:R-:W2:Y:S01]  /*0770*/  @!P2 LDC.64 R12, c[0x0][0x220] ;  /* 0x00008800ff0cab82 */ /* 0x004ea20000000a00 */
[----:B------:R-:W-:-:S03]  /*0780*/  IMAD.MOV.U32 R9, RZ, RZ, RZ ;  /* 0x000000ffff097224 */ /* 0x000fc600078e00ff */
[----:B------:R-:W-:Y:S01]  /*0790*/  ISETP.GE.AND P4, PT, R0, R5, PT ;  /* 0x000000050000720c */ /* 0x000fe20003f86270 */
[----:B------:R-:W-:-:S05]  /*07a0*/  @!P3 IMAD.WIDE.U32 R14, R4, 0x2, R14 ;  /* 0x00000002040eb825 */ /* 0x000fca00078e000e */
[----:B------:R0:W5:Y:S01]  /*07b0*/  @!P3 LDG.E.S16 R9, desc[UR4][R14.64] ;  /* 0x000000040e09b981 */ /* 0x000162000c1e1700 */
[----:B------:R-:W-:-:S04]  /*07c0*/  @!P3 IMAD.WIDE.U32 R16, R4, 0x2, R16 ;  /* 0x000000020410b825 */ /* 0x000fc800078e0010 */
[----:B------:R-:W-:Y:S01]  /*07d0*/  IMAD.MOV.U32 R4, RZ, RZ, RZ ;  /* 0x000000ffff047224 */ /* 0x000fe200078e00ff */
[----:B0-----:R-:W0:Y:S01]  /*07e0*/  @!P2 LDC.64 R14, c[0x0][0x228] ;  /* 0x00008a00ff0eab82 */ /* 0x001e220000000a00 */
[----:B------:R-:W-:Y:S01]  /*07f0*/  @!P4 IMAD.IADD R25, R3, 0x1, R0 ;  /* 0x000000010319c824 */ /* 0x000fe200078e0200 */
[----:B------:R-:W-:-:S03]  /*0800*/  @!P4 IADD3 R0, R0, 0x80, RZ ;  /* 0x000000800000c810 */ /* 0x000fc60007ffe0ff */
[----:B------:R1:W5:Y:S01]  /*0810*/  @!P3 LDG.E.S16 R4, desc[UR4][R16.64] ;  /* 0x000000041004b981 */ /* 0x000362000c1e1700 */
[----:B------:R-:W-:Y:S01]  /*0820*/  ISETP.GE.AND P3, PT, R0, R5, PT ;  /* 0x000000050000720c */ /* 0x000fe20003f66270 */
[----:B------:R-:W-:-:S04]  /*0830*/  @!P1 IMAD.WIDE.U32 R28, R27, 0x2, R28 ;  /* 0x000000021b1c9825 */ /* 0x000fc800078e001c */
[----:B-1----:R-:W-:Y:S01]  /*0840*/  @!P1 IMAD.WIDE.U32 R18, R27, 0x2, R18 ;  /* 0x000000021b129825 */ /* 0x002fe200078e0012 */
[----:B------:R-:W-:Y:S01]  /*0850*/  CS2R R26, SRZ ;  /* 0x00000000001a7805 */ /* 0x000fe2000001ff00 */
[----:B------:R-:W1:Y:S02]  /*0860*/  @!P4 LDC.64 R16, c[0x0][0x228] ;  /* 0x00008a00ff10cb82 */ /* 0x000e640000000a00 */
[----:B--2---:R-:W-:-:S03]  /*0870*/  @!P2 IMAD.WIDE.U32 R12, R21, 0x2, R12 ;  /* 0x00000002150ca825 */ /* 0x004fc600078e000c */
[----:B------:R-:W2:Y:S04]  /*0880*/  @!P1 LDG.E.S16 R26, desc[UR4][R18.64] ;  /* 0x00000004121a9981 */ /* 0x000ea8000c1e1700 */
[----:B------:R0:W2:Y:S02]  /*0890*/  @!P2 LDG.E.S16 R27, desc[UR4][R12.64] ;  /* 0x000000040c1ba981 */ /* 0x0000a4000c1e1700 */
[----:B0-----:R-:W-:Y:S02]  /*08a0*/  @!P2 IMAD.WIDE.U32 R14, R21, 0x2, R14 ;  /* 0x00000002150ea825 */ /* 0x001fe400078e000e */
[----:B------:R-:W0:Y:S08]  /*08b0*/  @!P3 LDC.64 R20, c[0x0][0x220] ;  /* 0x00008800ff14bb82 */ /* 0x000e300000000a00 */
[----:B------:R-:W0:Y:S01]  /*08c0*/  @!P3 LDC.64 R12, c[0x0][0x228] ;  /* 0x00008a00ff0cbb82 */ /* 0x000e220000000a00 */
[----:B------:R-:W-:-:S06]  /*08d0*/  IMAD.MOV.U32 R24, RZ, RZ, RZ ;  /* 0x000000ffff187224 */ /* 0x000fcc00078e00ff */
[----:B------:R1:W2:Y:S01]  /*08e0*/  @!P1 LDG.E.S16 R24, desc[UR4][R28.64] ;  /* 0x000000041c189981 */ /* 0x0002a2000c1e1700 */
[----:B------:R-:W0:Y:S01]  /*08f0*/  @!P4 LDC.64 R18, c[0x0][0x220] ;  /* 0x00008800ff12cb82 */ /* 0x000e220000000a00 */
[----:B------:R-:W-:Y:S01]  /*0900*/  @!P3 IMAD.IADD R0, R3, 0x1, R0 ;  /* 0x000000010300b824 */ /* 0x000fe200078e0200 */
[----:B-1----:R-:W-:Y:S01]  /*0910*/  CS2R R28, SRZ ;  /* 0x00000000001c7805 */ /* 0x002fe2000001ff00 */
[----:B------:R-:W-:-:S05]  /*0920*/  @!P4 IMAD.WIDE.U32 R16, R25, 0x2, R16 ;  /* 0x000000021910c825 */ /* 0x000fca00078e0010 */
[----:B------:R1:W2:Y:S01]  /*0930*/  @!P2 LDG.E.S16 R28, desc[UR4][R14.64] ;  /* 0x000000040e1ca981 */ /* 0x0002a2000c1e1700 */
[----:B0-----:R-:W-:-:S03]  /*0940*/  @!P3 IMAD.WIDE.U32 R12, R0, 0x2, R12 ;  /* 0x00000002000cb825 */ /* 0x001fc600078e000c */
[----:B------:R0:W2:Y:S01]  /*0950*/  @!P4 LDG.E.S16 R29, desc[UR4][R16.64] ;  /* 0x00000004101dc981 */ /* 0x0000a2000c1e1700 */
[----:B------:R-:W-:Y:S01]  /*0960*/  @!P3 IMAD.WIDE.U32 R20, R0, 0x2, R20 ;  /* 0x000000020014b825 */ /* 0x000fe200078e0014 */
[----:B-1----:R-:W-:-:S03]  /*0970*/  CS2R R14, SRZ ;  /* 0x00000000000e7805 */ /* 0x002fc6000001ff00 */
[----:B------:R-:W-:Y:S02]  /*0980*/  IMAD.MOV.U32 R0, RZ, RZ, RZ ;  /* 0x000000ffff007224 */ /* 0x000fe400078e00ff */
[----:B------:R-:W-:Y:S01]  /*0990*/  @!P4 IMAD.WIDE.U32 R18, R25, 0x2, R18 ;  /* 0x000000021912c825 */ /* 0x000fe200078e0012 */
[----:B0-----:R-:W0:Y:S01]  /*09a0*/  @!P0 LDC.64 R16, c[0x0][0x218] ;  /* 0x00008600ff108b82 */ /* 0x001e220000000a00 */
[----:B------:R-:W2:Y:S04]  /*09b0*/  @!P3 LDG.E.S16 R14, desc[UR4][R12.64] ;  /* 0x000000040c0eb981 */ /* 0x000ea8000c1e1700 */
[----:B------:R-:W2:Y:S04]  /*09c0*/  @!P4 LDG.E.S16 R0, desc[UR4][R18.64] ;  /* 0x000000041200c981 */ /* 0x000ea8000c1e1700 */
[----:B------:R-:W2:Y:S01]  /*09d0*/  @!P3 LDG.E.S16 R15, desc[UR4][R20.64] ;  /* 0x00000004140fb981 */ /* 0x000ea2000c1e1700 */
[----:B------:R-:W-:-:S02]  /*09e0*/  @!P0 IMAD.IADD R25, R3, 0x1, R2 ;  /* 0x0000000103198824 */ /* 0x000fc400078e0202 */
[----:B------:R-:W-:Y:S02]  /*09f0*/  @!P0 VIADD R2, R2, 0x80 ;  /* 0x0000008002028836 */ /* 0x000fe40000000000 */
        /* <DEDUP_REMOVED lines=9> */
[----:B-----5:R-:W-:-:S04]  /*0a90*/  VIMNMX.U32 R7, R6, 0xf, PT ;  /* 0x0000000f06077848 */ /* 0x020fc80003fe0000 */
        /* <DEDUP_REMOVED lines=8> */
[----:B------:R-:W-:Y:S02]  /*0b20*/  VIMNMX.U32 R14, R14, 0xf, PT ;  /* 0x0000000f0e0e7848 */ /* 0x000fe40003fe0000 */
        /* <DEDUP_REMOVED lines=15> */
.L_x_844:
[----:B------:R-:W-:-:S13]  /*0c20*/  ISETP.GE.AND P0, PT, R2, R5, PT ;  /* 0x000000050200720c */ /* 0x000fda0003f06270 */
[----:B------:R-:W-:Y:S05]  /*0c30*/  @P0 BRA `(.L_x_846) ;  /* 0x0000000000300947 */ /* 0x000fea0003800000 */
[----:B0-----:R-:W0:Y:S01]  /*0c40*/  LDC.64 R6, c[0x0][0x218] ;  /* 0x00008600ff067b82 */ /* 0x001e220000000a00 */
[----:B------:R-:W-:Y:S01]  /*0c50*/  IMAD.IADD R11, R3, 0x1, R2 ;  /* 0x00000001030b7824 */ /* 0x000fe200078e0202 */
[----:B------:R-:W-:-:S03]  /*0c60*/  IADD3 R2, R2, 0x80, RZ ;  /* 0x0000008002027810 */ /* 0x000fc60007ffe0ff */
[----:B0-----:R-:W-:-:S05]  /*0c70*/  IMAD.WIDE.U32 R6, R11, 0x2, R6 ;  /* 0x000000020b067825 */ /* 0x001fca00078e0006 */
[----:B------:R1:W-:Y:S02]  /*0c80*/  STG.E.U16 desc[UR4][R6.64], R9 ;  /* 0x0000000906007986 */ /* 0x0003e4000c101504 */
.L_x_845:
[----:B------:R-:W-:-:S13]  /*0c90*/  ISETP.GE.AND P0, PT, R2, R5, PT ;  /* 0x000000050200720c */ /* 0x000fda0003f06270 */
[----:B------:R-:W-:Y:S05]  /*0ca0*/  @P0 BRA `(.L_x_847) ;  /* 0x0000000000340947 */ /* 0x000fea0003800000 */
[----:B01----:R-:W0:Y:S01]  /*0cb0*/  LDC.64 R6, c[0x0][0x218] ;  /* 0x00008600ff067b82 */ /* 0x003e220000000a00 */
[----:B------:R-:W-:Y:S02]  /*0cc0*/  IMAD.IADD R9, R3, 0x1, R2 ;  /* 0x0000000103097824 */ /* 0x000fe400078e0202 */
[----:B------:R-:W-:Y:S02]  /*0cd0*/  VIADD R2, R2, 0x80 ;  /* 0x0000008002027836 */ /* 0x000fe40000000000 */
[----:B0-----:R-:W-:-:S05]  /*0ce0*/  IMAD.WIDE.U32 R6, R9, 0x2, R6 ;  /* 0x0000000209067825 */ /* 0x001fca00078e0006 */
[----:B------:R1:W-:Y:S02]  /*0cf0*/  STG.E.U16 desc[UR4][R6.64], R24 ;  /* 0x0000001806007986 */ /* 0x0003e4000c101504 */
.L_x_846:
        /* <DEDUP_REMOVED lines=8> */
.L_x_847:
[----:B------:R-:W-:Y:S05]  /*0d80*/  BSYNC B1 ;  /* 0x0000000000017941 */ /* 0x000fea0003800000 */
.L_x_843:
[----:B------:R-:W-:-:S13]  /*0d90*/  ISETP.GE.AND P0, PT, R2, R5, PT ;  /* 0x000000050200720c */ /* 0x000fda0003f06270 */
[----:B012---:R-:W0:Y:S01]  /*0da0*/  @!P0 LDC.64 R6, c[0x0][0x218] ;  /* 0x00008600ff068b82 */ /* 0x007e220000000a00 */
[----:B------:R-:W-:Y:S02]  /*0db0*/  @!P0 IMAD.IADD R9, R3, 0x1, R2 ;  /* 0x0000000103098824 */ /* 0x000fe400078e0202 */
[----:B------:R-:W-:Y:S02]  /*0dc0*/  @!P0 VIADD R2, R2, 0x80 ;  /* 0x0000008002028836 */ /* 0x000fe40000000000 */
[----:B0-----:R-:W-:-:S05]  /*0dd0*/  @!P0 IMAD.WIDE.U32 R6, R9, 0x2, R6 ;  /* 0x0000000209068825 */ /* 0x001fca00078e0006 */
[----:B------:R2:W-:Y:S02]  /*0de0*/  @!P0 STG.E.U16 desc[UR4][R6.64], R0 ;  /* 0x0000000006008986 */ /* 0x0005e4000c101504 */
.L_x_848:
[----:B------:R-:W-:Y:S05]  /*0df0*/  BSYNC B0 ;  /* 0x0000000000007941 */ /* 0x000fea0003800000 */
.L_x_842:
        /* <DEDUP_REMOVED lines=8> */
.L_x_849:
        /* <DEDUP_REMOVED lines=16> */
.L_x_20496:


//--------------------- .text._ZN2at6native29vectorized_elementwise_kernelILi8ENS0_13BinaryFunctorIsssZZZNS0_18rshift_kernel_cudaERNS_18TensorIteratorBaseEENKUlvE_clEvENKUlvE3_clEvEUlssE_EESt5arrayIPcLm3EEEEviT0_T1_ --------------------------
	.section	.text._ZN2at6native29vectorized_elementwise_kernelILi8ENS0_13BinaryFunctorIsssZZZNS0_18rshift_kernel_cudaERNS_18TensorIteratorBaseEENKUlvE_clEvENKUlvE3_clEvEUlssE_EESt5arrayIPcLm3EEEEviT0_T1_,"ax",@progbits
	.align	128
        .global         _ZN2at6native29vectorized_elementwise_kernelILi8ENS0_13BinaryFunctorIsssZZZNS0_18rshift_kernel_cudaERNS_18TensorIteratorBaseEENKUlvE_clEvENKUlvE3_clEvEUlssE_EESt5arrayIPcLm3EEEEviT0_T1_
        .type           _ZN2at6native29vectorized_elementwise_kernelILi8ENS0_13BinaryFunctorIsssZZZNS0_18rshift_kernel_cudaERNS_18TensorIteratorBaseEENKUlvE_clEvENKUlvE3_clEvEUlssE_EESt5arrayIPcLm3EEEEviT0_T1_,@function
        .size           _ZN2at6native29vectorized_elementwise_kernelILi8ENS0_13BinaryFunctorIsssZZZNS0_18rshift_kernel_cudaERNS_18TensorIteratorBaseEENKUlvE_clEvENKUlvE3_clEvEUlssE_EESt5arrayIPcLm3EEEEviT0_T1_,(.L_x_20497 - _ZN2at6native29vectorized_elementwise_kernelILi8ENS0_13BinaryFunctorIsssZZZNS0_18rshift_kernel_cudaERNS_18TensorIteratorBaseEENKUlvE_clEvENKUlvE3_clEvEUlssE_EESt5arrayIPcLm3EEEEviT0_T1_)
        .other          _ZN2at6native29vectorized_elementwise_kernelILi8ENS0_13BinaryFunctorIsssZZZNS0_18rshift_kernel_cudaERNS_18TensorIteratorBaseEENKUlvE_clEvENKUlvE3_clEvEUlssE_EESt5arrayIPcLm3EEEEviT0_T1_,@"STO_CUDA_ENTRY STV_DEFAULT"
_ZN2at6native29vectorized_elementwise_kernelILi8ENS0_13BinaryFunctorIsssZZZNS0_18rshift_kernel_cudaERNS_18TensorIteratorBaseEENKUlvE_clEvENKUlvE3_clEvEUlssE_EESt5arrayIPcLm3EEEEviT0_T1_:
.text._ZN2at6native29vectorized_elementwise_kernelILi8ENS0_13BinaryFunctorIsssZZZNS0_18rshift_kernel_cudaERNS_18TensorIteratorBaseEENKUlvE_clEvENKUlvE3_clEvEUlssE_EESt5arrayIPcLm3EEEEviT0_T1_:
        /* <DEDUP_REMOVED lines=13> */
[----:B--2---:R-:W-:Y:S02]  /*00d0*/  IMAD.WIDE R4, R3, 0x2, R6 ;  /* 0x0000000203047825 */ /* 0x004fe400078e0206 */
[----:B------:R-:W2:Y:S02]  /*00e0*/  LDG.E.128 R8, desc[UR4][R8.64] ;  /* 0x0000000408087981 */ /* 0x000ea4000c1e1d00 */
[----:B------:R-:W-:-:S06]  /*00f0*/  IMAD.WIDE.U32 R4, R0, 0x10, R4 ;  /* 0x0000001000047825 */ /* 0x000fcc00078e0004 */
[----:B------:R-:W3:Y:S01]  /*0100*/  LDG.E.128 R4, desc[UR4][R4.64] ;  /* 0x0000000404047981 */ /* 0x000ee2000c1e1d00 */
[C---:B--2---:R-:W-:Y:S02]  /*0110*/  PRMT R14, R8.reuse, 0x9910, RZ ;  /* 0x00009910080e7816 */ /* 0x044fe400000000ff */
[----:B------:R-:W-:Y:S02]  /*0120*/  PRMT R16, R8, 0xbb32, RZ ;  /* 0x0000bb3208107816 */ /* 0x000fe400000000ff */
[C---:B------:R-:W-:Y:S02]  /*0130*/  PRMT R18, R9.reuse, 0x9910, RZ ;  /* 0x0000991009127816 */ /* 0x040fe400000000ff */
[----:B------:R-:W-:Y:S02]  /*0140*/  PRMT R20, R9, 0xbb32, RZ ;  /* 0x0000bb3209147816 */ /* 0x000fe400000000ff */
[----:B------:R-:W0:Y:S01]  /*0150*/  LDC.64 R8, c[0x0][0x218] ;  /* 0x00008600ff087b82 */ /* 0x000e220000000a00 */
[----:B------:R-:W-:-:S02]  /*0160*/  PRMT R2, R10, 0x9910, RZ ;  /* 0x000099100a027816 */ /* 0x000fc400000000ff */
[----:B------:R-:W-:Y:S02]  /*0170*/  PRMT R12, R10, 0xbb32, RZ ;  /* 0x0000bb320a0c7816 */ /* 0x000fe400000000ff */
[----:B---3--:R-:W-:Y:S02]  /*0180*/  PRMT R13, R4, 0x9910, RZ ;  /* 0x00009910040d7816 */ /* 0x008fe400000000ff */
[----:B------:R-:W-:Y:S02]  /*0190*/  VIMNMX.U32 R14, R14, 0xf, PT ;  /* 0x0000000f0e0e7848 */ /* 0x000fe40003fe0000 */
[----:B------:R-:W-:Y:S02]  /*01a0*/  PRMT R10, R11, 0x9910, RZ ;  /* 0x000099100b0a7816 */ /* 0x000fe400000000ff */
[----:B------:R-:W-:Y:S02]  /*01b0*/  PRMT R15, R4, 0xbb32, RZ ;  /* 0x0000bb32040f7816 */ /* 0x000fe400000000ff */
[----:B------:R-:W-:-:S02]  /*01c0*/  VIMNMX.U32 R16, R16, 0xf, PT ;  /* 0x0000000f10107848 */ /* 0x000fc40003fe0000 */
[----:B------:R-:W-:Y:S02]  /*01d0*/  PRMT R11, R11, 0xbb32, RZ ;  /* 0x0000bb320b0b7816 */ /* 0x000fe400000000ff */
[C---:B------:R-:W-:Y:S02]  /*01e0*/  PRMT R17, R5.reuse, 0x9910, RZ ;  /* 0x0000991005117816 */ /* 0x040fe400000000ff */
[----:B------:R-:W-:Y:S02]  /*01f0*/  VIMNMX.U32 R18, R18, 0xf, PT ;  /* 0x0000000f12127848 */ /* 0x000fe40003fe0000 */
[----:B------:R-:W-:Y:S02]  /*0200*/  PRMT R19, R5, 0xbb32, RZ ;  /* 0x0000bb3205137816 */ /* 0x000fe400000000ff */
[----:B------:R-:W-:Y:S01]  /*0210*/  SHF.R.S32.HI R13, RZ, R14, R13 ;  /* 0x0000000eff0d7219 */ /* 0x000fe2000001140d */
[----:B0-----:R-:W-:Y:S01]  /*0220*/  IMAD.WIDE.U32 R8, R3, 0x2, R8 ;  /* 0x0000000203087825 */ /* 0x001fe200078e0008 */
[----:B------:R-:W-:-:S02]  /*0230*/  PRMT R5, R7, 0x9910, RZ ;  /* 0x0000991007057816 */ /* 0x000fc400000000ff */
[----:B------:R-:W-:Y:S02]  /*0240*/  SHF.R.S32.HI R14, RZ, R16, R15 ;  /* 0x00000010ff0e7219 */ /* 0x000fe4000001140f */
[----:B------:R-:W-:Y:S01]  /*0250*/  PRMT R7, R7, 0xbb32, RZ ;  /* 0x0000bb3207077816 */ /* 0x000fe200000000ff */
[----:B------:R-:W-:Y:S01]  /*0260*/  IMAD.WIDE R8, R0, 0x10, R8 ;  /* 0x0000001000087825 */ /* 0x000fe200078e0208 */
[----:B------:R-:W-:Y:S02]  /*0270*/  SHF.R.S32.HI R15, RZ, R18, R17 ;  /* 0x00000012ff0f7219 */ /* 0x000fe40000011411 */
[C---:B------:R-:W-:Y:S01]  /*0280*/  PRMT R4, R6.reuse, 0x9910, RZ ;  /* 0x0000991006047816 */ /* 0x040fe200000000ff */
[----:B------:R-:W-:Y:S01]  /*0290*/  IMAD.MOV.U32 R17, RZ, RZ, R10 ;  /* 0x000000ffff117224 */ /* 0x000fe200078e000a */
[----:B------:R-:W-:Y:S01]  /*02a0*/  PRMT R6, R6, 0xbb32, RZ ;  /* 0x0000bb3206067816 */ /* 0x000fe200000000ff */
[----:B------:R-:W-:Y:S01]  /*02b0*/  IMAD.MOV.U32 R18, RZ, RZ, R11 ;  /* 0x000000ffff127224 */ /* 0x000fe200078e000b */
[----:B------:R-:W-:Y:S01]  /*02c0*/  VIMNMX.U32 R20, R20, 0xf, PT ;  /* 0x0000000f14147848 */ /* 0x000fe20003fe0000 */
        /* <DEDUP_REMOVED lines=10> */
[----:B------:R-:W-:Y:S02]  /*0370*/  SHF.R.S32.HI R18, RZ, R18, R11 ;  /* 0x00000012ff127219 */ /* 0x000fe4000001140b */
[----:B------:R-:W-:Y:S02]  /*0380*/  PRMT R4, R14, 0x1054, R13 ;  /* 0x000010540e047816 */ /* 0x000fe4000000000d */
[----:B------:R-:W-:Y:S02]  /*0390*/  PRMT R5, R16, 0x1054, R15 ;  /* 0x0000105410057816 */ /* 0x000fe4000000000f */
[----:B------:R-:W-:Y:S02]  /*03a0*/  PRMT R6, R6, 0x1054, R3 ;  /* 0x0000105406067816 */ /* 0x000fe40000000003 */
[----:B------:R-:W-:-:S05]  /*03b0*/  PRMT R7, R18, 0x1054, R7 ;  /* 0x0000105412077816 */ /* 0x000fca0000000007 */
[----:B------:R-:W-:Y:S01]  /*03c0*/  STG.E.128 desc[UR4][R8.64], R4 ;  /* 0x0000000408007986 */ /* 0x000fe2000c101d04 */
[----:B------:R-:W-:Y:S05]  /*03d0*/  EXIT ;  /* 0x000000000000794d */ /* 0x000fea0003800000 */
.L_x_850:
[----:B------:R-:W0:Y:S01]  /*03e0*/  S2R R2, SR_TID.X ;  /* 0x0000000000027919 */ /* 0x000e220000002100 */
[----:B------:R-:W-:Y:S01]  /*03f0*/  IMAD.MOV.U32 R8, RZ, RZ, RZ ;  /* 0x000000ffff087224 */ /* 0x000fe200078e00ff */
        /* <DEDUP_REMOVED lines=52> */
[----:B------:R-:W-:-:S04]  /*0740*/  @!P4 IMAD.IADD R25, R3, 0x1, R0 ;  /* 0x000000010319c824 */ /* 0x000fc800078e0200 */
[----:B------:R1:W5:Y:S01]  /*0750*/  @!P3 LDG.E.S16 R4, desc[UR4][R16.64] ;  /* 0x000000041004b981 */ /* 0x000362000c1e1700 */
[----:B------:R-:W-:-:S05]  /*0760*/  @!P4 VIADD R0, R0, 0x80 ;  /* 0x000000800000c836 */ /* 0x000fca0000000000 */
[----:B------:R-:W-:Y:S01]  /*0770*/  ISETP.GE.AND P3, PT, R0, R5, PT ;  /* 0x000000050000720c */ /* 0x000fe20003f66270 */
[C---:B------:R-:W-:Y:S01]  /*0780*/  @!P1 IMAD.WIDE.U32 R28, R27.reuse, 0x2, R28 ;  /* 0x000000021b1c9825 */ /* 0x040fe200078e001c */
[----:B-1----:R-:W1:Y:S03]  /*0790*/  @!P4 LDC.64 R16, c[0x0][0x228] ;  /* 0x00008a00ff10cb82 */ /* 0x002e660000000a00 */
[----:B------:R-:W-:Y:S01]  /*07a0*/  @!P1 IMAD.WIDE.U32 R18, R27, 0x2, R18 ;  /* 0x000000021b129825 */ /* 0x000fe200078e0012 */
[----:B------:R-:W-:-:S03]  /*07b0*/  CS2R R26, SRZ ;  /* 0x00000000001a7805 */ /* 0x000fc6000001ff00 */
        /* <DEDUP_REMOVED lines=59> */
.L_x_853:
[----:B------:R-:W-:-:S13]  /*0b70*/  ISETP.GE.AND P0, PT, R2, R5, PT ;  /* 0x000000050200720c */ /* 0x000fda0003f06270 */
[----:B------:R-:W-:Y:S05]  /*0b80*/  @P0 BRA `(.L_x_855) ;  /* 0x0000000000300947 */ /* 0x000fea0003800000 */
[----:B0-----:R-:W0:Y:S01]  /*0b90*/  LDC.64 R6, c[0x0][0x218] ;  /* 0x00008600ff067b82 */ /* 0x001e220000000a00 */
[----:B------:R-:W-:Y:S02]  /*0ba0*/  IMAD.IADD R11, R3, 0x1, R2 ;  /* 0x00000001030b7824 */ /* 0x000fe400078e0202 */
[----:B------:R-:W-:Y:S02]  /*0bb0*/  VIADD R2, R2, 0x80 ;  /* 0x0000008002027836 */ /* 0x000fe40000000000 */
[----:B0-----:R-:W-:-:S05]  /*0bc0*/  IMAD.WIDE.U32 R6, R11, 0x2, R6 ;  /* 0x000000020b067825 */ /* 0x001fca00078e0006 */
[----:B------:R1:W-:Y:S02]  /*0bd0*/  STG.E.U16 desc[UR4][R6.64], R9 ;  /* 0x0000000906007986 */ /* 0x0003e4000c101504 */
.L_x_854:
[----:B------:R-:W-:-:S13]  /*0be0*/  ISETP.GE.AND P0, PT, R2, R5, PT ;  /* 0x000000050200720c */ /* 0x000fda0003f06270 */
[----:B------:R-:W-:Y:S05]  /*0bf0*/  @P0 BRA `(.L_x_856) ;  /* 0x0000000000340947 */ /* 0x000fea0003800000 */
[----:B01----:R-:W0:Y:S01]  /*0c00*/  LDC.64 R6, c[0x0][0x218] ;  /* 0x00008600ff067b82 */ /* 0x003e220000000a00 */
[----:B------:R-:W-:Y:S02]  /*0c10*/  IMAD.IADD R9, R3, 0x1, R2 ;  /* 0x0000000103097824 */ /* 0x000fe400078e0202 */
[----:B------:R-:W-:Y:S02]  /*0c20*/  VIADD R2, R2, 0x80 ;  /* 0x0000008002027836 */ /* 0x000fe40000000000 */
[----:B0-----:R-:W-:-:S05]  /*0c30*/  IMAD.WIDE.U32 R6, R9, 0x2, R6 ;  /* 0x0000000209067825 */ /* 0x001fca00078e0006 */
[----:B------:R1:W-:Y:S02]  /*0c40*/  STG.E.U16 desc[UR4][R6.64], R24 ;  /* 0x0000001806007986 */ /* 0x0003e4000c101504 */
.L_x_855:
        /* <DEDUP_REMOVED lines=8> */
.L_x_856:
[----:B------:R-:W-:Y:S05]  /*0cd0*/  BSYNC B1 ;  /* 0x0000000000017941 */ /* 0x000fea0003800000 */
.L_x_852:
[----:B------:R-:W-:-:S13]  /*0ce0*/  ISETP.GE.AND P0, PT, R2, R5, PT ;  /* 0x000000050200720c */ /* 0x000fda0003f06270 */
[----:B012---:R-:W0:Y:S01]  /*0cf0*/  @!P0 LDC.64 R6, c[0x0][0x218] ;  /* 0x00008600ff068b82 */ /* 0x007e220000000a00 */
[----:B------:R-:W-:Y:S02]  /*0d00*/  @!P0 IMAD.IADD R9, R3, 0x1, R2 ;  /* 0x0000000103098824 */ /* 0x000fe400078e0202 */
[----:B------:R-:W-:Y:S02]  /*0d10*/  @!P0 VIADD R2, R2, 0x80 ;  /* 0x0000008002028836 */ /* 0x000fe40000000000 */
[----:B0-----:R-:W-:-:S05]  /*0d20*/  @!P0 IMAD.WIDE.U32 R6, R9, 0x2, R6 ;  /* 0x0000000209068825 */ /* 0x001fca00078e0006 */
[----:B------:R2:W-:Y:S02]  /*0d30*/  @!P0 STG.E.U16 desc[UR4][R6.64], R0 ;  /* 0x0000000006008986 */ /* 0x0005e4000c101504 */
.L_x_857:
[----:B------:R-:W-:Y:S05]  /*0d40*/  BSYNC B0 ;  /* 0x0000000000007941 */ /* 0x000fea0003800000 */
.L_x_851:
        /* <DEDUP_REMOVED lines=8> */
.L_x_858:
        /* <DEDUP_REMOVED lines=11> */
.L_x_20497:


//--------------------- .text._ZN2at6native18elementwise_kernelILi128ELi4EZNS0_15gpu_kernel_implINS0_13BUnaryFunctorIsssZZZNS0_18rshift_kernel_cudaERNS_18TensorIteratorBaseEENKUlvE_clEvENKUlvE3_clEvEUlssE_EEEEvS5_RKT_EUliE_EEviT1_ --------------------------
	.section	.text._ZN2at6native18elementwise_kernelILi128ELi4EZNS0_15gpu_kernel_implINS0_13BUnaryFunctorIsssZZZNS0_18rshift_kernel_cudaERNS_18TensorIteratorBaseEENKUlvE_clEvENKUlvE3_clEvEUlssE_EEEEvS5_RKT_EUliE_EEviT1_,"ax",@progbits
	.align	128
        .global         _ZN2at6native18elementwise_kernelILi128ELi4EZNS0_15gpu_kernel_implINS0_13BUnaryFunctorIsssZZZNS0_18rshift_kernel_cudaERNS_18TensorIteratorBaseEENKUlvE_clEvENKUlvE3_clEvEUlssE_EEEEvS5_RKT_EUliE_EEviT1_
        .type           _ZN2at6native18elementwise_kernelILi128ELi4EZNS0_15gpu_kernel_implINS0_13BUnaryFunctorIsssZZZNS0_18rshift_kernel_cudaERNS_18TensorIteratorBaseEENKUlvE_clEvENKUlvE3_clEvEUlssE_EEEEvS5_RKT_EUliE_EEviT1_,@function
        .size           _ZN2at6native18elementwise_kernelILi128ELi4EZNS0_15gpu_kernel_implINS0_13BUnaryFunctorIsssZZZNS0_18rshift_kernel_cudaERNS_18TensorIteratorBaseEENKUlvE_clEvENKUlvE3_clEvEUlssE_EEEEvS5_RKT_EUliE_EEviT1_,(.L_x_20498 - _ZN2at6native18elementwise_kernelILi128ELi4EZNS0_15gpu_kernel_implINS0_13BUnaryFunctorIsssZZZNS0_18rshift_kernel_cudaERNS_18TensorIteratorBaseEENKUlvE_clEvENKUlvE3_clEvEUlssE_EEEEvS5_RKT_EUliE_EEviT1_)
        .other          _ZN2at6native18elementwise_kernelILi128ELi4EZNS0_15gpu_kernel_implINS0_13BUnaryFunctorIsssZZZNS0_18rshift_kernel_cudaERNS_18TensorIteratorBaseEENKUlvE_clEvENKUlvE3_clEvEUlssE_EEEEvS5_RKT_EUliE_EEviT1_,@"STO_CUDA_ENTRY STV_DEFAULT"
_ZN2at6native18elementwise_kernelILi128ELi4EZNS0_15gpu_kernel_implINS0_13BUnaryFunctorIsssZZZNS0_18rshift_kernel_cudaERNS_18TensorIteratorBaseEENKUlvE_clEvENKUlvE3_clEvEUlssE_EEEEvS5_RKT_EUliE_EEviT1_:
.text._ZN2at6native18elementwise_kernelILi128ELi4EZNS0_15gpu_kernel_implINS0_13BUnaryFunctorIsssZZZNS0_18rshift_kernel_cudaERNS_18TensorIteratorBaseEENKUlvE_clEvENKUlvE3_clEvEUlssE_EEEEvS5_RKT_EUliE_EEviT1_:
        /* <DEDUP_REMOVED lines=18> */
[----:B------:R-:W-:Y:S01]  /*0120*/  IMAD.HI.U32 R2, R19, UR4, R2 ;  /* 0x0000000413027c27 */ /* 0x000fe2000f8e0002 */
[----:B------:R-:W-:-:S04]  /*0130*/  ULDC UR4, c[0x0][0x21c] ;  /* 0x0000870000047ab9 */ /* 0x000fc80000000800 */
[----:B------:R-:W-:-:S05]  /*0140*/  SHF.R.U32.HI R3, RZ, UR5, R2 ;  /* 0x00000005ff037c19 */ /* 0x000fca0008011602 */
[----:B------:R-:W-:-:S04]  /*0150*/  IMAD.MOV R0, RZ, RZ, -R3 ;  /* 0x000000ffff007224 */ /* 0x000fc800078e0a03 */
[----:B------:R-:W-:Y:S01]  /*0160*/  IMAD R19, R0, UR4, R19 ;  /* 0x0000000400137c24 */ /* 0x000fe2000f8e0213 */
[----:B------:R-:W-:-:S03]  /*0170*/  ULDC.64 UR4, c[0x0][0x348] ;  /* 0x0000d20000047ab9 */ /* 0x000fc60000000a00 */
        /* <DEDUP_REMOVED lines=8> */
[----:B------:R-:W-:-:S05]  /*0200*/  SHF.R.U32.HI R5, RZ, UR5, R4 ;  /* 0x00000005ff057c19 */ /* 0x000fca0008011604 */
[----:B------:R-:W-:-:S04]  /*0210*/  IMAD.MOV R2, RZ, RZ, -R5 ;  /* 0x000000ffff027224 */ /* 0x000fc800078e0a05 */
[----:B------:R-:W-:Y:S01]  /*0220*/  IMAD R3, R2, UR6, R3 ;  /* 0x0000000602037c24 */ /* 0x000fe2000f8e0203 */
[----:B------:R-:W-:-:S03]  /*0230*/  ULDC.64 UR6, c[0x0][0x350] ;  /* 0x0000d40000067ab9 */ /* 0x000fc60000000a00 */
[C---:B------:R-:W-:Y:S02]  /*0240*/  IMAD R16, R3.reuse, UR6, RZ ;  /* 0x0000000603107c24 */ /* 0x040fe4000f8e02ff */
[----:B------:R-:W-:Y:S02]  /*0250*/  IMAD R0, R3, UR7, R0 ;  /* 0x0000000703007c24 */ /* 0x000fe4000f8e0200 */
[----:B------:R-:W-:Y:S01]  /*0260*/  IMAD R16, R19, UR4, R16 ;  /* 0x0000000413107c24 */ /* 0x000fe2000f8e0210 */
[----:B------:R-:W-:Y:S06]  /*0270*/  @!P0 BRA `(.L_x_861) ;  /* 0x0000001000488947 */ /* 0x000fec0003800000 */
[----:B------:R-:W-:Y:S01]  /*0280*/  IMAD.MOV.U32 R4, RZ, RZ, RZ ;  /* 0x000000ffff047224 */ /* 0x000fe200078e00ff */
[----:B------:R-:W-:Y:S01]  /*0290*/  ULDC.64 UR4, c[0x0][0x238] ;  /* 0x00008e0000047ab9 */ /* 0x000fe20000000a00 */
[----:B------:R-:W-:Y:S02]  /*02a0*/  ISETP.NE.AND P0, PT, R6, 0x3, PT ;  /* 0x000000030600780c */ /* 0x000fe40003f05270 */
[----:B------:R-:W-:Y:S01]  /*02b0*/  IMAD.HI.U32 R2, R5, UR4, R4 ;  /* 0x0000000405027c27 */ /* 0x000fe2000f8e0004 */
[----:B------:R-:W-:-:S04]  /*02c0*/  ULDC UR4, c[0x0][0x234] ;  /* 0x00008d0000047ab9 */ /* 0x000fc80000000800 */
[----:B------:R-:W-:-:S05]  /*02d0*/  SHF.R.U32.HI R3, RZ, UR5, R2 ;  /* 0x00000005ff037c19 */ /* 0x000fca0008011602 */
[----:B------:R-:W-:-:S04]  /*02e0*/  IMAD.MOV R4, RZ, RZ, -R3 ;  /* 0x000000ffff047224 */ /* 0x000fc800078e0a03 */
[----:B------:R-:W-:Y:S01]  /*02f0*/  IMAD R5, R4, UR4, R5 ;  /* 0x0000000404057c24 */ /* 0x000fe2000f8e0205 */
[----:B------:R-:W-:-:S03]  /*0300*/  ULDC.64 UR4, c[0x0][0x358] ;  /* 0x0000d60000047ab9 */ /* 0x000fc60000000a00 */
        /* <DEDUP_REMOVED lines=9> */
[----:B------:R-:W-:-:S04]  /*03a0*/  ULDC.64 UR4, c[0x0][0x360] ;  /* 0x0000d80000047ab9 */ /* 0x000fc80000000a00 */
[----:B------:R-:W-:-:S04]  /*03b0*/  IMAD.MOV R2, RZ, RZ, -R5 ;  /* 0x000000ffff027224 */ /* 0x000fc800078e0a05 */
[----:B------:R-:W-:-:S04]  /*03c0*/  IMAD R3, R2, UR6, R3 ;  /* 0x0000000602037c24 */ /* 0x000fc8000f8e0203 */
[C---:B------:R-:W-:Y:S02]  /*03d0*/  IMAD R16, R3.reuse, UR4, R16 ;  /* 0x0000000403107c24 */ /* 0x040fe4000f8e0210 */
        /* <DEDUP_REMOVED lines=243> */
[----:B------:R-:W-:-:S03]  /*1310*/  ULDC.64 UR4, c[0x0][0x340] ;  /* 0x0000d00000047ab9 */ /* 0x000fc60000000a00 */
[----:B------:R-:W-:Y:S01]  /*1320*/  IMAD.HI.U32 R2, R5, UR4, R4 ;  /* 0x0000000405027c27 */ /* 0x000fe2000f8e0004 */
[----:B------:R-:W-:-:S04]  /*1330*/  ULDC UR4, c[0x0][0x33c] ;  /* 0x0000cf0000047ab9 */ /* 0x000fc80000000800 */
[----:B------:R-:W-:-:S05]  /*1340*/  SHF.R.U32.HI R2, RZ, UR5, R2 ;  /* 0x00000005ff027c19 */ /* 0x000fca0008011602 */
[----:B------:R-:W-:-:S04]  /*1350*/  IMAD.MOV R3, RZ, RZ, -R2 ;  /* 0x000000ffff037224 */ /* 0x000fc800078e0a02 */
[----:B------:R-:W-:Y:S01]  /*1360*/  IMAD R5, R3, UR4, R5 ;  /* 0x0000000403057c24 */ /* 0x000fe2000f8e0205 */
[----:B------:R-:W-:-:S03]  /*1370*/  ULDC.64 UR4, c[0x0][0x408] ;  /* 0x0001020000047ab9 */ /* 0x000fc60000000a00 */
[C---:B------:R-:W-:Y:S02]  /*1380*/  IMAD R16, R5.reuse, UR4, R16 ;  /* 0x0000000405107c24 */ /* 0x040fe4000f8e0210 */
[----:B------:R-:W-:-:S07]  /*1390*/  IMAD R0, R5, UR5, R0 ;  /* 0x0000000505007c24 */ /* 0x000fce000f8e0200 */
.L_x_861:
        /* <DEDUP_REMOVED lines=20> */
.L_x_865:
[----:B------:R0:W5:Y:S01]  /*14e0*/  LDG.E.U8 R0, desc[UR36][R2.64] ;  /* 0x0000002402007981 */ /* 0x000162000c1e1100 */
[----:B------:R-:W-:Y:S05]  /*14f0*/  BRA `(.L_x_867) ;  /* 0x0000000c00547947 */ /* 0x000fea0003800000 */
.L_x_864:
        /* <DEDUP_REMOVED lines=8> */
.L_x_869:
[----:B------:R0:W5:Y:S01]  /*1580*/  LDG.E.U16 R0, desc[UR36][R2.64] ;  /* 0x0000002402007981 */ /* 0x000162000c1e1500 */
[----:B------:R-:W-:Y:S05]  /*1590*/  BRA `(.L_x_867) ;  /* 0x0000000c002c7947 */ /* 0x000fea0003800000 */
.L_x_868:
[----:B------:R0:W5:Y:S01]  /*15a0*/  LDG.E.U16 R0, desc[UR36][R2.64] ;  /* 0x0000002402007981 */ /* 0x000162000c1e1500 */
[----:B------:R-:W-:Y:S05]  /*15b0*/  BRA `(.L_x_867) ;  /* 0x0000000c00247947 */ /* 0x000fea0003800000 */
.L_x_863:
        /* <DEDUP_REMOVED lines=9> */
.L_x_871:
[----:B------:R-:W2:Y:S02]  /*1650*/  LDG.E.U16 R4, desc[UR36][R2.64] ;  /* 0x0000002402047981 */ /* 0x000ea4000c1e1500 */
[----:B--2---:R-:W-:-:S06]  /*1660*/  HADD2.F32 R4, -RZ, R4.H0_H0 ;  /* 0x20000004ff047230 */ /* 0x004fcc0000004100 */
[----:B------:R-:W0:Y:S02]  /*1670*/  F2I.FTZ.TRUNC.NTZ R4, R4 ;  /* 0x0000000400047305 */ /* 0x000e24000021f100 */
[----:B0-----:R-:W-:Y:S01]  /*1680*/  PRMT R0, R4, 0x7610, R0 ;  /* 0x0000761004007816 */ /* 0x001fe20000000000 */
[----:B------:R-:W-:Y:S06]  /*1690*/  BRA `(.L_x_867) ;  /* 0x0000000800ec7947 */ /* 0x000fec0003800000 */
.L_x_870:
        /* <DEDUP_REMOVED lines=9> */
.L_x_873:
[----:B------:R-:W2:Y:S02]  /*1730*/  LDG.E.U16 R2, desc[UR36][R2.64] ;  /* 0x0000002402027981 */ /* 0x000ea4000c1e1500 */
[----:B--2---:R-:W-:-:S06]  /*1740*/  HADD2.F32 R4, -RZ, R2.H0_H0 ;  /* 0x20000002ff047230 */ /* 0x004fcc0000004100 */
[----:B------:R-:W0:Y:S02]  /*1750*/  F2I.FTZ.TRUNC.NTZ R4, R4 ;  /* 0x0000000400047305 */ /* 0x000e24000021f100 */
[----:B0-----:R-:W-:Y:S01]  /*1760*/  PRMT R0, R4, 0x7610, R0 ;  /* 0x0000761004007816 */ /* 0x001fe20000000000 */
[----:B------:R-:W-:Y:S06]  /*1770*/  BRA `(.L_x_867) ;  /* 0x0000000800b47947 */ /* 0x000fec0003800000 */
.L_x_872:
[----:B------:R-:W2:Y:S02]  /*1780*/  LDG.E.64 R2, desc[UR36][R2.64] ;  /* 0x0000002402027981 */ /* 0x000ea4000c1e1b00 */
[----:B--2---:R0:W1:Y:S01]  /*1790*/  F2I.F64.TRUNC R0, R2 ;  /* 0x0000000200007311 */ /* 0x004062000030d100 */
[----:B------:R-:W-:Y:S05]  /*17a0*/  BRA `(.L_x_867) ;  /* 0x0000000800a87947 */ /* 0x000fea0003800000 */
.L_x_862:
        /* <DEDUP_REMOVED lines=12> */
.L_x_876:
[----:B------:R-:W2:Y:S02]  /*1870*/  LDG.E.64 R2, desc[UR36][R2.64] ;  /* 0x0000002402027981 */ /* 0x000ea4000c1e1b00 */
[----:B--2---:R3:W4:Y:S01]  /*1880*/  F2I.F64.TRUNC R0, R2 ;  /* 0x0000000200007311 */ /* 0x004722000030d100 */
[----:B------:R-:W-:Y:S05]  /*1890*/  BRA `(.L_x_867) ;  /* 0x00000008006c7947 */ /* 0x000fea0003800000 */
.L_x_875:
        /* <DEDUP_REMOVED lines=28> */
.L_x_878:
        /* <DEDUP_REMOVED lines=15> */
.L_x_877:
[----:B------:R-:W2:Y:S02]  /*1b50*/  LDG.E.U16 R4, desc[UR36][R2.64] ;  /* 0x0000002402047981 */ /* 0x000ea4000c1e1500 */
[----:B--2---:R-:W-:-:S06]  /*1b60*/  IMAD.U32 R4, R4, 0x10000, RZ ;  /* 0x0001000004047824 */ /* 0x004fcc00078e00ff */
[----:B------:R-:W0:Y:S02]  /*1b70*/  F2I.FTZ.TRUNC.NTZ R4, R4 ;  /* 0x0000000400047305 */ /* 0x000e24000021f100 */
[----:B0-----:R-:W-:Y:S01]  /*1b80*/  PRMT R0, R4, 0x7610, R0 ;  /* 0x0000761004007816 */ /* 0x001fe20000000000 */
[----:B------:R-:W-:Y:S06]  /*1b90*/  BRA `(.L_x_867) ;  /* 0x0000000400ac7947 */ /* 0x000fec0003800000 */
.L_x_874:
        /* <DEDUP_REMOVED lines=10> */
.L_x_881:
        /* <DEDUP_REMOVED lines=21> */
.L_x_885:
[----:B------:R-:W-:Y:S05]  /*1d90*/  BSYNC B1 ;  /* 0x0000000000017941 */ /* 0x000fea0003800000 */
.L_x_884:
[----:B------:R-:W-:Y:S01]  /*1da0*/  IMAD.SHL.U32 R2, R2, 0x100000, RZ ;  /* 0x0010000002027824 */ /* 0x000fe200078e00ff */
[----:B------:R-:W-:-:S04]  /*1db0*/  LEA R3, R0, 0x3b800000, 0x17 ;  /* 0x3b80000000037811 */ /* 0x000fc800078eb8ff */
[----:B------:R-:W-:-:S07]  /*1dc0*/  LOP3.LUT R4, R3, R2, R4, 0xfe, !PT ;  /* 0x0000000203047212 */ /* 0x000fce00078efe04 */
.L_x_883:
[----:B------:R-:W-:Y:S05]  /*1dd0*/  BSYNC B0 ;  /* 0x0000000000007941 */ /* 0x000fea0003800000 */
.L_x_882:
[----:B------:R-:W0:Y:S02]  /*1de0*/  F2I.FTZ.TRUNC.NTZ R4, R4 ;  /* 0x0000000400047305 */ /* 0x000e24000021f100 */
[----:B0-----:R-:W-:Y:S01]  /*1df0*/  PRMT R0, R4, 0x7610, R0 ;  /* 0x0000761004007816 */ /* 0x001fe20000000000 */
[----:B------:R-:W-:Y:S06]  /*1e00*/  BRA `(.L_x_867) ;  /* 0x0000000400107947 */ /* 0x000fec0003800000 */
.L_x_880:
        /* <DEDUP_REMOVED lines=21> */
.L_x_889:
[----:B------:R-:W-:Y:S05]  /*1f60*/  BSYNC B1 ;  /* 0x0000000000017941 */ /* 0x000fea0003800000 */
.L_x_888:
[----:B------:R-:W-:Y:S01]  /*1f70*/  IMAD.SHL.U32 R2, R2, 0x200000, RZ ;  /* 0x0020000002027824 */ /* 0x000fe200078e00ff */
[----:B------:R-:W-:-:S04]  /*1f80*/  LEA R3, R0, 0x37800000, 0x17 ;  /* 0x3780000000037811 */ /* 0x000fc800078eb8ff */
[----:B------:R-:W-:-:S07]  /*1f90*/  LOP3.LUT R4, R3, R2, R4, 0xfe, !PT ;  /* 0x0000000203047212 */ /* 0x000fce00078efe04 */
.L_x_887:
[----:B------:R-:W-:Y:S05]  /*1fa0*/  BSYNC B0 ;  /* 0x0000000000007941 */ /* 0x000fea0003800000 */
.L_x_886:
[----:B------:R-:W0:Y:S02]  /*1fb0*/  F2I.FTZ.TRUNC.NTZ R4, R4 ;  /* 0x0000000400047305 */ /* 0x000e24000021f100 */
[----:B0-----:R-:W-:Y:S01]  /*1fc0*/  PRMT R0, R4, 0x7610, R0 ;  /* 0x0000761004007816 */ /* 0x001fe20000000000 */
[----:B------:R-:W-:Y:S06]  /*1fd0*/  BRA `(.L_x_867) ;  /* 0x00000000009c7947 */ /* 0x000fec0003800000 */
.L_x_879:
        /* <DEDUP_REMOVED lines=14> */
.L_x_893:
[----:B------:R-:W-:Y:S05]  /*20c0*/  BSYNC B0 ;  /* 0x0000000000007941 */ /* 0x000fea0003800000 */
.L_x_892:
[----:B------:R-:W0:Y:S02]  /*20d0*/  F2I.FTZ.TRUNC.NTZ R4, R4 ;  /* 0x0000000400047305 */ /* 0x000e24000021f100 */
[----:B0-----:R-:W-:Y:S01]  /*20e0*/  PRMT R0, R4, 0x7610, R0 ;  /* 0x0000761004007816 */ /* 0x001fe20000000000 */
[----:B------:R-:W-:Y:S06]  /*20f0*/  BRA `(.L_x_867) ;  /* 0x0000000000547947 */ /* 0x000fec0003800000 */
.L_x_866:
        /* <DEDUP_REMOVED lines=16> */
.L_x_894:
[----:B------:R-:W-:Y:S01]  /*2200*/  PRMT R0, RZ, 0x7610, R0 ;  /* 0x00007610ff007816 */ /* 0x000fe20000000000 */
[----:B------:R-:W-:Y:S06]  /*2210*/  BRA `(.L_x_867) ;  /* 0x00000000000c7947 */ /* 0x000fec0003800000 */
.L_x_891:
[----:B------:R2:W5:Y:S01]  /*2220*/  LDG.E.U16 R0, desc[UR36][R2.64] ;  /* 0x0000002402007981 */ /* 0x000562000c1e1500 */
[----:B------:R-:W-:Y:S05]  /*2230*/  BRA `(.L_x_867) ;  /* 0x0000000000047947 */ /* 0x000fea0003800000 */
.L_x_890:
[----:B------:R1:W5:Y:S02]  /*2240*/  LDG.E.U16 R0, desc[UR36][R2.64] ;  /* 0x0000002402007981 */ /* 0x000364000c1e1500 */
.L_x_867:
[----:B0123--:R-:W0:Y:S01]  /*2250*/  LDC.U8 R3, c[0x0][0x424] ;  /* 0x00010900ff037b82 */ /* 0x00fe220000000000 */
[----:B------:R-:W-:Y:S01]  /*2260*/  ULDC.U16 UR4, c[0x0][0x422] ;  /* 0x0001088000047ab9 */ /* 0x000fe20000000400 */
[----:B----45:R-:W-:Y:S01]  /*2270*/  PRMT R0, R0, 0x9910, RZ ;  /* 0x0000991000007816 */ /* 0x030fe200000000ff */
[----:B------:R-:W-:-:S04]  /*2280*/  UPRMT UR4, UR4, 0x9910, URZ ;  /* 0x0000991004047896 */ /* 0x000fc8000800003f */
[----:B------:R-:W-:-:S04]  /*2290*/  UISETP.LT.U32.AND UP0, UPT, UR4, 0xf, UPT ;  /* 0x0000000f0400788c */ /* 0x000fc8000bf01070 */
[----:B------:R-:W-:-:S06]  /*22a0*/  USEL UR4, UR4, 0xf, UP0 ;  /* 0x0000000f04047887 */ /* 0x000fcc0008000000 */
[----:B------:R-:W-:Y:S02]  /*22b0*/  SHF.R.S32.HI R5, RZ, UR4, R0 ;  /* 0x00000004ff057c19 */ /* 0x000fe40008011400 */
        /* <DEDUP_REMOVED lines=13> */
.L_x_898:
[----:B------:R3:W-:Y:S01]  /*2390*/  STG.E.U8 desc[UR36][R16.64], R5 ;  /* 0x0000000510007986 */ /* 0x0007e2000c101124 */
[----:B------:R-:W-:Y:S05]  /*23a0*/  BRA `(.L_x_900) ;  /* 0x0000000c005c7947 */ /* 0x000fea0003800000 */
.L_x_897:
        /* <DEDUP_REMOVED lines=10> */
.L_x_902:
[----:B------:R1:W-:Y:S01]  /*2450*/  STG.E desc[UR36][R16.64], R5 ;  /* 0x0000000510007986 */ /* 0x0003e2000c101924 */
[----:B------:R-:W-:Y:S05]  /*2460*/  BRA `(.L_x_900) ;  /* 0x0000000c002c7947 */ /* 0x000fea0003800000 */
.L_x_901:
[----:B------:R2:W-:Y:S01]  /*2470*/  STG.E.U16 desc[UR36][R16.64], R5 ;  /* 0x0000000510007986 */ /* 0x0005e2000c101524 */
[----:B------:R-:W-:Y:S05]  /*2480*/  BRA `(.L_x_900) ;  /* 0x0000000c00247947 */ /* 0x000fea0003800000 */
.L_x_896:
        /* <DEDUP_REMOVED lines=9> */
.L_x_904:
[----:B------:R-:W0:Y:S02]  /*2520*/  I2F.S16 R0, R5 ;  /* 0x0000000500007306 */ /* 0x000e240000101400 */
[----:B0-----:R-:W-:-:S05]  /*2530*/  F2FP.F16.F32.PACK_AB R0, RZ, R0 ;  /* 0x00000000ff00723e */ /* 0x001fca00000000ff */
[----:B------:R0:W-:Y:S01]  /*2540*/  STG.E.U16 desc[UR36][R16.64], R0 ;  /* 0x0000000010007986 */ /* 0x0001e2000c101524 */
[----:B------:R-:W-:Y:S05]  /*2550*/  BRA `(.L_x_900) ;  /* 0x0000000800f07947 */ /* 0x000fea0003800000 */
.L_x_903:
        /* <DEDUP_REMOVED lines=10> */
.L_x_906:
[----:B------:R-:W0:Y:S02]  /*2600*/  I2F.S16 R5, R5 ;  /* 0x0000000500057306 */ /* 0x000e240000101400 */
[----:B0-----:R-:W-:-:S04]  /*2610*/  F2FP.F16.F32.PACK_AB R3, RZ, R5 ;  /* 0x00000005ff03723e */ /* 0x001fc800000000ff */
[----:B------:R-:W-:-:S05]  /*2620*/  PRMT R3, R3, 0x5410, RZ ;  /* 0x0000541003037816 */ /* 0x000fca00000000ff */
[----:B------:R0:W-:Y:S01]  /*2630*/  STG.E desc[UR36][R16.64], R3 ;  /* 0x0000000310007986 */ /* 0x0001e2000c101924 */
[----:B------:R-:W-:Y:S05]  /*2640*/  BRA `(.L_x_900) ;  /* 0x0000000800b47947 */ /* 0x000fea0003800000 */
.L_x_905:
[----:B------:R-:W0:Y:S02]  /*2650*/  I2F.F64.S16 R2, R5 ;  /* 0x0000000500027312 */ /* 0x000e240000101c00 */
[----:B0-----:R0:W-:Y:S01]  /*2660*/  STG.E.64 desc[UR36][R16.64], R2 ;  /* 0x0000000210007986 */ /* 0x0011e2000c101b24 */
[----:B------:R-:W-:Y:S05]  /*2670*/  BRA `(.L_x_900) ;  /* 0x0000000800a87947 */ /* 0x000fea0003800000 */
.L_x_895:
        /* <DEDUP_REMOVED lines=13> */
.L_x_909:
[----:B------:R-:W0:Y:S01]  /*2750*/  I2F.F64.S16 R4, R5 ;  /* 0x0000000500047312 */ /* 0x000e220000101c00 */
[----:B------:R-:W-:-:S05]  /*2760*/  CS2R R6, SRZ ;  /* 0x0000000000067805 */ /* 0x000fca000001ff00 */
[----:B0-----:R0:W-:Y:S01]  /*2770*/  STG.E.128 desc[UR36][R16.64], R4 ;  /* 0x0000000410007986 */ /* 0x0011e2000c101d24 */
[----:B------:R-:W-:Y:S05]  /*2780*/  BRA `(.L_x_900) ;  /* 0x0000000800647947 */ /* 0x000fea0003800000 */
.L_x_908:
        /* <DEDUP_REMOVED lines=21> */
.L_x_913:
[----:B------:R-:W-:Y:S05]  /*28e0*/  BSYNC B0 ;  /* 0x0000000000007941 */ /* 0x000fea0003800000 */
.L_x_912:
[----:B------:R-:W-:-:S05]  /*28f0*/  LOP3.LUT R3, R0, R3, RZ, 0xfc, !PT ;  /* 0x0000000300037212 */ /* 0x000fca00078efcff */
[----:B------:R0:W-:Y:S01]  /*2900*/  STG.E.U8 desc[UR36][R16.64], R3 ;  /* 0x0000000310007986 */ /* 0x0001e2000c101124 */
[----:B------:R-:W-:Y:S05]  /*2910*/  BRA `(.L_x_900) ;  /* 0x0000000800007947 */ /* 0x000fea0003800000 */
.L_x_911:
        /* <DEDUP_REMOVED lines=13> */
.L_x_915:
[----:B------:R-:W-:Y:S01]  /*29f0*/  IMAD.MOV.U32 R0, RZ, RZ, 0x7f ;  /* 0x0000007fff007424 */ /* 0x000fe200078e00ff */
[----:B------:R-:W-:-:S04]  /*2a00*/  ISETP.GT.U32.AND P0, PT, R2, 0x7f800000, PT ;  /* 0x7f8000000200780c */ /* 0x000fc80003f04070 */
[----:B------:R-:W-:-:S09]  /*2a10*/  SEL R0, R0, 0x7c, P0 ;  /* 0x0000007c00007807 */ /* 0x000fd20000000000 */
.L_x_916:
[----:B------:R-:W-:Y:S05]  /*2a20*/  BSYNC B0 ;  /* 0x0000000000007941 */ /* 0x000fea0003800000 */
.L_x_914:
[----:B------:R-:W-:-:S04]  /*2a30*/  LOP3.LUT R2, R5, 0x80000000, RZ, 0xc0, !PT ;  /* 0x8000000005027812 */ /* 0x000fc800078ec0ff */
[----:B------:R-:W-:-:S04]  /*2a40*/  SHF.R.U32.HI R3, RZ, 0x18, R2 ;  /* 0x00000018ff037819 */ /* 0x000fc80000011602 */
[----:B------:R-:W-:-:S05]  /*2a50*/  LOP3.LUT R3, R0, R3, RZ, 0xfc, !PT ;  /* 0x0000000300037212 */ /* 0x000fca00078efcff */
[----:B------:R0:W-:Y:S01]  /*2a60*/  STG.E.U8 desc[UR36][R16.64], R3 ;  /* 0x0000000310007986 */ /* 0x0001e2000c101124 */
[----:B------:R-:W-:Y:S05]  /*2a70*/  BRA `(.L_x_900) ;  /* 0x0000000400a87947 */ /* 0x000fea0003800000 */
.L_x_910:
[----:B------:R-:W0:Y:S02]  /*2a80*/  I2F.S16 R0, R5 ;  /* 0x0000000500007306 */ /* 0x000e240000101400 */
[----:B0-----:R-:W-:-:S05]  /*2a90*/  F2FP.BF16.F32.PACK_AB R0, RZ, R0 ;  /* 0x00000000ff00723e */ /* 0x001fca00000010ff */
[----:B------:R0:W-:Y:S01]  /*2aa0*/  STG.E.U16 desc[UR36][R16.64], R0 ;  /* 0x0000000010007986 */ /* 0x0001e2000c101524 */
[----:B------:R-:W-:Y:S05]  /*2ab0*/  BRA `(.L_x_900) ;  /* 0x0000000400987947 */ /* 0x000fea0003800000 */
.L_x_907:
        /* <DEDUP_REMOVED lines=10> */
.L_x_919:
        /* <DEDUP_REMOVED lines=17> */
.L_x_922:
[----:B------:R-:W-:-:S04]  /*2c70*/  LOP3.LUT R2, R5, 0x80000000, RZ, 0xc0, !PT ;  /* 0x8000000005027812 */ /* 0x000fc800078ec0ff */
[----:B------:R-:W-:-:S04]  /*2c80*/  SHF.R.U32.HI R3, RZ, 0x18, R2 ;  /* 0x00000018ff037819 */ /* 0x000fc80000011602 */
[----:B------:R-:W-:-:S04]  /*2c90*/  LOP3.LUT R0, R0, R3, RZ, 0xfc, !PT ;  /* 0x0000000300007212 */ /* 0x000fc800078efcff */
[----:B------:R-:W-:-:S07]  /*2ca0*/  PRMT R8, R0, 0x7610, R8 ;  /* 0x0000761000087816 */ /* 0x000fce0000000008 */
.L_x_921:
[----:B------:R-:W-:Y:S05]  /*2cb0*/  BSYNC B0 ;  /* 0x0000000000007941 */ /* 0x000fea0003800000 */
.L_x_920:
[----:B------:R0:W-:Y:S01]  /*2cc0*/  STG.E.U8 desc[UR36][R16.64], R8 ;  /* 0x0000000810007986 */ /* 0x0001e2000c101124 */
[----:B------:R-:W-:Y:S05]  /*2cd0*/  BRA `(.L_x_900) ;  /* 0x0000000400107947 */ /* 0x000fea0003800000 */
.L_x_918:
        /* <DEDUP_REMOVED lines=17> */
.L_x_925:
[----:B------:R-:W-:-:S04]  /*2df0*/  LOP3.LUT R2, R5, 0x80000000, RZ, 0xc0, !PT ;  /* 0x8000000005027812 */ /* 0x000fc800078ec0ff */
[----:B------:R-:W-:-:S04]  /*2e00*/  SHF.R.U32.HI R3, RZ, 0x18, R2 ;  /* 0x00000018ff037819 */ /* 0x000fc80000011602 */
[----:B------:R-:W-:-:S04]  /*2e10*/  LOP3.LUT R0, R0, R3, RZ, 0xfc, !PT ;  /* 0x0000000300007212 */ /* 0x000fc800078efcff */
[----:B------:R-:W-:-:S07]  /*2e20*/  PRMT R8, R0, 0x7610, R8 ;  /* 0x0000761000087816 */ /* 0x000fce0000000008 */
.L_x_924:
[----:B------:R-:W-:Y:S05]  /*2e30*/  BSYNC B0 ;  /* 0x0000000000007941 */ /* 0x000fea0003800000 */
.L_x_923:
[----:B------:R0:W-:Y:S01]  /*2e40*/  STG.E.U8 desc[UR36][R16.64], R8 ;  /* 0x0000000810007986 */ /* 0x0001e2000c101124 */
[----:B------:R-:W-:Y:S05]  /*2e50*/  BRA `(.L_x_900) ;  /* 0x0000000000b07947 */ /* 0x000fea0003800000 */
.L_x_917:
        /* <DEDUP_REMOVED lines=22> */
.L_x_899:
        /* <DEDUP_REMOVED lines=16> */
.L_x_928:
[----:B------:R-:W-:Y:S05]  /*30c0*/  BRA `(.L_x_900) ;  /* 0x0000000000147947 */ /* 0x000fea0003800000 */
.L_x_927:
[----:B------:R-:W-:-:S04]  /*30d0*/  PRMT R2, R5, 0x9910, RZ ;  /* 0x0000991005027816 */ /* 0x000fc800000000ff */
[----:B------:R-:W-:-:S05]  /*30e0*/  SHF.R.S32.HI R3, RZ, 0x1f, R2 ;  /* 0x0000001fff037819 */ /* 0x000fca0000011402 */
[----:B------:R0:W-:Y:S01]  /*30f0*/  STG.E.64 desc[UR36][R16.64], R2 ;  /* 0x0000000210007986 */ /* 0x0001e2000c101b24 */
[----:B------:R-:W-:Y:S05]  /*3100*/  BRA `(.L_x_900) ;  /* 0x0000000000047947 */ /* 0x000fea0003800000 */
.L_x_926:
[----:B------:R0:W-:Y:S02]  /*3110*/  STG.E desc[UR36][R16.64], R5 ;  /* 0x0000000510007986 */ /* 0x0001e4000c101924 */
.L_x_900:
[----:B------:R-:W-:-:S04]  /*3120*/  IMAD R18, R23, 0x200, R18 ;  /* 0x0000020017127824 */ /* 0x000fc800078e0212 */
[----:B------:R-:W-:-:S07]  /*3130*/  VIADD R19, R18, 0x80 ;  /* 0x0000008012137836 */ /* 0x000fce0000000000 */
.L_x_860:
[----:B------:R-:W-:Y:S05]  /*3140*/  BSYNC B6 ;  /* 0x0000000000067941 */ /* 0x000fea0003800000 */
.L_x_859:
[----:B------:R-:W-:Y:S01]  /*3150*/  ULDC UR4, c[0x0][0x210] ;  /* 0x0000840000047ab9 */ /* 0x000fe20000000800 */
[----:B------:R-:W-:Y:S01]  /*3160*/  BSSY B6, `(.L_x_929) ;  /* 0x000030b000067945 */ /* 0x000fe20003800000 */
[----:B------:R-:W-:-:S13]  /*3170*/  ISETP.GE.AND P0, PT, R19, UR4, PT ;  /* 0x0000000413007c0c */ /* 0x000fda000bf06270 */
[----:B------:R-:W-:Y:S05]  /*3180*/  @P0 BRA `(.L_x_930) ;  /* 0x0000003000200947 */ /* 0x000fea0003800000 */
[----:B0-----:R-:W0:Y:S01]  /*3190*/  LDC R6, c[0x0][0x218] ;  /* 0x00008600ff067b82 */ /* 0x001e220000000800 */
[----:B------:R-:W-:Y:S02]  /*31a0*/  IMAD.MOV.U32 R0, RZ, RZ, RZ ;  /* 0x000000ffff007224 */ /* 0x000fe400078e00ff */
[----:B-1234-:R-:W-:Y:S01]  /*31b0*/  IMAD.MOV.U32 R16, RZ, RZ, RZ ;  /* 0x000000ffff107224 */ /* 0x01efe200078e00ff */
[----:B0-----:R-:W-:-:S13]  /*31c0*/  ISETP.NE.AND P0, PT, R6, RZ, PT ;  /* 0x000000ff0600720c */ /* 0x001fda0003f05270 */
[----:B------:R-:W-:Y:S05]  /*31d0*/  @!P0 BRA `(.L_x_931) ;  /* 0x0000001000a88947 */ /* 0x000fea0003800000 */
        /* <DEDUP_REMOVED lines=298> */
.L_x_931:
        /* <DEDUP_REMOVED lines=20> */
.L_x_935:
[----:B------:R0:W5:Y:S01]  /*45c0*/  LDG.E.U8 R0, desc[UR36][R2.64] ;  /* 0x0000002402007981 */ /* 0x000162000c1e1100 */
[----:B------:R-:W-:Y:S05]  /*45d0*/  BRA `(.L_x_937) ;  /* 0x0000000c00547947 */ /* 0x000fea0003800000 */
.L_x_934:
        /* <DEDUP_REMOVED lines=8> */
.L_x_939:
[----:B------:R0:W5:Y:S01]  /*4660*/  LDG.E.U16 R0, desc[UR36][R2.64] ;  /* 0x0000002402007981 */ /* 0x000162000c1e1500 */
[----:B------:R-:W-:Y:S05]  /*4670*/  BRA `(.L_x_937) ;  /* 0x0000000c002c7947 */ /* 0x000fea0003800000 */
.L_x_938:
[----:B------:R0:W5:Y:S01]  /*4680*/  LDG.E.U16 R0, desc[UR36][R2.64] ;  /* 0x0000002402007981 */ /* 0x000162000c1e1500 */
[----:B------:R-:W-:Y:S05]  /*4690*/  BRA `(.L_x_937) ;  /* 0x0000000c00247947 */ /* 0x000fea0003800000 */
.L_x_933:
        /* <DEDUP_REMOVED lines=9> */
.L_x_941:
[----:B------:R-:W2:Y:S02]  /*4730*/  LDG.E.U16 R4, desc[UR36][R2.64] ;  /* 0x0000002402047981 */ /* 0x000ea4000c1e1500 */
[----:B--2---:R-:W-:-:S06]  /*4740*/  HADD2.F32 R4, -RZ, R4.H0_H0 ;  /* 0x20000004ff047230 */ /* 0x004fcc0000004100 */
[----:B------:R-:W0:Y:S02]  /*4750*/  F2I.FTZ.TRUNC.NTZ R4, R4 ;  /* 0x0000000400047305 */ /* 0x000e24000021f100 */
[----:B0-----:R-:W-:Y:S01]  /*4760*/  PRMT R0, R4, 0x7610, R0 ;  /* 0x0000761004007816 */ /* 0x001fe20000000000 */
[----:B------:R-:W-:Y:S06]  /*4770*/  BRA `(.L_x_937) ;  /* 0x0000000800ec7947 */ /* 0x000fec0003800000 */
.L_x_940:
        /* <DEDUP_REMOVED lines=9> */
.L_x_943:
[----:B------:R-:W2:Y:S02]  /*4810*/  LDG.E.U16 R2, desc[UR36][R2.64] ;  /* 0x0000002402027981 */ /* 0x000ea4000c1e1500 */
[----:B--2---:R-:W-:-:S06]  /*4820*/  HADD2.F32 R4, -RZ, R2.H0_H0 ;  /* 0x20000002ff047230 */ /* 0x004fcc0000004100 */
[----:B------:R-:W0:Y:S02]  /*4830*/  F2I.FTZ.TRUNC.NTZ R4, R4 ;  /* 0x0000000400047305 */ /* 0x000e24000021f100 */
[----:B0-----:R-:W-:Y:S01]  /*4840*/  PRMT R0, R4, 0x7610, R0 ;  /* 0x0000761004007816 */ /* 0x001fe20000000000 */
[----:B------:R-:W-:Y:S06]  /*4850*/  BRA `(.L_x_937) ;  /* 0x0000000800b47947 */ /* 0x000fec0003800000 */
.L_x_942:
[----:B------:R-:W2:Y:S02]  /*4860*/  LDG.E.64 R2, desc[UR36][R2.64] ;  /* 0x0000002402027981 */ /* 0x000ea4000c1e1b00 */
[----:B--2---:R0:W1:Y:S01]  /*4870*/  F2I.F64.TRUNC R0, R2 ;  /* 0x0000000200007311 */ /* 0x004062000030d100 */
[----:B------:R-:W-:Y:S05]  /*4880*/  BRA `(.L_x_937) ;  /* 0x0000000800a87947 */ /* 0x000fea0003800000 */
.L_x_932:
        /* <DEDUP_REMOVED lines=12> */
.L_x_946:
[----:B------:R-:W2:Y:S02]  /*4950*/  LDG.E.64 R2, desc[UR36][R2.64] ;  /* 0x0000002402027981 */ /* 0x000ea4000c1e1b00 */
[----:B--2---:R3:W4:Y:S01]  /*4960*/  F2I.F64.TRUNC R0, R2 ;  /* 0x0000000200007311 */ /* 0x004722000030d100 */
[----:B------:R-:W-:Y:S05]  /*4970*/  BRA `(.L_x_937) ;  /* 0x00000008006c7947 */ /* 0x000fea0003800000 */
.L_x_945:
        /* <DEDUP_REMOVED lines=28> */
.L_x_948:
        /* <DEDUP_REMOVED lines=15> */
.L_x_947:
[----:B------:R-:W2:Y:S02]  /*4c30*/  LDG.E.U16 R4, desc[UR36][R2.64] ;  /* 0x0000002402047981 */ /* 0x000ea4000c1e1500 */
[----:B--2---:R-:W-:-:S06]  /*4c40*/  IMAD.U32 R4, R4, 0x10000, RZ ;  /* 0x0001000004047824 */ /* 0x004fcc00078e00ff */
[----:B------:R-:W0:Y:S02]  /*4c50*/  F2I.FTZ.TRUNC.NTZ R4, R4 ;  /* 0x0000000400047305 */ /* 0x000e24000021f100 */
[----:B0-----:R-:W-:Y:S01]  /*4c60*/  PRMT R0, R4, 0x7610, R0 ;  /* 0x0000761004007816 */ /* 0x001fe20000000000 */
[----:B------:R-:W-:Y:S06]  /*4c70*/  BRA `(.L_x_937) ;  /* 0x0000000400ac7947 */ /* 0x000fec0003800000 */
.L_x_944:
        /* <DEDUP_REMOVED lines=10> */
.L_x_951:
        /* <DEDUP_REMOVED lines=21> */
.L_x_955:
[----:B------:R-:W-:Y:S05]  /*4e70*/  BSYNC B1 ;  /* 0x0000000000017941 */ /* 0x000fea0003800000 */
.L_x_954:
[----:B------:R-:W-:Y:S01]  /*4e80*/  IMAD.SHL.U32 R2, R2, 0x100000, RZ ;  /* 0x0010000002027824 */ /* 0x000fe200078e00ff */
[----:B------:R-:W-:-:S04]  /*4e90*/  LEA R3, R0, 0x3b800000, 0x17 ;  /* 0x3b80000000037811 */ /* 0x000fc800078eb8ff */
[----:B------:R-:W-:-:S07]  /*4ea0*/  LOP3.LUT R4, R3, R2, R4, 0xfe, !PT ;  /* 0x0000000203047212 */ /* 0x000fce00078efe04 */
.L_x_953:
[----:B------:R-:W-:Y:S05]  /*4eb0*/  BSYNC B0 ;  /* 0x0000000000007941 */ /* 0x000fea0003800000 */
.L_x_952:
[----:B------:R-:W0:Y:S02]  /*4ec0*/  F2I.FTZ.TRUNC.NTZ R4, R4 ;  /* 0x0000000400047305 */ /* 0x000e24000021f100 */
[----:B0-----:R-:W-:Y:S01]  /*4ed0*/  PRMT R0, R4, 0x7610, R0 ;  /* 0x0000761004007816 */ /* 0x001fe20000000000 */
[----:B------:R-:W-:Y:S06]  /*4ee0*/  BRA `(.L_x_937) ;  /* 0x0000000400107947 */ /* 0x000fec0003800000 */
.L_x_950:
        /* <DEDUP_REMOVED lines=21> */
.L_x_959:
[----:B------:R-:W-:Y:S05]  /*5040*/  BSYNC B1 ;  /* 0x0000000000017941 */ /* 0x000fea0003800000 */
.L_x_958:
[----:B------:R-:W-:Y:S01]  /*5050*/  IMAD.SHL.U32 R2, R2, 0x200000, RZ ;  /* 0x0020000002027824 */ /* 0x000fe200078e00ff */
[----:B------:R-:W-:-:S04]  /*5060*/  LEA R3, R0, 0x37800000, 0x17 ;  /* 0x3780000000037811 */ /* 0x000fc800078eb8ff */
[----:B------:R-:W-:-:S07]  /*5070*/  LOP3.LUT R4, R3, R2, R4, 0xfe, !PT ;  /* 0x0000000203047212 */ /* 0x000fce00078efe04 */
.L_x_957:
[----:B------:R-:W-:Y:S05]  /*5080*/  BSYNC B0 ;  /* 0x0000000000007941 */ /* 0x000fea0003800000 */
.L_x_956:
[----:B------:R-:W0:Y:S02]  /*5090*/  F2I.FTZ.TRUNC.NTZ R4, R4 ;  /* 0x0000000400047305 */ /* 0x000e24000021f100 */
[----:B0-----:R-:W-:Y:S01]  /*50a0*/  PRMT R0, R4, 0x7610, R0 ;  /* 0x0000761004007816 */ /* 0x001fe20000000000 */
[----:B------:R-:W-:Y:S06]  /*50b0*/  BRA `(.L_x_937) ;  /* 0x00000000009c7947 */ /* 0x000fec0003800000 */
.L_x_949:
        /* <DEDUP_REMOVED lines=14> */
.L_x_963:
[----:B------:R-:W-:Y:S05]  /*51a0*/  BSYNC B0 ;  /* 0x0000000000007941 */ /* 0x000fea0003800000 */
.L_x_962:
[----:B------:R-:W0:Y:S02]  /*51b0*/  F2I.FTZ.TRUNC.NTZ R4, R4 ;  /* 0x0000000400047305 */ /* 0x000e24000021f100 */
[----:B0-----:R-:W-:Y:S01]  /*51c0*/  PRMT R0, R4, 0x7610, R0 ;  /* 0x0000761004007816 */ /* 0x001fe20000000000 */
[----:B------:R-:W-:Y:S06]  /*51d0*/  BRA `(.L_x_937) ;  /* 0x0000000000547947 */ /* 0x000fec0003800000 */
.L_x_936:
        /* <DEDUP_REMOVED lines=16> */
.L_x_964:
[----:B------:R-:W-:Y:S01]  /*52e0*/  PRMT R0, RZ, 0x7610, R0 ;  /* 0x00007610ff007816 */ /* 0x000fe20000000000 */
[----:B------:R-:W-:Y:S06]  /*52f0*/  BRA `(.L_x_937) ;  /* 0x00000000000c7947 */ /* 0x000fec0003800000 */
.L_x_961:
[----:B------:R2:W5:Y:S01]  /*5300*/  LDG.E.U16 R0, desc[UR36][R2.64] ;  /* 0x0000002402007981 */ /* 0x000562000c1e1500 */
[----:B------:R-:W-:Y:S05]  /*5310*/  BRA `(.L_x_937) ;  /* 0x0000000000047947 */ /* 0x000fea0003800000 */
.L_x_960:
[----:B------:R1:W5:Y:S02]  /*5320*/  LDG.E.U16 R0, desc[UR36][R2.64] ;  /* 0x0000002402007981 */ /* 0x000364000c1e1500 */
.L_x_937:
        /* <DEDUP_REMOVED lines=20> */
.L_x_968:
[----:B------:R0:W-:Y:S01]  /*5470*/  STG.E.U8 desc[UR36][R16.64], R5 ;  /* 0x0000000510007986 */ /* 0x0001e2000c101124 */
[----:B------:R-:W-:Y:S05]  /*5480*/  BRA `(.L_x_970) ;  /* 0x0000000c005c7947 */ /* 0x000fea0003800000 */
.L_x_967:
        /* <DEDUP_REMOVED lines=10> */
.L_x_972:
[----:B------:R0:W-:Y:S01]  /*5530*/  STG.E desc[UR36][R16.64], R5 ;  /* 0x0000000510007986 */ /* 0x0001e2000c101924 */
[----:B------:R-:W-:Y:S05]  /*5540*/  BRA `(.L_x_970) ;  /* 0x0000000c002c7947 */ /* 0x000fea0003800000 */
.L_x_971:
[----:B------:R0:W-:Y:S01]  /*5550*/  STG.E.U16 desc[UR36][R16.64], R5 ;  /* 0x0000000510007986 */ /* 0x0001e2000c101524 */
[----:B------:R-:W-:Y:S05]  /*5560*/  BRA `(.L_x_970) ;  /* 0x0000000c00247947 */ /* 0x000fea0003800000 */
.L_x_966:
        /* <DEDUP_REMOVED lines=9> */
.L_x_974:
[----:B------:R-:W0:Y:S02]  /*5600*/  I2F.S16 R0, R5 ;  /* 0x0000000500007306 */ /* 0x000e240000101400 */
[----:B0-----:R-:W-:-:S05]  /*5610*/  F2FP.F16.F32.PACK_AB R0, RZ, R0 ;  /* 0x00000000ff00723e */ /* 0x001fca00000000ff */
[----:B------:R0:W-:Y:S01]  /*5620*/  STG.E.U16 desc[UR36][R16.64], R0 ;  /* 0x0000000010007986 */ /* 0x0001e2000c101524 */
[----:B------:R-:W-:Y:S05]  /*5630*/  BRA `(.L_x_970) ;  /* 0x0000000800f07947 */ /* 0x000fea0003800000 */
.L_x_973:
        /* <DEDUP_REMOVED lines=10> */
.L_x_976:
[----:B------:R-:W0:Y:S02]  /*56e0*/  I2F.S16 R5, R5 ;  /* 0x0000000500057306 */ /* 0x000e240000101400 */
[----:B0-----:R-:W-:-:S04]  /*56f0*/  F2FP.F16.F32.PACK_AB R3, RZ, R5 ;  /* 0x00000005ff03723e */ /* 0x001fc800000000ff */
[----:B------:R-:W-:-:S05]  /*5700*/  PRMT R3, R3, 0x5410, RZ ;  /* 0x0000541003037816 */ /* 0x000fca00000000ff */
[----:B------:R0:W-:Y:S01]  /*5710*/  STG.E desc[UR36][R16.64], R3 ;  /* 0x0000000310007986 */ /* 0x0001e2000c101924 */
[----:B------:R-:W-:Y:S05]  /*5720*/  BRA `(.L_x_970) ;  /* 0x0000000800b47947 */ /* 0x000fea0003800000 */
.L_x_975:
[----:B------:R-:W0:Y:S02]  /*5730*/  I2F.F64.S16 R2, R5 ;  /* 0x0000000500027312 */ /* 0x000e240000101c00 */
[----:B0-----:R0:W-:Y:S01]  /*5740*/  STG.E.64 desc[UR36][R16.64], R2 ;  /* 0x0000000210007986 */ /* 0x0011e2000c101b24 */
[----:B------:R-:W-:Y:S05]  /*5750*/  BRA `(.L_x_970) ;  /* 0x0000000800a87947 */ /* 0x000fea0003800000 */
.L_x_965:
        /* <DEDUP_REMOVED lines=13> */
.L_x_979:
[----:B------:R-:W0:Y:S01]  /*5830*/  I2F.F64.S16 R4, R5 ;  /* 0x0000000500047312 */ /* 0x000e220000101c00 */
[----:B------:R-:W-:-:S05]  /*5840*/  CS2R R6, SRZ ;  /* 0x0000000000067805 */ /* 0x000fca000001ff00 */
[----:B0-----:R0:W-:Y:S01]  /*5850*/  STG.E.128 desc[UR36][R16.64], R4 ;  /* 0x0000000410007986 */ /* 0x0011e2000c101d24 */
[----:B------:R-:W-:Y:S05]  /*5860*/  BRA `(.L_x_970) ;  /* 0x0000000800647947 */ /* 0x000fea0003800000 */
.L_x_978:
        /* <DEDUP_REMOVED lines=21> */
.L_x_983:
[----:B------:R-:W-:Y:S05]  /*59c0*/  BSYNC B0 ;  /* 0x0000000000007941 */ /* 0x000fea0003800000 */
.L_x_982:
[----:B------:R-:W-:-:S05]  /*59d0*/  LOP3.LUT R3, R0, R3, RZ, 0xfc, !PT ;  /* 0x0000000300037212 */ /* 0x000fca00078efcff */
[----:B------:R0:W-:Y:S01]  /*59e0*/  STG.E.U8 desc[UR36][R16.64], R3 ;  /* 0x0000000310007986 */ /* 0x0001e2000c101124 */
[----:B------:R-:W-:Y:S05]  /*59f0*/  BRA `(.L_x_970) ;  /* 0x0000000800007947 */ /* 0x000fea0003800000 */
.L_x_981:
        /* <DEDUP_REMOVED lines=13> */
.L_x_985:
[----:B------:R-:W-:Y:S01]  /*5ad0*/  IMAD.MOV.U32 R0, RZ, RZ, 0x7f ;  /* 0x0000007fff007424 */ /* 0x000fe200078e00ff */
[----:B------:R-:W-:-:S04]  /*5ae0*/  ISETP.GT.U32.AND P0, PT, R2, 0x7f800000, PT ;  /* 0x7f8000000200780c */ /* 0x000fc80003f04070 */
[----:B------:R-:W-:-:S09]  /*5af0*/  SEL R0, R0, 0x7c, P0 ;  /* 0x0000007c00007807 */ /* 0x000fd20000000000 */
.L_x_986:
[----:B------:R-:W-:Y:S05]  /*5b00*/  BSYNC B0 ;  /* 0x0000000000007941 */ /* 0x000fea0003800000 */
.L_x_984:
[----:B------:R-:W-:-:S04]  /*5b10*/  LOP3.LUT R2, R5, 0x80000000, RZ, 0xc0, !PT ;  /* 0x8000000005027812 */ /* 0x000fc800078ec0ff */
[----:B------:R-:W-:-:S04]  /*5b20*/  SHF.R.U32.HI R3, RZ, 0x18, R2 ;  /* 0x00000018ff037819 */ /* 0x000fc80000011602 */
[----:B------:R-:W-:-:S05]  /*5b30*/  LOP3.LUT R3, R0, R3, RZ, 0xfc, !PT ;  /* 0x0000000300037212 */ /* 0x000fca00078efcff */
[----:B------:R0:W-:Y:S01]  /*5b40*/  STG.E.U8 desc[UR36][R16.64], R3 ;  /* 0x0000000310007986 */ /* 0x0001e2000c101124 */
[----:B------:R-:W-:Y:S05]  /*5b50*/  BRA `(.L_x_970) ;  /* 0x0000000400a87947 */ /* 0x000fea0003800000 */
.L_x_980:
[----:B------:R-:W0:Y:S02]  /*5b60*/  I2F.S16 R0, R5 ;  /* 0x0000000500007306 */ /* 0x000e240000101400 */
[----:B0-----:R-:W-:-:S05]  /*5b70*/  F2FP.BF16.F32.PACK_AB R0, RZ, R0 ;  /* 0x00000000ff00723e */ /* 0x001fca00000010ff */
[----:B------:R0:W-:Y:S01]  /*5b80*/  STG.E.U16 desc[UR36][R16.64], R0 ;  /* 0x0000000010007986 */ /* 0x0001e2000c101524 */
[----:B------:R-:W-:Y:S05]  /*5b90*/  BRA `(.L_x_970) ;  /* 0x0000000400987947 */ /* 0x000fea0003800000 */
.L_x_977:
        /* <DEDUP_REMOVED lines=10> */
.L_x_989:
        /* <DEDUP_REMOVED lines=17> */
.L_x_992:
[----:B------:R-:W-:-:S04]  /*5d50*/  LOP3.LUT R2, R5, 0x80000000, RZ, 0xc0, !PT ;  /* 0x8000000005027812 */ /* 0x000fc800078ec0ff */
[----:B------:R-:W-:-:S04]  /*5d60*/  SHF.R.U32.HI R3, RZ, 0x18, R2 ;  /* 0x00000018ff037819 */ /* 0x000fc80000011602 */
[----:B------:R-:W-:-:S04]  /*5d70*/  LOP3.LUT R0, R0, R3, RZ, 0xfc, !PT ;  /* 0x0000000300007212 */ /* 0x000fc800078efcff */
[----:B------:R-:W-:-:S07]  /*5d80*/  PRMT R8, R0, 0x7610, R8 ;  /* 0x0000761000087816 */ /* 0x000fce0000000008 */
.L_x_991:
[----:B------:R-:W-:Y:S05]  /*5d90*/  BSYNC B0 ;  /* 0x0000000000007941 */ /* 0x000fea0003800000 */
.L_x_990:
[----:B------:R3:W-:Y:S01]  /*5da0*/  STG.E.U8 desc[UR36][R16.64], R8 ;  /* 0x0000000810007986 */ /* 0x0007e2000c101124 */
[----:B------:R-:W-:Y:S05]  /*5db0*/  BRA `(.L_x_970) ;  /* 0x0000000400107947 */ /* 0x000fea0003800000 */
.L_x_988:
        /* <DEDUP_REMOVED lines=17> */
.L_x_995:
[----:B------:R-:W-:-:S04]  /*5ed0*/  LOP3.LUT R2, R5, 0x80000000, RZ, 0xc0, !PT ;  /* 0x8000000005027812 */ /* 0x000fc800078ec0ff */
[----:B------:R-:W-:-:S04]  /*5ee0*/  SHF.R.U32.HI R3, RZ, 0x18, R2 ;  /* 0x00000018ff037819 */ /* 0x000fc80000011602 */
[----:B------:R-:W-:-:S04]  /*5ef0*/  LOP3.LUT R0, R0, R3, RZ, 0xfc, !PT ;  /* 0x0000000300007212 */ /* 0x000fc800078efcff */
[----:B------:R-:W-:-:S07]  /*5f00*/  PRMT R8, R0, 0x7610, R8 ;  /* 0x0000761000087816 */ /* 0x000fce0000000008 */
.L_x_994:
[----:B------:R-:W-:Y:S05]  /*5f10*/  BSYNC B0 ;  /* 0x0000000000007941 */ /* 0x000fea0003800000 */
.L_x_993:
[----:B------:R0:W-:Y:S01]  /*5f20*/  STG.E.U8 desc[UR36][R16.64], R8 ;  /* 0x0000000810007986 */ /* 0x0001e2000c101124 */
[----:B------:R-:W-:Y:S05]  /*5f30*/  BRA `(.L_x_970) ;  /* 0x0000000000b07947 */ /* 0x000fea0003800000 */
.L_x_987:
        /* <DEDUP_REMOVED lines=22> */
.L_x_969:
        /* <DEDUP_REMOVED lines=16> */
.L_x_998:
[----:B------:R-:W-:Y:S05]  /*61a0*/  BRA `(.L_x_970) ;  /* 0x0000000000147947 */ /* 0x000fea0003800000 */
.L_x_997:
[----:B------:R-:W-:-:S04]  /*61b0*/  PRMT R2, R5, 0x9910, RZ ;  /* 0x0000991005027816 */ /* 0x000fc800000000ff */
[----:B------:R-:W-:-:S05]  /*61c0*/  SHF.R.S32.HI R3, RZ, 0x1f, R2 ;  /* 0x0000001fff037819 */ /* 0x000fca0000011402 */
[----:B------:R2:W-:Y:S01]  /*61d0*/  STG.E.64 desc[UR36][R16.64], R2 ;  /* 0x0000000210007986 */ /* 0x0005e2000c101b24 */
[----:B------:R-:W-:Y:S05]  /*61e0*/  BRA `(.L_x_970) ;  /* 0x0000000000047947 */ /* 0x000fea0003800000 */
.L_x_996:
[----:B------:R0:W-:Y:S02]  /*61f0*/  STG.E desc[UR36][R16.64], R5 ;  /* 0x0000000510007986 */ /* 0x0001e4000c101924 */
.L_x_970:
[----:B------:R-:W-:-:S07]  /*6200*/  VIADD R19, R19, 0x80 ;  /* 0x0000008013137836 */ /* 0x000fce0000000000 */
.L_x_930:
[----:B------:R-:W-:Y:S05]  /*6210*/  BSYNC B6 ;  /* 0x0000000000067941 */ /* 0x000fea0003800000 */
.L_x_929:
        /* <DEDUP_REMOVED lines=307> */
.L_x_1001:
        /* <DEDUP_REMOVED lines=20> */
.L_x_1005:
[----:B------:R0:W5:Y:S01]  /*7690*/  LDG.E.U8 R0, desc[UR36][R2.64] ;  /* 0x0000002402007981 */ /* 0x000162000c1e1100 */
[----:B------:R-:W-:Y:S05]  /*76a0*/  BRA `(.L_x_1007) ;  /* 0x0000000c00547947 */ /* 0x000fea0003800000 */
.L_x_1004:
        /* <DEDUP_REMOVED lines=8> */
.L_x_1009:
[----:B------:R0:W5:Y:S01]  /*7730*/  LDG.E.U16 R0, desc[UR36][R2.64] ;  /* 0x0000002402007981 */ /* 0x000162000c1e1500 */
[----:B------:R-:W-:Y:S05]  /*7740*/  BRA `(.L_x_1007) ;  /* 0x0000000c002c7947 */ /* 0x000fea0003800000 */
.L_x_1008:
[----:B------:R0:W5:Y:S01]  /*7750*/  LDG.E.U16 R0, desc[UR36][R2.64] ;  /* 0x0000002402007981 */ /* 0x000162000c1e1500 */
[----:B------:R-:W-:Y:S05]  /*7760*/  BRA `(.L_x_1007) ;  /* 0x0000000c00247947 */ /* 0x000fea0003800000 */
.L_x_1003:
        /* <DEDUP_REMOVED lines=9> */
.L_x_1011:
[----:B------:R-:W2:Y:S02]  /*7800*/  LDG.E.U16 R4, desc[UR36][R2.64] ;  /* 0x0000002402047981 */ /* 0x000ea4000c1e1500 */
[----:B--2---:R-:W-:-:S06]  /*7810*/  HADD2.F32 R4, -RZ, R4.H0_H0 ;  /* 0x20000004ff047230 */ /* 0x004fcc0000004100 */
[----:B------:R-:W0:Y:S02]  /*7820*/  F2I.FTZ.TRUNC.NTZ R4, R4 ;  /* 0x0000000400047305 */ /* 0x000e24000021f100 */
[----:B0-----:R-:W-:Y:S01]  /*7830*/  PRMT R0, R4, 0x7610, R0 ;  /* 0x0000761004007816 */ /* 0x001fe20000000000 */
[----:B------:R-:W-:Y:S06]  /*7840*/  BRA `(.L_x_1007) ;  /* 0x0000000800ec7947 */ /* 0x000fec0003800000 */
.L_x_1010:
        /* <DEDUP_REMOVED lines=9> */
.L_x_1013:
[----:B------:R-:W2:Y:S02]  /*78e0*/  LDG.E.U16 R2, desc[UR36][R2.64] ;  /* 0x0000002402027981 */ /* 0x000ea4000c1e1500 */
[----:B--2---:R-:W-:-:S06]  /*78f0*/  HADD2.F32 R4, -RZ, R2.H0_H0 ;  /* 0x20000002ff047230 */ /* 0x004fcc0000004100 */
[----:B------:R-:W0:Y:S02]  /*7900*/  F2I.FTZ.TRUNC.NTZ R4, R4 ;  /* 0x0000000400047305 */ /* 0x000e24000021f100 */
[----:B0-----:R-:W-:Y:S01]  /*7910*/  PRMT R0, R4, 0x7610, R0 ;  /* 0x0000761004007816 */ /* 0x001fe20000000000 */
[----:B------:R-:W-:Y:S06]  /*7920*/  BRA `(.L_x_1007) ;  /* 0x0000000800b47947 */ /* 0x000fec0003800000 */
.L_x_1012:
[----:B------:R-:W2:Y:S02]  /*7930*/  LDG.E.64 R2, desc[UR36][R2.64] ;  /* 0x0000002402027981 */ /* 0x000ea4000c1e1b00 */
[----:B--2---:R0:W1:Y:S01]  /*7940*/  F2I.F64.TRUNC R0, R2 ;  /* 0x0000000200007311 */ /* 0x004062000030d100 */
[----:B------:R-:W-:Y:S05]  /*7950*/  BRA `(.L_x_1007) ;  /* 0x0000000800a87947 */ /* 0x000fea0003800000 */
.L_x_1002:
        /* <DEDUP_REMOVED lines=12> */
.L_x_1016:
[----:B------:R-:W2:Y:S02]  /*7a20*/  LDG.E.64 R2, desc[UR36][R2.64] ;  /* 0x0000002402027981 */ /* 0x000ea4000c1e1b00 */
[----:B--2---:R3:W4:Y:S01]  /*7a30*/  F2I.F64.TRUNC R0, R2 ;  /* 0x0000000200007311 */ /* 0x004722000030d100 */
[----:B------:R-:W-:Y:S05]  /*7a40*/  BRA `(.L_x_1007) ;  /* 0x00000008006c7947 */ /* 0x000fea0003800000 */
.L_x_1015:
        /* <DEDUP_REMOVED lines=28> */
.L_x_1018:
        /* <DEDUP_REMOVED lines=15> */
.L_x_1017:
[----:B------:R-:W2:Y:S02]  /*7d00*/  LDG.E.U16 R4, desc[UR36][R2.64] ;  /* 0x0000002402047981 */ /* 0x000ea4000c1e1500 */
[----:B--2---:R-:W-:-:S06]  /*7d10*/  IMAD.U32 R4, R4, 0x10000, RZ ;  /* 0x0001000004047824 */ /* 0x004fcc00078e00ff */
[----:B------:R-:W0:Y:S02]  /*7d20*/  F2I.FTZ.TRUNC.NTZ R4, R4 ;  /* 0x0000000400047305 */ /* 0x000e24000021f100 */
[----:B0-----:R-:W-:Y:S01]  /*7d30*/  PRMT R0, R4, 0x7610, R0 ;  /* 0x0000761004007816 */ /* 0x001fe20000000000 */
[----:B------:R-:W-:Y:S06]  /*7d40*/  BRA `(.L_x_1007) ;  /* 0x0000000400ac7947 */ /* 0x000fec0003800000 */
.L_x_1014:
        /* <DEDUP_REMOVED lines=10> */
.L_x_1021:
        /* <DEDUP_REMOVED lines=21> */
.L_x_1025:
[----:B------:R-:W-:Y:S05]  /*7f40*/  BSYNC B1 ;  /* 0x0000000000017941 */ /* 0x000fea0003800000 */
.L_x_1024:
[----:B------:R-:W-:Y:S01]  /*7f50*/  IMAD.SHL.U32 R2, R2, 0x100000, RZ ;  /* 0x0010000002027824 */ /* 0x000fe200078e00ff */
[----:B------:R-:W-:-:S04]  /*7f60*/  LEA R3, R0, 0x3b800000, 0x17 ;  /* 0x3b80000000037811 */ /* 0x000fc800078eb8ff */
[----:B------:R-:W-:-:S07]  /*7f70*/  LOP3.LUT R4, R3, R2, R4, 0xfe, !PT ;  /* 0x0000000203047212 */ /* 0x000fce00078efe04 */
.L_x_1023:
[----:B------:R-:W-:Y:S05]  /*7f80*/  BSYNC B0 ;  /* 0x0000000000007941 */ /* 0x000fea0003800000 */
.L_x_1022:
[----:B------:R-:W0:Y:S02]  /*7f90*/  F2I.FTZ.TRUNC.NTZ R4, R4 ;  /* 0x0000000400047305 */ /* 0x000e24000021f100 */
[----:B0-----:R-:W-:Y:S01]  /*7fa0*/  PRMT R0, R4, 0x7610, R0 ;  /* 0x0000761004007816 */ /* 0x001fe20000000000 */
[----:B------:R-:W-:Y:S06]  /*7fb0*/  BRA `(.L_x_1007) ;  /* 0x0000000400107947 */ /* 0x000fec0003800000 */
.L_x_1020:
        /* <DEDUP_REMOVED lines=21> */
.L_x_1029:
[----:B------:R-:W-:Y:S05]  /*8110*/  BSYNC B1 ;  /* 0x0000000000017941 */ /* 0x000fea0003800000 */
.L_x_1028:
[----:B------:R-:W-:Y:S01]  /*8120*/  IMAD.SHL.U32 R2, R2, 0x200000, RZ ;  /* 0x0020000002027824 */ /* 0x000fe200078e00ff */
[----:B------:R-:W-:-:S04]  /*8130*/  LEA R3, R0, 0x37800000, 0x17 ;  /* 0x3780000000037811 */ /* 0x000fc800078eb8ff */
[----:B------:R-:W-:-:S07]  /*8140*/  LOP3.LUT R4, R3, R2, R4, 0xfe, !PT ;  /* 0x0000000203047212 */ /* 0x000fce00078efe04 */
.L_x_1027:
[----:B------:R-:W-:Y:S05]  /*8150*/  BSYNC B0 ;  /* 0x0000000000007941 */ /* 0x000fea0003800000 */
.L_x_1026:
[----:B------:R-:W0:Y:S02]  /*8160*/  F2I.FTZ.TRUNC.NTZ R4, R4 ;  /* 0x0000000400047305 */ /* 0x000e24000021f100 */
[----:B0-----:R-:W-:Y:S01]  /*8170*/  PRMT R0, R4, 0x7610, R0 ;  /* 0x0000761004007816 */ /* 0x001fe20000000000 */
[----:B------:R-:W-:Y:S06]  /*8180*/  BRA `(.L_x_1007) ;  /* 0x00000000009c7947 */ /* 0x000fec0003800000 */
.L_x_1019:
        /* <DEDUP_REMOVED lines=14> */
.L_x_1033:
[----:B------:R-:W-:Y:S05]  /*8270*/  BSYNC B0 ;  /* 0x0000000000007941 */ /* 0x000fea0003800000 */
.L_x_1032:
[----:B------:R-:W0:Y:S02]  /*8280*/  F2I.FTZ.TRUNC.NTZ R4, R4 ;  /* 0x0000000400047305 */ /* 0x000e24000021f100 */
[----:B0-----:R-:W-:Y:S01]  /*8290*/  PRMT R0, R4, 0x7610, R0 ;  /* 0x0000761004007816 */ /* 0x001fe20000000000 */
[----:B------:R-:W-:Y:S06]  /*82a0*/  BRA `(.L_x_1007) ;  /* 0x0000000000547947 */ /* 0x000fec0003800000 */
.L_x_1006:
        /* <DEDUP_REMOVED lines=16> */
.L_x_1034:
[----:B------:R-:W-:Y:S01]  /*83b0*/  PRMT R0, RZ, 0x7610, R0 ;  /* 0x00007610ff007816 */ /* 0x000fe20000000000 */
[----:B------:R-:W-:Y:S06]  /*83c0*/  BRA `(.L_x_1007) ;  /* 0x00000000000c7947 */ /* 0x000fec0003800000 */
.L_x_1031:
[----:B------:R1:W5:Y:S01]  /*83d0*/  LDG.E.U16 R0, desc[UR36][R2.64] ;  /* 0x0000002402007981 */ /* 0x000362000c1e1500 */
[----:B------:R-:W-:Y:S05]  /*83e0*/  BRA `(.L_x_1007) ;  /* 0x0000000000047947 */ /* 0x000fea0003800000 */
.L_x_1030:
[----:B------:R2:W5:Y:S02]  /*83f0*/  LDG.E.U16 R0, desc[UR36][R2.64] ;  /* 0x0000002402007981 */ /* 0x000564000c1e1500 */
.L_x_1007:
        /* <DEDUP_REMOVED lines=20> */
.L_x_1038:
[----:B------:R3:W-:Y:S01]  /*8540*/  STG.E.U8 desc[UR36][R16.64], R5 ;  /* 0x0000000510007986 */ /* 0x0007e2000c101124 */
[----:B------:R-:W-:Y:S05]  /*8550*/  BRA `(.L_x_1040) ;  /* 0x0000000c005c7947 */ /* 0x000fea0003800000 */
.L_x_1037:
        /* <DEDUP_REMOVED lines=10> */
.L_x_1042:
[----:B------:R2:W-:Y:S01]  /*8600*/  STG.E desc[UR36][R16.64], R5 ;  /* 0x0000000510007986 */ /* 0x0005e2000c101924 */
[----:B------:R-:W-:Y:S05]  /*8610*/  BRA `(.L_x_1040) ;  /* 0x0000000c002c7947 */ /* 0x000fea0003800000 */
.L_x_1041:
[----:B------:R0:W-:Y:S01]  /*8620*/  STG.E.U16 desc[UR36][R16.64], R5 ;  /* 0x0000000510007986 */ /* 0x0001e2000c101524 */
[----:B------:R-:W-:Y:S05]  /*8630*/  BRA `(.L_x_1040) ;  /* 0x0000000c00247947 */ /* 0x000fea0003800000 */
.L_x_1036:
        /* <DEDUP_REMOVED lines=9> */
.L_x_1044:
[----:B------:R-:W0:Y:S02]  /*86d0*/  I2F.S16 R0, R5 ;  /* 0x0000000500007306 */ /* 0x000e240000101400 */
[----:B0-----:R-:W-:-:S05]  /*86e0*/  F2FP.F16.F32.PACK_AB R0, RZ, R0 ;  /* 0x00000000ff00723e */ /* 0x001fca00000000ff */
[----:B------:R0:W-:Y:S01]  /*86f0*/  STG.E.U16 desc[UR36][R16.64], R0 ;  /* 0x0000000010007986 */ /* 0x0001e2000c101524 */
[----:B------:R-:W-:Y:S05]  /*8700*/  BRA `(.L_x_1040) ;  /* 0x0000000800f07947 */ /* 0x000fea0003800000 */
.L_x_1043:
        /* <DEDUP_REMOVED lines=10> */
.L_x_1046:
[----:B------:R-:W0:Y:S02]  /*87b0*/  I2F.S16 R5, R5 ;  /* 0x0000000500057306 */ /* 0x000e240000101400 */
[----:B0-----:R-:W-:-:S04]  /*87c0*/  F2FP.F16.F32.PACK_AB R3, RZ, R5 ;  /* 0x00000005ff03723e */ /* 0x001fc800000000ff */
[----:B------:R-:W-:-:S05]  /*87d0*/  PRMT R3, R3, 0x5410, RZ ;  /* 0x0000541003037816 */ /* 0x000fca00000000ff */
[----:B------:R0:W-:Y:S01]  /*87e0*/  STG.E desc[UR36][R16.64], R3 ;  /* 0x0000000310007986 */ /* 0x0001e2000c101924 */
[----:B------:R-:W-:Y:S05]  /*87f0*/  BRA `(.L_x_1040) ;  /* 0x0000000800b47947 */ /* 0x000fea0003800000 */
.L_x_1045:
[----:B------:R-:W0:Y:S02]  /*8800*/  I2F.F64.S16 R2, R5 ;  /* 0x0000000500027312 */ /* 0x000e240000101c00 */
[----:B0-----:R0:W-:Y:S01]  /*8810*/  STG.E.64 desc[UR36][R16.64], R2 ;  /* 0x0000000210007986 */ /* 0x0011e2000c101b24 */
[----:B------:R-:W-:Y:S05]  /*8820*/  BRA `(.L_x_1040) ;  /* 0x0000000800a87947 */ /* 0x000fea0003800000 */
.L_x_1035:
        /* <DEDUP_REMOVED lines=13> */
.L_x_1049:
[----:B------:R-:W0:Y:S01]  /*8900*/  I2F.F64.S16 R4, R5 ;  /* 0x0000000500047312 */ /* 0x000e220000101c00 */
[----:B------:R-:W-:-:S05]  /*8910*/  CS2R R6, SRZ ;  /* 0x0000000000067805 */ /* 0x000fca000001ff00 */
[----:B0-----:R0:W-:Y:S01]  /*8920*/  STG.E.128 desc[UR36][R16.64], R4 ;  /* 0x0000000410007986 */ /* 0x0011e2000c101d24 */
[----:B------:R-:W-:Y:S05]  /*8930*/  BRA `(.L_x_1040) ;  /* 0x0000000800647947 */ /* 0x000fea0003800000 */
.L_x_1048:
        /* <DEDUP_REMOVED lines=21> */
.L_x_1053:
[----:B------:R-:W-:Y:S05]  /*8a90*/  BSYNC B0 ;  /* 0x0000000000007941 */ /* 0x000fea0003800000 */
.L_x_1052:
[----:B------:R-:W-:-:S05]  /*8aa0*/  LOP3.LUT R3, R0, R3, RZ, 0xfc, !PT ;  /* 0x0000000300037212 */ /* 0x000fca00078efcff */
[----:B------:R0:W-:Y:S01]  /*8ab0*/  STG.E.U8 desc[UR36][R16.64], R3 ;  /* 0x0000000310007986 */ /* 0x0001e2000c101124 */
[----:B------:R-:W-:Y:S05]  /*8ac0*/  BRA `(.L_x_1040) ;  /* 0x0000000800007947 */ /* 0x000fea0003800000 */
.L_x_1051:
        /* <DEDUP_REMOVED lines=13> */
.L_x_1055:
[----:B------:R-:W-:Y:S01]  /*8ba0*/  IMAD.MOV.U32 R0, RZ, RZ, 0x7f ;  /* 0x0000007fff007424 */ /* 0x000fe200078e00ff */
[----:B------:R-:W-:-:S04]  /*8bb0*/  ISETP.GT.U32.AND P0, PT, R2, 0x7f800000, PT ;  /* 0x7f8000000200780c */ /* 0x000fc80003f04070 */
[----:B------:R-:W-:-:S09]  /*8bc0*/  SEL R0, R0, 0x7c, P0 ;  /* 0x0000007c00007807 */ /* 0x000fd20000000000 */
.L_x_1056:
[----:B------:R-:W-:Y:S05]  /*8bd0*/  BSYNC B0 ;  /* 0x0000000000007941 */ /* 0x000fea0003800000 */
.L_x_1054:
[----:B------:R-:W-:-:S04]  /*8be0*/  LOP3.LUT R2, R5, 0x80000000, RZ, 0xc0, !PT ;  /* 0x8000000005027812 */ /* 0x000fc800078ec0ff */
[----:B------:R-:W-:-:S04]  /*8bf0*/  SHF.R.U32.HI R3, RZ, 0x18, R2 ;  /* 0x00000018ff037819 */ /* 0x000fc80000011602 */
[----:B------:R-:W-:-:S05]  /*8c00*/  LOP3.LUT R3, R0, R3, RZ, 0xfc, !PT ;  /* 0x0000000300037212 */ /* 0x000fca00078efcff */
[----:B------:R0:W-:Y:S01]  /*8c10*/  STG.E.U8 desc[UR36][R16.64], R3 ;  /* 0x0000000310007986 */ /* 0x0001e2000c101124 */
[----:B------:R-:W-:Y:S05]  /*8c20*/  BRA `(.L_x_1040) ;  /* 0x0000000400a87947 */ /* 0x000fea0003800000 */
.L_x_1050:
[----:B------:R-:W0:Y:S02]  /*8c30*/  I2F.S16 R0, R5 ;  /* 0x0000000500007306 */ /* 0x000e240000101400 */
[----:B0-----:R-:W-:-:S05]  /*8c40*/  F2FP.BF16.F32.PACK_AB R0, RZ, R0 ;  /* 0x00000000ff00723e */ /* 0x001fca00000010ff */
[----:B------:R0:W-:Y:S01]  /*8c50*/  STG.E.U16 desc[UR36][R16.64], R0 ;  /* 0x0000000010007986 */ /* 0x0001e2000c101524 */
[----:B------:R-:W-:Y:S05]  /*8c60*/  BRA `(.L_x_1040) ;  /* 0x0000000400987947 */ /* 0x000fea0003800000 */
.L_x_1047:
        /* <DEDUP_REMOVED lines=10> */
.L_x_1059:
        /* <DEDUP_REMOVED lines=17> */
.L_x_1062:
[----:B------:R-:W-:-:S04]  /*8e20*/  LOP3.LUT R2, R5, 0x80000000, RZ, 0xc0, !PT ;  /* 0x8000000005027812 */ /* 0x000fc800078ec0ff */
[----:B------:R-:W-:-:S04]  /*8e30*/  SHF.R.U32.HI R3, RZ, 0x18, R2 ;  /* 0x00000018ff037819 */ /* 0x000fc80000011602 */
[----:B------:R-:W-:-:S04]  /*8e40*/  LOP3.LUT R0, R0, R3, RZ, 0xfc, !PT ;  /* 0x0000000300007212 */ /* 0x000fc800078efcff */
[----:B------:R-:W-:-:S07]  /*8e50*/  PRMT R8, R0, 0x7610, R8 ;  /* 0x0000761000087816 */ /* 0x000fce0000000008 */
.L_x_1061:
[----:B------:R-:W-:Y:S05]  /*8e60*/  BSYNC B0 ;  /* 0x0000000000007941 */ /* 0x000fea0003800000 */
.L_x_1060:
[----:B------:R0:W-:Y:S01]  /*8e70*/  STG.E.U8 desc[UR36][R16.64], R8 ;  /* 0x0000000810007986 */ /* 0x0001e2000c101124 */
[----:B------:R-:W-:Y:S05]  /*8e80*/  BRA `(.L_x_1040) ;  /* 0x0000000400107947 */ /* 0x000fea0003800000 */
.L_x_1058:
        /* <DEDUP_REMOVED lines=17> */
.L_x_1065:
[----:B------:R-:W-:-:S04]  /*8fa0*/  LOP3.LUT R2, R5, 0x80000000, RZ, 0xc0, !PT ;  /* 0x8000000005027812 */ /* 0x000fc800078ec0ff */
[----:B------:R-:W-:-:S04]  /*8fb0*/  SHF.R.U32.HI R3, RZ, 0x18, R2 ;  /* 0x00000018ff037819 */ /* 0x000fc80000011602 */
[----:B------:R-:W-:-:S04]  /*8fc0*/  LOP3.LUT R0, R0, R3, RZ, 0xfc, !PT ;  /* 0x0000000300007212 */ /* 0x000fc800078efcff */
[----:B------:R-:W-:-:S07]  /*8fd0*/  PRMT R8, R0, 0x7610, R8 ;  /* 0x0000761000087816 */ /* 0x000fce0000000008 */
.L_x_1064:
[----:B------:R-:W-:Y:S05]  /*8fe0*/  BSYNC B0 ;  /* 0x0000000000007941 */ /* 0x000fea0003800000 */
.L_x_1063:
[----:B------:R0:W-:Y:S01]  /*8ff0*/  STG.E.U8 desc[UR36][R16.64], R8 ;  /* 0x0000000810007986 */ /* 0x0001e2000c101124 */
[----:B------:R-:W-:Y:S05]  /*9000*/  BRA `(.L_x_1040) ;  /* 0x0000000000b07947 */ /* 0x000fea0003800000 */
.L_x_1057:
        /* <DEDUP_REMOVED lines=22> */
.L_x_1039:
        /* <DEDUP_REMOVED lines=16> */
.L_x_1068:
[----:B------:R-:W-:Y:S05]  /*9270*/  BRA `(.L_x_1040) ;  /* 0x0000000000147947 */ /* 0x000fea0003800000 */
.L_x_1067:
[----:B------:R-:W-:-:S04]  /*9280*/  PRMT R2, R5, 0x9910, RZ ;  /* 0x0000991005027816 */ /* 0x000fc800000000ff */
[----:B------:R-:W-:-:S05]  /*9290*/  SHF.R.S32.HI R3, RZ, 0x1f, R2 ;  /* 0x0000001fff037819 */ /* 0x000fca0000011402 */
[----:B------:R0:W-:Y:S01]  /*92a0*/  STG.E.64 desc[UR36][R16.64], R2 ;  /* 0x0000000210007986 */ /* 0x0001e2000c101b24 */
[----:B------:R-:W-:Y:S05]  /*92b0*/  BRA `(.L_x_1040) ;  /* 0x0000000000047947 */ /* 0x000fea0003800000 */
.L_x_1066:
[----:B------:R0:W-:Y:S02]  /*92c0*/  STG.E desc[UR36][R16.64], R5 ;  /* 0x0000000510007986 */ /* 0x0001e4000c101924 */
.L_x_1040:
[----:B------:R-:W-:-:S07]  /*92d0*/  VIADD R19, R19, 0x80 ;  /* 0x0000008013137836 */ /* 0x000fce0000000000 */
.L_x_1000:
[----:B------:R-:W-:Y:S05]  /*92e0*/  BSYNC B6 ;  /* 0x0000000000067941 */ /* 0x000fea0003800000 */
.L_x_999:
[----:B------:R-:W-:Y:S02]  /*92f0*/  ULDC UR4, c[0x0][0x210] ;  /* 0x0000840000047ab9 */ /* 0x000fe40000000800 */
[----:B------:R-:W-:-:S13]  /*9300*/  ISETP.GE.AND P0, PT, R19, UR4, PT ;  /* 0x0000000413007c0c */ /* 0x000fda000bf06270 */
[----:B------:R-:W-:Y:S05]  /*9310*/  @P0 EXIT ;  /* 0x000000000000094d */ /* 0x000fea0003800000 */
        /* <DEDUP_REMOVED lines=303> */
.L_x_1069:
        /* <DEDUP_REMOVED lines=20> */
.L_x_1073:
[----:B------:R4:W5:Y:S01]  /*a750*/  LDG.E.U8 R0, desc[UR36][R2.64] ;  /* 0x0000002402007981 */ /* 0x000962000c1e1100 */
[----:B------:R-:W-:Y:S05]  /*a760*/  BRA `(.L_x_1075) ;  /* 0x0000000c00547947 */ /* 0x000fea0003800000 */
.L_x_1072:
        /* <DEDUP_REMOVED lines=8> */
.L_x_1077:
[----:B------:R2:W5:Y:S01]  /*a7f0*/  LDG.E.U16 R0, desc[UR36][R2.64] ;  /* 0x0000002402007981 */ /* 0x000562000c1e1500 */
[----:B------:R-:W-:Y:S05]  /*a800*/  BRA `(.L_x_1075) ;  /* 0x0000000c002c7947 */ /* 0x000fea0003800000 */
.L_x_1076:
[----:B------:R0:W5:Y:S01]  /*a810*/  LDG.E.U16 R0, desc[UR36][R2.64] ;  /* 0x0000002402007981 */ /* 0x000162000c1e1500 */
[----:B------:R-:W-:Y:S05]  /*a820*/  BRA `(.L_x_1075) ;  /* 0x0000000c00247947 */ /* 0x000fea0003800000 */
.L_x_1071:
        /* <DEDUP_REMOVED lines=9> */
.L_x_1079:
[----:B------:R-:W2:Y:S02]  /*a8c0*/  LDG.E.U16 R4, desc[UR36][R2.64] ;  /* 0x0000002402047981 */ /* 0x000ea4000c1e1500 */
[----:B--2---:R-:W-:-:S06]  /*a8d0*/  HADD2.F32 R4, -RZ, R4.H0_H0 ;  /* 0x20000004ff047230 */ /* 0x004fcc0000004100 */
[----:B------:R-:W0:Y:S02]  /*a8e0*/  F2I.FTZ.TRUNC.NTZ R4, R4 ;  /* 0x0000000400047305 */ /* 0x000e24000021f100 */
[----:B0-----:R-:W-:Y:S01]  /*a8f0*/  PRMT R0, R4, 0x7610, R0 ;  /* 0x0000761004007816 */ /* 0x001fe20000000000 */
[----:B------:R-:W-:Y:S06]  /*a900*/  BRA `(.L_x_1075) ;  /* 0x0000000800ec7947 */ /* 0x000fec0003800000 */
.L_x_1078:
        /* <DEDUP_REMOVED lines=9> */
.L_x_1081:
[----:B------:R-:W2:Y:S02]  /*a9a0*/  LDG.E.U16 R2, desc[UR36][R2.64] ;  /* 0x0000002402027981 */ /* 0x000ea4000c1e1500 */
[----:B--2---:R-:W-:-:S06]  /*a9b0*/  HADD2.F32 R4, -RZ, R2.H0_H0 ;  /* 0x20000002ff047230 */ /* 0x004fcc0000004100 */
[----:B------:R-:W0:Y:S02]  /*a9c0*/  F2I.FTZ.TRUNC.NTZ R4, R4 ;  /* 0x0000000400047305 */ /* 0x000e24000021f100 */
[----:B0-----:R-:W-:Y:S01]  /*a9d0*/  PRMT R0, R4, 0x7610, R0 ;  /* 0x0000761004007816 */ /* 0x001fe20000000000 */
[----:B------:R-:W-:Y:S06]  /*a9e0*/  BRA `(.L_x_1075) ;  /* 0x0000000800b47947 */ /* 0x000fec0003800000 */
.L_x_1080:
[----:B------:R-:W2:Y:S02]  /*a9f0*/  LDG.E.64 R2, desc[UR36][R2.64] ;  /* 0x0000002402027981 */ /* 0x000ea4000c1e1b00 */
[----:B--2---:R0:W1:Y:S01]  /*aa00*/  F2I.F64.TRUNC R0, R2 ;  /* 0x0000000200007311 */ /* 0x004062000030d100 */
[----:B------:R-:W-:Y:S05]  /*aa10*/  BRA `(.L_x_1075) ;  /* 0x0000000800a87947 */ /* 0x000fea0003800000 */
.L_x_1070:
        /* <DEDUP_REMOVED lines=12> */
.L_x_1084:
[----:B------:R-:W2:Y:S02]  /*aae0*/  LDG.E.64 R2, desc[UR36][R2.64] ;  /* 0x0000002402027981 */ /* 0x000ea4000c1e1b00 */
[----:B--2---:R0:W1:Y:S01]  /*aaf0*/  F2I.F64.TRUNC R0, R2 ;  /* 0x0000000200007311 */ /* 0x004062000030d100 */
[----:B------:R-:W-:Y:S05]  /*ab00*/  BRA `(.L_x_1075) ;  /* 0x00000008006c7947 */ /* 0x000fea0003800000 */
.L_x_1083:
        /* <DEDUP_REMOVED lines=28> */
.L_x_1086:
        /* <DEDUP_REMOVED lines=15> */
.L_x_1085:
[----:B------:R-:W2:Y:S02]  /*adc0*/  LDG.E.U16 R4, desc[UR36][R2.64] ;  /* 0x0000002402047981 */ /* 0x000ea4000c1e1500 */
[----:B--2---:R-:W-:-:S06]  /*add0*/  IMAD.U32 R4, R4, 0x10000, RZ ;  /* 0x0001000004047824 */ /* 0x004fcc00078e00ff */
[----:B------:R-:W0:Y:S02]  /*ade0*/  F2I.FTZ.TRUNC.NTZ R4, R4 ;  /* 0x0000000400047305 */ /* 0x000e24000021f100 */
[----:B0-----:R-:W-:Y:S01]  /*adf0*/  PRMT R0, R4, 0x7610, R0 ;  /* 0x0000761004007816 */ /* 0x001fe20000000000 */
[----:B------:R-:W-:Y:S06]  /*ae00*/  BRA `(.L_x_1075) ;  /* 0x0000000400ac7947 */ /* 0x000fec0003800000 */
.L_x_1082:
        /* <DEDUP_REMOVED lines=10> */
.L_x_1089:
        /* <DEDUP_REMOVED lines=21> */
.L_x_1093:
[----:B------:R-:W-:Y:S05]  /*b000*/  BSYNC B1 ;  /* 0x0000000000017941 */ /* 0x000fea0003800000 */
.L_x_1092:
[----:B------:R-:W-:Y:S01]  /*b010*/  IMAD.SHL.U32 R2, R2, 0x100000, RZ ;  /* 0x0010000002027824 */ /* 0x000fe200078e00ff */
[----:B------:R-:W-:-:S04]  /*b020*/  LEA R3, R0, 0x3b800000, 0x17 ;  /* 0x3b80000000037811 */ /* 0x000fc800078eb8ff */
[----:B------:R-:W-:-:S07]  /*b030*/  LOP3.LUT R4, R3, R2, R4, 0xfe, !PT ;  /* 0x0000000203047212 */ /* 0x000fce00078efe04 */
.L_x_1091:
[----:B------:R-:W-:Y:S05]  /*b040*/  BSYNC B0 ;  /* 0x0000000000007941 */ /* 0x000fea0003800000 */
.L_x_1090:
[----:B------:R-:W0:Y:S02]  /*b050*/  F2I.FTZ.TRUNC.NTZ R4, R4 ;  /* 0x0000000400047305 */ /* 0x000e24000021f100 */
[----:B0-----:R-:W-:Y:S01]  /*b060*/  PRMT R0, R4, 0x7610, R0 ;  /* 0x0000761004007816 */ /* 0x001fe20000000000 */
[----:B------:R-:W-:Y:S06]  /*b070*/  BRA `(.L_x_1075) ;  /* 0x0000000400107947 */ /* 0x000fec0003800000 */
.L_x_1088:
        /* <DEDUP_REMOVED lines=21> */
.L_x_1097:
[----:B------:R-:W-:Y:S05]  /*b1d0*/  BSYNC B1 ;  /* 0x0000000000017941 */ /* 0x000fea0003800000 */
.L_x_1096:
[----:B------:R-:W-:Y:S01]  /*b1e0*/  IMAD.SHL.U32 R2, R2, 0x200000, RZ ;  /* 0x0020000002027824 */ /* 0x000fe200078e00ff */
[----:B------:R-:W-:-:S04]  /*b1f0*/  LEA R3, R0, 0x37800000, 0x17 ;  /* 0x3780000000037811 */ /* 0x000fc800078eb8ff */
[----:B------:R-:W-:-:S07]  /*b200*/  LOP3.LUT R4, R3, R2, R4, 0xfe, !PT ;  /* 0x0000000203047212 */ /* 0x000fce00078efe04 */
.L_x_1095:
[----:B------:R-:W-:Y:S05]  /*b210*/  BSYNC B0 ;  /* 0x0000000000007941 */ /* 0x000fea0003800000 */
.L_x_1094:
[----:B------:R-:W0:Y:S02]  /*b220*/  F2I.FTZ.TRUNC.NTZ R4, R4 ;  /* 0x0000000400047305 */ /* 0x000e24000021f100 */
[----:B0-----:R-:W-:Y:S01]  /*b230*/  PRMT R0, R4, 0x7610, R0 ;  /* 0x0000761004007816 */ /* 0x001fe20000000000 */
[----:B------:R-:W-:Y:S06]  /*b240*/  BRA `(.L_x_1075) ;  /* 0x00000000009c7947 */ /* 0x000fec0003800000 */
.L_x_1087:
        /* <DEDUP_REMOVED lines=14> */
.L_x_1101:
[----:B------:R-:W-:Y:S05]  /*b330*/  BSYNC B0 ;  /* 0x0000000000007941 */ /* 0x000fea0003800000 */
.L_x_1100:
[----:B------:R-:W0:Y:S02]  /*b340*/  F2I.FTZ.TRUNC.NTZ R4, R4 ;  /* 0x0000000400047305 */ /* 0x000e24000021f100 */
[----:B0-----:R-:W-:Y:S01]  /*b350*/  PRMT R0, R4, 0x7610, R0 ;  /* 0x0000761004007816 */ /* 0x001fe20000000000 */
[----:B------:R-:W-:Y:S06]  /*b360*/  BRA `(.L_x_1075) ;  /* 0x0000000000547947 */ /* 0x000fec0003800000 */
.L_x_1074:
        /* <DEDUP_REMOVED lines=16> */
.L_x_1102:
[----:B------:R-:W-:Y:S01]  /*b470*/  PRMT R0, RZ, 0x7610, R0 ;  /* 0x00007610ff007816 */ /* 0x000fe20000000000 */
[----:B------:R-:W-:Y:S06]  /*b480*/  BRA `(.L_x_1075) ;  /* 0x00000000000c7947 */ /* 0x000fec0003800000 */
.L_x_1099:
[----:B------:R0:W5:Y:S01]  /*b490*/  LDG.E.U16 R0, desc[UR36][R2.64] ;  /* 0x0000002402007981 */ /* 0x000162000c1e1500 */
[----:B------:R-:W-:Y:S05]  /*b4a0*/  BRA `(.L_x_1075) ;  /* 0x0000000000047947 */ /* 0x000fea0003800000 */
.L_x_1098:
[----:B------:R0:W5:Y:S02]  /*b4b0*/  LDG.E.U16 R0, desc[UR36][R2.64] ;  /* 0x0000002402007981 */ /* 0x000164000c1e1500 */
.L_x_1075:
[----:B01234-:R-:W0:Y:S01]  /*b4c0*/  LDC.U8 R3, c[0x0][0x424] ;  /* 0x00010900ff037b82 */ /* 0x01fe220000000000 */
[----:B------:R-:W-:Y:S01]  /*b4d0*/  ULDC.U16 UR4, c[0x0][0x422] ;  /* 0x0001088000047ab9 */ /* 0x000fe20000000400 */
[----:B-----5:R-:W-:Y:S01]  /*b4e0*/  PRMT R0, R0, 0x9910, RZ ;  /* 0x0000991000007816 */ /* 0x020fe200000000ff */
        /* <DEDUP_REMOVED lines=17> */
.L_x_1106:
[----:B------:R-:W-:Y:S01]  /*b600*/  STG.E.U8 desc[UR36][R16.64], R5 ;  /* 0x0000000510007986 */ /* 0x000fe2000c101124 */
[----:B------:R-:W-:Y:S05]  /*b610*/  EXIT ;  /* 0x000000000000794d */ /* 0x000fea0003800000 */
.L_x_1105:
        /* <DEDUP_REMOVED lines=10> */
.L_x_1109:
[----:B------:R-:W-:Y:S01]  /*b6c0*/  STG.E desc[UR36][R16.64], R5 ;  /* 0x0000000510007986 */ /* 0x000fe2000c101924 */
[----:B------:R-:W-:Y:S05]  /*b6d0*/  EXIT ;  /* 0x000000000000794d */ /* 0x000fea0003800000 */
.L_x_1108:
[----:B------:R-:W-:Y:S01]  /*b6e0*/  STG.E.U16 desc[UR36][R16.64], R5 ;  /* 0x0000000510007986 */ /* 0x000fe2000c101524 */
[----:B------:R-:W-:Y:S05]  /*b6f0*/  EXIT ;  /* 0x000000000000794d */ /* 0x000fea0003800000 */
.L_x_1104:
        /* <DEDUP_REMOVED lines=9> */
.L_x_1111:
[----:B------:R-:W0:Y:S02]  /*b790*/  I2F.S16 R0, R5 ;  /* 0x0000000500007306 */ /* 0x000e240000101400 */
[----:B0-----:R-:W-:-:S05]  /*b7a0*/  F2FP.F16.F32.PACK_AB R0, RZ, R0 ;  /* 0x00000000ff00723e */ /* 0x001fca00000000ff */
[----:B------:R-:W-:Y:S01]  /*b7b0*/  STG.E.U16 desc[UR36][R16.64], R0 ;  /* 0x0000000010007986 */ /* 0x000fe2000c101524 */
[----:B------:R-:W-:Y:S05]  /*b7c0*/  EXIT ;  /* 0x000000000000794d */ /* 0x000fea0003800000 */
.L_x_1110:
        /* <DEDUP_REMOVED lines=10> */
.L_x_1113:
[----:B------:R-:W0:Y:S02]  /*b870*/  I2F.S16 R5, R5 ;  /* 0x0000000500057306 */ /* 0x000e240000101400 */
[----:B0-----:R-:W-:-:S04]  /*b880*/  F2FP.F16.F32.PACK_AB R3, RZ, R5 ;  /* 0x00000005ff03723e */ /* 0x001fc800000000ff */
[----:B------:R-:W-:-:S05]  /*b890*/  PRMT R3, R3, 0x5410, RZ ;  /* 0x0000541003037816 */ /* 0x000fca00000000ff */
[----:B------:R-:W-:Y:S01]  /*b8a0*/  STG.E desc[UR36][R16.64], R3 ;  /* 0x0000000310007986 */ /* 0x000fe2000c101924 */
[----:B------:R-:W-:Y:S05]  /*b8b0*/  EXIT ;  /* 0x000000000000794d */ /* 0x000fea0003800000 */
.L_x_1112:
[----:B------:R-:W0:Y:S02]  /*b8c0*/  I2F.F64.S16 R2, R5 ;  /* 0x0000000500027312 */ /* 0x000e240000101c00 */
[----:B0-----:R-:W-:Y:S01]  /*b8d0*/  STG.E.64 desc[UR36][R16.64], R2 ;  /* 0x0000000210007986 */ /* 0x001fe2000c101b24 */
[----:B------:R-:W-:Y:S05]  /*b8e0*/  EXIT ;  /* 0x000000000000794d */ /* 0x000fea0003800000 */
.L_x_1103:
        /* <DEDUP_REMOVED lines=13> */
.L_x_1116:
[----:B------:R-:W0:Y:S01]  /*b9c0*/  I2F.F64.S16 R4, R5 ;  /* 0x0000000500047312 */ /* 0x000e220000101c00 */
[----:B------:R-:W-:-:S05]  /*b9d0*/  CS2R R6, SRZ ;  /* 0x0000000000067805 */ /* 0x000fca000001ff00 */
[----:B0-----:R-:W-:Y:S01]  /*b9e0*/  STG.E.128 desc[UR36][R16.64], R4 ;  /* 0x0000000410007986 */ /* 0x001fe2000c101d24 */
[----:B------:R-:W-:Y:S05]  /*b9f0*/  EXIT ;  /* 0x000000000000794d */ /* 0x000fea0003800000 */
.L_x_1115:
        /* <DEDUP_REMOVED lines=21> */
.L_x_1120:
[----:B------:R-:W-:Y:S05]  /*bb50*/  BSYNC B0 ;  /* 0x0000000000007941 */ /* 0x000fea0003800000 */
.L_x_1119:
[----:B------:R-:W-:-:S05]  /*bb60*/  LOP3.LUT R3, R0, R3, RZ, 0xfc, !PT ;  /* 0x0000000300037212 */ /* 0x000fca00078efcff */
[----:B------:R-:W-:Y:S01]  /*bb70*/  STG.E.U8 desc[UR36][R16.64], R3 ;  /* 0x0000000310007986 */ /* 0x000fe2000c101124 */
[----:B------:R-:W-:Y:S05]  /*bb80*/  EXIT ;  /* 0x000000000000794d */ /* 0x000fea0003800000 */
.L_x_1118:
        /* <DEDUP_REMOVED lines=13> */
.L_x_1122:
[----:B------:R-:W-:Y:S01]  /*bc60*/  IMAD.MOV.U32 R0, RZ, RZ, 0x7f ;  /* 0x0000007fff007424 */ /* 0x000fe200078e00ff */
[----:B------:R-:W-:-:S04]  /*bc70*/  ISETP.GT.U32.AND P0, PT, R2, 0x7f800000, PT ;  /* 0x7f8000000200780c */ /* 0x000fc80003f04070 */
[----:B------:R-:W-:-:S09]  /*bc80*/  SEL R0, R0, 0x7c, P0 ;  /* 0x0000007c00007807 */ /* 0x000fd20000000000 */
.L_x_1123:
[----:B------:R-:W-:Y:S05]  /*bc90*/  BSYNC B0 ;  /* 0x0000000000007941 */ /* 0x000fea0003800000 */
.L_x_1121:
[----:B------:R-:W-:-:S04]  /*bca0*/  LOP3.LUT R2, R5, 0x80000000, RZ, 0xc0, !PT ;  /* 0x8000000005027812 */ /* 0x000fc800078ec0ff */
[----:B------:R-:W-:-:S04]  /*bcb0*/  SHF.R.U32.HI R3, RZ, 0x18, R2 ;  /* 0x00000018ff037819 */ /* 0x000fc80000011602 */
[----:B------:R-:W-:-:S05]  /*bcc0*/  LOP3.LUT R3, R0, R3, RZ, 0xfc, !PT ;  /* 0x0000000300037212 */ /* 0x000fca00078efcff */
[----:B------:R-:W-:Y:S01]  /*bcd0*/  STG.E.U8 desc[UR36][R16.64], R3 ;  /* 0x0000000310007986 */ /* 0x000fe2000c101124 */
[----:B------:R-:W-:Y:S05]  /*bce0*/  EXIT ;  /* 0x000000000000794d */ /* 0x000fea0003800000 */
.L_x_1117:
[----:B------:R-:W0:Y:S02]  /*bcf0*/  I2F.S16 R0, R5 ;  /* 0x0000000500007306 */ /* 0x000e240000101400 */
[----:B0-----:R-:W-:-:S05]  /*bd00*/  F2FP.BF16.F32.PACK_AB R0, RZ, R0 ;  /* 0x00000000ff00723e */ /* 0x001fca00000010ff */
[----:B------:R-:W-:Y:S01]  /*bd10*/  STG.E.U16 desc[UR36][R16.64], R0 ;  /* 0x0000000010007986 */ /* 0x000fe2000c101524 */
[----:B------:R-:W-:Y:S05]  /*bd20*/  EXIT ;  /* 0x000000000000794d */ /* 0x000fea0003800000 */
.L_x_1114:
        /* <DEDUP_REMOVED lines=10> */
.L_x_1126:
        /* <DEDUP_REMOVED lines=17> */
.L_x_1129:
[----:B------:R-:W-:-:S04]  /*bee0*/  LOP3.LUT R2, R5, 0x80000000, RZ, 0xc0, !PT ;  /* 0x8000000005027812 */ /* 0x000fc800078ec0ff */
[----:B------:R-:W-:-:S04]  /*bef0*/  SHF.R.U32.HI R3, RZ, 0x18, R2 ;  /* 0x00000018ff037819 */ /* 0x000fc80000011602 */
[----:B------:R-:W-:-:S04]  /*bf00*/  LOP3.LUT R0, R0, R3, RZ, 0xfc, !PT ;  /* 0x0000000300007212 */ /* 0x000fc800078efcff */
[----:B------:R-:W-:-:S07]  /*bf10*/  PRMT R8, R0, 0x7610, R8 ;  /* 0x0000761000087816 */ /* 0x000fce0000000008 */
.L_x_1128:
[----:B------:R-:W-:Y:S05]  /*bf20*/  BSYNC B0 ;  /* 0x0000000000007941 */ /* 0x000fea0003800000 */
.L_x_1127:
[----:B------:R-:W-:Y:S01]  /*bf30*/  STG.E.U8 desc[UR36][R16.64], R8 ;  /* 0x0000000810007986 */ /* 0x000fe2000c101124 */
[----:B------:R-:W-:Y:S05]  /*bf40*/  EXIT ;  /* 0x000000000000794d */ /* 0x000fea0003800000 */
.L_x_1125:
        /* <DEDUP_REMOVED lines=17> */
.L_x_1132:
[----:B------:R-:W-:-:S04]  /*c060*/  LOP3.LUT R2, R5, 0x80000000, RZ, 0xc0, !PT ;  /* 0x8000000005027812 */ /* 0x000fc800078ec0ff */
[----:B------:R-:W-:-:S04]  /*c070*/  SHF.R.U32.HI R3, RZ, 0x18, R2 ;  /* 0x00000018ff037819 */ /* 0x000fc80000011602 */
[----:B------:R-:W-:-:S04]  /*c080*/  LOP3.LUT R0, R0, R3, RZ, 0xfc, !PT ;  /* 0x0000000300007212 */ /* 0x000fc800078efcff */
[----:B------:R-:W-:-:S07]  /*c090*/  PRMT R8, R0, 0x7610, R8 ;  /* 0x0000761000087816 */ /* 0x000fce0000000008 */
.L_x_1131:
[----:B------:R-:W-:Y:S05]  /*c0a0*/  BSYNC B0 ;  /* 0x0000000000007941 */ /* 0x000fea0003800000 */
.L_x_1130:
[----:B------:R-:W-:Y:S01]  /*c0b0*/  STG.E.U8 desc[UR36][R16.64], R8 ;  /* 0x0000000810007986 */ /* 0x000fe2000c101124 */
[----:B------:R-:W-:Y:S05]  /*c0c0*/  EXIT ;  /* 0x000000000000794d */ /* 0x000fea0003800000 */
.L_x_1124:
        /* <DEDUP_REMOVED lines=22> */
.L_x_1107:
        /* <DEDUP_REMOVED lines=16> */
.L_x_1135:
[----:B------:R-:W-:Y:S05]  /*c330*/  EXIT ;  /* 0x000000000000794d */ /* 0x000fea0003800000 */
.L_x_1134:
[----:B------:R-:W-:-:S04]  /*c340*/  PRMT R2, R5, 0x9910, RZ ;  /* 0x0000991005027816 */ /* 0x000fc800000000ff */
[----:B------:R-:W-:-:S05]  /*c350*/  SHF.R.S32.HI R3, RZ, 0x1f, R2 ;  /* 0x0000001fff037819 */ /* 0x000fca0000011402 */
[----:B------:R-:W-:Y:S01]  /*c360*/  STG.E.64 desc[UR36][R16.64], R2 ;  /* 0x0000000210007986 */ /* 0x000fe2000c101b24 */
[----:B------:R-:W-:Y:S05]  /*c370*/  EXIT ;  /* 0x000000000000794d */ /* 0x000fea0003800000 */
.L_x_1133:
[----:B------:R-:W-:Y:S01]  /*c380*/  STG.E desc[UR36][R16.64], R5 ;  /* 0x0000000510007986 */ /* 0x000fe2000c101924 */
[----:B------:R-:W-:Y:S05]  /*c390*/  EXIT ;  /* 0x000000000000794d */ /* 0x000fea0003800000 */
.L_x_1136:
        /* <DEDUP_REMOVED lines=14> */
.L_x_20498:


//--------------------- .text._ZN2at6native27unrolled_elementwise_kernelINS0_13BUnaryFunctorIsssZZZNS0_18rshift_kernel_cudaERNS_18TensorIteratorBaseEENKUlvE_clEvENKUlvE3_clEvEUlssE_EESt5arrayIPcLm2EELi4E23TrivialOffsetCalculatorILi1EjESD_NS0_6memory12LoadWithCastILi1EEENSE_13StoreWithCastILi1EEEEEviT_T0_T2_T3_T4_T5_ --------------------------
	.section	.text._ZN2at6native27unrolled_elementwise_kernelINS0_13BUnaryFunctorIsssZZZNS0_18rshift_kernel_cudaERNS_18TensorIteratorBaseEENKUlvE_clEvENKUlvE3_clEvEUlssE_EESt5arrayIPcLm2EELi4E23TrivialOffsetCalculatorILi1EjESD_NS0_6memory12LoadWithCastILi1EEENSE_13StoreWithCastILi1EEEEEviT_T0_T2_T3_T4_T5_,"ax",@progbits
	.align	128
        .global         _ZN2at6native27unrolled_elementwise_kernelINS0_13BUnaryFunctorIsssZZZNS0_18rshift_kernel_cudaERNS_18TensorIteratorBaseEENKUlvE_clEvENKUlvE3_clEvEUlssE_EESt5arrayIPcLm2EELi4E23TrivialOffsetCalculatorILi1EjESD_NS0_6memory12LoadWithCastILi1EEENSE_13StoreWithCastILi1EEEEEviT_T0_T2_T3_T4_T5_
        .type           _ZN2at6native27unrolled_elementwise_kernelINS0_13BUnaryFunctorIsssZZZNS0_18rshift_kernel_cudaERNS_18TensorIteratorBaseEENKUlvE_clEvENKUlvE3_clEvEUlssE_EESt5arrayIPcLm2EELi4E23TrivialOffsetCalculatorILi1EjESD_NS0_6memory12LoadWithCastILi1EEENSE_13StoreWithCastILi1EEEEEviT_T0_T2_T3_T4_T5_,@function
        .size           _ZN2at6native27unrolled_elementwise_kernelINS0_13BUnaryFunctorIsssZZZNS0_18rshift_kernel_cudaERNS_18TensorIteratorBaseEENKUlvE_clEvENKUlvE3_clEvEUlssE_EESt5arrayIPcLm2EELi4E23TrivialOffsetCalculatorILi1EjESD_NS0_6memory12LoadWithCastILi1EEENSE_13StoreWithCastILi1EEEEEviT_T0_T2_T3_T4_T5_,(.L_x_20499 - _ZN2at6native27unrolled_elementwise_kernelINS0_13BUnaryFunctorIsssZZZNS0_18rshift_kernel_cudaERNS_18TensorIteratorBaseEENKUlvE_clEvENKUlvE3_clEvEUlssE_EESt5arrayIPcLm2EELi4E23TrivialOffsetCalculatorILi1EjESD_NS0_6memory12LoadWithCastILi1EEENSE_13StoreWithCastILi1EEEEEviT_T0_T2_T3_T4_T5_)
        .other          _ZN2at6native27unrolled_elementwise_kernelINS0_13BUnaryFunctorIsssZZZNS0_18rshift_kernel_cudaERNS_18TensorIteratorBaseEENKUlvE_clEvENKUlvE3_clEvEUlssE_EESt5arrayIPcLm2EELi4E23TrivialOffsetCalculatorILi1EjESD_NS0_6memory12LoadWithCastILi1EEENSE_13StoreWithCastILi1EEEEEviT_T0_T2_T3_T4_T5_,@"STO_CUDA_ENTRY STV_DEFAULT"
_ZN2at6native27unrolled_elementwise_kernelINS0_13BUnaryFunctorIsssZZZNS0_18rshift_kernel_cudaERNS_18TensorIteratorBaseEENKUlvE_clEvENKUlvE3_clEvEUlssE_EESt5arrayIPcLm2EELi4E23TrivialOffsetCalculatorILi1EjESD_NS0_6memory12LoadWithCastILi1EEENSE_13StoreWithCastILi1EEEEEviT_T0_T2_T3_T4_T5_:
.text._ZN2at6native27unrolled_elementwise_kernelINS0_13BUnaryFunctorIsssZZZNS0_18rshift_kernel_cudaERNS_18TensorIteratorBaseEENKUlvE_clEvENKUlvE3_clEvEUlssE_EESt5arrayIPcLm2EELi4E23TrivialOffsetCalculatorILi1EjESD_NS0_6memory12LoadWithCastILi1EEENSE_13StoreWithCastILi1EEEEEviT_T0_T2_T3_T4_T5_:
        /* <DEDUP_REMOVED lines=9> */
[----:B-1----:R-:W-:-:S05]  /*0090*/  IMAD R22, R23, -0x200, R22 ;  /* 0xfffffe0017167824 */ /* 0x002fca00078e0216 */
[----:B--2---:R-:W-:-:S13]  /*00a0*/  ISETP.GE.AND P0, PT, R19, R22, PT ;  /* 0x000000161300720c */ /* 0x004fda0003f06270 */
[----:B0--3--:R-:W-:Y:S05]  /*00b0*/  @P0 BRA `(.L_x_1138) ;  /* 0x0000000c00b40947 */ /* 0x009fea0003800000 */
        /* <DEDUP_REMOVED lines=19> */
.L_x_1142:
[----:B------:R3:W5:Y:S01]  /*01f0*/  LDG.E.U8 R17, desc[UR36][R2.64] ;  /* 0x0000002402117981 */ /* 0x000762000c1e1100 */
[----:B------:R-:W-:Y:S05]  /*0200*/  BRA `(.L_x_1144) ;  /* 0x0000000c00587947 */ /* 0x000fea0003800000 */
.L_x_1141:
        /* <DEDUP_REMOVED lines=8> */
.L_x_1146:
[----:B------:R1:W5:Y:S01]  /*0290*/  LDG.E.U16 R17, desc[UR36][R2.64] ;  /* 0x0000002402117981 */ /* 0x000362000c1e1500 */
[----:B------:R-:W-:Y:S05]  /*02a0*/  BRA `(.L_x_1144) ;  /* 0x0000000c00307947 */ /* 0x000fea0003800000 */
.L_x_1145:
[----:B------:R2:W5:Y:S01]  /*02b0*/  LDG.E.U16 R17, desc[UR36][R2.64] ;  /* 0x0000002402117981 */ /* 0x000562000c1e1500 */
[----:B------:R-:W-:Y:S05]  /*02c0*/  BRA `(.L_x_1144) ;  /* 0x0000000c00287947 */ /* 0x000fea0003800000 */
.L_x_1140:
        /* <DEDUP_REMOVED lines=9> */
.L_x_1148:
[----:B------:R-:W2:Y:S02]  /*0360*/  LDG.E.U16 R0, desc[UR36][R2.64] ;  /* 0x0000002402007981 */ /* 0x000ea4000c1e1500 */
[----:B--2---:R-:W-:-:S06]  /*0370*/  HADD2.F32 R0, -RZ, R0.H0_H0 ;  /* 0x20000000ff007230 */ /* 0x004fcc0000004100 */
[----:B------:R-:W0:Y:S02]  /*0380*/  F2I.FTZ.TRUNC.NTZ R0, R0 ;  /* 0x0000000000007305 */ /* 0x000e24000021f100 */
[----:B0-----:R-:W-:Y:S01]  /*0390*/  PRMT R17, R0, 0x7610, R17 ;  /* 0x0000761000117816 */ /* 0x001fe20000000011 */
[----:B------:R-:W-:Y:S06]  /*03a0*/  BRA `(.L_x_1144) ;  /* 0x0000000800f07947 */ /* 0x000fec0003800000 */
.L_x_1147:
        /* <DEDUP_REMOVED lines=9> */
.L_x_1150:
[----:B------:R-:W2:Y:S02]  /*0440*/  LDG.E.U16 R2, desc[UR36][R2.64] ;  /* 0x0000002402027981 */ /* 0x000ea4000c1e1500 */
[----:B--2---:R-:W-:-:S06]  /*0450*/  HADD2.F32 R0, -RZ, R2.H0_H0 ;  /* 0x20000002ff007230 */ /* 0x004fcc0000004100 */
[----:B------:R-:W0:Y:S02]  /*0460*/  F2I.FTZ.TRUNC.NTZ R0, R0 ;  /* 0x0000000000007305 */ /* 0x000e24000021f100 */
[----:B0-----:R-:W-:Y:S01]  /*0470*/  PRMT R17, R0, 0x7610, R17 ;  /* 0x0000761000117816 */ /* 0x001fe20000000011 */
[----:B------:R-:W-:Y:S06]  /*0480*/  BRA `(.L_x_1144) ;  /* 0x0000000800b87947 */ /* 0x000fec0003800000 */
.L_x_1149:
[----:B------:R-:W2:Y:S02]  /*0490*/  LDG.E.64 R2, desc[UR36][R2.64] ;  /* 0x0000002402027981 */ /* 0x000ea4000c1e1b00 */
[----:B--2---:R0:W1:Y:S01]  /*04a0*/  F2I.F64.TRUNC R17, R2 ;  /* 0x0000000200117311 */ /* 0x004062000030d100 */
[----:B------:R-:W-:Y:S05]  /*04b0*/  BRA `(.L_x_1144) ;  /* 0x0000000800ac7947 */ /* 0x000fea0003800000 */
.L_x_1139:
        /* <DEDUP_REMOVED lines=12> */
.L_x_1153:
[----:B------:R-:W2:Y:S02]  /*0580*/  LDG.E.64 R2, desc[UR36][R2.64] ;  /* 0x0000002402027981 */ /* 0x000ea4000c1e1b00 */
[----:B--2---:R0:W1:Y:S01]  /*0590*/  F2I.F64.TRUNC R17, R2 ;  /* 0x0000000200117311 */ /* 0x004062000030d100 */
[----:B------:R-:W-:Y:S05]  /*05a0*/  BRA `(.L_x_1144) ;  /* 0x0000000800707947 */ /* 0x000fea0003800000 */
.L_x_1152:
        /* <DEDUP_REMOVED lines=28> */
.L_x_1155:
[----:B------:R-:W2:Y:S02]  /*0770*/  LDG.E.U8 R3, desc[UR36][R2.64] ;  /* 0x0000002402037981 */ /* 0x000ea4000c1e1100 */
[----:B--2---:R-:W-:-:S05]  /*0780*/  IMAD.SHL.U32 R0, R3, 0x2000000, RZ ;  /* 0x0200000003007824 */ /* 0x004fca00078e00ff */
[----:B------:R-:W-:-:S13]  /*0790*/  ISETP.GE.U32.AND P0, PT, R0, 0x8000000, PT ;  /* 0x080000000000780c */ /* 0x000fda0003f06070 */
[C---:B------:R-:W-:Y:S02]  /*07a0*/  @P0 IMAD.SHL.U32 R4, R3.reuse, 0x200000, RZ ;  /* 0x0020000003040824 */ /* 0x040fe400078e00ff */
[C---:B------:R-:W-:Y:S02]  /*07b0*/  @!P0 IMAD.SHL.U32 R0, R3.reuse, 0x100, RZ ;  /* 0x0000010003008824 */ /* 0x040fe400078e00ff */
[----:B------:R-:W-:Y:S01]  /*07c0*/  IMAD.SHL.U32 R3, R3, 0x1000000, RZ ;  /* 0x0100000003037824 */ /* 0x000fe200078e00ff */
[----:B------:R-:W-:Y:S02]  /*07d0*/  @P0 LOP3.LUT R4, R4, 0xfe00000, RZ, 0xc0, !PT ;  /* 0x0fe0000004040812 */ /* 0x000fe400078ec0ff */
        /* <DEDUP_REMOVED lines=9> */
.L_x_1154:
[----:B------:R-:W2:Y:S02]  /*0870*/  LDG.E.U16 R0, desc[UR36][R2.64] ;  /* 0x0000002402007981 */ /* 0x000ea4000c1e1500 */
[----:B--2---:R-:W-:-:S06]  /*0880*/  IMAD.U32 R0, R0, 0x10000, RZ ;  /* 0x0001000000007824 */ /* 0x004fcc00078e00ff */
[----:B------:R-:W0:Y:S02]  /*0890*/  F2I.FTZ.TRUNC.NTZ R0, R0 ;  /* 0x0000000000007305 */ /* 0x000e24000021f100 */
[----:B0-----:R-:W-:Y:S01]  /*08a0*/  PRMT R17, R0, 0x7610, R17 ;  /* 0x0000761000117816 */ /* 0x001fe20000000011 */
[----:B------:R-:W-:Y:S06]  /*08b0*/  BRA `(.L_x_1144) ;  /* 0x0000000400ac7947 */ /* 0x000fec0003800000 */
.L_x_1151:
        /* <DEDUP_REMOVED lines=10> */
.L_x_1158:
        /* <DEDUP_REMOVED lines=21> */
.L_x_1162:
[----:B------:R-:W-:Y:S05]  /*0ab0*/  BSYNC B1 ;  /* 0x0000000000017941 */ /* 0x000fea0003800000 */
.L_x_1161:
[----:B------:R-:W-:Y:S01]  /*0ac0*/  LEA R3, R0, 0x3b800000, 0x17 ;  /* 0x3b80000000037811 */ /* 0x000fe200078eb8ff */
[----:B------:R-:W-:-:S05]  /*0ad0*/  IMAD.SHL.U32 R0, R2, 0x100000, RZ ;  /* 0x0010000002007824 */ /* 0x000fca00078e00ff */
[----:B------:R-:W-:-:S07]  /*0ae0*/  LOP3.LUT R0, R3, R0, R4, 0xfe, !PT ;  /* 0x0000000003007212 */ /* 0x000fce00078efe04 */
.L_x_1160:
[----:B------:R-:W-:Y:S05]  /*0af0*/  BSYNC B0 ;  /* 0x0000000000007941 */ /* 0x000fea0003800000 */
.L_x_1159:
[----:B------:R-:W0:Y:S02]  /*0b00*/  F2I.FTZ.TRUNC.NTZ R0, R0 ;  /* 0x0000000000007305 */ /* 0x000e24000021f100 */
[----:B0-----:R-:W-:Y:S01]  /*0b10*/  PRMT R17, R0, 0x7610, R17 ;  /* 0x0000761000117816 */ /* 0x001fe20000000011 */
[----:B------:R-:W-:Y:S06]  /*0b20*/  BRA `(.L_x_1144) ;  /* 0x0000000400107947 */ /* 0x000fec0003800000 */
.L_x_1157:
        /* <DEDUP_REMOVED lines=21> */
.L_x_1166:
[----:B------:R-:W-:Y:S05]  /*0c80*/  BSYNC B1 ;  /* 0x0000000000017941 */ /* 0x000fea0003800000 */
.L_x_1165:
[----:B------:R-:W-:Y:S01]  /*0c90*/  LEA R3, R0, 0x37800000, 0x17 ;  /* 0x3780000000037811 */ /* 0x000fe200078eb8ff */
[----:B------:R-:W-:-:S05]  /*0ca0*/  IMAD.SHL.U32 R0, R2, 0x200000, RZ ;  /* 0x0020000002007824 */ /* 0x000fca00078e00ff */
[----:B------:R-:W-:-:S07]  /*0cb0*/  LOP3.LUT R0, R3, R0, R4, 0xfe, !PT ;  /* 0x0000000003007212 */ /* 0x000fce00078efe04 */
.L_x_1164:
[----:B------:R-:W-:Y:S05]  /*0cc0*/  BSYNC B0 ;  /* 0x0000000000007941 */ /* 0x000fea0003800000 */
.L_x_1163:
[----:B------:R-:W0:Y:S02]  /*0cd0*/  F2I.FTZ.TRUNC.NTZ R0, R0 ;  /* 0x0000000000007305 */ /* 0x000e24000021f100 */
[----:B0-----:R-:W-:Y:S01]  /*0ce0*/  PRMT R17, R0, 0x7610, R17 ;  /* 0x0000761000117816 */ /* 0x001fe20000000011 */
[----:B------:R-:W-:Y:S06]  /*0cf0*/  BRA `(.L_x_1144) ;  /* 0x00000000009c7947 */ /* 0x000fec0003800000 */
.L_x_1156:
        /* <DEDUP_REMOVED lines=14> */
.L_x_1170:
[----:B------:R-:W-:Y:S05]  /*0de0*/  BSYNC B0 ;  /* 0x0000000000007941 */ /* 0x000fea0003800000 */
.L_x_1169:
[----:B------:R-:W0:Y:S02]  /*0df0*/  F2I.FTZ.TRUNC.NTZ R0, R0 ;  /* 0x0000000000007305 */ /* 0x000e24000021f100 */
[----:B0-----:R-:W-:Y:S01]  /*0e00*/  PRMT R17, R0, 0x7610, R17 ;  /* 0x0000761000117816 */ /* 0x001fe20000000011 */
[----:B------:R-:W-:Y:S06]  /*0e10*/  BRA `(.L_x_1144) ;  /* 0x0000000000547947 */ /* 0x000fec0003800000 */
.L_x_1143:
        /* <DEDUP_REMOVED lines=16> */
.L_x_1171:
[----:B------:R-:W-:Y:S01]  /*0f20*/  PRMT R17, RZ, 0x7610, R17 ;  /* 0x00007610ff117816 */ /* 0x000fe20000000011 */
[----:B------:R-:W-:Y:S06]  /*0f30*/  BRA `(.L_x_1144) ;  /* 0x00000000000c7947 */ /* 0x000fec0003800000 */
.L_x_1168:
[----:B------:R0:W5:Y:S01]  /*0f40*/  LDG.E.U16 R17, desc[UR36][R2.64] ;  /* 0x0000002402117981 */ /* 0x000162000c1e1500 */
[----:B------:R-:W-:Y:S05]  /*0f50*/  BRA `(.L_x_1144) ;  /* 0x0000000000047947 */ /* 0x000fea0003800000 */
.L_x_1167:
[----:B------:R0:W5:Y:S02]  /*0f60*/  LDG.E.U16 R17, desc[UR36][R2.64] ;  /* 0x0000002402117981 */ /* 0x000164000c1e1500 */
.L_x_1144:
[----:B------:R-:W2:Y:S02]  /*0f70*/  S2R R19, SR_TID.X ;  /* 0x0000000000137919 */ /* 0x000ea40000002100 */
[----:B--2---:R-:W-:-:S07]  /*0f80*/  VIADD R19, R19, 0x80 ;  /* 0x0000008013137836 */ /* 0x004fce0000000000 */
.L_x_1138:
[----:B------:R-:W-:Y:S05]  /*0f90*/  BSYNC B6 ;  /* 0x0000000000067941 */ /* 0x000fea0003800000 */
.L_x_1137:
[----:B------:R-:W-:Y:S01]  /*0fa0*/  ISETP.GE.AND P0, PT, R19, R22, PT ;  /* 0x000000161300720c */ /* 0x000fe20003f06270 */
[----:B------:R-:W-:-:S12]  /*0fb0*/  BSSY B6, `(.L_x_1172) ;  /* 0x00000ee000067945 */ /* 0x000fd80003800000 */
[----:B------:R-:W-:Y:S05]  /*0fc0*/  @P0 BRA `(.L_x_1173) ;  /* 0x0000000c00b00947 */ /* 0x000fea0003800000 */
[----:B01-34-:R-:W0:Y:S01]  /*0fd0*/  LDC.64 R2, c[0x0][0x220] ;  /* 0x00008800ff027b82 */ /* 0x01be220000000a00 */
        /* <DEDUP_REMOVED lines=19> */
.L_x_1177:
[----:B------:R0:W5:Y:S01]  /*1110*/  LDG.E.U8 R18, desc[UR36][R2.64] ;  /* 0x0000002402127981 */ /* 0x000162000c1e1100 */
[----:B------:R-:W-:Y:S05]  /*1120*/  BRA `(.L_x_1179) ;  /* 0x0000000c00547947 */ /* 0x000fea0003800000 */
.L_x_1176:
        /* <DEDUP_REMOVED lines=8> */
.L_x_1181:
[----:B------:R0:W5:Y:S01]  /*11b0*/  LDG.E.U16 R18, desc[UR36][R2.64] ;  /* 0x0000002402127981 */ /* 0x000162000c1e1500 */
[----:B------:R-:W-:Y:S05]  /*11c0*/  BRA `(.L_x_1179) ;  /* 0x0000000c002c7947 */ /* 0x000fea0003800000 */
.L_x_1180:
[----:B------:R0:W5:Y:S01]  /*11d0*/  LDG.E.U16 R18, desc[UR36][R2.64] ;  /* 0x0000002402127981 */ /* 0x000162000c1e1500 */
[----:B------:R-:W-:Y:S05]  /*11e0*/  BRA `(.L_x_1179) ;  /* 0x0000000c00247947 */ /* 0x000fea0003800000 */
.L_x_1175:
        /* <DEDUP_REMOVED lines=9> */
.L_x_1183:
[----:B------:R-:W2:Y:S02]  /*1280*/  LDG.E.U16 R0, desc[UR36][R2.64] ;  /* 0x0000002402007981 */ /* 0x000ea4000c1e1500 */
[----:B--2---:R-:W-:-:S06]  /*1290*/  HADD2.F32 R0, -RZ, R0.H0_H0 ;  /* 0x20000000ff007230 */ /* 0x004fcc0000004100 */
[----:B------:R-:W0:Y:S02]  /*12a0*/  F2I.FTZ.TRUNC.NTZ R0, R0 ;  /* 0x0000000000007305 */ /* 0x000e24000021f100 */
[----:B0-----:R-:W-:Y:S01]  /*12b0*/  PRMT R18, R0, 0x7610, R18 ;  /* 0x0000761000127816 */ /* 0x001fe20000000012 */
[----:B------:R-:W-:Y:S06]  /*12c0*/  BRA `(.L_x_1179) ;  /* 0x0000000800ec7947 */ /* 0x000fec0003800000 */
.L_x_1182:
        /* <DEDUP_REMOVED lines=9> */
.L_x_1185:
[----:B------:R-:W2:Y:S02]  /*1360*/  LDG.E.U16 R2, desc[UR36][R2.64] ;  /* 0x0000002402027981 */ /* 0x000ea4000c1e1500 */
[----:B--2---:R-:W-:-:S06]  /*1370*/  HADD2.F32 R0, -RZ, R2.H0_H0 ;  /* 0x20000002ff007230 */ /* 0x004fcc0000004100 */
[----:B------:R-:W0:Y:S02]  /*1380*/  F2I.FTZ.TRUNC.NTZ R0, R0 ;  /* 0x0000000000007305 */ /* 0x000e24000021f100 */
[----:B0-----:R-:W-:Y:S01]  /*1390*/  PRMT R18, R0, 0x7610, R18 ;  /* 0x0000761000127816 */ /* 0x001fe20000000012 */
[----:B------:R-:W-:Y:S06]  /*13a0*/  BRA `(.L_x_1179) ;  /* 0x0000000800b47947 */ /* 0x000fec0003800000 */
.L_x_1184:
[----:B------:R-:W2:Y:S02]  /*13b0*/  LDG.E.64 R2, desc[UR36][R2.64] ;  /* 0x0000002402027981 */ /* 0x000ea4000c1e1b00 */
[----:B--2---:R0:W1:Y:S01]  /*13c0*/  F2I.F64.TRUNC R18, R2 ;  /* 0x0000000200127311 */ /* 0x004062000030d100 */
[----:B------:R-:W-:Y:S05]  /*13d0*/  BRA `(.L_x_1179) ;  /* 0x0000000800a87947 */ /* 0x000fea0003800000 */
.L_x_1174:
        /* <DEDUP_REMOVED lines=12> */
.L_x_1188:
[----:B------:R-:W2:Y:S02]  /*14a0*/  LDG.E.64 R2, desc[UR36][R2.64] ;  /* 0x0000002402027981 */ /* 0x000ea4000c1e1b00 */
[----:B--2---:R0:W1:Y:S01]  /*14b0*/  F2I.F64.TRUNC R18, R2 ;  /* 0x0000000200127311 */ /* 0x004062000030d100 */
[----:B------:R-:W-:Y:S05]  /*14c0*/  BRA `(.L_x_1179) ;  /* 0x00000008006c7947 */ /* 0x000fea0003800000 */
.L_x_1187:
        /* <DEDUP_REMOVED lines=28> */
.L_x_1190:
        /* <DEDUP_REMOVED lines=15> */
.L_x_1189:
[----:B------:R-:W2:Y:S02]  /*1780*/  LDG.E.U16 R0, desc[UR36][R2.64] ;  /* 0x0000002402007981 */ /* 0x000ea4000c1e1500 */
[----:B--2---:R-:W-:-:S06]  /*1790*/  IMAD.U32 R0, R0, 0x10000, RZ ;  /* 0x0001000000007824 */ /* 0x004fcc00078e00ff */
[----:B------:R-:W0:Y:S02]  /*17a0*/  F2I.FTZ.TRUNC.NTZ R0, R0 ;  /* 0x0000000000007305 */ /* 0x000e24000021f100 */
[----:B0-----:R-:W-:Y:S01]  /*17b0*/  PRMT R18, R0, 0x7610, R18 ;  /* 0x0000761000127816 */ /* 0x001fe20000000012 */
[----:B------:R-:W-:Y:S06]  /*17c0*/  BRA `(.L_x_1179) ;  /* 0x0000000400ac7947 */ /* 0x000fec0003800000 */
.L_x_1186:
        /* <DEDUP_REMOVED lines=10> */
.L_x_1193:
        /* <DEDUP_REMOVED lines=21> */
.L_x_1197:
[----:B------:R-:W-:Y:S05]  /*19c0*/  BSYNC B1 ;  /* 0x0000000000017941 */ /* 0x000fea0003800000 */
.L_x_1196:
[----:B------:R-:W-:Y:S01]  /*19d0*/  LEA R3, R0, 0x3b800000, 0x17 ;  /* 0x3b80000000037811 */ /* 0x000fe200078eb8ff */
[----:B------:R-:W-:-:S05]  /*19e0*/  IMAD.SHL.U32 R0, R2, 0x100000, RZ ;  /* 0x0010000002007824 */ /* 0x000fca00078e00ff */
[----:B------:R-:W-:-:S07]  /*19f0*/  LOP3.LUT R0, R3, R0, R4, 0xfe, !PT ;  /* 0x0000000003007212 */ /* 0x000fce00078efe04 */
.L_x_1195:
[----:B------:R-:W-:Y:S05]  /*1a00*/  BSYNC B0 ;  /* 0x0000000000007941 */ /* 0x000fea0003800000 */
.L_x_1194:
[----:B------:R-:W0:Y:S02]  /*1a10*/  F2I.FTZ.TRUNC.NTZ R0, R0 ;  /* 0x0000000000007305 */ /* 0x000e24000021f100 */
[----:B0-----:R-:W-:Y:S01]  /*1a20*/  PRMT R18, R0, 0x7610, R18 ;  /* 0x0000761000127816 */ /* 0x001fe20000000012 */
[----:B------:R-:W-:Y:S06]  /*1a30*/  BRA `(.L_x_1179) ;  /* 0x0000000400107947 */ /* 0x000fec0003800000 */
.L_x_1192:
        /* <DEDUP_REMOVED lines=21> */
.L_x_1201:
[----:B------:R-:W-:Y:S05]  /*1b90*/  BSYNC B1 ;  /* 0x0000000000017941 */ /* 0x000fea0003800000 */
.L_x_1200:
[----:B------:R-:W-:Y:S01]  /*1ba0*/  LEA R3, R0, 0x37800000, 0x17 ;  /* 0x3780000000037811 */ /* 0x000fe200078eb8ff */
[----:B------:R-:W-:-:S05]  /*1bb0*/  IMAD.SHL.U32 R0, R2, 0x200000, RZ ;  /* 0x0020000002007824 */ /* 0x000fca00078e00ff */
[----:B------:R-:W-:-:S07]  /*1bc0*/  LOP3.LUT R0, R3, R0, R4, 0xfe, !PT ;  /* 0x0000000003007212 */ /* 0x000fce00078efe04 */
.L_x_1199:
[----:B------:R-:W-:Y:S05]  /*1bd0*/  BSYNC B0 ;  /* 0x0000000000007941 */ /* 0x000fea0003800000 */
.L_x_1198:
[----:B------:R-:W0:Y:S02]  /*1be0*/  F2I.FTZ.TRUNC.NTZ R0, R0 ;  /* 0x0000000000007305 */ /* 0x000e24000021f100 */
[----:B0-----:R-:W-:Y:S01]  /*1bf0*/  PRMT R18, R0, 0x7610, R18 ;  /* 0x0000761000127816 */ /* 0x001fe20000000012 */
[----:B------:R-:W-:Y:S06]  /*1c00*/  BRA `(.L_x_1179) ;  /* 0x00000000009c7947 */ /* 0x000fec0003800000 */
.L_x_1191:
        /* <DEDUP_REMOVED lines=14> */
.L_x_1205:
[----:B------:R-:W-:Y:S05]  /*1cf0*/  BSYNC B0 ;  /* 0x0000000000007941 */ /* 0x000fea0003800000 */
.L_x_1204:
[----:B------:R-:W0:Y:S02]  /*1d00*/  F2I.FTZ.TRUNC.NTZ R0, R0 ;  /* 0x0000000000007305 */ /* 0x000e24000021f100 */
[----:B0-----:R-:W-:Y:S01]  /*1d10*/  PRMT R18, R0, 0x7610, R18 ;  /* 0x0000761000127816 */ /* 0x001fe20000000012 */
[----:B------:R-:W-:Y:S06]  /*1d20*/  BRA `(.L_x_1179) ;  /* 0x0000000000547947 */ /* 0x000fec0003800000 */
.L_x_1178:
        /* <DEDUP_REMOVED lines=16> */
.L_x_1206:
[----:B------:R-:W-:Y:S01]  /*1e30*/  PRMT R18, RZ, 0x7610, R18 ;  /* 0x00007610ff127816 */ /* 0x000fe20000000012 */
[----:B------:R-:W-:Y:S06]  /*1e40*/  BRA `(.L_x_1179) ;  /* 0x00000000000c7947 */ /* 0x000fec0003800000 */
.L_x_1203:
[----:B------:R3:W5:Y:S01]  /*1e50*/  LDG.E.U16 R18, desc[UR36][R2.64] ;  /* 0x0000002402127981 */ /* 0x000762000c1e1500 */
[----:B------:R-:W-:Y:S05]  /*1e60*/  BRA `(.L_x_1179) ;  /* 0x0000000000047947 */ /* 0x000fea0003800000 */
.L_x_1202:
[----:B------:R2:W5:Y:S02]  /*1e70*/  LDG.E.U16 R18, desc[UR36][R2.64] ;  /* 0x0000002402127981 */ /* 0x000564000c1e1500 */
.L_x_1179:
[----:B------:R-:W-:-:S07]  /*1e80*/  VIADD R19, R19, 0x80 ;  /* 0x0000008013137836 */ /* 0x000fce0000000000 */
.L_x_1173:
[----:B------:R-:W-:Y:S05]  /*1e90*/  BSYNC B6 ;  /* 0x0000000000067941 */ /* 0x000fea0003800000 */
.L_x_1172:
[----:B------:R-:W-:Y:S01]  /*1ea0*/  ISETP.GE.AND P0, PT, R19, R22, PT ;  /* 0x000000161300720c */ /* 0x000fe20003f06270 */
[----:B------:R-:W-:Y:S01]  /*1eb0*/  BSSY B6, `(.L_x_1207) ;  /* 0x00000f0000067945 */ /* 0x000fe20003800000 */
[----:B------:R-:W-:Y:S02]  /*1ec0*/  PRMT R16, RZ, 0x7610, R16 ;  /* 0x00007610ff107816 */ /* 0x000fe40000000010 */
[----:B------:R-:W-:-:S09]  /*1ed0*/  PRMT R24, RZ, 0x7610, R24 ;  /* 0x00007610ff187816 */ /* 0x000fd20000000018 */
        /* <DEDUP_REMOVED lines=21> */
.L_x_1212:
[----:B------:R0:W5:Y:S01]  /*2030*/  LDG.E.U8 R24, desc[UR36][R2.64] ;  /* 0x0000002402187981 */ /* 0x000162000c1e1100 */
[----:B------:R-:W-:Y:S05]  /*2040*/  BRA `(.L_x_1214) ;  /* 0x0000000c00547947 */ /* 0x000fea0003800000 */
.L_x_1211:
        /* <DEDUP_REMOVED lines=8> */
.L_x_1216:
[----:B------:R0:W5:Y:S01]  /*20d0*/  LDG.E.U16 R24, desc[UR36][R2.64] ;  /* 0x0000002402187981 */ /* 0x000162000c1e1500 */
[----:B------:R-:W-:Y:S05]  /*20e0*/  BRA `(.L_x_1214) ;  /* 0x0000000c002c7947 */ /* 0x000fea0003800000 */
.L_x_1215:
[----:B------:R0:W5:Y:S01]  /*20f0*/  LDG.E.U16 R24, desc[UR36][R2.64] ;  /* 0x0000002402187981 */ /* 0x000162000c1e1500 */
[----:B------:R-:W-:Y:S05]  /*2100*/  BRA `(.L_x_1214) ;  /* 0x0000000c00247947 */ /* 0x000fea0003800000 */
.L_x_1210:
        /* <DEDUP_REMOVED lines=9> */
.L_x_1218:
[----:B------:R-:W2:Y:S02]  /*21a0*/  LDG.E.U16 R0, desc[UR36][R2.64] ;  /* 0x0000002402007981 */ /* 0x000ea4000c1e1500 */
[----:B--2---:R-:W-:-:S06]  /*21b0*/  HADD2.F32 R0, -RZ, R0.H0_H0 ;  /* 0x20000000ff007230 */ /* 0x004fcc0000004100 */
[----:B------:R-:W0:Y:S02]  /*21c0*/  F2I.FTZ.TRUNC.NTZ R0, R0 ;  /* 0x0000000000007305 */ /* 0x000e24000021f100 */
[----:B0-----:R-:W-:Y:S01]  /*21d0*/  PRMT R24, R0, 0x7610, R24 ;  /* 0x0000761000187816 */ /* 0x001fe20000000018 */
[----:B------:R-:W-:Y:S06]  /*21e0*/  BRA `(.L_x_1214) ;  /* 0x0000000800ec7947 */ /* 0x000fec0003800000 */
.L_x_1217:
        /* <DEDUP_REMOVED lines=9> */
.L_x_1220:
[----:B------:R-:W2:Y:S02]  /*2280*/  LDG.E.U16 R2, desc[UR36][R2.64] ;  /* 0x0000002402027981 */ /* 0x000ea4000c1e1500 */
[----:B--2---:R-:W-:-:S06]  /*2290*/  HADD2.F32 R0, -RZ, R2.H0_H0 ;  /* 0x20000002ff007230 */ /* 0x004fcc0000004100 */
[----:B------:R-:W0:Y:S02]  /*22a0*/  F2I.FTZ.TRUNC.NTZ R0, R0 ;  /* 0x0000000000007305 */ /* 0x000e24000021f100 */
[----:B0-----:R-:W-:Y:S01]  /*22b0*/  PRMT R24, R0, 0x7610, R24 ;  /* 0x0000761000187816 */ /* 0x001fe20000000018 */
[----:B------:R-:W-:Y:S06]  /*22c0*/  BRA `(.L_x_1214) ;  /* 0x0000000800b47947 */ /* 0x000fec0003800000 */
.L_x_1219:
[----:B------:R-:W2:Y:S02]  /*22d0*/  LDG.E.64 R2, desc[UR36][R2.64] ;  /* 0x0000002402027981 */ /* 0x000ea4000c1e1b00 */
[----:B--2---:R0:W1:Y:S01]  /*22e0*/  F2I.F64.TRUNC R24, R2 ;  /* 0x0000000200187311 */ /* 0x004062000030d100 */
[----:B------:R-:W-:Y:S05]  /*22f0*/  BRA `(.L_x_1214) ;  /* 0x0000000800a87947 */ /* 0x000fea0003800000 */
.L_x_1209:
        /* <DEDUP_REMOVED lines=12> */
.L_x_1223:
[----:B------:R-:W2:Y:S02]  /*23c0*/  LDG.E.64 R2, desc[UR36][R2.64] ;  /* 0x0000002402027981 */ /* 0x000ea4000c1e1b00 */
[----:B--2---:R3:W4:Y:S01]  /*23d0*/  F2I.F64.TRUNC R24, R2 ;  /* 0x0000000200187311 */ /* 0x004722000030d100 */
[----:B------:R-:W-:Y:S05]  /*23e0*/  BRA `(.L_x_1214) ;  /* 0x00000008006c7947 */ /* 0x000fea0003800000 */
.L_x_1222:
        /* <DEDUP_REMOVED lines=28> */
.L_x_1225:
        /* <DEDUP_REMOVED lines=15> */
.L_x_1224:
[----:B------:R-:W2:Y:S02]  /*26a0*/  LDG.E.U16 R0, desc[UR36][R2.64] ;  /* 0x0000002402007981 */ /* 0x000ea4000c1e1500 */
[----:B--2---:R-:W-:-:S06]  /*26b0*/  IMAD.U32 R0, R0, 0x10000, RZ ;  /* 0x0001000000007824 */ /* 0x004fcc00078e00ff */
[----:B------:R-:W0:Y:S02]  /*26c0*/  F2I.FTZ.TRUNC.NTZ R0, R0 ;  /* 0x0000000000007305 */ /* 0x000e24000021f100 */
[----:B0-----:R-:W-:Y:S01]  /*26d0*/  PRMT R24, R0, 0x7610, R24 ;  /* 0x0000761000187816 */ /* 0x001fe20000000018 */
[----:B------:R-:W-:Y:S06]  /*26e0*/  BRA `(.L_x_1214) ;  /* 0x0000000400ac7947 */ /* 0x000fec0003800000 */
.L_x_1221:
        /* <DEDUP_REMOVED lines=10> */
.L_x_1228:
        /* <DEDUP_REMOVED lines=21> */
.L_x_1232:
[----:B------:R-:W-:Y:S05]  /*28e0*/  BSYNC B1 ;  /* 0x0000000000017941 */ /* 0x000fea0003800000 */
.L_x_1231:
[----:B------:R-:W-:Y:S01]  /*28f0*/  LEA R3, R0, 0x3b800000, 0x17 ;  /* 0x3b80000000037811 */ /* 0x000fe200078eb8ff */
[----:B------:R-:W-:-:S05]  /*2900*/  IMAD.SHL.U32 R0, R2, 0x100000, RZ ;  /* 0x0010000002007824 */ /* 0x000fca00078e00ff */
[----:B------:R-:W-:-:S07]  /*2910*/  LOP3.LUT R0, R3, R0, R4, 0xfe, !PT ;  /* 0x0000000003007212 */ /* 0x000fce00078efe04 */
.L_x_1230:
[----:B------:R-:W-:Y:S05]  /*2920*/  BSYNC B0 ;  /* 0x0000000000007941 */ /* 0x000fea0003800000 */
.L_x_1229:
[----:B------:R-:W0:Y:S02]  /*2930*/  F2I.FTZ.TRUNC.NTZ R0, R0 ;  /* 0x0000000000007305 */ /* 0x000e24000021f100 */
[----:B0-----:R-:W-:Y:S01]  /*2940*/  PRMT R24, R0, 0x7610, R24 ;  /* 0x0000761000187816 */ /* 0x001fe20000000018 */
[----:B------:R-:W-:Y:S06]  /*2950*/  BRA `(.L_x_1214) ;  /* 0x0000000400107947 */ /* 0x000fec0003800000 */
.L_x_1227:
        /* <DEDUP_REMOVED lines=21> */
.L_x_1236:
[----:B------:R-:W-:Y:S05]  /*2ab0*/  BSYNC B1 ;  /* 0x0000000000017941 */ /* 0x000fea0003800000 */
.L_x_1235:
[----:B------:R-:W-:Y:S01]  /*2ac0*/  LEA R3, R0, 0x37800000, 0x17 ;  /* 0x3780000000037811 */ /* 0x000fe200078eb8ff */
[----:B------:R-:W-:-:S05]  /*2ad0*/  IMAD.SHL.U32 R0, R2, 0x200000, RZ ;  /* 0x0020000002007824 */ /* 0x000fca00078e00ff */
[----:B------:R-:W-:-:S07]  /*2ae0*/  LOP3.LUT R0, R3, R0, R4, 0xfe, !PT ;  /* 0x0000000003007212 */ /* 0x000fce00078efe04 */
.L_x_1234:
[----:B------:R-:W-:Y:S05]  /*2af0*/  BSYNC B0 ;  /* 0x0000000000007941 */ /* 0x000fea0003800000 */
.L_x_1233:
[----:B------:R-:W0:Y:S02]  /*2b00*/  F2I.FTZ.TRUNC.NTZ R0, R0 ;  /* 0x0000000000007305 */ /* 0x000e24000021f100 */
[----:B0-----:R-:W-:Y:S01]  /*2b10*/  PRMT R24, R0, 0x7610, R24 ;  /* 0x0000761000187816 */ /* 0x001fe20000000018 */
[----:B------:R-:W-:Y:S06]  /*2b20*/  BRA `(.L_x_1214) ;  /* 0x00000000009c7947 */ /* 0x000fec0003800000 */
.L_x_1226:
        /* <DEDUP_REMOVED lines=14> */
.L_x_1240:
[----:B------:R-:W-:Y:S05]  /*2c10*/  BSYNC B0 ;  /* 0x0000000000007941 */ /* 0x000fea0003800000 */
.L_x_1239:
[----:B------:R-:W0:Y:S02]  /*2c20*/  F2I.FTZ.TRUNC.NTZ R0, R0 ;  /* 0x0000000000007305 */ /* 0x000e24000021f100 */
[----:B0-----:R-:W-:Y:S01]  /*2c30*/  PRMT R24, R0, 0x7610, R24 ;  /* 0x0000761000187816 */ /* 0x001fe20000000018 */
[----:B------:R-:W-:Y:S06]  /*2c40*/  BRA `(.L_x_1214) ;  /* 0x0000000000547947 */ /* 0x000fec0003800000 */
.L_x_1213:
        /* <DEDUP_REMOVED lines=16> */
.L_x_1241:
[----:B------:R-:W-:Y:S01]  /*2d50*/  PRMT R24, RZ, 0x7610, R24 ;  /* 0x00007610ff187816 */ /* 0x000fe20000000018 */
[----:B------:R-:W-:Y:S06]  /*2d60*/  BRA `(.L_x_1214) ;  /* 0x00000000000c7947 */ /* 0x000fec0003800000 */
.L_x_1238:
[----:B------:R2:W5:Y:S01]  /*2d70*/  LDG.E.U16 R24, desc[UR36][R2.64] ;  /* 0x0000002402187981 */ /* 0x000562000c1e1500 */
[----:B------:R-:W-:Y:S05]  /*2d80*/  BRA `(.L_x_1214) ;  /* 0x0000000000047947 */ /* 0x000fea0003800000 */
.L_x_1237:
[----:B------:R1:W5:Y:S02]  /*2d90*/  LDG.E.U16 R24, desc[UR36][R2.64] ;  /* 0x0000002402187981 */ /* 0x000364000c1e1500 */
.L_x_1214:
[----:B------:R-:W-:-:S07]  /*2da0*/  VIADD R19, R19, 0x80 ;  /* 0x0000008013137836 */ /* 0x000fce0000000000 */
.L_x_1208:
[----:B------:R-:W-:Y:S05]  /*2db0*/  BSYNC B6 ;  /* 0x0000000000067941 */ /* 0x000fea0003800000 */
.L_x_1207:
[----:B------:R-:W-:Y:S01]  /*2dc0*/  ISETP.GE.AND P0, PT, R19, R22, PT ;  /* 0x000000161300720c */ /* 0x000fe20003f06270 */
[----:B------:R-:W-:-:S12]  /*2dd0*/  BSSY B6, `(.L_x_1242) ;  /* 0x00000eb000067945 */ /* 0x000fd80003800000 */
        /* <DEDUP_REMOVED lines=20> */
.L_x_1247:
[----:B------:R0:W5:Y:S01]  /*2f20*/  LDG.E.U8 R16, desc[UR36][R2.64] ;  /* 0x0000002402107981 */ /* 0x000162000c1e1100 */
[----:B------:R-:W-:Y:S05]  /*2f30*/  BRA `(.L_x_1243) ;  /* 0x0000000c00507947 */ /* 0x000fea0003800000 */
.L_x_1246:
        /* <DEDUP_REMOVED lines=8> */
.L_x_1250:
[----:B------:R0:W5:Y:S01]  /*2fc0*/  LDG.E.U16 R16, desc[UR36][R2.64] ;  /* 0x0000002402107981 */ /* 0x000162000c1e1500 */
[----:B------:R-:W-:Y:S05]  /*2fd0*/  BRA `(.L_x_1243) ;  /* 0x0000000c00287947 */ /* 0x000fea0003800000 */
.L_x_1249:
[----:B------:R0:W5:Y:S01]  /*2fe0*/  LDG.E.U16 R16, desc[UR36][R2.64] ;  /* 0x0000002402107981 */ /* 0x000162000c1e1500 */
[----:B------:R-:W-:Y:S05]  /*2ff0*/  BRA `(.L_x_1243) ;  /* 0x0000000c00207947 */ /* 0x000fea0003800000 */
.L_x_1245:
        /* <DEDUP_REMOVED lines=9> */
.L_x_1252:
[----:B------:R-:W2:Y:S02]  /*3090*/  LDG.E.U16 R0, desc[UR36][R2.64] ;  /* 0x0000002402007981 */ /* 0x000ea4000c1e1500 */
[----:B--2---:R-:W-:-:S06]  /*30a0*/  HADD2.F32 R0, -RZ, R0.H0_H0 ;  /* 0x20000000ff007230 */ /* 0x004fcc0000004100 */
[----:B------:R-:W0:Y:S02]  /*30b0*/  F2I.FTZ.TRUNC.NTZ R0, R0 ;  /* 0x0000000000007305 */ /* 0x000e24000021f100 */
[----:B0-----:R-:W-:Y:S01]  /*30c0*/  PRMT R16, R0, 0x7610, R16 ;  /* 0x0000761000107816 */ /* 0x001fe20000000010 */
[----:B------:R-:W-:Y:S06]  /*30d0*/  BRA `(.L_x_1243) ;  /* 0x0000000800e87947 */ /* 0x000fec0003800000 */
.L_x_1251:
        /* <DEDUP_REMOVED lines=9> */
.L_x_1254:
[----:B------:R-:W2:Y:S02]  /*3170*/  LDG.E.U16 R2, desc[UR36][R2.64] ;  /* 0x0000002402027981 */ /* 0x000ea4000c1e1500 */
[----:B--2---:R-:W-:-:S06]  /*3180*/  HADD2.F32 R0, -RZ, R2.H0_H0 ;  /* 0x20000002ff007230 */ /* 0x004fcc0000004100 */
[----:B------:R-:W0:Y:S02]  /*3190*/  F2I.FTZ.TRUNC.NTZ R0, R0 ;  /* 0x0000000000007305 */ /* 0x000e24000021f100 */
[----:B0-----:R-:W-:Y:S01]  /*31a0*/  PRMT R16, R0, 0x7610, R16 ;  /* 0x0000761000107816 */ /* 0x001fe20000000010 */
[----:B------:R-:W-:Y:S06]  /*31b0*/  BRA `(.L_x_1243) ;  /* 0x0000000800b07947 */ /* 0x000fec0003800000 */
.L_x_1253:
[----:B------:R-:W2:Y:S02]  /*31c0*/  LDG.E.64 R2, desc[UR36][R2.64] ;  /* 0x0000002402027981 */ /* 0x000ea4000c1e1b00 */
[----:B--2---:R0:W1:Y:S01]  /*31d0*/  F2I.F64.TRUNC R16, R2 ;  /* 0x0000000200107311 */ /* 0x004062000030d100 */
[----:B------:R-:W-:Y:S05]  /*31e0*/  BRA `(.L_x_1243) ;  /* 0x0000000800a47947 */ /* 0x000fea0003800000 */
.L_x_1244:
        /* <DEDUP_REMOVED lines=12> */
.L_x_1257:
[----:B------:R-:W2:Y:S02]  /*32b0*/  LDG.E.64 R2, desc[UR36][R2.64] ;  /* 0x0000002402027981 */ /* 0x000ea4000c1e1b00 */
[----:B--2---:R0:W1:Y:S01]  /*32c0*/  F2I.F64.TRUNC R16, R2 ;  /* 0x0000000200107311 */ /* 0x004062000030d100 */
[----:B------:R-:W-:Y:S05]  /*32d0*/  BRA `(.L_x_1243) ;  /* 0x0000000800687947 */ /* 0x000fea0003800000 */
.L_x_1256:
        /* <DEDUP_REMOVED lines=28> */
.L_x_1259:
        /* <DEDUP_REMOVED lines=15> */
.L_x_1258:
[----:B------:R-:W2:Y:S02]  /*3590*/  LDG.E.U16 R0, desc[UR36][R2.64] ;  /* 0x0000002402007981 */ /* 0x000ea4000c1e1500 */
[----:B--2---:R-:W-:-:S06]  /*35a0*/  IMAD.U32 R0, R0, 0x10000, RZ ;  /* 0x0001000000007824 */ /* 0x004fcc00078e00ff */
[----:B------:R-:W0:Y:S02]  /*35b0*/  F2I.FTZ.TRUNC.NTZ R0, R0 ;  /* 0x0000000000007305 */ /* 0x000e24000021f100 */
[----:B0-----:R-:W-:Y:S01]  /*35c0*/  PRMT R16, R0, 0x7610, R16 ;  /* 0x0000761000107816 */ /* 0x001fe20000000010 */
[----:B------:R-:W-:Y:S06]  /*35d0*/  BRA `(.L_x_1243) ;  /* 0x0000000400a87947 */ /* 0x000fec0003800000 */
.L_x_1255:
        /* <DEDUP_REMOVED lines=10> */
.L_x_1262:
        /* <DEDUP_REMOVED lines=21> */
.L_x_1266:
[----:B------:R-:W-:Y:S05]  /*37d0*/  BSYNC B1 ;  /* 0x0000000000017941 */ /* 0x000fea0003800000 */
.L_x_1265:
[----:B------:R-:W-:Y:S01]  /*37e0*/  LEA R3, R0, 0x3b800000, 0x17 ;  /* 0x3b80000000037811 */ /* 0x000fe200078eb8ff */
[----:B------:R-:W-:-:S05]  /*37f0*/  IMAD.SHL.U32 R0, R2, 0x100000, RZ ;  /* 0x0010000002007824 */ /* 0x000fca00078e00ff */
[----:B------:R-:W-:-:S07]  /*3800*/  LOP3.LUT R0, R3, R0, R4, 0xfe, !PT ;  /* 0x0000000003007212 */ /* 0x000fce00078efe04 */
.L_x_1264:
[----:B------:R-:W-:Y:S05]  /*3810*/  BSYNC B0 ;  /* 0x0000000000007941 */ /* 0x000fea0003800000 */
.L_x_1263:
[----:B------:R-:W0:Y:S02]  /*3820*/  F2I.FTZ.TRUNC.NTZ R0, R0 ;  /* 0x0000000000007305 */ /* 0x000e24000021f100 */
[----:B0-----:R-:W-:Y:S01]  /*3830*/  PRMT R16, R0, 0x7610, R16 ;  /* 0x0000761000107816 */ /* 0x001fe20000000010 */
[----:B------:R-:W-:Y:S06]  /*3840*/  BRA `(.L_x_1243) ;  /* 0x00000004000c7947 */ /* 0x000fec0003800000 */
.L_x_1261:
        /* <DEDUP_REMOVED lines=21> */
.L_x_1270:
[----:B------:R-:W-:Y:S05]  /*39a0*/  BSYNC B1 ;  /* 0x0000000000017941 */ /* 0x000fea0003800000 */
.L_x_1269:
[----:B------:R-:W-:Y:S01]  /*39b0*/  LEA R3, R0, 0x37800000, 0x17 ;  /* 0x3780000000037811 */ /* 0x000fe200078eb8ff */
[----:B------:R-:W-:-:S05]  /*39c0*/  IMAD.SHL.U32 R0, R2, 0x200000, RZ ;  /* 0x0020000002007824 */ /* 0x000fca00078e00ff */
[----:B------:R-:W-:-:S07]  /*39d0*/  LOP3.LUT R0, R3, R0, R4, 0xfe, !PT ;  /* 0x0000000003007212 */ /* 0x000fce00078efe04 */
.L_x_1268:
[----:B------:R-:W-:Y:S05]  /*39e0*/  BSYNC B0 ;  /* 0x0000000000007941 */ /* 0x000fea0003800000 */
.L_x_1267:
[----:B------:R-:W0:Y:S02]  /*39f0*/  F2I.FTZ.TRUNC.NTZ R0, R0 ;  /* 0x0000000000007305 */ /* 0x000e24000021f100 */
[----:B0-----:R-:W-:Y:S01]  /*3a00*/  PRMT R16, R0, 0x7610, R16 ;  /* 0x0000761000107816 */ /* 0x001fe20000000010 */
[----:B------:R-:W-:Y:S06]  /*3a10*/  BRA `(.L_x_1243) ;  /* 0x0000000000987947 */ /* 0x000fec0003800000 */
.L_x_1260:
        /* <DEDUP_REMOVED lines=14> */
.L_x_1274:
[----:B------:R-:W-:Y:S05]  /*3b00*/  BSYNC B0 ;  /* 0x0000000000007941 */ /* 0x000fea0003800000 */
.L_x_1273:
[----:B------:R-:W0:Y:S02]  /*3b10*/  F2I.FTZ.TRUNC.NTZ R0, R0 ;  /* 0x0000000000007305 */ /* 0x000e24000021f100 */
[----:B0-----:R-:W-:Y:S01]  /*3b20*/  PRMT R16, R0, 0x7610, R16 ;  /* 0x0000761000107816 */ /* 0x001fe20000000010 */
[----:B------:R-:W-:Y:S06]  /*3b30*/  BRA `(.L_x_1243) ;  /* 0x0000000000507947 */ /* 0x000fec0003800000 */
.L_x_1248:
        /* <DEDUP_REMOVED lines=16> */
.L_x_1275:
[----:B------:R-:W-:Y:S05]  /*3c40*/  BRA `(.L_x_1243) ;  /* 0x00000000000c7947 */ /* 0x000fea0003800000 */
.L_x_1272:
[----:B------:R0:W5:Y:S01]  /*3c50*/  LDG.E.U16 R16, desc[UR36][R2.64] ;  /* 0x0000002402107981 */ /* 0x000162000c1e1500 */
[----:B------:R-:W-:Y:S05]  /*3c60*/  BRA `(.L_x_1243) ;  /* 0x0000000000047947 */ /* 0x000fea0003800000 */
.L_x_1271:
[----:B------:R0:W5:Y:S02]  /*3c70*/  LDG.E.U16 R16, desc[UR36][R2.64] ;  /* 0x0000002402107981 */ /* 0x000164000c1e1500 */
.L_x_1243:
[----:B------:R-:W-:Y:S05]  /*3c80*/  BSYNC B6 ;  /* 0x0000000000067941 */ /* 0x000fea0003800000 */
.L_x_1242:
[----:B01234-:R-:W0:Y:S01]  /*3c90*/  S2R R2, SR_TID.X ;  /* 0x0000000000027919 */ /* 0x01fe220000002100 */
[----:B------:R-:W1:Y:S01]  /*3ca0*/  LDC.U8 R19, c[0x0][0x234] ;  /* 0x00008d00ff137b82 */ /* 0x000e620000000000 */
[----:B------:R-:W-:Y:S01]  /*3cb0*/  ULDC.U16 UR4, c[0x0][0x216] ;  /* 0x0000858000047ab9 */ /* 0x000fe20000000400 */
[----:B-----5:R-:W-:Y:S01]  /*3cc0*/  PRMT R0, R17, 0x9910, RZ ;  /* 0x0000991011007816 */ /* 0x020fe200000000ff */
[----:B------:R-:W-:Y:S01]  /*3cd0*/  UPRMT UR4, UR4, 0x9910, URZ ;  /* 0x0000991004047896 */ /* 0x000fe2000800003f */
[----:B------:R-:W-:Y:S01]  /*3ce0*/  PRMT R18, R18, 0x9910, RZ ;  /* 0x0000991012127816 */ /* 0x000fe200000000ff */
[----:B------:R-:W-:Y:S01]  /*3cf0*/  BSSY B6, `(.L_x_1276) ;  /* 0x00000fe000067945 */ /* 0x000fe20003800000 */
[----:B------:R-:W-:Y:S01]  /*3d00*/  PRMT R17, R24, 0x9910, RZ ;  /* 0x0000991018117816 */ /* 0x000fe200000000ff */
[----:B------:R-:W-:Y:S01]  /*3d10*/  UISETP.LT.U32.AND UP0, UPT, UR4, 0xf, UPT ;  /* 0x0000000f0400788c */ /* 0x000fe2000bf01070 */
[----:B------:R-:W-:-:S03]  /*3d20*/  PRMT R16, R16, 0x9910, RZ ;  /* 0x0000991010107816 */ /* 0x000fc600000000ff */
[----:B------:R-:W-:-:S06]  /*3d30*/  USEL UR4, UR4, 0xf, UP0 ;  /* 0x0000000f04047887 */ /* 0x000fcc0008000000 */
[----:B------:R-:W-:Y:S02]  /*3d40*/  SHF.R.S32.HI R3, RZ, UR4, R0 ;  /* 0x00000004ff037c19 */ /* 0x000fe40008011400 */
[----:B------:R-:W-:Y:S02]  /*3d50*/  SHF.R.S32.HI R18, RZ, UR4, R18 ;  /* 0x00000004ff127c19 */ /* 0x000fe40008011412 */
[----:B------:R-:W-:Y:S02]  /*3d60*/  SHF.R.S32.HI R17, RZ, UR4, R17 ;  /* 0x00000004ff117c19 */ /* 0x000fe40008011411 */
[----:B------:R-:W-:Y:S02]  /*3d70*/  SHF.R.S32.HI R16, RZ, UR4, R16 ;  /* 0x00000004ff107c19 */ /* 0x000fe40008011410 */
[----:B0-----:R-:W-:-:S13]  /*3d80*/  ISETP.GE.AND P0, PT, R2, R22, PT ;  /* 0x000000160200720c */ /* 0x001fda0003f06270 */
[----:B------:R-:W-:Y:S05]  /*3d90*/  @P0 BRA `(.L_x_1277) ;  /* 0x0000000c00cc0947 */ /* 0x000fea0003800000 */
[----:B------:R-:W0:Y:S01]  /*3da0*/  LDC.64 R8, c[0x0][0x218] ;  /* 0x00008600ff087b82 */ /* 0x000e220000000a00 */
[----:B------:R-:W-:Y:S01]  /*3db0*/  IMAD R0, R23, 0x200, R2 ;  /* 0x0000020017007824 */ /* 0x000fe200078e0202 */
[----:B-1----:R-:W-:Y:S01]  /*3dc0*/  PRMT R4, R19, 0x9910, RZ ;  /* 0x0000991013047816 */ /* 0x002fe200000000ff */
[----:B------:R-:W-:Y:S01]  /*3dd0*/  ULDC UR4, c[0x0][0x238] ;  /* 0x00008e0000047ab9 */ /* 0x000fe20000000800 */
[----:B------:R-:W-:Y:S02]  /*3de0*/  VIADD R2, R2, 0x80 ;  /* 0x0000008002027836 */ /* 0x000fe40000000000 */
        /* <DEDUP_REMOVED lines=16> */
.L_x_1281:
[----:B------:R0:W-:Y:S01]  /*3ef0*/  STG.E.U8 desc[UR36][R8.64], R3 ;  /* 0x0000000308007986 */ /* 0x0001e2000c101124 */
[----:B------:R-:W-:Y:S05]  /*3f00*/  BRA `(.L_x_1277) ;  /* 0x0000000c00707947 */ /* 0x000fea0003800000 */
.L_x_1280:
[----:B------:R-:W-:-:S13]  /*3f10*/  ISETP.NE.AND P0, PT, R0, 0x2, PT ;  /* 0x000000020000780c */ /* 0x000fda0003f05270 */
[----:B------:R-:W-:Y:S05]  /*3f20*/  @!P0 BRA `(.L_x_1283) ;  /* 0x0000000000308947 */ /* 0x000fea0003800000 */
[----:B------:R-:W-:-:S13]  /*3f30*/  ISETP.NE.AND P0, PT, R0, 0x3, PT ;  /* 0x000000030000780c */ /* 0x000fda0003f05270 */
[----:B------:R-:W-:Y:S05]  /*3f40*/  @!P0 BRA `(.L_x_1284) ;  /* 0x00000000001c8947 */ /* 0x000fea0003800000 */
[----:B------:R-:W-:-:S13]  /*3f50*/  ISETP.NE.AND P0, PT, R0, 0x4, PT ;  /* 0x000000040000780c */ /* 0x000fda0003f05270 */
[----:B------:R-:W-:Y:S05]  /*3f60*/  @P0 BRA `(.L_x_1282) ;  /* 0x0000000800f80947 */ /* 0x000fea0003800000 */
[----:B------:R-:W-:-:S05]  /*3f70*/  PRMT R3, R3, 0x9910, RZ ;  /* 0x0000991003037816 */ /* 0x000fca00000000ff */
[----:B------:R-:W-:-:S05]  /*3f80*/  IMAD.MOV.U32 R4, RZ, RZ, R3 ;  /* 0x000000ffff047224 */ /* 0x000fca00078e0003 */
[----:B------:R-:W-:-:S05]  /*3f90*/  SHF.R.S32.HI R5, RZ, 0x1f, R4 ;  /* 0x0000001fff057819 */ /* 0x000fca0000011404 */
[----:B------:R0:W-:Y:S01]  /*3fa0*/  STG.E.64 desc[UR36][R8.64], R4 ;  /* 0x0000000408007986 */ /* 0x0001e2000c101b24 */
[----:B------:R-:W-:Y:S05]  /*3fb0*/  BRA `(.L_x_1277) ;  /* 0x0000000c00447947 */ /* 0x000fea0003800000 */
.L_x_1284:
[----:B------:R-:W-:-:S05]  /*3fc0*/  PRMT R3, R3, 0x9910, RZ ;  /* 0x0000991003037816 */ /* 0x000fca00000000ff */
[----:B------:R0:W-:Y:S01]  /*3fd0*/  STG.E desc[UR36][R8.64], R3 ;  /* 0x0000000308007986 */ /* 0x0001e2000c101924 */
[----:B------:R-:W-:Y:S05]  /*3fe0*/  BRA `(.L_x_1277) ;  /* 0x0000000c00387947 */ /* 0x000fea0003800000 */
.L_x_1283:
[----:B------:R0:W-:Y:S01]  /*3ff0*/  STG.E.U16 desc[UR36][R8.64], R3 ;  /* 0x0000000308007986 */ /* 0x0001e2000c101524 */
[----:B------:R-:W-:Y:S05]  /*4000*/  BRA `(.L_x_1277) ;  /* 0x0000000c00307947 */ /* 0x000fea0003800000 */
.L_x_1279:
        /* <DEDUP_REMOVED lines=9> */
.L_x_1286:
[----:B------:R-:W0:Y:S02]  /*40a0*/  I2F.S16 R0, R3 ;  /* 0x0000000300007306 */ /* 0x000e240000101400 */
[----:B0-----:R-:W-:-:S05]  /*40b0*/  F2FP.F16.F32.PACK_AB R0, RZ, R0 ;  /* 0x00000000ff00723e */ /* 0x001fca00000000ff */
[----:B------:R0:W-:Y:S01]  /*40c0*/  STG.E.U16 desc[UR36][R8.64], R0 ;  /* 0x0000000008007986 */ /* 0x0001e2000c101524 */
[----:B------:R-:W-:Y:S05]  /*40d0*/  BRA `(.L_x_1277) ;  /* 0x0000000800fc7947 */ /* 0x000fea0003800000 */
.L_x_1285:
        /* <DEDUP_REMOVED lines=10> */
.L_x_1288:
[----:B------:R-:W0:Y:S02]  /*4180*/  I2F.S16 R3, R3 ;  /* 0x0000000300037306 */ /* 0x000e240000101400 */
[----:B0-----:R-:W-:-:S04]  /*4190*/  F2FP.F16.F32.PACK_AB R3, RZ, R3 ;  /* 0x00000003ff03723e */ /* 0x001fc800000000ff */
[----:B------:R-:W-:-:S05]  /*41a0*/  PRMT R3, R3, 0x5410, RZ ;  /* 0x0000541003037816 */ /* 0x000fca00000000ff */
[----:B------:R0:W-:Y:S01]  /*41b0*/  STG.E desc[UR36][R8.64], R3 ;  /* 0x0000000308007986 */ /* 0x0001e2000c101924 */
[----:B------:R-:W-:Y:S05]  /*41c0*/  BRA `(.L_x_1277) ;  /* 0x0000000800c07947 */ /* 0x000fea0003800000 */
.L_x_1287:
[----:B------:R-:W0:Y:S02]  /*41d0*/  I2F.F64.S16 R4, R3 ;  /* 0x0000000300047312 */ /* 0x000e240000101c00 */
[----:B0-----:R0:W-:Y:S01]  /*41e0*/  STG.E.64 desc[UR36][R8.64], R4 ;  /* 0x0000000408007986 */ /* 0x0011e2000c101b24 */
[----:B------:R-:W-:Y:S05]  /*41f0*/  BRA `(.L_x_1277) ;  /* 0x0000000800b47947 */ /* 0x000fea0003800000 */
.L_x_1278:
        /* <DEDUP_REMOVED lines=13> */
.L_x_1291:
[----:B------:R-:W0:Y:S01]  /*42d0*/  I2F.F64.S16 R4, R3 ;  /* 0x0000000300047312 */ /* 0x000e220000101c00 */
[----:B------:R-:W-:-:S05]  /*42e0*/  CS2R R6, SRZ ;  /* 0x0000000000067805 */ /* 0x000fca000001ff00 */
[----:B0-----:R0:W-:Y:S01]  /*42f0*/  STG.E.128 desc[UR36][R8.64], R4 ;  /* 0x0000000408007986 */ /* 0x0011e2000c101d24 */
[----:B------:R-:W-:Y:S05]  /*4300*/  BRA `(.L_x_1277) ;  /* 0x0000000800707947 */ /* 0x000fea0003800000 */
.L_x_1290:
        /* <DEDUP_REMOVED lines=15> */
[----:B------:R-:W-:-:S04]  /*4400*/  @P0 SHF.R.U32.HI R0, RZ, 0x14, R3 ;  /* 0x00000014ff000819 */ /* 0x000fc80000011603 */
[----:B------:R-:W-:-:S04]  /*4410*/  @P0 LOP3.LUT R0, R0, 0x1, RZ, 0xc0, !PT ;  /* 0x0000000100000812 */ /* 0x000fc800078ec0ff */
[----:B------:R-:W-:Y:S01]  /*4420*/  @P0 IADD3 R0, R3, 0x407ffff, R0 ;  /* 0x0407ffff03000810 */ /* 0x000fe20007ffe000 */
[----:B------:R-:W-:-:S03]  /*4430*/  @!P0 FADD.FTZ R3, R4, 16384 ;  /* 0x4680000004038421 */ /* 0x000fc60000010000 */
[----:B------:R-:W-:Y:S01]  /*4440*/  @P0 SHF.R.U32.HI R0, RZ, 0x14, R0 ;  /* 0x00000014ff000819 */ /* 0x000fe20000011600 */
[----:B------:R-:W-:-:S07]  /*4450*/  @!P0 VIADD R0, R3, 0xb9800000 ;  /* 0xb980000003008836 */ /* 0x000fce0000000000 */
.L_x_1295:
[----:B------:R-:W-:Y:S05]  /*4460*/  BSYNC B0 ;  /* 0x0000000000007941 */ /* 0x000fea0003800000 */
.L_x_1294:
[----:B------:R-:W-:-:S05]  /*4470*/  LOP3.LUT R5, R0, R5, RZ, 0xfc, !PT ;  /* 0x0000000500057212 */ /* 0x000fca00078efcff */
[----:B------:R0:W-:Y:S01]  /*4480*/  STG.E.U8 desc[UR36][R8.64], R5 ;  /* 0x0000000508007986 */ /* 0x0001e2000c101124 */
[----:B------:R-:W-:Y:S05]  /*4490*/  BRA `(.L_x_1277) ;  /* 0x00000008000c7947 */ /* 0x000fea0003800000 */
.L_x_1293:
        /* <DEDUP_REMOVED lines=13> */
.L_x_1297:
[----:B------:R-:W-:Y:S01]  /*4570*/  IMAD.MOV.U32 R0, RZ, RZ, 0x7f ;  /* 0x0000007fff007424 */ /* 0x000fe200078e00ff */
[----:B------:R-:W-:-:S04]  /*4580*/  ISETP.GT.U32.AND P0, PT, R4, 0x7f800000, PT ;  /* 0x7f8000000400780c */ /* 0x000fc80003f04070 */
[----:B------:R-:W-:-:S09]  /*4590*/  SEL R0, R0, 0x7c, P0 ;  /* 0x0000007c00007807 */ /* 0x000fd20000000000 */
.L_x_1298:
[----:B------:R-:W-:Y:S05]  /*45a0*/  BSYNC B0 ;  /* 0x0000000000007941 */ /* 0x000fea0003800000 */
.L_x_1296:
[----:B------:R-:W-:-:S04]  /*45b0*/  LOP3.LUT R3, R5, 0x80000000, RZ, 0xc0, !PT ;  /* 0x8000000005037812 */ /* 0x000fc800078ec0ff */
[----:B------:R-:W-:-:S04]  /*45c0*/  SHF.R.U32.HI R3, RZ, 0x18, R3 ;  /* 0x00000018ff037819 */ /* 0x000fc80000011603 */
[----:B------:R-:W-:-:S05]  /*45d0*/  LOP3.LUT R3, R0, R3, RZ, 0xfc, !PT ;  /* 0x0000000300037212 */ /* 0x000fca00078efcff */
[----:B------:R0:W-:Y:S01]  /*45e0*/  STG.E.U8 desc[UR36][R8.64], R3 ;  /* 0x0000000308007986 */ /* 0x0001e2000c101124 */
[----:B------:R-:W-:Y:S05]  /*45f0*/  BRA `(.L_x_1277) ;  /* 0x0000000400b47947 */ /* 0x000fea0003800000 */
.L_x_1292:
[----:B------:R-:W0:Y:S02]  /*4600*/  I2F.S16 R0, R3 ;  /* 0x0000000300007306 */ /* 0x000e240000101400 */
[----:B0-----:R-:W-:-:S05]  /*4610*/  F2FP.BF16.F32.PACK_AB R0, RZ, R0 ;  /* 0x00000000ff00723e */ /* 0x001fca00000010ff */
[----:B------:R0:W-:Y:S01]  /*4620*/  STG.E.U16 desc[UR36][R8.64], R0 ;  /* 0x0000000008007986 */ /* 0x0001e2000c101524 */
[----:B------:R-:W-:Y:S05]  /*4630*/  BRA `(.L_x_1277) ;  /* 0x0000000400a47947 */ /* 0x000fea0003800000 */
.L_x_1289:
        /* <DEDUP_REMOVED lines=10> */
.L_x_1301:
        /* <DEDUP_REMOVED lines=17> */
.L_x_1304:
[----:B------:R-:W-:-:S04]  /*47f0*/  LOP3.LUT R3, R3, 0x80000000, RZ, 0xc0, !PT ;  /* 0x8000000003037812 */ /* 0x000fc800078ec0ff */
[----:B------:R-:W-:-:S04]  /*4800*/  SHF.R.U32.HI R3, RZ, 0x18, R3 ;  /* 0x00000018ff037819 */ /* 0x000fc80000011603 */
[----:B------:R-:W-:-:S04]  /*4810*/  LOP3.LUT R0, R0, R3, RZ, 0xfc, !PT ;  /* 0x0000000300007212 */ /* 0x000fc800078efcff */
[----:B------:R-:W-:-:S07]  /*4820*/  PRMT R4, R0, 0x7610, R4 ;  /* 0x0000761000047816 */ /* 0x000fce0000000004 */
.L_x_1303:
[----:B------:R-:W-:Y:S05]  /*4830*/  BSYNC B0 ;  /* 0x0000000000007941 */ /* 0x000fea0003800000 */
.L_x_1302:
[----:B------:R4:W-:Y:S01]  /*4840*/  STG.E.U8 desc[UR36][R8.64], R4 ;  /* 0x0000000408007986 */ /* 0x0009e2000c101124 */
[----:B------:R-:W-:Y:S05]  /*4850*/  BRA `(.L_x_1277) ;  /* 0x00000004001c7947 */ /* 0x000fea0003800000 */
.L_x_1300:
        /* <DEDUP_REMOVED lines=17> */
.L_x_1307:
[----:B------:R-:W-:-:S04]  /*4970*/  LOP3.LUT R3, R3, 0x80000000, RZ, 0xc0, !PT ;  /* 0x8000000003037812 */ /* 0x000fc800078ec0ff */
[----:B------:R-:W-:-:S04]  /*4980*/  SHF.R.U32.HI R3, RZ, 0x18, R3 ;  /* 0x00000018ff037819 */ /* 0x000fc80000011603 */
[----:B------:R-:W-:-:S04]  /*4990*/  LOP3.LUT R0, R0, R3, RZ, 0xfc, !PT ;  /* 0x0000000300007212 */ /* 0x000fc800078efcff */
[----:B------:R-:W-:-:S07]  /*49a0*/  PRMT R4, R0, 0x7610, R4 ;  /* 0x0000761000047816 */ /* 0x000fce0000000004 */
.L_x_1306:
[----:B------:R-:W-:Y:S05]  /*49b0*/  BSYNC B0 ;  /* 0x0000000000007941 */ /* 0x000fea0003800000 */
.L_x_1305:
[----:B------:R0:W-:Y:S01]  /*49c0*/  STG.E.U8 desc[UR36][R8.64], R4 ;  /* 0x0000000408007986 */ /* 0x0001e2000c101124 */
[----:B------:R-:W-:Y:S05]  /*49d0*/  BRA `(.L_x_1277) ;  /* 0x0000000000bc7947 */ /* 0x000fea0003800000 */
.L_x_1299:
        /* <DEDUP_REMOVED lines=12> */
[----:B------:R-:W-:Y:S01]  /*4aa0*/  @P1 VIADD R5, R4, 0x1 ;  /* 0x0000000104051836 */ /* 0x000fe20000000000 */
[----:B------:R-:W-:-:S04]  /*4ab0*/  @P1 LOP3.LUT R0, R0, 0x1, RZ, 0xc0, !PT ;  /* 0x0000000100001812 */ /* 0x000fc800078ec0ff */
[----:B------:R-:W-:Y:S01]  /*4ac0*/  @P1 ISETP.EQ.U32.AND P2, PT, R0, 0x1, P0 ;  /* 0x000000010000180c */ /* 0x000fe20000742070 */
[----:B------:R-:W-:Y:S01]  /*4ad0*/  IMAD.MOV.U32 R0, RZ, RZ, 0xff ;  /* 0x000000ffff007424 */ /* 0x000fe200078e00ff */
[----:B------:R-:W-:Y:S02]  /*4ae0*/  PLOP3.LUT P0, PT, PT, PT, PT, 0x80, 0x0 ;  /* 0x000000000000781c */ /* 0x000fe40003f0f070 */
[----:B------:R-:W-:Y:S02]  /*4af0*/  @P1 PLOP3.LUT P0, PT, P2, PT, PT, 0x80, 0x0 ;  /* 0x000000000000181c */ /* 0x000fe4000170f070 */
[----:B------:R-:W-:-:S11]  /*4b00*/  PRMT R3, R0, 0x7610, R3 ;  /* 0x0000761000037816 */ /* 0x000fd60000000003 */
[----:B------:R-:W-:-:S04]  /*4b10*/  @!P0 IMAD.MOV R5, RZ, RZ, R4 ;  /* 0x000000ffff058224 */ /* 0x000fc800078e0204 */
[----:B------:R-:W-:-:S05]  /*4b20*/  @P1 IMAD.MOV.U32 R3, RZ, RZ, R5 ;  /* 0x000000ffff031224 */ /* 0x000fca00078e0005 */
[----:B------:R2:W-:Y:S01]  /*4b30*/  STG.E.U8 desc[UR36][R8.64], R3 ;  /* 0x0000000308007986 */ /* 0x0005e2000c101124 */
[----:B------:R-:W-:Y:S05]  /*4b40*/  BRA `(.L_x_1277) ;  /* 0x0000000000607947 */ /* 0x000fea0003800000 */
.L_x_1282:
        /* <DEDUP_REMOVED lines=16> */
.L_x_1310:
[----:B------:R-:W-:Y:S05]  /*4c50*/  BRA `(.L_x_1277) ;  /* 0x00000000001c7947 */ /* 0x000fea0003800000 */
.L_x_1309:
[----:B------:R-:W-:-:S05]  /*4c60*/  PRMT R3, R3, 0x9910, RZ ;  /* 0x0000991003037816 */ /* 0x000fca00000000ff */
[----:B------:R-:W-:-:S05]  /*4c70*/  IMAD.MOV.U32 R4, RZ, RZ, R3 ;  /* 0x000000ffff047224 */ /* 0x000fca00078e0003 */
[----:B------:R-:W-:-:S05]  /*4c80*/  SHF.R.S32.HI R5, RZ, 0x1f, R4 ;  /* 0x0000001fff057819 */ /* 0x000fca0000011404 */
[----:B------:R3:W-:Y:S01]  /*4c90*/  STG.E.64 desc[UR36][R8.64], R4 ;  /* 0x0000000408007986 */ /* 0x0007e2000c101b24 */
[----:B------:R-:W-:Y:S05]  /*4ca0*/  BRA `(.L_x_1277) ;  /* 0x0000000000087947 */ /* 0x000fea0003800000 */
.L_x_1308:
[----:B------:R-:W-:-:S05]  /*4cb0*/  PRMT R3, R3, 0x9910, RZ ;  /* 0x0000991003037816 */ /* 0x000fca00000000ff */
[----:B------:R0:W-:Y:S02]  /*4cc0*/  STG.E desc[UR36][R8.64], R3 ;  /* 0x0000000308007986 */ /* 0x0001e4000c101924 */
.L_x_1277:
[----:B------:R-:W-:Y:S05]  /*4cd0*/  BSYNC B6 ;  /* 0x0000000000067941 */ /* 0x000fea0003800000 */
.L_x_1276:
        /* <DEDUP_REMOVED lines=23> */
.L_x_1316:
[----:B------:R0:W-:Y:S01]  /*4e50*/  STG.E.U8 desc[UR36][R8.64], R18 ;  /* 0x0000001208007986 */ /* 0x0001e2000c101124 */
[----:B------:R-:W-:Y:S05]  /*4e60*/  BRA `(.L_x_1318) ;  /* 0x0000000c00647947 */ /* 0x000fea0003800000 */
.L_x_1315:
        /* <DEDUP_REMOVED lines=10> */
.L_x_1320:
[----:B------:R-:W-:-:S05]  /*4f10*/  PRMT R3, R18, 0x9910, RZ ;  /* 0x0000991012037816 */ /* 0x000fca00000000ff */
[----:B------:R0:W-:Y:S01]  /*4f20*/  STG.E desc[UR36][R8.64], R3 ;  /* 0x0000000308007986 */ /* 0x0001e2000c101924 */
[----:B------:R-:W-:Y:S05]  /*4f30*/  BRA `(.L_x_1318) ;  /* 0x0000000c00307947 */ /* 0x000fea0003800000 */
.L_x_1319:
[----:B------:R0:W-:Y:S01]  /*4f40*/  STG.E.U16 desc[UR36][R8.64], R18 ;  /* 0x0000001208007986 */ /* 0x0001e2000c101524 */
[----:B------:R-:W-:Y:S05]  /*4f50*/  BRA `(.L_x_1318) ;  /* 0x0000000c00287947 */ /* 0x000fea0003800000 */
.L_x_1314:
        /* <DEDUP_REMOVED lines=9> */
.L_x_1322:
[----:B------:R-:W0:Y:S02]  /*4ff0*/  I2F.S16 R0, R18 ;  /* 0x0000001200007306 */ /* 0x000e240000101400 */
[----:B0-----:R-:W-:-:S05]  /*5000*/  F2FP.F16.F32.PACK_AB R0, RZ, R0 ;  /* 0x00000000ff00723e */ /* 0x001fca00000000ff */
[----:B------:R0:W-:Y:S01]  /*5010*/  STG.E.U16 desc[UR36][R8.64], R0 ;  /* 0x0000000008007986 */ /* 0x0001e2000c101524 */
[----:B------:R-:W-:Y:S05]  /*5020*/  BRA `(.L_x_1318) ;  /* 0x0000000800f47947 */ /* 0x000fea0003800000 */
.L_x_1321:
        /* <DEDUP_REMOVED lines=10> */
.L_x_1324:
[----:B------:R-:W0:Y:S02]  /*50d0*/  I2F.S16 R18, R18 ;  /* 0x0000001200127306 */ /* 0x000e240000101400 */
[----:B0-----:R-:W-:-:S04]  /*50e0*/  F2FP.F16.F32.PACK_AB R3, RZ, R18 ;  /* 0x00000012ff03723e */ /* 0x001fc800000000ff */
[----:B------:R-:W-:-:S05]  /*50f0*/  PRMT R3, R3, 0x5410, RZ ;  /* 0x0000541003037816 */ /* 0x000fca00000000ff */
[----:B------:R0:W-:Y:S01]  /*5100*/  STG.E desc[UR36][R8.64], R3 ;  /* 0x0000000308007986 */ /* 0x0001e2000c101924 */
[----:B------:R-:W-:Y:S05]  /*5110*/  BRA `(.L_x_1318) ;  /* 0x0000000800b87947 */ /* 0x000fea0003800000 */
.L_x_1323:
[----:B------:R-:W0:Y:S02]  /*5120*/  I2F.F64.S16 R4, R18 ;  /* 0x0000001200047312 */ /* 0x000e240000101c00 */
[----:B0-----:R0:W-:Y:S01]  /*5130*/  STG.E.64 desc[UR36][R8.64], R4 ;  /* 0x0000000408007986 */ /* 0x0011e2000c101b24 */
[----:B------:R-:W-:Y:S05]  /*5140*/  BRA `(.L_x_1318) ;  /* 0x0000000800ac7947 */ /* 0x000fea0003800000 */
.L_x_1313:
        /* <DEDUP_REMOVED lines=13> */
.L_x_1327:
[----:B------:R-:W0:Y:S01]  /*5220*/  I2F.F64.S16 R4, R18 ;  /* 0x0000001200047312 */ /* 0x000e220000101c00 */
[----:B------:R-:W-:-:S05]  /*5230*/  CS2R R6, SRZ ;  /* 0x0000000000067805 */ /* 0x000fca000001ff00 */
[----:B0-----:R0:W-:Y:S01]  /*5240*/  STG.E.128 desc[UR36][R8.64], R4 ;  /* 0x0000000408007986 */ /* 0x0011e2000c101d24 */
[----:B------:R-:W-:Y:S05]  /*5250*/  BRA `(.L_x_1318) ;  /* 0x0000000800687947 */ /* 0x000fea0003800000 */
.L_x_1326:
        /* <DEDUP_REMOVED lines=21> */
.L_x_1331:
[----:B------:R-:W-:Y:S05]  /*53b0*/  BSYNC B0 ;  /* 0x0000000000007941 */ /* 0x000fea0003800000 */
.L_x_1330:
[----:B------:R-:W-:-:S05]  /*53c0*/  LOP3.LUT R5, R0, R5, RZ, 0xfc, !PT ;  /* 0x0000000500057212 */ /* 0x000fca00078efcff */
[----:B------:R0:W-:Y:S01]  /*53d0*/  STG.E.U8 desc[UR36][R8.64], R5 ;  /* 0x0000000508007986 */ /* 0x0001e2000c101124 */
[----:B------:R-:W-:Y:S05]  /*53e0*/  BRA `(.L_x_1318) ;  /* 0x0000000800047947 */ /* 0x000fea0003800000 */
.L_x_1329:
        /* <DEDUP_REMOVED lines=13> */
.L_x_1333:
[----:B------:R-:W-:Y:S01]  /*54c0*/  IMAD.MOV.U32 R0, RZ, RZ, 0x7f ;  /* 0x0000007fff007424 */ /* 0x000fe200078e00ff */
[----:B------:R-:W-:-:S04]  /*54d0*/  ISETP.GT.U32.AND P0, PT, R3, 0x7f800000, PT ;  /* 0x7f8000000300780c */ /* 0x000fc80003f04070 */
[----:B------:R-:W-:-:S09]  /*54e0*/  SEL R0, R0, 0x7c, P0 ;  /* 0x0000007c00007807 */ /* 0x000fd20000000000 */
.L_x_1334:
[----:B------:R-:W-:Y:S05]  /*54f0*/  BSYNC B0 ;  /* 0x0000000000007941 */ /* 0x000fea0003800000 */
.L_x_1332:
[----:B------:R-:W-:-:S04]  /*5500*/  LOP3.LUT R3, R5, 0x80000000, RZ, 0xc0, !PT ;  /* 0x8000000005037812 */ /* 0x000fc800078ec0ff */
[----:B------:R-:W-:-:S04]  /*5510*/  SHF.R.U32.HI R3, RZ, 0x18, R3 ;  /* 0x00000018ff037819 */ /* 0x000fc80000011603 */
[----:B------:R-:W-:-:S05]  /*5520*/  LOP3.LUT R3, R0, R3, RZ, 0xfc, !PT ;  /* 0x0000000300037212 */ /* 0x000fca00078efcff */
[----:B------:R0:W-:Y:S01]  /*5530*/  STG.E.U8 desc[UR36][R8.64], R3 ;  /* 0x0000000308007986 */ /* 0x0001e2000c101124 */
[----:B------:R-:W-:Y:S05]  /*5540*/  BRA `(.L_x_1318) ;  /* 0x0000000400ac7947 */ /* 0x000fea0003800000 */
.L_x_1328:
[----:B------:R-:W0:Y:S02]  /*5550*/  I2F.S16 R0, R18 ;  /* 0x0000001200007306 */ /* 0x000e240000101400 */
[----:B0-----:R-:W-:-:S05]  /*5560*/  F2FP.BF16.F32.PACK_AB R0, RZ, R0 ;  /* 0x00000000ff00723e */ /* 0x001fca00000010ff */
[----:B------:R0:W-:Y:S01]  /*5570*/  STG.E.U16 desc[UR36][R8.64], R0 ;  /* 0x0000000008007986 */ /* 0x0001e2000c101524 */
[----:B------:R-:W-:Y:S05]  /*5580*/  BRA `(.L_x_1318) ;  /* 0x00000004009c7947 */ /* 0x000fea0003800000 */
.L_x_1325:
        /* <DEDUP_REMOVED lines=10> */
.L_x_1337:
        /* <DEDUP_REMOVED lines=17> */
.L_x_1340:
[----:B------:R-:W-:-:S04]  /*5740*/  LOP3.LUT R3, R5, 0x80000000, RZ, 0xc0, !PT ;  /* 0x8000000005037812 */ /* 0x000fc800078ec0ff */
[----:B------:R-:W-:-:S04]  /*5750*/  SHF.R.U32.HI R3, RZ, 0x18, R3 ;  /* 0x00000018ff037819 */ /* 0x000fc80000011603 */
[----:B------:R-:W-:-:S04]  /*5760*/  LOP3.LUT R0, R0, R3, RZ, 0xfc, !PT ;  /* 0x0000000300007212 */ /* 0x000fc800078efcff */
[----:B------:R-:W-:-:S07]  /*5770*/  PRMT R4, R0, 0x7610, R4 ;  /* 0x0000761000047816 */ /* 0x000fce0000000004 */
.L_x_1339:
[----:B------:R-:W-:Y:S05]  /*5780*/  BSYNC B0 ;  /* 0x0000000000007941 */ /* 0x000fea0003800000 */
.L_x_1338:
[----:B------:R3:W-:Y:S01]  /*5790*/  STG.E.U8 desc[UR36][R8.64], R4 ;  /* 0x0000000408007986 */ /* 0x0007e2000c101124 */
[----:B------:R-:W-:Y:S05]  /*57a0*/  BRA `(.L_x_1318) ;  /* 0x0000000400147947 */ /* 0x000fea0003800000 */
.L_x_1336:
        /* <DEDUP_REMOVED lines=17> */
.L_x_1343:
[----:B------:R-:W-:-:S04]  /*58c0*/  LOP3.LUT R3, R5, 0x80000000, RZ, 0xc0, !PT ;  /* 0x8000000005037812 */ /* 0x000fc800078ec0ff */
[----:B------:R-:W-:-:S04]  /*58d0*/  SHF.R.U32.HI R3, RZ, 0x18, R3 ;  /* 0x00000018ff037819 */ /* 0x000fc80000011603 */
[----:B------:R-:W-:-:S04]  /*58e0*/  LOP3.LUT R0, R0, R3, RZ, 0xfc, !PT ;  /* 0x0000000300007212 */ /* 0x000fc800078efcff */
[----:B------:R-:W-:-:S07]  /*58f0*/  PRMT R4, R0, 0x7610, R4 ;  /* 0x0000761000047816 */ /* 0x000fce0000000004 */
.L_x_1342:
[----:B------:R-:W-:Y:S05]  /*5900*/  BSYNC B0 ;  /* 0x0000000000007941 */ /* 0x000fea0003800000 */
.L_x_1341:
[----:B------:R0:W-:Y:S01]  /*5910*/  STG.E.U8 desc[UR36][R8.64], R4 ;  /* 0x0000000408007986 */ /* 0x0001e2000c101124 */
[----:B------:R-:W-:Y:S05]  /*5920*/  BRA `(.L_x_1318) ;  /* 0x0000000000b47947 */ /* 0x000fea0003800000 */
.L_x_1335:
        /* <DEDUP_REMOVED lines=22> */
.L_x_1317:
        /* <DEDUP_REMOVED lines=16> */
.L_x_1346:
[----:B------:R-:W-:Y:S05]  /*5b90*/  BRA `(.L_x_1318) ;  /* 0x0000000000187947 */ /* 0x000fea0003800000 */
.L_x_1345:
[----:B------:R-:W-:-:S04]  /*5ba0*/  PRMT R4, R18, 0x9910, RZ ;  /* 0x0000991012047816 */ /* 0x000fc800000000ff */
[----:B------:R-:W-:-:S05]  /*5bb0*/  SHF.R.S32.HI R5, RZ, 0x1f, R4 ;  /* 0x0000001fff057819 */ /* 0x000fca0000011404 */
[----:B------:R2:W-:Y:S01]  /*5bc0*/  STG.E.64 desc[UR36][R8.64], R4 ;  /* 0x0000000408007986 */ /* 0x0005e2000c101b24 */
[----:B------:R-:W-:Y:S05]  /*5bd0*/  BRA `(.L_x_1318) ;  /* 0x0000000000087947 */ /* 0x000fea0003800000 */
.L_x_1344:
[----:B------:R-:W-:-:S05]  /*5be0*/  PRMT R3, R18, 0x9910, RZ ;  /* 0x0000991012037816 */ /* 0x000fca00000000ff */
[----:B------:R0:W-:Y:S02]  /*5bf0*/  STG.E desc[UR36][R8.64], R3 ;  /* 0x0000000308007986 */ /* 0x0001e4000c101924 */
.L_x_1318:
        /* <DEDUP_REMOVED lines=23> */
.L_x_1350:
[----:B------:R3:W-:Y:S01]  /*5d70*/  STG.E.U8 desc[UR36][R8.64], R17 ;  /* 0x0000001108007986 */ /* 0x0007e2000c101124 */
[----:B------:R-:W-:Y:S05]  /*5d80*/  BRA `(.L_x_1352) ;  /* 0x0000000c00647947 */ /* 0x000fea0003800000 */
.L_x_1349:
        /* <DEDUP_REMOVED lines=10> */
.L_x_1354:
[----:B------:R-:W-:-:S05]  /*5e30*/  PRMT R3, R17, 0x9910, RZ ;  /* 0x0000991011037816 */ /* 0x000fca00000000ff */
[----:B------:R2:W-:Y:S01]  /*5e40*/  STG.E desc[UR36][R8.64], R3 ;  /* 0x0000000308007986 */ /* 0x0005e2000c101924 */
[----:B------:R-:W-:Y:S05]  /*5e50*/  BRA `(.L_x_1352) ;  /* 0x0000000c00307947 */ /* 0x000fea0003800000 */
.L_x_1353:
[----:B------:R0:W-:Y:S01]  /*5e60*/  STG.E.U16 desc[UR36][R8.64], R17 ;  /* 0x0000001108007986 */ /* 0x0001e2000c101524 */
[----:B------:R-:W-:Y:S05]  /*5e70*/  BRA `(.L_x_1352) ;  /* 0x0000000c00287947 */ /* 0x000fea0003800000 */
.L_x_1348:
        /* <DEDUP_REMOVED lines=9> */
.L_x_1356:
[----:B------:R-:W0:Y:S02]  /*5f10*/  I2F.S16 R0, R17 ;  /* 0x0000001100007306 */ /* 0x000e240000101400 */
[----:B0-----:R-:W-:-:S05]  /*5f20*/  F2FP.F16.F32.PACK_AB R0, RZ, R0 ;  /* 0x00000000ff00723e */ /* 0x001fca00000000ff */
[----:B------:R0:W-:Y:S01]  /*5f30*/  STG.E.U16 desc[UR36][R8.64], R0 ;  /* 0x0000000008007986 */ /* 0x0001e2000c101524 */
[----:B------:R-:W-:Y:S05]  /*5f40*/  BRA `(.L_x_1352) ;  /* 0x0000000800f47947 */ /* 0x000fea0003800000 */
.L_x_1355:
        /* <DEDUP_REMOVED lines=10> */
.L_x_1358:
[----:B------:R-:W0:Y:S02]  /*5ff0*/  I2F.S16 R17, R17 ;  /* 0x0000001100117306 */ /* 0x000e240000101400 */
[----:B0-----:R-:W-:-:S04]  /*6000*/  F2FP.F16.F32.PACK_AB R3, RZ, R17 ;  /* 0x00000011ff03723e */ /* 0x001fc800000000ff */
[----:B------:R-:W-:-:S05]  /*6010*/  PRMT R3, R3, 0x5410, RZ ;  /* 0x0000541003037816 */ /* 0x000fca00000000ff */
[----:B------:R0:W-:Y:S01]  /*6020*/  STG.E desc[UR36][R8.64], R3 ;  /* 0x0000000308007986 */ /* 0x0001e2000c101924 */
[----:B------:R-:W-:Y:S05]  /*6030*/  BRA `(.L_x_1352) ;  /* 0x0000000800b87947 */ /* 0x000fea0003800000 */
.L_x_1357:
[----:B------:R-:W0:Y:S02]  /*6040*/  I2F.F64.S16 R4, R17 ;  /* 0x0000001100047312 */ /* 0x000e240000101c00 */
[----:B0-----:R0:W-:Y:S01]  /*6050*/  STG.E.64 desc[UR36][R8.64], R4 ;  /* 0x0000000408007986 */ /* 0x0011e2000c101b24 */
[----:B------:R-:W-:Y:S05]  /*6060*/  BRA `(.L_x_1352) ;  /* 0x0000000800ac7947 */ /* 0x000fea0003800000 */
.L_x_1347:
        /* <DEDUP_REMOVED lines=13> */
.L_x_1361:
[----:B------:R-:W0:Y:S01]  /*6140*/  I2F.F64.S16 R4, R17 ;  /* 0x0000001100047312 */ /* 0x000e220000101c00 */
[----:B------:R-:W-:-:S05]  /*6150*/  CS2R R6, SRZ ;  /* 0x0000000000067805 */ /* 0x000fca000001ff00 */
[----:B0-----:R0:W-:Y:S01]  /*6160*/  STG.E.128 desc[UR36][R8.64], R4 ;  /* 0x0000000408007986 */ /* 0x0011e2000c101d24 */
[----:B------:R-:W-:Y:S05]  /*6170*/  BRA `(.L_x_1352) ;  /* 0x0000000800687947 */ /* 0x000fea0003800000 */
.L_x_1360:
        /* <DEDUP_REMOVED lines=21> */
.L_x_1365:
[----:B------:R-:W-:Y:S05]  /*62d0*/  BSYNC B0 ;  /* 0x0000000000007941 */ /* 0x000fea0003800000 */
.L_x_1364:
[----:B------:R-:W-:-:S05]  /*62e0*/  LOP3.LUT R5, R0, R5, RZ, 0xfc, !PT ;  /* 0x0000000500057212 */ /* 0x000fca00078efcff */
[----:B------:R0:W-:Y:S01]  /*62f0*/  STG.E.U8 desc[UR36][R8.64], R5 ;  /* 0x0000000508007986 */ /* 0x0001e2000c101124 */
[----:B------:R-:W-:Y:S05]  /*6300*/  BRA `(.L_x_1352) ;  /* 0x0000000800047947 */ /* 0x000fea0003800000 */
.L_x_1363:
        /* <DEDUP_REMOVED lines=13> */
.L_x_1367:
[----:B------:R-:W-:Y:S01]  /*63e0*/  IMAD.MOV.U32 R0, RZ, RZ, 0x7f ;  /* 0x0000007fff007424 */ /* 0x000fe200078e00ff */
[----:B------:R-:W-:-:S04]  /*63f0*/  ISETP.GT.U32.AND P0, PT, R3, 0x7f800000, PT ;  /* 0x7f8000000300780c */ /* 0x000fc80003f04070 */
[----:B------:R-:W-:-:S09]  /*6400*/  SEL R0, R0, 0x7c, P0 ;  /* 0x0000007c00007807 */ /* 0x000fd20000000000 */
.L_x_1368:
[----:B------:R-:W-:Y:S05]  /*6410*/  BSYNC B0 ;  /* 0x0000000000007941 */ /* 0x000fea0003800000 */
.L_x_1366:
[----:B------:R-:W-:-:S04]  /*6420*/  LOP3.LUT R3, R17, 0x80000000, RZ, 0xc0, !PT ;  /* 0x8000000011037812 */ /* 0x000fc800078ec0ff */
[----:B------:R-:W-:-:S04]  /*6430*/  SHF.R.U32.HI R3, RZ, 0x18, R3 ;  /* 0x00000018ff037819 */ /* 0x000fc80000011603 */
[----:B------:R-:W-:-:S05]  /*6440*/  LOP3.LUT R3, R0, R3, RZ, 0xfc, !PT ;  /* 0x0000000300037212 */ /* 0x000fca00078efcff */
[----:B------:R0:W-:Y:S01]  /*6450*/  STG.E.U8 desc[UR36][R8.64], R3 ;  /* 0x0000000308007986 */ /* 0x0001e2000c101124 */
[----:B------:R-:W-:Y:S05]  /*6460*/  BRA `(.L_x_1352) ;  /* 0x0000000400ac7947 */ /* 0x000fea0003800000 */
.L_x_1362:
[----:B------:R-:W0:Y:S02]  /*6470*/  I2F.S16 R0, R17 ;  /* 0x0000001100007306 */ /* 0x000e240000101400 */
[----:B0-----:R-:W-:-:S05]  /*6480*/  F2FP.BF16.F32.PACK_AB R0, RZ, R0 ;  /* 0x00000000ff00723e */ /* 0x001fca00000010ff */
[----:B------:R0:W-:Y:S01]  /*6490*/  STG.E.U16 desc[UR36][R8.64], R0 ;  /* 0x0000000008007986 */ /* 0x0001e2000c101524 */
[----:B------:R-:W-:Y:S05]  /*64a0*/  BRA `(.L_x_1352) ;  /* 0x00000004009c7947 */ /* 0x000fea0003800000 */
.L_x_1359:
        /* <DEDUP_REMOVED lines=10> */
.L_x_1371:
        /* <DEDUP_REMOVED lines=17> */
.L_x_1374:
[----:B------:R-:W-:-:S04]  /*6660*/  LOP3.LUT R3, R17, 0x80000000, RZ, 0xc0, !PT ;  /* 0x8000000011037812 */ /* 0x000fc800078ec0ff */
[----:B------:R-:W-:-:S04]  /*6670*/  SHF.R.U32.HI R3, RZ, 0x18, R3 ;  /* 0x00000018ff037819 */ /* 0x000fc80000011603 */
[----:B------:R-:W-:-:S04]  /*6680*/  LOP3.LUT R0, R0, R3, RZ, 0xfc, !PT ;  /* 0x0000000300007212 */ /* 0x000fc800078efcff */
[----:B------:R-:W-:-:S07]  /*6690*/  PRMT R4, R0, 0x7610, R4 ;  /* 0x0000761000047816 */ /* 0x000fce0000000004 */
.L_x_1373:
[----:B------:R-:W-:Y:S05]  /*66a0*/  BSYNC B0 ;  /* 0x0000000000007941 */ /* 0x000fea0003800000 */
.L_x_1372:
[----:B------:R0:W-:Y:S01]  /*66b0*/  STG.E.U8 desc[UR36][R8.64], R4 ;  /* 0x0000000408007986 */ /* 0x0001e2000c101124 */
[----:B------:R-:W-:Y:S05]  /*66c0*/  BRA `(.L_x_1352) ;  /* 0x0000000400147947 */ /* 0x000fea0003800000 */
.L_x_1370:
        /* <DEDUP_REMOVED lines=17> */
.L_x_1377:
[----:B------:R-:W-:-:S04]  /*67e0*/  LOP3.LUT R3, R17, 0x80000000, RZ, 0xc0, !PT ;  /* 0x8000000011037812 */ /* 0x000fc800078ec0ff */
[----:B------:R-:W-:-:S04]  /*67f0*/  SHF.R.U32.HI R3, RZ, 0x18, R3 ;  /* 0x00000018ff037819 */ /* 0x000fc80000011603 */
[----:B------:R-:W-:-:S04]  /*6800*/  LOP3.LUT R0, R0, R3, RZ, 0xfc, !PT ;  /* 0x0000000300007212 */ /* 0x000fc800078efcff */
[----:B------:R-:W-:-:S07]  /*6810*/  PRMT R4, R0, 0x7610, R4 ;  /* 0x0000761000047816 */ /* 0x000fce0000000004 */
.L_x_1376:
[----:B------:R-:W-:Y:S05]  /*6820*/  BSYNC B0 ;  /* 0x0000000000007941 */ /* 0x000fea0003800000 */
.L_x_1375:
[----:B------:R0:W-:Y:S01]  /*6830*/  STG.E.U8 desc[UR36][R8.64], R4 ;  /* 0x0000000408007986 */ /* 0x0001e2000c101124 */
[----:B------:R-:W-:Y:S05]  /*6840*/  BRA `(.L_x_1352) ;  /* 0x0000000000b47947 */ /* 0x000fea0003800000 */
.L_x_1369:
        /* <DEDUP_REMOVED lines=22> */
.L_x_1351:
        /* <DEDUP_REMOVED lines=16> */
.L_x_1380:
[----:B------:R-:W-:Y:S05]  /*6ab0*/  BRA `(.L_x_1352) ;  /* 0x0000000000187947 */ /* 0x000fea0003800000 */
.L_x_1379:
[----:B------:R-:W-:-:S04]  /*6ac0*/  PRMT R4, R17, 0x9910, RZ ;  /* 0x0000991011047816 */ /* 0x000fc800000000ff */
[----:B------:R-:W-:-:S05]  /*6ad0*/  SHF.R.S32.HI R5, RZ, 0x1f, R4 ;  /* 0x0000001fff057819 */ /* 0x000fca0000011404 */
[----:B------:R0:W-:Y:S01]  /*6ae0*/  STG.E.64 desc[UR36][R8.64], R4 ;  /* 0x0000000408007986 */ /* 0x0001e2000c101b24 */
[----:B------:R-:W-:Y:S05]  /*6af0*/  BRA `(.L_x_1352) ;  /* 0x0000000000087947 */ /* 0x000fea0003800000 */
.L_x_1378:
[----:B------:R-:W-:-:S05]  /*6b00*/  PRMT R3, R17, 0x9910, RZ ;  /* 0x0000991011037816 */ /* 0x000fca00000000ff */
[----:B------:R0:W-:Y:S02]  /*6b10*/  STG.E desc[UR36][R8.64], R3 ;  /* 0x0000000308007986 */ /* 0x0001e4000c101924 */
.L_x_1352:
[----:B------:R-:W-:-:S07]  /*6b20*/  VIADD R2, R2, 0x80 ;  /* 0x0000008002027836 */ /* 0x000fce0000000000 */
.L_x_1312:
[----:B------:R-:W-:Y:S05]  /*6b30*/  BSYNC B6 ;  /* 0x0000000000067941 */ /* 0x000fea0003800000 */
.L_x_1311:
[----:B------:R-:W-:-:S13]  /*6b40*/  ISETP.GE.AND P0, PT, R2, R22, PT ;  /* 0x000000160200720c */ /* 0x000fda0003f06270 */
[----:B------:R-:W-:Y:S05]  /*6b50*/  @P0 EXIT ;  /* 0x000000000000094d */ /* 0x000fea0003800000 */
        /* <DEDUP_REMOVED lines=19> */
.L_x_1384:
[----:B------:R-:W-:Y:S01]  /*6c90*/  STG.E.U8 desc[UR36][R2.64], R16 ;  /* 0x0000001002007986 */ /* 0x000fe2000c101124 */
[----:B------:R-:W-:Y:S05]  /*6ca0*/  EXIT ;  /* 0x000000000000794d */ /* 0x000fea0003800000 */
.L_x_1383:
        /* <DEDUP_REMOVED lines=10> */
.L_x_1387:
[----:B------:R-:W-:-:S05]  /*6d50*/  PRMT R5, R16, 0x9910, RZ ;  /* 0x0000991010057816 */ /* 0x000fca00000000ff */
[----:B------:R-:W-:Y:S01]  /*6d60*/  STG.E desc[UR36][R2.64], R5 ;  /* 0x0000000502007986 */ /* 0x000fe2000c101924 */
[----:B------:R-:W-:Y:S05]  /*6d70*/  EXIT ;  /* 0x000000000000794d */ /* 0x000fea0003800000 */
.L_x_1386:
[----:B------:R-:W-:Y:S01]  /*6d80*/  STG.E.U16 desc[UR36][R2.64], R16 ;  /* 0x0000001002007986 */ /* 0x000fe2000c101524 */
[----:B------:R-:W-:Y:S05]  /*6d90*/  EXIT ;  /* 0x000000000000794d */ /* 0x000fea0003800000 */
.L_x_1382:
        /* <DEDUP_REMOVED lines=9> */
.L_x_1389:
[----:B------:R-:W0:Y:S02]  /*6e30*/  I2F.S16 R0, R16 ;  /* 0x0000001000007306 */ /* 0x000e240000101400 */
[----:B0-----:R-:W-:-:S05]  /*6e40*/  F2FP.F16.F32.PACK_AB R0, RZ, R0 ;  /* 0x00000000ff00723e */ /* 0x001fca00000000ff */
[----:B------:R-:W-:Y:S01]  /*6e50*/  STG.E.U16 desc[UR36][R2.64], R0 ;  /* 0x0000000002007986 */ /* 0x000fe2000c101524 */
[----:B------:R-:W-:Y:S05]  /*6e60*/  EXIT ;  /* 0x000000000000794d */ /* 0x000fea0003800000 */
.L_x_1388:
        /* <DEDUP_REMOVED lines=10> */
.L_x_1391:
[----:B------:R-:W0:Y:S02]  /*6f10*/  I2F.S16 R16, R16 ;  /* 0x0000001000107306 */ /* 0x000e240000101400 */
[----:B0-----:R-:W-:-:S04]  /*6f20*/  F2FP.F16.F32.PACK_AB R5, RZ, R16 ;  /* 0x00000010ff05723e */ /* 0x001fc800000000ff */
[----:B------:R-:W-:-:S05]  /*6f30*/  PRMT R5, R5, 0x5410, RZ ;  /* 0x0000541005057816 */ /* 0x000fca00000000ff */
[----:B------:R-:W-:Y:S01]  /*6f40*/  STG.E desc[UR36][R2.64], R5 ;  /* 0x0000000502007986 */ /* 0x000fe2000c101924 */
[----:B------:R-:W-:Y:S05]  /*6f50*/  EXIT ;  /* 0x000000000000794d */ /* 0x000fea0003800000 */
.L_x_1390:
[----:B------:R-:W0:Y:S02]  /*6f60*/  I2F.F64.S16 R16, R16 ;  /* 0x0000001000107312 */ /* 0x000e240000101c00 */
[----:B0-----:R-:W-:Y:S01]  /*6f70*/  STG.E.64 desc[UR36][R2.64], R16 ;  /* 0x0000001002007986 */ /* 0x001fe2000c101b24 */
[----:B------:R-:W-:Y:S05]  /*6f80*/  EXIT ;  /* 0x000000000000794d */ /* 0x000fea0003800000 */
.L_x_1381:
        /* <DEDUP_REMOVED lines=13> */
.L_x_1394:
[----:B------:R-:W0:Y:S01]  /*7060*/  I2F.F64.S16 R16, R16 ;  /* 0x0000001000107312 */ /* 0x000e220000101c00 */
[----:B------:R-:W-:-:S05]  /*7070*/  CS2R R18, SRZ ;  /* 0x0000000000127805 */ /* 0x000fca000001ff00 */
[----:B0-----:R-:W-:Y:S01]  /*7080*/  STG.E.128 desc[UR36][R2.64], R16 ;  /* 0x0000001002007986 */ /* 0x001fe2000c101d24 */
[----:B------:R-:W-:Y:S05]  /*7090*/  EXIT ;  /* 0x000000000000794d */ /* 0x000fea0003800000 */
.L_x_1393:
        /* <DEDUP_REMOVED lines=21> */
.L_x_1398:
[----:B------:R-:W-:Y:S05]  /*71f0*/  BSYNC B0 ;  /* 0x0000000000007941 */ /* 0x000fea0003800000 */
.L_x_1397:
[----:B------:R-:W-:-:S05]  /*7200*/  LOP3.LUT R5, R0, R5, RZ, 0xfc, !PT ;  /* 0x0000000500057212 */ /* 0x000fca00078efcff */
[----:B------:R-:W-:Y:S01]  /*7210*/  STG.E.U8 desc[UR36][R2.64], R5 ;  /* 0x0000000502007986 */ /* 0x000fe2000c101124 */
[----:B------:R-:W-:Y:S05]  /*7220*/  EXIT ;  /* 0x000000000000794d */ /* 0x000fea0003800000 */
.L_x_1396:
        /* <DEDUP_REMOVED lines=13> */
.L_x_1400:
[----:B------:R-:W-:Y:S01]  /*7300*/  IMAD.MOV.U32 R0, RZ, RZ, 0x7f ;  /* 0x0000007fff007424 */ /* 0x000fe200078e00ff */
[----:B------:R-:W-:-:S04]  /*7310*/  ISETP.GT.U32.AND P0, PT, R4, 0x7f800000, PT ;  /* 0x7f8000000400780c */ /* 0x000fc80003f04070 */
[----:B------:R-:W-:-:S09]  /*7320*/  SEL R0, R0, 0x7c, P0 ;  /* 0x0000007c00007807 */ /* 0x000fd20000000000 */
.L_x_1401:
[----:B------:R-:W-:Y:S05]  /*7330*/  BSYNC B0 ;  /* 0x0000000000007941 */ /* 0x000fea0003800000 */
.L_x_1399:
[----:B------:R-:W-:-:S04]  /*7340*/  LOP3.LUT R4, R5, 0x80000000, RZ, 0xc0, !PT ;  /* 0x8000000005047812 */ /* 0x000fc800078ec0ff */
[----:B------:R-:W-:-:S04]  /*7350*/  SHF.R.U32.HI R5, RZ, 0x18, R4 ;  /* 0x00000018ff057819 */ /* 0x000fc80000011604 */
[----:B------:R-:W-:-:S05]  /*7360*/  LOP3.LUT R5, R0, R5, RZ, 0xfc, !PT ;  /* 0x0000000500057212 */ /* 0x000fca00078efcff */
[----:B------:R-:W-:Y:S01]  /*7370*/  STG.E.U8 desc[UR36][R2.64], R5 ;  /* 0x0000000502007986 */ /* 0x000fe2000c101124 */
[----:B------:R-:W-:Y:S05]  /*7380*/  EXIT ;  /* 0x000000000000794d */ /* 0x000fea0003800000 */
.L_x_1395:
[----:B------:R-:W0:Y:S02]  /*7390*/  I2F.S16 R0, R16 ;  /* 0x0000001000007306 */ /* 0x000e240000101400 */
[----:B0-----:R-:W-:-:S05]  /*73a0*/  F2FP.BF16.F32.PACK_AB R0, RZ, R0 ;  /* 0x00000000ff00723e */ /* 0x001fca00000010ff */
[----:B------:R-:W-:Y:S01]  /*73b0*/  STG.E.U16 desc[UR36][R2.64], R0 ;  /* 0x0000000002007986 */ /* 0x000fe2000c101524 */
[----:B------:R-:W-:Y:S05]  /*73c0*/  EXIT ;  /* 0x000000000000794d */ /* 0x000fea0003800000 */
.L_x_1392:
        /* <DEDUP_REMOVED lines=10> */
.L_x_1404:
        /* <DEDUP_REMOVED lines=17> */
.L_x_1407:
[----:B------:R-:W-:-:S04]  /*7580*/  LOP3.LUT R0, R7, 0x80000000, RZ, 0xc0, !PT ;  /* 0x8000000007007812 */ /* 0x000fc800078ec0ff */
[----:B------:R-:W-:-:S04]  /*7590*/  SHF.R.U32.HI R5, RZ, 0x18, R0 ;  /* 0x00000018ff057819 */ /* 0x000fc80000011600 */
[----:B------:R-:W-:-:S04]  /*75a0*/  LOP3.LUT R4, R4, R5, RZ, 0xfc, !PT ;  /* 0x0000000504047212 */ /* 0x000fc800078efcff */
[----:B------:R-:W-:-:S07]  /*75b0*/  PRMT R0, R4, 0x7610, R0 ;  /* 0x0000761004007816 */ /* 0x000fce0000000000 */
.L_x_1406:
[----:B------:R-:W-:Y:S05]  /*75c0*/  BSYNC B0 ;  /* 0x0000000000007941 */ /* 0x000fea0003800000 */
.L_x_1405:
[----:B------:R-:W-:Y:S01]  /*75d0*/  STG.E.U8 desc[UR36][R2.64], R0 ;  /* 0x0000000002007986 */ /* 0x000fe2000c101124 */
[----:B------:R-:W-:Y:S05]  /*75e0*/  EXIT ;  /* 0x000000000000794d */ /* 0x000fea0003800000 */
.L_x_1403:
        /* <DEDUP_REMOVED lines=17> */
.L_x_1410:
[----:B------:R-:W-:-:S04]  /*7700*/  LOP3.LUT R0, R7, 0x80000000, RZ, 0xc0, !PT ;  /* 0x8000000007007812 */ /* 0x000fc800078ec0ff */
[----:B------:R-:W-:-:S04]  /*7710*/  SHF.R.U32.HI R5, RZ, 0x18, R0 ;  /* 0x00000018ff057819 */ /* 0x000fc80000011600 */
[----:B------:R-:W-:-:S04]  /*7720*/  LOP3.LUT R4, R4, R5, RZ, 0xfc, !PT ;  /* 0x0000000504047212 */ /* 0x000fc800078efcff */
[----:B------:R-:W-:-:S07]  /*7730*/  PRMT R0, R4, 0x7610, R0 ;  /* 0x0000761004007816 */ /* 0x000fce0000000000 */
.L_x_1409:
[----:B------:R-:W-:Y:S05]  /*7740*/  BSYNC B0 ;  /* 0x0000000000007941 */ /* 0x000fea0003800000 */
.L_x_1408:
[----:B------:R-:W-:Y:S01]  /*7750*/  STG.E.U8 desc[UR36][R2.64], R0 ;  /* 0x0000000002007986 */ /* 0x000fe2000c101124 */
[----:B------:R-:W-:Y:S05]  /*7760*/  EXIT ;  /* 0x000000000000794d */ /* 0x000fea0003800000 */
.L_x_1402:
        /* <DEDUP_REMOVED lines=22> */
.L_x_1385:
        /* <DEDUP_REMOVED lines=16> */
.L_x_1413:
[----:B------:R-:W-:Y:S05]  /*79d0*/  EXIT ;  /* 0x000000000000794d */ /* 0x000fea0003800000 */
.L_x_1412:
[----:B------:R-:W-:-:S04]  /*79e0*/  PRMT R4, R16, 0x9910, RZ ;  /* 0x0000991010047816 */ /* 0x000fc800000000ff */
[----:B------:R-:W-:-:S05]  /*79f0*/  SHF.R.S32.HI R5, RZ, 0x1f, R4 ;  /* 0x0000001fff057819 */ /* 0x000fca0000011404 */
[----:B------:R-:W-:Y:S01]  /*7a00*/  STG.E.64 desc[UR36][R2.64], R4 ;  /* 0x0000000402007986 */ /* 0x000fe2000c101b24 */
[----:B------:R-:W-:Y:S05]  /*7a10*/  EXIT ;  /* 0x000000000000794d */ /* 0x000fea0003800000 */
.L_x_1411:
[----:B------:R-:W-:-:S05]  /*7a20*/  PRMT R5, R16, 0x9910, RZ ;  /* 0x0000991010057816 */ /* 0x000fca00000000ff */
[----:B------:R-:W-:Y:S01]  /*7a30*/  STG.E desc[UR36][R2.64], R5 ;  /* 0x0000000502007986 */ /* 0x000fe2000c101924 */
[----:B------:R-:W-:Y:S05]  /*7a40*/  EXIT ;  /* 0x000000000000794d */ /* 0x000fea0003800000 */
.L_x_1414:
        /* <DEDUP_REMOVED lines=11> */
.L_x_20499:


//--------------------- .text._ZN2at6native18elementwise_kernelILi128ELi4EZNS0_22gpu_kernel_impl_nocastINS0_13BUnaryFunctorIsssZZZNS0_18rshift_kernel_cudaERNS_18TensorIteratorBaseEENKUlvE_clEvENKUlvE3_clEvEUlssE_EEEEvS5_RKT_EUliE_EEviT1_ --------------------------
	.section	.text._ZN2at6native18elementwise_kernelILi128ELi4EZNS0_22gpu_kernel_impl_nocastINS0_13BUnaryFunctorIsssZZZNS0_18rshift_kernel_cudaERNS_18TensorIteratorBaseEENKUlvE_clEvENKUlvE3_clEvEUlssE_EEEEvS5_RKT_EUliE_EEviT1_,"ax",@progbits
	.align	128
        .global         _ZN2at6native18elementwise_kernelILi128ELi4EZNS0_22gpu_kernel_impl_nocastINS0_13BUnaryFunctorIsssZZZNS0_18rshift_kernel_cudaERNS_18TensorIteratorBaseEENKUlvE_clEvENKUlvE3_clEvEUlssE_EEEEvS5_RKT_EUliE_EEviT1_
        .type           _ZN2at6native18elementwise_kernelILi128ELi4EZNS0_22gpu_kernel_impl_nocastINS0_13BUnaryFunctorIsssZZZNS0_18rshift_kernel_cudaERNS_18TensorIteratorBaseEENKUlvE_clEvENKUlvE3_clEvEUlssE_EEEEvS5_RKT_EUliE_EEviT1_,@function
        .size           _ZN2at6native18elementwise_kernelILi128ELi4EZNS0_22gpu_kernel_impl_nocastINS0_13BUnaryFunctorIsssZZZNS0_18rshift_kernel_cudaERNS_18TensorIteratorBaseEENKUlvE_clEvENKUlvE3_clEvEUlssE_EEEEvS5_RKT_EUliE_EEviT1_,(.L_x_20500 - _ZN2at6native18elementwise_kernelILi128ELi4EZNS0_22gpu_kernel_impl_nocastINS0_13BUnaryFunctorIsssZZZNS0_18rshift_kernel_cudaERNS_18TensorIteratorBaseEENKUlvE_clEvENKUlvE3_clEvEUlssE_EEEEvS5_RKT_EUliE_EEviT1_)
        .other          _ZN2at6native18elementwise_kernelILi128ELi4EZNS0_22gpu_kernel_impl_nocastINS0_13BUnaryFunctorIsssZZZNS0_18rshift_kernel_cudaERNS_18TensorIteratorBaseEENKUlvE_clEvENKUlvE3_clEvEUlssE_EEEEvS5_RKT_EUliE_EEviT1_,@"STO_CUDA_ENTRY STV_DEFAULT"
_ZN2at6native18elementwise_kernelILi128ELi4EZNS0_22gpu_kernel_impl_nocastINS0_13BUnaryFunctorIsssZZZNS0_18rshift_kernel_cudaERNS_18TensorIteratorBaseEENKUlvE_clEvENKUlvE3_clEvEUlssE_EEEEvS5_RKT_EUliE_EEviT1_:
.text._ZN2at6native18elementwise_kernelILi128ELi4EZNS0_22gpu_kernel_impl_nocastINS0_13BUnaryFunctorIsssZZZNS0_18rshift_kernel_cudaERNS_18TensorIteratorBaseEENKUlvE_clEvENKUlvE3_clEvEUlssE_EEEEvS5_RKT_EUliE_EEviT1_:
        /* <DEDUP_REMOVED lines=10> */
[----:B------:R-:W-:Y:S02]  /*00a0*/  CS2R R2, SRZ ;  /* 0x0000000000027805 */ /* 0x000fe4000001ff00 */
[----:B0-----:R-:W-:-:S13]  /*00b0*/  ISETP.NE.AND P0, PT, R8, RZ, PT ;  /* 0x000000ff0800720c */ /* 0x001fda0003f05270 */
[----:B------:R-:W-:Y:S05]  /*00c0*/  @!P0 BRA `(.L_x_1417) ;  /* 0x0000001000a88947 */ /* 0x000fea0003800000 */
[----:B------:R-:W-:Y:S01]  /*00d0*/  HFMA2.MMA R2, -RZ, RZ, 0, 0 ;  /* 0x00000000ff027435 */ /* 0x000fe200000001ff */
[----:B------:R-:W-:Y:S01]  /*00e0*/  MOV R3, R0 ;  /* 0x0000000000037202 */ /* 0x000fe20000000f00 */
[----:B------:R-:W-:Y:S01]  /*00f0*/  ULDC.64 UR8, c[0x0][0x220] ;  /* 0x0000880000087ab9 */ /* 0x000fe20000000a00 */
[----:B------:R-:W-:Y:S01]  /*0100*/  ISETP.NE.AND P0, PT, R8, 0x1, PT ;  /* 0x000000010800780c */ /* 0x000fe20003f05270 */
[----:B------:R-:W-:-:S06]  /*0110*/  ULDC UR4, c[0x0][0x21c] ;  /* 0x0000870000047ab9 */ /* 0x000fcc0000000800 */
[----:B------:R-:W-:-:S05]  /*0120*/  IMAD.HI.U32 R4, R0, UR8, R2 ;  /* 0x0000000800047c27 */ /* 0x000fca000f8e0002 */
[----:B------:R-:W-:Y:S01]  /*0130*/  SHF.R.U32.HI R5, RZ, UR9, R4 ;  /* 0x00000009ff057c19 */ /* 0x000fe20008011604 */
[----:B------:R-:W-:-:S03]  /*0140*/  ULDC.64 UR8, c[0x0][0x348] ;  /* 0x0000d20000087ab9 */ /* 0x000fc60000000a00 */
[----:B------:R-:W-:-:S05]  /*0150*/  IADD3 R3, -R5, RZ, RZ ;  /* 0x000000ff05037210 */ /* 0x000fca0007ffe1ff */
[----:B------:R-:W-:-:S04]  /*0160*/  IMAD R2, R3, UR4, R0 ;  /* 0x0000000403027c24 */ /* 0x000fc8000f8e0200 */
        /* <DEDUP_REMOVED lines=8> */
[----:B------:R-:W-:-:S04]  /*01f0*/  SHF.R.U32.HI R7, RZ, UR4, R6 ;  /* 0x00000004ff077c19 */ /* 0x000fc80008011606 */
[----:B------:R-:W-:-:S05]  /*0200*/  IADD3 R4, -R7, RZ, RZ ;  /* 0x000000ff07047210 */ /* 0x000fca0007ffe1ff */
[----:B------:R-:W-:Y:S01]  /*0210*/  IMAD R4, R4, UR8, R5 ;  /* 0x0000000804047c24 */ /* 0x000fe2000f8e0205 */
[----:B------:R-:W-:-:S03]  /*0220*/  ULDC.64 UR8, c[0x0][0x350] ;  /* 0x0000d40000087ab9 */ /* 0x000fc60000000a00 */
        /* <DEDUP_REMOVED lines=11> */
[----:B------:R-:W-:-:S04]  /*02e0*/  IMAD R6, R6, UR4, R7 ;  /* 0x0000000406067c24 */ /* 0x000fc8000f8e0207 */
        /* <DEDUP_REMOVED lines=87> */
[----:B------:R-:W-:Y:S01]  /*0860*/  IMAD.MOV.U32 R6, RZ, RZ, RZ ;  /* 0x000000ffff067224 */ /* 0x000fe200078e00ff */
[----:B------:R-:W-:Y:S01]  /*0870*/  ULDC.64 UR8, c[0x0][0x298] ;  /* 0x0000a60000087ab9 */ /* 0x000fe20000000a00 */
[----:B------:R-:W-:Y:S01]  /*0880*/  ISETP.NE.AND P0, PT, R8, 0xb, PT ;  /* 0x0000000b0800780c */ /* 0x000fe20003f05270 */
[----:B------:R-:W-:Y:S01]  /*0890*/  ULDC UR4, c[0x0][0x294] ;  /* 0x0000a50000047ab9 */ /* 0x000fe20000000800 */
        /* <DEDUP_REMOVED lines=61> */
[----:B------:R-:W-:-:S05]  /*0c70*/  SHF.R.U32.HI R7, RZ, UR4, R6 ;  /* 0x00000004ff077c19 */ /* 0x000fca0008011606 */
[----:B------:R-:W-:-:S04]  /*0c80*/  IMAD.MOV R4, RZ, RZ, -R7 ;  /* 0x000000ffff047224 */ /* 0x000fc800078e0a07 */
        /* <DEDUP_REMOVED lines=89> */
[----:B------:R-:W-:Y:S01]  /*1220*/  ISETP.NE.AND P0, PT, R8, 0x18, PT ;  /* 0x000000180800780c */ /* 0x000fe20003f05270 */
[----:B------:R-:W-:Y:S01]  /*1230*/  ULDC.64 UR8, c[0x0][0x330] ;  /* 0x0000cc0000087ab9 */ /* 0x000fe20000000a00 */
[----:B------:R-:W-:Y:S01]  /*1240*/  MOV R4, RZ ;  /* 0x000000ff00047202 */ /* 0x000fe20000000f00 */
[----:B------:R-:W-:-:S04]  /*1250*/  ULDC UR4, c[0x0][0x338] ;  /* 0x0000ce0000047ab9 */ /* 0x000fc80000000800 */
[----:B------:R-:W-:-:S05]  /*1260*/  IMAD.HI.U32 R8, R5, UR9, R4 ;  /* 0x0000000905087c27 */ /* 0x000fca000f8e0004 */
[----:B------:R-:W-:Y:S01]  /*1270*/  SHF.R.U32.HI R9, RZ, UR4, R8 ;  /* 0x00000004ff097c19 */ /* 0x000fe20008011608 */
[----:B------:R-:W0:Y:S01]  /*1280*/  @P0 LDC.64 R12, c[0x0][0x340] ;  /* 0x0000d000ff0c0b82 */ /* 0x000e220000000a00 */
[----:B------:R-:W-:Y:S02]  /*1290*/  @P0 MOV R8, RZ ;  /* 0x000000ff00080202 */ /* 0x000fe40000000f00 */
[----:B------:R-:W-:-:S05]  /*12a0*/  IADD3 R11, -R9, RZ, RZ ;  /* 0x000000ff090b7210 */ /* 0x000fca0007ffe1ff */
[----:B------:R-:W1:Y:S08]  /*12b0*/  @P0 LDC R15, c[0x0][0x33c] ;  /* 0x0000cf00ff0f0b82 */ /* 0x000e700000000800 */
[----:B------:R-:W2:Y:S01]  /*12c0*/  @P0 LDC.64 R6, c[0x0][0x408] ;  /* 0x00010200ff060b82 */ /* 0x000ea20000000a00 */
[----:B0-----:R-:W-:-:S05]  /*12d0*/  @P0 IMAD.HI.U32 R4, R9, R12, R8 ;  /* 0x0000000c09040227 */ /* 0x001fca00078e0008 */
[----:B------:R-:W-:Y:S01]  /*12e0*/  @P0 SHF.R.U32.HI R8, RZ, R13, R4 ;  /* 0x0000000dff080219 */ /* 0x000fe20000011604 */
[----:B------:R-:W-:Y:S01]  /*12f0*/  IMAD R4, R11, UR8, R5 ;  /* 0x000000080b047c24 */ /* 0x000fe2000f8e0205 */
[----:B------:R-:W-:Y:S02]  /*1300*/  ULDC.64 UR8, c[0x0][0x400] ;  /* 0x0001000000087ab9 */ /* 0x000fe40000000a00 */
[----:B------:R-:W-:Y:S01]  /*1310*/  @P0 IADD3 R8, -R8, RZ, RZ ;  /* 0x000000ff08080210 */ /* 0x000fe20007ffe1ff */
[C---:B------:R-:W-:Y:S02]  /*1320*/  IMAD R3, R4.reuse, UR8, R3 ;  /* 0x0000000804037c24 */ /* 0x040fe4000f8e0203 */
[----:B------:R-:W-:Y:S02]  /*1330*/  IMAD R2, R4, UR9, R2 ;  /* 0x0000000904027c24 */ /* 0x000fe4000f8e0202 */
[----:B-1----:R-:W-:-:S04]  /*1340*/  @P0 IMAD R8, R8, R15, R9 ;  /* 0x0000000f08080224 */ /* 0x002fc800078e0209 */
[C---:B--2---:R-:W-:Y:S02]  /*1350*/  @P0 IMAD R3, R8.reuse, R6, R3 ;  /* 0x0000000608030224 */ /* 0x044fe400078e0203 */
[----:B------:R-:W-:-:S07]  /*1360*/  @P0 IMAD R2, R8, R7, R2 ;  /* 0x0000000708020224 */ /* 0x000fce00078e0202 */
.L_x_1417:
[----:B------:R-:W-:Y:S02]  /*1370*/  ULDC.64 UR8, c[0x0][0x418] ;  /* 0x0001060000087ab9 */ /* 0x000fe40000000a00 */
[----:B------:R-:W-:-:S04]  /*1380*/  IADD3 R4, P0, R2, UR8, RZ ;  /* 0x0000000802047c10 */ /* 0x000fc8000ff1e0ff */
[----:B------:R-:W-:Y:S01]  /*1390*/  IADD3.X R5, RZ, UR9, RZ, P0, !PT ;  /* 0x00000009ff057c10 */ /* 0x000fe200087fe4ff */
[----:B------:R-:W-:Y:S01]  /*13a0*/  ULDC.U16 UR4, c[0x0][0x422] ;  /* 0x0001088000047ab9 */ /* 0x000fe20000000400 */
[----:B------:R-:W-:-:S03]  /*13b0*/  ULDC.64 UR8, c[0x0][0x410] ;  /* 0x0001040000087ab9 */ /* 0x000fc60000000a00 */
[----:B------:R-:W2:Y:S01]  /*13c0*/  LDG.E.S16 R4, desc[UR6][R4.64] ;  /* 0x0000000604047981 */ /* 0x000ea2000c1e1700 */
[----:B------:R-:W-:Y:S01]  /*13d0*/  UPRMT UR4, UR4, 0x9910, URZ ;  /* 0x0000991004047896 */ /* 0x000fe2000800003f */
[----:B------:R-:W-:Y:S02]  /*13e0*/  IADD3 R2, P0, R3, UR8, RZ ;  /* 0x0000000803027c10 */ /* 0x000fe4000ff1e0ff */
[----:B------:R-:W-:Y:S01]  /*13f0*/  IADD3 R0, R0, 0x80, RZ ;  /* 0x0000008000007810 */ /* 0x000fe20007ffe0ff */
[----:B------:R-:W-:Y:S01]  /*1400*/  UISETP.LT.U32.AND UP0, UPT, UR4, 0xf, UPT ;  /* 0x0000000f0400788c */ /* 0x000fe2000bf01070 */
[----:B------:R-:W-:-:S03]  /*1410*/  IADD3.X R3, RZ, UR9, RZ, P0, !PT ;  /* 0x00000009ff037c10 */ /* 0x000fc600087fe4ff */
[----:B------:R-:W-:-:S06]  /*1420*/  USEL UR4, UR4, 0xf, UP0 ;  /* 0x0000000f04047887 */ /* 0x000fcc0008000000 */
[----:B--2---:R-:W-:-:S05]  /*1430*/  SHF.R.S32.HI R7, RZ, UR4, R4 ;  /* 0x00000004ff077c19 */ /* 0x004fca0008011404 */
[----:B------:R0:W-:Y:S02]  /*1440*/  STG.E.U16 desc[UR6][R2.64], R7 ;  /* 0x0000000702007986 */ /* 0x0001e4000c101506 */
.L_x_1416:
[----:B------:R-:W-:Y:S05]  /*1450*/  BSYNC B0 ;  /* 0x0000000000007941 */ /* 0x000fea0003800000 */
.L_x_1415:
[----:B------:R-:W-:Y:S01]  /*1460*/  ISETP.GE.AND P0, PT, R0, UR5, PT ;  /* 0x0000000500007c0c */ /* 0x000fe2000bf06270 */
[----:B------:R-:W-:-:S12]  /*1470*/  BSSY B0, `(.L_x_1418) ;  /* 0x000027c000007945 */ /* 0x000fd80003800000 */
[----:B------:R-:W-:Y:S05]  /*1480*/  @P0 BRA `(.L_x_1419) ;  /* 0x0000002400e80947 */ /* 0x000fea0003800000 */
[----:B------:R-:W1:Y:S01]  /*1490*/  LDC R8, c[0x0][0x218] ;  /* 0x00008600ff087b82 */ /* 0x000e620000000800 */
[----:B0-----:R-:W-:Y:S02]  /*14a0*/  CS2R R2, SRZ ;  /* 0x0000000000027805 */ /* 0x001fe4000001ff00 */
[----:B-1----:R-:W-:-:S13]  /*14b0*/  ISETP.NE.AND P0, PT, R8, RZ, PT ;  /* 0x000000ff0800720c */ /* 0x002fda0003f05270 */
[----:B------:R-:W-:Y:S05]  /*14c0*/  @!P0 BRA `(.L_x_1420) ;  /* 0x0000001000a88947 */ /* 0x000fea0003800000 */
[----:B------:R-:W-:Y:S01]  /*14d0*/  MOV R3, R0 ;  /* 0x0000000000037202 */ /* 0x000fe20000000f00 */
        /* <DEDUP_REMOVED lines=282> */
[----:B------:R-:W-:Y:S02]  /*2680*/  SHF.R.U32.HI R9, RZ, UR4, R8 ;  /* 0x00000004ff097c19 */ /* 0x000fe40008011608 */
[----:B------:R-:W-:Y:S02]  /*2690*/  @P0 MOV R8, RZ ;  /* 0x000000ff00080202 */ /* 0x000fe40000000f00 */
[C---:B------:R-:W-:Y:S01]  /*26a0*/  IADD3 R11, -R9.reuse, RZ, RZ ;  /* 0x000000ff090b7210 */ /* 0x040fe20007ffe1ff */
        /* <DEDUP_REMOVED lines=12> */
.L_x_1420:
        /* <DEDUP_REMOVED lines=10> */
[----:B------:R-:W-:Y:S02]  /*2810*/  IADD3.X R3, RZ, UR9, RZ, P0, !PT ;  /* 0x00000009ff037c10 */ /* 0x000fe400087fe4ff */
[----:B------:R-:W-:Y:S01]  /*2820*/  ISETP.GE.AND P0, PT, R0, UR5, PT ;  /* 0x0000000500007c0c */ /* 0x000fe2000bf06270 */
[----:B------:R-:W-:-:S06]  /*2830*/  USEL UR4, UR4, 0xf, UP0 ;  /* 0x0000000f04047887 */ /* 0x000fcc0008000000 */
[----:B--2---:R-:W-:-:S05]  /*2840*/  SHF.R.S32.HI R7, RZ, UR4, R4 ;  /* 0x00000004ff077c19 */ /* 0x004fca0008011404 */
[----:B------:R1:W-:Y:S01]  /*2850*/  STG.E.U16 desc[UR6][R2.64], R7 ;  /* 0x0000000702007986 */ /* 0x0003e2000c101506 */
[----:B------:R-:W-:Y:S05]  /*2860*/  @P0 BRA `(.L_x_1419) ;  /* 0x0000001000f00947 */ /* 0x000fea0003800000 */
[----:B------:R-:W0:Y:S01]  /*2870*/  LDC R8, c[0x0][0x218] ;  /* 0x00008600ff087b82 */ /* 0x000e220000000800 */
[----:B-1----:R-:W-:Y:S02]  /*2880*/  CS2R R2, SRZ ;  /* 0x0000000000027805 */ /* 0x002fe4000001ff00 */
[----:B0-----:R-:W-:-:S13]  /*2890*/  ISETP.NE.AND P0, PT, R8, RZ, PT ;  /* 0x000000ff0800720c */ /* 0x001fda0003f05270 */
[----:B------:R-:W-:Y:S05]  /*28a0*/  @!P0 BRA `(.L_x_1421) ;  /* 0x0000001000a88947 */ /* 0x000fea0003800000 */
[----:B------:R-:W-:Y:S01]  /*28b0*/  HFMA2.MMA R2, -RZ, RZ, 0, 0 ;  /* 0x00000000ff027435 */ /* 0x000fe200000001ff */
[----:B------:R-:W-:Y:S01]  /*28c0*/  IMAD.MOV.U32 R3, RZ, RZ, R0 ;  /* 0x000000ffff037224 */ /* 0x000fe200078e0000 */
        /* <DEDUP_REMOVED lines=276> */
[----:B------:R-:W-:Y:S01]  /*3a10*/  IMAD.MOV.U32 R4, RZ, RZ, RZ ;  /* 0x000000ffff047224 */ /* 0x000fe200078e00ff */
[----:B------:R-:W-:Y:S01]  /*3a20*/  ULDC.64 UR8, c[0x0][0x330] ;  /* 0x0000cc0000087ab9 */ /* 0x000fe20000000a00 */
[----:B------:R-:W-:Y:S02]  /*3a30*/  ULDC UR4, c[0x0][0x338] ;  /* 0x0000ce0000047ab9 */ /* 0x000fe40000000800 */
[----:B------:R-:W-:-:S05]  /*3a40*/  IMAD.HI.U32 R8, R5, UR9, R4 ;  /* 0x0000000905087c27 */ /* 0x000fca000f8e0004 */
[----:B------:R-:W-:-:S03]  /*3a50*/  SHF.R.U32.HI R9, RZ, UR4, R8 ;  /* 0x00000004ff097c19 */ /* 0x000fc60008011608 */
        /* <DEDUP_REMOVED lines=15> */
.L_x_1421:
        /* <DEDUP_REMOVED lines=14> */
.L_x_1419:
[----:B------:R-:W-:Y:S05]  /*3c30*/  BSYNC B0 ;  /* 0x0000000000007941 */ /* 0x000fea0003800000 */
.L_x_1418:
[----:B------:R-:W-:-:S13]  /*3c40*/  ISETP.GE.AND P0, PT, R0, UR5, PT ;  /* 0x0000000500007c0c */ /* 0x000fda000bf06270 */
[----:B------:R-:W-:Y:S05]  /*3c50*/  @P0 EXIT ;  /* 0x000000000000094d */ /* 0x000fea0003800000 */
[----:B------:R-:W3:Y:S01]  /*3c60*/  LDC R8, c[0x0][0x218] ;  /* 0x00008600ff087b82 */ /* 0x000ee20000000800 */
[----:B012---:R-:W-:Y:S02]  /*3c70*/  CS2R R2, SRZ ;  /* 0x0000000000027805 */ /* 0x007fe4000001ff00 */
[----:B---3--:R-:W-:-:S13]  /*3c80*/  ISETP.NE.AND P0, PT, R8, RZ, PT ;  /* 0x000000ff0800720c */ /* 0x008fda0003f05270 */
[----:B------:R-:W-:Y:S05]  /*3c90*/  @!P0 BRA `(.L_x_1422) ;  /* 0x0000001000a88947 */ /* 0x000fea0003800000 */
[----:B------:R-:W-:Y:S01]  /*3ca0*/  MOV R2, RZ ;  /* 0x000000ff00027202 */ /* 0x000fe20000000f00 */
[----:B------:R-:W-:Y:S01]  /*3cb0*/  ULDC.64 UR4, c[0x0][0x220] ;  /* 0x0000880000047ab9 */ /* 0x000fe20000000a00 */
[----:B------:R-:W-:Y:S02]  /*3cc0*/  MOV R3, R0 ;  /* 0x0000000000037202 */ /* 0x000fe40000000f00 */
[----:B------:R-:W-:Y:S01]  /*3cd0*/  ISETP.NE.AND P0, PT, R8, 0x1, PT ;  /* 0x000000010800780c */ /* 0x000fe20003f05270 */
[----:B------:R-:W-:Y:S01]  /*3ce0*/  IMAD.HI.U32 R4, R0, UR4, R2 ;  /* 0x0000000400047c27 */ /* 0x000fe2000f8e0002 */
[----:B------:R-:W-:-:S04]  /*3cf0*/  ULDC UR4, c[0x0][0x21c] ;  /* 0x0000870000047ab9 */ /* 0x000fc80000000800 */
[----:B------:R-:W-:-:S04]  /*3d00*/  SHF.R.U32.HI R5, RZ, UR5, R4 ;  /* 0x00000005ff057c19 */ /* 0x000fc80008011604 */
[----:B------:R-:W-:-:S05]  /*3d10*/  IADD3 R3, -R5, RZ, RZ ;  /* 0x000000ff05037210 */ /* 0x000fca0007ffe1ff */
[----:B------:R-:W-:Y:S01]  /*3d20*/  IMAD R0, R3, UR4, R0 ;  /* 0x0000000403007c24 */ /* 0x000fe2000f8e0200 */
[----:B------:R-:W-:-:S03]  /*3d30*/  ULDC.64 UR4, c[0x0][0x348] ;  /* 0x0000d20000047ab9 */ /* 0x000fc60000000a00 */
        /* <DEDUP_REMOVED lines=41> */
[----:B------:R-:W-:-:S08]  /*3fd0*/  ISETP.NE.AND P0, PT, R8, 0x5, PT ;  /* 0x000000050800780c */ /* 0x000fd00003f05270 */
        /* <DEDUP_REMOVED lines=23> */
[----:B------:R-:W-:-:S03]  /*4150*/  ISETP.NE.AND P0, PT, R8, 0x7, PT ;  /* 0x000000070800780c */ /* 0x000fc60003f05270 */
        /* <DEDUP_REMOVED lines=208> */
[----:B------:R-:W-:Y:S01]  /*4e60*/  @P0 MOV R6, RZ ;  /* 0x000000ff00060202 */ /* 0x000fe20000000f00 */
[----:B------:R-:W-:Y:S01]  /*4e70*/  ULDC.64 UR4, c[0x0][0x400] ;  /* 0x0001000000047ab9 */ /* 0x000fe20000000a00 */
[----:B------:R-:W-:-:S05]  /*4e80*/  IADD3 R4, -R7, RZ, RZ ;  /* 0x000000ff07047210 */ /* 0x000fca0007ffe1ff */
[----:B------:R-:W1:Y:S01]  /*4e90*/  @P0 LDC R11, c[0x0][0x33c] ;  /* 0x0000cf00ff0b0b82 */ /* 0x000e620000000800 */
[----:B------:R-:W-:-:S04]  /*4ea0*/  IMAD R4, R4, UR8, R5 ;  /* 0x0000000804047c24 */ /* 0x000fc8000f8e0205 */
[C---:B------:R-:W-:Y:S02]  /*4eb0*/  IMAD R3, R4.reuse, UR4, R3 ;  /* 0x0000000404037c24 */ /* 0x040fe4000f8e0203 */
[----:B------:R-:W-:Y:S01]  /*4ec0*/  IMAD R2, R4, UR5, R2 ;  /* 0x0000000504027c24 */ /* 0x000fe2000f8e0202 */
[----:B------:R-:W2:Y:S01]  /*4ed0*/  @P0 LDC.64 R12, c[0x0][0x408] ;  /* 0x00010200ff0c0b82 */ /* 0x000ea20000000a00 */
[----:B0-----:R-:W-:-:S05]  /*4ee0*/  @P0 IMAD.HI.U32 R0, R7, R8, R6 ;  /* 0x0000000807000227 */ /* 0x001fca00078e0006 */
[----:B------:R-:W-:-:S04]  /*4ef0*/  @P0 SHF.R.U32.HI R0, RZ, R9, R0 ;  /* 0x00000009ff000219 */ /* 0x000fc80000011600 */
[----:B------:R-:W-:-:S05]  /*4f00*/  @P0 IADD3 R6, -R0, RZ, RZ ;  /* 0x000000ff00060210 */ /* 0x000fca0007ffe1ff */
[----:B-1----:R-:W-:-:S04]  /*4f10*/  @P0 IMAD R6, R11, R6, R7 ;  /* 0x000000060b060224 */ /* 0x002fc800078e0207 */
[C---:B--2---:R-:W-:Y:S02]  /*4f20*/  @P0 IMAD R3, R6.reuse, R12, R3 ;  /* 0x0000000c06030224 */ /* 0x044fe400078e0203 */
[----:B------:R-:W-:-:S07]  /*4f30*/  @P0 IMAD R2, R6, R13, R2 ;  /* 0x0000000d06020224 */ /* 0x000fce00078e0202 */
.L_x_1422:
[----:B------:R-:W-:Y:S01]  /*4f40*/  ULDC.64 UR4, c[0x0][0x418] ;  /* 0x0001060000047ab9 */ /* 0x000fe20000000a00 */
[----:B------:R-:W-:Y:S01]  /*4f50*/  ULDC.64 UR8, c[0x0][0x410] ;  /* 0x0001040000087ab9 */ /* 0x000fe20000000a00 */
[----:B------:R-:W-:-:S04]  /*4f60*/  IADD3 R4, P0, R2, UR4, RZ ;  /* 0x0000000402047c10 */ /* 0x000fc8000ff1e0ff */
[----:B------:R-:W-:-:S05]  /*4f70*/  IADD3.X R5, RZ, UR5, RZ, P0, !PT ;  /* 0x00000005ff057c10 */ /* 0x000fca00087fe4ff */
[----:B------:R-:W2:Y:S01]  /*4f80*/  LDG.E.S16 R4, desc[UR6][R4.64] ;  /* 0x0000000604047981 */ /* 0x000ea2000c1e1700 */
[----:B------:R-:W-:Y:S01]  /*4f90*/  ULDC.U16 UR4, c[0x0][0x422] ;  /* 0x0001088000047ab9 */ /* 0x000fe20000000400 */
[----:B------:R-:W-:Y:S01]  /*4fa0*/  IADD3 R2, P0, R3, UR8, RZ ;  /* 0x0000000803027c10 */ /* 0x000fe2000ff1e0ff */
[----:B------:R-:W-:-:S03]  /*4fb0*/  UPRMT UR4, UR4, 0x9910, URZ ;  /* 0x0000991004047896 */ /* 0x000fc6000800003f */
[----:B------:R-:W-:Y:S01]  /*4fc0*/  IADD3.X R3, RZ, UR9, RZ, P0, !PT ;  /* 0x00000009ff037c10 */ /* 0x000fe200087fe4ff */
[----:B------:R-:W-:-:S04]  /*4fd0*/  UISETP.LT.U32.AND UP0, UPT, UR4, 0xf, UPT ;  /* 0x0000000f0400788c */ /* 0x000fc8000bf01070 */
[----:B------:R-:W-:-:S06]  /*4fe0*/  USEL UR4, UR4, 0xf, UP0 ;  /* 0x0000000f04047887 */ /* 0x000fcc0008000000 */
[----:B--2---:R-:W-:-:S05]  /*4ff0*/  SHF.R.S32.HI R7, RZ, UR4, R4 ;  /* 0x00000004ff077c19 */ /* 0x004fca0008011404 */
[----:B------:R-:W-:Y:S01]  /*5000*/  STG.E.U16 desc[UR6][R2.64], R7 ;  /* 0x0000000702007986 */ /* 0x000fe2000c101506 */
[----:B------:R-:W-:Y:S05]  /*5010*/  EXIT ;  /* 0x000000000000794d */ /* 0x000fea0003800000 */
.L_x_1423:
        /* <DEDUP_REMOVED lines=14> */
.L_x_20500:


//--------------------- .text._ZN2at6native27unrolled_elementwise_kernelINS0_13BUnaryFunctorIsssZZZNS0_18rshift_kernel_cudaERNS_18TensorIteratorBaseEENKUlvE_clEvENKUlvE3_clEvEUlssE_EESt5arrayIPcLm2EELi4E23TrivialOffsetCalculatorILi1EjESD_NS0_6memory15LoadWithoutCastENSE_16StoreWithoutCastEEEviT_T0_T2_T3_T4_T5_ --------------------------
	.section	.text._ZN2at6native27unrolled_elementwise_kernelINS0_13BUnaryFunctorIsssZZZNS0_18rshift_kernel_cudaERNS_18TensorIteratorBaseEENKUlvE_clEvENKUlvE3_clEvEUlssE_EESt5arrayIPcLm2EELi4E23TrivialOffsetCalculatorILi1EjESD_NS0_6memory15LoadWithoutCastENSE_16StoreWithoutCastEEEviT_T0_T2_T3_T4_T5_,"ax",@progbits
	.align	128
        .global         _ZN2at6native27unrolled_elementwise_kernelINS0_13BUnaryFunctorIsssZZZNS0_18rshift_kernel_cudaERNS_18TensorIteratorBaseEENKUlvE_clEvENKUlvE3_clEvEUlssE_EESt5arrayIPcLm2EELi4E23TrivialOffsetCalculatorILi1EjESD_NS0_6memory15LoadWithoutCastENSE_16StoreWithoutCastEEEviT_T0_T2_T3_T4_T5_
        .type           _ZN2at6native27unrolled_elementwise_kernelINS0_13BUnaryFunctorIsssZZZNS0_18rshift_kernel_cudaERNS_18TensorIteratorBaseEENKUlvE_clEvENKUlvE3_clEvEUlssE_EESt5arrayIPcLm2EELi4E23TrivialOffsetCalculatorILi1EjESD_NS0_6memory15LoadWithoutCastENSE_16StoreWithoutCastEEEviT_T0_T2_T3_T4_T5_,@function
        .size           _ZN2at6native27unrolled_elementwise_kernelINS0_13BUnaryFunctorIsssZZZNS0_18rshift_kernel_cudaERNS_18TensorIteratorBaseEENKUlvE_clEvENKUlvE3_clEvEUlssE_EESt5arrayIPcLm2EELi4E23TrivialOffsetCalculatorILi1EjESD_NS0_6memory15LoadWithoutCastENSE_16StoreWithoutCastEEEviT_T0_T2_T3_T4_T5_,(.L_x_20501 - _ZN2at6native27unrolled_elementwise_kernelINS0_13BUnaryFunctorIsssZZZNS0_18rshift_kernel_cudaERNS_18TensorIteratorBaseEENKUlvE_clEvENKUlvE3_clEvEUlssE_EESt5arrayIPcLm2EELi4E23TrivialOffsetCalculatorILi1EjESD_NS0_6memory15LoadWithoutCastENSE_16StoreWithoutCastEEEviT_T0_T2_T3_T4_T5_)
        .other          _ZN2at6native27unrolled_elementwise_kernelINS0_13BUnaryFunctorIsssZZZNS0_18rshift_kernel_cudaERNS_18TensorIteratorBaseEENKUlvE_clEvENKUlvE3_clEvEUlssE_EESt5arrayIPcLm2EELi4E23TrivialOffsetCalculatorILi1EjESD_NS0_6memory15LoadWithoutCastENSE_16StoreWithoutCastEEEviT_T0_T2_T3_T4_T5_,@"STO_CUDA_ENTRY STV_DEFAULT"
_ZN2at6native27unrolled_elementwise_kernelINS0_13BUnaryFunctorIsssZZZNS0_18rshift_kernel_cudaERNS_18TensorIteratorBaseEENKUlvE_clEvENKUlvE3_clEvEUlssE_EESt5arrayIPcLm2EELi4E23TrivialOffsetCalculatorILi1EjESD_NS0_6memory15LoadWithoutCastENSE_16StoreWithoutCastEEEviT_T0_T2_T3_T4_T5_:
.text._ZN2at6native27unrolled_elementwise_kernelINS0_13BUnaryFunctorIsssZZZNS0_18rshift_kernel_cudaERNS_18TensorIteratorBaseEENKUlvE_clEvENKUlvE3_clEvEUlssE_EESt5arrayIPcLm2EELi4E23TrivialOffsetCalculatorILi1EjESD_NS0_6memory15LoadWithoutCastENSE_16StoreWithoutCastEEEviT_T0_T2_T3_T4_T5_:
[----:B------:R-:W-:Y:S01]  /*0000*/  LDC R1, c[0x0][0x28] ;  /* 0x00000a00ff017b82 */ /* 0x000fe20000000800 */
[----:B------:R-:W0:Y:S07]  /*0010*/  S2R R0, SR_CTAID.X ;  /* 0x0000000000007919 */ /* 0x000e2e0000002500 */
[----:B------:R-:W0:Y:S01]  /*0020*/  LDC R3, c[0x0][0x210] ;  /* 0x00008400ff037b82 */ /* 0x000e220000000800 */
[----:B------:R-:W-:Y:S01]  /*0030*/  ULDC.64 UR6, c[0x0][0x208] ;  /* 0x0000820000067ab9 */ /* 0x000fe20000000a00 */
[----:B------:R-:W1:Y:S01]  /*0040*/  S2R R7, SR_TID.X ;  /* 0x0000000000077919 */ /* 0x000e620000002100 */
[----:B0-----:R-:W-:-:S02]  /*0050*/  IMAD R2, R0, -0x200, R3 ;  /* 0xfffffe0000027824 */ /* 0x001fc400078e0203 */
[----:B-1----:R-:W-:-:S03]  /*0060*/  IMAD.MOV.U32 R15, RZ, RZ, R7 ;  /* 0x000000ffff0f7224 */ /* 0x002fc600078e0007 */
[----:B------:R-:W-:-:S13]  /*0070*/  ISETP.GE.AND P0, PT, R7, R2, PT ;  /* 0x000000020700720c */ /* 0x000fda0003f06270 */
[----:B------:R-:W-:Y:S01]  /*0080*/  @!P0 IMAD R3, R0, 0x200, R15 ;  /* 0x0000020000038824 */ /* 0x000fe200078e020f */
[----:B------:R-:W-:Y:S01]  /*0090*/  @!P0 IADD3 R15, R15, 0x80, RZ ;  /* 0x000000800f0f8810 */ /* 0x000fe20007ffe0ff */
[----:B------:R-:W0:Y:S03]  /*00a0*/  @!P0 LDC.64 R10, c[0x0][0x220] ;  /* 0x00008800ff0a8b82 */ /* 0x000e260000000a00 */
[----:B------:R-:W-:-:S13]  /*00b0*/  ISETP.GE.AND P1, PT, R15, R2, PT ;  /* 0x000000020f00720c */ /* 0x000fda0003f26270 */
[----:B------:R-:W-:Y:S01]  /*00c0*/  @!P1 IMAD R19, R0, 0x200, R15 ;  /* 0x0000020000139824 */ /* 0x000fe200078e020f */
[----:B------:R-:W-:Y:S01]  /*00d0*/  @!P1 IADD3 R15, R15, 0x80, RZ ;  /* 0x000000800f0f9810 */ /* 0x000fe20007ffe0ff */
[----:B------:R-:W1:Y:S03]  /*00e0*/  @!P1 LDC.64 R12, c[0x0][0x220] ;  /* 0x00008800ff0c9b82 */ /* 0x000e660000000a00 */
[----:B------:R-:W-:Y:S01]  /*00f0*/  ISETP.GE.AND P3, PT, R15, R2, PT ;  /* 0x000000020f00720c */ /* 0x000fe20003f66270 */
[----:B0-----:R-:W-:-:S04]  /*0100*/  @!P0 IMAD.WIDE.U32 R10, R3, 0x2, R10 ;  /* 0x00000002030a8825 */ /* 0x001fc800078e000a */
[----:B------:R-:W-:-:S08]  /*0110*/  IMAD.MOV.U32 R3, RZ, RZ, RZ ;  /* 0x000000ffff037224 */ /* 0x000fd000078e00ff */
[----:B------:R-:W-:Y:S01]  /*0120*/  @!P3 IMAD R21, R0, 0x200, R15 ;  /* 0x000002000015b824 */ /* 0x000fe200078e020f */
[----:B------:R-:W-:Y:S01]  /*0130*/  @!P3 IADD3 R15, R15, 0x80, RZ ;  /* 0x000000800f0fb810 */ /* 0x000fe20007ffe0ff */
[----:B------:R-:W0:Y:S01]  /*0140*/  @!P3 LDC.64 R8, c[0x0][0x220] ;  /* 0x00008800ff08bb82 */ /* 0x000e220000000a00 */
[----:B------:R2:W3:Y:S02]  /*0150*/  @!P0 LDG.E.S16 R3, desc[UR6][R10.64] ;  /* 0x000000060a038981 */ /* 0x0004e4000c1e1700 */
[----:B------:R-:W-:-:S13]  /*0160*/  ISETP.GE.AND P2, PT, R15, R2, PT ;  /* 0x000000020f00720c */ /* 0x000fda0003f46270 */
[----:B------:R-:W4:Y:S01]  /*0170*/  @!P2 LDC.64 R4, c[0x0][0x220] ;  /* 0x00008800ff04ab82 */ /* 0x000f220000000a00 */
[----:B------:R-:W-:Y:S01]  /*0180*/  @!P2 LEA R17, R0, R15, 0x9 ;  /* 0x0000000f0011a211 */ /* 0x000fe200078e48ff */
[----:B------:R-:W-:Y:S02]  /*0190*/  IMAD.MOV.U32 R6, RZ, RZ, RZ ;  /* 0x000000ffff067224 */ /* 0x000fe400078e00ff */
[----:B-1----:R-:W-:-:S04]  /*01a0*/  @!P1 IMAD.WIDE.U32 R12, R19, 0x2, R12 ;  /* 0x00000002130c9825 */ /* 0x002fc800078e000c */
[----:B0-----:R-:W-:Y:S01]  /*01b0*/  @!P3 IMAD.WIDE.U32 R14, R21, 0x2, R8 ;  /* 0x00000002150eb825 */ /* 0x001fe200078e0008 */
[----:B------:R-:W5:Y:S01]  /*01c0*/  @!P1 LDG.E.S16 R6, desc[UR6][R12.64] ;  /* 0x000000060c069981 */ /* 0x000f62000c1e1700 */
[----:B------:R-:W0:Y:S02]  /*01d0*/  @!P0 LDC.64 R8, c[0x0][0x218] ;  /* 0x00008600ff088b82 */ /* 0x000e240000000a00 */
[----:B----4-:R-:W-:Y:S01]  /*01e0*/  @!P2 IMAD.WIDE.U32 R4, R17, 0x2, R4 ;  /* 0x000000021104a825 */ /* 0x010fe200078e0004 */
[----:B------:R-:W-:-:S06]  /*01f0*/  CS2R R16, SRZ ;  /* 0x0000000000107805 */ /* 0x000fcc000001ff00 */
[----:B------:R-:W4:Y:S04]  /*0200*/  @!P3 LDG.E.S16 R17, desc[UR6][R14.64] ;  /* 0x000000060e11b981 */ /* 0x000f28000c1e1700 */
[----:B------:R0:W4:Y:S01]  /*0210*/  @!P2 LDG.E.S16 R16, desc[UR6][R4.64] ;  /* 0x000000060410a981 */ /* 0x000122000c1e1700 */
[----:B------:R-:W-:Y:S02]  /*0220*/  ULDC.U16 UR4, c[0x0][0x216] ;  /* 0x0000858000047ab9 */ /* 0x000fe40000000400 */
[----:B------:R-:W-:-:S04]  /*0230*/  UPRMT UR4, UR4, 0x9910, URZ ;  /* 0x0000991004047896 */ /* 0x000fc8000800003f */
[----:B------:R-:W-:Y:S01]  /*0240*/  UISETP.LT.U32.AND UP0, UPT, UR4, 0xf, UPT ;  /* 0x0000000f0400788c */ /* 0x000fe2000bf01070 */
[----:B--2---:R-:W-:Y:S01]  /*0250*/  IADD3 R10, R7, 0x80, RZ ;  /* 0x00000080070a7810 */ /* 0x004fe20007ffe0ff */
[----:B------:R-:W-:Y:S01]  /*0260*/  IMAD.MOV.U32 R11, RZ, RZ, R7 ;  /* 0x000000ffff0b7224 */ /* 0x000fe200078e0007 */
[----:B------:R-:W-:Y:S01]  /*0270*/  @!P0 LEA R7, R0, R7, 0x9 ;  /* 0x0000000700078211 */ /* 0x000fe200078e48ff */
[----:B------:R-:W-:-:S04]  /*0280*/  USEL UR4, UR4, 0xf, UP0 ;  /* 0x0000000f04047887 */ /* 0x000fc80008000000 */
[----:B0-----:R-:W-:-:S04]  /*0290*/  @!P0 IMAD.WIDE.U32 R4, R7, 0x2, R8 ;  /* 0x0000000207048825 */ /* 0x001fc800078e0008 */
[----:B------:R-:W-:-:S05]  /*02a0*/  @!P0 IMAD.MOV.U32 R11, RZ, RZ, R10 ;  /* 0x000000ffff0b8224 */ /* 0x000fca00078e000a */
[----:B------:R-:W-:Y:S01]  /*02b0*/  ISETP.GE.AND P1, PT, R11, R2, PT ;  /* 0x000000020b00720c */ /* 0x000fe20003f26270 */
[----:B------:R-:W-:Y:S01]  /*02c0*/  BSSY B0, `(.L_x_1424) ;  /* 0x0000011000007945 */ /* 0x000fe20003800000 */
[----:B---3--:R-:W-:-:S05]  /*02d0*/  SHF.R.S32.HI R3, RZ, UR4, R3 ;  /* 0x00000004ff037c19 */ /* 0x008fca0008011403 */
[----:B------:R0:W-:Y:S01]  /*02e0*/  @!P0 STG.E.U16 desc[UR6][R4.64], R3 ;  /* 0x0000000304008986 */ /* 0x0001e2000c101506 */
[----:B-----5:R-:W-:Y:S02]  /*02f0*/  SHF.R.S32.HI R9, RZ, UR4, R6 ;  /* 0x00000004ff097c19 */ /* 0x020fe40008011406 */
[----:B----4-:R-:W-:Y:S02]  /*0300*/  SHF.R.S32.HI R17, RZ, UR4, R17 ;  /* 0x00000004ff117c19 */ /* 0x010fe40008011411 */
[----:B------:R-:W-:Y:S01]  /*0310*/  SHF.R.S32.HI R13, RZ, UR4, R16 ;  /* 0x00000004ff0d7c19 */ /* 0x000fe20008011410 */
[----:B0-----:R-:W-:Y:S06]  /*0320*/  @P1 BRA `(.L_x_1425) ;  /* 0x0000000000281947 */ /* 0x001fec0003800000 */
        /* <DEDUP_REMOVED lines=10> */
.L_x_1425:
[----:B------:R-:W-:Y:S05]  /*03d0*/  BSYNC B0 ;  /* 0x0000000000007941 */ /* 0x000fea0003800000 */
.L_x_1424:
[----:B------:R-:W-:-:S13]  /*03e0*/  ISETP.GE.AND P0, PT, R11, R2, PT ;  /* 0x000000020b00720c */ /* 0x000fda0003f06270 */
[----:B------:R-:W-:Y:S05]  /*03f0*/  @P0 EXIT ;  /* 0x000000000000094d */ /* 0x000fea0003800000 */
[----:B------:R-:W1:Y:S01]  /*0400*/  LDC.64 R2, c[0x0][0x218] ;  /* 0x00008600ff027b82 */ /* 0x000e620000000a00 */
[----:B------:R-:W-:-:S05]  /*0410*/  LEA R11, R0, R11, 0x9 ;  /* 0x0000000b000b7211 */ /* 0x000fca00078e48ff */
[----:B-1----:R-:W-:-:S05]  /*0420*/  IMAD.WIDE.U32 R2, R11, 0x2, R2 ;  /* 0x000000020b027825 */ /* 0x002fca00078e0002 */
[----:B------:R-:W-:Y:S01]  /*0430*/  STG.E.U16 desc[UR6][R2.64], R13 ;  /* 0x0000000d02007986 */ /* 0x000fe2000c101506 */
[----:B------:R-:W-:Y:S05]  /*0440*/  EXIT ;  /* 0x000000000000794d */ /* 0x000fea0003800000 */
.L_x_1426:
        /* <DEDUP_REMOVED lines=11> */
.L_x_20501:


//--------------------- .text._ZN2at6native29vectorized_elementwise_kernelILi2ENS0_13BUnaryFunctorIsssZZZNS0_18rshift_kernel_cudaERNS_18TensorIteratorBaseEENKUlvE_clEvENKUlvE3_clEvEUlssE_EESt5arrayIPcLm2EEEEviT0_T1_ --------------------------
	.section	.text._ZN2at6native29vectorized_elementwise_kernelILi2ENS0_13BUnaryFunctorIsssZZZNS0_18rshift_kernel_cudaERNS_18TensorIteratorBaseEENKUlvE_clEvENKUlvE3_clEvEUlssE_EESt5arrayIPcLm2EEEEviT0_T1_,"ax",@progbits
	.align	128
        .global         _ZN2at6native29vectorized_elementwise_kernelILi2ENS0_13BUnaryFunctorIsssZZZNS0_18rshift_kernel_cudaERNS_18TensorIteratorBaseEENKUlvE_clEvENKUlvE3_clEvEUlssE_EESt5arrayIPcLm2EEEEviT0_T1_
        .type           _ZN2at6native29vectorized_elementwise_kernelILi2ENS0_13BUnaryFunctorIsssZZZNS0_18rshift_kernel_cudaERNS_18TensorIteratorBaseEENKUlvE_clEvENKUlvE3_clEvEUlssE_EESt5arrayIPcLm2EEEEviT0_T1_,@function
        .size           _ZN2at6native29vectorized_elementwise_kernelILi2ENS0_13BUnaryFunctorIsssZZZNS0_18rshift_kernel_cudaERNS_18TensorIteratorBaseEENKUlvE_clEvENKUlvE3_clEvEUlssE_EESt5arrayIPcLm2EEEEviT0_T1_,(.L_x_20502 - _ZN2at6native29vectorized_elementwise_kernelILi2ENS0_13BUnaryFunctorIsssZZZNS0_18rshift_kernel_cudaERNS_18TensorIteratorBaseEENKUlvE_clEvENKUlvE3_clEvEUlssE_EESt5arrayIPcLm2EEEEviT0_T1_)
        .other          _ZN2at6native29vectorized_elementwise_kernelILi2ENS0_13BUnaryFunctorIsssZZZNS0_18rshift_kernel_cudaERNS_18TensorIteratorBaseEENKUlvE_clEvENKUlvE3_clEvEUlssE_EESt5arrayIPcLm2EEEEviT0_T1_,@"STO_CUDA_ENTRY STV_DEFAULT"
_ZN2at6native29vectorized_elementwise_kernelILi2ENS0_13BUnaryFunctorIsssZZZNS0_18rshift_kernel_cudaERNS_18TensorIteratorBaseEENKUlvE_clEvENKUlvE3_clEvEUlssE_EESt5arrayIPcLm2EEEEviT0_T1_:
.text._ZN2at6native29vectorized_elementwise_kernelILi2ENS0_13BUnaryFunctorIsssZZZNS0_18rshift_kernel_cudaERNS_18TensorIteratorBaseEENKUlvE_clEvENKUlvE3_clEvEUlssE_EESt5arrayIPcLm2EEEEviT0_T1_:
[----:B------:R-:W-:Y:S01]  /*0000*/  LDC R1, c[0x0][0x28] ;  /* 0x00000a00ff017b82 */ /* 0x000fe20000000800 */
[----:B------:R-:W0:Y:S01]  /*0010*/  S2R R0, SR_CTAID.X ;  /* 0x0000000000007919 */ /* 0x000e220000002500 */
[----:B------:R-:W-:Y:S01]  /*0020*/  ULDC UR4, c[0x0][0x210] ;  /* 0x0000840000047ab9 */ /* 0x000fe20000000800 */
[----:B------:R-:W-:Y:S01]  /*0030*/  ULDC.64 UR6, c[0x0][0x208] ;  /* 0x0000820000067ab9 */ /* 0x000fe20000000a00 */
[----:B0-----:R-:W-:-:S05]  /*0040*/  IMAD.SHL.U32 R0, R0, 0x400, RZ ;  /* 0x0000040000007824 */ /* 0x001fca00078e00ff */
[----:B------:R-:W-:-:S04]  /*0050*/  IADD3 R16, -R0, UR4, RZ ;  /* 0x0000000400107c10 */ /* 0x000fc8000fffe1ff */
[----:B------:R-:W-:-:S13]  /*0060*/  ISETP.GE.U32.AND P0, PT, R16, 0x400, PT ;  /* 0x000004001000780c */ /* 0x000fda0003f06070 */
[----:B------:R-:W-:Y:S05]  /*0070*/  @!P0 BRA `(.L_x_1427) ;  /* 0x0000000000a48947 */ /* 0x000fea0003800000 */
[----:B------:R-:W0:Y:S01]  /*0080*/  S2R R5, SR_TID.X ;  /* 0x0000000000057919 */ /* 0x000e220000002100 */
[----:B------:R-:W1:Y:S02]  /*0090*/  LDC.64 R2, c[0x0][0x220] ;  /* 0x00008800ff027b82 */ /* 0x000e640000000a00 */
[----:B-1----:R-:W-:-:S04]  /*00a0*/  IMAD.WIDE R2, R0, 0x2, R2 ;  /* 0x0000000200027825 */ /* 0x002fc800078e0202 */
[----:B0-----:R-:W-:Y:S02]  /*00b0*/  IMAD.WIDE.U32 R6, R5, 0x4, R2 ;  /* 0x0000000405067825 */ /* 0x001fe400078e0002 */
[----:B------:R-:W0:Y:S03]  /*00c0*/  LDC.64 R2, c[0x0][0x218] ;  /* 0x00008600ff027b82 */ /* 0x000e260000000a00 */
[----:B------:R-:W2:Y:S04]  /*00d0*/  LDG.E R9, desc[UR6][R6.64+0x400] ;  /* 0x0004000606097981 */ /* 0x000ea8000c1e1900 */
[----:B------:R-:W3:Y:S04]  /*00e0*/  LDG.E R10, desc[UR6][R6.64+0x600] ;  /* 0x00060006060a7981 */ /* 0x000ee8000c1e1900 */
[----:B------:R-:W4:Y:S04]  /*00f0*/  LDG.E R4, desc[UR6][R6.64] ;  /* 0x0000000606047981 */ /* 0x000f28000c1e1900 */
[----:B------:R2:W5:Y:S01]  /*0100*/  LDG.E R8, desc[UR6][R6.64+0x200] ;  /* 0x0002000606087981 */ /* 0x000562000c1e1900 */
[----:B------:R-:W-:-:S02]  /*0110*/  ULDC.U16 UR4, c[0x0][0x216] ;  /* 0x0000858000047ab9 */ /* 0x000fc40000000400 */
[----:B------:R-:W-:-:S04]  /*0120*/  UPRMT UR4, UR4, 0x9910, URZ ;  /* 0x0000991004047896 */ /* 0x000fc8000800003f */
[----:B------:R-:W-:Y:S01]  /*0130*/  UISETP.LT.U32.AND UP0, UPT, UR4, 0xf, UPT ;  /* 0x0000000f0400788c */ /* 0x000fe2000bf01070 */
[----:B0-----:R-:W-:-:S03]  /*0140*/  IMAD.WIDE.U32 R2, R0, 0x2, R2 ;  /* 0x0000000200027825 */ /* 0x001fc600078e0002 */
[----:B------:R-:W-:Y:S01]  /*0150*/  USEL UR4, UR4, 0xf, UP0 ;  /* 0x0000000f04047887 */ /* 0x000fe20008000000 */
[----:B------:R-:W-:Y:S01]  /*0160*/  IMAD.WIDE R2, R5, 0x4, R2 ;  /* 0x0000000405027825 */ /* 0x000fe200078e0202 */
[C---:B--2---:R-:W-:Y:S02]  /*0170*/  PRMT R7, R9.reuse, 0x9910, RZ ;  /* 0x0000991009077816 */ /* 0x044fe400000000ff */
[----:B------:R-:W-:Y:S02]  /*0180*/  PRMT R11, R9, 0xbb32, RZ ;  /* 0x0000bb32090b7816 */ /* 0x000fe400000000ff */
[C---:B---3--:R-:W-:Y:S02]  /*0190*/  PRMT R12, R10.reuse, 0x9910, RZ ;  /* 0x000099100a0c7816 */ /* 0x048fe400000000ff */
[----:B------:R-:W-:Y:S01]  /*01a0*/  PRMT R13, R10, 0xbb32, RZ ;  /* 0x0000bb320a0d7816 */ /* 0x000fe200000000ff */
[----:B------:R-:W-:Y:S01]  /*01b0*/  IMAD.MOV.U32 R10, RZ, RZ, R7 ;  /* 0x000000ffff0a7224 */ /* 0x000fe200078e0007 */
[----:B----4-:R-:W-:-:S02]  /*01c0*/  PRMT R0, R4, 0x9910, RZ ;  /* 0x0000991004007816 */ /* 0x010fc400000000ff */
[----:B------:R-:W-:Y:S02]  /*01d0*/  PRMT R4, R4, 0xbb32, RZ ;  /* 0x0000bb3204047816 */ /* 0x000fe400000000ff */
[C---:B-----5:R-:W-:Y:S02]  /*01e0*/  PRMT R6, R8.reuse, 0x9910, RZ ;  /* 0x0000991008067816 */ /* 0x060fe400000000ff */
[----:B------:R-:W-:Y:S02]  /*01f0*/  PRMT R8, R8, 0xbb32, RZ ;  /* 0x0000bb3208087816 */ /* 0x000fe400000000ff */
[----:B------:R-:W-:Y:S02]  /*0200*/  SHF.R.S32.HI R0, RZ, UR4, R0 ;  /* 0x00000004ff007c19 */ /* 0x000fe40008011400 */
[----:B------:R-:W-:Y:S02]  /*0210*/  SHF.R.S32.HI R7, RZ, UR4, R4 ;  /* 0x00000004ff077c19 */ /* 0x000fe40008011404 */
[----:B------:R-:W-:-:S02]  /*0220*/  SHF.R.S32.HI R6, RZ, UR4, R6 ;  /* 0x00000004ff067c19 */ /* 0x000fc40008011406 */
[----:B------:R-:W-:Y:S02]  /*0230*/  SHF.R.S32.HI R9, RZ, UR4, R8 ;  /* 0x00000004ff097c19 */ /* 0x000fe40008011408 */
[----:B------:R-:W-:Y:S02]  /*0240*/  SHF.R.S32.HI R10, RZ, UR4, R10 ;  /* 0x00000004ff0a7c19 */ /* 0x000fe4000801140a */
[----:B------:R-:W-:Y:S02]  /*0250*/  SHF.R.S32.HI R11, RZ, UR4, R11 ;  /* 0x00000004ff0b7c19 */ /* 0x000fe4000801140b */
[----:B------:R-:W-:Y:S02]  /*0260*/  SHF.R.S32.HI R12, RZ, UR4, R12 ;  /* 0x00000004ff0c7c19 */ /* 0x000fe4000801140c */
[----:B------:R-:W-:Y:S02]  /*0270*/  SHF.R.S32.HI R13, RZ, UR4, R13 ;  /* 0x00000004ff0d7c19 */ /* 0x000fe4000801140d */
[----:B------:R-:W-:-:S02]  /*0280*/  PRMT R7, R0, 0x5410, R7 ;  /* 0x0000541000077816 */ /* 0x000fc40000000007 */
        /* <DEDUP_REMOVED lines=8> */
.L_x_1427:
[----:B------:R-:W0:Y:S01]  /*0310*/  S2R R19, SR_TID.X ;  /* 0x0000000000137919 */ /* 0x000e220000002100 */
[----:B------:R-:W-:Y:S01]  /*0320*/  HFMA2.MMA R17, -RZ, RZ, 0, 0 ;  /* 0x00000000ff117435 */ /* 0x000fe200000001ff */
[C---:B0-----:R-:W-:Y:S01]  /*0330*/  ISETP.GE.AND P0, PT, R19.reuse, R16, PT ;  /* 0x000000101300720c */ /* 0x041fe20003f06270 */
[----:B------:R-:W-:Y:S02]  /*0340*/  VIADD R20, R19, 0x80 ;  /* 0x0000008013147836 */ /* 0x000fe40000000000 */
[----:B------:R-:W-:-:S10]  /*0350*/  IMAD.MOV.U32 R29, RZ, RZ, R19 ;  /* 0x000000ffff1d7224 */ /* 0x000fd400078e0013 */
[----:B------:R-:W-:Y:S01]  /*0360*/  @!P0 IMAD.MOV.U32 R29, RZ, RZ, R20 ;  /* 0x000000ffff1d8224 */ /* 0x000fe200078e0014 */
[----:B------:R-:W0:Y:S04]  /*0370*/  @!P0 LDC.64 R14, c[0x0][0x220] ;  /* 0x00008800ff0e8b82 */ /* 0x000e280000000a00 */
[----:B------:R-:W-:-:S13]  /*0380*/  ISETP.GE.AND P6, PT, R29, R16, PT ;  /* 0x000000101d00720c */ /* 0x000fda0003fc6270 */
[----:B------:R-:W-:Y:S01]  /*0390*/  @!P6 IADD3 R5, R0, R29, RZ ;  /* 0x0000001d0005e210 */ /* 0x000fe20007ffe0ff */
[----:B------:R-:W-:Y:S01]  /*03a0*/  @!P6 VIADD R29, R29, 0x80 ;  /* 0x000000801d1de836 */ /* 0x000fe20000000000 */
[----:B------:R-:W1:Y:S04]  /*03b0*/  @!P6 LDC.64 R2, c[0x0][0x220] ;  /* 0x00008800ff02eb82 */ /* 0x000e680000000a00 */
[----:B------:R-:W-:-:S13]  /*03c0*/  ISETP.GE.AND P5, PT, R29, R16, PT ;  /* 0x000000101d00720c */ /* 0x000fda0003fa6270 */
[----:B------:R-:W-:Y:S01]  /*03d0*/  @!P5 IMAD.IADD R22, R0, 0x1, R29 ;  /* 0x000000010016d824 */ /* 0x000fe200078e021d */
[----:B------:R-:W2:Y:S01]  /*03e0*/  @!P5 LDC.64 R12, c[0x0][0x220] ;  /* 0x00008800ff0cdb82 */ /* 0x000ea20000000a00 */
[----:B------:R-:W-:-:S05]  /*03f0*/  @!P5 VIADD R29, R29, 0x80 ;  /* 0x000000801d1dd836 */ /* 0x000fca0000000000 */
[----:B------:R-:W-:Y:S01]  /*0400*/  ISETP.GE.AND P4, PT, R29, R16, PT ;  /* 0x000000101d00720c */ /* 0x000fe20003f86270 */
[----:B-1----:R-:W-:-:S05]  /*0410*/  @!P6 IMAD.WIDE.U32 R2, R5, 0x2, R2 ;  /* 0x000000020502e825 */ /* 0x002fca00078e0002 */
[----:B------:R1:W3:Y:S07]  /*0420*/  @!P6 LDG.E.S16 R17, desc[UR6][R2.64] ;  /* 0x000000060211e981 */ /* 0x0002ee000c1e1700 */
[C---:B------:R-:W-:Y:S01]  /*0430*/  @!P4 IMAD.IADD R27, R0.reuse, 0x1, R29 ;  /* 0x00000001001bc824 */ /* 0x040fe200078e021d */
[----:B------:R-:W-:Y:S01]  /*0440*/  @!P4 IADD3 R29, R29, 0x80, RZ ;  /* 0x000000801d1dc810 */ /* 0x000fe20007ffe0ff */
[----:B------:R-:W-:Y:S01]  /*0450*/  @!P0 IMAD.IADD R18, R0, 0x1, R19 ;  /* 0x0000000100128824 */ /* 0x000fe200078e0213 */
[----:B-1----:R-:W1:Y:S02]  /*0460*/  @!P4 LDC.64 R2, c[0x0][0x220] ;  /* 0x00008800ff02cb82 */ /* 0x002e640000000a00 */
[----:B------:R-:W-:-:S13]  /*0470*/  ISETP.GE.AND P3, PT, R29, R16, PT ;  /* 0x000000101d00720c */ /* 0x000fda0003f66270 */
[----:B------:R-:W-:Y:S01]  /*0480*/  @!P3 IMAD.IADD R25, R0, 0x1, R29 ;  /* 0x000000010019b824 */ /* 0x000fe200078e021d */
[----:B------:R-:W4:Y:S01]  /*0490*/  @!P3 LDC.64 R4, c[0x0][0x220] ;  /* 0x00008800ff04bb82 */ /* 0x000f220000000a00 */
[----:B------:R-:W-:-:S05]  /*04a0*/  @!P3 VIADD R29, R29, 0x80 ;  /* 0x000000801d1db836 */ /* 0x000fca0000000000 */
[----:B------:R-:W-:-:S13]  /*04b0*/  ISETP.GE.AND P2, PT, R29, R16, PT ;  /* 0x000000101d00720c */ /* 0x000fda0003f46270 */
[----:B------:R-:W-:Y:S01]  /*04c0*/  @!P2 IMAD.IADD R23, R0, 0x1, R29 ;  /* 0x000000010017a824 */ /* 0x000fe200078e021d */
[----:B------:R-:W5:Y:S01]  /*04d0*/  @!P2 LDC.64 R6, c[0x0][0x220] ;  /* 0x00008800ff06ab82 */ /* 0x000f620000000a00 */
[----:B------:R-:W-:-:S05]  /*04e0*/  @!P2 VIADD R29, R29, 0x80 ;  /* 0x000000801d1da836 */ /* 0x000fca0000000000 */
[----:B------:R-:W-:-:S13]  /*04f0*/  ISETP.GE.AND P1, PT, R29, R16, PT ;  /* 0x000000101d00720c */ /* 0x000fda0003f26270 */
[----:B------:R-:W-:Y:S01]  /*0500*/  @!P1 IMAD.IADD R21, R0, 0x1, R29 ;  /* 0x0000000100159824 */ /* 0x000fe200078e021d */
[----:B------:R-:W1:Y:S01]  /*0510*/  @!P1 LDC.64 R8, c[0x0][0x220] ;  /* 0x00008800ff089b82 */ /* 0x000e620000000a00 */
[----:B------:R-:W-:-:S05]  /*0520*/  @!P1 VIADD R29, R29, 0x80 ;  /* 0x000000801d1d9836 */ /* 0x000fca0000000000 */
[----:B------:R-:W-:Y:S01]  /*0530*/  ISETP.GE.AND P6, PT, R29, R16, PT ;  /* 0x000000101d00720c */ /* 0x000fe20003fc6270 */
[----:B0-----:R-:W-:-:S04]  /*0540*/  @!P0 IMAD.WIDE.U32 R14, R18, 0x2, R14 ;  /* 0x00000002120e8825 */ /* 0x001fc800078e000e */
[----:B------:R-:W-:Y:S02]  /*0550*/  IMAD.MOV.U32 R18, RZ, RZ, RZ ;  /* 0x000000ffff127224 */ /* 0x000fe400078e00ff */
[----:B--2---:R-:W-:-:S04]  /*0560*/  @!P5 IMAD.WIDE.U32 R12, R22, 0x2, R12 ;  /* 0x00000002160cd825 */ /* 0x004fc800078e000c */
[----:B------:R0:W2:Y:S02]  /*0570*/  @!P0 LDG.E.S16 R18, desc[UR6][R14.64] ;  /* 0x000000060e128981 */ /* 0x0000a4000c1e1700 */
[----:B------:R-:W4:Y:S01]  /*0580*/  @!P6 LDC.64 R10, c[0x0][0x220] ;  /* 0x00008800ff0aeb82 */ /* 0x000f220000000a00 */
[----:B------:R-:W-:Y:S01]  /*0590*/  MOV R22, RZ ;  /* 0x000000ff00167202 */ /* 0x000fe20000000f00 */
[----:B------:R-:W-:Y:S02]  /*05a0*/  @!P6 IMAD.IADD R29, R0, 0x1, R29 ;  /* 0x00000001001de824 */ /* 0x000fe400078e021d */
[----:B-----5:R-:W-:-:S03]  /*05b0*/  @!P2 IMAD.WIDE.U32 R6, R23, 0x2, R6 ;  /* 0x000000021706a825 */ /* 0x020fc600078e0006 */
[----:B------:R5:W2:Y:S01]  /*05c0*/  @!P5 LDG.E.S16 R22, desc[UR6][R12.64] ;  /* 0x000000060c16d981 */ /* 0x000aa2000c1e1700 */
[----:B-1----:R-:W-:Y:S01]  /*05d0*/  @!P1 IMAD.WIDE.U32 R8, R21, 0x2, R8 ;  /* 0x0000000215089825 */ /* 0x002fe200078e0008 */
[----:B0-----:R-:W-:-:S03]  /*05e0*/  CS2R R14, SRZ ;  /* 0x00000000000e7805 */ /* 0x001fc6000001ff00 */
[----:B------:R-:W-:Y:S02]  /*05f0*/  IMAD.MOV.U32 R21, RZ, RZ, RZ ;  /* 0x000000ffff157224 */ /* 0x000fe400078e00ff */
[----:B------:R-:W-:Y:S01]  /*0600*/  IMAD.MOV.U32 R23, RZ, RZ, RZ ;  /* 0x000000ffff177224 */ /* 0x000fe200078e00ff */
[----:B------:R-:W2:Y:S01]  /*0610*/  @!P2 LDG.E.S16 R15, desc[UR6][R6.64] ;  /* 0x00000006060fa981 */ /* 0x000ea2000c1e1700 */
[----:B------:R-:W-:-:S03]  /*0620*/  @!P4 IMAD.WIDE.U32 R2, R27, 0x2, R2 ;  /* 0x000000021b02c825 */ /* 0x000fc600078e0002 */
[----:B------:R-:W2:Y:S01]  /*0630*/  @!P1 LDG.E.S16 R14, desc[UR6][R8.64] ;  /* 0x00000006080e9981 */ /* 0x000ea2000c1e1700 */
[----:B-----5:R-:W-:Y:S02]  /*0640*/  IMAD.MOV.U32 R12, RZ, RZ, RZ ;  /* 0x000000ffff0c7224 */ /* 0x020fe400078e00ff */
[----:B----4-:R-:W-:Y:S01]  /*0650*/  @!P3 IMAD.WIDE.U32 R4, R25, 0x2, R4 ;  /* 0x000000021904b825 */ /* 0x010fe200078e0004 */
[----:B------:R-:W4:Y:S01]  /*0660*/  @!P4 LDG.E.S16 R21, desc[UR6][R2.64] ;  /* 0x000000060215c981 */ /* 0x000f22000c1e1700 */
[----:B------:R-:W0:Y:S02]  /*0670*/  @!P0 LDC.64 R24, c[0x0][0x218] ;  /* 0x00008600ff188b82 */ /* 0x000e240000000a00 */
[----:B------:R-:W-:Y:S01]  /*0680*/  @!P6 IMAD.WIDE.U32 R10, R29, 0x2, R10 ;  /* 0x000000021d0ae825 */ /* 0x000fe200078e000a */
[----:B------:R0:W5:Y:S04]  /*0690*/  @!P3 LDG.E.S16 R23, desc[UR6][R4.64] ;  /* 0x000000060417b981 */ /* 0x000168000c1e1700 */
[----:B------:R-:W5:Y:S01]  /*06a0*/  @!P6 LDG.E.S16 R12, desc[UR6][R10.64] ;  /* 0x000000060a0ce981 */ /* 0x000f62000c1e1700 */
[----:B------:R-:W-:-:S02]  /*06b0*/  ULDC.U16 UR4, c[0x0][0x216] ;  /* 0x0000858000047ab9 */ /* 0x000fc40000000400 */
[----:B------:R-:W-:-:S04]  /*06c0*/  UPRMT UR4, UR4, 0x9910, URZ ;  /* 0x0000991004047896 */ /* 0x000fc8000800003f */
[----:B------:R-:W-:Y:S01]  /*06d0*/  UISETP.LT.U32.AND UP0, UPT, UR4, 0xf, UPT ;  /* 0x0000000f0400788c */ /* 0x000fe2000bf01070 */
[----:B------:R-:W-:-:S03]  /*06e0*/  @!P0 IADD3 R13, R0, R19, RZ ;  /* 0x00000013000d8210 */ /* 0x000fc60007ffe0ff */
[----:B------:R-:W-:Y:S01]  /*06f0*/  USEL UR4, UR4, 0xf, UP0 ;  /* 0x0000000f04047887 */ /* 0x000fe20008000000 */
[----:B------:R-:W-:Y:S02]  /*0700*/  @!P0 IMAD.MOV.U32 R19, RZ, RZ, R20 ;  /* 0x000000ffff138224 */ /* 0x000fe400078e0014 */
[----:B0-----:R-:W-:Y:S01]  /*0710*/  @!P0 IMAD.WIDE.U32 R4, R13, 0x2, R24 ;  /* 0x000000020d048825 */ /* 0x001fe200078e0018 */
[----:B------:R-:W-:Y:S04]  /*0720*/  BSSY B0, `(.L_x_1428) ;  /* 0x0000036000007945 */ /* 0x000fe80003800000 */
[----:B------:R-:W-:Y:S01]  /*0730*/  BSSY B1, `(.L_x_1429) ;  /* 0x000002e000017945 */ /* 0x000fe20003800000 */
[----:B---3--:R-:W-:Y:S02]  /*0740*/  SHF.R.S32.HI R17, RZ, UR4, R17 ;  /* 0x00000004ff117c19 */ /* 0x008fe40008011411 */
[----:B--2---:R-:W-:-:S05]  /*0750*/  SHF.R.S32.HI R7, RZ, UR4, R18 ;  /* 0x00000004ff077c19 */ /* 0x004fca0008011412 */
[----:B------:R0:W-:Y:S01]  /*0760*/  @!P0 STG.E.U16 desc[UR6][R4.64], R7 ;  /* 0x0000000704008986 */ /* 0x0001e2000c101506 */
[----:B------:R-:W-:Y:S02]  /*0770*/  ISETP.GE.AND P0, PT, R19, R16, PT ;  /* 0x000000101300720c */ /* 0x000fe40003f06270 */
[----:B------:R-:W-:Y:S02]  /*0780*/  SHF.R.S32.HI R9, RZ, UR4, R22 ;  /* 0x00000004ff097c19 */ /* 0x000fe40008011416 */
[----:B------:R-:W-:Y:S02]  /*0790*/  SHF.R.S32.HI R3, RZ, UR4, R15 ;  /* 0x00000004ff037c19 */ /* 0x000fe4000801140f */
[----:B------:R-:W-:Y:S02]  /*07a0*/  SHF.R.S32.HI R2, RZ, UR4, R14 ;  /* 0x00000004ff027c19 */ /* 0x000fe4000801140e */
[----:B----4-:R-:W-:Y:S02]  /*07b0*/  SHF.R.S32.HI R21, RZ, UR4, R21 ;  /* 0x00000004ff157c19 */ /* 0x010fe40008011415 */
[----:B-----5:R-:W-:-:S02]  /*07c0*/  SHF.R.S32.HI R23, RZ, UR4, R23 ;  /* 0x00000004ff177c19 */ /* 0x020fc40008011417 */
[----:B------:R-:W-:Y:S01]  /*07d0*/  SHF.R.S32.HI R12, RZ, UR4, R12 ;  /* 0x00000004ff0c7c19 */ /* 0x000fe2000801140c */
        /* <DEDUP_REMOVED lines=9> */
[----:B------:R-:W-:Y:S01]  /*0870*/  IADD3 R7, R0, R19, RZ ;  /* 0x0000001300077210 */ /* 0x000fe20007ffe0ff */
[----:B------:R-:W-:-:S04]  /*0880*/  VIADD R19, R19, 0x80 ;  /* 0x0000008013137836 */ /* 0x000fc80000000000 */
[----:B0-----:R-:W-:-:S05]  /*0890*/  IMAD.WIDE.U32 R4, R7, 0x2, R4 ;  /* 0x0000000207047825 */ /* 0x001fca00078e0004 */
[----:B------:R0:W-:Y:S02]  /*08a0*/  STG.E.U16 desc[UR6][R4.64], R9 ;  /* 0x0000000904007986 */ /* 0x0001e4000c101506 */
.L_x_1430:
[----:B------:R-:W-:-:S13]  /*08b0*/  ISETP.GE.AND P0, PT, R19, R16, PT ;  /* 0x000000101300720c */ /* 0x000fda0003f06270 */
[----:B------:R-:W-:Y:S05]  /*08c0*/  @P0 BRA `(.L_x_1432) ;  /* 0x0000000000300947 */ /* 0x000fea0003800000 */
[----:B0-----:R-:W0:Y:S01]  /*08d0*/  LDC.64 R4, c[0x0][0x218] ;  /* 0x00008600ff047b82 */ /* 0x001e220000000a00 */
[----:B------:R-:W-:Y:S02]  /*08e0*/  IMAD.IADD R7, R0, 0x1, R19 ;  /* 0x0000000100077824 */ /* 0x000fe400078e0213 */
[----:B------:R-:W-:Y:S02]  /*08f0*/  VIADD R19, R19, 0x80 ;  /* 0x0000008013137836 */ /* 0x000fe40000000000 */
[----:B0-----:R-:W-:-:S05]  /*0900*/  IMAD.WIDE.U32 R4, R7, 0x2, R4 ;  /* 0x0000000207047825 */ /* 0x001fca00078e0004 */
[----:B------:R1:W-:Y:S02]  /*0910*/  STG.E.U16 desc[UR6][R4.64], R21 ;  /* 0x0000001504007986 */ /* 0x0003e4000c101506 */
.L_x_1431:
[----:B------:R-:W-:-:S13]  /*0920*/  ISETP.GE.AND P0, PT, R19, R16, PT ;  /* 0x000000101300720c */ /* 0x000fda0003f06270 */
[----:B------:R-:W-:Y:S05]  /*0930*/  @P0 BRA `(.L_x_1433) ;  /* 0x0000000000340947 */ /* 0x000fea0003800000 */
[----:B01----:R-:W0:Y:S01]  /*0940*/  LDC.64 R4, c[0x0][0x218] ;  /* 0x00008600ff047b82 */ /* 0x003e220000000a00 */
[----:B------:R-:W-:Y:S01]  /*0950*/  IADD3 R7, R0, R19, RZ ;  /* 0x0000001300077210 */ /* 0x000fe20007ffe0ff */
[----:B------:R-:W-:-:S04]  /*0960*/  VIADD R19, R19, 0x80 ;  /* 0x0000008013137836 */ /* 0x000fc80000000000 */
[----:B0-----:R-:W-:-:S05]  /*0970*/  IMAD.WIDE.U32 R4, R7, 0x2, R4 ;  /* 0x0000000207047825 */ /* 0x001fca00078e0004 */
[----:B------:R1:W-:Y:S02]  /*0980*/  STG.E.U16 desc[UR6][R4.64], R23 ;  /* 0x0000001704007986 */ /* 0x0003e4000c101506 */
.L_x_1432:
        /* <DEDUP_REMOVED lines=8> */
.L_x_1433:
[----:B------:R-:W-:Y:S05]  /*0a10*/  BSYNC B1 ;  /* 0x0000000000017941 */ /* 0x000fea0003800000 */
.L_x_1429:
[----:B------:R-:W-:-:S13]  /*0a20*/  ISETP.GE.AND P0, PT, R19, R16, PT ;  /* 0x000000101300720c */ /* 0x000fda0003f06270 */
[----:B012---:R-:W0:Y:S01]  /*0a30*/  @!P0 LDC.64 R4, c[0x0][0x218] ;  /* 0x00008600ff048b82 */ /* 0x007e220000000a00 */
[----:B------:R-:W-:Y:S01]  /*0a40*/  @!P0 IADD3 R3, R0, R19, RZ ;  /* 0x0000001300038210 */ /* 0x000fe20007ffe0ff */
[----:B------:R-:W-:-:S04]  /*0a50*/  @!P0 VIADD R19, R19, 0x80 ;  /* 0x0000008013138836 */ /* 0x000fc80000000000 */
[----:B0-----:R-:W-:-:S05]  /*0a60*/  @!P0 IMAD.WIDE.U32 R4, R3, 0x2, R4 ;  /* 0x0000000203048825 */ /* 0x001fca00078e0004 */
[----:B------:R2:W-:Y:S02]  /*0a70*/  @!P0 STG.E.U16 desc[UR6][R4.64], R2 ;  /* 0x0000000204008986 */ /* 0x0005e4000c101506 */
.L_x_1434:
[----:B------:R-:W-:Y:S05]  /*0a80*/  BSYNC B0 ;  /* 0x0000000000007941 */ /* 0x000fea0003800000 */
.L_x_1428:
[----:B------:R-:W-:Y:S05]  /*0a90*/  WARPSYNC.ALL ;  /* 0x0000000000007948 */ /* 0x000fea0003800000 */
[----:B------:R-:W-:-:S13]  /*0aa0*/  ISETP.GE.AND P0, PT, R19, R16, PT ;  /* 0x000000101300720c */ /* 0x000fda0003f06270 */
[----:B------:R-:W-:Y:S05]  /*0ab0*/  @P0 EXIT ;  /* 0x000000000000094d */ /* 0x000fea0003800000 */
[----:B--2---:R-:W2:Y:S01]  /*0ac0*/  LDC.64 R2, c[0x0][0x218] ;  /* 0x00008600ff027b82 */ /* 0x004ea20000000a00 */
[----:B------:R-:W-:-:S04]  /*0ad0*/  IMAD.IADD R19, R0, 0x1, R19 ;  /* 0x0000000100137824 */ /* 0x000fc800078e0213 */
[----:B--2---:R-:W-:-:S05]  /*0ae0*/  IMAD.WIDE.U32 R2, R19, 0x2, R2 ;  /* 0x0000000213027825 */ /* 0x004fca00078e0002 */
[----:B------:R-:W-:Y:S01]  /*0af0*/  STG.E.U16 desc[UR6][R2.64], R12 ;  /* 0x0000000c02007986 */ /* 0x000fe2000c101506 */
[----:B------:R-:W-:Y:S05]  /*0b00*/  EXIT ;  /* 0x000000000000794d */ /* 0x000fea0003800000 */
.L_x_1435:
        /* <DEDUP_REMOVED lines=15> */
.L_x_20502:


//--------------------- .text._ZN2at6native29vectorized_elementwise_kernelILi4ENS0_13BUnaryFunctorIsssZZZNS0_18rshift_kernel_cudaERNS_18TensorIteratorBaseEENKUlvE_clEvENKUlvE3_clEvEUlssE_EESt5arrayIPcLm2EEEEviT0_T1_ --------------------------
	.section	.text._ZN2at6native29vectorized_elementwise_kernelILi4ENS0_13BUnaryFunctorIsssZZZNS0_18rshift_kernel_cudaERNS_18TensorIteratorBaseEENKUlvE_clEvENKUlvE3_clEvEUlssE_EESt5arrayIPcLm2EEEEviT0_T1_,"ax",@progbits
	.align	128
        .global         _ZN2at6native29vectorized_elementwise_kernelILi4ENS0_13BUnaryFunctorIsssZZZNS0_18rshift_kernel_cudaERNS_18TensorIteratorBaseEENKUlvE_clEvENKUlvE3_clEvEUlssE_EESt5arrayIPcLm2EEEEviT0_T1_
        .type           _ZN2at6native29vectorized_elementwise_kernelILi4ENS0_13BUnaryFunctorIsssZZZNS0_18rshift_kernel_cudaERNS_18TensorIteratorBaseEENKUlvE_clEvENKUlvE3_clEvEUlssE_EESt5arrayIPcLm2EEEEviT0_T1_,@function
        .size           _ZN2at6native29vectorized_elementwise_kernelILi4ENS0_13BUnaryFunctorIsssZZZNS0_18rshift_kernel_cudaERNS_18TensorIteratorBaseEENKUlvE_clEvENKUlvE3_clEvEUlssE_EESt5arrayIPcLm2EEEEviT0_T1_,(.L_x_20503 - _ZN2at6native29vectorized_elementwise_kernelILi4ENS0_13BUnaryFunctorIsssZZZNS0_18rshift_kernel_cudaERNS_18TensorIteratorBaseEENKUlvE_clEvENKUlvE3_clEvEUlssE_EESt5arrayIPcLm2EEEEviT0_T1_)
        .other          _ZN2at6native29vectorized_elementwise_kernelILi4ENS0_13BUnaryFunctorIsssZZZNS0_18rshift_kernel_cudaERNS_18TensorIteratorBaseEENKUlvE_clEvENKUlvE3_clEvEUlssE_EESt5arrayIPcLm2EEEEviT0_T1_,@"STO_CUDA_ENTRY STV_DEFAULT"
_ZN2at6native29vectorized_elementwise_kernelILi4ENS0_13BUnaryFunctorIsssZZZNS0_18rshift_kernel_cudaERNS_18TensorIteratorBaseEENKUlvE_clEvENKUlvE3_clEvEUlssE_EESt5arrayIPcLm2EEEEviT0_T1_:
.text._ZN2at6native29vectorized_elementwise_kernelILi4ENS0_13BUnaryFunctorIsssZZZNS0_18rshift_kernel_cudaERNS_18TensorIteratorBaseEENKUlvE_clEvENKUlvE3_clEvEUlssE_EESt5arrayIPcLm2EEEEviT0_T1_:
        /* <DEDUP_REMOVED lines=13> */
[----:B------:R-:W2:Y:S04]  /*00d0*/  LDG.E.64 R8, desc[UR6][R6.64] ;  /* 0x0000000606087981 */ /* 0x000ea8000c1e1b00 */
[----:B------:R-:W3:Y:S01]  /*00e0*/  LDG.E.64 R10, desc[UR6][R6.64+0x400] ;  /* 0x00040006060a7981 */ /* 0x000ee2000c1e1b00 */
[----:B------:R-:W-:-:S02]  /*00f0*/  ULDC.U16 UR4, c[0x0][0x216] ;  /* 0x0000858000047ab9 */ /* 0x000fc40000000400 */
[----:B------:R-:W-:-:S04]  /*0100*/  UPRMT UR4, UR4, 0x9910, URZ ;  /* 0x0000991004047896 */ /* 0x000fc8000800003f */
[----:B------:R-:W-:-:S04]  /*0110*/  UISETP.LT.U32.AND UP0, UPT, UR4, 0xf, UPT ;  /* 0x0000000f0400788c */ /* 0x000fc8000bf01070 */
[----:B------:R-:W-:Y:S01]  /*0120*/  USEL UR4, UR4, 0xf, UP0 ;  /* 0x0000000f04047887 */ /* 0x000fe20008000000 */
[----:B0-----:R-:W-:-:S04]  /*0130*/  IMAD.WIDE.U32 R2, R0, 0x2, R2 ;  /* 0x0000000200027825 */ /* 0x001fc800078e0002 */
[----:B------:R-:W-:Y:S01]  /*0140*/  IMAD.WIDE R2, R5, 0x8, R2 ;  /* 0x0000000805027825 */ /* 0x000fe200078e0202 */
[C---:B--2---:R-:W-:Y:S02]  /*0150*/  PRMT R0, R8.reuse, 0x9910, RZ ;  /* 0x0000991008007816 */ /* 0x044fe400000000ff */
[----:B------:R-:W-:Y:S02]  /*0160*/  PRMT R4, R8, 0xbb32, RZ ;  /* 0x0000bb3208047816 */ /* 0x000fe400000000ff */
[----:B------:R-:W-:Y:S02]  /*0170*/  PRMT R8, R9, 0x9910, RZ ;  /* 0x0000991009087816 */ /* 0x000fe400000000ff */
[C---:B---3--:R-:W-:Y:S02]  /*0180*/  PRMT R7, R10.reuse, 0x9910, RZ ;  /* 0x000099100a077816 */ /* 0x048fe400000000ff */
[----:B------:R-:W-:Y:S01]  /*0190*/  PRMT R12, R10, 0xbb32, RZ ;  /* 0x0000bb320a0c7816 */ /* 0x000fe200000000ff */
[----:B------:R-:W-:Y:S01]  /*01a0*/  IMAD.MOV.U32 R6, RZ, RZ, R8 ;  /* 0x000000ffff067224 */ /* 0x000fe200078e0008 */
[----:B------:R-:W-:Y:S01]  /*01b0*/  PRMT R13, R11, 0x9910, RZ ;  /* 0x000099100b0d7816 */ /* 0x000fe200000000ff */
[----:B------:R-:W-:Y:S01]  /*01c0*/  IMAD.MOV.U32 R10, RZ, RZ, R7 ;  /* 0x000000ffff0a7224 */ /* 0x000fe200078e0007 */
[----:B------:R-:W-:-:S02]  /*01d0*/  PRMT R9, R9, 0xbb32, RZ ;  /* 0x0000bb3209097816 */ /* 0x000fc400000000ff */
[----:B------:R-:W-:Y:S02]  /*01e0*/  PRMT R14, R11, 0xbb32, RZ ;  /* 0x0000bb320b0e7816 */ /* 0x000fe400000000ff */
[----:B------:R-:W-:Y:S01]  /*01f0*/  MOV R11, R12 ;  /* 0x0000000c000b7202 */ /* 0x000fe20000000f00 */
[----:B------:R-:W-:Y:S01]  /*0200*/  IMAD.MOV.U32 R12, RZ, RZ, R13 ;  /* 0x000000ffff0c7224 */ /* 0x000fe200078e000d */
[----:B------:R-:W-:Y:S01]  /*0210*/  SHF.R.S32.HI R10, RZ, UR4, R10 ;  /* 0x00000004ff0a7c19 */ /* 0x000fe2000801140a */
[----:B------:R-:W-:Y:S01]  /*0220*/  IMAD.MOV.U32 R8, RZ, RZ, R9 ;  /* 0x000000ffff087224 */ /* 0x000fe200078e0009 */
[----:B------:R-:W-:Y:S01]  /*0230*/  SHF.R.S32.HI R11, RZ, UR4, R11 ;  /* 0x00000004ff0b7c19 */ /* 0x000fe2000801140b */
[----:B------:R-:W-:Y:S01]  /*0240*/  IMAD.MOV.U32 R13, RZ, RZ, R14 ;  /* 0x000000ffff0d7224 */ /* 0x000fe200078e000e */
[----:B------:R-:W-:Y:S02]  /*0250*/  SHF.R.S32.HI R0, RZ, UR4, R0 ;  /* 0x00000004ff007c19 */ /* 0x000fe40008011400 */
[----:B------:R-:W-:-:S02]  /*0260*/  SHF.R.S32.HI R7, RZ, UR4, R4 ;  /* 0x00000004ff077c19 */ /* 0x000fc40008011404 */
[----:B------:R-:W-:Y:S02]  /*0270*/  SHF.R.S32.HI R6, RZ, UR4, R6 ;  /* 0x00000004ff067c19 */ /* 0x000fe40008011406 */
[----:B------:R-:W-:Y:S02]  /*0280*/  SHF.R.S32.HI R9, RZ, UR4, R8 ;  /* 0x00000004ff097c19 */ /* 0x000fe40008011408 */
[----:B------:R-:W-:Y:S02]  /*0290*/  SHF.R.S32.HI R12, RZ, UR4, R12 ;  /* 0x00000004ff0c7c19 */ /* 0x000fe4000801140c */
[----:B------:R-:W-:Y:S02]  /*02a0*/  SHF.R.S32.HI R13, RZ, UR4, R13 ;  /* 0x00000004ff0d7c19 */ /* 0x000fe4000801140d */
[----:B------:R-:W-:Y:S02]  /*02b0*/  PRMT R10, R10, 0x5410, R11 ;  /* 0x000054100a0a7816 */ /* 0x000fe4000000000b */
[----:B------:R-:W-:-:S02]  /*02c0*/  PRMT R8, R0, 0x5410, R7 ;  /* 0x0000541000087816 */ /* 0x000fc40000000007 */
[----:B------:R-:W-:Y:S02]  /*02d0*/  PRMT R9, R6, 0x5410, R9 ;  /* 0x0000541006097816 */ /* 0x000fe40000000009 */
[----:B------:R-:W-:-:S03]  /*02e0*/  PRMT R11, R12, 0x5410, R13 ;  /* 0x000054100c0b7816 */ /* 0x000fc6000000000d */
[----:B------:R-:W-:Y:S04]  /*02f0*/  STG.E.64 desc[UR6][R2.64], R8 ;  /* 0x0000000802007986 */ /* 0x000fe8000c101b06 */
[----:B------:R-:W-:Y:S01]  /*0300*/  STG.E.64 desc[UR6][R2.64+0x400], R10 ;  /* 0x0004000a02007986 */ /* 0x000fe2000c101b06 */
[----:B------:R-:W-:Y:S05]  /*0310*/  EXIT ;  /* 0x000000000000794d */ /* 0x000fea0003800000 */
.L_x_1436:
[----:B------:R-:W0:Y:S01]  /*0320*/  S2R R19, SR_TID.X ;  /* 0x0000000000137919 */ /* 0x000e220000002100 */
[----:B------:R-:W-:Y:S01]  /*0330*/  HFMA2.MMA R17, -RZ, RZ, 0, 0 ;  /* 0x00000000ff117435 */ /* 0x000fe200000001ff */
[C---:B0-----:R-:W-:Y:S01]  /*0340*/  ISETP.GE.AND P0, PT, R19.reuse, R16, PT ;  /* 0x000000101300720c */ /* 0x041fe20003f06270 */
[----:B------:R-:W-:Y:S01]  /*0350*/  IMAD.MOV.U32 R29, RZ, RZ, R19 ;  /* 0x000000ffff1d7224 */ /* 0x000fe200078e0013 */
[----:B------:R-:W-:-:S11]  /*0360*/  IADD3 R20, R19, 0x80, RZ ;  /* 0x0000008013147810 */ /* 0x000fd60007ffe0ff */
[----:B------:R-:W-:Y:S01]  /*0370*/  @!P0 IMAD.MOV.U32 R29, RZ, RZ, R20 ;  /* 0x000000ffff1d8224 */ /* 0x000fe200078e0014 */
[----:B------:R-:W0:Y:S04]  /*0380*/  @!P0 LDC.64 R14, c[0x0][0x220] ;  /* 0x00008800ff0e8b82 */ /* 0x000e280000000a00 */
[----:B------:R-:W-:-:S13]  /*0390*/  ISETP.GE.AND P6, PT, R29, R16, PT ;  /* 0x000000101d00720c */ /* 0x000fda0003fc6270 */
[----:B------:R-:W-:Y:S01]  /*03a0*/  @!P6 IMAD.IADD R5, R0, 0x1, R29 ;  /* 0x000000010005e824 */ /* 0x000fe200078e021d */
[----:B------:R-:W1:Y:S01]  /*03b0*/  @!P6 LDC.64 R2, c[0x0][0x220] ;  /* 0x00008800ff02eb82 */ /* 0x000e620000000a00 */
[----:B------:R-:W-:-:S05]  /*03c0*/  @!P6 VIADD R29, R29, 0x80 ;  /* 0x000000801d1de836 */ /* 0x000fca0000000000 */
[----:B------:R-:W-:-:S13]  /*03d0*/  ISETP.GE.AND P5, PT, R29, R16, PT ;  /* 0x000000101d00720c */ /* 0x000fda0003fa6270 */
[----:B------:R-:W-:Y:S01]  /*03e0*/  @!P5 IADD3 R22, R0, R29, RZ ;  /* 0x0000001d0016d210 */ /* 0x000fe20007ffe0ff */
[----:B------:R-:W-:Y:S01]  /*03f0*/  @!P5 VIADD R29, R29, 0x80 ;  /* 0x000000801d1dd836 */ /* 0x000fe20000000000 */
[----:B------:R-:W2:Y:S01]  /*0400*/  @!P5 LDC.64 R12, c[0x0][0x220] ;  /* 0x00008800ff0cdb82 */ /* 0x000ea20000000a00 */
[----:B-1----:R-:W-:-:S03]  /*0410*/  @!P6 IMAD.WIDE.U32 R2, R5, 0x2, R2 ;  /* 0x000000020502e825 */ /* 0x002fc600078e0002 */
[C---:B------:R-:W-:Y:S02]  /*0420*/  ISETP.GE.AND P4, PT, R29.reuse, R16, PT ;  /* 0x000000101d00720c */ /* 0x040fe40003f86270 */
[----:B------:R1:W3:Y:S11]  /*0430*/  @!P6 LDG.E.S16 R17, desc[UR6][R2.64] ;  /* 0x000000060211e981 */ /* 0x0002f6000c1e1700 */
[----:B------:R-:W-:Y:S01]  /*0440*/  @!P4 IMAD.IADD R27, R0, 0x1, R29 ;  /* 0x00000001001bc824 */ /* 0x000fe200078e021d */
[----:B-1----:R-:W1:Y:S01]  /*0450*/  @!P4 LDC.64 R2, c[0x0][0x220] ;  /* 0x00008800ff02cb82 */ /* 0x002e620000000a00 */
[----:B------:R-:W-:-:S05]  /*0460*/  @!P4 VIADD R29, R29, 0x80 ;  /* 0x000000801d1dc836 */ /* 0x000fca0000000000 */
[----:B------:R-:W-:-:S13]  /*0470*/  ISETP.GE.AND P3, PT, R29, R16, PT ;  /* 0x000000101d00720c */ /* 0x000fda0003f66270 */
[----:B------:R-:W-:Y:S01]  /*0480*/  @!P3 IADD3 R25, R0, R29, RZ ;  /* 0x0000001d0019b210 */ /* 0x000fe20007ffe0ff */
[----:B------:R-:W-:Y:S01]  /*0490*/  @!P3 VIADD R29, R29, 0x80 ;  /* 0x000000801d1db836 */ /* 0x000fe20000000000 */
[----:B------:R-:W4:Y:S04]  /*04a0*/  @!P3 LDC.64 R4, c[0x0][0x220] ;  /* 0x00008800ff04bb82 */ /* 0x000f280000000a00 */
        /* <DEDUP_REMOVED lines=9> */
[----:B------:R-:W-:-:S04]  /*0540*/  @!P0 IMAD.IADD R18, R0, 0x1, R19 ;  /* 0x0000000100128824 */ /* 0x000fc800078e0213 */
[----:B0-----:R-:W-:Y:S01]  /*0550*/  @!P0 IMAD.WIDE.U32 R14, R18, 0x2, R14 ;  /* 0x00000002120e8825 */ /* 0x001fe200078e000e */
[----:B------:R-:W-:-:S06]  /*0560*/  MOV R18, RZ ;  /* 0x000000ff00127202 */ /* 0x000fcc0000000f00 */
[----:B------:R0:W3:Y:S01]  /*0570*/  @!P0 LDG.E.S16 R18, desc[UR6][R14.64] ;  /* 0x000000060e128981 */ /* 0x0000e2000c1e1700 */
[----:B------:R-:W4:Y:S01]  /*0580*/  @!P6 LDC.64 R10, c[0x0][0x220] ;  /* 0x00008800ff0aeb82 */ /* 0x000f220000000a00 */
[----:B--2---:R-:W-:-:S04]  /*0590*/  @!P5 IMAD.WIDE.U32 R12, R22, 0x2, R12 ;  /* 0x00000002160cd825 */ /* 0x004fc800078e000c */
[----:B------:R-:W-:Y:S02]  /*05a0*/  IMAD.MOV.U32 R22, RZ, RZ, RZ ;  /* 0x000000ffff167224 */ /* 0x000fe400078e00ff */
[----:B-----5:R-:W-:Y:S01]  /*05b0*/  @!P2 IMAD.WIDE.U32 R6, R23, 0x2, R6 ;  /* 0x000000021706a825 */ /* 0x020fe200078e0006 */
[----:B------:R-:W-:-:S03]  /*05c0*/  HFMA2.MMA R23, -RZ, RZ, 0, 0 ;  /* 0x00000000ff177435 */ /* 0x000fc600000001ff */
[----:B------:R-:W-:Y:S01]  /*05d0*/  @!P6 IMAD.IADD R29, R0, 0x1, R29 ;  /* 0x00000001001de824 */ /* 0x000fe200078e021d */
[----:B------:R2:W5:Y:S01]  /*05e0*/  @!P5 LDG.E.S16 R22, desc[UR6][R12.64] ;  /* 0x000000060c16d981 */ /* 0x000562000c1e1700 */
[----:B-1----:R-:W-:Y:S01]  /*05f0*/  @!P1 IMAD.WIDE.U32 R8, R21, 0x2, R8 ;  /* 0x0000000215089825 */ /* 0x002fe200078e0008 */
[----:B0-----:R-:W-:-:S03]  /*0600*/  CS2R R14, SRZ ;  /* 0x00000000000e7805 */ /* 0x001fc6000001ff00 */
[----:B------:R-:W-:Y:S02]  /*0610*/  IMAD.MOV.U32 R21, RZ, RZ, RZ ;  /* 0x000000ffff157224 */ /* 0x000fe400078e00ff */
[----:B------:R-:W-:Y:S01]  /*0620*/  @!P4 IMAD.WIDE.U32 R2, R27, 0x2, R2 ;  /* 0x000000021b02c825 */ /* 0x000fe200078e0002 */
[----:B------:R-:W5:Y:S03]  /*0630*/  @!P2 LDG.E.S16 R15, desc[UR6][R6.64] ;  /* 0x00000006060fa981 */ /* 0x000f66000c1e1700 */
[----:B--2---:R-:W-:Y:S01]  /*0640*/  IMAD.MOV.U32 R12, RZ, RZ, RZ ;  /* 0x000000ffff0c7224 */ /* 0x004fe200078e00ff */
[----:B------:R-:W2:Y:S01]  /*0650*/  @!P4 LDG.E.S16 R21, desc[UR6][R2.64] ;  /* 0x000000060215c981 */ /* 0x000ea2000c1e1700 */
[----:B----4-:R-:W-:Y:S02]  /*0660*/  @!P3 IMAD.WIDE.U32 R4, R25, 0x2, R4 ;  /* 0x000000021904b825 */ /* 0x010fe400078e0004 */
[----:B------:R-:W0:Y:S01]  /*0670*/  @!P0 LDC.64 R24, c[0x0][0x218] ;  /* 0x00008600ff188b82 */ /* 0x000e220000000a00 */
[----:B------:R-:W4:Y:S01]  /*0680*/  @!P1 LDG.E.S16 R14, desc[UR6][R8.64] ;  /* 0x00000006080e9981 */ /* 0x000f22000c1e1700 */
[----:B------:R-:W-:-:S03]  /*0690*/  @!P6 IMAD.WIDE.U32 R10, R29, 0x2, R10 ;  /* 0x000000021d0ae825 */ /* 0x000fc600078e000a */
[----:B------:R0:W4:Y:S04]  /*06a0*/  @!P3 LDG.E.S16 R23, desc[UR6][R4.64] ;  /* 0x000000060417b981 */ /* 0x000128000c1e1700 */
[----:B------:R-:W4:Y:S01]  /*06b0*/  @!P6 LDG.E.S16 R12, desc[UR6][R10.64] ;  /* 0x000000060a0ce981 */ /* 0x000f22000c1e1700 */
[----:B------:R-:W-:Y:S02]  /*06c0*/  ULDC.U16 UR4, c[0x0][0x216] ;  /* 0x0000858000047ab9 */ /* 0x000fe40000000400 */
[----:B------:R-:W-:-:S04]  /*06d0*/  UPRMT UR4, UR4, 0x9910, URZ ;  /* 0x0000991004047896 */ /* 0x000fc8000800003f */
[----:B------:R-:W-:Y:S01]  /*06e0*/  UISETP.LT.U32.AND UP0, UPT, UR4, 0xf, UPT ;  /* 0x0000000f0400788c */ /* 0x000fe2000bf01070 */
[----:B------:R-:W-:-:S03]  /*06f0*/  @!P0 IMAD.IADD R13, R0, 0x1, R19 ;  /* 0x00000001000d8824 */ /* 0x000fc600078e0213 */
[----:B------:R-:W-:Y:S01]  /*0700*/  USEL UR4, UR4, 0xf, UP0 ;  /* 0x0000000f04047887 */ /* 0x000fe20008000000 */
[----:B------:R-:W-:Y:S02]  /*0710*/  @!P0 IMAD.MOV.U32 R19, RZ, RZ, R20 ;  /* 0x000000ffff138224 */ /* 0x000fe400078e0014 */
[----:B0-----:R-:W-:Y:S01]  /*0720*/  @!P0 IMAD.WIDE.U32 R4, R13, 0x2, R24 ;  /* 0x000000020d048825 */ /* 0x001fe200078e0018 */
[----:B------:R-:W-:Y:S04]  /*0730*/  BSSY B0, `(.L_x_1437) ;  /* 0x0000036000007945 */ /* 0x000fe80003800000 */
[----:B------:R-:W-:Y:S01]  /*0740*/  BSSY B1, `(.L_x_1438) ;  /* 0x000002e000017945 */ /* 0x000fe20003800000 */
[----:B---3--:R-:W-:Y:S02]  /*0750*/  SHF.R.S32.HI R17, RZ, UR4, R17 ;  /* 0x00000004ff117c19 */ /* 0x008fe40008011411 */
[----:B------:R-:W-:-:S05]  /*0760*/  SHF.R.S32.HI R7, RZ, UR4, R18 ;  /* 0x00000004ff077c19 */ /* 0x000fca0008011412 */
[----:B------:R0:W-:Y:S01]  /*0770*/  @!P0 STG.E.U16 desc[UR6][R4.64], R7 ;  /* 0x0000000704008986 */ /* 0x0001e2000c101506 */
[----:B------:R-:W-:Y:S02]  /*0780*/  ISETP.GE.AND P0, PT, R19, R16, PT ;  /* 0x000000101300720c */ /* 0x000fe40003f06270 */
[----:B-----5:R-:W-:Y:S02]  /*0790*/  SHF.R.S32.HI R9, RZ, UR4, R22 ;  /* 0x00000004ff097c19 */ /* 0x020fe40008011416 */
[----:B------:R-:W-:Y:S02]  /*07a0*/  SHF.R.S32.HI R3, RZ, UR4, R15 ;  /* 0x00000004ff037c19 */ /* 0x000fe4000801140f */
[----:B--2---:R-:W-:Y:S02]  /*07b0*/  SHF.R.S32.HI R21, RZ, UR4, R21 ;  /* 0x00000004ff157c19 */ /* 0x004fe40008011415 */
[----:B----4-:R-:W-:Y:S02]  /*07c0*/  SHF.R.S32.HI R2, RZ, UR4, R14 ;  /* 0x00000004ff027c19 */ /* 0x010fe4000801140e */
[----:B------:R-:W-:-:S02]  /*07d0*/  SHF.R.S32.HI R23, RZ, UR4, R23 ;  /* 0x00000004ff177c19 */ /* 0x000fc40008011417 */
[----:B------:R-:W-:Y:S01]  /*07e0*/  SHF.R.S32.HI R12, RZ, UR4, R12 ;  /* 0x00000004ff0c7c19 */ /* 0x000fe2000801140c */
[----:B0-----:R-:W-:Y:S06]  /*07f0*/  @P0 BRA `(.L_x_1439) ;  /* 0x0000000000300947 */ /* 0x001fec0003800000 */
[----:B------:R-:W0:Y:S01]  /*0800*/  LDC.64 R4, c[0x0][0x218] ;  /* 0x00008600ff047b82 */ /* 0x000e220000000a00 */
[----:B------:R-:W-:Y:S01]  /*0810*/  IADD3 R7, R0, R19, RZ ;  /* 0x0000001300077210 */ /* 0x000fe20007ffe0ff */
        /* <DEDUP_REMOVED lines=10> */
.L_x_1439:
[----:B------:R-:W-:-:S13]  /*08c0*/  ISETP.GE.AND P0, PT, R19, R16, PT ;  /* 0x000000101300720c */ /* 0x000fda0003f06270 */
[----:B------:R-:W-:Y:S05]  /*08d0*/  @P0 BRA `(.L_x_1441) ;  /* 0x0000000000300947 */ /* 0x000fea0003800000 */
[----:B0-----:R-:W0:Y:S01]  /*08e0*/  LDC.64 R4, c[0x0][0x218] ;  /* 0x00008600ff047b82 */ /* 0x001e220000000a00 */
[----:B------:R-:W-:Y:S01]  /*08f0*/  IADD3 R7, R0, R19, RZ ;  /* 0x0000001300077210 */ /* 0x000fe20007ffe0ff */
[----:B------:R-:W-:-:S04]  /*0900*/  VIADD R19, R19, 0x80 ;  /* 0x0000008013137836 */ /* 0x000fc80000000000 */
[----:B0-----:R-:W-:-:S05]  /*0910*/  IMAD.WIDE.U32 R4, R7, 0x2, R4 ;  /* 0x0000000207047825 */ /* 0x001fca00078e0004 */
[----:B------:R1:W-:Y:S02]  /*0920*/  STG.E.U16 desc[UR6][R4.64], R21 ;  /* 0x0000001504007986 */ /* 0x0003e4000c101506 */
.L_x_1440:
[----:B------:R-:W-:-:S13]  /*0930*/  ISETP.GE.AND P0, PT, R19, R16, PT ;  /* 0x000000101300720c */ /* 0x000fda0003f06270 */
[----:B------:R-:W-:Y:S05]  /*0940*/  @P0 BRA `(.L_x_1442) ;  /* 0x0000000000340947 */ /* 0x000fea0003800000 */
[----:B01----:R-:W0:Y:S01]  /*0950*/  LDC.64 R4, c[0x0][0x218] ;  /* 0x00008600ff047b82 */ /* 0x003e220000000a00 */
[----:B------:R-:W-:Y:S02]  /*0960*/  IMAD.IADD R7, R0, 0x1, R19 ;  /* 0x0000000100077824 */ /* 0x000fe400078e0213 */
[----:B------:R-:W-:Y:S02]  /*0970*/  VIADD R19, R19, 0x80 ;  /* 0x0000008013137836 */ /* 0x000fe40000000000 */
[----:B0-----:R-:W-:-:S05]  /*0980*/  IMAD.WIDE.U32 R4, R7, 0x2, R4 ;  /* 0x0000000207047825 */ /* 0x001fca00078e0004 */
[----:B------:R1:W-:Y:S02]  /*0990*/  STG.E.U16 desc[UR6][R4.64], R23 ;  /* 0x0000001704007986 */ /* 0x0003e4000c101506 */
.L_x_1441:
[----:B------:R-:W-:-:S13]  /*09a0*/  ISETP.GE.AND P0, PT, R19, R16, PT ;  /* 0x000000101300720c */ /* 0x000fda0003f06270 */
[----:B------:R-:W-:Y:S05]  /*09b0*/  @P0 BREAK B1 ;  /* 0x0000000000010942 */ /* 0x000fea0003800000 */
[----:B------:R-:W-:Y:S05]  /*09c0*/  @P0 BRA `(.L_x_1443) ;  /* 0x0000000000300947 */ /* 0x000fea0003800000 */
[----:B01----:R-:W0:Y:S01]  /*09d0*/  LDC.64 R4, c[0x0][0x218] ;  /* 0x00008600ff047b82 */ /* 0x003e220000000a00 */
[----:B------:R-:W-:Y:S01]  /*09e0*/  IADD3 R7, R0, R19, RZ ;  /* 0x0000001300077210 */ /* 0x000fe20007ffe0ff */
[----:B------:R-:W-:-:S04]  /*09f0*/  VIADD R19, R19, 0x80 ;  /* 0x0000008013137836 */ /* 0x000fc80000000000 */
[----:B0-----:R-:W-:-:S05]  /*0a00*/  IMAD.WIDE.U32 R4, R7, 0x2, R4 ;  /* 0x0000000207047825 */ /* 0x001fca00078e0004 */
[----:B------:R2:W-:Y:S02]  /*0a10*/  STG.E.U16 desc[UR6][R4.64], R3 ;  /* 0x0000000304007986 */ /* 0x0005e4000c101506 */
.L_x_1442:
[----:B------:R-:W-:Y:S05]  /*0a20*/  BSYNC B1 ;  /* 0x0000000000017941 */ /* 0x000fea0003800000 */
.L_x_1438:
[----:B------:R-:W-:-:S13]  /*0a30*/  ISETP.GE.AND P0, PT, R19, R16, PT ;  /* 0x000000101300720c */ /* 0x000fda0003f06270 */
[----:B012---:R-:W0:Y:S01]  /*0a40*/  @!P0 LDC.64 R4, c[0x0][0x218] ;  /* 0x00008600ff048b82 */ /* 0x007e220000000a00 */
[----:B------:R-:W-:Y:S01]  /*0a50*/  @!P0 IMAD.IADD R3, R0, 0x1, R19 ;  /* 0x0000000100038824 */ /* 0x000fe200078e0213 */
[----:B------:R-:W-:-:S03]  /*0a60*/  @!P0 IADD3 R19, R19, 0x80, RZ ;  /* 0x0000008013138810 */ /* 0x000fc60007ffe0ff */
[----:B0-----:R-:W-:-:S05]  /*0a70*/  @!P0 IMAD.WIDE.U32 R4, R3, 0x2, R4 ;  /* 0x0000000203048825 */ /* 0x001fca00078e0004 */
[----:B------:R2:W-:Y:S02]  /*0a80*/  @!P0 STG.E.U16 desc[UR6][R4.64], R2 ;  /* 0x0000000204008986 */ /* 0x0005e4000c101506 */
.L_x_1443:
[----:B------:R-:W-:Y:S05]  /*0a90*/  BSYNC B0 ;  /* 0x0000000000007941 */ /* 0x000fea0003800000 */
.L_x_1437:
        /* <DEDUP_REMOVED lines=8> */
.L_x_1444:
        /* <DEDUP_REMOVED lines=14> */
.L_x_20503:


//--------------------- .text._ZN2at6native29vectorized_elementwise_kernelILi8ENS0_13BUnaryFunctorIsssZZZNS0_18rshift_kernel_cudaERNS_18TensorIteratorBaseEENKUlvE_clEvENKUlvE3_clEvEUlssE_EESt5arrayIPcLm2EEEEviT0_T1_ --------------------------
	.section	.text._ZN2at6native29vectorized_elementwise_kernelILi8ENS0_13BUnaryFunctorIsssZZZNS0_18rshift_kernel_cudaERNS_18TensorIteratorBaseEENKUlvE_clEvENKUlvE3_clEvEUlssE_EESt5arrayIPcLm2EEEEviT0_T1_,"ax",@progbits
	.align	128
        .global         _ZN2at6native29vectorized_elementwise_kernelILi8ENS0_13BUnaryFunctorIsssZZZNS0_18rshift_kernel_cudaERNS_18TensorIteratorBaseEENKUlvE_clEvENKUlvE3_clEvEUlssE_EESt5arrayIPcLm2EEEEviT0_T1_
        .type           _ZN2at6native29vectorized_elementwise_kernelILi8ENS0_13BUnaryFunctorIsssZZZNS0_18rshift_kernel_cudaERNS_18TensorIteratorBaseEENKUlvE_clEvENKUlvE3_clEvEUlssE_EESt5arrayIPcLm2EEEEviT0_T1_,@function
        .size           _ZN2at6native29vectorized_elementwise_kernelILi8ENS0_13BUnaryFunctorIsssZZZNS0_18rshift_kernel_cudaERNS_18TensorIteratorBaseEENKUlvE_clEvENKUlvE3_clEvEUlssE_EESt5arrayIPcLm2EEEEviT0_T1_,(.L_x_20504 - _ZN2at6native29vectorized_elementwise_kernelILi8ENS0_13BUnaryFunctorIsssZZZNS0_18rshift_kernel_cudaERNS_18TensorIteratorBaseEENKUlvE_clEvENKUlvE3_clEvEUlssE_EESt5arrayIPcLm2EEEEviT0_T1_)
        .other          _ZN2at6native29vectorized_elementwise_kernelILi8ENS0_13BUnaryFunctorIsssZZZNS0_18rshift_kernel_cudaERNS_18TensorIteratorBaseEENKUlvE_clEvENKUlvE3_clEvEUlssE_EESt5arrayIPcLm2EEEEviT0_T1_,@"STO_CUDA_ENTRY STV_DEFAULT"
_ZN2at6native29vectorized_elementwise_kernelILi8ENS0_13BUnaryFunctorIsssZZZNS0_18rshift_kernel_cudaERNS_18TensorIteratorBaseEENKUlvE_clEvENKUlvE3_clEvEUlssE_EESt5arrayIPcLm2EEEEviT0_T1_:
.text._ZN2at6native29vectorized_elementwise_kernelILi8ENS0_13BUnaryFunctorIsssZZZNS0_18rshift_kernel_cudaERNS_18TensorIteratorBaseEENKUlvE_clEvENKUlvE3_clEvEUlssE_EESt5arrayIPcLm2EEEEviT0_T1_:
        /* <DEDUP_REMOVED lines=12> */
[----:B------:R-:W0:Y:S04]  /*00c0*/  LDC.64 R2, c[0x0][0x218] ;  /* 0x00008600ff027b82 */ /* 0x000e280000000a00 */
[----:B------:R-:W2:Y:S01]  /*00d0*/  LDG.E.128 R4, desc[UR6][R4.64] ;  /* 0x0000000604047981 */ /* 0x000ea2000c1e1d00 */
[----:B------:R-:W-:Y:S02]  /*00e0*/  ULDC.U16 UR4, c[0x0][0x216] ;  /* 0x0000858000047ab9 */ /* 0x000fe40000000400 */
[----:B------:R-:W-:-:S04]  /*00f0*/  UPRMT UR4, UR4, 0x9910, URZ ;  /* 0x0000991004047896 */ /* 0x000fc8000800003f */
[----:B------:R-:W-:-:S04]  /*0100*/  UISETP.LT.U32.AND UP0, UPT, UR4, 0xf, UPT ;  /* 0x0000000f0400788c */ /* 0x000fc8000bf01070 */
[----:B------:R-:W-:Y:S01]  /*0110*/  USEL UR4, UR4, 0xf, UP0 ;  /* 0x0000000f04047887 */ /* 0x000fe20008000000 */
[----:B0-----:R-:W-:-:S04]  /*0120*/  IMAD.WIDE.U32 R2, R0, 0x2, R2 ;  /* 0x0000000200027825 */ /* 0x001fc800078e0002 */
[----:B------:R-:W-:Y:S01]  /*0130*/  IMAD.WIDE R2, R9, 0x10, R2 ;  /* 0x0000001009027825 */ /* 0x000fe200078e0202 */
[C---:B--2---:R-:W-:Y:S02]  /*0140*/  PRMT R8, R5.reuse, 0x9910, RZ ;  /* 0x0000991005087816 */ /* 0x044fe400000000ff */
[C---:B------:R-:W-:Y:S02]  /*0150*/  PRMT R9, R6.reuse, 0x9910, RZ ;  /* 0x0000991006097816 */ /* 0x040fe400000000ff */
[----:B------:R-:W-:Y:S02]  /*0160*/  PRMT R5, R5, 0xbb32, RZ ;  /* 0x0000bb3205057816 */ /* 0x000fe400000000ff */
[----:B------:R-:W-:Y:S01]  /*0170*/  PRMT R10, R6, 0xbb32, RZ ;  /* 0x0000bb32060a7816 */ /* 0x000fe200000000ff */
[----:B------:R-:W-:Y:S01]  /*0180*/  IMAD.MOV.U32 R6, RZ, RZ, R8 ;  /* 0x000000ffff067224 */ /* 0x000fe200078e0008 */
[C---:B------:R-:W-:Y:S01]  /*0190*/  PRMT R11, R7.reuse, 0x9910, RZ ;  /* 0x00009910070b7816 */ /* 0x040fe200000000ff */
[----:B------:R-:W-:Y:S01]  /*01a0*/  IMAD.MOV.U32 R8, RZ, RZ, R9 ;  /* 0x000000ffff087224 */ /* 0x000fe200078e0009 */
[----:B------:R-:W-:Y:S01]  /*01b0*/  PRMT R12, R7, 0xbb32, RZ ;  /* 0x0000bb32070c7816 */ /* 0x000fe200000000ff */
[----:B------:R-:W-:Y:S01]  /*01c0*/  IMAD.MOV.U32 R7, RZ, RZ, R5 ;  /* 0x000000ffff077224 */ /* 0x000fe200078e0005 */
[----:B------:R-:W-:-:S02]  /*01d0*/  PRMT R0, R4, 0x9910, RZ ;  /* 0x0000991004007816 */ /* 0x000fc400000000ff */
[----:B------:R-:W-:Y:S01]  /*01e0*/  MOV R9, R10 ;  /* 0x0000000a00097202 */ /* 0x000fe20000000f00 */
[----:B------:R-:W-:Y:S01]  /*01f0*/  IMAD.MOV.U32 R10, RZ, RZ, R11 ;  /* 0x000000ffff0a7224 */ /* 0x000fe200078e000b */
[----:B------:R-:W-:Y:S01]  /*0200*/  PRMT R4, R4, 0xbb32, RZ ;  /* 0x0000bb3204047816 */ /* 0x000fe200000000ff */
[----:B------:R-:W-:Y:S01]  /*0210*/  IMAD.MOV.U32 R11, RZ, RZ, R12 ;  /* 0x000000ffff0b7224 */ /* 0x000fe200078e000c */
[----:B------:R-:W-:Y:S02]  /*0220*/  SHF.R.S32.HI R0, RZ, UR4, R0 ;  /* 0x00000004ff007c19 */ /* 0x000fe40008011400 */
[----:B------:R-:W-:Y:S02]  /*0230*/  SHF.R.S32.HI R5, RZ, UR4, R4 ;  /* 0x00000004ff057c19 */ /* 0x000fe40008011404 */
        /* <DEDUP_REMOVED lines=9> */
[----:B------:R-:W-:-:S05]  /*02d0*/  PRMT R7, R11, 0x1054, R10 ;  /* 0x000010540b077816 */ /* 0x000fca000000000a */
[----:B------:R-:W-:Y:S01]  /*02e0*/  STG.E.128 desc[UR6][R2.64], R4 ;  /* 0x0000000402007986 */ /* 0x000fe2000c101d06 */
[----:B------:R-:W-:Y:S05]  /*02f0*/  EXIT ;  /* 0x000000000000794d */ /* 0x000fea0003800000 */
.L_x_1445:
        /* <DEDUP_REMOVED lines=90> */
.L_x_1448:
[----:B------:R-:W-:-:S13]  /*08a0*/  ISETP.GE.AND P0, PT, R19, R16, PT ;  /* 0x000000101300720c */ /* 0x000fda0003f06270 */
[----:B------:R-:W-:Y:S05]  /*08b0*/  @P0 BRA `(.L_x_1450) ;  /* 0x0000000000300947 */ /* 0x000fea0003800000 */
[----:B0-----:R-:W0:Y:S01]  /*08c0*/  LDC.64 R4, c[0x0][0x218] ;  /* 0x00008600ff047b82 */ /* 0x001e220000000a00 */
[----:B------:R-:W-:Y:S01]  /*08d0*/  IADD3 R7, R0, R19, RZ ;  /* 0x0000001300077210 */ /* 0x000fe20007ffe0ff */
[----:B------:R-:W-:-:S04]  /*08e0*/  VIADD R19, R19, 0x80 ;  /* 0x0000008013137836 */ /* 0x000fc80000000000 */
[----:B0-----:R-:W-:-:S05]  /*08f0*/  IMAD.WIDE.U32 R4, R7, 0x2, R4 ;  /* 0x0000000207047825 */ /* 0x001fca00078e0004 */
[----:B------:R1:W-:Y:S02]  /*0900*/  STG.E.U16 desc[UR6][R4.64], R21 ;  /* 0x0000001504007986 */ /* 0x0003e4000c101506 */
.L_x_1449:
[----:B------:R-:W-:-:S13]  /*0910*/  ISETP.GE.AND P0, PT, R19, R16, PT ;  /* 0x000000101300720c */ /* 0x000fda0003f06270 */
[----:B------:R-:W-:Y:S05]  /*0920*/  @P0 BRA `(.L_x_1451) ;  /* 0x0000000000340947 */ /* 0x000fea0003800000 */
[----:B01----:R-:W0:Y:S01]  /*0930*/  LDC.64 R4, c[0x0][0x218] ;  /* 0x00008600ff047b82 */ /* 0x003e220000000a00 */
[----:B------:R-:W-:Y:S02]  /*0940*/  IMAD.IADD R7, R0, 0x1, R19 ;  /* 0x0000000100077824 */ /* 0x000fe400078e0213 */
[----:B------:R-:W-:Y:S02]  /*0950*/  VIADD R19, R19, 0x80 ;  /* 0x0000008013137836 */ /* 0x000fe40000000000 */
[----:B0-----:R-:W-:-:S05]  /*0960*/  IMAD.WIDE.U32 R4, R7, 0x2, R4 ;  /* 0x0000000207047825 */ /* 0x001fca00078e0004 */
[----:B------:R1:W-:Y:S02]  /*0970*/  STG.E.U16 desc[UR6][R4.64], R23 ;  /* 0x0000001704007986 */ /* 0x0003e4000c101506 */
.L_x_1450:
        /* <DEDUP_REMOVED lines=8> */
.L_x_1451:
[----:B------:R-:W-:Y:S05]  /*0a00*/  BSYNC B1 ;  /* 0x0000000000017941 */ /* 0x000fea0003800000 */
.L_x_1447:
[----:B------:R-:W-:-:S13]  /*0a10*/  ISETP.GE.AND P0, PT, R19, R16, PT ;  /* 0x000000101300720c */ /* 0x000fda0003f06270 */
[----:B012---:R-:W0:Y:S01]  /*0a20*/  @!P0 LDC.64 R4, c[0x0][0x218] ;  /* 0x00008600ff048b82 */ /* 0x007e220000000a00 */
[----:B------:R-:W-:Y:S01]  /*0a30*/  @!P0 IMAD.IADD R3, R0, 0x1, R19 ;  /* 0x0000000100038824 */ /* 0x000fe200078e0213 */
[----:B------:R-:W-:-:S03]  /*0a40*/  @!P0 IADD3 R19, R19, 0x80, RZ ;  /* 0x0000008013138810 */ /* 0x000fc60007ffe0ff */
[----:B0-----:R-:W-:-:S05]  /*0a50*/  @!P0 IMAD.WIDE.U32 R4, R3, 0x2, R4 ;  /* 0x0000000203048825 */ /* 0x001fca00078e0004 */
[----:B------:R2:W-:Y:S02]  /*0a60*/  @!P0 STG.E.U16 desc[UR6][R4.64], R2 ;  /* 0x0000000204008986 */ /* 0x0005e4000c101506 */
.L_x_1452:
[----:B------:R-:W-:Y:S05]  /*0a70*/  BSYNC B0 ;  /* 0x0000000000007941 */ /* 0x000fea0003800000 */
.L_x_1446:
        /* <DEDUP_REMOVED lines=8> */
.L_x_1453:
        /* <DEDUP_REMOVED lines=16> */
.L_x_20504:


//--------------------- .text._ZN2at6native18elementwise_kernelILi128ELi4EZNS0_15gpu_kernel_implINS0_13AUnaryFunctorIsssZZZNS0_18rshift_kernel_cudaERNS_18TensorIteratorBaseEENKUlvE_clEvENKUlvE3_clEvEUlssE_EEEEvS5_RKT_EUliE_EEviT1_ --------------------------
	.section	.text._ZN2at6native18elementwise_kernelILi128ELi4EZNS0_15gpu_kernel_implINS0_13AUnaryFunctorIsssZZZNS0_18rshift_kernel_cudaERNS_18TensorIteratorBaseEENKUlvE_clEvENKUlvE3_clEvEUlssE_EEEEvS5_RKT_EUliE_EEviT1_,"ax",@progbits
	.align	128
        .global         _ZN2at6native18elementwise_kernelILi128ELi4EZNS0_15gpu_kernel_implINS0_13AUnaryFunctorIsssZZZNS0_18rshift_kernel_cudaERNS_18TensorIteratorBaseEENKUlvE_clEvENKUlvE3_clEvEUlssE_EEEEvS5_RKT_EUliE_EEviT1_
        .type           _ZN2at6native18elementwise_kernelILi128ELi4EZNS0_15gpu_kernel_implINS0_13AUnaryFunctorIsssZZZNS0_18rshift_kernel_cudaERNS_18TensorIteratorBaseEENKUlvE_clEvENKUlvE3_clEvEUlssE_EEEEvS5_RKT_EUliE_EEviT1_,@function
        .size           _ZN2at6native18elementwise_kernelILi128ELi4EZNS0_15gpu_kernel_implINS0_13AUnaryFunctorIsssZZZNS0_18rshift_kernel_cudaERNS_18TensorIteratorBaseEENKUlvE_clEvENKUlvE3_clEvEUlssE_EEEEvS5_RKT_EUliE_EEviT1_,(.L_x_20505 - _ZN2at6native18elementwise_kernelILi128ELi4EZNS0_15gpu_kernel_implINS0_13AUnaryFunctorIsssZZZNS0_18rshift_kernel_cudaERNS_18TensorIteratorBaseEENKUlvE_clEvENKUlvE3_clEvEUlssE_EEEEvS5_RKT_EUliE_EEviT1_)
        .other          _ZN2at6native18elementwise_kernelILi128ELi4EZNS0_15gpu_kernel_implINS0_13AUnaryFunctorIsssZZZNS0_18rshift_kernel_cudaERNS_18TensorIteratorBaseEENKUlvE_clEvENKUlvE3_clEvEUlssE_EEEEvS5_RKT_EUliE_EEviT1_,@"STO_CUDA_ENTRY STV_DEFAULT"
_ZN2at6native18elementwise_kernelILi128ELi4EZNS0_15gpu_kernel_implINS0_13AUnaryFunctorIsssZZZNS0_18rshift_kernel_cudaERNS_18TensorIteratorBaseEENKUlvE_clEvENKUlvE3_clEvEUlssE_EEEEvS5_RKT_EUliE_EEviT1_:
.text._ZN2at6native18elementwise_kernelILi128ELi4EZNS0_15gpu_kernel_implINS0_13AUnaryFunctorIsssZZZNS0_18rshift_kernel_cudaERNS_18TensorIteratorBaseEENKUlvE_clEvENKUlvE3_clEvEUlssE_EEEEvS5_RKT_EUliE_EEviT1_:
        /* <DEDUP_REMOVED lines=314> */
.L_x_1456:
        /* <DEDUP_REMOVED lines=20> */
.L_x_1460:
[----:B------:R0:W5:Y:S01]  /*14e0*/  LDG.E.U8 R0, desc[UR36][R2.64] ;  /* 0x0000002402007981 */ /* 0x000162000c1e1100 */
[----:B------:R-:W-:Y:S05]  /*14f0*/  BRA `(.L_x_1462) ;  /* 0x0000000c00547947 */ /* 0x000fea0003800000 */
.L_x_1459:
        /* <DEDUP_REMOVED lines=8> */
.L_x_1464:
[----:B------:R0:W5:Y:S01]  /*1580*/  LDG.E.U16 R0, desc[UR36][R2.64] ;  /* 0x0000002402007981 */ /* 0x000162000c1e1500 */
[----:B------:R-:W-:Y:S05]  /*1590*/  BRA `(.L_x_1462) ;  /* 0x0000000c002c7947 */ /* 0x000fea0003800000 */
.L_x_1463:
[----:B------:R0:W5:Y:S01]  /*15a0*/  LDG.E.U16 R0, desc[UR36][R2.64] ;  /* 0x0000002402007981 */ /* 0x000162000c1e1500 */
[----:B------:R-:W-:Y:S05]  /*15b0*/  BRA `(.L_x_1462) ;  /* 0x0000000c00247947 */ /* 0x000fea0003800000 */
.L_x_1458:
        /* <DEDUP_REMOVED lines=9> */
.L_x_1466:
[----:B------:R-:W2:Y:S02]  /*1650*/  LDG.E.U16 R4, desc[UR36][R2.64] ;  /* 0x0000002402047981 */ /* 0x000ea4000c1e1500 */
[----:B--2---:R-:W-:-:S06]  /*1660*/  HADD2.F32 R4, -RZ, R4.H0_H0 ;  /* 0x20000004ff047230 */ /* 0x004fcc0000004100 */
[----:B------:R-:W0:Y:S02]  /*1670*/  F2I.FTZ.TRUNC.NTZ R4, R4 ;  /* 0x0000000400047305 */ /* 0x000e24000021f100 */
[----:B0-----:R-:W-:Y:S01]  /*1680*/  PRMT R0, R4, 0x7610, R0 ;  /* 0x0000761004007816 */ /* 0x001fe20000000000 */
[----:B------:R-:W-:Y:S06]  /*1690*/  BRA `(.L_x_1462) ;  /* 0x0000000800ec7947 */ /* 0x000fec0003800000 */
.L_x_1465:
        /* <DEDUP_REMOVED lines=9> */
.L_x_1468:
[----:B------:R-:W2:Y:S02]  /*1730*/  LDG.E.U16 R2, desc[UR36][R2.64] ;  /* 0x0000002402027981 */ /* 0x000ea4000c1e1500 */
[----:B--2---:R-:W-:-:S06]  /*1740*/  HADD2.F32 R4, -RZ, R2.H0_H0 ;  /* 0x20000002ff047230 */ /* 0x004fcc0000004100 */
[----:B------:R-:W0:Y:S02]  /*1750*/  F2I.FTZ.TRUNC.NTZ R4, R4 ;  /* 0x0000000400047305 */ /* 0x000e24000021f100 */
[----:B0-----:R-:W-:Y:S01]  /*1760*/  PRMT R0, R4, 0x7610, R0 ;  /* 0x0000761004007816 */ /* 0x001fe20000000000 */
[----:B------:R-:W-:Y:S06]  /*1770*/  BRA `(.L_x_1462) ;  /* 0x0000000800b47947 */ /* 0x000fec0003800000 */
.L_x_1467:
[----:B------:R-:W2:Y:S02]  /*1780*/  LDG.E.64 R2, desc[UR36][R2.64] ;  /* 0x0000002402027981 */ /* 0x000ea4000c1e1b00 */
[----:B--2---:R0:W1:Y:S01]  /*1790*/  F2I.F64.TRUNC R0, R2 ;  /* 0x0000000200007311 */ /* 0x004062000030d100 */
[----:B------:R-:W-:Y:S05]  /*17a0*/  BRA `(.L_x_1462) ;  /* 0x0000000800a87947 */ /* 0x000fea0003800000 */
.L_x_1457:
        /* <DEDUP_REMOVED lines=12> */
.L_x_1471:
[----:B------:R-:W2:Y:S02]  /*1870*/  LDG.E.64 R2, desc[UR36][R2.64] ;  /* 0x0000002402027981 */ /* 0x000ea4000c1e1b00 */
[----:B--2---:R3:W4:Y:S01]  /*1880*/  F2I.F64.TRUNC R0, R2 ;  /* 0x0000000200007311 */ /* 0x004722000030d100 */
[----:B------:R-:W-:Y:S05]  /*1890*/  BRA `(.L_x_1462) ;  /* 0x00000008006c7947 */ /* 0x000fea0003800000 */
.L_x_1470:
        /* <DEDUP_REMOVED lines=28> */
.L_x_1473:
        /* <DEDUP_REMOVED lines=15> */
.L_x_1472:
[----:B------:R-:W2:Y:S02]  /*1b50*/  LDG.E.U16 R4, desc[UR36][R2.64] ;  /* 0x0000002402047981 */ /* 0x000ea4000c1e1500 */
[----:B--2---:R-:W-:-:S06]  /*1b60*/  IMAD.U32 R4, R4, 0x10000, RZ ;  /* 0x0001000004047824 */ /* 0x004fcc00078e00ff */
[----:B------:R-:W0:Y:S02]  /*1b70*/  F2I.FTZ.TRUNC.NTZ R4, R4 ;  /* 0x0000000400047305 */ /* 0x000e24000021f100 */
[----:B0-----:R-:W-:Y:S01]  /*1b80*/  PRMT R0, R4, 0x7610, R0 ;  /* 0x0000761004007816 */ /* 0x001fe20000000000 */
[----:B------:R-:W-:Y:S06]  /*1b90*/  BRA `(.L_x_1462) ;  /* 0x0000000400ac7947 */ /* 0x000fec0003800000 */
.L_x_1469:
        /* <DEDUP_REMOVED lines=10> */
.L_x_1476:
        /* <DEDUP_REMOVED lines=21> */
.L_x_1480:
[----:B------:R-:W-:Y:S05]  /*1d90*/  BSYNC B1 ;  /* 0x0000000000017941 */ /* 0x000fea0003800000 */
.L_x_1479:
[----:B------:R-:W-:Y:S01]  /*1da0*/  IMAD.SHL.U32 R2, R2, 0x100000, RZ ;  /* 0x0010000002027824 */ /* 0x000fe200078e00ff */
[----:B------:R-:W-:-:S04]  /*1db0*/  LEA R3, R0, 0x3b800000, 0x17 ;  /* 0x3b80000000037811 */ /* 0x000fc800078eb8ff */
[----:B------:R-:W-:-:S07]  /*1dc0*/  LOP3.LUT R4, R3, R2, R4, 0xfe, !PT ;  /* 0x0000000203047212 */ /* 0x000fce00078efe04 */
.L_x_1478:
[----:B------:R-:W-:Y:S05]  /*1dd0*/  BSYNC B0 ;  /* 0x0000000000007941 */ /* 0x000fea0003800000 */
.L_x_1477:
[----:B------:R-:W0:Y:S02]  /*1de0*/  F2I.FTZ.TRUNC.NTZ R4, R4 ;  /* 0x0000000400047305 */ /* 0x000e24000021f100 */
[----:B0-----:R-:W-:Y:S01]  /*1df0*/  PRMT R0, R4, 0x7610, R0 ;  /* 0x0000761004007816 */ /* 0x001fe20000000000 */
[----:B------:R-:W-:Y:S06]  /*1e00*/  BRA `(.L_x_1462) ;  /* 0x0000000400107947 */ /* 0x000fec0003800000 */
.L_x_1475:
        /* <DEDUP_REMOVED lines=21> */
.L_x_1484:
[----:B------:R-:W-:Y:S05]  /*1f60*/  BSYNC B1 ;  /* 0x0000000000017941 */ /* 0x000fea0003800000 */
.L_x_1483:
[----:B------:R-:W-:Y:S01]  /*1f70*/  IMAD.SHL.U32 R2, R2, 0x200000, RZ ;  /* 0x0020000002027824 */ /* 0x000fe200078e00ff */
[----:B------:R-:W-:-:S04]  /*1f80*/  LEA R3, R0, 0x37800000, 0x17 ;  /* 0x3780000000037811 */ /* 0x000fc800078eb8ff */
[----:B------:R-:W-:-:S07]  /*1f90*/  LOP3.LUT R4, R3, R2, R4, 0xfe, !PT ;  /* 0x0000000203047212 */ /* 0x000fce00078efe04 */
.L_x_1482:
[----:B------:R-:W-:Y:S05]  /*1fa0*/  BSYNC B0 ;  /* 0x0000000000007941 */ /* 0x000fea0003800000 */
.L_x_1481:
[----:B------:R-:W0:Y:S02]  /*1fb0*/  F2I.FTZ.TRUNC.NTZ R4, R4 ;  /* 0x0000000400047305 */ /* 0x000e24000021f100 */
[----:B0-----:R-:W-:Y:S01]  /*1fc0*/  PRMT R0, R4, 0x7610, R0 ;  /* 0x0000761004007816 */ /* 0x001fe20000000000 */
[----:B------:R-:W-:Y:S06]  /*1fd0*/  BRA `(.L_x_1462) ;  /* 0x00000000009c7947 */ /* 0x000fec0003800000 */
.L_x_1474:
        /* <DEDUP_REMOVED lines=14> */
.L_x_1488:
[----:B------:R-:W-:Y:S05]  /*20c0*/  BSYNC B0 ;  /* 0x0000000000007941 */ /* 0x000fea0003800000 */
.L_x_1487:
[----:B------:R-:W0:Y:S02]  /*20d0*/  F2I.FTZ.TRUNC.NTZ R4, R4 ;  /* 0x0000000400047305 */ /* 0x000e24000021f100 */
[----:B0-----:R-:W-:Y:S01]  /*20e0*/  PRMT R0, R4, 0x7610, R0 ;  /* 0x0000761004007816 */ /* 0x001fe20000000000 */
[----:B------:R-:W-:Y:S06]  /*20f0*/  BRA `(.L_x_1462) ;  /* 0x0000000000547947 */ /* 0x000fec0003800000 */
.L_x_1461:
        /* <DEDUP_REMOVED lines=16> */
.L_x_1489:
[----:B------:R-:W-:Y:S01]  /*2200*/  PRMT R0, RZ, 0x7610, R0 ;  /* 0x00007610ff007816 */ /* 0x000fe20000000000 */
[----:B------:R-:W-:Y:S06]  /*2210*/  BRA `(.L_x_1462) ;  /* 0x00000000000c7947 */ /* 0x000fec0003800000 */
.L_x_1486:
[----:B------:R2:W5:Y:S01]  /*2220*/  LDG.E.U16 R0, desc[UR36][R2.64] ;  /* 0x0000002402007981 */ /* 0x000562000c1e1500 */
[----:B------:R-:W-:Y:S05]  /*2230*/  BRA `(.L_x_1462) ;  /* 0x0000000000047947 */ /* 0x000fea0003800000 */
.L_x_1485:
[----:B------:R1:W5:Y:S02]  /*2240*/  LDG.E.U16 R0, desc[UR36][R2.64] ;  /* 0x0000002402007981 */ /* 0x000364000c1e1500 */
.L_x_1462:
[----:B------:R-:W0:Y:S01]  /*2250*/  LDC.U8 R6, c[0x0][0x424] ;  /* 0x00010900ff067b82 */ /* 0x000e220000000000 */
[----:B-1--45:R-:W-:-:S07]  /*2260*/  PRMT R0, R0, 0x9910, RZ ;  /* 0x0000991000007816 */ /* 0x032fce00000000ff */
[----:B0-23--:R-:W0:Y:S01]  /*2270*/  LDC.U16 R3, c[0x0][0x422] ;  /* 0x00010880ff037b82 */ /* 0x00de220000000400 */
[----:B------:R-:W-:-:S04]  /*2280*/  PRMT R2, R6, 0x9910, RZ ;  /* 0x0000991006027816 */ /* 0x000fc800000000ff */
[----:B------:R-:W-:Y:S02]  /*2290*/  ISETP.GT.AND P0, PT, R2, 0x9, PT ;  /* 0x000000090200780c */ /* 0x000fe40003f04270 */
[----:B0-----:R-:W-:Y:S02]  /*22a0*/  PRMT R4, R3, 0x9910, RZ ;  /* 0x0000991003047816 */ /* 0x001fe400000000ff */
[----:B------:R-:W-:-:S03]  /*22b0*/  VIMNMX.U32 R3, R0, 0xf, PT ;  /* 0x0000000f00037848 */ /* 0x000fc60003fe0000 */
[----:B------:R-:W-:-:S05]  /*22c0*/  IMAD.MOV.U32 R0, RZ, RZ, R4 ;  /* 0x000000ffff007224 */ /* 0x000fca00078e0004 */
[----:B------:R-:W-:Y:S01]  /*22d0*/  SHF.R.S32.HI R5, RZ, R3, R0 ;  /* 0x00000003ff057219 */ /* 0x000fe20000011400 */
        /* <DEDUP_REMOVED lines=11> */
.L_x_1493:
[----:B------:R3:W-:Y:S01]  /*2390*/  STG.E.U8 desc[UR36][R16.64], R5 ;  /* 0x0000000510007986 */ /* 0x0007e2000c101124 */
[----:B------:R-:W-:Y:S05]  /*23a0*/  BRA `(.L_x_1495) ;  /* 0x0000000c005c7947 */ /* 0x000fea0003800000 */
.L_x_1492:
        /* <DEDUP_REMOVED lines=10> */
.L_x_1497:
[----:B------:R1:W-:Y:S01]  /*2450*/  STG.E desc[UR36][R16.64], R5 ;  /* 0x0000000510007986 */ /* 0x0003e2000c101924 */
[----:B------:R-:W-:Y:S05]  /*2460*/  BRA `(.L_x_1495) ;  /* 0x0000000c002c7947 */ /* 0x000fea0003800000 */
.L_x_1496:
[----:B------:R2:W-:Y:S01]  /*2470*/  STG.E.U16 desc[UR36][R16.64], R5 ;  /* 0x0000000510007986 */ /* 0x0005e2000c101524 */
[----:B------:R-:W-:Y:S05]  /*2480*/  BRA `(.L_x_1495) ;  /* 0x0000000c00247947 */ /* 0x000fea0003800000 */
.L_x_1491:
        /* <DEDUP_REMOVED lines=9> */
.L_x_1499:
[----:B------:R-:W0:Y:S02]  /*2520*/  I2F.S16 R0, R5 ;  /* 0x0000000500007306 */ /* 0x000e240000101400 */
[----:B0-----:R-:W-:-:S05]  /*2530*/  F2FP.F16.F32.PACK_AB R0, RZ, R0 ;  /* 0x00000000ff00723e */ /* 0x001fca00000000ff */
[----:B------:R0:W-:Y:S01]  /*2540*/  STG.E.U16 desc[UR36][R16.64], R0 ;  /* 0x0000000010007986 */ /* 0x0001e2000c101524 */
[----:B------:R-:W-:Y:S05]  /*2550*/  BRA `(.L_x_1495) ;  /* 0x0000000800f07947 */ /* 0x000fea0003800000 */
.L_x_1498:
        /* <DEDUP_REMOVED lines=10> */
.L_x_1501:
[----:B------:R-:W0:Y:S02]  /*2600*/  I2F.S16 R5, R5 ;  /* 0x0000000500057306 */ /* 0x000e240000101400 */
[----:B0-----:R-:W-:-:S04]  /*2610*/  F2FP.F16.F32.PACK_AB R3, RZ, R5 ;  /* 0x00000005ff03723e */ /* 0x001fc800000000ff */
[----:B------:R-:W-:-:S05]  /*2620*/  PRMT R3, R3, 0x5410, RZ ;  /* 0x0000541003037816 */ /* 0x000fca00000000ff */
[----:B------:R0:W-:Y:S01]  /*2630*/  STG.E desc[UR36][R16.64], R3 ;  /* 0x0000000310007986 */ /* 0x0001e2000c101924 */
[----:B------:R-:W-:Y:S05]  /*2640*/  BRA `(.L_x_1495) ;  /* 0x0000000800b47947 */ /* 0x000fea0003800000 */
.L_x_1500:
[----:B------:R-:W0:Y:S02]  /*2650*/  I2F.F64.S16 R2, R5 ;  /* 0x0000000500027312 */ /* 0x000e240000101c00 */
[----:B0-----:R0:W-:Y:S01]  /*2660*/  STG.E.64 desc[UR36][R16.64], R2 ;  /* 0x0000000210007986 */ /* 0x0011e2000c101b24 */
[----:B------:R-:W-:Y:S05]  /*2670*/  BRA `(.L_x_1495) ;  /* 0x0000000800a87947 */ /* 0x000fea0003800000 */
.L_x_1490:
        /* <DEDUP_REMOVED lines=13> */
.L_x_1504:
[----:B------:R-:W0:Y:S01]  /*2750*/  I2F.F64.S16 R4, R5 ;  /* 0x0000000500047312 */ /* 0x000e220000101c00 */
[----:B------:R-:W-:-:S05]  /*2760*/  CS2R R6, SRZ ;  /* 0x0000000000067805 */ /* 0x000fca000001ff00 */
[----:B0-----:R0:W-:Y:S01]  /*2770*/  STG.E.128 desc[UR36][R16.64], R4 ;  /* 0x0000000410007986 */ /* 0x0011e2000c101d24 */
[----:B------:R-:W-:Y:S05]  /*2780*/  BRA `(.L_x_1495) ;  /* 0x0000000800647947 */ /* 0x000fea0003800000 */
.L_x_1503:
        /* <DEDUP_REMOVED lines=21> */
.L_x_1508:
[----:B------:R-:W-:Y:S05]  /*28e0*/  BSYNC B0 ;  /* 0x0000000000007941 */ /* 0x000fea0003800000 */
.L_x_1507:
[----:B------:R-:W-:-:S05]  /*28f0*/  LOP3.LUT R3, R0, R3, RZ, 0xfc, !PT ;  /* 0x0000000300037212 */ /* 0x000fca00078efcff */
[----:B------:R0:W-:Y:S01]  /*2900*/  STG.E.U8 desc[UR36][R16.64], R3 ;  /* 0x0000000310007986 */ /* 0x0001e2000c101124 */
[----:B------:R-:W-:Y:S05]  /*2910*/  BRA `(.L_x_1495) ;  /* 0x0000000800007947 */ /* 0x000fea0003800000 */
.L_x_1506:
        /* <DEDUP_REMOVED lines=13> */
.L_x_1510:
[----:B------:R-:W-:Y:S01]  /*29f0*/  IMAD.MOV.U32 R0, RZ, RZ, 0x7f ;  /* 0x0000007fff007424 */ /* 0x000fe200078e00ff */
[----:B------:R-:W-:-:S04]  /*2a00*/  ISETP.GT.U32.AND P0, PT, R2, 0x7f800000, PT ;  /* 0x7f8000000200780c */ /* 0x000fc80003f04070 */
[----:B------:R-:W-:-:S09]  /*2a10*/  SEL R0, R0, 0x7c, P0 ;  /* 0x0000007c00007807 */ /* 0x000fd20000000000 */
.L_x_1511:
[----:B------:R-:W-:Y:S05]  /*2a20*/  BSYNC B0 ;  /* 0x0000000000007941 */ /* 0x000fea0003800000 */
.L_x_1509:
[----:B------:R-:W-:-:S04]  /*2a30*/  LOP3.LUT R2, R5, 0x80000000, RZ, 0xc0, !PT ;  /* 0x8000000005027812 */ /* 0x000fc800078ec0ff */
[----:B------:R-:W-:-:S04]  /*2a40*/  SHF.R.U32.HI R3, RZ, 0x18, R2 ;  /* 0x00000018ff037819 */ /* 0x000fc80000011602 */
[----:B------:R-:W-:-:S05]  /*2a50*/  LOP3.LUT R3, R0, R3, RZ, 0xfc, !PT ;  /* 0x0000000300037212 */ /* 0x000fca00078efcff */
[----:B------:R0:W-:Y:S01]  /*2a60*/  STG.E.U8 desc[UR36][R16.64], R3 ;  /* 0x0000000310007986 */ /* 0x0001e2000c101124 */
[----:B------:R-:W-:Y:S05]  /*2a70*/  BRA `(.L_x_1495) ;  /* 0x0000000400a87947 */ /* 0x000fea0003800000 */
.L_x_1505:
[----:B------:R-:W0:Y:S02]  /*2a80*/  I2F.S16 R0, R5 ;  /* 0x0000000500007306 */ /* 0x000e240000101400 */
[----:B0-----:R-:W-:-:S05]  /*2a90*/  F2FP.BF16.F32.PACK_AB R0, RZ, R0 ;  /* 0x00000000ff00723e */ /* 0x001fca00000010ff */
[----:B------:R0:W-:Y:S01]  /*2aa0*/  STG.E.U16 desc[UR36][R16.64], R0 ;  /* 0x0000000010007986 */ /* 0x0001e2000c101524 */
[----:B------:R-:W-:Y:S05]  /*2ab0*/  BRA `(.L_x_1495) ;  /* 0x0000000400987947 */ /* 0x000fea0003800000 */
.L_x_1502:
        /* <DEDUP_REMOVED lines=10> */
.L_x_1514:
        /* <DEDUP_REMOVED lines=17> */
.L_x_1517:
[----:B------:R-:W-:-:S04]  /*2c70*/  LOP3.LUT R2, R5, 0x80000000, RZ, 0xc0, !PT ;  /* 0x8000000005027812 */ /* 0x000fc800078ec0ff */
[----:B------:R-:W-:-:S04]  /*2c80*/  SHF.R.U32.HI R3, RZ, 0x18, R2 ;  /* 0x00000018ff037819 */ /* 0x000fc80000011602 */
[----:B------:R-:W-:-:S04]  /*2c90*/  LOP3.LUT R0, R0, R3, RZ, 0xfc, !PT ;  /* 0x0000000300007212 */ /* 0x000fc800078efcff */
[----:B------:R-:W-:-:S07]  /*2ca0*/  PRMT R8, R0, 0x7610, R8 ;  /* 0x0000761000087816 */ /* 0x000fce0000000008 */
.L_x_1516:
[----:B------:R-:W-:Y:S05]  /*2cb0*/  BSYNC B0 ;  /* 0x0000000000007941 */ /* 0x000fea0003800000 */
.L_x_1515:
[----:B------:R0:W-:Y:S01]  /*2cc0*/  STG.E.U8 desc[UR36][R16.64], R8 ;  /* 0x0000000810007986 */ /* 0x0001e2000c101124 */
[----:B------:R-:W-:Y:S05]  /*2cd0*/  BRA `(.L_x_1495) ;  /* 0x0000000400107947 */ /* 0x000fea0003800000 */
.L_x_1513:
        /* <DEDUP_REMOVED lines=17> */
.L_x_1520:
[----:B------:R-:W-:-:S04]  /*2df0*/  LOP3.LUT R2, R5, 0x80000000, RZ, 0xc0, !PT ;  /* 0x8000000005027812 */ /* 0x000fc800078ec0ff */
[----:B------:R-:W-:-:S04]  /*2e00*/  SHF.R.U32.HI R3, RZ, 0x18, R2 ;  /* 0x00000018ff037819 */ /* 0x000fc80000011602 */
[----:B------:R-:W-:-:S04]  /*2e10*/  LOP3.LUT R0, R0, R3, RZ, 0xfc, !PT ;  /* 0x0000000300007212 */ /* 0x000fc800078efcff */
[----:B------:R-:W-:-:S07]  /*2e20*/  PRMT R8, R0, 0x7610, R8 ;  /* 0x0000761000087816 */ /* 0x000fce0000000008 */
.L_x_1519:
[----:B------:R-:W-:Y:S05]  /*2e30*/  BSYNC B0 ;  /* 0x0000000000007941 */ /* 0x000fea0003800000 */
.L_x_1518:
[----:B------:R0:W-:Y:S01]  /*2e40*/  STG.E.U8 desc[UR36][R16.64], R8 ;  /* 0x0000000810007986 */ /* 0x0001e2000c101124 */
[----:B------:R-:W-:Y:S05]  /*2e50*/  BRA `(.L_x_1495) ;  /* 0x0000000000b07947 */ /* 0x000fea0003800000 */
.L_x_1512:
        /* <DEDUP_REMOVED lines=22> */
.L_x_1494:
        /* <DEDUP_REMOVED lines=16> */
.L_x_1523:
[----:B------:R-:W-:Y:S05]  /*30c0*/  BRA `(.L_x_1495) ;  /* 0x0000000000147947 */ /* 0x000fea0003800000 */
.L_x_1522:
[----:B------:R-:W-:-:S04]  /*30d0*/  PRMT R2, R5, 0x9910, RZ ;  /* 0x0000991005027816 */ /* 0x000fc800000000ff */
[----:B------:R-:W-:-:S05]  /*30e0*/  SHF.R.S32.HI R3, RZ, 0x1f, R2 ;  /* 0x0000001fff037819 */ /* 0x000fca0000011402 */
[----:B------:R0:W-:Y:S01]  /*30f0*/  STG.E.64 desc[UR36][R16.64], R2 ;  /* 0x0000000210007986 */ /* 0x0001e2000c101b24 */
[----:B------:R-:W-:Y:S05]  /*3100*/  BRA `(.L_x_1495) ;  /* 0x0000000000047947 */ /* 0x000fea0003800000 */
.L_x_1521:
[----:B------:R0:W-:Y:S02]  /*3110*/  STG.E desc[UR36][R16.64], R5 ;  /* 0x0000000510007986 */ /* 0x0001e4000c101924 */
.L_x_1495:
[----:B------:R-:W-:-:S04]  /*3120*/  IMAD R18, R23, 0x200, R18 ;  /* 0x0000020017127824 */ /* 0x000fc800078e0212 */
[----:B------:R-:W-:-:S07]  /*3130*/  VIADD R19, R18, 0x80 ;  /* 0x0000008012137836 */ /* 0x000fce0000000000 */
.L_x_1455:
[----:B------:R-:W-:Y:S05]  /*3140*/  BSYNC B6 ;  /* 0x0000000000067941 */ /* 0x000fea0003800000 */
.L_x_1454:
        /* <DEDUP_REMOVED lines=307> */
.L_x_1526:
        /* <DEDUP_REMOVED lines=20> */
.L_x_1530:
[----:B------:R0:W5:Y:S01]  /*45c0*/  LDG.E.U8 R0, desc[UR36][R2.64] ;  /* 0x0000002402007981 */ /* 0x000162000c1e1100 */
[----:B------:R-:W-:Y:S05]  /*45d0*/  BRA `(.L_x_1532) ;  /* 0x0000000c00547947 */ /* 0x000fea0003800000 */
.L_x_1529:
        /* <DEDUP_REMOVED lines=8> */
.L_x_1534:
[----:B------:R0:W5:Y:S01]  /*4660*/  LDG.E.U16 R0, desc[UR36][R2.64] ;  /* 0x0000002402007981 */ /* 0x000162000c1e1500 */
[----:B------:R-:W-:Y:S05]  /*4670*/  BRA `(.L_x_1532) ;  /* 0x0000000c002c7947 */ /* 0x000fea0003800000 */
.L_x_1533:
[----:B------:R0:W5:Y:S01]  /*4680*/  LDG.E.U16 R0, desc[UR36][R2.64] ;  /* 0x0000002402007981 */ /* 0x000162000c1e1500 */
[----:B------:R-:W-:Y:S05]  /*4690*/  BRA `(.L_x_1532) ;  /* 0x0000000c00247947 */ /* 0x000fea0003800000 */
.L_x_1528:
        /* <DEDUP_REMOVED lines=9> */
.L_x_1536:
[----:B------:R-:W2:Y:S02]  /*4730*/  LDG.E.U16 R4, desc[UR36][R2.64] ;  /* 0x0000002402047981 */ /* 0x000ea4000c1e1500 */
[----:B--2---:R-:W-:-:S06]  /*4740*/  HADD2.F32 R4, -RZ, R4.H0_H0 ;  /* 0x20000004ff047230 */ /* 0x004fcc0000004100 */
[----:B------:R-:W0:Y:S02]  /*4750*/  F2I.FTZ.TRUNC.NTZ R4, R4 ;  /* 0x0000000400047305 */ /* 0x000e24000021f100 */
[----:B0-----:R-:W-:Y:S01]  /*4760*/  PRMT R0, R4, 0x7610, R0 ;  /* 0x0000761004007816 */ /* 0x001fe20000000000 */
[----:B------:R-:W-:Y:S06]  /*4770*/  BRA `(.L_x_1532) ;  /* 0x0000000800ec7947 */ /* 0x000fec0003800000 */
.L_x_1535:
        /* <DEDUP_REMOVED lines=9> */
.L_x_1538:
[----:B------:R-:W2:Y:S02]  /*4810*/  LDG.E.U16 R2, desc[UR36][R2.64] ;  /* 0x0000002402027981 */ /* 0x000ea4000c1e1500 */
[----:B--2---:R-:W-:-:S06]  /*4820*/  HADD2.F32 R4, -RZ, R2.H0_H0 ;  /* 0x20000002ff047230 */ /* 0x004fcc0000004100 */
[----:B------:R-:W0:Y:S02]  /*4830*/  F2I.FTZ.TRUNC.NTZ R4, R4 ;  /* 0x0000000400047305 */ /* 0x000e24000021f100 */
[----:B0-----:R-:W-:Y:S01]  /*4840*/  PRMT R0, R4, 0x7610, R0 ;  /* 0x0000761004007816 */ /* 0x001fe20000000000 */
[----:B------:R-:W-:Y:S06]  /*4850*/  BRA `(.L_x_1532) ;  /* 0x0000000800b47947 */ /* 0x000fec0003800000 */
.L_x_1537:
[----:B------:R-:W2:Y:S02]  /*4860*/  LDG.E.64 R2, desc[UR36][R2.64] ;  /* 0x0000002402027981 */ /* 0x000ea4000c1e1b00 */
[----:B--2---:R0:W1:Y:S01]  /*4870*/  F2I.F64.TRUNC R0, R2 ;  /* 0x0000000200007311 */ /* 0x004062000030d100 */
[----:B------:R-:W-:Y:S05]  /*4880*/  BRA `(.L_x_1532) ;  /* 0x0000000800a87947 */ /* 0x000fea0003800000 */
.L_x_1527:
        /* <DEDUP_REMOVED lines=12> */
.L_x_1541:
[----:B------:R-:W2:Y:S02]  /*4950*/  LDG.E.64 R2, desc[UR36][R2.64] ;  /* 0x0000002402027981 */ /* 0x000ea4000c1e1b00 */
[----:B--2---:R3:W4:Y:S01]  /*4960*/  F2I.F64.TRUNC R0, R2 ;  /* 0x0000000200007311 */ /* 0x004722000030d100 */
[----:B------:R-:W-:Y:S05]  /*4970*/  BRA `(.L_x_1532) ;  /* 0x00000008006c7947 */ /* 0x000fea0003800000 */
.L_x_1540:
        /* <DEDUP_REMOVED lines=28> */
.L_x_1543:
        /* <DEDUP_REMOVED lines=15> */
.L_x_1542:
[----:B------:R-:W2:Y:S02]  /*4c30*/  LDG.E.U16 R4, desc[UR36][R2.64] ;  /* 0x0000002402047981 */ /* 0x000ea4000c1e1500 */
[----:B--2---:R-:W-:-:S06]  /*4c40*/  IMAD.U32 R4, R4, 0x10000, RZ ;  /* 0x0001000004047824 */ /* 0x004fcc00078e00ff */
[----:B------:R-:W0:Y:S02]  /*4c50*/  F2I.FTZ.TRUNC.NTZ R4, R4 ;  /* 0x0000000400047305 */ /* 0x000e24000021f100 */
[----:B0-----:R-:W-:Y:S01]  /*4c60*/  PRMT R0, R4, 0x7610, R0 ;  /* 0x0000761004007816 */ /* 0x001fe20000000000 */
[----:B------:R-:W-:Y:S06]  /*4c70*/  BRA `(.L_x_1532) ;  /* 0x0000000400ac7947 */ /* 0x000fec0003800000 */
.L_x_1539:
        /* <DEDUP_REMOVED lines=10> */
.L_x_1546:
        /* <DEDUP_REMOVED lines=21> */
.L_x_1550:
[----:B------:R-:W-:Y:S05]  /*4e70*/  BSYNC B1 ;  /* 0x0000000000017941 */ /* 0x000fea0003800000 */
.L_x_1549:
[----:B------:R-:W-:Y:S01]  /*4e80*/  IMAD.SHL.U32 R2, R2, 0x100000, RZ ;  /* 0x0010000002027824 */ /* 0x000fe200078e00ff */
[----:B------:R-:W-:-:S04]  /*4e90*/  LEA R3, R0, 0x3b800000, 0x17 ;  /* 0x3b80000000037811 */ /* 0x000fc800078eb8ff */
[----:B------:R-:W-:-:S07]  /*4ea0*/  LOP3.LUT R4, R3, R2, R4, 0xfe, !PT ;  /* 0x0000000203047212 */ /* 0x000fce00078efe04 */
.L_x_1548:
[----:B------:R-:W-:Y:S05]  /*4eb0*/  BSYNC B0 ;  /* 0x0000000000007941 */ /* 0x000fea0003800000 */
.L_x_1547:
[----:B------:R-:W0:Y:S02]  /*4ec0*/  F2I.FTZ.TRUNC.NTZ R4, R4 ;  /* 0x0000000400047305 */ /* 0x000e24000021f100 */
[----:B0-----:R-:W-:Y:S01]  /*4ed0*/  PRMT R0, R4, 0x7610, R0 ;  /* 0x0000761004007816 */ /* 0x001fe20000000000 */
[----:B------:R-:W-:Y:S06]  /*4ee0*/  BRA `(.L_x_1532) ;  /* 0x0000000400107947 */ /* 0x000fec0003800000 */
.L_x_1545:
        /* <DEDUP_REMOVED lines=21> */
.L_x_1554:
[----:B------:R-:W-:Y:S05]  /*5040*/  BSYNC B1 ;  /* 0x0000000000017941 */ /* 0x000fea0003800000 */
.L_x_1553:
[----:B------:R-:W-:Y:S01]  /*5050*/  IMAD.SHL.U32 R2, R2, 0x200000, RZ ;  /* 0x0020000002027824 */ /* 0x000fe200078e00ff */
[----:B------:R-:W-:-:S04]  /*5060*/  LEA R3, R0, 0x37800000, 0x17 ;  /* 0x3780000000037811 */ /* 0x000fc800078eb8ff */
[----:B------:R-:W-:-:S07]  /*5070*/  LOP3.LUT R4, R3, R2, R4, 0xfe, !PT ;  /* 0x0000000203047212 */ /* 0x000fce00078efe04 */
.L_x_1552:
[----:B------:R-:W-:Y:S05]  /*5080*/  BSYNC B0 ;  /* 0x0000000000007941 */ /* 0x000fea0003800000 */
.L_x_1551:
[----:B------:R-:W0:Y:S02]  /*5090*/  F2I.FTZ.TRUNC.NTZ R4, R4 ;  /* 0x0000000400047305 */ /* 0x000e24000021f100 */
[----:B0-----:R-:W-:Y:S01]  /*50a0*/  PRMT R0, R4, 0x7610, R0 ;  /* 0x0000761004007816 */ /* 0x001fe20000000000 */
[----:B------:R-:W-:Y:S06]  /*50b0*/  BRA `(.L_x_1532) ;  /* 0x00000000009c7947 */ /* 0x000fec0003800000 */
.L_x_1544:
        /* <DEDUP_REMOVED lines=14> */
.L_x_1558:
[----:B------:R-:W-:Y:S05]  /*51a0*/  BSYNC B0 ;  /* 0x0000000000007941 */ /* 0x000fea0003800000 */
.L_x_1557:
[----:B------:R-:W0:Y:S02]  /*51b0*/  F2I.FTZ.TRUNC.NTZ R4, R4 ;  /* 0x0000000400047305 */ /* 0x000e24000021f100 */
[----:B0-----:R-:W-:Y:S01]  /*51c0*/  PRMT R0, R4, 0x7610, R0 ;  /* 0x0000761004007816 */ /* 0x001fe20000000000 */
[----:B------:R-:W-:Y:S06]  /*51d0*/  BRA `(.L_x_1532) ;  /* 0x0000000000547947 */ /* 0x000fec0003800000 */
.L_x_1531:
        /* <DEDUP_REMOVED lines=16> */
.L_x_1559:
[----:B------:R-:W-:Y:S01]  /*52e0*/  PRMT R0, RZ, 0x7610, R0 ;  /* 0x00007610ff007816 */ /* 0x000fe20000000000 */
[----:B------:R-:W-:Y:S06]  /*52f0*/  BRA `(.L_x_1532) ;  /* 0x00000000000c7947 */ /* 0x000fec0003800000 */
.L_x_1556:
[----:B------:R2:W5:Y:S01]  /*5300*/  LDG.E.U16 R0, desc[UR36][R2.64] ;  /* 0x0000002402007981 */ /* 0x000562000c1e1500 */
[----:B------:R-:W-:Y:S05]  /*5310*/  BRA `(.L_x_1532) ;  /* 0x0000000000047947 */ /* 0x000fea0003800000 */
.L_x_1555:
[----:B------:R1:W5:Y:S02]  /*5320*/  LDG.E.U16 R0, desc[UR36][R2.64] ;  /* 0x0000002402007981 */ /* 0x000364000c1e1500 */
.L_x_1532:
[----:B------:R-:W0:Y:S01]  /*5330*/  LDC.U8 R4, c[0x0][0x424] ;  /* 0x00010900ff047b82 */ /* 0x000e220000000000 */
[----:B-1--45:R-:W-:-:S04]  /*5340*/  PRMT R0, R0, 0x9910, RZ ;  /* 0x0000991000007816 */ /* 0x032fc800000000ff */
[----:B------:R-:W-:-:S03]  /*5350*/  VIMNMX.U32 R0, R0, 0xf, PT ;  /* 0x0000000f00007848 */ /* 0x000fc60003fe0000 */
[----:B0-23--:R-:W0:Y:S01]  /*5360*/  LDC.U16 R2, c[0x0][0x422] ;  /* 0x00010880ff027b82 */ /* 0x00de220000000400 */
[----:B------:R-:W-:-:S04]  /*5370*/  PRMT R3, R4, 0x9910, RZ ;  /* 0x0000991004037816 */ /* 0x000fc800000000ff */
[----:B------:R-:W-:Y:S02]  /*5380*/  ISETP.GT.AND P0, PT, R3, 0x9, PT ;  /* 0x000000090300780c */ /* 0x000fe40003f04270 */
[----:B0-----:R-:W-:-:S04]  /*5390*/  PRMT R5, R2, 0x9910, RZ ;  /* 0x0000991002057816 */ /* 0x001fc800000000ff */
[----:B------:R-:W-:-:S07]  /*53a0*/  SHF.R.S32.HI R5, RZ, R0, R5 ;  /* 0x00000000ff057219 */ /* 0x000fce0000011405 */
        /* <DEDUP_REMOVED lines=11> */
.L_x_1563:
[----:B------:R0:W-:Y:S01]  /*5460*/  STG.E.U8 desc[UR36][R16.64], R5 ;  /* 0x0000000510007986 */ /* 0x0001e2000c101124 */
[----:B------:R-:W-:Y:S05]  /*5470*/  BRA `(.L_x_1565) ;  /* 0x0000000c005c7947 */ /* 0x000fea0003800000 */
.L_x_1562:
        /* <DEDUP_REMOVED lines=10> */
.L_x_1567:
[----:B------:R0:W-:Y:S01]  /*5520*/  STG.E desc[UR36][R16.64], R5 ;  /* 0x0000000510007986 */ /* 0x0001e2000c101924 */
[----:B------:R-:W-:Y:S05]  /*5530*/  BRA `(.L_x_1565) ;  /* 0x0000000c002c7947 */ /* 0x000fea0003800000 */
.L_x_1566:
[----:B------:R0:W-:Y:S01]  /*5540*/  STG.E.U16 desc[UR36][R16.64], R5 ;  /* 0x0000000510007986 */ /* 0x0001e2000c101524 */
[----:B------:R-:W-:Y:S05]  /*5550*/  BRA `(.L_x_1565) ;  /* 0x0000000c00247947 */ /* 0x000fea0003800000 */
.L_x_1561:
        /* <DEDUP_REMOVED lines=9> */
.L_x_1569:
[----:B------:R-:W0:Y:S02]  /*55f0*/  I2F.S16 R0, R5 ;  /* 0x0000000500007306 */ /* 0x000e240000101400 */
[----:B0-----:R-:W-:-:S05]  /*5600*/  F2FP.F16.F32.PACK_AB R0, RZ, R0 ;  /* 0x00000000ff00723e */ /* 0x001fca00000000ff */
[----:B------:R0:W-:Y:S01]  /*5610*/  STG.E.U16 desc[UR36][R16.64], R0 ;  /* 0x0000000010007986 */ /* 0x0001e2000c101524 */
[----:B------:R-:W-:Y:S05]  /*5620*/  BRA `(.L_x_1565) ;  /* 0x0000000800f07947 */ /* 0x000fea0003800000 */
.L_x_1568:
        /* <DEDUP_REMOVED lines=10> */
.L_x_1571:
[----:B------:R-:W0:Y:S02]  /*56d0*/  I2F.S16 R5, R5 ;  /* 0x0000000500057306 */ /* 0x000e240000101400 */
[----:B0-----:R-:W-:-:S04]  /*56e0*/  F2FP.F16.F32.PACK_AB R3, RZ, R5 ;  /* 0x00000005ff03723e */ /* 0x001fc800000000ff */
[----:B------:R-:W-:-:S05]  /*56f0*/  PRMT R3, R3, 0x5410, RZ ;  /* 0x0000541003037816 */ /* 0x000fca00000000ff */
[----:B------:R0:W-:Y:S01]  /*5700*/  STG.E desc[UR36][R16.64], R3 ;  /* 0x0000000310007986 */ /* 0x0001e2000c101924 */
[----:B------:R-:W-:Y:S05]  /*5710*/  BRA `(.L_x_1565) ;  /* 0x0000000800b47947 */ /* 0x000fea0003800000 */
.L_x_1570:
[----:B------:R-:W0:Y:S02]  /*5720*/  I2F.F64.S16 R2, R5 ;  /* 0x0000000500027312 */ /* 0x000e240000101c00 */
[----:B0-----:R0:W-:Y:S01]  /*5730*/  STG.E.64 desc[UR36][R16.64], R2 ;  /* 0x0000000210007986 */ /* 0x0011e2000c101b24 */
[----:B------:R-:W-:Y:S05]  /*5740*/  BRA `(.L_x_1565) ;  /* 0x0000000800a87947 */ /* 0x000fea0003800000 */
.L_x_1560:
        /* <DEDUP_REMOVED lines=13> */
.L_x_1574:
[----:B------:R-:W0:Y:S01]  /*5820*/  I2F.F64.S16 R4, R5 ;  /* 0x0000000500047312 */ /* 0x000e220000101c00 */
[----:B------:R-:W-:-:S05]  /*5830*/  CS2R R6, SRZ ;  /* 0x0000000000067805 */ /* 0x000fca000001ff00 */
[----:B0-----:R0:W-:Y:S01]  /*5840*/  STG.E.128 desc[UR36][R16.64], R4 ;  /* 0x0000000410007986 */ /* 0x0011e2000c101d24 */
[----:B------:R-:W-:Y:S05]  /*5850*/  BRA `(.L_x_1565) ;  /* 0x0000000800647947 */ /* 0x000fea0003800000 */
.L_x_1573:
        /* <DEDUP_REMOVED lines=21> */
.L_x_1578:
[----:B------:R-:W-:Y:S05]  /*59b0*/  BSYNC B0 ;  /* 0x0000000000007941 */ /* 0x000fea0003800000 */
.L_x_1577:
[----:B------:R-:W-:-:S05]  /*59c0*/  LOP3.LUT R3, R0, R3, RZ, 0xfc, !PT ;  /* 0x0000000300037212 */ /* 0x000fca00078efcff */
[----:B------:R0:W-:Y:S01]  /*59d0*/  STG.E.U8 desc[UR36][R16.64], R3 ;  /* 0x0000000310007986 */ /* 0x0001e2000c101124 */
[----:B------:R-:W-:Y:S05]  /*59e0*/  BRA `(.L_x_1565) ;  /* 0x0000000800007947 */ /* 0x000fea0003800000 */
.L_x_1576:
        /* <DEDUP_REMOVED lines=13> */
.L_x_1580:
[----:B------:R-:W-:Y:S01]  /*5ac0*/  IMAD.MOV.U32 R0, RZ, RZ, 0x7f ;  /* 0x0000007fff007424 */ /* 0x000fe200078e00ff */
[----:B------:R-:W-:-:S04]  /*5ad0*/  ISETP.GT.U32.AND P0, PT, R2, 0x7f800000, PT ;  /* 0x7f8000000200780c */ /* 0x000fc80003f04070 */
[----:B------:R-:W-:-:S09]  /*5ae0*/  SEL R0, R0, 0x7c, P0 ;  /* 0x0000007c00007807 */ /* 0x000fd20000000000 */
.L_x_1581:
[----:B------:R-:W-:Y:S05]  /*5af0*/  BSYNC B0 ;  /* 0x0000000000007941 */ /* 0x000fea0003800000 */
.L_x_1579:
[----:B------:R-:W-:-:S04]  /*5b00*/  LOP3.LUT R2, R5, 0x80000000, RZ, 0xc0, !PT ;  /* 0x8000000005027812 */ /* 0x000fc800078ec0ff */
[----:B------:R-:W-:-:S04]  /*5b10*/  SHF.R.U32.HI R3, RZ, 0x18, R2 ;  /* 0x00000018ff037819 */ /* 0x000fc80000011602 */
[----:B------:R-:W-:-:S05]  /*5b20*/  LOP3.LUT R3, R0, R3, RZ, 0xfc, !PT ;  /* 0x0000000300037212 */ /* 0x000fca00078efcff */
[----:B------:R0:W-:Y:S01]  /*5b30*/  STG.E.U8 desc[UR36][R16.64], R3 ;  /* 0x0000000310007986 */ /* 0x0001e2000c101124 */
[----:B------:R-:W-:Y:S05]  /*5b40*/  BRA `(.L_x_1565) ;  /* 0x0000000400a87947 */ /* 0x000fea0003800000 */
.L_x_1575:
[----:B------:R-:W0:Y:S02]  /*5b50*/  I2F.S16 R0, R5 ;  /* 0x0000000500007306 */ /* 0x000e240000101400 */
[----:B0-----:R-:W-:-:S05]  /*5b60*/  F2FP.BF16.F32.PACK_AB R0, RZ, R0 ;  /* 0x00000000ff00723e */ /* 0x001fca00000010ff */
[----:B------:R0:W-:Y:S01]  /*5b70*/  STG.E.U16 desc[UR36][R16.64], R0 ;  /* 0x0000000010007986 */ /* 0x0001e2000c101524 */
[----:B------:R-:W-:Y:S05]  /*5b80*/  BRA `(.L_x_1565) ;  /* 0x0000000400987947 */ /* 0x000fea0003800000 */
.L_x_1572:
        /* <DEDUP_REMOVED lines=10> */
.L_x_1584:
        /* <DEDUP_REMOVED lines=17> */
.L_x_1587:
[----:B------:R-:W-:-:S04]  /*5d40*/  LOP3.LUT R2, R5, 0x80000000, RZ, 0xc0, !PT ;  /* 0x8000000005027812 */ /* 0x000fc800078ec0ff */
[----:B------:R-:W-:-:S04]  /*5d50*/  SHF.R.U32.HI R3, RZ, 0x18, R2 ;  /* 0x00000018ff037819 */ /* 0x000fc80000011602 */
[----:B------:R-:W-:-:S04]  /*5d60*/  LOP3.LUT R0, R0, R3, RZ, 0xfc, !PT ;  /* 0x0000000300007212 */ /* 0x000fc800078efcff */
[----:B------:R-:W-:-:S07]  /*5d70*/  PRMT R8, R0, 0x7610, R8 ;  /* 0x0000761000087816 */ /* 0x000fce0000000008 */
.L_x_1586:
[----:B------:R-:W-:Y:S05]  /*5d80*/  BSYNC B0 ;  /* 0x0000000000007941 */ /* 0x000fea0003800000 */
.L_x_1585:
[----:B------:R3:W-:Y:S01]  /*5d90*/  STG.E.U8 desc[UR36][R16.64], R8 ;  /* 0x0000000810007986 */ /* 0x0007e2000c101124 */
[----:B------:R-:W-:Y:S05]  /*5da0*/  BRA `(.L_x_1565) ;  /* 0x0000000400107947 */ /* 0x000fea0003800000 */
.L_x_1583:
        /* <DEDUP_REMOVED lines=17> */
.L_x_1590:
[----:B------:R-:W-:-:S04]  /*5ec0*/  LOP3.LUT R2, R5, 0x80000000, RZ, 0xc0, !PT ;  /* 0x8000000005027812 */ /* 0x000fc800078ec0ff */
[----:B------:R-:W-:-:S04]  /*5ed0*/  SHF.R.U32.HI R3, RZ, 0x18, R2 ;  /* 0x00000018ff037819 */ /* 0x000fc80000011602 */
[----:B------:R-:W-:-:S04]  /*5ee0*/  LOP3.LUT R0, R0, R3, RZ, 0xfc, !PT ;  /* 0x0000000300007212 */ /* 0x000fc800078efcff */
[----:B------:R-:W-:-:S07]  /*5ef0*/  PRMT R8, R0, 0x7610, R8 ;  /* 0x0000761000087816 */ /* 0x000fce0000000008 */
.L_x_1589:
[----:B------:R-:W-:Y:S05]  /*5f00*/  BSYNC B0 ;  /* 0x0000000000007941 */ /* 0x000fea0003800000 */
.L_x_1588:
[----:B------:R0:W-:Y:S01]  /*5f10*/  STG.E.U8 desc[UR36][R16.64], R8 ;  /* 0x0000000810007986 */ /* 0x0001e2000c101124 */
[----:B------:R-:W-:Y:S05]  /*5f20*/  BRA `(.L_x_1565) ;  /* 0x0000000000b07947 */ /* 0x000fea0003800000 */
.L_x_1582:
        /* <DEDUP_REMOVED lines=22> */
.L_x_1564:
        /* <DEDUP_REMOVED lines=16> */
.L_x_1593:
[----:B------:R-:W-:Y:S05]  /*6190*/  BRA `(.L_x_1565) ;  /* 0x0000000000147947 */ /* 0x000fea0003800000 */
.L_x_1592:
[----:B------:R-:W-:-:S04]  /*61a0*/  PRMT R2, R5, 0x9910, RZ ;  /* 0x0000991005027816 */ /* 0x000fc800000000ff */
[----:B------:R-:W-:-:S05]  /*61b0*/  SHF.R.S32.HI R3, RZ, 0x1f, R2 ;  /* 0x0000001fff037819 */ /* 0x000fca0000011402 */
[----:B------:R2:W-:Y:S01]  /*61c0*/  STG.E.64 desc[UR36][R16.64], R2 ;  /* 0x0000000210007986 */ /* 0x0005e2000c101b24 */
[----:B------:R-:W-:Y:S05]  /*61d0*/  BRA `(.L_x_1565) ;  /* 0x0000000000047947 */ /* 0x000fea0003800000 */
.L_x_1591:
[----:B------:R0:W-:Y:S02]  /*61e0*/  STG.E desc[UR36][R16.64], R5 ;  /* 0x0000000510007986 */ /* 0x0001e4000c101924 */
.L_x_1565:
[----:B------:R-:W-:-:S07]  /*61f0*/  VIADD R19, R19, 0x80 ;  /* 0x0000008013137836 */ /* 0x000fce0000000000 */
.L_x_1525:
[----:B------:R-:W-:Y:S05]  /*6200*/  BSYNC B6 ;  /* 0x0000000000067941 */ /* 0x000fea0003800000 */
.L_x_1524:
        /* <DEDUP_REMOVED lines=307> */
.L_x_1596:
        /* <DEDUP_REMOVED lines=20> */
.L_x_1600:
[----:B------:R0:W5:Y:S01]  /*7680*/  LDG.E.U8 R0, desc[UR36][R2.64] ;  /* 0x0000002402007981 */ /* 0x000162000c1e1100 */
[----:B------:R-:W-:Y:S05]  /*7690*/  BRA `(.L_x_1602) ;  /* 0x0000000c00547947 */ /* 0x000fea0003800000 */
.L_x_1599:
        /* <DEDUP_REMOVED lines=8> */
.L_x_1604:
[----:B------:R0:W5:Y:S01]  /*7720*/  LDG.E.U16 R0, desc[UR36][R2.64] ;  /* 0x0000002402007981 */ /* 0x000162000c1e1500 */
[----:B------:R-:W-:Y:S05]  /*7730*/  BRA `(.L_x_1602) ;  /* 0x0000000c002c7947 */ /* 0x000fea0003800000 */
.L_x_1603:
[----:B------:R0:W5:Y:S01]  /*7740*/  LDG.E.U16 R0, desc[UR36][R2.64] ;  /* 0x0000002402007981 */ /* 0x000162000c1e1500 */
[----:B------:R-:W-:Y:S05]  /*7750*/  BRA `(.L_x_1602) ;  /* 0x0000000c00247947 */ /* 0x000fea0003800000 */
.L_x_1598:
        /* <DEDUP_REMOVED lines=9> */
.L_x_1606:
[----:B------:R-:W2:Y:S02]  /*77f0*/  LDG.E.U16 R4, desc[UR36][R2.64] ;  /* 0x0000002402047981 */ /* 0x000ea4000c1e1500 */
[----:B--2---:R-:W-:-:S06]  /*7800*/  HADD2.F32 R4, -RZ, R4.H0_H0 ;  /* 0x20000004ff047230 */ /* 0x004fcc0000004100 */
[----:B------:R-:W0:Y:S02]  /*7810*/  F2I.FTZ.TRUNC.NTZ R4, R4 ;  /* 0x0000000400047305 */ /* 0x000e24000021f100 */
[----:B0-----:R-:W-:Y:S01]  /*7820*/  PRMT R0, R4, 0x7610, R0 ;  /* 0x0000761004007816 */ /* 0x001fe20000000000 */
[----:B------:R-:W-:Y:S06]  /*7830*/  BRA `(.L_x_1602) ;  /* 0x0000000800ec7947 */ /* 0x000fec0003800000 */
.L_x_1605:
        /* <DEDUP_REMOVED lines=9> */
.L_x_1608:
[----:B------:R-:W2:Y:S02]  /*78d0*/  LDG.E.U16 R2, desc[UR36][R2.64] ;  /* 0x0000002402027981 */ /* 0x000ea4000c1e1500 */
[----:B--2---:R-:W-:-:S06]  /*78e0*/  HADD2.F32 R4, -RZ, R2.H0_H0 ;  /* 0x20000002ff047230 */ /* 0x004fcc0000004100 */
[----:B------:R-:W0:Y:S02]  /*78f0*/  F2I.FTZ.TRUNC.NTZ R4, R4 ;  /* 0x0000000400047305 */ /* 0x000e24000021f100 */
[----:B0-----:R-:W-:Y:S01]  /*7900*/  PRMT R0, R4, 0x7610, R0 ;  /* 0x0000761004007816 */ /* 0x001fe20000000000 */
[----:B------:R-:W-:Y:S06]  /*7910*/  BRA `(.L_x_1602) ;  /* 0x0000000800b47947 */ /* 0x000fec0003800000 */
.L_x_1607:
[----:B------:R-:W2:Y:S02]  /*7920*/  LDG.E.64 R2, desc[UR36][R2.64] ;  /* 0x0000002402027981 */ /* 0x000ea4000c1e1b00 */
[----:B--2---:R0:W1:Y:S01]  /*7930*/  F2I.F64.TRUNC R0, R2 ;  /* 0x0000000200007311 */ /* 0x004062000030d100 */
[----:B------:R-:W-:Y:S05]  /*7940*/  BRA `(.L_x_1602) ;  /* 0x0000000800a87947 */ /* 0x000fea0003800000 */
.L_x_1597:
        /* <DEDUP_REMOVED lines=12> */
.L_x_1611:
[----:B------:R-:W2:Y:S02]  /*7a10*/  LDG.E.64 R2, desc[UR36][R2.64] ;  /* 0x0000002402027981 */ /* 0x000ea4000c1e1b00 */
[----:B--2---:R3:W4:Y:S01]  /*7a20*/  F2I.F64.TRUNC R0, R2 ;  /* 0x0000000200007311 */ /* 0x004722000030d100 */
[----:B------:R-:W-:Y:S05]  /*7a30*/  BRA `(.L_x_1602) ;  /* 0x00000008006c7947 */ /* 0x000fea0003800000 */
.L_x_1610:
        /* <DEDUP_REMOVED lines=28> */
.L_x_1613:
        /* <DEDUP_REMOVED lines=15> */
.L_x_1612:
[----:B------:R-:W2:Y:S02]  /*7cf0*/  LDG.E.U16 R4, desc[UR36][R2.64] ;  /* 0x0000002402047981 */ /* 0x000ea4000c1e1500 */
[----:B--2---:R-:W-:-:S06]  /*7d00*/  IMAD.U32 R4, R4, 0x10000, RZ ;  /* 0x0001000004047824 */ /* 0x004fcc00078e00ff */
[----:B------:R-:W0:Y:S02]  /*7d10*/  F2I.FTZ.TRUNC.NTZ R4, R4 ;  /* 0x0000000400047305 */ /* 0x000e24000021f100 */
[----:B0-----:R-:W-:Y:S01]  /*7d20*/  PRMT R0, R4, 0x7610, R0 ;  /* 0x0000761004007816 */ /* 0x001fe20000000000 */
[----:B------:R-:W-:Y:S06]  /*7d30*/  BRA `(.L_x_1602) ;  /* 0x0000000400ac7947 */ /* 0x000fec0003800000 */
.L_x_1609:
        /* <DEDUP_REMOVED lines=10> */
.L_x_1616:
        /* <DEDUP_REMOVED lines=21> */
.L_x_1620:
[----:B------:R-:W-:Y:S05]  /*7f30*/  BSYNC B1 ;  /* 0x0000000000017941 */ /* 0x000fea0003800000 */
.L_x_1619:
[----:B------:R-:W-:Y:S01]  /*7f40*/  IMAD.SHL.U32 R2, R2, 0x100000, RZ ;  /* 0x0010000002027824 */ /* 0x000fe200078e00ff */
[----:B------:R-:W-:-:S04]  /*7f50*/  LEA R3, R0, 0x3b800000, 0x17 ;  /* 0x3b80000000037811 */ /* 0x000fc800078eb8ff */
[----:B------:R-:W-:-:S07]  /*7f60*/  LOP3.LUT R4, R3, R2, R4, 0xfe, !PT ;  /* 0x0000000203047212 */ /* 0x000fce00078efe04 */
.L_x_1618:
[----:B------:R-:W-:Y:S05]  /*7f70*/  BSYNC B0 ;  /* 0x0000000000007941 */ /* 0x000fea0003800000 */
.L_x_1617:
[----:B------:R-:W0:Y:S02]  /*7f80*/  F2I.FTZ.TRUNC.NTZ R4, R4 ;  /* 0x0000000400047305 */ /* 0x000e24000021f100 */
[----:B0-----:R-:W-:Y:S01]  /*7f90*/  PRMT R0, R4, 0x7610, R0 ;  /* 0x0000761004007816 */ /* 0x001fe20000000000 */
[----:B------:R-:W-:Y:S06]  /*7fa0*/  BRA `(.L_x_1602) ;  /* 0x0000000400107947 */ /* 0x000fec0003800000 */
.L_x_1615:
        /* <DEDUP_REMOVED lines=21> */
.L_x_1624:
[----:B------:R-:W-:Y:S05]  /*8100*/  BSYNC B1 ;  /* 0x0000000000017941 */ /* 0x000fea0003800000 */
.L_x_1623:
[----:B------:R-:W-:Y:S01]  /*8110*/  IMAD.SHL.U32 R2, R2, 0x200000, RZ ;  /* 0x0020000002027824 */ /* 0x000fe200078e00ff */
[----:B------:R-:W-:-:S04]  /*8120*/  LEA R3, R0, 0x37800000, 0x17 ;  /* 0x3780000000037811 */ /* 0x000fc800078eb8ff */
[----:B------:R-:W-:-:S07]  /*8130*/  LOP3.LUT R4, R3, R2, R4, 0xfe, !PT ;  /* 0x0000000203047212 */ /* 0x000fce00078efe04 */
.L_x_1622:
[----:B------:R-:W-:Y:S05]  /*8140*/  BSYNC B0 ;  /* 0x0000000000007941 */ /* 0x000fea0003800000 */
.L_x_1621:
[----:B------:R-:W0:Y:S02]  /*8150*/  F2I.FTZ.TRUNC.NTZ R4, R4 ;  /* 0x0000000400047305 */ /* 0x000e24000021f100 */
[----:B0-----:R-:W-:Y:S01]  /*8160*/  PRMT R0, R4, 0x7610, R0 ;  /* 0x0000761004007816 */ /* 0x001fe20000000000 */
[----:B------:R-:W-:Y:S06]  /*8170*/  BRA `(.L_x_1602) ;  /* 0x00000000009c7947 */ /* 0x000fec0003800000 */
.L_x_1614:
        /* <DEDUP_REMOVED lines=14> */
.L_x_1628:
[----:B------:R-:W-:Y:S05]  /*8260*/  BSYNC B0 ;  /* 0x0000000000007941 */ /* 0x000fea0003800000 */
.L_x_1627:
[----:B------:R-:W0:Y:S02]  /*8270*/  F2I.FTZ.TRUNC.NTZ R4, R4 ;  /* 0x0000000400047305 */ /* 0x000e24000021f100 */
[----:B0-----:R-:W-:Y:S01]  /*8280*/  PRMT R0, R4, 0x7610, R0 ;  /* 0x0000761004007816 */ /* 0x001fe20000000000 */
[----:B------:R-:W-:Y:S06]  /*8290*/  BRA `(.L_x_1602) ;  /* 0x0000000000547947 */ /* 0x000fec0003800000 */
.L_x_1601:
        /* <DEDUP_REMOVED lines=16> */
.L_x_1629:
[----:B------:R-:W-:Y:S01]  /*83a0*/  PRMT R0, RZ, 0x7610, R0 ;  /* 0x00007610ff007816 */ /* 0x000fe20000000000 */
[----:B------:R-:W-:Y:S06]  /*83b0*/  BRA `(.L_x_1602) ;  /* 0x00000000000c7947 */ /* 0x000fec0003800000 */
.L_x_1626:
[----:B------:R1:W5:Y:S01]  /*83c0*/  LDG.E.U16 R0, desc[UR36][R2.64] ;  /* 0x0000002402007981 */ /* 0x000362000c1e1500 */
[----:B------:R-:W-:Y:S05]  /*83d0*/  BRA `(.L_x_1602) ;  /* 0x0000000000047947 */ /* 0x000fea0003800000 */
.L_x_1625:
[----:B------:R2:W5:Y:S02]  /*83e0*/  LDG.E.U16 R0, desc[UR36][R2.64] ;  /* 0x0000002402007981 */ /* 0x000564000c1e1500 */
.L_x_1602:
        /* <DEDUP_REMOVED lines=19> */
.L_x_1633:
[----:B------:R3:W-:Y:S01]  /*8520*/  STG.E.U8 desc[UR36][R16.64], R5 ;  /* 0x0000000510007986 */ /* 0x0007e2000c101124 */
[----:B------:R-:W-:Y:S05]  /*8530*/  BRA `(.L_x_1635) ;  /* 0x0000000c005c7947 */ /* 0x000fea0003800000 */
.L_x_1632:
        /* <DEDUP_REMOVED lines=10> */
.L_x_1637:
[----:B------:R2:W-:Y:S01]  /*85e0*/  STG.E desc[UR36][R16.64], R5 ;  /* 0x0000000510007986 */ /* 0x0005e2000c101924 */
[----:B------:R-:W-:Y:S05]  /*85f0*/  BRA `(.L_x_1635) ;  /* 0x0000000c002c7947 */ /* 0x000fea0003800000 */
.L_x_1636:
[----:B------:R0:W-:Y:S01]  /*8600*/  STG.E.U16 desc[UR36][R16.64], R5 ;  /* 0x0000000510007986 */ /* 0x0001e2000c101524 */
[----:B------:R-:W-:Y:S05]  /*8610*/  BRA `(.L_x_1635) ;  /* 0x0000000c00247947 */ /* 0x000fea0003800000 */
.L_x_1631:
        /* <DEDUP_REMOVED lines=9> */
.L_x_1639:
[----:B------:R-:W0:Y:S02]  /*86b0*/  I2F.S16 R0, R5 ;  /* 0x0000000500007306 */ /* 0x000e240000101400 */
[----:B0-----:R-:W-:-:S05]  /*86c0*/  F2FP.F16.F32.PACK_AB R0, RZ, R0 ;  /* 0x00000000ff00723e */ /* 0x001fca00000000ff */
[----:B------:R0:W-:Y:S01]  /*86d0*/  STG.E.U16 desc[UR36][R16.64], R0 ;  /* 0x0000000010007986 */ /* 0x0001e2000c101524 */
[----:B------:R-:W-:Y:S05]  /*86e0*/  BRA `(.L_x_1635) ;  /* 0x0000000800f07947 */ /* 0x000fea0003800000 */
.L_x_1638:
        /* <DEDUP_REMOVED lines=10> */
.L_x_1641:
[----:B------:R-:W0:Y:S02]  /*8790*/  I2F.S16 R5, R5 ;  /* 0x0000000500057306 */ /* 0x000e240000101400 */
[----:B0-----:R-:W-:-:S04]  /*87a0*/  F2FP.F16.F32.PACK_AB R3, RZ, R5 ;  /* 0x00000005ff03723e */ /* 0x001fc800000000ff */
[----:B------:R-:W-:-:S05]  /*87b0*/  PRMT R3, R3, 0x5410, RZ ;  /* 0x0000541003037816 */ /* 0x000fca00000000ff */
[----:B------:R0:W-:Y:S01]  /*87c0*/  STG.E desc[UR36][R16.64], R3 ;  /* 0x0000000310007986 */ /* 0x0001e2000c101924 */
[----:B------:R-:W-:Y:S05]  /*87d0*/  BRA `(.L_x_1635) ;  /* 0x0000000800b47947 */ /* 0x000fea0003800000 */
.L_x_1640:
[----:B------:R-:W0:Y:S02]  /*87e0*/  I2F.F64.S16 R2, R5 ;  /* 0x0000000500027312 */ /* 0x000e240000101c00 */
[----:B0-----:R0:W-:Y:S01]  /*87f0*/  STG.E.64 desc[UR36][R16.64], R2 ;  /* 0x0000000210007986 */ /* 0x0011e2000c101b24 */
[----:B------:R-:W-:Y:S05]  /*8800*/  BRA `(.L_x_1635) ;  /* 0x0000000800a87947 */ /* 0x000fea0003800000 */
.L_x_1630:
        /* <DEDUP_REMOVED lines=13> */
.L_x_1644:
[----:B------:R-:W0:Y:S01]  /*88e0*/  I2F.F64.S16 R4, R5 ;  /* 0x0000000500047312 */ /* 0x000e220000101c00 */
[----:B------:R-:W-:-:S05]  /*88f0*/  CS2R R6, SRZ ;  /* 0x0000000000067805 */ /* 0x000fca000001ff00 */
[----:B0-----:R0:W-:Y:S01]  /*8900*/  STG.E.128 desc[UR36][R16.64], R4 ;  /* 0x0000000410007986 */ /* 0x0011e2000c101d24 */
[----:B------:R-:W-:Y:S05]  /*8910*/  BRA `(.L_x_1635) ;  /* 0x0000000800647947 */ /* 0x000fea0003800000 */
.L_x_1643:
        /* <DEDUP_REMOVED lines=21> */
.L_x_1648:
[----:B------:R-:W-:Y:S05]  /*8a70*/  BSYNC B0 ;  /* 0x0000000000007941 */ /* 0x000fea0003800000 */
.L_x_1647:
[----:B------:R-:W-:-:S05]  /*8a80*/  LOP3.LUT R3, R0, R3, RZ, 0xfc, !PT ;  /* 0x0000000300037212 */ /* 0x000fca00078efcff */
[----:B------:R0:W-:Y:S01]  /*8a90*/  STG.E.U8 desc[UR36][R16.64], R3 ;  /* 0x0000000310007986 */ /* 0x0001e2000c101124 */
[----:B------:R-:W-:Y:S05]  /*8aa0*/  BRA `(.L_x_1635) ;  /* 0x0000000800007947 */ /* 0x000fea0003800000 */
.L_x_1646:
        /* <DEDUP_REMOVED lines=13> */
.L_x_1650:
[----:B------:R-:W-:Y:S01]  /*8b80*/  IMAD.MOV.U32 R0, RZ, RZ, 0x7f ;  /* 0x0000007fff007424 */ /* 0x000fe200078e00ff */
[----:B------:R-:W-:-:S04]  /*8b90*/  ISETP.GT.U32.AND P0, PT, R2, 0x7f800000, PT ;  /* 0x7f8000000200780c */ /* 0x000fc80003f04070 */
[----:B------:R-:W-:-:S09]  /*8ba0*/  SEL R0, R0, 0x7c, P0 ;  /* 0x0000007c00007807 */ /* 0x000fd20000000000 */
.L_x_1651:
[----:B------:R-:W-:Y:S05]  /*8bb0*/  BSYNC B0 ;  /* 0x0000000000007941 */ /* 0x000fea0003800000 */
.L_x_1649:
[----:B------:R-:W-:-:S04]  /*8bc0*/  LOP3.LUT R2, R5, 0x80000000, RZ, 0xc0, !PT ;  /* 0x8000000005027812 */ /* 0x000fc800078ec0ff */
[----:B------:R-:W-:-:S04]  /*8bd0*/  SHF.R.U32.HI R3, RZ, 0x18, R2 ;  /* 0x00000018ff037819 */ /* 0x000fc80000011602 */
[----:B------:R-:W-:-:S05]  /*8be0*/  LOP3.LUT R3, R0, R3, RZ, 0xfc, !PT ;  /* 0x0000000300037212 */ /* 0x000fca00078efcff */
[----:B------:R0:W-:Y:S01]  /*8bf0*/  STG.E.U8 desc[UR36][R16.64], R3 ;  /* 0x0000000310007986 */ /* 0x0001e2000c101124 */
[----:B------:R-:W-:Y:S05]  /*8c00*/  BRA `(.L_x_1635) ;  /* 0x0000000400a87947 */ /* 0x000fea0003800000 */
.L_x_1645:
[----:B------:R-:W0:Y:S02]  /*8c10*/  I2F.S16 R0, R5 ;  /* 0x0000000500007306 */ /* 0x000e240000101400 */
[----:B0-----:R-:W-:-:S05]  /*8c20*/  F2FP.BF16.F32.PACK_AB R0, RZ, R0 ;  /* 0x00000000ff00723e */ /* 0x001fca00000010ff */
[----:B------:R0:W-:Y:S01]  /*8c30*/  STG.E.U16 desc[UR36][R16.64], R0 ;  /* 0x0000000010007986 */ /* 0x0001e2000c101524 */
[----:B------:R-:W-:Y:S05]  /*8c40*/  BRA `(.L_x_1635) ;  /* 0x0000000400987947 */ /* 0x000fea0003800000 */
.L_x_1642:
        /* <DEDUP_REMOVED lines=10> */
.L_x_1654:
        /* <DEDUP_REMOVED lines=17> */
.L_x_1657:
[----:B------:R-:W-:-:S04]  /*8e00*/  LOP3.LUT R2, R5, 0x80000000, RZ, 0xc0, !PT ;  /* 0x8000000005027812 */ /* 0x000fc800078ec0ff */
[----:B------:R-:W-:-:S04]  /*8e10*/  SHF.R.U32.HI R3, RZ, 0x18, R2 ;  /* 0x00000018ff037819 */ /* 0x000fc80000011602 */
[----:B------:R-:W-:-:S04]  /*8e20*/  LOP3.LUT R0, R0, R3, RZ, 0xfc, !PT ;  /* 0x0000000300007212 */ /* 0x000fc800078efcff */
[----:B------:R-:W-:-:S07]  /*8e30*/  PRMT R8, R0, 0x7610, R8 ;  /* 0x0000761000087816 */ /* 0x000fce0000000008 */
.L_x_1656:
[----:B------:R-:W-:Y:S05]  /*8e40*/  BSYNC B0 ;  /* 0x0000000000007941 */ /* 0x000fea0003800000 */
.L_x_1655:
[----:B------:R0:W-:Y:S01]  /*8e50*/  STG.E.U8 desc[UR36][R16.64], R8 ;  /* 0x0000000810007986 */ /* 0x0001e2000c101124 */
[----:B------:R-:W-:Y:S05]  /*8e60*/  BRA `(.L_x_1635) ;  /* 0x0000000400107947 */ /* 0x000fea0003800000 */
.L_x_1653:
        /* <DEDUP_REMOVED lines=17> */
.L_x_1660:
[----:B------:R-:W-:-:S04]  /*8f80*/  LOP3.LUT R2, R5, 0x80000000, RZ, 0xc0, !PT ;  /* 0x8000000005027812 */ /* 0x000fc800078ec0ff */
[----:B------:R-:W-:-:S04]  /*8f90*/  SHF.R.U32.HI R3, RZ, 0x18, R2 ;  /* 0x00000018ff037819 */ /* 0x000fc80000011602 */
[----:B------:R-:W-:-:S04]  /*8fa0*/  LOP3.LUT R0, R0, R3, RZ, 0xfc, !PT ;  /* 0x0000000300007212 */ /* 0x000fc800078efcff */
[----:B------:R-:W-:-:S07]  /*8fb0*/  PRMT R8, R0, 0x7610, R8 ;  /* 0x0000761000087816 */ /* 0x000fce0000000008 */
.L_x_1659:
[----:B------:R-:W-:Y:S05]  /*8fc0*/  BSYNC B0 ;  /* 0x0000000000007941 */ /* 0x000fea0003800000 */
.L_x_1658:
[----:B------:R0:W-:Y:S01]  /*8fd0*/  STG.E.U8 desc[UR36][R16.64], R8 ;  /* 0x0000000810007986 */ /* 0x0001e2000c101124 */
[----:B------:R-:W-:Y:S05]  /*8fe0*/  BRA `(.L_x_1635) ;  /* 0x0000000000b07947 */ /* 0x000fea0003800000 */
.L_x_1652:
        /* <DEDUP_REMOVED lines=22> */
.L_x_1634:
        /* <DEDUP_REMOVED lines=16> */
.L_x_1663:
[----:B------:R-:W-:Y:S05]  /*9250*/  BRA `(.L_x_1635) ;  /* 0x0000000000147947 */ /* 0x000fea0003800000 */
.L_x_1662:
[----:B------:R-:W-:-:S04]  /*9260*/  PRMT R2, R5, 0x9910, RZ ;  /* 0x0000991005027816 */ /* 0x000fc800000000ff */
[----:B------:R-:W-:-:S05]  /*9270*/  SHF.R.S32.HI R3, RZ, 0x1f, R2 ;  /* 0x0000001fff037819 */ /* 0x000fca0000011402 */
[----:B------:R0:W-:Y:S01]  /*9280*/  STG.E.64 desc[UR36][R16.64], R2 ;  /* 0x0000000210007986 */ /* 0x0001e2000c101b24 */
[----:B------:R-:W-:Y:S05]  /*9290*/  BRA `(.L_x_1635) ;  /* 0x0000000000047947 */ /* 0x000fea0003800000 */
.L_x_1661:
[----:B------:R0:W-:Y:S02]  /*92a0*/  STG.E desc[UR36][R16.64], R5 ;  /* 0x0000000510007986 */ /* 0x0001e4000c101924 */
.L_x_1635:
[----:B------:R-:W-:-:S07]  /*92b0*/  VIADD R19, R19, 0x80 ;  /* 0x0000008013137836 */ /* 0x000fce0000000000 */
.L_x_1595:
[----:B------:R-:W-:Y:S05]  /*92c0*/  BSYNC B6 ;  /* 0x0000000000067941 */ /* 0x000fea0003800000 */
.L_x_1594:
        /* <DEDUP_REMOVED lines=306> */
.L_x_1664:
        /* <DEDUP_REMOVED lines=20> */
.L_x_1668:
[----:B------:R4:W5:Y:S01]  /*a730*/  LDG.E.U8 R0, desc[UR36][R2.64] ;  /* 0x0000002402007981 */ /* 0x000962000c1e1100 */
[----:B------:R-:W-:Y:S05]  /*a740*/  BRA `(.L_x_1670) ;  /* 0x0000000c00547947 */ /* 0x000fea0003800000 */
.L_x_1667:
        /* <DEDUP_REMOVED lines=8> */
.L_x_1672:
[----:B------:R2:W5:Y:S01]  /*a7d0*/  LDG.E.U16 R0, desc[UR36][R2.64] ;  /* 0x0000002402007981 */ /* 0x000562000c1e1500 */
[----:B------:R-:W-:Y:S05]  /*a7e0*/  BRA `(.L_x_1670) ;  /* 0x0000000c002c7947 */ /* 0x000fea0003800000 */
.L_x_1671:
[----:B------:R0:W5:Y:S01]  /*a7f0*/  LDG.E.U16 R0, desc[UR36][R2.64] ;  /* 0x0000002402007981 */ /* 0x000162000c1e1500 */
[----:B------:R-:W-:Y:S05]  /*a800*/  BRA `(.L_x_1670) ;  /* 0x0000000c00247947 */ /* 0x000fea0003800000 */
.L_x_1666:
        /* <DEDUP_REMOVED lines=9> */
.L_x_1674:
[----:B------:R-:W2:Y:S02]  /*a8a0*/  LDG.E.U16 R4, desc[UR36][R2.64] ;  /* 0x0000002402047981 */ /* 0x000ea4000c1e1500 */
[----:B--2---:R-:W-:-:S06]  /*a8b0*/  HADD2.F32 R4, -RZ, R4.H0_H0 ;  /* 0x20000004ff047230 */ /* 0x004fcc0000004100 */
[----:B------:R-:W0:Y:S02]  /*a8c0*/  F2I.FTZ.TRUNC.NTZ R4, R4 ;  /* 0x0000000400047305 */ /* 0x000e24000021f100 */
[----:B0-----:R-:W-:Y:S01]  /*a8d0*/  PRMT R0, R4, 0x7610, R0 ;  /* 0x0000761004007816 */ /* 0x001fe20000000000 */
[----:B------:R-:W-:Y:S06]  /*a8e0*/  BRA `(.L_x_1670) ;  /* 0x0000000800ec7947 */ /* 0x000fec0003800000 */
.L_x_1673:
        /* <DEDUP_REMOVED lines=9> */
.L_x_1676:
[----:B------:R-:W2:Y:S02]  /*a980*/  LDG.E.U16 R2, desc[UR36][R2.64] ;  /* 0x0000002402027981 */ /* 0x000ea4000c1e1500 */
[----:B--2---:R-:W-:-:S06]  /*a990*/  HADD2.F32 R4, -RZ, R2.H0_H0 ;  /* 0x20000002ff047230 */ /* 0x004fcc0000004100 */
[----:B------:R-:W0:Y:S02]  /*a9a0*/  F2I.FTZ.TRUNC.NTZ R4, R4 ;  /* 0x0000000400047305 */ /* 0x000e24000021f100 */
[----:B0-----:R-:W-:Y:S01]  /*a9b0*/  PRMT R0, R4, 0x7610, R0 ;  /* 0x0000761004007816 */ /* 0x001fe20000000000 */
[----:B------:R-:W-:Y:S06]  /*a9c0*/  BRA `(.L_x_1670) ;  /* 0x0000000800b47947 */ /* 0x000fec0003800000 */
.L_x_1675:
[----:B------:R-:W2:Y:S02]  /*a9d0*/  LDG.E.64 R2, desc[UR36][R2.64] ;  /* 0x0000002402027981 */ /* 0x000ea4000c1e1b00 */
[----:B--2---:R0:W1:Y:S01]  /*a9e0*/  F2I.F64.TRUNC R0, R2 ;  /* 0x0000000200007311 */ /* 0x004062000030d100 */
[----:B------:R-:W-:Y:S05]  /*a9f0*/  BRA `(.L_x_1670) ;  /* 0x0000000800a87947 */ /* 0x000fea0003800000 */
.L_x_1665:
        /* <DEDUP_REMOVED lines=12> */
.L_x_1679:
[----:B------:R-:W2:Y:S02]  /*aac0*/  LDG.E.64 R2, desc[UR36][R2.64] ;  /* 0x0000002402027981 */ /* 0x000ea4000c1e1b00 */
[----:B--2---:R0:W1:Y:S01]  /*aad0*/  F2I.F64.TRUNC R0, R2 ;  /* 0x0000000200007311 */ /* 0x004062000030d100 */
[----:B------:R-:W-:Y:S05]  /*aae0*/  BRA `(.L_x_1670) ;  /* 0x00000008006c7947 */ /* 0x000fea0003800000 */
.L_x_1678:
        /* <DEDUP_REMOVED lines=28> */
.L_x_1681:
        /* <DEDUP_REMOVED lines=15> */
.L_x_1680:
[----:B------:R-:W2:Y:S02]  /*ada0*/  LDG.E.U16 R4, desc[UR36][R2.64] ;  /* 0x0000002402047981 */ /* 0x000ea4000c1e1500 */
[----:B--2---:R-:W-:-:S06]  /*adb0*/  IMAD.U32 R4, R4, 0x10000, RZ ;  /* 0x0001000004047824 */ /* 0x004fcc00078e00ff */
[----:B------:R-:W0:Y:S02]  /*adc0*/  F2I.FTZ.TRUNC.NTZ R4, R4 ;  /* 0x0000000400047305 */ /* 0x000e24000021f100 */
[----:B0-----:R-:W-:Y:S01]  /*add0*/  PRMT R0, R4, 0x7610, R0 ;  /* 0x0000761004007816 */ /* 0x001fe20000000000 */
[----:B------:R-:W-:Y:S06]  /*ade0*/  BRA `(.L_x_1670) ;  /* 0x0000000400ac7947 */ /* 0x000fec0003800000 */
.L_x_1677:
        /* <DEDUP_REMOVED lines=10> */
.L_x_1684:
        /* <DEDUP_REMOVED lines=21> */
.L_x_1688:
[----:B------:R-:W-:Y:S05]  /*afe0*/  BSYNC B1 ;  /* 0x0000000000017941 */ /* 0x000fea0003800000 */
.L_x_1687:
[----:B------:R-:W-:Y:S01]  /*aff0*/  IMAD.SHL.U32 R2, R2, 0x100000, RZ ;  /* 0x0010000002027824 */ /* 0x000fe200078e00ff */
[----:B------:R-:W-:-:S04]  /*b000*/  LEA R3, R0, 0x3b800000, 0x17 ;  /* 0x3b80000000037811 */ /* 0x000fc800078eb8ff */
[----:B------:R-:W-:-:S07]  /*b010*/  LOP3.LUT R4, R3, R2, R4, 0xfe, !PT ;  /* 0x0000000203047212 */ /* 0x000fce00078efe04 */
.L_x_1686:
[----:B------:R-:W-:Y:S05]  /*b020*/  BSYNC B0 ;  /* 0x0000000000007941 */ /* 0x000fea0003800000 */
.L_x_1685:
[----:B------:R-:W0:Y:S02]  /*b030*/  F2I.FTZ.TRUNC.NTZ R4, R4 ;  /* 0x0000000400047305 */ /* 0x000e24000021f100 */
[----:B0-----:R-:W-:Y:S01]  /*b040*/  PRMT R0, R4, 0x7610, R0 ;  /* 0x0000761004007816 */ /* 0x001fe20000000000 */
[----:B------:R-:W-:Y:S06]  /*b050*/  BRA `(.L_x_1670) ;  /* 0x0000000400107947 */ /* 0x000fec0003800000 */
.L_x_1683:
        /* <DEDUP_REMOVED lines=21> */
.L_x_1692:
[----:B------:R-:W-:Y:S05]  /*b1b0*/  BSYNC B1 ;  /* 0x0000000000017941 */ /* 0x000fea0003800000 */
.L_x_1691:
[----:B------:R-:W-:Y:S01]  /*b1c0*/  IMAD.SHL.U32 R2, R2, 0x200000, RZ ;  /* 0x0020000002027824 */ /* 0x000fe200078e00ff */
[----:B------:R-:W-:-:S04]  /*b1d0*/  LEA R3, R0, 0x37800000, 0x17 ;  /* 0x3780000000037811 */ /* 0x000fc800078eb8ff */
[----:B------:R-:W-:-:S07]  /*b1e0*/  LOP3.LUT R4, R3, R2, R4, 0xfe, !PT ;  /* 0x0000000203047212 */ /* 0x000fce00078efe04 */
.L_x_1690:
[----:B------:R-:W-:Y:S05]  /*b1f0*/  BSYNC B0 ;  /* 0x0000000000007941 */ /* 0x000fea0003800000 */
.L_x_1689:
[----:B------:R-:W0:Y:S02]  /*b200*/  F2I.FTZ.TRUNC.NTZ R4, R4 ;  /* 0x0000000400047305 */ /* 0x000e24000021f100 */
[----:B0-----:R-:W-:Y:S01]  /*b210*/  PRMT R0, R4, 0x7610, R0 ;  /* 0x0000761004007816 */ /* 0x001fe20000000000 */
[----:B------:R-:W-:Y:S06]  /*b220*/  BRA `(.L_x_1670) ;  /* 0x00000000009c7947 */ /* 0x000fec0003800000 */
.L_x_1682:
        /* <DEDUP_REMOVED lines=14> */
.L_x_1696:
[----:B------:R-:W-:Y:S05]  /*b310*/  BSYNC B0 ;  /* 0x0000000000007941 */ /* 0x000fea0003800000 */
.L_x_1695:
[----:B------:R-:W0:Y:S02]  /*b320*/  F2I.FTZ.TRUNC.NTZ R4, R4 ;  /* 0x0000000400047305 */ /* 0x000e24000021f100 */
[----:B0-----:R-:W-:Y:S01]  /*b330*/  PRMT R0, R4, 0x7610, R0 ;  /* 0x0000761004007816 */ /* 0x001fe20000000000 */
[----:B------:R-:W-:Y:S06]  /*b340*/  BRA `(.L_x_1670) ;  /* 0x0000000000547947 */ /* 0x000fec0003800000 */
.L_x_1669:
        /* <DEDUP_REMOVED lines=16> */
.L_x_1697:
[----:B------:R-:W-:Y:S01]  /*b450*/  PRMT R0, RZ, 0x7610, R0 ;  /* 0x00007610ff007816 */ /* 0x000fe20000000000 */
[----:B------:R-:W-:Y:S06]  /*b460*/  BRA `(.L_x_1670) ;  /* 0x00000000000c7947 */ /* 0x000fec0003800000 */
.L_x_1694:
[----:B------:R0:W5:Y:S01]  /*b470*/  LDG.E.U16 R0, desc[UR36][R2.64] ;  /* 0x0000002402007981 */ /* 0x000162000c1e1500 */
[----:B------:R-:W-:Y:S05]  /*b480*/  BRA `(.L_x_1670) ;  /* 0x0000000000047947 */ /* 0x000fea0003800000 */
.L_x_1693:
[----:B------:R0:W5:Y:S02]  /*b490*/  LDG.E.U16 R0, desc[UR36][R2.64] ;  /* 0x0000002402007981 */ /* 0x000164000c1e1500 */
.L_x_1670:
[----:B------:R-:W0:Y:S01]  /*b4a0*/  LDC.U8 R4, c[0x0][0x424] ;  /* 0x00010900ff047b82 */ /* 0x000e220000000000 */
[----:B-1---5:R-:W-:-:S04]  /*b4b0*/  PRMT R0, R0, 0x9910, RZ ;  /* 0x0000991000007816 */ /* 0x022fc800000000ff */
[----:B------:R-:W-:-:S03]  /*b4c0*/  VIMNMX.U32 R0, R0, 0xf, PT ;  /* 0x0000000f00007848 */ /* 0x000fc60003fe0000 */
[----:B0-234-:R-:W0:Y:S01]  /*b4d0*/  LDC.U16 R2, c[0x0][0x422] ;  /* 0x00010880ff027b82 */ /* 0x01de220000000400 */
        /* <DEDUP_REMOVED lines=15> */
.L_x_1701:
[----:B------:R-:W-:Y:S01]  /*b5d0*/  STG.E.U8 desc[UR36][R16.64], R5 ;  /* 0x0000000510007986 */ /* 0x000fe2000c101124 */
[----:B------:R-:W-:Y:S05]  /*b5e0*/  EXIT ;  /* 0x000000000000794d */ /* 0x000fea0003800000 */
.L_x_1700:
        /* <DEDUP_REMOVED lines=10> */
.L_x_1704:
[----:B------:R-:W-:Y:S01]  /*b690*/  STG.E desc[UR36][R16.64], R5 ;  /* 0x0000000510007986 */ /* 0x000fe2000c101924 */
[----:B------:R-:W-:Y:S05]  /*b6a0*/  EXIT ;  /* 0x000000000000794d */ /* 0x000fea0003800000 */
.L_x_1703:
[----:B------:R-:W-:Y:S01]  /*b6b0*/  STG.E.U16 desc[UR36][R16.64], R5 ;  /* 0x0000000510007986 */ /* 0x000fe2000c101524 */
[----:B------:R-:W-:Y:S05]  /*b6c0*/  EXIT ;  /* 0x000000000000794d */ /* 0x000fea0003800000 */
.L_x_1699:
        /* <DEDUP_REMOVED lines=9> */
.L_x_1706:
[----:B------:R-:W0:Y:S02]  /*b760*/  I2F.S16 R0, R5 ;  /* 0x0000000500007306 */ /* 0x000e240000101400 */
[----:B0-----:R-:W-:-:S05]  /*b770*/  F2FP.F16.F32.PACK_AB R0, RZ, R0 ;  /* 0x00000000ff00723e */ /* 0x001fca00000000ff */
[----:B------:R-:W-:Y:S01]  /*b780*/  STG.E.U16 desc[UR36][R16.64], R0 ;  /* 0x0000000010007986 */ /* 0x000fe2000c101524 */
[----:B------:R-:W-:Y:S05]  /*b790*/  EXIT ;  /* 0x000000000000794d */ /* 0x000fea0003800000 */
.L_x_1705:
        /* <DEDUP_REMOVED lines=10> */
.L_x_1708:
[----:B------:R-:W0:Y:S02]  /*b840*/  I2F.S16 R5, R5 ;  /* 0x0000000500057306 */ /* 0x000e240000101400 */
[----:B0-----:R-:W-:-:S04]  /*b850*/  F2FP.F16.F32.PACK_AB R3, RZ, R5 ;  /* 0x00000005ff03723e */ /* 0x001fc800000000ff */
[----:B------:R-:W-:-:S05]  /*b860*/  PRMT R3, R3, 0x5410, RZ ;  /* 0x0000541003037816 */ /* 0x000fca00000000ff */
[----:B------:R-:W-:Y:S01]  /*b870*/  STG.E desc[UR36][R16.64], R3 ;  /* 0x0000000310007986 */ /* 0x000fe2000c101924 */
[----:B------:R-:W-:Y:S05]  /*b880*/  EXIT ;  /* 0x000000000000794d */ /* 0x000fea0003800000 */
.L_x_1707:
[----:B------:R-:W0:Y:S02]  /*b890*/  I2F.F64.S16 R2, R5 ;  /* 0x0000000500027312 */ /* 0x000e240000101c00 */
[----:B0-----:R-:W-:Y:S01]  /*b8a0*/  STG.E.64 desc[UR36][R16.64], R2 ;  /* 0x0000000210007986 */ /* 0x001fe2000c101b24 */
[----:B------:R-:W-:Y:S05]  /*b8b0*/  EXIT ;  /* 0x000000000000794d */ /* 0x000fea0003800000 */
.L_x_1698:
        /* <DEDUP_REMOVED lines=13> */
.L_x_1711:
[----:B------:R-:W0:Y:S01]  /*b990*/  I2F.F64.S16 R4, R5 ;  /* 0x0000000500047312 */ /* 0x000e220000101c00 */
[----:B------:R-:W-:-:S05]  /*b9a0*/  CS2R R6, SRZ ;  /* 0x0000000000067805 */ /* 0x000fca000001ff00 */
[----:B0-----:R-:W-:Y:S01]  /*b9b0*/  STG.E.128 desc[UR36][R16.64], R4 ;  /* 0x0000000410007986 */ /* 0x001fe2000c101d24 */
[----:B------:R-:W-:Y:S05]  /*b9c0*/  EXIT ;  /* 0x000000000000794d */ /* 0x000fea0003800000 */
.L_x_1710:
        /* <DEDUP_REMOVED lines=21> */
.L_x_1715:
[----:B------:R-:W-:Y:S05]  /*bb20*/  BSYNC B0 ;  /* 0x0000000000007941 */ /* 0x000fea0003800000 */
.L_x_1714:
[----:B------:R-:W-:-:S05]  /*bb30*/  LOP3.LUT R3, R0, R3, RZ, 0xfc, !PT ;  /* 0x0000000300037212 */ /* 0x000fca00078efcff */
[----:B------:R-:W-:Y:S01]  /*bb40*/  STG.E.U8 desc[UR36][R16.64], R3 ;  /* 0x0000000310007986 */ /* 0x000fe2000c101124 */
[----:B------:R-:W-:Y:S05]  /*bb50*/  EXIT ;  /* 0x000000000000794d */ /* 0x000fea0003800000 */
.L_x_1713:
        /* <DEDUP_REMOVED lines=13> */
.L_x_1717:
[----:B------:R-:W-:Y:S01]  /*bc30*/  IMAD.MOV.U32 R0, RZ, RZ, 0x7f ;  /* 0x0000007fff007424 */ /* 0x000fe200078e00ff */
[----:B------:R-:W-:-:S04]  /*bc40*/  ISETP.GT.U32.AND P0, PT, R2, 0x7f800000, PT ;  /* 0x7f8000000200780c */ /* 0x000fc80003f04070 */
[----:B------:R-:W-:-:S09]  /*bc50*/  SEL R0, R0, 0x7c, P0 ;  /* 0x0000007c00007807 */ /* 0x000fd20000000000 */
.L_x_1718:
[----:B------:R-:W-:Y:S05]  /*bc60*/  BSYNC B0 ;  /* 0x0000000000007941 */ /* 0x000fea0003800000 */
.L_x_1716:
[----:B------:R-:W-:-:S04]  /*bc70*/  LOP3.LUT R2, R5, 0x80000000, RZ, 0xc0, !PT ;  /* 0x8000000005027812 */ /* 0x000fc800078ec0ff */
[----:B------:R-:W-:-:S04]  /*bc80*/  SHF.R.U32.HI R3, RZ, 0x18, R2 ;  /* 0x00000018ff037819 */ /* 0x000fc80000011602 */
[----:B------:R-:W-:-:S05]  /*bc90*/  LOP3.LUT R3, R0, R3, RZ, 0xfc, !PT ;  /* 0x0000000300037212 */ /* 0x000fca00078efcff */
[----:B------:R-:W-:Y:S01]  /*bca0*/  STG.E.U8 desc[UR36][R16.64], R3 ;  /* 0x0000000310007986 */ /* 0x000fe2000c101124 */
[----:B------:R-:W-:Y:S05]  /*bcb0*/  EXIT ;  /* 0x000000000000794d */ /* 0x000fea0003800000 */
.L_x_1712:
[----:B------:R-:W0:Y:S02]  /*bcc0*/  I2F.S16 R0, R5 ;  /* 0x0000000500007306 */ /* 0x000e240000101400 */
[----:B0-----:R-:W-:-:S05]  /*bcd0*/  F2FP.BF16.F32.PACK_AB R0, RZ, R0 ;  /* 0x00000000ff00723e */ /* 0x001fca00000010ff */
[----:B------:R-:W-:Y:S01]  /*bce0*/  STG.E.U16 desc[UR36][R16.64], R0 ;  /* 0x0000000010007986 */ /* 0x000fe2000c101524 */
[----:B------:R-:W-:Y:S05]  /*bcf0*/  EXIT ;  /* 0x000000000000794d */ /* 0x000fea0003800000 */
.L_x_1709:
        /* <DEDUP_REMOVED lines=10> */
.L_x_1721:
        /* <DEDUP_REMOVED lines=17> */
.L_x_1724:
[----:B------:R-:W-:-:S04]  /*beb0*/  LOP3.LUT R2, R5, 0x80000000, RZ, 0xc0, !PT ;  /* 0x8000000005027812 */ /* 0x000fc800078ec0ff */
[----:B------:R-:W-:-:S04]  /*bec0*/  SHF.R.U32.HI R3, RZ, 0x18, R2 ;  /* 0x00000018ff037819 */ /* 0x000fc80000011602 */
[----:B------:R-:W-:-:S04]  /*bed0*/  LOP3.LUT R0, R0, R3, RZ, 0xfc, !PT ;  /* 0x0000000300007212 */ /* 0x000fc800078efcff */
[----:B------:R-:W-:-:S07]  /*bee0*/  PRMT R8, R0, 0x7610, R8 ;  /* 0x0000761000087816 */ /* 0x000fce0000000008 */
.L_x_1723:
[----:B------:R-:W-:Y:S05]  /*bef0*/  BSYNC B0 ;  /* 0x0000000000007941 */ /* 0x000fea0003800000 */
.L_x_1722:
[----:B------:R-:W-:Y:S01]  /*bf00*/  STG.E.U8 desc[UR36][R16.64], R8 ;  /* 0x0000000810007986 */ /* 0x000fe2000c101124 */
[----:B------:R-:W-:Y:S05]  /*bf10*/  EXIT ;  /* 0x000000000000794d */ /* 0x000fea0003800000 */
.L_x_1720:
        /* <DEDUP_REMOVED lines=17> */
.L_x_1727:
[----:B------:R-:W-:-:S04]  /*c030*/  LOP3.LUT R2, R5, 0x80000000, RZ, 0xc0, !PT ;  /* 0x8000000005027812 */ /* 0x000fc800078ec0ff */
[----:B------:R-:W-:-:S04]  /*c040*/  SHF.R.U32.HI R3, RZ, 0x18, R2 ;  /* 0x00000018ff037819 */ /* 0x000fc80000011602 */
[----:B------:R-:W-:-:S04]  /*c050*/  LOP3.LUT R0, R0, R3, RZ, 0xfc, !PT ;  /* 0x0000000300007212 */ /* 0x000fc800078efcff */
[----:B------:R-:W-:-:S07]  /*c060*/  PRMT R8, R0, 0x7610, R8 ;  /* 0x0000761000087816 */ /* 0x000fce0000000008 */
.L_x_1726:
[----:B------:R-:W-:Y:S05]  /*c070*/  BSYNC B0 ;  /* 0x0000000000007941 */ /* 0x000fea0003800000 */
.L_x_1725:
[----:B------:R-:W-:Y:S01]  /*c080*/  STG.E.U8 desc[UR36][R16.64], R8 ;  /* 0x0000000810007986 */ /* 0x000fe2000c101124 */
[----:B------:R-:W-:Y:S05]  /*c090*/  EXIT ;  /* 0x000000000000794d */ /* 0x000fea0003800000 */
.L_x_1719:
        /* <DEDUP_REMOVED lines=22> */
.L_x_1702:
        /* <DEDUP_REMOVED lines=16> */
.L_x_1730:
[----:B------:R-:W-:Y:S05]  /*c300*/  EXIT ;  /* 0x000000000000794d */ /* 0x000fea0003800000 */
.L_x_1729:
[----:B------:R-:W-:-:S04]  /*c310*/  PRMT R2, R5, 0x9910, RZ ;  /* 0x0000991005027816 */ /* 0x000fc800000000ff */
[----:B------:R-:W-:-:S05]  /*c320*/  SHF.R.S32.HI R3, RZ, 0x1f, R2 ;  /* 0x0000001fff037819 */ /* 0x000fca0000011402 */
[----:B------:R-:W-:Y:S01]  /*c330*/  STG.E.64 desc[UR36][R16.64], R2 ;  /* 0x0000000210007986 */ /* 0x000fe2000c101b24 */
[----:B------:R-:W-:Y:S05]  /*c340*/  EXIT ;  /* 0x000000000000794d */ /* 0x000fea0003800000 */
.L_x_1728:
[----:B------:R-:W-:Y:S01]  /*c350*/  STG.E desc[UR36][R16.64], R5 ;  /* 0x0000000510007986 */ /* 0x000fe2000c101924 */
[----:B------:R-:W-:Y:S05]  /*c360*/  EXIT ;  /* 0x000000000000794d */ /* 0x000fea0003800000 */
.L_x_1731:
        /* <DEDUP_REMOVED lines=9> */
.L_x_20505:


//--------------------- .text._ZN2at6native27unrolled_elementwise_kernelINS0_13AUnaryFunctorIsssZZZNS0_18rshift_kernel_cudaERNS_18TensorIteratorBaseEENKUlvE_clEvENKUlvE3_clEvEUlssE_EESt5arrayIPcLm2EELi4E23TrivialOffsetCalculatorILi1EjESD_NS0_6memory12LoadWithCastILi1EEENSE_13StoreWithCastILi1EEEEEviT_T0_T2_T3_T4_T5_ --------------------------
	.section	.text._ZN2at6native27unrolled_elementwise_kernelINS0_13AUnaryFunctorIsssZZZNS0_18rshift_kernel_cudaERNS_18TensorIteratorBaseEENKUlvE_clEvENKUlvE3_clEvEUlssE_EESt5arrayIPcLm2EELi4E23TrivialOffsetCalculatorILi1EjESD_NS0_6memory12LoadWithCastILi1EEENSE_13StoreWithCastILi1EEEEEviT_T0_T2_T3_T4_T5_,"ax",@progbits
	.align	128
        .global         _ZN2at6native27unrolled_elementwise_kernelINS0_13AUnaryFunctorIsssZZZNS0_18rshift_kernel_cudaERNS_18TensorIteratorBaseEENKUlvE_clEvENKUlvE3_clEvEUlssE_EESt5arrayIPcLm2EELi4E23TrivialOffsetCalculatorILi1EjESD_NS0_6memory12LoadWithCastILi1EEENSE_13StoreWithCastILi1EEEEEviT_T0_T2_T3_T4_T5_
        .type           _ZN2at6native27unrolled_elementwise_kernelINS0_13AUnaryFunctorIsssZZZNS0_18rshift_kernel_cudaERNS_18TensorIteratorBaseEENKUlvE_clEvENKUlvE3_clEvEUlssE_EESt5arrayIPcLm2EELi4E23TrivialOffsetCalculatorILi1EjESD_NS0_6memory12LoadWithCastILi1EEENSE_13StoreWithCastILi1EEEEEviT_T0_T2_T3_T4_T5_,@function
        .size           _ZN2at6native27unrolled_elementwise_kernelINS0_13AUnaryFunctorIsssZZZNS0_18rshift_kernel_cudaERNS_18TensorIteratorBaseEENKUlvE_clEvENKUlvE3_clEvEUlssE_EESt5arrayIPcLm2EELi4E23TrivialOffsetCalculatorILi1EjESD_NS0_6memory12LoadWithCastILi1EEENSE_13StoreWithCastILi1EEEEEviT_T0_T2_T3_T4_T5_,(.L_x_20506 - _ZN2at6native27unrolled_elementwise_kernelINS0_13AUnaryFunctorIsssZZZNS0_18rshift_kernel_cudaERNS_18TensorIteratorBaseEENKUlvE_clEvENKUlvE3_clEvEUlssE_EESt5arrayIPcLm2EELi4E23TrivialOffsetCalculatorILi1EjESD_NS0_6memory12LoadWithCastILi1EEENSE_13StoreWithCastILi1EEEEEviT_T0_T2_T3_T4_T5_)
        .other          _ZN2at6native27unrolled_elementwise_kernelINS0_13AUnaryFunctorIsssZZZNS0_18rshift_kernel_cudaERNS_18TensorIteratorBaseEENKUlvE_clEvENKUlvE3_clEvEUlssE_EESt5arrayIPcLm2EELi4E23TrivialOffsetCalculatorILi1EjESD_NS0_6memory12LoadWithCastILi1EEENSE_13StoreWithCastILi1EEEEEviT_T0_T2_T3_T4_T5_,@"STO_CUDA_ENTRY STV_DEFAULT"
_ZN2at6native27unrolled_elementwise_kernelINS0_13AUnaryFunctorIsssZZZNS0_18rshift_kernel_cudaERNS_18TensorIteratorBaseEENKUlvE_clEvENKUlvE3_clEvEUlssE_EESt5arrayIPcLm2EELi4E23TrivialOffsetCalculatorILi1EjESD_NS0_6memory12LoadWithCastILi1EEENSE_13StoreWithCastILi1EEEEEviT_T0_T2_T3_T4_T5_:
.text._ZN2at6native27unrolled_elementwise_kernelINS0_13AUnaryFunctorIsssZZZNS0_18rshift_kernel_cudaERNS_18TensorIteratorBaseEENKUlvE_clEvENKUlvE3_clEvEUlssE_EESt5arrayIPcLm2EELi4E23TrivialOffsetCalculatorILi1EjESD_NS0_6memory12LoadWithCastILi1EEENSE_13StoreWithCastILi1EEEEEviT_T0_T2_T3_T4_T5_:
        /* <DEDUP_REMOVED lines=31> */
.L_x_1737:
[----:B------:R3:W5:Y:S01]  /*01f0*/  LDG.E.U8 R18, desc[UR36][R2.64] ;  /* 0x0000002402127981 */ /* 0x000762000c1e1100 */
[----:B------:R-:W-:Y:S05]  /*0200*/  BRA `(.L_x_1739) ;  /* 0x0000000c00587947 */ /* 0x000fea0003800000 */
.L_x_1736:
        /* <DEDUP_REMOVED lines=8> */
.L_x_1741:
[----:B------:R1:W5:Y:S01]  /*0290*/  LDG.E.U16 R18, desc[UR36][R2.64] ;  /* 0x0000002402127981 */ /* 0x000362000c1e1500 */
[----:B------:R-:W-:Y:S05]  /*02a0*/  BRA `(.L_x_1739) ;  /* 0x0000000c00307947 */ /* 0x000fea0003800000 */
.L_x_1740:
[----:B------:R2:W5:Y:S01]  /*02b0*/  LDG.E.U16 R18, desc[UR36][R2.64] ;  /* 0x0000002402127981 */ /* 0x000562000c1e1500 */
[----:B------:R-:W-:Y:S05]  /*02c0*/  BRA `(.L_x_1739) ;  /* 0x0000000c00287947 */ /* 0x000fea0003800000 */
.L_x_1735:
        /* <DEDUP_REMOVED lines=9> */
.L_x_1743:
[----:B------:R-:W2:Y:S02]  /*0360*/  LDG.E.U16 R0, desc[UR36][R2.64] ;  /* 0x0000002402007981 */ /* 0x000ea4000c1e1500 */
[----:B--2---:R-:W-:-:S06]  /*0370*/  HADD2.F32 R0, -RZ, R0.H0_H0 ;  /* 0x20000000ff007230 */ /* 0x004fcc0000004100 */
[----:B------:R-:W0:Y:S02]  /*0380*/  F2I.FTZ.TRUNC.NTZ R0, R0 ;  /* 0x0000000000007305 */ /* 0x000e24000021f100 */
[----:B0-----:R-:W-:Y:S01]  /*0390*/  PRMT R18, R0, 0x7610, R18 ;  /* 0x0000761000127816 */ /* 0x001fe20000000012 */
[----:B------:R-:W-:Y:S06]  /*03a0*/  BRA `(.L_x_1739) ;  /* 0x0000000800f07947 */ /* 0x000fec0003800000 */
.L_x_1742:
        /* <DEDUP_REMOVED lines=9> */
.L_x_1745:
[----:B------:R-:W2:Y:S02]  /*0440*/  LDG.E.U16 R2, desc[UR36][R2.64] ;  /* 0x0000002402027981 */ /* 0x000ea4000c1e1500 */
[----:B--2---:R-:W-:-:S06]  /*0450*/  HADD2.F32 R0, -RZ, R2.H0_H0 ;  /* 0x20000002ff007230 */ /* 0x004fcc0000004100 */
[----:B------:R-:W0:Y:S02]  /*0460*/  F2I.FTZ.TRUNC.NTZ R0, R0 ;  /* 0x0000000000007305 */ /* 0x000e24000021f100 */
[----:B0-----:R-:W-:Y:S01]  /*0470*/  PRMT R18, R0, 0x7610, R18 ;  /* 0x0000761000127816 */ /* 0x001fe20000000012 */
[----:B------:R-:W-:Y:S06]  /*0480*/  BRA `(.L_x_1739) ;  /* 0x0000000800b87947 */ /* 0x000fec0003800000 */
.L_x_1744:
[----:B------:R-:W2:Y:S02]  /*0490*/  LDG.E.64 R2, desc[UR36][R2.64] ;  /* 0x0000002402027981 */ /* 0x000ea4000c1e1b00 */
[----:B--2---:R0:W1:Y:S01]  /*04a0*/  F2I.F64.TRUNC R18, R2 ;  /* 0x0000000200127311 */ /* 0x004062000030d100 */
[----:B------:R-:W-:Y:S05]  /*04b0*/  BRA `(.L_x_1739) ;  /* 0x0000000800ac7947 */ /* 0x000fea0003800000 */
.L_x_1734:
        /* <DEDUP_REMOVED lines=12> */
.L_x_1748:
[----:B------:R-:W2:Y:S02]  /*0580*/  LDG.E.64 R2, desc[UR36][R2.64] ;  /* 0x0000002402027981 */ /* 0x000ea4000c1e1b00 */
[----:B--2---:R0:W1:Y:S01]  /*0590*/  F2I.F64.TRUNC R18, R2 ;  /* 0x0000000200127311 */ /* 0x004062000030d100 */
[----:B------:R-:W-:Y:S05]  /*05a0*/  BRA `(.L_x_1739) ;  /* 0x0000000800707947 */ /* 0x000fea0003800000 */
.L_x_1747:
        /* <DEDUP_REMOVED lines=28> */
.L_x_1750:
        /* <DEDUP_REMOVED lines=16> */
.L_x_1749:
[----:B------:R-:W2:Y:S02]  /*0870*/  LDG.E.U16 R0, desc[UR36][R2.64] ;  /* 0x0000002402007981 */ /* 0x000ea4000c1e1500 */
[----:B--2---:R-:W-:-:S06]  /*0880*/  IMAD.U32 R0, R0, 0x10000, RZ ;  /* 0x0001000000007824 */ /* 0x004fcc00078e00ff */
[----:B------:R-:W0:Y:S02]  /*0890*/  F2I.FTZ.TRUNC.NTZ R0, R0 ;  /* 0x0000000000007305 */ /* 0x000e24000021f100 */
[----:B0-----:R-:W-:Y:S01]  /*08a0*/  PRMT R18, R0, 0x7610, R18 ;  /* 0x0000761000127816 */ /* 0x001fe20000000012 */
[----:B------:R-:W-:Y:S06]  /*08b0*/  BRA `(.L_x_1739) ;  /* 0x0000000400ac7947 */ /* 0x000fec0003800000 */
.L_x_1746:
        /* <DEDUP_REMOVED lines=10> */
.L_x_1753:
        /* <DEDUP_REMOVED lines=21> */
.L_x_1757:
[----:B------:R-:W-:Y:S05]  /*0ab0*/  BSYNC B1 ;  /* 0x0000000000017941 */ /* 0x000fea0003800000 */
.L_x_1756:
[----:B------:R-:W-:Y:S01]  /*0ac0*/  LEA R3, R0, 0x3b800000, 0x17 ;  /* 0x3b80000000037811 */ /* 0x000fe200078eb8ff */
[----:B------:R-:W-:-:S05]  /*0ad0*/  IMAD.SHL.U32 R0, R2, 0x100000, RZ ;  /* 0x0010000002007824 */ /* 0x000fca00078e00ff */
[----:B------:R-:W-:-:S07]  /*0ae0*/  LOP3.LUT R0, R3, R0, R4, 0xfe, !PT ;  /* 0x0000000003007212 */ /* 0x000fce00078efe04 */
.L_x_1755:
[----:B------:R-:W-:Y:S05]  /*0af0*/  BSYNC B0 ;  /* 0x0000000000007941 */ /* 0x000fea0003800000 */
.L_x_1754:
[----:B------:R-:W0:Y:S02]  /*0b00*/  F2I.FTZ.TRUNC.NTZ R0, R0 ;  /* 0x0000000000007305 */ /* 0x000e24000021f100 */
[----:B0-----:R-:W-:Y:S01]  /*0b10*/  PRMT R18, R0, 0x7610, R18 ;  /* 0x0000761000127816 */ /* 0x001fe20000000012 */
[----:B------:R-:W-:Y:S06]  /*0b20*/  BRA `(.L_x_1739) ;  /* 0x0000000400107947 */ /* 0x000fec0003800000 */
.L_x_1752:
        /* <DEDUP_REMOVED lines=21> */
.L_x_1761:
[----:B------:R-:W-:Y:S05]  /*0c80*/  BSYNC B1 ;  /* 0x0000000000017941 */ /* 0x000fea0003800000 */
.L_x_1760:
[----:B------:R-:W-:Y:S01]  /*0c90*/  LEA R3, R0, 0x37800000, 0x17 ;  /* 0x3780000000037811 */ /* 0x000fe200078eb8ff */
[----:B------:R-:W-:-:S05]  /*0ca0*/  IMAD.SHL.U32 R0, R2, 0x200000, RZ ;  /* 0x0020000002007824 */ /* 0x000fca00078e00ff */
[----:B------:R-:W-:-:S07]  /*0cb0*/  LOP3.LUT R0, R3, R0, R4, 0xfe, !PT ;  /* 0x0000000003007212 */ /* 0x000fce00078efe04 */
.L_x_1759:
[----:B------:R-:W-:Y:S05]  /*0cc0*/  BSYNC B0 ;  /* 0x0000000000007941 */ /* 0x000fea0003800000 */
.L_x_1758:
[----:B------:R-:W0:Y:S02]  /*0cd0*/  F2I.FTZ.TRUNC.NTZ R0, R0 ;  /* 0x0000000000007305 */ /* 0x000e24000021f100 */
[----:B0-----:R-:W-:Y:S01]  /*0ce0*/  PRMT R18, R0, 0x7610, R18 ;  /* 0x0000761000127816 */ /* 0x001fe20000000012 */
[----:B------:R-:W-:Y:S06]  /*0cf0*/  BRA `(.L_x_1739) ;  /* 0x00000000009c7947 */ /* 0x000fec0003800000 */
.L_x_1751:
        /* <DEDUP_REMOVED lines=14> */
.L_x_1765:
[----:B------:R-:W-:Y:S05]  /*0de0*/  BSYNC B0 ;  /* 0x0000000000007941 */ /* 0x000fea0003800000 */
.L_x_1764:
[----:B------:R-:W0:Y:S02]  /*0df0*/  F2I.FTZ.TRUNC.NTZ R0, R0 ;  /* 0x0000000000007305 */ /* 0x000e24000021f100 */
[----:B0-----:R-:W-:Y:S01]  /*0e00*/  PRMT R18, R0, 0x7610, R18 ;  /* 0x0000761000127816 */ /* 0x001fe20000000012 */
[----:B------:R-:W-:Y:S06]  /*0e10*/  BRA `(.L_x_1739) ;  /* 0x0000000000547947 */ /* 0x000fec0003800000 */
.L_x_1738:
        /* <DEDUP_REMOVED lines=16> */
.L_x_1766:
[----:B------:R-:W-:Y:S01]  /*0f20*/  PRMT R18, RZ, 0x7610, R18 ;  /* 0x00007610ff127816 */ /* 0x000fe20000000012 */
[----:B------:R-:W-:Y:S06]  /*0f30*/  BRA `(.L_x_1739) ;  /* 0x00000000000c7947 */ /* 0x000fec0003800000 */
.L_x_1763:
[----:B------:R0:W5:Y:S01]  /*0f40*/  LDG.E.U16 R18, desc[UR36][R2.64] ;  /* 0x0000002402127981 */ /* 0x000162000c1e1500 */
[----:B------:R-:W-:Y:S05]  /*0f50*/  BRA `(.L_x_1739) ;  /* 0x0000000000047947 */ /* 0x000fea0003800000 */
.L_x_1762:
[----:B------:R0:W5:Y:S02]  /*0f60*/  LDG.E.U16 R18, desc[UR36][R2.64] ;  /* 0x0000002402127981 */ /* 0x000164000c1e1500 */
.L_x_1739:
[----:B------:R-:W2:Y:S02]  /*0f70*/  S2R R19, SR_TID.X ;  /* 0x0000000000137919 */ /* 0x000ea40000002100 */
[----:B--2---:R-:W-:-:S07]  /*0f80*/  VIADD R19, R19, 0x80 ;  /* 0x0000008013137836 */ /* 0x004fce0000000000 */
.L_x_1733:
[----:B------:R-:W-:Y:S05]  /*0f90*/  BSYNC B6 ;  /* 0x0000000000067941 */ /* 0x000fea0003800000 */
.L_x_1732:
        /* <DEDUP_REMOVED lines=23> */
.L_x_1772:
[----:B------:R0:W5:Y:S01]  /*1110*/  LDG.E.U8 R17, desc[UR36][R2.64] ;  /* 0x0000002402117981 */ /* 0x000162000c1e1100 */
[----:B------:R-:W-:Y:S05]  /*1120*/  BRA `(.L_x_1774) ;  /* 0x0000000c00547947 */ /* 0x000fea0003800000 */
.L_x_1771:
        /* <DEDUP_REMOVED lines=8> */
.L_x_1776:
[----:B------:R0:W5:Y:S01]  /*11b0*/  LDG.E.U16 R17, desc[UR36][R2.64] ;  /* 0x0000002402117981 */ /* 0x000162000c1e1500 */
[----:B------:R-:W-:Y:S05]  /*11c0*/  BRA `(.L_x_1774) ;  /* 0x0000000c002c7947 */ /* 0x000fea0003800000 */
.L_x_1775:
[----:B------:R0:W5:Y:S01]  /*11d0*/  LDG.E.U16 R17, desc[UR36][R2.64] ;  /* 0x0000002402117981 */ /* 0x000162000c1e1500 */
[----:B------:R-:W-:Y:S05]  /*11e0*/  BRA `(.L_x_1774) ;  /* 0x0000000c00247947 */ /* 0x000fea0003800000 */
.L_x_1770:
        /* <DEDUP_REMOVED lines=9> */
.L_x_1778:
[----:B------:R-:W2:Y:S02]  /*1280*/  LDG.E.U16 R0, desc[UR36][R2.64] ;  /* 0x0000002402007981 */ /* 0x000ea4000c1e1500 */
[----:B--2---:R-:W-:-:S06]  /*1290*/  HADD2.F32 R0, -RZ, R0.H0_H0 ;  /* 0x20000000ff007230 */ /* 0x004fcc0000004100 */
[----:B------:R-:W0:Y:S02]  /*12a0*/  F2I.FTZ.TRUNC.NTZ R0, R0 ;  /* 0x0000000000007305 */ /* 0x000e24000021f100 */
[----:B0-----:R-:W-:Y:S01]  /*12b0*/  PRMT R17, R0, 0x7610, R17 ;  /* 0x0000761000117816 */ /* 0x001fe20000000011 */
[----:B------:R-:W-:Y:S06]  /*12c0*/  BRA `(.L_x_1774) ;  /* 0x0000000800ec7947 */ /* 0x000fec0003800000 */
.L_x_1777:
        /* <DEDUP_REMOVED lines=9> */
.L_x_1780:
[----:B------:R-:W2:Y:S02]  /*1360*/  LDG.E.U16 R2, desc[UR36][R2.64] ;  /* 0x0000002402027981 */ /* 0x000ea4000c1e1500 */
[----:B--2---:R-:W-:-:S06]  /*1370*/  HADD2.F32 R0, -RZ, R2.H0_H0 ;  /* 0x20000002ff007230 */ /* 0x004fcc0000004100 */
[----:B------:R-:W0:Y:S02]  /*1380*/  F2I.FTZ.TRUNC.NTZ R0, R0 ;  /* 0x0000000000007305 */ /* 0x000e24000021f100 */
[----:B0-----:R-:W-:Y:S01]  /*1390*/  PRMT R17, R0, 0x7610, R17 ;  /* 0x0000761000117816 */ /* 0x001fe20000000011 */
[----:B------:R-:W-:Y:S06]  /*13a0*/  BRA `(.L_x_1774) ;  /* 0x0000000800b47947 */ /* 0x000fec0003800000 */
.L_x_1779:
[----:B------:R-:W2:Y:S02]  /*13b0*/  LDG.E.64 R2, desc[UR36][R2.64] ;  /* 0x0000002402027981 */ /* 0x000ea4000c1e1b00 */
[----:B--2---:R0:W1:Y:S01]  /*13c0*/  F2I.F64.TRUNC R17, R2 ;  /* 0x0000000200117311 */ /* 0x004062000030d100 */
[----:B------:R-:W-:Y:S05]  /*13d0*/  BRA `(.L_x_1774) ;  /* 0x0000000800a87947 */ /* 0x000fea0003800000 */
.L_x_1769:
        /* <DEDUP_REMOVED lines=12> */
.L_x_1783:
[----:B------:R-:W2:Y:S02]  /*14a0*/  LDG.E.64 R2, desc[UR36][R2.64] ;  /* 0x0000002402027981 */ /* 0x000ea4000c1e1b00 */
[----:B--2---:R0:W1:Y:S01]  /*14b0*/  F2I.F64.TRUNC R17, R2 ;  /* 0x0000000200117311 */ /* 0x004062000030d100 */
[----:B------:R-:W-:Y:S05]  /*14c0*/  BRA `(.L_x_1774) ;  /* 0x00000008006c7947 */ /* 0x000fea0003800000 */
.L_x_1782:
        /* <DEDUP_REMOVED lines=28> */
.L_x_1785:
        /* <DEDUP_REMOVED lines=15> */
.L_x_1784:
[----:B------:R-:W2:Y:S02]  /*1780*/  LDG.E.U16 R0, desc[UR36][R2.64] ;  /* 0x0000002402007981 */ /* 0x000ea4000c1e1500 */
[----:B--2---:R-:W-:-:S06]  /*1790*/  IMAD.U32 R0, R0, 0x10000, RZ ;  /* 0x0001000000007824 */ /* 0x004fcc00078e00ff */
[----:B------:R-:W0:Y:S02]  /*17a0*/  F2I.FTZ.TRUNC.NTZ R0, R0 ;  /* 0x0000000000007305 */ /* 0x000e24000021f100 */
[----:B0-----:R-:W-:Y:S01]  /*17b0*/  PRMT R17, R0, 0x7610, R17 ;  /* 0x0000761000117816 */ /* 0x001fe20000000011 */
[----:B------:R-:W-:Y:S06]  /*17c0*/  BRA `(.L_x_1774) ;  /* 0x0000000400ac7947 */ /* 0x000fec0003800000 */
.L_x_1781:
        /* <DEDUP_REMOVED lines=10> */
.L_x_1788:
        /* <DEDUP_REMOVED lines=21> */
.L_x_1792:
[----:B------:R-:W-:Y:S05]  /*19c0*/  BSYNC B1 ;  /* 0x0000000000017941 */ /* 0x000fea0003800000 */
.L_x_1791:
[----:B------:R-:W-:Y:S01]  /*19d0*/  LEA R3, R0, 0x3b800000, 0x17 ;  /* 0x3b80000000037811 */ /* 0x000fe200078eb8ff */
[----:B------:R-:W-:-:S05]  /*19e0*/  IMAD.SHL.U32 R0, R2, 0x100000, RZ ;  /* 0x0010000002007824 */ /* 0x000fca00078e00ff */
[----:B------:R-:W-:-:S07]  /*19f0*/  LOP3.LUT R0, R3, R0, R4, 0xfe, !PT ;  /* 0x0000000003007212 */ /* 0x000fce00078efe04 */
.L_x_1790:
[----:B------:R-:W-:Y:S05]  /*1a00*/  BSYNC B0 ;  /* 0x0000000000007941 */ /* 0x000fea0003800000 */
.L_x_1789:
[----:B------:R-:W0:Y:S02]  /*1a10*/  F2I.FTZ.TRUNC.NTZ R0, R0 ;  /* 0x0000000000007305 */ /* 0x000e24000021f100 */
[----:B0-----:R-:W-:Y:S01]  /*1a20*/  PRMT R17, R0, 0x7610, R17 ;  /* 0x0000761000117816 */ /* 0x001fe20000000011 */
[----:B------:R-:W-:Y:S06]  /*1a30*/  BRA `(.L_x_1774) ;  /* 0x0000000400107947 */ /* 0x000fec0003800000 */
.L_x_1787:
        /* <DEDUP_REMOVED lines=21> */
.L_x_1796:
[----:B------:R-:W-:Y:S05]  /*1b90*/  BSYNC B1 ;  /* 0x0000000000017941 */ /* 0x000fea0003800000 */
.L_x_1795:
[----:B------:R-:W-:Y:S01]  /*1ba0*/  LEA R3, R0, 0x37800000, 0x17 ;  /* 0x3780000000037811 */ /* 0x000fe200078eb8ff */
[----:B------:R-:W-:-:S05]  /*1bb0*/  IMAD.SHL.U32 R0, R2, 0x200000, RZ ;  /* 0x0020000002007824 */ /* 0x000fca00078e00ff */
[----:B------:R-:W-:-:S07]  /*1bc0*/  LOP3.LUT R0, R3, R0, R4, 0xfe, !PT ;  /* 0x0000000003007212 */ /* 0x000fce00078efe04 */
.L_x_1794:
[----:B------:R-:W-:Y:S05]  /*1bd0*/  BSYNC B0 ;  /* 0x0000000000007941 */ /* 0x000fea0003800000 */
.L_x_1793:
[----:B------:R-:W0:Y:S02]  /*1be0*/  F2I.FTZ.TRUNC.NTZ R0, R0 ;  /* 0x0000000000007305 */ /* 0x000e24000021f100 */
[----:B0-----:R-:W-:Y:S01]  /*1bf0*/  PRMT R17, R0, 0x7610, R17 ;  /* 0x0000761000117816 */ /* 0x001fe20000000011 */
[----:B------:R-:W-:Y:S06]  /*1c00*/  BRA `(.L_x_1774) ;  /* 0x00000000009c7947 */ /* 0x000fec0003800000 */
.L_x_1786:
        /* <DEDUP_REMOVED lines=14> */
.L_x_1800:
[----:B------:R-:W-:Y:S05]  /*1cf0*/  BSYNC B0 ;  /* 0x0000000000007941 */ /* 0x000fea0003800000 */
.L_x_1799:
[----:B------:R-:W0:Y:S02]  /*1d00*/  F2I.FTZ.TRUNC.NTZ R0, R0 ;  /* 0x0000000000007305 */ /* 0x000e24000021f100 */
[----:B0-----:R-:W-:Y:S01]  /*1d10*/  PRMT R17, R0, 0x7610, R17 ;  /* 0x0000761000117816 */ /* 0x001fe20000000011 */
[----:B------:R-:W-:Y:S06]  /*1d20*/  BRA `(.L_x_1774) ;  /* 0x0000000000547947 */ /* 0x000fec0003800000 */
.L_x_1773:
        /* <DEDUP_REMOVED lines=16> */
.L_x_1801:
[----:B------:R-:W-:Y:S01]  /*1e30*/  PRMT R17, RZ, 0x7610, R17 ;  /* 0x00007610ff117816 */ /* 0x000fe20000000011 */
[----:B------:R-:W-:Y:S06]  /*1e40*/  BRA `(.L_x_1774) ;  /* 0x00000000000c7947 */ /* 0x000fec0003800000 */
.L_x_1798:
[----:B------:R3:W5:Y:S01]  /*1e50*/  LDG.E.U16 R17, desc[UR36][R2.64] ;  /* 0x0000002402117981 */ /* 0x000762000c1e1500 */
[----:B------:R-:W-:Y:S05]  /*1e60*/  BRA `(.L_x_1774) ;  /* 0x0000000000047947 */ /* 0x000fea0003800000 */
.L_x_1797:
[----:B------:R2:W5:Y:S02]  /*1e70*/  LDG.E.U16 R17, desc[UR36][R2.64] ;  /* 0x0000002402117981 */ /* 0x000564000c1e1500 */
.L_x_1774:
[----:B------:R-:W-:-:S07]  /*1e80*/  VIADD R19, R19, 0x80 ;  /* 0x0000008013137836 */ /* 0x000fce0000000000 */
.L_x_1768:
[----:B------:R-:W-:Y:S05]  /*1e90*/  BSYNC B6 ;  /* 0x0000000000067941 */ /* 0x000fea0003800000 */
.L_x_1767:
        /* <DEDUP_REMOVED lines=25> */
.L_x_1807:
[----:B------:R0:W5:Y:S01]  /*2030*/  LDG.E.U8 R24, desc[UR36][R2.64] ;  /* 0x0000002402187981 */ /* 0x000162000c1e1100 */
[----:B------:R-:W-:Y:S05]  /*2040*/  BRA `(.L_x_1809) ;  /* 0x0000000c00547947 */ /* 0x000fea0003800000 */
.L_x_1806:
        /* <DEDUP_REMOVED lines=8> */
.L_x_1811:
[----:B------:R0:W5:Y:S01]  /*20d0*/  LDG.E.U16 R24, desc[UR36][R2.64] ;  /* 0x0000002402187981 */ /* 0x000162000c1e1500 */
[----:B------:R-:W-:Y:S05]  /*20e0*/  BRA `(.L_x_1809) ;  /* 0x0000000c002c7947 */ /* 0x000fea0003800000 */
.L_x_1810:
[----:B------:R0:W5:Y:S01]  /*20f0*/  LDG.E.U16 R24, desc[UR36][R2.64] ;  /* 0x0000002402187981 */ /* 0x000162000c1e1500 */
[----:B------:R-:W-:Y:S05]  /*2100*/  BRA `(.L_x_1809) ;  /* 0x0000000c00247947 */ /* 0x000fea0003800000 */
.L_x_1805:
        /* <DEDUP_REMOVED lines=9> */
.L_x_1813:
[----:B------:R-:W2:Y:S02]  /*21a0*/  LDG.E.U16 R0, desc[UR36][R2.64] ;  /* 0x0000002402007981 */ /* 0x000ea4000c1e1500 */
[----:B--2---:R-:W-:-:S06]  /*21b0*/  HADD2.F32 R0, -RZ, R0.H0_H0 ;  /* 0x20000000ff007230 */ /* 0x004fcc0000004100 */
[----:B------:R-:W0:Y:S02]  /*21c0*/  F2I.FTZ.TRUNC.NTZ R0, R0 ;  /* 0x0000000000007305 */ /* 0x000e24000021f100 */
[----:B0-----:R-:W-:Y:S01]  /*21d0*/  PRMT R24, R0, 0x7610, R24 ;  /* 0x0000761000187816 */ /* 0x001fe20000000018 */
[----:B------:R-:W-:Y:S06]  /*21e0*/  BRA `(.L_x_1809) ;  /* 0x0000000800ec7947 */ /* 0x000fec0003800000 */
.L_x_1812:
        /* <DEDUP_REMOVED lines=9> */
.L_x_1815:
[----:B------:R-:W2:Y:S02]  /*2280*/  LDG.E.U16 R2, desc[UR36][R2.64] ;  /* 0x0000002402027981 */ /* 0x000ea4000c1e1500 */
[----:B--2---:R-:W-:-:S06]  /*2290*/  HADD2.F32 R0, -RZ, R2.H0_H0 ;  /* 0x20000002ff007230 */ /* 0x004fcc0000004100 */
[----:B------:R-:W0:Y:S02]  /*22a0*/  F2I.FTZ.TRUNC.NTZ R0, R0 ;  /* 0x0000000000007305 */ /* 0x000e24000021f100 */
[----:B0-----:R-:W-:Y:S01]  /*22b0*/  PRMT R24, R0, 0x7610, R24 ;  /* 0x0000761000187816 */ /* 0x001fe20000000018 */
[----:B------:R-:W-:Y:S06]  /*22c0*/  BRA `(.L_x_1809) ;  /* 0x0000000800b47947 */ /* 0x000fec0003800000 */
.L_x_1814:
[----:B------:R-:W2:Y:S02]  /*22d0*/  LDG.E.64 R2, desc[UR36][R2.64] ;  /* 0x0000002402027981 */ /* 0x000ea4000c1e1b00 */
[----:B--2---:R0:W1:Y:S01]  /*22e0*/  F2I.F64.TRUNC R24, R2 ;  /* 0x0000000200187311 */ /* 0x004062000030d100 */
[----:B------:R-:W-:Y:S05]  /*22f0*/  BRA `(.L_x_1809) ;  /* 0x0000000800a87947 */ /* 0x000fea0003800000 */
.L_x_1804:
        /* <DEDUP_REMOVED lines=12> */
.L_x_1818:
[----:B------:R-:W2:Y:S02]  /*23c0*/  LDG.E.64 R2, desc[UR36][R2.64] ;  /* 0x0000002402027981 */ /* 0x000ea4000c1e1b00 */
[----:B--2---:R3:W4:Y:S01]  /*23d0*/  F2I.F64.TRUNC R24, R2 ;  /* 0x0000000200187311 */ /* 0x004722000030d100 */
[----:B------:R-:W-:Y:S05]  /*23e0*/  BRA `(.L_x_1809) ;  /* 0x00000008006c7947 */ /* 0x000fea0003800000 */
.L_x_1817:
        /* <DEDUP_REMOVED lines=28> */
.L_x_1820:
        /* <DEDUP_REMOVED lines=15> */
.L_x_1819:
[----:B------:R-:W2:Y:S02]  /*26a0*/  LDG.E.U16 R0, desc[UR36][R2.64] ;  /* 0x0000002402007981 */ /* 0x000ea4000c1e1500 */
[----:B--2---:R-:W-:-:S06]  /*26b0*/  IMAD.U32 R0, R0, 0x10000, RZ ;  /* 0x0001000000007824 */ /* 0x004fcc00078e00ff */
[----:B------:R-:W0:Y:S02]  /*26c0*/  F2I.FTZ.TRUNC.NTZ R0, R0 ;  /* 0x0000000000007305 */ /* 0x000e24000021f100 */
[----:B0-----:R-:W-:Y:S01]  /*26d0*/  PRMT R24, R0, 0x7610, R24 ;  /* 0x0000761000187816 */ /* 0x001fe20000000018 */
[----:B------:R-:W-:Y:S06]  /*26e0*/  BRA `(.L_x_1809) ;  /* 0x0000000400ac7947 */ /* 0x000fec0003800000 */
.L_x_1816:
        /* <DEDUP_REMOVED lines=10> */
.L_x_1823:
        /* <DEDUP_REMOVED lines=21> */
.L_x_1827:
[----:B------:R-:W-:Y:S05]  /*28e0*/  BSYNC B1 ;  /* 0x0000000000017941 */ /* 0x000fea0003800000 */
.L_x_1826:
[----:B------:R-:W-:Y:S01]  /*28f0*/  LEA R3, R0, 0x3b800000, 0x17 ;  /* 0x3b80000000037811 */ /* 0x000fe200078eb8ff */
[----:B------:R-:W-:-:S05]  /*2900*/  IMAD.SHL.U32 R0, R2, 0x100000, RZ ;  /* 0x0010000002007824 */ /* 0x000fca00078e00ff */
[----:B------:R-:W-:-:S07]  /*2910*/  LOP3.LUT R0, R3, R0, R4, 0xfe, !PT ;  /* 0x0000000003007212 */ /* 0x000fce00078efe04 */
.L_x_1825:
[----:B------:R-:W-:Y:S05]  /*2920*/  BSYNC B0 ;  /* 0x0000000000007941 */ /* 0x000fea0003800000 */
.L_x_1824:
[----:B------:R-:W0:Y:S02]  /*2930*/  F2I.FTZ.TRUNC.NTZ R0, R0 ;  /* 0x0000000000007305 */ /* 0x000e24000021f100 */
[----:B0-----:R-:W-:Y:S01]  /*2940*/  PRMT R24, R0, 0x7610, R24 ;  /* 0x0000761000187816 */ /* 0x001fe20000000018 */
[----:B------:R-:W-:Y:S06]  /*2950*/  BRA `(.L_x_1809) ;  /* 0x0000000400107947 */ /* 0x000fec0003800000 */
.L_x_1822:
        /* <DEDUP_REMOVED lines=21> */
.L_x_1831:
[----:B------:R-:W-:Y:S05]  /*2ab0*/  BSYNC B1 ;  /* 0x0000000000017941 */ /* 0x000fea0003800000 */
.L_x_1830:
[----:B------:R-:W-:Y:S01]  /*2ac0*/  LEA R3, R0, 0x37800000, 0x17 ;  /* 0x3780000000037811 */ /* 0x000fe200078eb8ff */
[----:B------:R-:W-:-:S05]  /*2ad0*/  IMAD.SHL.U32 R0, R2, 0x200000, RZ ;  /* 0x0020000002007824 */ /* 0x000fca00078e00ff */
[----:B------:R-:W-:-:S07]  /*2ae0*/  LOP3.LUT R0, R3, R0, R4, 0xfe, !PT ;  /* 0x0000000003007212 */ /* 0x000fce00078efe04 */
.L_x_1829:
[----:B------:R-:W-:Y:S05]  /*2af0*/  BSYNC B0 ;  /* 0x0000000000007941 */ /* 0x000fea0003800000 */
.L_x_1828:
[----:B------:R-:W0:Y:S02]  /*2b00*/  F2I.FTZ.TRUNC.NTZ R0, R0 ;  /* 0x0000000000007305 */ /* 0x000e24000021f100 */
[----:B0-----:R-:W-:Y:S01]  /*2b10*/  PRMT R24, R0, 0x7610, R24 ;  /* 0x0000761000187816 */ /* 0x001fe20000000018 */
[----:B------:R-:W-:Y:S06]  /*2b20*/  BRA `(.L_x_1809) ;  /* 0x00000000009c7947 */ /* 0x000fec0003800000 */
.L_x_1821:
        /* <DEDUP_REMOVED lines=14> */
.L_x_1835:
[----:B------:R-:W-:Y:S05]  /*2c10*/  BSYNC B0 ;  /* 0x0000000000007941 */ /* 0x000fea0003800000 */
.L_x_1834:
[----:B------:R-:W0:Y:S02]  /*2c20*/  F2I.FTZ.TRUNC.NTZ R0, R0 ;  /* 0x0000000000007305 */ /* 0x000e24000021f100 */
[----:B0-----:R-:W-:Y:S01]  /*2c30*/  PRMT R24, R0, 0x7610, R24 ;  /* 0x0000761000187816 */ /* 0x001fe20000000018 */
[----:B------:R-:W-:Y:S06]  /*2c40*/  BRA `(.L_x_1809) ;  /* 0x0000000000547947 */ /* 0x000fec0003800000 */
.L_x_1808:
        /* <DEDUP_REMOVED lines=16> */
.L_x_1836:
[----:B------:R-:W-:Y:S01]  /*2d50*/  PRMT R24, RZ, 0x7610, R24 ;  /* 0x00007610ff187816 */ /* 0x000fe20000000018 */
[----:B------:R-:W-:Y:S06]  /*2d60*/  BRA `(.L_x_1809) ;  /* 0x00000000000c7947 */ /* 0x000fec0003800000 */
.L_x_1833:
[----:B------:R2:W5:Y:S01]  /*2d70*/  LDG.E.U16 R24, desc[UR36][R2.64] ;  /* 0x0000002402187981 */ /* 0x000562000c1e1500 */
[----:B------:R-:W-:Y:S05]  /*2d80*/  BRA `(.L_x_1809) ;  /* 0x0000000000047947 */ /* 0x000fea0003800000 */
.L_x_1832:
[----:B------:R1:W5:Y:S02]  /*2d90*/  LDG.E.U16 R24, desc[UR36][R2.64] ;  /* 0x0000002402187981 */ /* 0x000364000c1e1500 */
.L_x_1809:
[----:B------:R-:W-:-:S07]  /*2da0*/  VIADD R19, R19, 0x80 ;  /* 0x0000008013137836 */ /* 0x000fce0000000000 */
.L_x_1803:
[----:B------:R-:W-:Y:S05]  /*2db0*/  BSYNC B6 ;  /* 0x0000000000067941 */ /* 0x000fea0003800000 */
.L_x_1802:
        /* <DEDUP_REMOVED lines=22> */
.L_x_1842:
[----:B------:R0:W5:Y:S01]  /*2f20*/  LDG.E.U8 R16, desc[UR36][R2.64] ;  /* 0x0000002402107981 */ /* 0x000162000c1e1100 */
[----:B------:R-:W-:Y:S05]  /*2f30*/  BRA `(.L_x_1838) ;  /* 0x0000000c00507947 */ /* 0x000fea0003800000 */
.L_x_1841:
        /* <DEDUP_REMOVED lines=8> */
.L_x_1845:
[----:B------:R0:W5:Y:S01]  /*2fc0*/  LDG.E.U16 R16, desc[UR36][R2.64] ;  /* 0x0000002402107981 */ /* 0x000162000c1e1500 */
[----:B------:R-:W-:Y:S05]  /*2fd0*/  BRA `(.L_x_1838) ;  /* 0x0000000c00287947 */ /* 0x000fea0003800000 */
.L_x_1844:
[----:B------:R0:W5:Y:S01]  /*2fe0*/  LDG.E.U16 R16, desc[UR36][R2.64] ;  /* 0x0000002402107981 */ /* 0x000162000c1e1500 */
[----:B------:R-:W-:Y:S05]  /*2ff0*/  BRA `(.L_x_1838) ;  /* 0x0000000c00207947 */ /* 0x000fea0003800000 */
.L_x_1840:
        /* <DEDUP_REMOVED lines=9> */
.L_x_1847:
[----:B------:R-:W2:Y:S02]  /*3090*/  LDG.E.U16 R0, desc[UR36][R2.64] ;  /* 0x0000002402007981 */ /* 0x000ea4000c1e1500 */
[----:B--2---:R-:W-:-:S06]  /*30a0*/  HADD2.F32 R0, -RZ, R0.H0_H0 ;  /* 0x20000000ff007230 */ /* 0x004fcc0000004100 */
[----:B------:R-:W0:Y:S02]  /*30b0*/  F2I.FTZ.TRUNC.NTZ R0, R0 ;  /* 0x0000000000007305 */ /* 0x000e24000021f100 */
[----:B0-----:R-:W-:Y:S01]  /*30c0*/  PRMT R16, R0, 0x7610, R16 ;  /* 0x0000761000107816 */ /* 0x001fe20000000010 */
[----:B------:R-:W-:Y:S06]  /*30d0*/  BRA `(.L_x_1838) ;  /* 0x0000000800e87947 */ /* 0x000fec0003800000 */
.L_x_1846:
        /* <DEDUP_REMOVED lines=9> */
.L_x_1849:
[----:B------:R-:W2:Y:S02]  /*3170*/  LDG.E.U16 R2, desc[UR36][R2.64] ;  /* 0x0000002402027981 */ /* 0x000ea4000c1e1500 */
[----:B--2---:R-:W-:-:S06]  /*3180*/  HADD2.F32 R0, -RZ, R2.H0_H0 ;  /* 0x20000002ff007230 */ /* 0x004fcc0000004100 */
[----:B------:R-:W0:Y:S02]  /*3190*/  F2I.FTZ.TRUNC.NTZ R0, R0 ;  /* 0x0000000000007305 */ /* 0x000e24000021f100 */
[----:B0-----:R-:W-:Y:S01]  /*31a0*/  PRMT R16, R0, 0x7610, R16 ;  /* 0x0000761000107816 */ /* 0x001fe20000000010 */
[----:B------:R-:W-:Y:S06]  /*31b0*/  BRA `(.L_x_1838) ;  /* 0x0000000800b07947 */ /* 0x000fec0003800000 */
.L_x_1848:
[----:B------:R-:W2:Y:S02]  /*31c0*/  LDG.E.64 R2, desc[UR36][R2.64] ;  /* 0x0000002402027981 */ /* 0x000ea4000c1e1b00 */
[----:B--2---:R0:W1:Y:S01]  /*31d0*/  F2I.F64.TRUNC R16, R2 ;  /* 0x0000000200107311 */ /* 0x004062000030d100 */
[----:B------:R-:W-:Y:S05]  /*31e0*/  BRA `(.L_x_1838) ;  /* 0x0000000800a47947 */ /* 0x000fea0003800000 */
.L_x_1839:
        /* <DEDUP_REMOVED lines=12> */
.L_x_1852:
[----:B------:R-:W2:Y:S02]  /*32b0*/  LDG.E.64 R2, desc[UR36][R2.64] ;  /* 0x0000002402027981 */ /* 0x000ea4000c1e1b00 */
[----:B--2---:R0:W1:Y:S01]  /*32c0*/  F2I.F64.TRUNC R16, R2 ;  /* 0x0000000200107311 */ /* 0x004062000030d100 */
[----:B------:R-:W-:Y:S05]  /*32d0*/  BRA `(.L_x_1838) ;  /* 0x0000000800687947 */ /* 0x000fea0003800000 */
.L_x_1851:
        /* <DEDUP_REMOVED lines=28> */
.L_x_1854:
        /* <DEDUP_REMOVED lines=15> */
.L_x_1853:
[----:B------:R-:W2:Y:S02]  /*3590*/  LDG.E.U16 R0, desc[UR36][R2.64] ;  /* 0x0000002402007981 */ /* 0x000ea4000c1e1500 */
[----:B--2---:R-:W-:-:S06]  /*35a0*/  IMAD.U32 R0, R0, 0x10000, RZ ;  /* 0x0001000000007824 */ /* 0x004fcc00078e00ff */
[----:B------:R-:W0:Y:S02]  /*35b0*/  F2I.FTZ.TRUNC.NTZ R0, R0 ;  /* 0x0000000000007305 */ /* 0x000e24000021f100 */
[----:B0-----:R-:W-:Y:S01]  /*35c0*/  PRMT R16, R0, 0x7610, R16 ;  /* 0x0000761000107816 */ /* 0x001fe20000000010 */
[----:B------:R-:W-:Y:S06]  /*35d0*/  BRA `(.L_x_1838) ;  /* 0x0000000400a87947 */ /* 0x000fec0003800000 */
.L_x_1850:
        /* <DEDUP_REMOVED lines=10> */
.L_x_1857:
        /* <DEDUP_REMOVED lines=21> */
.L_x_1861:
[----:B------:R-:W-:Y:S05]  /*37d0*/  BSYNC B1 ;  /* 0x0000000000017941 */ /* 0x000fea0003800000 */
.L_x_1860:
[----:B------:R-:W-:Y:S01]  /*37e0*/  LEA R3, R0, 0x3b800000, 0x17 ;  /* 0x3b80000000037811 */ /* 0x000fe200078eb8ff */
[----:B------:R-:W-:-:S05]  /*37f0*/  IMAD.SHL.U32 R0, R2, 0x100000, RZ ;  /* 0x0010000002007824 */ /* 0x000fca00078e00ff */
[----:B------:R-:W-:-:S07]  /*3800*/  LOP3.LUT R0, R3, R0, R4, 0xfe, !PT ;  /* 0x0000000003007212 */ /* 0x000fce00078efe04 */
.L_x_1859:
[----:B------:R-:W-:Y:S05]  /*3810*/  BSYNC B0 ;  /* 0x0000000000007941 */ /* 0x000fea0003800000 */
.L_x_1858:
[----:B------:R-:W0:Y:S02]  /*3820*/  F2I.FTZ.TRUNC.NTZ R0, R0 ;  /* 0x0000000000007305 */ /* 0x000e24000021f100 */
[----:B0-----:R-:W-:Y:S01]  /*3830*/  PRMT R16, R0, 0x7610, R16 ;  /* 0x0000761000107816 */ /* 0x001fe20000000010 */
[----:B------:R-:W-:Y:S06]  /*3840*/  BRA `(.L_x_1838) ;  /* 0x00000004000c7947 */ /* 0x000fec0003800000 */
.L_x_1856:
        /* <DEDUP_REMOVED lines=21> */
.L_x_1865:
[----:B------:R-:W-:Y:S05]  /*39a0*/  BSYNC B1 ;  /* 0x0000000000017941 */ /* 0x000fea0003800000 */
.L_x_1864:
[----:B------:R-:W-:Y:S01]  /*39b0*/  LEA R3, R0, 0x37800000, 0x17 ;  /* 0x3780000000037811 */ /* 0x000fe200078eb8ff */
[----:B------:R-:W-:-:S05]  /*39c0*/  IMAD.SHL.U32 R0, R2, 0x200000, RZ ;  /* 0x0020000002007824 */ /* 0x000fca00078e00ff */
[----:B------:R-:W-:-:S07]  /*39d0*/  LOP3.LUT R0, R3, R0, R4, 0xfe, !PT ;  /* 0x0000000003007212 */ /* 0x000fce00078efe04 */
.L_x_1863:
[----:B------:R-:W-:Y:S05]  /*39e0*/  BSYNC B0 ;  /* 0x0000000000007941 */ /* 0x000fea0003800000 */
.L_x_1862:
[----:B------:R-:W0:Y:S02]  /*39f0*/  F2I.FTZ.TRUNC.NTZ R0, R0 ;  /* 0x0000000000007305 */ /* 0x000e24000021f100 */
[----:B0-----:R-:W-:Y:S01]  /*3a00*/  PRMT R16, R0, 0x7610, R16 ;  /* 0x0000761000107816 */ /* 0x001fe20000000010 */
[----:B------:R-:W-:Y:S06]  /*3a10*/  BRA `(.L_x_1838) ;  /* 0x0000000000987947 */ /* 0x000fec0003800000 */
.L_x_1855:
        /* <DEDUP_REMOVED lines=14> */
.L_x_1869:
[----:B------:R-:W-:Y:S05]  /*3b00*/  BSYNC B0 ;  /* 0x0000000000007941 */ /* 0x000fea0003800000 */
.L_x_1868:
[----:B------:R-:W0:Y:S02]  /*3b10*/  F2I.FTZ.TRUNC.NTZ R0, R0 ;  /* 0x0000000000007305 */ /* 0x000e24000021f100 */
[----:B0-----:R-:W-:Y:S01]  /*3b20*/  PRMT R16, R0, 0x7610, R16 ;  /* 0x0000761000107816 */ /* 0x001fe20000000010 */
[----:B------:R-:W-:Y:S06]  /*3b30*/  BRA `(.L_x_1838) ;  /* 0x0000000000507947 */ /* 0x000fec0003800000 */
.L_x_1843:
        /* <DEDUP_REMOVED lines=16> */
.L_x_1870:
[----:B------:R-:W-:Y:S05]  /*3c40*/  BRA `(.L_x_1838) ;  /* 0x00000000000c7947 */ /* 0x000fea0003800000 */
.L_x_1867:
[----:B------:R0:W5:Y:S01]  /*3c50*/  LDG.E.U16 R16, desc[UR36][R2.64] ;  /* 0x0000002402107981 */ /* 0x000162000c1e1500 */
[----:B------:R-:W-:Y:S05]  /*3c60*/  BRA `(.L_x_1838) ;  /* 0x0000000000047947 */ /* 0x000fea0003800000 */
.L_x_1866:
[----:B------:R0:W5:Y:S02]  /*3c70*/  LDG.E.U16 R16, desc[UR36][R2.64] ;  /* 0x0000002402107981 */ /* 0x000164000c1e1500 */
.L_x_1838:
[----:B------:R-:W-:Y:S05]  /*3c80*/  BSYNC B6 ;  /* 0x0000000000067941 */ /* 0x000fea0003800000 */
.L_x_1837:
[----:B01234-:R-:W0:Y:S01]  /*3c90*/  S2R R2, SR_TID.X ;  /* 0x0000000000027919 */ /* 0x01fe220000002100 */
[----:B------:R-:W1:Y:S01]  /*3ca0*/  LDC.U16 R3, c[0x0][0x216] ;  /* 0x00008580ff037b82 */ /* 0x000e620000000400 */
[----:B-----5:R-:W-:Y:S01]  /*3cb0*/  PRMT R0, R18, 0x9910, RZ ;  /* 0x0000991012007816 */ /* 0x020fe200000000ff */
[----:B------:R-:W-:Y:S01]  /*3cc0*/  BSSY B6, `(.L_x_1871) ;  /* 0x0000103000067945 */ /* 0x000fe20003800000 */
[----:B------:R-:W-:Y:S02]  /*3cd0*/  PRMT R4, R17, 0x9910, RZ ;  /* 0x0000991011047816 */ /* 0x000fe400000000ff */
[----:B------:R-:W-:Y:S02]  /*3ce0*/  PRMT R6, R24, 0x9910, RZ ;  /* 0x0000991018067816 */ /* 0x000fe400000000ff */
[----:B------:R-:W-:Y:S01]  /*3cf0*/  PRMT R7, R16, 0x9910, RZ ;  /* 0x0000991010077816 */ /* 0x000fe200000000ff */
[----:B------:R-:W2:Y:S01]  /*3d00*/  LDC.U8 R19, c[0x0][0x234] ;  /* 0x00008d00ff137b82 */ /* 0x000ea20000000000 */
[----:B------:R-:W-:-:S02]  /*3d10*/  VIMNMX.U32 R5, R4, 0xf, PT ;  /* 0x0000000f04057848 */ /* 0x000fc40003fe0000 */
[----:B------:R-:W-:Y:S02]  /*3d20*/  VIMNMX.U32 R17, R6, 0xf, PT ;  /* 0x0000000f06117848 */ /* 0x000fe40003fe0000 */
[----:B------:R-:W-:Y:S02]  /*3d30*/  VIMNMX.U32 R7, R7, 0xf, PT ;  /* 0x0000000f07077848 */ /* 0x000fe40003fe0000 */
[----:B-1----:R-:W-:Y:S02]  /*3d40*/  PRMT R16, R3, 0x9910, RZ ;  /* 0x0000991003107816 */ /* 0x002fe400000000ff */
[----:B------:R-:W-:Y:S02]  /*3d50*/  VIMNMX.U32 R3, R0, 0xf, PT ;  /* 0x0000000f00037848 */ /* 0x000fe40003fe0000 */
[--C-:B------:R-:W-:Y:S02]  /*3d60*/  SHF.R.S32.HI R18, RZ, R5, R16.reuse ;  /* 0x00000005ff127219 */ /* 0x100fe40000011410 */
[----:B------:R-:W-:-:S02]  /*3d70*/  SHF.R.S32.HI R3, RZ, R3, R16 ;  /* 0x00000003ff037219 */ /* 0x000fc40000011410 */
[----:B0-----:R-:W-:Y:S02]  /*3d80*/  ISETP.GE.AND P0, PT, R2, R22, PT ;  /* 0x000000160200720c */ /* 0x001fe40003f06270 */
[--C-:B------:R-:W-:Y:S02]  /*3d90*/  SHF.R.S32.HI R17, RZ, R17, R16.reuse ;  /* 0x00000011ff117219 */ /* 0x100fe40000011410 */
[----:B------:R-:W-:-:S09]  /*3da0*/  SHF.R.S32.HI R16, RZ, R7, R16 ;  /* 0x00000007ff107219 */ /* 0x000fd20000011410 */
[----:B--2---:R-:W-:Y:S05]  /*3db0*/  @P0 BRA `(.L_x_1872) ;  /* 0x0000000c00cc0947 */ /* 0x004fea0003800000 */
[----:B------:R-:W0:Y:S01]  /*3dc0*/  LDC.64 R8, c[0x0][0x218] ;  /* 0x00008600ff087b82 */ /* 0x000e220000000a00 */
[----:B------:R-:W-:Y:S01]  /*3dd0*/  IMAD R0, R23, 0x200, R2 ;  /* 0x0000020017007824 */ /* 0x000fe200078e0202 */
[----:B------:R-:W-:Y:S01]  /*3de0*/  PRMT R4, R19, 0x9910, RZ ;  /* 0x0000991013047816 */ /* 0x000fe200000000ff */
        /* <DEDUP_REMOVED lines=18> */
.L_x_1876:
[----:B------:R0:W-:Y:S01]  /*3f10*/  STG.E.U8 desc[UR36][R8.64], R3 ;  /* 0x0000000308007986 */ /* 0x0001e2000c101124 */
[----:B------:R-:W-:Y:S05]  /*3f20*/  BRA `(.L_x_1872) ;  /* 0x0000000c00707947 */ /* 0x000fea0003800000 */
.L_x_1875:
        /* <DEDUP_REMOVED lines=11> */
.L_x_1879:
[----:B------:R-:W-:-:S05]  /*3fe0*/  PRMT R3, R3, 0x9910, RZ ;  /* 0x0000991003037816 */ /* 0x000fca00000000ff */
[----:B------:R0:W-:Y:S01]  /*3ff0*/  STG.E desc[UR36][R8.64], R3 ;  /* 0x0000000308007986 */ /* 0x0001e2000c101924 */
[----:B------:R-:W-:Y:S05]  /*4000*/  BRA `(.L_x_1872) ;  /* 0x0000000c00387947 */ /* 0x000fea0003800000 */
.L_x_1878:
[----:B------:R0:W-:Y:S01]  /*4010*/  STG.E.U16 desc[UR36][R8.64], R3 ;  /* 0x0000000308007986 */ /* 0x0001e2000c101524 */
[----:B------:R-:W-:Y:S05]  /*4020*/  BRA `(.L_x_1872) ;  /* 0x0000000c00307947 */ /* 0x000fea0003800000 */
.L_x_1874:
        /* <DEDUP_REMOVED lines=9> */
.L_x_1881:
[----:B------:R-:W0:Y:S02]  /*40c0*/  I2F.S16 R0, R3 ;  /* 0x0000000300007306 */ /* 0x000e240000101400 */
[----:B0-----:R-:W-:-:S05]  /*40d0*/  F2FP.F16.F32.PACK_AB R0, RZ, R0 ;  /* 0x00000000ff00723e */ /* 0x001fca00000000ff */
[----:B------:R0:W-:Y:S01]  /*40e0*/  STG.E.U16 desc[UR36][R8.64], R0 ;  /* 0x0000000008007986 */ /* 0x0001e2000c101524 */
[----:B------:R-:W-:Y:S05]  /*40f0*/  BRA `(.L_x_1872) ;  /* 0x0000000800fc7947 */ /* 0x000fea0003800000 */
.L_x_1880:
        /* <DEDUP_REMOVED lines=10> */
.L_x_1883:
[----:B------:R-:W0:Y:S02]  /*41a0*/  I2F.S16 R3, R3 ;  /* 0x0000000300037306 */ /* 0x000e240000101400 */
[----:B0-----:R-:W-:-:S04]  /*41b0*/  F2FP.F16.F32.PACK_AB R3, RZ, R3 ;  /* 0x00000003ff03723e */ /* 0x001fc800000000ff */
[----:B------:R-:W-:-:S05]  /*41c0*/  PRMT R3, R3, 0x5410, RZ ;  /* 0x0000541003037816 */ /* 0x000fca00000000ff */
[----:B------:R0:W-:Y:S01]  /*41d0*/  STG.E desc[UR36][R8.64], R3 ;  /* 0x0000000308007986 */ /* 0x0001e2000c101924 */
[----:B------:R-:W-:Y:S05]  /*41e0*/  BRA `(.L_x_1872) ;  /* 0x0000000800c07947 */ /* 0x000fea0003800000 */
.L_x_1882:
[----:B------:R-:W0:Y:S02]  /*41f0*/  I2F.F64.S16 R4, R3 ;  /* 0x0000000300047312 */ /* 0x000e240000101c00 */
[----:B0-----:R0:W-:Y:S01]  /*4200*/  STG.E.64 desc[UR36][R8.64], R4 ;  /* 0x0000000408007986 */ /* 0x0011e2000c101b24 */
[----:B------:R-:W-:Y:S05]  /*4210*/  BRA `(.L_x_1872) ;  /* 0x0000000800b47947 */ /* 0x000fea0003800000 */
.L_x_1873:
        /* <DEDUP_REMOVED lines=13> */
.L_x_1886:
[----:B------:R-:W0:Y:S01]  /*42f0*/  I2F.F64.S16 R4, R3 ;  /* 0x0000000300047312 */ /* 0x000e220000101c00 */
[----:B------:R-:W-:-:S05]  /*4300*/  CS2R R6, SRZ ;  /* 0x0000000000067805 */ /* 0x000fca000001ff00 */
[----:B0-----:R0:W-:Y:S01]  /*4310*/  STG.E.128 desc[UR36][R8.64], R4 ;  /* 0x0000000408007986 */ /* 0x0011e2000c101d24 */
[----:B------:R-:W-:Y:S05]  /*4320*/  BRA `(.L_x_1872) ;  /* 0x0000000800707947 */ /* 0x000fea0003800000 */
.L_x_1885:
        /* <DEDUP_REMOVED lines=21> */
.L_x_1890:
[----:B------:R-:W-:Y:S05]  /*4480*/  BSYNC B0 ;  /* 0x0000000000007941 */ /* 0x000fea0003800000 */
.L_x_1889:
[----:B------:R-:W-:-:S05]  /*4490*/  LOP3.LUT R5, R0, R5, RZ, 0xfc, !PT ;  /* 0x0000000500057212 */ /* 0x000fca00078efcff */
[----:B------:R0:W-:Y:S01]  /*44a0*/  STG.E.U8 desc[UR36][R8.64], R5 ;  /* 0x0000000508007986 */ /* 0x0001e2000c101124 */
[----:B------:R-:W-:Y:S05]  /*44b0*/  BRA `(.L_x_1872) ;  /* 0x00000008000c7947 */ /* 0x000fea0003800000 */
.L_x_1888:
        /* <DEDUP_REMOVED lines=13> */
.L_x_1892:
[----:B------:R-:W-:Y:S01]  /*4590*/  IMAD.MOV.U32 R0, RZ, RZ, 0x7f ;  /* 0x0000007fff007424 */ /* 0x000fe200078e00ff */
[----:B------:R-:W-:-:S04]  /*45a0*/  ISETP.GT.U32.AND P0, PT, R4, 0x7f800000, PT ;  /* 0x7f8000000400780c */ /* 0x000fc80003f04070 */
[----:B------:R-:W-:-:S09]  /*45b0*/  SEL R0, R0, 0x7c, P0 ;  /* 0x0000007c00007807 */ /* 0x000fd20000000000 */
.L_x_1893:
[----:B------:R-:W-:Y:S05]  /*45c0*/  BSYNC B0 ;  /* 0x0000000000007941 */ /* 0x000fea0003800000 */
.L_x_1891:
[----:B------:R-:W-:-:S04]  /*45d0*/  LOP3.LUT R3, R5, 0x80000000, RZ, 0xc0, !PT ;  /* 0x8000000005037812 */ /* 0x000fc800078ec0ff */
[----:B------:R-:W-:-:S04]  /*45e0*/  SHF.R.U32.HI R3, RZ, 0x18, R3 ;  /* 0x00000018ff037819 */ /* 0x000fc80000011603 */
[----:B------:R-:W-:-:S05]  /*45f0*/  LOP3.LUT R3, R0, R3, RZ, 0xfc, !PT ;  /* 0x0000000300037212 */ /* 0x000fca00078efcff */
[----:B------:R0:W-:Y:S01]  /*4600*/  STG.E.U8 desc[UR36][R8.64], R3 ;  /* 0x0000000308007986 */ /* 0x0001e2000c101124 */
[----:B------:R-:W-:Y:S05]  /*4610*/  BRA `(.L_x_1872) ;  /* 0x0000000400b47947 */ /* 0x000fea0003800000 */
.L_x_1887:
[----:B------:R-:W0:Y:S02]  /*4620*/  I2F.S16 R0, R3 ;  /* 0x0000000300007306 */ /* 0x000e240000101400 */
[----:B0-----:R-:W-:-:S05]  /*4630*/  F2FP.BF16.F32.PACK_AB R0, RZ, R0 ;  /* 0x00000000ff00723e */ /* 0x001fca00000010ff */
[----:B------:R0:W-:Y:S01]  /*4640*/  STG.E.U16 desc[UR36][R8.64], R0 ;  /* 0x0000000008007986 */ /* 0x0001e2000c101524 */
[----:B------:R-:W-:Y:S05]  /*4650*/  BRA `(.L_x_1872) ;  /* 0x0000000400a47947 */ /* 0x000fea0003800000 */
.L_x_1884:
        /* <DEDUP_REMOVED lines=10> */
.L_x_1896:
        /* <DEDUP_REMOVED lines=17> */
.L_x_1899:
[----:B------:R-:W-:-:S04]  /*4810*/  LOP3.LUT R3, R3, 0x80000000, RZ, 0xc0, !PT ;  /* 0x8000000003037812 */ /* 0x000fc800078ec0ff */
[----:B------:R-:W-:-:S04]  /*4820*/  SHF.R.U32.HI R3, RZ, 0x18, R3 ;  /* 0x00000018ff037819 */ /* 0x000fc80000011603 */
[----:B------:R-:W-:-:S04]  /*4830*/  LOP3.LUT R0, R0, R3, RZ, 0xfc, !PT ;  /* 0x0000000300007212 */ /* 0x000fc800078efcff */
[----:B------:R-:W-:-:S07]  /*4840*/  PRMT R4, R0, 0x7610, R4 ;  /* 0x0000761000047816 */ /* 0x000fce0000000004 */
.L_x_1898:
[----:B------:R-:W-:Y:S05]  /*4850*/  BSYNC B0 ;  /* 0x0000000000007941 */ /* 0x000fea0003800000 */
.L_x_1897:
[----:B------:R3:W-:Y:S01]  /*4860*/  STG.E.U8 desc[UR36][R8.64], R4 ;  /* 0x0000000408007986 */ /* 0x0007e2000c101124 */
[----:B------:R-:W-:Y:S05]  /*4870*/  BRA `(.L_x_1872) ;  /* 0x00000004001c7947 */ /* 0x000fea0003800000 */
.L_x_1895:
        /* <DEDUP_REMOVED lines=17> */
.L_x_1902:
[----:B------:R-:W-:-:S04]  /*4990*/  LOP3.LUT R3, R3, 0x80000000, RZ, 0xc0, !PT ;  /* 0x8000000003037812 */ /* 0x000fc800078ec0ff */
[----:B------:R-:W-:-:S04]  /*49a0*/  SHF.R.U32.HI R3, RZ, 0x18, R3 ;  /* 0x00000018ff037819 */ /* 0x000fc80000011603 */
[----:B------:R-:W-:-:S04]  /*49b0*/  LOP3.LUT R0, R0, R3, RZ, 0xfc, !PT ;  /* 0x0000000300007212 */ /* 0x000fc800078efcff */
[----:B------:R-:W-:-:S07]  /*49c0*/  PRMT R4, R0, 0x7610, R4 ;  /* 0x0000761000047816 */ /* 0x000fce0000000004 */
.L_x_1901:
[----:B------:R-:W-:Y:S05]  /*49d0*/  BSYNC B0 ;  /* 0x0000000000007941 */ /* 0x000fea0003800000 */
.L_x_1900:
[----:B------:R0:W-:Y:S01]  /*49e0*/  STG.E.U8 desc[UR36][R8.64], R4 ;  /* 0x0000000408007986 */ /* 0x0001e2000c101124 */
[----:B------:R-:W-:Y:S05]  /*49f0*/  BRA `(.L_x_1872) ;  /* 0x0000000000bc7947 */ /* 0x000fea0003800000 */
.L_x_1894:
        /* <DEDUP_REMOVED lines=23> */
.L_x_1877:
        /* <DEDUP_REMOVED lines=16> */
.L_x_1905:
[----:B------:R-:W-:Y:S05]  /*4c70*/  BRA `(.L_x_1872) ;  /* 0x00000000001c7947 */ /* 0x000fea0003800000 */
.L_x_1904:
[----:B------:R-:W-:-:S05]  /*4c80*/  PRMT R3, R3, 0x9910, RZ ;  /* 0x0000991003037816 */ /* 0x000fca00000000ff */
[----:B------:R-:W-:-:S05]  /*4c90*/  IMAD.MOV.U32 R4, RZ, RZ, R3 ;  /* 0x000000ffff047224 */ /* 0x000fca00078e0003 */
[----:B------:R-:W-:-:S05]  /*4ca0*/  SHF.R.S32.HI R5, RZ, 0x1f, R4 ;  /* 0x0000001fff057819 */ /* 0x000fca0000011404 */
[----:B------:R2:W-:Y:S01]  /*4cb0*/  STG.E.64 desc[UR36][R8.64], R4 ;  /* 0x0000000408007986 */ /* 0x0005e2000c101b24 */
[----:B------:R-:W-:Y:S05]  /*4cc0*/  BRA `(.L_x_1872) ;  /* 0x0000000000087947 */ /* 0x000fea0003800000 */
.L_x_1903:
[----:B------:R-:W-:-:S05]  /*4cd0*/  PRMT R3, R3, 0x9910, RZ ;  /* 0x0000991003037816 */ /* 0x000fca00000000ff */
[----:B------:R0:W-:Y:S02]  /*4ce0*/  STG.E desc[UR36][R8.64], R3 ;  /* 0x0000000308007986 */ /* 0x0001e4000c101924 */
.L_x_1872:
[----:B------:R-:W-:Y:S05]  /*4cf0*/  BSYNC B6 ;  /* 0x0000000000067941 */ /* 0x000fea0003800000 */
.L_x_1871:
[----:B------:R-:W-:Y:S01]  /*4d00*/  ISETP.GE.AND P0, PT, R2, R22, PT ;  /* 0x000000160200720c */ /* 0x000fe20003f06270 */
[----:B------:R-:W-:-:S12]  /*4d10*/  BSSY B6, `(.L_x_1906) ;  /* 0x00001e4000067945 */ /* 0x000fd80003800000 */
        /* <DEDUP_REMOVED lines=21> */
.L_x_1911:
[----:B------:R0:W-:Y:S01]  /*4e70*/  STG.E.U8 desc[UR36][R8.64], R18 ;  /* 0x0000001208007986 */ /* 0x0001e2000c101124 */
[----:B------:R-:W-:Y:S05]  /*4e80*/  BRA `(.L_x_1913) ;  /* 0x0000000c00647947 */ /* 0x000fea0003800000 */
.L_x_1910:
        /* <DEDUP_REMOVED lines=10> */
.L_x_1915:
[----:B------:R-:W-:-:S05]  /*4f30*/  PRMT R3, R18, 0x9910, RZ ;  /* 0x0000991012037816 */ /* 0x000fca00000000ff */
[----:B------:R0:W-:Y:S01]  /*4f40*/  STG.E desc[UR36][R8.64], R3 ;  /* 0x0000000308007986 */ /* 0x0001e2000c101924 */
[----:B------:R-:W-:Y:S05]  /*4f50*/  BRA `(.L_x_1913) ;  /* 0x0000000c00307947 */ /* 0x000fea0003800000 */
.L_x_1914:
[----:B------:R0:W-:Y:S01]  /*4f60*/  STG.E.U16 desc[UR36][R8.64], R18 ;  /* 0x0000001208007986 */ /* 0x0001e2000c101524 */
[----:B------:R-:W-:Y:S05]  /*4f70*/  BRA `(.L_x_1913) ;  /* 0x0000000c00287947 */ /* 0x000fea0003800000 */
.L_x_1909:
        /* <DEDUP_REMOVED lines=9> */
.L_x_1917:
[----:B------:R-:W0:Y:S02]  /*5010*/  I2F.S16 R0, R18 ;  /* 0x0000001200007306 */ /* 0x000e240000101400 */
[----:B0-----:R-:W-:-:S05]  /*5020*/  F2FP.F16.F32.PACK_AB R0, RZ, R0 ;  /* 0x00000000ff00723e */ /* 0x001fca00000000ff */
[----:B------:R0:W-:Y:S01]  /*5030*/  STG.E.U16 desc[UR36][R8.64], R0 ;  /* 0x0000000008007986 */ /* 0x0001e2000c101524 */
[----:B------:R-:W-:Y:S05]  /*5040*/  BRA `(.L_x_1913) ;  /* 0x0000000800f47947 */ /* 0x000fea0003800000 */
.L_x_1916:
        /* <DEDUP_REMOVED lines=10> */
.L_x_1919:
[----:B------:R-:W0:Y:S02]  /*50f0*/  I2F.S16 R18, R18 ;  /* 0x0000001200127306 */ /* 0x000e240000101400 */
[----:B0-----:R-:W-:-:S04]  /*5100*/  F2FP.F16.F32.PACK_AB R3, RZ, R18 ;  /* 0x00000012ff03723e */ /* 0x001fc800000000ff */
[----:B------:R-:W-:-:S05]  /*5110*/  PRMT R3, R3, 0x5410, RZ ;  /* 0x0000541003037816 */ /* 0x000fca00000000ff */
[----:B------:R0:W-:Y:S01]  /*5120*/  STG.E desc[UR36][R8.64], R3 ;  /* 0x0000000308007986 */ /* 0x0001e2000c101924 */
[----:B------:R-:W-:Y:S05]  /*5130*/  BRA `(.L_x_1913) ;  /* 0x0000000800b87947 */ /* 0x000fea0003800000 */
.L_x_1918:
[----:B------:R-:W0:Y:S02]  /*5140*/  I2F.F64.S16 R4, R18 ;  /* 0x0000001200047312 */ /* 0x000e240000101c00 */
[----:B0-----:R0:W-:Y:S01]  /*5150*/  STG.E.64 desc[UR36][R8.64], R4 ;  /* 0x0000000408007986 */ /* 0x0011e2000c101b24 */
[----:B------:R-:W-:Y:S05]  /*5160*/  BRA `(.L_x_1913) ;  /* 0x0000000800ac7947 */ /* 0x000fea0003800000 */
.L_x_1908:
        /* <DEDUP_REMOVED lines=13> */
.L_x_1922:
[----:B------:R-:W0:Y:S01]  /*5240*/  I2F.F64.S16 R4, R18 ;  /* 0x0000001200047312 */ /* 0x000e220000101c00 */
[----:B------:R-:W-:-:S05]  /*5250*/  CS2R R6, SRZ ;  /* 0x0000000000067805 */ /* 0x000fca000001ff00 */
[----:B0-----:R0:W-:Y:S01]  /*5260*/  STG.E.128 desc[UR36][R8.64], R4 ;  /* 0x0000000408007986 */ /* 0x0011e2000c101d24 */
[----:B------:R-:W-:Y:S05]  /*5270*/  BRA `(.L_x_1913) ;  /* 0x0000000800687947 */ /* 0x000fea0003800000 */
.L_x_1921:
        /* <DEDUP_REMOVED lines=21> */
.L_x_1926:
[----:B------:R-:W-:Y:S05]  /*53d0*/  BSYNC B0 ;  /* 0x0000000000007941 */ /* 0x000fea0003800000 */
.L_x_1925:
[----:B------:R-:W-:-:S05]  /*53e0*/  LOP3.LUT R5, R0, R5, RZ, 0xfc, !PT ;  /* 0x0000000500057212 */ /* 0x000fca00078efcff */
[----:B------:R0:W-:Y:S01]  /*53f0*/  STG.E.U8 desc[UR36][R8.64], R5 ;  /* 0x0000000508007986 */ /* 0x0001e2000c101124 */
[----:B------:R-:W-:Y:S05]  /*5400*/  BRA `(.L_x_1913) ;  /* 0x0000000800047947 */ /* 0x000fea0003800000 */
.L_x_1924:
        /* <DEDUP_REMOVED lines=13> */
.L_x_1928:
[----:B------:R-:W-:Y:S01]  /*54e0*/  IMAD.MOV.U32 R0, RZ, RZ, 0x7f ;  /* 0x0000007fff007424 */ /* 0x000fe200078e00ff */
[----:B------:R-:W-:-:S04]  /*54f0*/  ISETP.GT.U32.AND P0, PT, R3, 0x7f800000, PT ;  /* 0x7f8000000300780c */ /* 0x000fc80003f04070 */
[----:B------:R-:W-:-:S09]  /*5500*/  SEL R0, R0, 0x7c, P0 ;  /* 0x0000007c00007807 */ /* 0x000fd20000000000 */
.L_x_1929:
[----:B------:R-:W-:Y:S05]  /*5510*/  BSYNC B0 ;  /* 0x0000000000007941 */ /* 0x000fea0003800000 */
.L_x_1927:
[----:B------:R-:W-:-:S04]  /*5520*/  LOP3.LUT R3, R5, 0x80000000, RZ, 0xc0, !PT ;  /* 0x8000000005037812 */ /* 0x000fc800078ec0ff */
[----:B------:R-:W-:-:S04]  /*5530*/  SHF.R.U32.HI R3, RZ, 0x18, R3 ;  /* 0x00000018ff037819 */ /* 0x000fc80000011603 */
[----:B------:R-:W-:-:S05]  /*5540*/  LOP3.LUT R3, R0, R3, RZ, 0xfc, !PT ;  /* 0x0000000300037212 */ /* 0x000fca00078efcff */
[----:B------:R0:W-:Y:S01]  /*5550*/  STG.E.U8 desc[UR36][R8.64], R3 ;  /* 0x0000000308007986 */ /* 0x0001e2000c101124 */
[----:B------:R-:W-:Y:S05]  /*5560*/  BRA `(.L_x_1913) ;  /* 0x0000000400ac7947 */ /* 0x000fea0003800000 */
.L_x_1923:
[----:B------:R-:W0:Y:S02]  /*5570*/  I2F.S16 R0, R18 ;  /* 0x0000001200007306 */ /* 0x000e240000101400 */
[----:B0-----:R-:W-:-:S05]  /*5580*/  F2FP.BF16.F32.PACK_AB R0, RZ, R0 ;  /* 0x00000000ff00723e */ /* 0x001fca00000010ff */
[----:B------:R0:W-:Y:S01]  /*5590*/  STG.E.U16 desc[UR36][R8.64], R0 ;  /* 0x0000000008007986 */ /* 0x0001e2000c101524 */
[----:B------:R-:W-:Y:S05]  /*55a0*/  BRA `(.L_x_1913) ;  /* 0x00000004009c7947 */ /* 0x000fea0003800000 */
.L_x_1920:
        /* <DEDUP_REMOVED lines=10> */
.L_x_1932:
        /* <DEDUP_REMOVED lines=17> */
.L_x_1935:
[----:B------:R-:W-:-:S04]  /*5760*/  LOP3.LUT R3, R5, 0x80000000, RZ, 0xc0, !PT ;  /* 0x8000000005037812 */ /* 0x000fc800078ec0ff */
[----:B------:R-:W-:-:S04]  /*5770*/  SHF.R.U32.HI R3, RZ, 0x18, R3 ;  /* 0x00000018ff037819 */ /* 0x000fc80000011603 */
[----:B------:R-:W-:-:S04]  /*5780*/  LOP3.LUT R0, R0, R3, RZ, 0xfc, !PT ;  /* 0x0000000300007212 */ /* 0x000fc800078efcff */
[----:B------:R-:W-:-:S07]  /*5790*/  PRMT R4, R0, 0x7610, R4 ;  /* 0x0000761000047816 */ /* 0x000fce0000000004 */
.L_x_1934:
[----:B------:R-:W-:Y:S05]  /*57a0*/  BSYNC B0 ;  /* 0x0000000000007941 */ /* 0x000fea0003800000 */
.L_x_1933:
[----:B------:R3:W-:Y:S01]  /*57b0*/  STG.E.U8 desc[UR36][R8.64], R4 ;  /* 0x0000000408007986 */ /* 0x0007e2000c101124 */
[----:B------:R-:W-:Y:S05]  /*57c0*/  BRA `(.L_x_1913) ;  /* 0x0000000400147947 */ /* 0x000fea0003800000 */
.L_x_1931:
        /* <DEDUP_REMOVED lines=17> */
.L_x_1938:
[----:B------:R-:W-:-:S04]  /*58e0*/  LOP3.LUT R3, R5, 0x80000000, RZ, 0xc0, !PT ;  /* 0x8000000005037812 */ /* 0x000fc800078ec0ff */
[----:B------:R-:W-:-:S04]  /*58f0*/  SHF.R.U32.HI R3, RZ, 0x18, R3 ;  /* 0x00000018ff037819 */ /* 0x000fc80000011603 */
[----:B------:R-:W-:-:S04]  /*5900*/  LOP3.LUT R0, R0, R3, RZ, 0xfc, !PT ;  /* 0x0000000300007212 */ /* 0x000fc800078efcff */
[----:B------:R-:W-:-:S07]  /*5910*/  PRMT R4, R0, 0x7610, R4 ;  /* 0x0000761000047816 */ /* 0x000fce0000000004 */
.L_x_1937:
[----:B------:R-:W-:Y:S05]  /*5920*/  BSYNC B0 ;  /* 0x0000000000007941 */ /* 0x000fea0003800000 */
.L_x_1936:
[----:B------:R0:W-:Y:S01]  /*5930*/  STG.E.U8 desc[UR36][R8.64], R4 ;  /* 0x0000000408007986 */ /* 0x0001e2000c101124 */
[----:B------:R-:W-:Y:S05]  /*5940*/  BRA `(.L_x_1913) ;  /* 0x0000000000b47947 */ /* 0x000fea0003800000 */
.L_x_1930:
        /* <DEDUP_REMOVED lines=22> */
.L_x_1912:
        /* <DEDUP_REMOVED lines=16> */
.L_x_1941:
[----:B------:R-:W-:Y:S05]  /*5bb0*/  BRA `(.L_x_1913) ;  /* 0x0000000000187947 */ /* 0x000fea0003800000 */
.L_x_1940:
[----:B------:R-:W-:-:S04]  /*5bc0*/  PRMT R4, R18, 0x9910, RZ ;  /* 0x0000991012047816 */ /* 0x000fc800000000ff */
[----:B------:R-:W-:-:S05]  /*5bd0*/  SHF.R.S32.HI R5, RZ, 0x1f, R4 ;  /* 0x0000001fff057819 */ /* 0x000fca0000011404 */
[----:B------:R2:W-:Y:S01]  /*5be0*/  STG.E.64 desc[UR36][R8.64], R4 ;  /* 0x0000000408007986 */ /* 0x0005e2000c101b24 */
[----:B------:R-:W-:Y:S05]  /*5bf0*/  BRA `(.L_x_1913) ;  /* 0x0000000000087947 */ /* 0x000fea0003800000 */
.L_x_1939:
[----:B------:R-:W-:-:S05]  /*5c00*/  PRMT R3, R18, 0x9910, RZ ;  /* 0x0000991012037816 */ /* 0x000fca00000000ff */
[----:B------:R0:W-:Y:S02]  /*5c10*/  STG.E desc[UR36][R8.64], R3 ;  /* 0x0000000308007986 */ /* 0x0001e4000c101924 */
.L_x_1913:
        /* <DEDUP_REMOVED lines=23> */
.L_x_1945:
[----:B------:R3:W-:Y:S01]  /*5d90*/  STG.E.U8 desc[UR36][R8.64], R17 ;  /* 0x0000001108007986 */ /* 0x0007e2000c101124 */
[----:B------:R-:W-:Y:S05]  /*5da0*/  BRA `(.L_x_1947) ;  /* 0x0000000c00647947 */ /* 0x000fea0003800000 */
.L_x_1944:
        /* <DEDUP_REMOVED lines=10> */
.L_x_1949:
[----:B------:R-:W-:-:S05]  /*5e50*/  PRMT R3, R17, 0x9910, RZ ;  /* 0x0000991011037816 */ /* 0x000fca00000000ff */
[----:B------:R2:W-:Y:S01]  /*5e60*/  STG.E desc[UR36][R8.64], R3 ;  /* 0x0000000308007986 */ /* 0x0005e2000c101924 */
[----:B------:R-:W-:Y:S05]  /*5e70*/  BRA `(.L_x_1947) ;  /* 0x0000000c00307947 */ /* 0x000fea0003800000 */
.L_x_1948:
[----:B------:R0:W-:Y:S01]  /*5e80*/  STG.E.U16 desc[UR36][R8.64], R17 ;  /* 0x0000001108007986 */ /* 0x0001e2000c101524 */
[----:B------:R-:W-:Y:S05]  /*5e90*/  BRA `(.L_x_1947) ;  /* 0x0000000c00287947 */ /* 0x000fea0003800000 */
.L_x_1943:
        /* <DEDUP_REMOVED lines=9> */
.L_x_1951:
[----:B------:R-:W0:Y:S02]  /*5f30*/  I2F.S16 R0, R17 ;  /* 0x0000001100007306 */ /* 0x000e240000101400 */
[----:B0-----:R-:W-:-:S05]  /*5f40*/  F2FP.F16.F32.PACK_AB R0, RZ, R0 ;  /* 0x00000000ff00723e */ /* 0x001fca00000000ff */
[----:B------:R0:W-:Y:S01]  /*5f50*/  STG.E.U16 desc[UR36][R8.64], R0 ;  /* 0x0000000008007986 */ /* 0x0001e2000c101524 */
[----:B------:R-:W-:Y:S05]  /*5f60*/  BRA `(.L_x_1947) ;  /* 0x0000000800f47947 */ /* 0x000fea0003800000 */
.L_x_1950:
        /* <DEDUP_REMOVED lines=10> */
.L_x_1953:
[----:B------:R-:W0:Y:S02]  /*6010*/  I2F.S16 R17, R17 ;  /* 0x0000001100117306 */ /* 0x000e240000101400 */
[----:B0-----:R-:W-:-:S04]  /*6020*/  F2FP.F16.F32.PACK_AB R3, RZ, R17 ;  /* 0x00000011ff03723e */ /* 0x001fc800000000ff */
[----:B------:R-:W-:-:S05]  /*6030*/  PRMT R3, R3, 0x5410, RZ ;  /* 0x0000541003037816 */ /* 0x000fca00000000ff */
[----:B------:R0:W-:Y:S01]  /*6040*/  STG.E desc[UR36][R8.64], R3 ;  /* 0x0000000308007986 */ /* 0x0001e2000c101924 */
[----:B------:R-:W-:Y:S05]  /*6050*/  BRA `(.L_x_1947) ;  /* 0x0000000800b87947 */ /* 0x000fea0003800000 */
.L_x_1952:
[----:B------:R-:W0:Y:S02]  /*6060*/  I2F.F64.S16 R4, R17 ;  /* 0x0000001100047312 */ /* 0x000e240000101c00 */
[----:B0-----:R0:W-:Y:S01]  /*6070*/  STG.E.64 desc[UR36][R8.64], R4 ;  /* 0x0000000408007986 */ /* 0x0011e2000c101b24 */
[----:B------:R-:W-:Y:S05]  /*6080*/  BRA `(.L_x_1947) ;  /* 0x0000000800ac7947 */ /* 0x000fea0003800000 */
.L_x_1942:
        /* <DEDUP_REMOVED lines=13> */
.L_x_1956:
[----:B------:R-:W0:Y:S01]  /*6160*/  I2F.F64.S16 R4, R17 ;  /* 0x0000001100047312 */ /* 0x000e220000101c00 */
[----:B------:R-:W-:-:S05]  /*6170*/  CS2R R6, SRZ ;  /* 0x0000000000067805 */ /* 0x000fca000001ff00 */
[----:B0-----:R0:W-:Y:S01]  /*6180*/  STG.E.128 desc[UR36][R8.64], R4 ;  /* 0x0000000408007986 */ /* 0x0011e2000c101d24 */
[----:B------:R-:W-:Y:S05]  /*6190*/  BRA `(.L_x_1947) ;  /* 0x0000000800687947 */ /* 0x000fea0003800000 */
.L_x_1955:
        /* <DEDUP_REMOVED lines=21> */
.L_x_1960:
[----:B------:R-:W-:Y:S05]  /*62f0*/  BSYNC B0 ;  /* 0x0000000000007941 */ /* 0x000fea0003800000 */
.L_x_1959:
[----:B------:R-:W-:-:S05]  /*6300*/  LOP3.LUT R5, R0, R5, RZ, 0xfc, !PT ;  /* 0x0000000500057212 */ /* 0x000fca00078efcff */
[----:B------:R0:W-:Y:S01]  /*6310*/  STG.E.U8 desc[UR36][R8.64], R5 ;  /* 0x0000000508007986 */ /* 0x0001e2000c101124 */
[----:B------:R-:W-:Y:S05]  /*6320*/  BRA `(.L_x_1947) ;  /* 0x0000000800047947 */ /* 0x000fea0003800000 */
.L_x_1958:
        /* <DEDUP_REMOVED lines=13> */
.L_x_1962:
[----:B------:R-:W-:Y:S01]  /*6400*/  IMAD.MOV.U32 R0, RZ, RZ, 0x7f ;  /* 0x0000007fff007424 */ /* 0x000fe200078e00ff */
[----:B------:R-:W-:-:S04]  /*6410*/  ISETP.GT.U32.AND P0, PT, R3, 0x7f800000, PT ;  /* 0x7f8000000300780c */ /* 0x000fc80003f04070 */
[----:B------:R-:W-:-:S09]  /*6420*/  SEL R0, R0, 0x7c, P0 ;  /* 0x0000007c00007807 */ /* 0x000fd20000000000 */
.L_x_1963:
[----:B------:R-:W-:Y:S05]  /*6430*/  BSYNC B0 ;  /* 0x0000000000007941 */ /* 0x000fea0003800000 */
.L_x_1961:
[----:B------:R-:W-:-:S04]  /*6440*/  LOP3.LUT R3, R17, 0x80000000, RZ, 0xc0, !PT ;  /* 0x8000000011037812 */ /* 0x000fc800078ec0ff */
[----:B------:R-:W-:-:S04]  /*6450*/  SHF.R.U32.HI R3, RZ, 0x18, R3 ;  /* 0x00000018ff037819 */ /* 0x000fc80000011603 */
[----:B------:R-:W-:-:S05]  /*6460*/  LOP3.LUT R3, R0, R3, RZ, 0xfc, !PT ;  /* 0x0000000300037212 */ /* 0x000fca00078efcff */
[----:B------:R0:W-:Y:S01]  /*6470*/  STG.E.U8 desc[UR36][R8.64], R3 ;  /* 0x0000000308007986 */ /* 0x0001e2000c101124 */
[----:B------:R-:W-:Y:S05]  /*6480*/  BRA `(.L_x_1947) ;  /* 0x0000000400ac7947 */ /* 0x000fea0003800000 */
.L_x_1957:
[----:B------:R-:W0:Y:S02]  /*6490*/  I2F.S16 R0, R17 ;  /* 0x0000001100007306 */ /* 0x000e240000101400 */
[----:B0-----:R-:W-:-:S05]  /*64a0*/  F2FP.BF16.F32.PACK_AB R0, RZ, R0 ;  /* 0x00000000ff00723e */ /* 0x001fca00000010ff */
[----:B------:R0:W-:Y:S01]  /*64b0*/  STG.E.U16 desc[UR36][R8.64], R0 ;  /* 0x0000000008007986 */ /* 0x0001e2000c101524 */
[----:B------:R-:W-:Y:S05]  /*64c0*/  BRA `(.L_x_1947) ;  /* 0x00000004009c7947 */ /* 0x000fea0003800000 */
.L_x_1954:
        /* <DEDUP_REMOVED lines=10> */
.L_x_1966:
        /* <DEDUP_REMOVED lines=17> */
.L_x_1969:
[----:B------:R-:W-:-:S04]  /*6680*/  LOP3.LUT R3, R17, 0x80000000, RZ, 0xc0, !PT ;  /* 0x8000000011037812 */ /* 0x000fc800078ec0ff */
[----:B------:R-:W-:-:S04]  /*6690*/  SHF.R.U32.HI R3, RZ, 0x18, R3 ;  /* 0x00000018ff037819 */ /* 0x000fc80000011603 */
[----:B------:R-:W-:-:S04]  /*66a0*/  LOP3.LUT R0, R0, R3, RZ, 0xfc, !PT ;  /* 0x0000000300007212 */ /* 0x000fc800078efcff */
[----:B------:R-:W-:-:S07]  /*66b0*/  PRMT R4, R0, 0x7610, R4 ;  /* 0x0000761000047816 */ /* 0x000fce0000000004 */
.L_x_1968:
[----:B------:R-:W-:Y:S05]  /*66c0*/  BSYNC B0 ;  /* 0x0000000000007941 */ /* 0x000fea0003800000 */
.L_x_1967:
[----:B------:R0:W-:Y:S01]  /*66d0*/  STG.E.U8 desc[UR36][R8.64], R4 ;  /* 0x0000000408007986 */ /* 0x0001e2000c101124 */
[----:B------:R-:W-:Y:S05]  /*66e0*/  BRA `(.L_x_1947) ;  /* 0x0000000400147947 */ /* 0x000fea0003800000 */
.L_x_1965:
        /* <DEDUP_REMOVED lines=17> */
.L_x_1972:
[----:B------:R-:W-:-:S04]  /*6800*/  LOP3.LUT R3, R17, 0x80000000, RZ, 0xc0, !PT ;  /* 0x8000000011037812 */ /* 0x000fc800078ec0ff */
[----:B------:R-:W-:-:S04]  /*6810*/  SHF.R.U32.HI R3, RZ, 0x18, R3 ;  /* 0x00000018ff037819 */ /* 0x000fc80000011603 */
[----:B------:R-:W-:-:S04]  /*6820*/  LOP3.LUT R0, R0, R3, RZ, 0xfc, !PT ;  /* 0x0000000300007212 */ /* 0x000fc800078efcff */
[----:B------:R-:W-:-:S07]  /*6830*/  PRMT R4, R0, 0x7610, R4 ;  /* 0x0000761000047816 */ /* 0x000fce0000000004 */
.L_x_1971:
[----:B------:R-:W-:Y:S05]  /*6840*/  BSYNC B0 ;  /* 0x0000000000007941 */ /* 0x000fea0003800000 */
.L_x_1970:
[----:B------:R0:W-:Y:S01]  /*6850*/  STG.E.U8 desc[UR36][R8.64], R4 ;  /* 0x0000000408007986 */ /* 0x0001e2000c101124 */
[----:B------:R-:W-:Y:S05]  /*6860*/  BRA `(.L_x_1947) ;  /* 0x0000000000b47947 */ /* 0x000fea0003800000 */
.L_x_1964:
        /* <DEDUP_REMOVED lines=22> */
.L_x_1946:
        /* <DEDUP_REMOVED lines=16> */
.L_x_1975:
[----:B------:R-:W-:Y:S05]  /*6ad0*/  BRA `(.L_x_1947) ;  /* 0x0000000000187947 */ /* 0x000fea0003800000 */
.L_x_1974:
[----:B------:R-:W-:-:S04]  /*6ae0*/  PRMT R4, R17, 0x9910, RZ ;  /* 0x0000991011047816 */ /* 0x000fc800000000ff */
[----:B------:R-:W-:-:S05]  /*6af0*/  SHF.R.S32.HI R5, RZ, 0x1f, R4 ;  /* 0x0000001fff057819 */ /* 0x000fca0000011404 */
[----:B------:R0:W-:Y:S01]  /*6b00*/  STG.E.64 desc[UR36][R8.64], R4 ;  /* 0x0000000408007986 */ /* 0x0001e2000c101b24 */
[----:B------:R-:W-:Y:S05]  /*6b10*/  BRA `(.L_x_1947) ;  /* 0x0000000000087947 */ /* 0x000fea0003800000 */
.L_x_1973:
[----:B------:R-:W-:-:S05]  /*6b20*/  PRMT R3, R17, 0x9910, RZ ;  /* 0x0000991011037816 */ /* 0x000fca00000000ff */
[----:B------:R0:W-:Y:S02]  /*6b30*/  STG.E desc[UR36][R8.64], R3 ;  /* 0x0000000308007986 */ /* 0x0001e4000c101924 */
.L_x_1947:
[----:B------:R-:W-:-:S07]  /*6b40*/  VIADD R2, R2, 0x80 ;  /* 0x0000008002027836 */ /* 0x000fce0000000000 */
.L_x_1907:
[----:B------:R-:W-:Y:S05]  /*6b50*/  BSYNC B6 ;  /* 0x0000000000067941 */ /* 0x000fea0003800000 */
.L_x_1906:
[----:B------:R-:W-:-:S13]  /*6b60*/  ISETP.GE.AND P0, PT, R2, R22, PT ;  /* 0x000000160200720c */ /* 0x000fda0003f06270 */
[----:B------:R-:W-:Y:S05]  /*6b70*/  @P0 EXIT ;  /* 0x000000000000094d */ /* 0x000fea0003800000 */
[----:B0123--:R-:W0:Y:S01]  /*6b80*/  LDC.64 R4, c[0x0][0x218] ;  /* 0x00008600ff047b82 */ /* 0x00fe220000000a00 */
[----:B------:R-:W-:Y:S01]  /*6b90*/  PRMT R0, R19, 0x9910, RZ ;  /* 0x0000991013007816 */ /* 0x000fe200000000ff */
[----:B------:R-:W-:Y:S01]  /*6ba0*/  IMAD R2, R23, 0x200, R2 ;  /* 0x0000020017027824 */ /* 0x000fe200078e0202 */
[----:B------:R-:W-:Y:S02]  /*6bb0*/  ULDC UR4, c[0x0][0x238] ;  /* 0x00008e0000047ab9 */ /* 0x000fe40000000800 */
[----:B------:R-:W-:Y:S01]  /*6bc0*/  ISETP.GT.AND P1, PT, R0, 0x9, PT ;  /* 0x000000090000780c */ /* 0x000fe20003f24270 */
[----:B----4-:R-:W-:-:S05]  /*6bd0*/  IMAD R3, R2, UR4, RZ ;  /* 0x0000000402037c24 */ /* 0x010fca000f8e02ff */
        /* <DEDUP_REMOVED lines=13> */
.L_x_1979:
[----:B------:R-:W-:Y:S01]  /*6cb0*/  STG.E.U8 desc[UR36][R2.64], R16 ;  /* 0x0000001002007986 */ /* 0x000fe2000c101124 */
[----:B------:R-:W-:Y:S05]  /*6cc0*/  EXIT ;  /* 0x000000000000794d */ /* 0x000fea0003800000 */
.L_x_1978:
        /* <DEDUP_REMOVED lines=10> */
.L_x_1982:
[----:B------:R-:W-:-:S05]  /*6d70*/  PRMT R5, R16, 0x9910, RZ ;  /* 0x0000991010057816 */ /* 0x000fca00000000ff */
[----:B------:R-:W-:Y:S01]  /*6d80*/  STG.E desc[UR36][R2.64], R5 ;  /* 0x0000000502007986 */ /* 0x000fe2000c101924 */
[----:B------:R-:W-:Y:S05]  /*6d90*/  EXIT ;  /* 0x000000000000794d */ /* 0x000fea0003800000 */
.L_x_1981:
[----:B------:R-:W-:Y:S01]  /*6da0*/  STG.E.U16 desc[UR36][R2.64], R16 ;  /* 0x0000001002007986 */ /* 0x000fe2000c101524 */
[----:B------:R-:W-:Y:S05]  /*6db0*/  EXIT ;  /* 0x000000000000794d */ /* 0x000fea0003800000 */
.L_x_1977:
        /* <DEDUP_REMOVED lines=9> */
.L_x_1984:
[----:B------:R-:W0:Y:S02]  /*6e50*/  I2F.S16 R0, R16 ;  /* 0x0000001000007306 */ /* 0x000e240000101400 */
[----:B0-----:R-:W-:-:S05]  /*6e60*/  F2FP.F16.F32.PACK_AB R0, RZ, R0 ;  /* 0x00000000ff00723e */ /* 0x001fca00000000ff */
[----:B------:R-:W-:Y:S01]  /*6e70*/  STG.E.U16 desc[UR36][R2.64], R0 ;  /* 0x0000000002007986 */ /* 0x000fe2000c101524 */
[----:B------:R-:W-:Y:S05]  /*6e80*/  EXIT ;  /* 0x000000000000794d */ /* 0x000fea0003800000 */
.L_x_1983:
        /* <DEDUP_REMOVED lines=10> */
.L_x_1986:
[----:B------:R-:W0:Y:S02]  /*6f30*/  I2F.S16 R16, R16 ;  /* 0x0000001000107306 */ /* 0x000e240000101400 */
[----:B0-----:R-:W-:-:S04]  /*6f40*/  F2FP.F16.F32.PACK_AB R5, RZ, R16 ;  /* 0x00000010ff05723e */ /* 0x001fc800000000ff */
[----:B------:R-:W-:-:S05]  /*6f50*/  PRMT R5, R5, 0x5410, RZ ;  /* 0x0000541005057816 */ /* 0x000fca00000000ff */
[----:B------:R-:W-:Y:S01]  /*6f60*/  STG.E desc[UR36][R2.64], R5 ;  /* 0x0000000502007986 */ /* 0x000fe2000c101924 */
[----:B------:R-:W-:Y:S05]  /*6f70*/  EXIT ;  /* 0x000000000000794d */ /* 0x000fea0003800000 */
.L_x_1985:
[----:B------:R-:W0:Y:S02]  /*6f80*/  I2F.F64.S16 R16, R16 ;  /* 0x0000001000107312 */ /* 0x000e240000101c00 */
[----:B0-----:R-:W-:Y:S01]  /*6f90*/  STG.E.64 desc[UR36][R2.64], R16 ;  /* 0x0000001002007986 */ /* 0x001fe2000c101b24 */
[----:B------:R-:W-:Y:S05]  /*6fa0*/  EXIT ;  /* 0x000000000000794d */ /* 0x000fea0003800000 */
.L_x_1976:
        /* <DEDUP_REMOVED lines=13> */
.L_x_1989:
[----:B------:R-:W0:Y:S01]  /*7080*/  I2F.F64.S16 R16, R16 ;  /* 0x0000001000107312 */ /* 0x000e220000101c00 */
[----:B------:R-:W-:-:S05]  /*7090*/  CS2R R18, SRZ ;  /* 0x0000000000127805 */ /* 0x000fca000001ff00 */
[----:B0-----:R-:W-:Y:S01]  /*70a0*/  STG.E.128 desc[UR36][R2.64], R16 ;  /* 0x0000001002007986 */ /* 0x001fe2000c101d24 */
[----:B------:R-:W-:Y:S05]  /*70b0*/  EXIT ;  /* 0x000000000000794d */ /* 0x000fea0003800000 */
.L_x_1988:
        /* <DEDUP_REMOVED lines=21> */
.L_x_1993:
[----:B------:R-:W-:Y:S05]  /*7210*/  BSYNC B0 ;  /* 0x0000000000007941 */ /* 0x000fea0003800000 */
.L_x_1992:
[----:B------:R-:W-:-:S05]  /*7220*/  LOP3.LUT R5, R0, R5, RZ, 0xfc, !PT ;  /* 0x0000000500057212 */ /* 0x000fca00078efcff */
[----:B------:R-:W-:Y:S01]  /*7230*/  STG.E.U8 desc[UR36][R2.64], R5 ;  /* 0x0000000502007986 */ /* 0x000fe2000c101124 */
[----:B------:R-:W-:Y:S05]  /*7240*/  EXIT ;  /* 0x000000000000794d */ /* 0x000fea0003800000 */
.L_x_1991:
        /* <DEDUP_REMOVED lines=13> */
.L_x_1995:
[----:B------:R-:W-:Y:S01]  /*7320*/  IMAD.MOV.U32 R0, RZ, RZ, 0x7f ;  /* 0x0000007fff007424 */ /* 0x000fe200078e00ff */
[----:B------:R-:W-:-:S04]  /*7330*/  ISETP.GT.U32.AND P0, PT, R4, 0x7f800000, PT ;  /* 0x7f8000000400780c */ /* 0x000fc80003f04070 */
[----:B------:R-:W-:-:S09]  /*7340*/  SEL R0, R0, 0x7c, P0 ;  /* 0x0000007c00007807 */ /* 0x000fd20000000000 */
.L_x_1996:
[----:B------:R-:W-:Y:S05]  /*7350*/  BSYNC B0 ;  /* 0x0000000000007941 */ /* 0x000fea0003800000 */
.L_x_1994:
[----:B------:R-:W-:-:S04]  /*7360*/  LOP3.LUT R4, R5, 0x80000000, RZ, 0xc0, !PT ;  /* 0x8000000005047812 */ /* 0x000fc800078ec0ff */
[----:B------:R-:W-:-:S04]  /*7370*/  SHF.R.U32.HI R5, RZ, 0x18, R4 ;  /* 0x00000018ff057819 */ /* 0x000fc80000011604 */
[----:B------:R-:W-:-:S05]  /*7380*/  LOP3.LUT R5, R0, R5, RZ, 0xfc, !PT ;  /* 0x0000000500057212 */ /* 0x000fca00078efcff */
[----:B------:R-:W-:Y:S01]  /*7390*/  STG.E.U8 desc[UR36][R2.64], R5 ;  /* 0x0000000502007986 */ /* 0x000fe2000c101124 */
[----:B------:R-:W-:Y:S05]  /*73a0*/  EXIT ;  /* 0x000000000000794d */ /* 0x000fea0003800000 */
.L_x_1990:
[----:B------:R-:W0:Y:S02]  /*73b0*/  I2F.S16 R0, R16 ;  /* 0x0000001000007306 */ /* 0x000e240000101400 */
[----:B0-----:R-:W-:-:S05]  /*73c0*/  F2FP.BF16.F32.PACK_AB R0, RZ, R0 ;  /* 0x00000000ff00723e */ /* 0x001fca00000010ff */
[----:B------:R-:W-:Y:S01]  /*73d0*/  STG.E.U16 desc[UR36][R2.64], R0 ;  /* 0x0000000002007986 */ /* 0x000fe2000c101524 */
[----:B------:R-:W-:Y:S05]  /*73e0*/  EXIT ;  /* 0x000000000000794d */ /* 0x000fea0003800000 */
.L_x_1987:
        /* <DEDUP_REMOVED lines=10> */
.L_x_1999:
        /* <DEDUP_REMOVED lines=17> */
.L_x_2002:
[----:B------:R-:W-:-:S04]  /*75a0*/  LOP3.LUT R0, R7, 0x80000000, RZ, 0xc0, !PT ;  /* 0x8000000007007812 */ /* 0x000fc800078ec0ff */
[----:B------:R-:W-:-:S04]  /*75b0*/  SHF.R.U32.HI R5, RZ, 0x18, R0 ;  /* 0x00000018ff057819 */ /* 0x000fc80000011600 */
[----:B------:R-:W-:-:S04]  /*75c0*/  LOP3.LUT R4, R4, R5, RZ, 0xfc, !PT ;  /* 0x0000000504047212 */ /* 0x000fc800078efcff */
[----:B------:R-:W-:-:S07]  /*75d0*/  PRMT R0, R4, 0x7610, R0 ;  /* 0x0000761004007816 */ /* 0x000fce0000000000 */
.L_x_2001:
[----:B------:R-:W-:Y:S05]  /*75e0*/  BSYNC B0 ;  /* 0x0000000000007941 */ /* 0x000fea0003800000 */
.L_x_2000:
[----:B------:R-:W-:Y:S01]  /*75f0*/  STG.E.U8 desc[UR36][R2.64], R0 ;  /* 0x0000000002007986 */ /* 0x000fe2000c101124 */
[----:B------:R-:W-:Y:S05]  /*7600*/  EXIT ;  /* 0x000000000000794d */ /* 0x000fea0003800000 */
.L_x_1998:
        /* <DEDUP_REMOVED lines=17> */
.L_x_2005:
[----:B------:R-:W-:-:S04]  /*7720*/  LOP3.LUT R0, R7, 0x80000000, RZ, 0xc0, !PT ;  /* 0x8000000007007812 */ /* 0x000fc800078ec0ff */
[----:B------:R-:W-:-:S04]  /*7730*/  SHF.R.U32.HI R5, RZ, 0x18, R0 ;  /* 0x00000018ff057819 */ /* 0x000fc80000011600 */
[----:B------:R-:W-:-:S04]  /*7740*/  LOP3.LUT R4, R4, R5, RZ, 0xfc, !PT ;  /* 0x0000000504047212 */ /* 0x000fc800078efcff */
[----:B------:R-:W-:-:S07]  /*7750*/  PRMT R0, R4, 0x7610, R0 ;  /* 0x0000761004007816 */ /* 0x000fce0000000000 */
.L_x_2004:
[----:B------:R-:W-:Y:S05]  /*7760*/  BSYNC B0 ;  /* 0x0000000000007941 */ /* 0x000fea0003800000 */
.L_x_2003:
[----:B------:R-:W-:Y:S01]  /*7770*/  STG.E.U8 desc[UR36][R2.64], R0 ;  /* 0x0000000002007986 */ /* 0x000fe2000c101124 */
[----:B------:R-:W-:Y:S05]  /*7780*/  EXIT ;  /* 0x000000000000794d */ /* 0x000fea0003800000 */
.L_x_1997:
        /* <DEDUP_REMOVED lines=22> */
.L_x_1980:
        /* <DEDUP_REMOVED lines=16> */
.L_x_2008:
[----:B------:R-:W-:Y:S05]  /*79f0*/  EXIT ;  /* 0x000000000000794d */ /* 0x000fea0003800000 */
.L_x_2007:
[----:B------:R-:W-:-:S04]  /*7a00*/  PRMT R4, R16, 0x9910, RZ ;  /* 0x0000991010047816 */ /* 0x000fc800000000ff */
[----:B------:R-:W-:-:S05]  /*7a10*/  SHF.R.S32.HI R5, RZ, 0x1f, R4 ;  /* 0x0000001fff057819 */ /* 0x000fca0000011404 */
[----:B------:R-:W-:Y:S01]  /*7a20*/  STG.E.64 desc[UR36][R2.64], R4 ;  /* 0x0000000402007986 */ /* 0x000fe2000c101b24 */
[----:B------:R-:W-:Y:S05]  /*7a30*/  EXIT ;  /* 0x000000000000794d */ /* 0x000fea0003800000 */
.L_x_2006:
[----:B------:R-:W-:-:S05]  /*7a40*/  PRMT R5, R16, 0x9910, RZ ;  /* 0x0000991010057816 */ /* 0x000fca00000000ff */
[----:B------:R-:W-:Y:S01]  /*7a50*/  STG.E desc[UR36][R2.64], R5 ;  /* 0x0000000502007986 */ /* 0x000fe2000c101924 */
[----:B------:R-:W-:Y:S05]  /*7a60*/  EXIT ;  /* 0x000000000000794d */ /* 0x000fea0003800000 */
.L_x_2009:
        /* <DEDUP_REMOVED lines=9> */
.L_x_20506:


//--------------------- .text._ZN2at6native18elementwise_kernelILi128ELi4EZNS0_22gpu_kernel_impl_nocastINS0_13AUnaryFunctorIsssZZZNS0_18rshift_kernel_cudaERNS_18TensorIteratorBaseEENKUlvE_clEvENKUlvE3_clEvEUlssE_EEEEvS5_RKT_EUliE_EEviT1_ --------------------------
	.section	.text._ZN2at6native18elementwise_kernelILi128ELi4EZNS0_22gpu_kernel_impl_nocastINS0_13AUnaryFunctorIsssZZZNS0_18rshift_kernel_cudaERNS_18TensorIteratorBaseEENKUlvE_clEvENKUlvE3_clEvEUlssE_EEEEvS5_RKT_EUliE_EEviT1_,"ax",@progbits
	.align	128
        .global         _ZN2at6native18elementwise_kernelILi128ELi4EZNS0_22gpu_kernel_impl_nocastINS0_13AUnaryFunctorIsssZZZNS0_18rshift_kernel_cudaERNS_18TensorIteratorBaseEENKUlvE_clEvENKUlvE3_clEvEUlssE_EEEEvS5_RKT_EUliE_EEviT1_
        .type           _ZN2at6native18elementwise_kernelILi128ELi4EZNS0_22gpu_kernel_impl_nocastINS0_13AUnaryFunctorIsssZZZNS0_18rshift_kernel_cudaERNS_18TensorIteratorBaseEENKUlvE_clEvENKUlvE3_clEvEUlssE_EEEEvS5_RKT_EUliE_EEviT1_,@function
        .size           _ZN2at6native18elementwise_kernelILi128ELi4EZNS0_22gpu_kernel_impl_nocastINS0_13AUnaryFunctorIsssZZZNS0_18rshift_kernel_cudaERNS_18TensorIteratorBaseEENKUlvE_clEvENKUlvE3_clEvEUlssE_EEEEvS5_RKT_EUliE_EEviT1_,(.L_x_20507 - _ZN2at6native18elementwise_kernelILi128ELi4EZNS0_22gpu_kernel_impl_nocastINS0_13AUnaryFunctorIsssZZZNS0_18rshift_kernel_cudaERNS_18TensorIteratorBaseEENKUlvE_clEvENKUlvE3_clEvEUlssE_EEEEvS5_RKT_EUliE_EEviT1_)
        .other          _ZN2at6native18elementwise_kernelILi128ELi4EZNS0_22gpu_kernel_impl_nocastINS0_13AUnaryFunctorIsssZZZNS0_18rshift_kernel_cudaERNS_18TensorIteratorBaseEENKUlvE_clEvENKUlvE3_clEvEUlssE_EEEEvS5_RKT_EUliE_EEviT1_,@"STO_CUDA_ENTRY STV_DEFAULT"
_ZN2at6native18elementwise_kernelILi128ELi4EZNS0_22gpu_kernel_impl_nocastINS0_13AUnaryFunctorIsssZZZNS0_18rshift_kernel_cudaERNS_18TensorIteratorBaseEENKUlvE_clEvENKUlvE3_clEvEUlssE_EEEEvS5_RKT_EUliE_EEviT1_:
.text._ZN2at6native18elementwise_kernelILi128ELi4EZNS0_22gpu_kernel_impl_nocastINS0_13AUnaryFunctorIsssZZZNS0_18rshift_kernel_cudaERNS_18TensorIteratorBaseEENKUlvE_clEvENKUlvE3_clEvEUlssE_EEEEvS5_RKT_EUliE_EEviT1_:
        /* <DEDUP_REMOVED lines=311> */
.L_x_2012:
[----:B------:R-:W-:Y:S02]  /*1370*/  ULDC.64 UR8, c[0x0][0x418] ;  /* 0x0001060000087ab9 */ /* 0x000fe40000000a00 */
[----:B------:R-:W-:-:S04]  /*1380*/  IADD3 R4, P0, R2, UR8, RZ ;  /* 0x0000000802047c10 */ /* 0x000fc8000ff1e0ff */
[----:B------:R-:W-:Y:S01]  /*1390*/  IADD3.X R5, RZ, UR9, RZ, P0, !PT ;  /* 0x00000009ff057c10 */ /* 0x000fe200087fe4ff */
[----:B------:R-:W0:Y:S01]  /*13a0*/  LDC.U16 R2, c[0x0][0x422] ;  /* 0x00010880ff027b82 */ /* 0x000e220000000400 */
[----:B------:R-:W-:-:S03]  /*13b0*/  ULDC.64 UR8, c[0x0][0x410] ;  /* 0x0001040000087ab9 */ /* 0x000fc60000000a00 */
[----:B------:R-:W2:Y:S01]  /*13c0*/  LDG.E.S16 R4, desc[UR4][R4.64] ;  /* 0x0000000404047981 */ /* 0x000ea2000c1e1700 */
[----:B------:R-:W-:Y:S02]  /*13d0*/  IADD3 R0, R0, 0x80, RZ ;  /* 0x0000008000007810 */ /* 0x000fe40007ffe0ff */
[----:B0-----:R-:W-:Y:S02]  /*13e0*/  PRMT R7, R2, 0x9910, RZ ;  /* 0x0000991002077816 */ /* 0x001fe400000000ff */
[----:B------:R-:W-:-:S05]  /*13f0*/  IADD3 R2, P0, R3, UR8, RZ ;  /* 0x0000000803027c10 */ /* 0x000fca000ff1e0ff */
[----:B------:R-:W-:Y:S01]  /*1400*/  IMAD.X R3, RZ, RZ, UR9, P0 ;  /* 0x00000009ff037e24 */ /* 0x000fe200080e06ff */
[----:B--2---:R-:W-:-:S04]  /*1410*/  VIMNMX.U32 R6, R4, 0xf, PT ;  /* 0x0000000f04067848 */ /* 0x004fc80003fe0000 */
[----:B------:R-:W-:-:S05]  /*1420*/  SHF.R.S32.HI R7, RZ, R6, R7 ;  /* 0x00000006ff077219 */ /* 0x000fca0000011407 */
[----:B------:R0:W-:Y:S02]  /*1430*/  STG.E.U16 desc[UR4][R2.64], R7 ;  /* 0x0000000702007986 */ /* 0x0001e4000c101504 */
.L_x_2011:
[----:B------:R-:W-:Y:S05]  /*1440*/  BSYNC B0 ;  /* 0x0000000000007941 */ /* 0x000fea0003800000 */
.L_x_2010:
[----:B------:R-:W-:Y:S01]  /*1450*/  ISETP.GE.AND P0, PT, R0, UR6, PT ;  /* 0x0000000600007c0c */ /* 0x000fe2000bf06270 */
[----:B------:R-:W-:-:S12]  /*1460*/  BSSY B0, `(.L_x_2013) ;  /* 0x000027a000007945 */ /* 0x000fd80003800000 */
[----:B------:R-:W-:Y:S05]  /*1470*/  @P0 BRA `(.L_x_2014) ;  /* 0x0000002400e00947 */ /* 0x000fea0003800000 */
[----:B------:R-:W1:Y:S01]  /*1480*/  LDC R8, c[0x0][0x218] ;  /* 0x00008600ff087b82 */ /* 0x000e620000000800 */
[----:B0-----:R-:W-:Y:S02]  /*1490*/  CS2R R2, SRZ ;  /* 0x0000000000027805 */ /* 0x001fe4000001ff00 */
[----:B-1----:R-:W-:-:S13]  /*14a0*/  ISETP.NE.AND P0, PT, R8, RZ, PT ;  /* 0x000000ff0800720c */ /* 0x002fda0003f05270 */
        /* <DEDUP_REMOVED lines=299> */
.L_x_2015:
        /* <DEDUP_REMOVED lines=10> */
[----:B------:R-:W-:Y:S02]  /*2800*/  ISETP.GE.AND P0, PT, R0, UR6, PT ;  /* 0x0000000600007c0c */ /* 0x000fe4000bf06270 */
[----:B--2---:R-:W-:-:S04]  /*2810*/  VIMNMX.U32 R6, R4, 0xf, PT ;  /* 0x0000000f04067848 */ /* 0x004fc80003fe0000 */
[----:B------:R-:W-:-:S05]  /*2820*/  SHF.R.S32.HI R7, RZ, R6, R7 ;  /* 0x00000006ff077219 */ /* 0x000fca0000011407 */
[----:B------:R1:W-:Y:S02]  /*2830*/  STG.E.U16 desc[UR4][R2.64], R7 ;  /* 0x0000000702007986 */ /* 0x0003e4000c101504 */
[----:B------:R-:W-:Y:S05]  /*2840*/  @P0 BRA `(.L_x_2014) ;  /* 0x0000001000ec0947 */ /* 0x000fea0003800000 */
[----:B------:R-:W0:Y:S01]  /*2850*/  LDC R8, c[0x0][0x218] ;  /* 0x00008600ff087b82 */ /* 0x000e220000000800 */
[----:B-1----:R-:W-:Y:S02]  /*2860*/  CS2R R2, SRZ ;  /* 0x0000000000027805 */ /* 0x002fe4000001ff00 */
        /* <DEDUP_REMOVED lines=300> */
.L_x_2016:
        /* <DEDUP_REMOVED lines=8> */
[----:B------:R-:W-:-:S04]  /*3bb0*/  IADD3 R2, P0, R3, UR8, RZ ;  /* 0x0000000803027c10 */ /* 0x000fc8000ff1e0ff */
[----:B------:R-:W-:Y:S02]  /*3bc0*/  IADD3.X R3, RZ, UR9, RZ, P0, !PT ;  /* 0x00000009ff037c10 */ /* 0x000fe400087fe4ff */
[----:B--2---:R-:W-:-:S04]  /*3bd0*/  VIMNMX.U32 R6, R4, 0xf, PT ;  /* 0x0000000f04067848 */ /* 0x004fc80003fe0000 */
[----:B------:R-:W-:-:S05]  /*3be0*/  SHF.R.S32.HI R7, RZ, R6, R7 ;  /* 0x00000006ff077219 */ /* 0x000fca0000011407 */
[----:B------:R2:W-:Y:S02]  /*3bf0*/  STG.E.U16 desc[UR4][R2.64], R7 ;  /* 0x0000000702007986 */ /* 0x0005e4000c101504 */
.L_x_2014:
[----:B------:R-:W-:Y:S05]  /*3c00*/  BSYNC B0 ;  /* 0x0000000000007941 */ /* 0x000fea0003800000 */
.L_x_2013:
        /* <DEDUP_REMOVED lines=304> */
.L_x_2017:
[----:B------:R-:W-:Y:S02]  /*4f10*/  ULDC.64 UR6, c[0x0][0x418] ;  /* 0x0001060000067ab9 */ /* 0x000fe40000000a00 */
[----:B------:R-:W-:-:S04]  /*4f20*/  IADD3 R4, P0, R2, UR6, RZ ;  /* 0x0000000602047c10 */ /* 0x000fc8000ff1e0ff */
[----:B------:R-:W-:Y:S01]  /*4f30*/  IADD3.X R5, RZ, UR7, RZ, P0, !PT ;  /* 0x00000007ff057c10 */ /* 0x000fe200087fe4ff */
[----:B------:R-:W0:Y:S01]  /*4f40*/  LDC.U16 R0, c[0x0][0x422] ;  /* 0x00010880ff007b82 */ /* 0x000e220000000400 */
[----:B------:R-:W-:-:S03]  /*4f50*/  ULDC.64 UR6, c[0x0][0x410] ;  /* 0x0001040000067ab9 */ /* 0x000fc60000000a00 */
[----:B------:R-:W2:Y:S01]  /*4f60*/  LDG.E.S16 R4, desc[UR4][R4.64] ;  /* 0x0000000404047981 */ /* 0x000ea2000c1e1700 */
[----:B------:R-:W-:-:S04]  /*4f70*/  IADD3 R2, P0, R3, UR6, RZ ;  /* 0x0000000603027c10 */ /* 0x000fc8000ff1e0ff */
[----:B------:R-:W-:Y:S02]  /*4f80*/  IADD3.X R3, RZ, UR7, RZ, P0, !PT ;  /* 0x00000007ff037c10 */ /* 0x000fe400087fe4ff */
[----:B0-----:R-:W-:Y:S02]  /*4f90*/  PRMT R7, R0, 0x9910, RZ ;  /* 0x0000991000077816 */ /* 0x001fe400000000ff */
[----:B--2---:R-:W-:-:S04]  /*4fa0*/  VIMNMX.U32 R0, R4, 0xf, PT ;  /* 0x0000000f04007848 */ /* 0x004fc80003fe0000 */
[----:B------:R-:W-:-:S05]  /*4fb0*/  SHF.R.S32.HI R7, RZ, R0, R7 ;  /* 0x00000000ff077219 */ /* 0x000fca0000011407 */
[----:B------:R-:W-:Y:S01]  /*4fc0*/  STG.E.U16 desc[UR4][R2.64], R7 ;  /* 0x0000000702007986 */ /* 0x000fe2000c101504 */
[----:B------:R-:W-:Y:S05]  /*4fd0*/  EXIT ;  /* 0x000000000000794d */ /* 0x000fea0003800000 */
.L_x_2018:
        /* <DEDUP_REMOVED lines=10> */
.L_x_20507:


//--------------------- .text._ZN2at6native27unrolled_elementwise_kernelINS0_13AUnaryFunctorIsssZZZNS0_18rshift_kernel_cudaERNS_18TensorIteratorBaseEENKUlvE_clEvENKUlvE3_clEvEUlssE_EESt5arrayIPcLm2EELi4E23TrivialOffsetCalculatorILi1EjESD_NS0_6memory15LoadWithoutCastENSE_16StoreWithoutCastEEEviT_T0_T2_T3_T4_T5_ --------------------------
	.section	.text._ZN2at6native27unrolled_elementwise_kernelINS0_13AUnaryFunctorIsssZZZNS0_18rshift_kernel_cudaERNS_18TensorIteratorBaseEENKUlvE_clEvENKUlvE3_clEvEUlssE_EESt5arrayIPcLm2EELi4E23TrivialOffsetCalculatorILi1EjESD_NS0_6memory15LoadWithoutCastENSE_16StoreWithoutCastEEEviT_T0_T2_T3_T4_T5_,"ax",@progbits
	.align	128
        .global         _ZN2at6native27unrolled_elementwise_kernelINS0_13AUnaryFunctorIsssZZZNS0_18rshift_kernel_cudaERNS_18TensorIteratorBaseEENKUlvE_clEvENKUlvE3_clEvEUlssE_EESt5arrayIPcLm2EELi4E23TrivialOffsetCalculatorILi1EjESD_NS0_6memory15LoadWithoutCastENSE_16StoreWithoutCastEEEviT_T0_T2_T3_T4_T5_
        .type           _ZN2at6native27unrolled_elementwise_kernelINS0_13AUnaryFunctorIsssZZZNS0_18rshift_kernel_cudaERNS_18TensorIteratorBaseEENKUlvE_clEvENKUlvE3_clEvEUlssE_EESt5arrayIPcLm2EELi4E23TrivialOffsetCalculatorILi1EjESD_NS0_6memory15LoadWithoutCastENSE_16StoreWithoutCastEEEviT_T0_T2_T3_T4_T5_,@function
        .size           _ZN2at6native27unrolled_elementwise_kernelINS0_13AUnaryFunctorIsssZZZNS0_18rshift_kernel_cudaERNS_18TensorIteratorBaseEENKUlvE_clEvENKUlvE3_clEvEUlssE_EESt5arrayIPcLm2EELi4E23TrivialOffsetCalculatorILi1EjESD_NS0_6memory15LoadWithoutCastENSE_16StoreWithoutCastEEEviT_T0_T2_T3_T4_T5_,(.L_x_20508 - _ZN2at6native27unrolled_elementwise_kernelINS0_13AUnaryFunctorIsssZZZNS0_18rshift_kernel_cudaERNS_18TensorIteratorBaseEENKUlvE_clEvENKUlvE3_clEvEUlssE_EESt5arrayIPcLm2EELi4E23TrivialOffsetCalculatorILi1EjESD_NS0_6memory15LoadWithoutCastENSE_16StoreWithoutCastEEEviT_T0_T2_T3_T4_T5_)
        .other          _ZN2at6native27unrolled_elementwise_kernelINS0_13AUnaryFunctorIsssZZZNS0_18rshift_kernel_cudaERNS_18TensorIteratorBaseEENKUlvE_clEvENKUlvE3_clEvEUlssE_EESt5arrayIPcLm2EELi4E23TrivialOffsetCalculatorILi1EjESD_NS0_6memory15LoadWithoutCastENSE_16StoreWithoutCastEEEviT_T0_T2_T3_T4_T5_,@"STO_CUDA_ENTRY STV_DEFAULT"
_ZN2at6native27unrolled_elementwise_kernelINS0_13AUnaryFunctorIsssZZZNS0_18rshift_kernel_cudaERNS_18TensorIteratorBaseEENKUlvE_clEvENKUlvE3_clEvEUlssE_EESt5arrayIPcLm2EELi4E23TrivialOffsetCalculatorILi1EjESD_NS0_6memory15LoadWithoutCastENSE_16StoreWithoutCastEEEviT_T0_T2_T3_T4_T5_:
.text._ZN2at6native27unrolled_elementwise_kernelINS0_13AUnaryFunctorIsssZZZNS0_18rshift_kernel_cudaERNS_18TensorIteratorBaseEENKUlvE_clEvENKUlvE3_clEvEUlssE_EESt5arrayIPcLm2EELi4E23TrivialOffsetCalculatorILi1EjESD_NS0_6memory15LoadWithoutCastENSE_16StoreWithoutCastEEEviT_T0_T2_T3_T4_T5_:
        /* <DEDUP_REMOVED lines=13> */
[----:B------:R-:W1:Y:S01]  /*00d0*/  @!P1 LDC.64 R6, c[0x0][0x220] ;  /* 0x00008800ff069b82 */ /* 0x000e620000000a00 */
[----:B------:R-:W-:-:S05]  /*00e0*/  @!P1 VIADD R17, R17, 0x80 ;  /* 0x0000008011119836 */ /* 0x000fca0000000000 */
[----:B------:R-:W-:Y:S01]  /*00f0*/  ISETP.GE.AND P2, PT, R17, R2, PT ;  /* 0x000000021100720c */ /* 0x000fe20003f46270 */
[----:B0-----:R-:W-:Y:S01]  /*0100*/  @!P0 IMAD.WIDE.U32 R8, R5, 0x2, R8 ;  /* 0x0000000205088825 */ /* 0x001fe200078e0008 */
[----:B------:R-:W-:-:S06]  /*0110*/  CS2R R4, SRZ ;  /* 0x0000000000047805 */ /* 0x000fcc000001ff00 */
[----:B------:R0:W2:Y:S05]  /*0120*/  @!P0 LDG.E.S16 R5, desc[UR4][R8.64] ;  /* 0x0000000408058981 */ /* 0x0000aa000c1e1700 */
[----:B------:R-:W3:Y:S01]  /*0130*/  @!P2 LDC.64 R10, c[0x0][0x220] ;  /* 0x00008800ff0aab82 */ /* 0x000ee20000000a00 */
[----:B------:R-:W-:Y:S01]  /*0140*/  @!P2 LEA R15, R0, R17, 0x9 ;  /* 0x00000011000fa211 */ /* 0x000fe200078e48ff */
[----:B------:R-:W-:Y:S02]  /*0150*/  IMAD.MOV.U32 R16, RZ, RZ, RZ ;  /* 0x000000ffff107224 */ /* 0x000fe400078e00ff */
[----:B-1----:R-:W-:-:S04]  /*0160*/  @!P1 IMAD.WIDE.U32 R12, R13, 0x2, R6 ;  /* 0x000000020d0c9825 */ /* 0x002fc800078e0006 */
[----:B0-----:R-:W0:Y:S01]  /*0170*/  @!P0 LDC.64 R8, c[0x0][0x218] ;  /* 0x00008600ff088b82 */ /* 0x001e220000000a00 */
[----:B------:R-:W-:Y:S01]  /*0180*/  IMAD.MOV.U32 R7, RZ, RZ, RZ ;  /* 0x000000ffff077224 */ /* 0x000fe200078e00ff */
[----:B------:R1:W4:Y:S01]  /*0190*/  @!P1 LDG.E.S16 R16, desc[UR4][R12.64] ;  /* 0x000000040c109981 */ /* 0x000322000c1e1700 */
[----:B---3--:R-:W-:-:S05]  /*01a0*/  @!P2 IMAD.WIDE.U32 R14, R15, 0x2, R10 ;  /* 0x000000020f0ea825 */ /* 0x008fca00078e000a */
[----:B------:R-:W3:Y:S01]  /*01b0*/  @!P2 LDG.E.S16 R7, desc[UR4][R14.64] ;  /* 0x000000040e07a981 */ /* 0x000ee2000c1e1700 */
[----:B------:R-:W-:-:S04]  /*01c0*/  @!P2 IADD3 R17, R17, 0x80, RZ ;  /* 0x000000801111a810 */ /* 0x000fc80007ffe0ff */
[----:B------:R-:W-:-:S13]  /*01d0*/  ISETP.GE.AND P1, PT, R17, R2, PT ;  /* 0x000000021100720c */ /* 0x000fda0003f26270 */
[----:B------:R-:W1:Y:S01]  /*01e0*/  @!P1 LDC.64 R10, c[0x0][0x220] ;  /* 0x00008800ff0a9b82 */ /* 0x000e620000000a00 */
[----:B------:R-:W-:-:S04]  /*01f0*/  @!P1 IMAD R17, R0, 0x200, R17 ;  /* 0x0000020000119824 */ /* 0x000fc800078e0211 */
[----:B-1----:R-:W-:-:S03]  /*0200*/  @!P1 IMAD.WIDE.U32 R10, R17, 0x2, R10 ;  /* 0x00000002110a9825 */ /* 0x002fc600078e000a */
[----:B------:R-:W1:Y:S01]  /*0210*/  LDC.U16 R17, c[0x0][0x216] ;  /* 0x00008580ff117b82 */ /* 0x000e620000000400 */
[----:B------:R-:W-:Y:S01]  /*0220*/  VIADD R6, R3, 0x80 ;  /* 0x0000008003067836 */ /* 0x000fe20000000000 */
[----:B------:R-:W-:Y:S01]  /*0230*/  @!P0 LEA R13, R0, R3, 0x9 ;  /* 0x00000003000d8211 */ /* 0x000fe200078e48ff */
[----:B------:R2:W5:Y:S02]  /*0240*/  @!P1 LDG.E.S16 R4, desc[UR4][R10.64] ;  /* 0x000000040a049981 */ /* 0x000564000c1e1700 */
[----:B------:R-:W-:Y:S02]  /*0250*/  @!P0 IMAD.MOV.U32 R3, RZ, RZ, R6 ;  /* 0x000000ffff038224 */ /* 0x000fe400078e0006 */
[----:B0-----:R-:W-:Y:S01]  /*0260*/  @!P0 IMAD.WIDE.U32 R8, R13, 0x2, R8 ;  /* 0x000000020d088825 */ /* 0x001fe200078e0008 */
[----:B-1----:R-:W-:-:S05]  /*0270*/  PRMT R17, R17, 0x9910, RZ ;  /* 0x0000991011117816 */ /* 0x002fca00000000ff */
[----:B------:R-:W-:Y:S01]  /*0280*/  IMAD.MOV.U32 R6, RZ, RZ, R17 ;  /* 0x000000ffff067224 */ /* 0x000fe200078e0011 */
[----:B------:R-:W-:Y:S01]  /*0290*/  ISETP.GE.AND P1, PT, R3, R2, PT ;  /* 0x000000020300720c */ /* 0x000fe20003f26270 */
[----:B------:R-:W-:Y:S01]  /*02a0*/  BSSY B0, `(.L_x_2019) ;  /* 0x0000013000007945 */ /* 0x000fe20003800000 */
[----:B--2---:R-:W-:-:S04]  /*02b0*/  VIMNMX.U32 R5, R5, 0xf, PT ;  /* 0x0000000f05057848 */ /* 0x004fc80003fe0000 */
[----:B------:R-:W-:-:S05]  /*02c0*/  SHF.R.S32.HI R11, RZ, R5, R6 ;  /* 0x00000005ff0b7219 */ /* 0x000fca0000011406 */
[----:B------:R0:W-:Y:S01]  /*02d0*/  @!P0 STG.E.U16 desc[UR4][R8.64], R11 ;  /* 0x0000000b08008986 */ /* 0x0001e2000c101504 */
[----:B----4-:R-:W-:-:S04]  /*02e0*/  VIMNMX.U32 R5, R16, 0xf, PT ;  /* 0x0000000f10057848 */ /* 0x010fc80003fe0000 */
[----:B------:R-:W-:Y:S02]  /*02f0*/  SHF.R.S32.HI R5, RZ, R5, R6 ;  /* 0x00000005ff057219 */ /* 0x000fe40000011406 */
[----:B---3--:R-:W-:-:S04]  /*0300*/  VIMNMX.U32 R7, R7, 0xf, PT ;  /* 0x0000000f07077848 */ /* 0x008fc80003fe0000 */
[----:B------:R-:W-:Y:S01]  /*0310*/  SHF.R.S32.HI R7, RZ, R7, R6 ;  /* 0x00000007ff077219 */ /* 0x000fe20000011406 */
        /* <DEDUP_REMOVED lines=11> */
.L_x_2020:
[----:B------:R-:W-:Y:S05]  /*03d0*/  BSYNC B0 ;  /* 0x0000000000007941 */ /* 0x000fea0003800000 */
.L_x_2019:
        /* <DEDUP_REMOVED lines=9> */
.L_x_2021:
        /* <DEDUP_REMOVED lines=9> */
.L_x_20508:


//--------------------- .text._ZN2at6native29vectorized_elementwise_kernelILi2ENS0_13AUnaryFunctorIsssZZZNS0_18rshift_kernel_cudaERNS_18TensorIteratorBaseEENKUlvE_clEvENKUlvE3_clEvEUlssE_EESt5arrayIPcLm2EEEEviT0_T1_ --------------------------
	.section	.text._ZN2at6native29vectorized_elementwise_kernelILi2ENS0_13AUnaryFunctorIsssZZZNS0_18rshift_kernel_cudaERNS_18TensorIteratorBaseEENKUlvE_clEvENKUlvE3_clEvEUlssE_EESt5arrayIPcLm2EEEEviT0_T1_,"ax",@progbits
	.align	128
        .global         _ZN2at6native29vectorized_elementwise_kernelILi2ENS0_13AUnaryFunctorIsssZZZNS0_18rshift_kernel_cudaERNS_18TensorIteratorBaseEENKUlvE_clEvENKUlvE3_clEvEUlssE_EESt5arrayIPcLm2EEEEviT0_T1_
        .type           _ZN2at6native29vectorized_elementwise_kernelILi2ENS0_13AUnaryFunctorIsssZZZNS0_18rshift_kernel_cudaERNS_18TensorIteratorBaseEENKUlvE_clEvENKUlvE3_clEvEUlssE_EESt5arrayIPcLm2EEEEviT0_T1_,@function
        .size           _ZN2at6native29vectorized_elementwise_kernelILi2ENS0_13AUnaryFunctorIsssZZZNS0_18rshift_kernel_cudaERNS_18TensorIteratorBaseEENKUlvE_clEvENKUlvE3_clEvEUlssE_EESt5arrayIPcLm2EEEEviT0_T1_,(.L_x_20509 - _ZN2at6native29vectorized_elementwise_kernelILi2ENS0_13AUnaryFunctorIsssZZZNS0_18rshift_kernel_cudaERNS_18TensorIteratorBaseEENKUlvE_clEvENKUlvE3_clEvEUlssE_EESt5arrayIPcLm2EEEEviT0_T1_)
        .other          _ZN2at6native29vectorized_elementwise_kernelILi2ENS0_13AUnaryFunctorIsssZZZNS0_18rshift_kernel_cudaERNS_18TensorIteratorBaseEENKUlvE_clEvENKUlvE3_clEvEUlssE_EESt5arrayIPcLm2EEEEviT0_T1_,@"STO_CUDA_ENTRY STV_DEFAULT"
_ZN2at6native29vectorized_elementwise_kernelILi2ENS0_13AUnaryFunctorIsssZZZNS0_18rshift_kernel_cudaERNS_18TensorIteratorBaseEENKUlvE_clEvENKUlvE3_clEvEUlssE_EESt5arrayIPcLm2EEEEviT0_T1_:
.text._ZN2at6native29vectorized_elementwise_kernelILi2ENS0_13AUnaryFunctorIsssZZZNS0_18rshift_kernel_cudaERNS_18TensorIteratorBaseEENKUlvE_clEvENKUlvE3_clEvEUlssE_EESt5arrayIPcLm2EEEEviT0_T1_:
        /* <DEDUP_REMOVED lines=9> */
[----:B------:R-:W1:Y:S02]  /*0090*/  LDC.64 R2, c[0x0][0x220] ;  /* 0x00008800ff027b82 */ /* 0x000e640000000a00 */
[----:B-1----:R-:W-:-:S04]  /*00a0*/  IMAD.WIDE R2, R0, 0x2, R2 ;  /* 0x0000000200027825 */ /* 0x002fc800078e0202 */
[----:B0-----:R-:W-:Y:S02]  /*00b0*/  IMAD.WIDE.U32 R6, R5, 0x4, R2 ;  /* 0x0000000405067825 */ /* 0x001fe400078e0002 */
[----:B------:R-:W0:Y:S03]  /*00c0*/  LDC.U16 R11, c[0x0][0x216] ;  /* 0x00008580ff0b7b82 */ /* 0x000e260000000400 */
[----:B------:R-:W2:Y:S04]  /*00d0*/  LDG.E R4, desc[UR4][R6.64] ;  /* 0x0000000406047981 */ /* 0x000ea8000c1e1900 */
[----:B------:R-:W3:Y:S01]  /*00e0*/  LDG.E R8, desc[UR4][R6.64+0x200] ;  /* 0x0002000406087981 */ /* 0x000ee2000c1e1900 */
[----:B------:R-:W1:Y:S03]  /*00f0*/  LDC.64 R2, c[0x0][0x218] ;  /* 0x00008600ff027b82 */ /* 0x000e660000000a00 */
[----:B------:R-:W4:Y:S04]  /*0100*/  LDG.E R9, desc[UR4][R6.64+0x400] ;  /* 0x0004000406097981 */ /* 0x000f28000c1e1900 */
[----:B------:R5:W4:Y:S01]  /*0110*/  LDG.E R10, desc[UR4][R6.64+0x600] ;  /* 0x00060004060a7981 */ /* 0x000b22000c1e1900 */
[----:B0-----:R-:W-:Y:S01]  /*0120*/  PRMT R11, R11, 0x9910, RZ ;  /* 0x000099100b0b7816 */ /* 0x001fe200000000ff */
[----:B-1----:R-:W-:-:S04]  /*0130*/  IMAD.WIDE.U32 R2, R0, 0x2, R2 ;  /* 0x0000000200027825 */ /* 0x002fc800078e0002 */
[----:B------:R-:W-:Y:S02]  /*0140*/  IMAD.MOV.U32 R0, RZ, RZ, R11 ;  /* 0x000000ffff007224 */ /* 0x000fe400078e000b */
[----:B------:R-:W-:Y:S01]  /*0150*/  IMAD.WIDE R2, R5, 0x4, R2 ;  /* 0x0000000405027825 */ /* 0x000fe200078e0202 */
[C---:B--2---:R-:W-:Y:S02]  /*0160*/  PRMT R12, R4.reuse, 0xbb32, RZ ;  /* 0x0000bb32040c7816 */ /* 0x044fe400000000ff */
[----:B------:R-:W-:Y:S02]  /*0170*/  PRMT R11, R4, 0x9910, RZ ;  /* 0x00009910040b7816 */ /* 0x000fe400000000ff */
[C---:B---3--:R-:W-:Y:S01]  /*0180*/  PRMT R14, R8.reuse, 0xbb32, RZ ;  /* 0x0000bb32080e7816 */ /* 0x048fe200000000ff */
[----:B-----5:R-:W-:Y:S01]  /*0190*/  IMAD.MOV.U32 R6, RZ, RZ, R12 ;  /* 0x000000ffff067224 */ /* 0x020fe200078e000c */
[----:B------:R-:W-:Y:S01]  /*01a0*/  PRMT R13, R8, 0x9910, RZ ;  /* 0x00009910080d7816 */ /* 0x000fe200000000ff */
[----:B------:R-:W-:Y:S01]  /*01b0*/  IMAD.MOV.U32 R4, RZ, RZ, R11 ;  /* 0x000000ffff047224 */ /* 0x000fe200078e000b */
[----:B----4-:R-:W-:-:S02]  /*01c0*/  PRMT R15, R9, 0x9910, RZ ;  /* 0x00009910090f7816 */ /* 0x010fc400000000ff */
[----:B------:R-:W-:Y:S01]  /*01d0*/  PRMT R9, R9, 0xbb32, RZ ;  /* 0x0000bb3209097816 */ /* 0x000fe200000000ff */
[----:B------:R-:W-:Y:S01]  /*01e0*/  IMAD.MOV.U32 R8, RZ, RZ, R13 ;  /* 0x000000ffff087224 */ /* 0x000fe200078e000d */
[C---:B------:R-:W-:Y:S01]  /*01f0*/  PRMT R16, R10.reuse, 0x9910, RZ ;  /* 0x000099100a107816 */ /* 0x040fe200000000ff */
[----:B------:R-:W-:Y:S01]  /*0200*/  IMAD.MOV.U32 R12, RZ, RZ, R15 ;  /* 0x000000ffff0c7224 */ /* 0x000fe200078e000f */
[----:B------:R-:W-:Y:S01]  /*0210*/  PRMT R18, R10, 0xbb32, RZ ;  /* 0x0000bb320a127816 */ /* 0x000fe200000000ff */
[----:B------:R-:W-:Y:S01]  /*0220*/  IMAD.MOV.U32 R10, RZ, RZ, R14 ;  /* 0x000000ffff0a7224 */ /* 0x000fe200078e000e */
[----:B------:R-:W-:Y:S01]  /*0230*/  VIMNMX.U32 R7, R4, 0xf, PT ;  /* 0x0000000f04077848 */ /* 0x000fe20003fe0000 */
[----:B------:R-:W-:Y:S01]  /*0240*/  IMAD.MOV.U32 R14, RZ, RZ, R9 ;  /* 0x000000ffff0e7224 */ /* 0x000fe200078e0009 */
[----:B------:R-:W-:Y:S02]  /*0250*/  VIMNMX.U32 R9, R6, 0xf, PT ;  /* 0x0000000f06097848 */ /* 0x000fe40003fe0000 */
[----:B------:R-:W-:-:S02]  /*0260*/  VIMNMX.U32 R11, R8, 0xf, PT ;  /* 0x0000000f080b7848 */ /* 0x000fc40003fe0000 */
[----:B------:R-:W-:Y:S02]  /*0270*/  VIMNMX.U32 R13, R10, 0xf, PT ;  /* 0x0000000f0a0d7848 */ /* 0x000fe40003fe0000 */
[----:B------:R-:W-:Y:S02]  /*0280*/  VIMNMX.U32 R15, R12, 0xf, PT ;  /* 0x0000000f0c0f7848 */ /* 0x000fe40003fe0000 */
[----:B------:R-:W-:Y:S02]  /*0290*/  VIMNMX.U32 R17, R14, 0xf, PT ;  /* 0x0000000f0e117848 */ /* 0x000fe40003fe0000 */
[----:B------:R-:W-:Y:S02]  /*02a0*/  VIMNMX.U32 R19, R16, 0xf, PT ;  /* 0x0000000f10137848 */ /* 0x000fe40003fe0000 */
[----:B------:R-:W-:Y:S02]  /*02b0*/  VIMNMX.U32 R21, R18, 0xf, PT ;  /* 0x0000000f12157848 */ /* 0x000fe40003fe0000 */
[----:B------:R-:W-:-:S02]  /*02c0*/  SHF.R.S32.HI R7, RZ, R7, R0 ;  /* 0x00000007ff077219 */ /* 0x000fc40000011400 */
[--C-:B------:R-:W-:Y:S02]  /*02d0*/  SHF.R.S32.HI R4, RZ, R9, R0.reuse ;  /* 0x00000009ff047219 */ /* 0x100fe40000011400 */
[--C-:B------:R-:W-:Y:S02]  /*02e0*/  SHF.R.S32.HI R11, RZ, R11, R0.reuse ;  /* 0x0000000bff0b7219 */ /* 0x100fe40000011400 */
[--C-:B------:R-:W-:Y:S02]  /*02f0*/  SHF.R.S32.HI R6, RZ, R13, R0.reuse ;  /* 0x0000000dff067219 */ /* 0x100fe40000011400 */
[--C-:B------:R-:W-:Y:S02]  /*0300*/  SHF.R.S32.HI R15, RZ, R15, R0.reuse ;  /* 0x0000000fff0f7219 */ /* 0x100fe40000011400 */
[--C-:B------:R-:W-:Y:S02]  /*0310*/  SHF.R.S32.HI R8, RZ, R17, R0.reuse ;  /* 0x00000011ff087219 */ /* 0x100fe40000011400 */
[----:B------:R-:W-:-:S02]  /*0320*/  SHF.R.S32.HI R19, RZ, R19, R0 ;  /* 0x00000013ff137219 */ /* 0x000fc40000011400 */
[----:B------:R-:W-:Y:S02]  /*0330*/  SHF.R.S32.HI R0, RZ, R21, R0 ;  /* 0x00000015ff007219 */ /* 0x000fe40000011400 */
[----:B------:R-:W-:Y:S02]  /*0340*/  PRMT R7, R7, 0x5410, R4 ;  /* 0x0000541007077816 */ /* 0x000fe40000000004 */
[----:B------:R-:W-:Y:S02]  /*0350*/  PRMT R11, R11, 0x5410, R6 ;  /* 0x000054100b0b7816 */ /* 0x000fe40000000006 */
[----:B------:R-:W-:Y:S01]  /*0360*/  PRMT R15, R15, 0x5410, R8 ;  /* 0x000054100f0f7816 */ /* 0x000fe20000000008 */
[----:B------:R-:W-:Y:S01]  /*0370*/  STG.E desc[UR4][R2.64], R7 ;  /* 0x0000000702007986 */ /* 0x000fe2000c101904 */
[----:B------:R-:W-:-:S03]  /*0380*/  PRMT R19, R19, 0x5410, R0 ;  /* 0x0000541013137816 */ /* 0x000fc60000000000 */
[----:B------:R-:W-:Y:S04]  /*0390*/  STG.E desc[UR4][R2.64+0x200], R11 ;  /* 0x0002000b02007986 */ /* 0x000fe8000c101904 */
[----:B------:R-:W-:Y:S04]  /*03a0*/  STG.E desc[UR4][R2.64+0x400], R15 ;  /* 0x0004000f02007986 */ /* 0x000fe8000c101904 */
[----:B------:R-:W-:Y:S01]  /*03b0*/  STG.E desc[UR4][R2.64+0x600], R19 ;  /* 0x0006001302007986 */ /* 0x000fe2000c101904 */
[----:B------:R-:W-:Y:S05]  /*03c0*/  EXIT ;  /* 0x000000000000794d */ /* 0x000fea0003800000 */
.L_x_2022:
[----:B------:R-:W0:Y:S01]  /*03d0*/  S2R R17, SR_TID.X ;  /* 0x0000000000117919 */ /* 0x000e220000002100 */
[----:B------:R-:W-:Y:S01]  /*03e0*/  IMAD.MOV.U32 R18, RZ, RZ, RZ ;  /* 0x000000ffff127224 */ /* 0x000fe200078e00ff */
[C---:B0-----:R-:W-:Y:S01]  /*03f0*/  ISETP.GE.AND P0, PT, R17.reuse, R16, PT ;  /* 0x000000101100720c */ /* 0x041fe20003f06270 */
[----:B------:R-:W-:Y:S02]  /*0400*/  VIADD R20, R17, 0x80 ;  /* 0x0000008011147836 */ /* 0x000fe40000000000 */
[----:B------:R-:W-:-:S10]  /*0410*/  IMAD.MOV.U32 R19, RZ, RZ, R17 ;  /* 0x000000ffff137224 */ /* 0x000fd400078e0011 */
[----:B------:R-:W-:Y:S01]  /*0420*/  @!P0 IMAD.MOV.U32 R19, RZ, RZ, R20 ;  /* 0x000000ffff138224 */ /* 0x000fe200078e0014 */
[----:B------:R-:W0:Y:S04]  /*0430*/  @!P0 LDC.64 R14, c[0x0][0x220] ;  /* 0x00008800ff0e8b82 */ /* 0x000e280000000a00 */
[----:B------:R-:W-:-:S13]  /*0440*/  ISETP.GE.AND P6, PT, R19, R16, PT ;  /* 0x000000101300720c */ /* 0x000fda0003fc6270 */
[----:B------:R-:W-:Y:S01]  /*0450*/  @!P6 IMAD.IADD R5, R0, 0x1, R19 ;  /* 0x000000010005e824 */ /* 0x000fe200078e0213 */
[----:B------:R-:W1:Y:S01]  /*0460*/  @!P6 LDC.64 R2, c[0x0][0x220] ;  /* 0x00008800ff02eb82 */ /* 0x000e620000000a00 */
[----:B------:R-:W-:-:S05]  /*0470*/  @!P6 VIADD R19, R19, 0x80 ;  /* 0x000000801313e836 */ /* 0x000fca0000000000 */
[----:B------:R-:W-:-:S13]  /*0480*/  ISETP.GE.AND P5, PT, R19, R16, PT ;  /* 0x000000101300720c */ /* 0x000fda0003fa6270 */
[----:B------:R-:W-:Y:S01]  /*0490*/  @!P5 IMAD.IADD R29, R0, 0x1, R19 ;  /* 0x00000001001dd824 */ /* 0x000fe200078e0213 */
[----:B------:R-:W2:Y:S01]  /*04a0*/  @!P5 LDC.64 R12, c[0x0][0x220] ;  /* 0x00008800ff0cdb82 */ /* 0x000ea20000000a00 */
[----:B------:R-:W-:Y:S02]  /*04b0*/  @!P5 VIADD R19, R19, 0x80 ;  /* 0x000000801313d836 */ /* 0x000fe40000000000 */
[----:B-1----:R-:W-:-:S03]  /*04c0*/  @!P6 IMAD.WIDE.U32 R2, R5, 0x2, R2 ;  /* 0x000000020502e825 */ /* 0x002fc600078e0002 */
[C---:B------:R-:W-:Y:S02]  /*04d0*/  ISETP.GE.AND P4, PT, R19.reuse, R16, PT ;  /* 0x000000101300720c */ /* 0x040fe40003f86270 */
[----:B------:R1:W3:Y:S11]  /*04e0*/  @!P6 LDG.E.S16 R18, desc[UR4][R2.64] ;  /* 0x000000040212e981 */ /* 0x0002f6000c1e1700 */
[----:B------:R-:W-:Y:S01]  /*04f0*/  @!P4 IMAD.IADD R27, R0, 0x1, R19 ;  /* 0x00000001001bc824 */ /* 0x000fe200078e0213 */
[----:B------:R-:W4:Y:S01]  /*0500*/  @!P4 LDC.64 R10, c[0x0][0x220] ;  /* 0x00008800ff0acb82 */ /* 0x000f220000000a00 */
[----:B------:R-:W-:-:S05]  /*0510*/  @!P4 VIADD R19, R19, 0x80 ;  /* 0x000000801313c836 */ /* 0x000fca0000000000 */
[----:B------:R-:W-:-:S13]  /*0520*/  ISETP.GE.AND P3, PT, R19, R16, PT ;  /* 0x000000101300720c */ /* 0x000fda0003f66270 */
[----:B------:R-:W-:Y:S01]  /*0530*/  @!P3 IMAD.IADD R25, R0, 0x1, R19 ;  /* 0x000000010019b824 */ /* 0x000fe200078e0213 */
[----:B-1----:R-:W1:Y:S01]  /*0540*/  @!P3 LDC.64 R2, c[0x0][0x220] ;  /* 0x00008800ff02bb82 */ /* 0x002e620000000a00 */
[----:B------:R-:W-:-:S05]  /*0550*/  @!P3 VIADD R19, R19, 0x80 ;  /* 0x000000801313b836 */ /* 0x000fca0000000000 */
[----:B------:R-:W-:-:S13]  /*0560*/  ISETP.GE.AND P2, PT, R19, R16, PT ;  /* 0x000000101300720c */ /* 0x000fda0003f46270 */
[----:B------:R-:W-:Y:S01]  /*0570*/  @!P2 IMAD.IADD R23, R0, 0x1, R19 ;  /* 0x000000010017a824 */ /* 0x000fe200078e0213 */
[----:B------:R-:W5:Y:S01]  /*0580*/  @!P2 LDC.64 R4, c[0x0][0x220] ;  /* 0x00008800ff04ab82 */ /* 0x000f620000000a00 */
[----:B------:R-:W-:-:S05]  /*0590*/  @!P2 VIADD R19, R19, 0x80 ;  /* 0x000000801313a836 */ /* 0x000fca0000000000 */
[----:B------:R-:W-:-:S13]  /*05a0*/  ISETP.GE.AND P1, PT, R19, R16, PT ;  /* 0x000000101300720c */ /* 0x000fda0003f26270 */
[C---:B------:R-:W-:Y:S01]  /*05b0*/  @!P1 IMAD.IADD R21, R0.reuse, 0x1, R19 ;  /* 0x0000000100159824 */ /* 0x040fe200078e0213 */
[----:B------:R-:W-:Y:S01]  /*05c0*/  @!P1 IADD3 R19, R19, 0x80, RZ ;  /* 0x0000008013139810 */ /* 0x000fe20007ffe0ff */
[----:B------:R-:W-:Y:S01]  /*05d0*/  @!P0 IMAD.IADD R22, R0, 0x1, R17 ;  /* 0x0000000100168824 */ /* 0x000fe200078e0211 */
[----:B------:R-:W2:Y:S02]  /*05e0*/  @!P1 LDC.64 R6, c[0x0][0x220] ;  /* 0x00008800ff069b82 */ /* 0x000ea40000000a00 */
[----:B------:R-:W-:Y:S01]  /*05f0*/  ISETP.GE.AND P6, PT, R19, R16, PT ;  /* 0x000000101300720c */ /* 0x000fe20003fc6270 */
[----:B0-----:R-:W-:-:S04]  /*0600*/  @!P0 IMAD.WIDE.U32 R14, R22, 0x2, R14 ;  /* 0x00000002160e8825 */ /* 0x001fc800078e000e */
[----:B------:R-:W-:-:S06]  /*0610*/  IMAD.MOV.U32 R22, RZ, RZ, RZ ;  /* 0x000000ffff167224 */ /* 0x000fcc00078e00ff */
[----:B------:R0:W3:Y:S02]  /*0620*/  @!P0 LDG.E.S16 R22, desc[UR4][R14.64] ;  /* 0x000000040e168981 */ /* 0x0000e4000c1e1700 */
[----:B------:R-:W5:Y:S01]  /*0630*/  @!P6 LDC.64 R8, c[0x0][0x220] ;  /* 0x00008800ff08eb82 */ /* 0x000f620000000a00 */
[----:B------:R-:W-:Y:S02]  /*0640*/  @!P6 IMAD.IADD R19, R0, 0x1, R19 ;  /* 0x000000010013e824 */ /* 0x000fe400078e0213 */
[----:B------:R-:W-:Y:S02]  /*0650*/  IMAD.MOV.U32 R24, RZ, RZ, RZ ;  /* 0x000000ffff187224 */ /* 0x000fe400078e00ff */
[----:B------:R-:W-:Y:S02]  /*0660*/  IMAD.MOV.U32 R26, RZ, RZ, RZ ;  /* 0x000000ffff1a7224 */ /* 0x000fe400078e00ff */
[----:B-1----:R-:W-:Y:S01]  /*0670*/  @!P3 IMAD.WIDE.U32 R2, R25, 0x2, R2 ;  /* 0x000000021902b825 */ /* 0x002fe200078e0002 */
[----:B0-----:R-:W-:-:S03]  /*0680*/  CS2R R14, SRZ ;  /* 0x00000000000e7805 */ /* 0x001fc6000001ff00 */
[----:B--2---:R-:W-:-:S03]  /*0690*/  @!P1 IMAD.WIDE.U32 R6, R21, 0x2, R6 ;  /* 0x0000000215069825 */ /* 0x004fc600078e0006 */
[----:B------:R-:W2:Y:S01]  /*06a0*/  @!P3 LDG.E.S16 R14, desc[UR4][R2.64] ;  /* 0x00000004020eb981 */ /* 0x000ea2000c1e1700 */
[----:B------:R-:W-:Y:S02]  /*06b0*/  IMAD.MOV.U32 R21, RZ, RZ, RZ ;  /* 0x000000ffff157224 */ /* 0x000fe400078e00ff */
[----:B------:R-:W-:Y:S01]  /*06c0*/  @!P5 IMAD.WIDE.U32 R12, R29, 0x2, R12 ;  /* 0x000000021d0cd825 */ /* 0x000fe200078e000c */
[----:B------:R-:W2:Y:S03]  /*06d0*/  @!P1 LDG.E.S16 R15, desc[UR4][R6.64] ;  /* 0x00000004060f9981 */ /* 0x000ea6000c1e1700 */
[----:B----4-:R-:W-:Y:S01]  /*06e0*/  @!P4 IMAD.WIDE.U32 R10, R27, 0x2, R10 ;  /* 0x000000021b0ac825 */ /* 0x010fe200078e000a */
[----:B------:R0:W4:Y:S03]  /*06f0*/  @!P5 LDG.E.S16 R24, desc[UR4][R12.64] ;  /* 0x000000040c18d981 */ /* 0x000126000c1e1700 */
[----:B-----5:R-:W-:Y:S01]  /*0700*/  @!P6 IMAD.WIDE.U32 R8, R19, 0x2, R8 ;  /* 0x000000021308e825 */ /* 0x020fe200078e0008 */
[----:B------:R1:W5:Y:S03]  /*0710*/  @!P4 LDG.E.S16 R26, desc[UR4][R10.64] ;  /* 0x000000040a1ac981 */ /* 0x000366000c1e1700 */
[----:B------:R-:W-:-:S02]  /*0720*/  IMAD.MOV.U32 R19, RZ, RZ, RZ ;  /* 0x000000ffff137224 */ /* 0x000fc400078e00ff */
[----:B------:R-:W-:-:S04]  /*0730*/  @!P2 IMAD.WIDE.U32 R4, R23, 0x2, R4 ;  /* 0x000000021704a825 */ /* 0x000fc800078e0004 */
[----:B------:R-:W5:Y:S01]  /*0740*/  @!P6 LDG.E.S16 R19, desc[UR4][R8.64] ;  /* 0x000000040813e981 */ /* 0x000f62000c1e1700 */
[----:B0-----:R-:W0:Y:S03]  /*0750*/  LDC.U16 R12, c[0x0][0x216] ;  /* 0x00008580ff0c7b82 */ /* 0x001e260000000400 */
[----:B------:R5:W5:Y:S05]  /*0760*/  @!P2 LDG.E.S16 R21, desc[UR4][R4.64] ;  /* 0x000000040415a981 */ /* 0x000b6a000c1e1700 */
[----:B-1----:R-:W1:Y:S01]  /*0770*/  @!P0 LDC.64 R10, c[0x0][0x218] ;  /* 0x00008600ff0a8b82 */ /* 0x002e620000000a00 */
[----:B------:R-:W-:-:S02]  /*0780*/  @!P0 IMAD.IADD R23, R0, 0x1, R17 ;  /* 0x0000000100178824 */ /* 0x000fc400078e0211 */
[----:B------:R-:W-:Y:S01]  /*0790*/  @!P0 IMAD.MOV.U32 R17, RZ, RZ, R20 ;  /* 0x000000ffff118224 */ /* 0x000fe200078e0014 */
[----:B0-----:R-:W-:Y:S01]  /*07a0*/  PRMT R12, R12, 0x9910, RZ ;  /* 0x000099100c0c7816 */ /* 0x001fe200000000ff */
[----:B-1----:R-:W-:Y:S01]  /*07b0*/  @!P0 IMAD.WIDE.U32 R10, R23, 0x2, R10 ;  /* 0x00000002170a8825 */ /* 0x002fe200078e000a */
[----:B------:R-:W-:Y:S04]  /*07c0*/  BSSY B0, `(.L_x_2023) ;  /* 0x000003e000007945 */ /* 0x000fe80003800000 */
[----:B------:R-:W-:Y:S01]  /*07d0*/  BSSY B1, `(.L_x_2024) ;  /* 0x0000036000017945 */ /* 0x000fe20003800000 */
[----:B---3--:R-:W-:-:S04]  /*07e0*/  VIMNMX.U32 R3, R18, 0xf, PT ;  /* 0x0000000f12037848 */ /* 0x008fc80003fe0000 */
[----:B------:R-:W-:Y:S02]  /*07f0*/  SHF.R.S32.HI R23, RZ, R3, R12 ;  /* 0x00000003ff177219 */ /* 0x000fe4000001140c */
[----:B------:R-:W-:-:S04]  /*0800*/  VIMNMX.U32 R13, R22, 0xf, PT ;  /* 0x0000000f160d7848 */ /* 0x000fc80003fe0000 */
[----:B------:R-:W-:-:S05]  /*0810*/  SHF.R.S32.HI R13, RZ, R13, R12 ;  /* 0x0000000dff0d7219 */ /* 0x000fca000001140c */
[----:B------:R0:W-:Y:S01]  /*0820*/  @!P0 STG.E.U16 desc[UR4][R10.64], R13 ;  /* 0x0000000d0a008986 */ /* 0x0001e2000c101504 */
[----:B------:R-:W-:Y:S02]  /*0830*/  ISETP.GE.AND P0, PT, R17, R16, PT ;  /* 0x000000101100720c */ /* 0x000fe40003f06270 */
[----:B--2---:R-:W-:Y:S02]  /*0840*/  VIMNMX.U32 R3, R14, 0xf, PT ;  /* 0x0000000f0e037848 */ /* 0x004fe40003fe0000 */
[----:B------:R-:W-:Y:S02]  /*0850*/  VIMNMX.U32 R15, R15, 0xf, PT ;  /* 0x0000000f0f0f7848 */ /* 0x000fe40003fe0000 */
[----:B----4-:R-:W-:Y:S02]  /*0860*/  VIMNMX.U32 R7, R24, 0xf, PT ;  /* 0x0000000f18077848 */ /* 0x010fe40003fe0000 */
[----:B-----5:R-:W-:Y:S02]  /*0870*/  VIMNMX.U32 R5, R26, 0xf, PT ;  /* 0x0000000f1a057848 */ /* 0x020fe40003fe0000 */
[----:B------:R-:W-:-:S02]  /*0880*/  SHF.R.S32.HI R6, RZ, R3, R12 ;  /* 0x00000003ff067219 */ /* 0x000fc4000001140c */
[--C-:B------:R-:W-:Y:S02]  /*0890*/  SHF.R.S32.HI R7, RZ, R7, R12.reuse ;  /* 0x00000007ff077219 */ /* 0x100fe4000001140c */
[----:B------:R-:W-:Y:S02]  /*08a0*/  VIMNMX.U32 R19, R19, 0xf, PT ;  /* 0x0000000f13137848 */ /* 0x000fe40003fe0000 */
[----:B------:R-:W-:Y:S02]  /*08b0*/  VIMNMX.U32 R21, R21, 0xf, PT ;  /* 0x0000000f15157848 */ /* 0x000fe40003fe0000 */
[--C-:B------:R-:W-:Y:S02]  /*08c0*/  SHF.R.S32.HI R5, RZ, R5, R12.reuse ;  /* 0x00000005ff057219 */ /* 0x100fe4000001140c */
[--C-:B------:R-:W-:Y:S02]  /*08d0*/  SHF.R.S32.HI R4, RZ, R21, R12.reuse ;  /* 0x00000015ff047219 */ /* 0x100fe4000001140c */
        /* <DEDUP_REMOVED lines=15> */
.L_x_2025:
[----:B------:R-:W-:-:S13]  /*09d0*/  ISETP.GE.AND P0, PT, R17, R16, PT ;  /* 0x000000101100720c */ /* 0x000fda0003f06270 */
[----:B------:R-:W-:Y:S05]  /*09e0*/  @P0 BRA `(.L_x_2027) ;  /* 0x0000000000300947 */ /* 0x000fea0003800000 */
[----:B0-----:R-:W0:Y:S01]  /*09f0*/  LDC.64 R8, c[0x0][0x218] ;  /* 0x00008600ff087b82 */ /* 0x001e220000000a00 */
[----:B------:R-:W-:Y:S02]  /*0a00*/  IMAD.IADD R7, R0, 0x1, R17 ;  /* 0x0000000100077824 */ /* 0x000fe400078e0211 */
[----:B------:R-:W-:Y:S02]  /*0a10*/  VIADD R17, R17, 0x80 ;  /* 0x0000008011117836 */ /* 0x000fe40000000000 */
[----:B0-----:R-:W-:-:S05]  /*0a20*/  IMAD.WIDE.U32 R8, R7, 0x2, R8 ;  /* 0x0000000207087825 */ /* 0x001fca00078e0008 */
[----:B------:R1:W-:Y:S02]  /*0a30*/  STG.E.U16 desc[UR4][R8.64], R5 ;  /* 0x0000000508007986 */ /* 0x0003e4000c101504 */
.L_x_2026:
[----:B------:R-:W-:-:S13]  /*0a40*/  ISETP.GE.AND P0, PT, R17, R16, PT ;  /* 0x000000101100720c */ /* 0x000fda0003f06270 */
[----:B------:R-:W-:Y:S05]  /*0a50*/  @P0 BRA `(.L_x_2028) ;  /* 0x0000000000340947 */ /* 0x000fea0003800000 */
[----:B01----:R-:W0:Y:S01]  /*0a60*/  LDC.64 R8, c[0x0][0x218] ;  /* 0x00008600ff087b82 */ /* 0x003e220000000a00 */
[----:B------:R-:W-:Y:S02]  /*0a70*/  IMAD.IADD R5, R0, 0x1, R17 ;  /* 0x0000000100057824 */ /* 0x000fe400078e0211 */
[----:B------:R-:W-:Y:S02]  /*0a80*/  VIADD R17, R17, 0x80 ;  /* 0x0000008011117836 */ /* 0x000fe40000000000 */
[----:B0-----:R-:W-:-:S05]  /*0a90*/  IMAD.WIDE.U32 R8, R5, 0x2, R8 ;  /* 0x0000000205087825 */ /* 0x001fca00078e0008 */
[----:B------:R1:W-:Y:S02]  /*0aa0*/  STG.E.U16 desc[UR4][R8.64], R6 ;  /* 0x0000000608007986 */ /* 0x0003e4000c101504 */
.L_x_2027:
        /* <DEDUP_REMOVED lines=8> */
.L_x_2028:
[----:B------:R-:W-:Y:S05]  /*0b30*/  BSYNC B1 ;  /* 0x0000000000017941 */ /* 0x000fea0003800000 */
.L_x_2024:
[----:B------:R-:W-:-:S13]  /*0b40*/  ISETP.GE.AND P0, PT, R17, R16, PT ;  /* 0x000000101100720c */ /* 0x000fda0003f06270 */
[----:B-12---:R-:W1:Y:S01]  /*0b50*/  @!P0 LDC.64 R4, c[0x0][0x218] ;  /* 0x00008600ff048b82 */ /* 0x006e620000000a00 */
[----:B------:R-:W-:Y:S02]  /*0b60*/  @!P0 IMAD.IADD R7, R0, 0x1, R17 ;  /* 0x0000000100078824 */ /* 0x000fe400078e0211 */
[----:B------:R-:W-:Y:S02]  /*0b70*/  @!P0 VIADD R17, R17, 0x80 ;  /* 0x0000008011118836 */ /* 0x000fe40000000000 */
[----:B-1----:R-:W-:-:S05]  /*0b80*/  @!P0 IMAD.WIDE.U32 R4, R7, 0x2, R4 ;  /* 0x0000000207048825 */ /* 0x002fca00078e0004 */
[----:B------:R2:W-:Y:S02]  /*0b90*/  @!P0 STG.E.U16 desc[UR4][R4.64], R3 ;  /* 0x0000000304008986 */ /* 0x0005e4000c101504 */
.L_x_2029:
[----:B------:R-:W-:Y:S05]  /*0ba0*/  BSYNC B0 ;  /* 0x0000000000007941 */ /* 0x000fea0003800000 */
.L_x_2023:
        /* <DEDUP_REMOVED lines=8> */
.L_x_2030:
        /* <DEDUP_REMOVED lines=13> */
.L_x_20509:


//--------------------- .text._ZN2at6native29vectorized_elementwise_kernelILi4ENS0_13AUnaryFunctorIsssZZZNS0_18rshift_kernel_cudaERNS_18TensorIteratorBaseEENKUlvE_clEvENKUlvE3_clEvEUlssE_EESt5arrayIPcLm2EEEEviT0_T1_ --------------------------
	.section	.text._ZN2at6native29vectorized_elementwise_kernelILi4ENS0_13AUnaryFunctorIsssZZZNS0_18rshift_kernel_cudaERNS_18TensorIteratorBaseEENKUlvE_clEvENKUlvE3_clEvEUlssE_EESt5arrayIPcLm2EEEEviT0_T1_,"ax",@progbits
	.align	128
        .global         _ZN2at6native29vectorized_elementwise_kernelILi4ENS0_13AUnaryFunctorIsssZZZNS0_18rshift_kernel_cudaERNS_18TensorIteratorBaseEENKUlvE_clEvENKUlvE3_clEvEUlssE_EESt5arrayIPcLm2EEEEviT0_T1_
        .type           _ZN2at6native29vectorized_elementwise_kernelILi4ENS0_13AUnaryFunctorIsssZZZNS0_18rshift_kernel_cudaERNS_18TensorIteratorBaseEENKUlvE_clEvENKUlvE3_clEvEUlssE_EESt5arrayIPcLm2EEEEviT0_T1_,@function
        .size           _ZN2at6native29vectorized_elementwise_kernelILi4ENS0_13AUnaryFunctorIsssZZZNS0_18rshift_kernel_cudaERNS_18TensorIteratorBaseEENKUlvE_clEvENKUlvE3_clEvEUlssE_EESt5arrayIPcLm2EEEEviT0_T1_,(.L_x_20510 - _ZN2at6native29vectorized_elementwise_kernelILi4ENS0_13AUnaryFunctorIsssZZZNS0_18rshift_kernel_cudaERNS_18TensorIteratorBaseEENKUlvE_clEvENKUlvE3_clEvEUlssE_EESt5arrayIPcLm2EEEEviT0_T1_)
        .other          _ZN2at6native29vectorized_elementwise_kernelILi4ENS0_13AUnaryFunctorIsssZZZNS0_18rshift_kernel_cudaERNS_18TensorIteratorBaseEENKUlvE_clEvENKUlvE3_clEvEUlssE_EESt5arrayIPcLm2EEEEviT0_T1_,@"STO_CUDA_ENTRY STV_DEFAULT"
_ZN2at6native29vectorized_elementwise_kernelILi4ENS0_13AUnaryFunctorIsssZZZNS0_18rshift_kernel_cudaERNS_18TensorIteratorBaseEENKUlvE_clEvENKUlvE3_clEvEUlssE_EESt5arrayIPcLm2EEEEviT0_T1_:
.text._ZN2at6native29vectorized_elementwise_kernelILi4ENS0_13AUnaryFunctorIsssZZZNS0_18rshift_kernel_cudaERNS_18TensorIteratorBaseEENKUlvE_clEvENKUlvE3_clEvEUlssE_EESt5arrayIPcLm2EEEEviT0_T1_:
        /* <DEDUP_REMOVED lines=13> */
[----:B------:R-:W2:Y:S04]  /*00d0*/  LDG.E.64 R10, desc[UR4][R8.64] ;  /* 0x00000004080a7981 */ /* 0x000ea8000c1e1b00 */
[----:B------:R-:W3:Y:S01]  /*00e0*/  LDG.E.64 R6, desc[UR4][R8.64+0x400] ;  /* 0x0004000408067981 */ /* 0x000ee2000c1e1b00 */
[----:B------:R-:W1:Y:S02]  /*00f0*/  LDC.64 R2, c[0x0][0x218] ;  /* 0x00008600ff027b82 */ /* 0x000e640000000a00 */
[----:B-1----:R-:W-:Y:S01]  /*0100*/  IMAD.WIDE.U32 R2, R0, 0x2, R2 ;  /* 0x0000000200027825 */ /* 0x002fe200078e0002 */
[----:B0-----:R-:W-:-:S03]  /*0110*/  PRMT R0, R4, 0x9910, RZ ;  /* 0x0000991004007816 */ /* 0x001fc600000000ff */
[----:B------:R-:W-:Y:S01]  /*0120*/  IMAD.WIDE R2, R5, 0x8, R2 ;  /* 0x0000000805027825 */ /* 0x000fe200078e0202 */
[C---:B--2---:R-:W-:Y:S02]  /*0130*/  PRMT R12, R10.reuse, 0x9910, RZ ;  /* 0x000099100a0c7816 */ /* 0x044fe400000000ff */
[----:B------:R-:W-:Y:S02]  /*0140*/  PRMT R10, R10, 0xbb32, RZ ;  /* 0x0000bb320a0a7816 */ /* 0x000fe400000000ff */
[C---:B------:R-:W-:Y:S01]  /*0150*/  PRMT R13, R11.reuse, 0x9910, RZ ;  /* 0x000099100b0d7816 */ /* 0x040fe200000000ff */
[----:B------:R-:W-:Y:S01]  /*0160*/  IMAD.MOV.U32 R4, RZ, RZ, R12 ;  /* 0x000000ffff047224 */ /* 0x000fe200078e000c */
[C---:B---3--:R-:W-:Y:S02]  /*0170*/  PRMT R14, R6.reuse, 0x9910, RZ ;  /* 0x00009910060e7816 */ /* 0x048fe400000000ff */
[----:B------:R-:W-:Y:S01]  /*0180*/  PRMT R11, R11, 0xbb32, RZ ;  /* 0x0000bb320b0b7816 */ /* 0x000fe200000000ff */
[----:B------:R-:W-:Y:S01]  /*0190*/  IMAD.MOV.U32 R8, RZ, RZ, R13 ;  /* 0x000000ffff087224 */ /* 0x000fe200078e000d */
        /* <DEDUP_REMOVED lines=8> */
[----:B------:R-:W-:-:S02]  /*0220*/  VIMNMX.U32 R9, R6, 0xf, PT ;  /* 0x0000000f06097848 */ /* 0x000fc40003fe0000 */
[----:B------:R-:W-:Y:S02]  /*0230*/  VIMNMX.U32 R11, R8, 0xf, PT ;  /* 0x0000000f080b7848 */ /* 0x000fe40003fe0000 */
[----:B------:R-:W-:Y:S02]  /*0240*/  VIMNMX.U32 R13, R10, 0xf, PT ;  /* 0x0000000f0a0d7848 */ /* 0x000fe40003fe0000 */
[----:B------:R-:W-:Y:S02]  /*0250*/  VIMNMX.U32 R15, R12, 0xf, PT ;  /* 0x0000000f0c0f7848 */ /* 0x000fe40003fe0000 */
[----:B------:R-:W-:Y:S02]  /*0260*/  VIMNMX.U32 R17, R14, 0xf, PT ;  /* 0x0000000f0e117848 */ /* 0x000fe40003fe0000 */
[----:B------:R-:W-:Y:S02]  /*0270*/  VIMNMX.U32 R19, R16, 0xf, PT ;  /* 0x0000000f10137848 */ /* 0x000fe40003fe0000 */
[----:B------:R-:W-:-:S02]  /*0280*/  VIMNMX.U32 R21, R18, 0xf, PT ;  /* 0x0000000f12157848 */ /* 0x000fc40003fe0000 */
[--C-:B------:R-:W-:Y:S02]  /*0290*/  SHF.R.S32.HI R7, RZ, R7, R0.reuse ;  /* 0x00000007ff077219 */ /* 0x100fe40000011400 */
[--C-:B------:R-:W-:Y:S02]  /*02a0*/  SHF.R.S32.HI R4, RZ, R9, R0.reuse ;  /* 0x00000009ff047219 */ /* 0x100fe40000011400 */
[--C-:B------:R-:W-:Y:S02]  /*02b0*/  SHF.R.S32.HI R11, RZ, R11, R0.reuse ;  /* 0x0000000bff0b7219 */ /* 0x100fe40000011400 */
[--C-:B------:R-:W-:Y:S02]  /*02c0*/  SHF.R.S32.HI R6, RZ, R13, R0.reuse ;  /* 0x0000000dff067219 */ /* 0x100fe40000011400 */
[--C-:B------:R-:W-:Y:S02]  /*02d0*/  SHF.R.S32.HI R15, RZ, R15, R0.reuse ;  /* 0x0000000fff0f7219 */ /* 0x100fe40000011400 */
[----:B------:R-:W-:-:S02]  /*02e0*/  SHF.R.S32.HI R8, RZ, R17, R0 ;  /* 0x00000011ff087219 */ /* 0x000fc40000011400 */
[--C-:B------:R-:W-:Y:S02]  /*02f0*/  SHF.R.S32.HI R19, RZ, R19, R0.reuse ;  /* 0x00000013ff137219 */ /* 0x100fe40000011400 */
[----:B------:R-:W-:Y:S02]  /*0300*/  SHF.R.S32.HI R0, RZ, R21, R0 ;  /* 0x00000015ff007219 */ /* 0x000fe40000011400 */
[----:B------:R-:W-:Y:S02]  /*0310*/  PRMT R4, R7, 0x5410, R4 ;  /* 0x0000541007047816 */ /* 0x000fe40000000004 */
[----:B------:R-:W-:Y:S02]  /*0320*/  PRMT R5, R11, 0x5410, R6 ;  /* 0x000054100b057816 */ /* 0x000fe40000000006 */
[----:B------:R-:W-:Y:S02]  /*0330*/  PRMT R8, R15, 0x5410, R8 ;  /* 0x000054100f087816 */ /* 0x000fe40000000008 */
[----:B------:R-:W-:Y:S01]  /*0340*/  PRMT R9, R19, 0x5410, R0 ;  /* 0x0000541013097816 */ /* 0x000fe20000000000 */
[----:B------:R-:W-:Y:S04]  /*0350*/  STG.E.64 desc[UR4][R2.64], R4 ;  /* 0x0000000402007986 */ /* 0x000fe8000c101b04 */
[----:B------:R-:W-:Y:S01]  /*0360*/  STG.E.64 desc[UR4][R2.64+0x400], R8 ;  /* 0x0004000802007986 */ /* 0x000fe2000c101b04 */
[----:B------:R-:W-:Y:S05]  /*0370*/  EXIT ;  /* 0x000000000000794d */ /* 0x000fea0003800000 */
.L_x_2031:
        /* <DEDUP_REMOVED lines=96> */
.L_x_2034:
[----:B------:R-:W-:-:S13]  /*0980*/  ISETP.GE.AND P0, PT, R17, R16, PT ;  /* 0x000000101100720c */ /* 0x000fda0003f06270 */
[----:B------:R-:W-:Y:S05]  /*0990*/  @P0 BRA `(.L_x_2036) ;  /* 0x0000000000300947 */ /* 0x000fea0003800000 */
[----:B0-----:R-:W0:Y:S01]  /*09a0*/  LDC.64 R8, c[0x0][0x218] ;  /* 0x00008600ff087b82 */ /* 0x001e220000000a00 */
[----:B------:R-:W-:Y:S02]  /*09b0*/  IMAD.IADD R7, R0, 0x1, R17 ;  /* 0x0000000100077824 */ /* 0x000fe400078e0211 */
[----:B------:R-:W-:Y:S02]  /*09c0*/  VIADD R17, R17, 0x80 ;  /* 0x0000008011117836 */ /* 0x000fe40000000000 */
[----:B0-----:R-:W-:-:S05]  /*09d0*/  IMAD.WIDE.U32 R8, R7, 0x2, R8 ;  /* 0x0000000207087825 */ /* 0x001fca00078e0008 */
[----:B------:R1:W-:Y:S02]  /*09e0*/  STG.E.U16 desc[UR4][R8.64], R5 ;  /* 0x0000000508007986 */ /* 0x0003e4000c101504 */
.L_x_2035:
[----:B------:R-:W-:-:S13]  /*09f0*/  ISETP.GE.AND P0, PT, R17, R16, PT ;  /* 0x000000101100720c */ /* 0x000fda0003f06270 */
[----:B------:R-:W-:Y:S05]  /*0a00*/  @P0 BRA `(.L_x_2037) ;  /* 0x0000000000340947 */ /* 0x000fea0003800000 */
[----:B01----:R-:W0:Y:S01]  /*0a10*/  LDC.64 R8, c[0x0][0x218] ;  /* 0x00008600ff087b82 */ /* 0x003e220000000a00 */
[----:B------:R-:W-:Y:S02]  /*0a20*/  IMAD.IADD R5, R0, 0x1, R17 ;  /* 0x0000000100057824 */ /* 0x000fe400078e0211 */
[----:B------:R-:W-:Y:S02]  /*0a30*/  VIADD R17, R17, 0x80 ;  /* 0x0000008011117836 */ /* 0x000fe40000000000 */
[----:B0-----:R-:W-:-:S05]  /*0a40*/  IMAD.WIDE.U32 R8, R5, 0x2, R8 ;  /* 0x0000000205087825 */ /* 0x001fca00078e0008 */
[----:B------:R1:W-:Y:S02]  /*0a50*/  STG.E.U16 desc[UR4][R8.64], R6 ;  /* 0x0000000608007986 */ /* 0x0003e4000c101504 */
.L_x_2036:
        /* <DEDUP_REMOVED lines=8> */
.L_x_2037:
[----:B------:R-:W-:Y:S05]  /*0ae0*/  BSYNC B1 ;  /* 0x0000000000017941 */ /* 0x000fea0003800000 */
.L_x_2033:
[----:B------:R-:W-:-:S13]  /*0af0*/  ISETP.GE.AND P0, PT, R17, R16, PT ;  /* 0x000000101100720c */ /* 0x000fda0003f06270 */
[----:B-12---:R-:W1:Y:S01]  /*0b00*/  @!P0 LDC.64 R4, c[0x0][0x218] ;  /* 0x00008600ff048b82 */ /* 0x006e620000000a00 */
[----:B------:R-:W-:Y:S02]  /*0b10*/  @!P0 IMAD.IADD R7, R0, 0x1, R17 ;  /* 0x0000000100078824 */ /* 0x000fe400078e0211 */
[----:B------:R-:W-:Y:S02]  /*0b20*/  @!P0 VIADD R17, R17, 0x80 ;  /* 0x0000008011118836 */ /* 0x000fe40000000000 */
[----:B-1----:R-:W-:-:S05]  /*0b30*/  @!P0 IMAD.WIDE.U32 R4, R7, 0x2, R4 ;  /* 0x0000000207048825 */ /* 0x002fca00078e0004 */
[----:B------:R2:W-:Y:S02]  /*0b40*/  @!P0 STG.E.U16 desc[UR4][R4.64], R3 ;  /* 0x0000000304008986 */ /* 0x0005e4000c101504 */
.L_x_2038:
[----:B------:R-:W-:Y:S05]  /*0b50*/  BSYNC B0 ;  /* 0x0000000000007941 */ /* 0x000fea0003800000 */
.L_x_2032:
        /* <DEDUP_REMOVED lines=8> */
.L_x_2039:
        /* <DEDUP_REMOVED lines=10> */
.L_x_20510:


//--------------------- .text._ZN2at6native29vectorized_elementwise_kernelILi8ENS0_13AUnaryFunctorIsssZZZNS0_18rshift_kernel_cudaERNS_18TensorIteratorBaseEENKUlvE_clEvENKUlvE3_clEvEUlssE_EESt5arrayIPcLm2EEEEviT0_T1_ --------------------------
	.section	.text._ZN2at6native29vectorized_elementwise_kernelILi8ENS0_13AUnaryFunctorIsssZZZNS0_18rshift_kernel_cudaERNS_18TensorIteratorBaseEENKUlvE_clEvENKUlvE3_clEvEUlssE_EESt5arrayIPcLm2EEEEviT0_T1_,"ax",@progbits
	.align	128
        .global         _ZN2at6native29vectorized_elementwise_kernelILi8ENS0_13AUnaryFunctorIsssZZZNS0_18rshift_kernel_cudaERNS_18TensorIteratorBaseEENKUlvE_clEvENKUlvE3_clEvEUlssE_EESt5arrayIPcLm2EEEEviT0_T1_
        .type           _ZN2at6native29vectorized_elementwise_kernelILi8ENS0_13AUnaryFunctorIsssZZZNS0_18rshift_kernel_cudaERNS_18TensorIteratorBaseEENKUlvE_clEvENKUlvE3_clEvEUlssE_EESt5arrayIPcLm2EEEEviT0_T1_,@function
        .size           _ZN2at6native29vectorized_elementwise_kernelILi8ENS0_13AUnaryFunctorIsssZZZNS0_18rshift_kernel_cudaERNS_18TensorIteratorBaseEENKUlvE_clEvENKUlvE3_clEvEUlssE_EESt5arrayIPcLm2EEEEviT0_T1_,(.L_x_20511 - _ZN2at6native29vectorized_elementwise_kernelILi8ENS0_13AUnaryFunctorIsssZZZNS0_18rshift_kernel_cudaERNS_18TensorIteratorBaseEENKUlvE_clEvENKUlvE3_clEvEUlssE_EESt5arrayIPcLm2EEEEviT0_T1_)
        .other          _ZN2at6native29vectorized_elementwise_kernelILi8ENS0_13AUnaryFunctorIsssZZZNS0_18rshift_kernel_cudaERNS_18TensorIteratorBaseEENKUlvE_clEvENKUlvE3_clEvEUlssE_EESt5arrayIPcLm2EEEEviT0_T1_,@"STO_CUDA_ENTRY STV_DEFAULT"
_ZN2at6native29vectorized_elementwise_kernelILi8ENS0_13AUnaryFunctorIsssZZZNS0_18rshift_kernel_cudaERNS_18TensorIteratorBaseEENKUlvE_clEvENKUlvE3_clEvEUlssE_EESt5arrayIPcLm2EEEEviT0_T1_:
.text._ZN2at6native29vectorized_elementwise_kernelILi8ENS0_13AUnaryFunctorIsssZZZNS0_18rshift_kernel_cudaERNS_18TensorIteratorBaseEENKUlvE_clEvENKUlvE3_clEvEUlssE_EESt5arrayIPcLm2EEEEviT0_T1_:
        /* <DEDUP_REMOVED lines=12> */
[----:B------:R-:W0:Y:S04]  /*00c0*/  LDC.U16 R4, c[0x0][0x216] ;  /* 0x00008580ff047b82 */ /* 0x000e280000000400 */
[----:B------:R-:W2:Y:S04]  /*00d0*/  LDG.E.128 R8, desc[UR4][R8.64] ;  /* 0x0000000408087981 */ /* 0x000ea8000c1e1d00 */
[----:B------:R-:W1:Y:S01]  /*00e0*/  LDC.64 R2, c[0x0][0x218] ;  /* 0x00008600ff027b82 */ /* 0x000e620000000a00 */
[----:B0-----:R-:W-:Y:S01]  /*00f0*/  PRMT R4, R4, 0x9910, RZ ;  /* 0x0000991004047816 */ /* 0x001fe200000000ff */
[----:B-1----:R-:W-:-:S04]  /*0100*/  IMAD.WIDE.U32 R2, R0, 0x2, R2 ;  /* 0x0000000200027825 */ /* 0x002fc800078e0002 */
[----:B------:R-:W-:Y:S02]  /*0110*/  IMAD.MOV.U32 R0, RZ, RZ, R4 ;  /* 0x000000ffff007224 */ /* 0x000fe400078e0004 */
[----:B------:R-:W-:Y:S01]  /*0120*/  IMAD.WIDE R2, R5, 0x10, R2 ;  /* 0x0000001005027825 */ /* 0x000fe200078e0202 */
[C---:B--2---:R-:W-:Y:S02]  /*0130*/  PRMT R6, R8.reuse, 0x9910, RZ ;  /* 0x0000991008067816 */ /* 0x044fe400000000ff */
[C---:B------:R-:W-:Y:S02]  /*0140*/  PRMT R12, R9.reuse, 0xbb32, RZ ;  /* 0x0000bb32090c7816 */ /* 0x040fe400000000ff */
[----:B------:R-:W-:Y:S01]  /*0150*/  PRMT R7, R8, 0xbb32, RZ ;  /* 0x0000bb3208077816 */ /* 0x000fe200000000ff */
[----:B------:R-:W-:Y:S01]  /*0160*/  IMAD.MOV.U32 R4, RZ, RZ, R6 ;  /* 0x000000ffff047224 */ /* 0x000fe200078e0006 */
[C---:B------:R-:W-:Y:S02]  /*0170*/  PRMT R13, R10.reuse, 0x9910, RZ ;  /* 0x000099100a0d7816 */ /* 0x040fe400000000ff */
[----:B------:R-:W-:Y:S01]  /*0180*/  PRMT R14, R10, 0xbb32, RZ ;  /* 0x0000bb320a0e7816 */ /* 0x000fe200000000ff */
[----:B------:R-:W-:Y:S01]  /*0190*/  IMAD.MOV.U32 R10, RZ, RZ, R12 ;  /* 0x000000ffff0a7224 */ /* 0x000fe200078e000c */
[----:B------:R-:W-:Y:S01]  /*01a0*/  PRMT R8, R9, 0x9910, RZ ;  /* 0x0000991009087816 */ /* 0x000fe200000000ff */
[----:B------:R-:W-:Y:S01]  /*01b0*/  IMAD.MOV.U32 R6, RZ, RZ, R7 ;  /* 0x000000ffff067224 */ /* 0x000fe200078e0007 */
[C---:B------:R-:W-:Y:S01]  /*01c0*/  PRMT R16, R11.reuse, 0x9910, RZ ;  /* 0x000099100b107816 */ /* 0x040fe200000000ff */
[----:B------:R-:W-:Y:S01]  /*01d0*/  IMAD.MOV.U32 R12, RZ, RZ, R13 ;  /* 0x000000ffff0c7224 */ /* 0x000fe200078e000d */
[----:B------:R-:W-:-:S02]  /*01e0*/  PRMT R18, R11, 0xbb32, RZ ;  /* 0x0000bb320b127816 */ /* 0x000fc400000000ff */
[----:B------:R-:W-:Y:S02]  /*01f0*/  VIMNMX.U32 R7, R4, 0xf, PT ;  /* 0x0000000f04077848 */ /* 0x000fe40003fe0000 */
[----:B------:R-:W-:Y:S02]  /*0200*/  VIMNMX.U32 R9, R6, 0xf, PT ;  /* 0x0000000f06097848 */ /* 0x000fe40003fe0000 */
[----:B------:R-:W-:Y:S02]  /*0210*/  VIMNMX.U32 R11, R8, 0xf, PT ;  /* 0x0000000f080b7848 */ /* 0x000fe40003fe0000 */
[----:B------:R-:W-:Y:S02]  /*0220*/  VIMNMX.U32 R13, R10, 0xf, PT ;  /* 0x0000000f0a0d7848 */ /* 0x000fe40003fe0000 */
[----:B------:R-:W-:Y:S02]  /*0230*/  VIMNMX.U32 R15, R12, 0xf, PT ;  /* 0x0000000f0c0f7848 */ /* 0x000fe40003fe0000 */
[----:B------:R-:W-:-:S02]  /*0240*/  VIMNMX.U32 R17, R14, 0xf, PT ;  /* 0x0000000f0e117848 */ /* 0x000fc40003fe0000 */
[----:B------:R-:W-:Y:S02]  /*0250*/  VIMNMX.U32 R19, R16, 0xf, PT ;  /* 0x0000000f10137848 */ /* 0x000fe40003fe0000 */
[----:B------:R-:W-:Y:S02]  /*0260*/  VIMNMX.U32 R21, R18, 0xf, PT ;  /* 0x0000000f12157848 */ /* 0x000fe40003fe0000 */
[--C-:B------:R-:W-:Y:S02]  /*0270*/  SHF.R.S32.HI R4, RZ, R7, R0.reuse ;  /* 0x00000007ff047219 */ /* 0x100fe40000011400 */
[--C-:B------:R-:W-:Y:S02]  /*0280*/  SHF.R.S32.HI R9, RZ, R9, R0.reuse ;  /* 0x00000009ff097219 */ /* 0x100fe40000011400 */
[--C-:B------:R-:W-:Y:S02]  /*0290*/  SHF.R.S32.HI R11, RZ, R11, R0.reuse ;  /* 0x0000000bff0b7219 */ /* 0x100fe40000011400 */
[----:B------:R-:W-:-:S02]  /*02a0*/  SHF.R.S32.HI R6, RZ, R13, R0 ;  /* 0x0000000dff067219 */ /* 0x000fc40000011400 */
[--C-:B------:R-:W-:Y:S02]  /*02b0*/  SHF.R.S32.HI R15, RZ, R15, R0.reuse ;  /* 0x0000000fff0f7219 */ /* 0x100fe40000011400 */
[--C-:B------:R-:W-:Y:S02]  /*02c0*/  SHF.R.S32.HI R8, RZ, R17, R0.reuse ;  /* 0x00000011ff087219 */ /* 0x100fe40000011400 */
[--C-:B------:R-:W-:Y:S02]  /*02d0*/  SHF.R.S32.HI R7, RZ, R19, R0.reuse ;  /* 0x00000013ff077219 */ /* 0x100fe40000011400 */
[----:B------:R-:W-:Y:S02]  /*02e0*/  SHF.R.S32.HI R0, RZ, R21, R0 ;  /* 0x00000015ff007219 */ /* 0x000fe40000011400 */
[----:B------:R-:W-:Y:S02]  /*02f0*/  PRMT R5, R6, 0x1054, R11 ;  /* 0x0000105406057816 */ /* 0x000fe4000000000b */
[----:B------:R-:W-:-:S02]  /*0300*/  PRMT R4, R9, 0x1054, R4 ;  /* 0x0000105409047816 */ /* 0x000fc40000000004 */
[----:B------:R-:W-:Y:S02]  /*0310*/  PRMT R6, R8, 0x1054, R15 ;  /* 0x0000105408067816 */ /* 0x000fe4000000000f */
[----:B------:R-:W-:-:S05]  /*0320*/  PRMT R7, R0, 0x1054, R7 ;  /* 0x0000105400077816 */ /* 0x000fca0000000007 */
[----:B------:R-:W-:Y:S01]  /*0330*/  STG.E.128 desc[UR4][R2.64], R4 ;  /* 0x0000000402007986 */ /* 0x000fe2000c101d04 */
[----:B------:R-:W-:Y:S05]  /*0340*/  EXIT ;  /* 0x000000000000794d */ /* 0x000fea0003800000 */
.L_x_2040:
        /* <DEDUP_REMOVED lines=30> */
[----:B------:R-:W-:Y:S01]  /*0530*/  @!P1 IMAD.IADD R21, R0, 0x1, R19 ;  /* 0x0000000100159824 */ /* 0x000fe200078e0213 */
[----:B------:R-:W2:Y:S01]  /*0540*/  @!P1 LDC.64 R6, c[0x0][0x220] ;  /* 0x00008800ff069b82 */ /* 0x000ea20000000a00 */
[----:B------:R-:W-:-:S05]  /*0550*/  @!P1 VIADD R19, R19, 0x80 ;  /* 0x0000008013139836 */ /* 0x000fca0000000000 */
[----:B------:R-:W-:Y:S01]  /*0560*/  ISETP.GE.AND P6, PT, R19, R16, PT ;  /* 0x000000101300720c */ /* 0x000fe20003fc6270 */
[----:B------:R-:W-:-:S04]  /*0570*/  @!P0 IMAD.IADD R22, R0, 0x1, R17 ;  /* 0x0000000100168824 */ /* 0x000fc800078e0211 */
[----:B0-----:R-:W-:-:S04]  /*0580*/  @!P0 IMAD.WIDE.U32 R14, R22, 0x2, R14 ;  /* 0x00000002160e8825 */ /* 0x001fc800078e000e */
[----:B------:R-:W-:-:S04]  /*0590*/  IMAD.MOV.U32 R22, RZ, RZ, RZ ;  /* 0x000000ffff167224 */ /* 0x000fc800078e00ff */
[----:B------:R-:W0:Y:S02]  /*05a0*/  @!P6 LDC.64 R8, c[0x0][0x220] ;  /* 0x00008800ff08eb82 */ /* 0x000e240000000a00 */
[----:B------:R4:W3:Y:S01]  /*05b0*/  @!P0 LDG.E.S16 R22, desc[UR4][R14.64] ;  /* 0x000000040e168981 */ /* 0x0008e2000c1e1700 */
[----:B------:R-:W-:Y:S02]  /*05c0*/  @!P6 IMAD.IADD R19, R0, 0x1, R19 ;  /* 0x000000010013e824 */ /* 0x000fe400078e0213 */
[----:B--2---:R-:W-:-:S04]  /*05d0*/  @!P1 IMAD.WIDE.U32 R6, R21, 0x2, R6 ;  /* 0x0000000215069825 */ /* 0x004fc800078e0006 */
[----:B------:R-:W-:Y:S02]  /*05e0*/  IMAD.MOV.U32 R24, RZ, RZ, RZ ;  /* 0x000000ffff187224 */ /* 0x000fe400078e00ff */
[----:B------:R-:W-:Y:S01]  /*05f0*/  IMAD.MOV.U32 R26, RZ, RZ, RZ ;  /* 0x000000ffff1a7224 */ /* 0x000fe200078e00ff */
[----:B----4-:R-:W-:Y:S01]  /*0600*/  CS2R R14, SRZ ;  /* 0x00000000000e7805 */ /* 0x010fe2000001ff00 */
[----:B-1----:R-:W-:-:S04]  /*0610*/  @!P3 IMAD.WIDE.U32 R2, R25, 0x2, R2 ;  /* 0x000000021902b825 */ /* 0x002fc800078e0002 */
[----:B------:R-:W-:Y:S01]  /*0620*/  IMAD.MOV.U32 R21, RZ, RZ, RZ ;  /* 0x000000ffff157224 */ /* 0x000fe200078e00ff */
[----:B------:R-:W2:Y:S01]  /*0630*/  @!P3 LDG.E.S16 R14, desc[UR4][R2.64] ;  /* 0x00000004020eb981 */ /* 0x000ea2000c1e1700 */
[----:B------:R-:W-:-:S03]  /*0640*/  @!P5 IMAD.WIDE.U32 R12, R29, 0x2, R12 ;  /* 0x000000021d0cd825 */ /* 0x000fc600078e000c */
[----:B------:R-:W4:Y:S01]  /*0650*/  @!P1 LDG.E.S16 R15, desc[UR4][R6.64] ;  /* 0x00000004060f9981 */ /* 0x000f22000c1e1700 */
[----:B0-----:R-:W-:-:S03]  /*0660*/  @!P6 IMAD.WIDE.U32 R8, R19, 0x2, R8 ;  /* 0x000000021308e825 */ /* 0x001fc600078e0008 */
[----:B------:R0:W4:Y:S01]  /*0670*/  @!P5 LDG.E.S16 R24, desc[UR4][R12.64] ;  /* 0x000000040c18d981 */ /* 0x000122000c1e1700 */
[----:B------:R-:W-:Y:S02]  /*0680*/  IMAD.MOV.U32 R19, RZ, RZ, RZ ;  /* 0x000000ffff137224 */ /* 0x000fe400078e00ff */
[----:B------:R-:W-:-:S04]  /*0690*/  @!P4 IMAD.WIDE.U32 R10, R27, 0x2, R10 ;  /* 0x000000021b0ac825 */ /* 0x000fc800078e000a */
[----:B-----5:R-:W-:Y:S01]  /*06a0*/  @!P2 IMAD.WIDE.U32 R4, R23, 0x2, R4 ;  /* 0x000000021704a825 */ /* 0x020fe200078e0004 */
[----:B------:R1:W5:Y:S04]  /*06b0*/  @!P4 LDG.E.S16 R26, desc[UR4][R10.64] ;  /* 0x000000040a1ac981 */ /* 0x000368000c1e1700 */
[----:B------:R5:W5:Y:S04]  /*06c0*/  @!P2 LDG.E.S16 R21, desc[UR4][R4.64] ;  /* 0x000000040415a981 */ /* 0x000b68000c1e1700 */
[----:B------:R-:W5:Y:S01]  /*06d0*/  @!P6 LDG.E.S16 R19, desc[UR4][R8.64] ;  /* 0x000000040813e981 */ /* 0x000f62000c1e1700 */
[----:B0-----:R-:W0:Y:S08]  /*06e0*/  LDC.U16 R12, c[0x0][0x216] ;  /* 0x00008580ff0c7b82 */ /* 0x001e300000000400 */
        /* <DEDUP_REMOVED lines=14> */
[----:B----4-:R-:W-:Y:S02]  /*07d0*/  VIMNMX.U32 R15, R15, 0xf, PT ;  /* 0x0000000f0f0f7848 */ /* 0x010fe40003fe0000 */
[----:B------:R-:W-:Y:S02]  /*07e0*/  VIMNMX.U32 R7, R24, 0xf, PT ;  /* 0x0000000f18077848 */ /* 0x000fe40003fe0000 */
[--C-:B------:R-:W-:Y:S02]  /*07f0*/  SHF.R.S32.HI R6, RZ, R3, R12.reuse ;  /* 0x00000003ff067219 */ /* 0x100fe4000001140c */
[----:B------:R-:W-:-:S02]  /*0800*/  SHF.R.S32.HI R7, RZ, R7, R12 ;  /* 0x00000007ff077219 */ /* 0x000fc4000001140c */
[----:B-----5:R-:W-:Y:S02]  /*0810*/  VIMNMX.U32 R5, R26, 0xf, PT ;  /* 0x0000000f1a057848 */ /* 0x020fe40003fe0000 */
        /* <DEDUP_REMOVED lines=19> */
.L_x_2043:
[----:B------:R-:W-:-:S13]  /*0950*/  ISETP.GE.AND P0, PT, R17, R16, PT ;  /* 0x000000101100720c */ /* 0x000fda0003f06270 */
[----:B------:R-:W-:Y:S05]  /*0960*/  @P0 BRA `(.L_x_2045) ;  /* 0x0000000000300947 */ /* 0x000fea0003800000 */
[----:B0-----:R-:W0:Y:S01]  /*0970*/  LDC.64 R8, c[0x0][0x218] ;  /* 0x00008600ff087b82 */ /* 0x001e220000000a00 */
[----:B------:R-:W-:Y:S02]  /*0980*/  IMAD.IADD R7, R0, 0x1, R17 ;  /* 0x0000000100077824 */ /* 0x000fe400078e0211 */
[----:B------:R-:W-:Y:S02]  /*0990*/  VIADD R17, R17, 0x80 ;  /* 0x0000008011117836 */ /* 0x000fe40000000000 */
[----:B0-----:R-:W-:-:S05]  /*09a0*/  IMAD.WIDE.U32 R8, R7, 0x2, R8 ;  /* 0x0000000207087825 */ /* 0x001fca00078e0008 */
[----:B------:R1:W-:Y:S02]  /*09b0*/  STG.E.U16 desc[UR4][R8.64], R5 ;  /* 0x0000000508007986 */ /* 0x0003e4000c101504 */
.L_x_2044:
[----:B------:R-:W-:-:S13]  /*09c0*/  ISETP.GE.AND P0, PT, R17, R16, PT ;  /* 0x000000101100720c */ /* 0x000fda0003f06270 */
[----:B------:R-:W-:Y:S05]  /*09d0*/  @P0 BRA `(.L_x_2046) ;  /* 0x0000000000340947 */ /* 0x000fea0003800000 */
[----:B01----:R-:W0:Y:S01]  /*09e0*/  LDC.64 R8, c[0x0][0x218] ;  /* 0x00008600ff087b82 */ /* 0x003e220000000a00 */
[----:B------:R-:W-:Y:S02]  /*09f0*/  IMAD.IADD R5, R0, 0x1, R17 ;  /* 0x0000000100057824 */ /* 0x000fe400078e0211 */
[----:B------:R-:W-:Y:S02]  /*0a00*/  VIADD R17, R17, 0x80 ;  /* 0x0000008011117836 */ /* 0x000fe40000000000 */
[----:B0-----:R-:W-:-:S05]  /*0a10*/  IMAD.WIDE.U32 R8, R5, 0x2, R8 ;  /* 0x0000000205087825 */ /* 0x001fca00078e0008 */
[----:B------:R1:W-:Y:S02]  /*0a20*/  STG.E.U16 desc[UR4][R8.64], R6 ;  /* 0x0000000608007986 */ /* 0x0003e4000c101504 */
.L_x_2045:
        /* <DEDUP_REMOVED lines=8> */
.L_x_2046:
[----:B------:R-:W-:Y:S05]  /*0ab0*/  BSYNC B1 ;  /* 0x0000000000017941 */ /* 0x000fea0003800000 */
.L_x_2042:
[----:B------:R-:W-:-:S13]  /*0ac0*/  ISETP.GE.AND P0, PT, R17, R16, PT ;  /* 0x000000101100720c */ /* 0x000fda0003f06270 */
[----:B-12---:R-:W1:Y:S01]  /*0ad0*/  @!P0 LDC.64 R4, c[0x0][0x218] ;  /* 0x00008600ff048b82 */ /* 0x006e620000000a00 */
[----:B------:R-:W-:Y:S02]  /*0ae0*/  @!P0 IMAD.IADD R7, R0, 0x1, R17 ;  /* 0x0000000100078824 */ /* 0x000fe400078e0211 */
[----:B------:R-:W-:Y:S02]  /*0af0*/  @!P0 VIADD R17, R17, 0x80 ;  /* 0x0000008011118836 */ /* 0x000fe40000000000 */
[----:B-1----:R-:W-:-:S05]  /*0b00*/  @!P0 IMAD.WIDE.U32 R4, R7, 0x2, R4 ;  /* 0x0000000207048825 */ /* 0x002fca00078e0004 */
[----:B------:R2:W-:Y:S02]  /*0b10*/  @!P0 STG.E.U16 desc[UR4][R4.64], R3 ;  /* 0x0000000304008986 */ /* 0x0005e4000c101504 */
.L_x_2047:
[----:B------:R-:W-:Y:S05]  /*0b20*/  BSYNC B0 ;  /* 0x0000000000007941 */ /* 0x000fea0003800000 */
.L_x_2041:
        /* <DEDUP_REMOVED lines=8> */
.L_x_2048:
        /* <DEDUP_REMOVED lines=13> */
.L_x_20511:


//--------------------- .text._ZN2at6native18elementwise_kernelILi128ELi4EZNS0_15gpu_kernel_implINS0_13BinaryFunctorIlllZZZNS0_18rshift_kernel_cudaERNS_18TensorIteratorBaseEENKUlvE_clEvENKUlvE2_clEvEUlllE_EEEEvS5_RKT_EUliE_EEviT1_ --------------------------
	.section	.text._ZN2at6native18elementwise_kernelILi128ELi4EZNS0_15gpu_kernel_implINS0_13BinaryFunctorIlllZZZNS0_18rshift_kernel_cudaERNS_18TensorIteratorBaseEENKUlvE_clEvENKUlvE2_clEvEUlllE_EEEEvS5_RKT_EUliE_EEviT1_,"ax",@progbits
	.align	128
        .global         _ZN2at6native18elementwise_kernelILi128ELi4EZNS0_15gpu_kernel_implINS0_13BinaryFunctorIlllZZZNS0_18rshift_kernel_cudaERNS_18TensorIteratorBaseEENKUlvE_clEvENKUlvE2_clEvEUlllE_EEEEvS5_RKT_EUliE_EEviT1_
        .type           _ZN2at6native18elementwise_kernelILi128ELi4EZNS0_15gpu_kernel_implINS0_13BinaryFunctorIlllZZZNS0_18rshift_kernel_cudaERNS_18TensorIteratorBaseEENKUlvE_clEvENKUlvE2_clEvEUlllE_EEEEvS5_RKT_EUliE_EEviT1_,@function
        .size           _ZN2at6native18elementwise_kernelILi128ELi4EZNS0_15gpu_kernel_implINS0_13BinaryFunctorIlllZZZNS0_18rshift_kernel_cudaERNS_18TensorIteratorBaseEENKUlvE_clEvENKUlvE2_clEvEUlllE_EEEEvS5_RKT_EUliE_EEviT1_,(.L_x_20512 - _ZN2at6native18elementwise_kernelILi128ELi4EZNS0_15gpu_kernel_implINS0_13BinaryFunctorIlllZZZNS0_18rshift_kernel_cudaERNS_18TensorIteratorBaseEENKUlvE_clEvENKUlvE2_clEvEUlllE_EEEEvS5_RKT_EUliE_EEviT1_)
        .other          _ZN2at6native18elementwise_kernelILi128ELi4EZNS0_15gpu_kernel_implINS0_13BinaryFunctorIlllZZZNS0_18rshift_kernel_cudaERNS_18TensorIteratorBaseEENKUlvE_clEvENKUlvE2_clEvEUlllE_EEEEvS5_RKT_EUliE_EEviT1_,@"STO_CUDA_ENTRY STV_DEFAULT"
_ZN2at6native18elementwise_kernelILi128ELi4EZNS0_15gpu_kernel_implINS0_13BinaryFunctorIlllZZZNS0_18rshift_kernel_cudaERNS_18TensorIteratorBaseEENKUlvE_clEvENKUlvE2_clEvEUlllE_EEEEvS5_RKT_EUliE_EEviT1_:
.text._ZN2at6native18elementwise_kernelILi128ELi4EZNS0_15gpu_kernel_implINS0_13BinaryFunctorIlllZZZNS0_18rshift_kernel_cudaERNS_18TensorIteratorBaseEENKUlvE_clEvENKUlvE2_clEvEUlllE_EEEEvS5_RKT_EUliE_EEviT1_:
        /* <DEDUP_REMOVED lines=365> */
.L_x_2051:
        /* <DEDUP_REMOVED lines=18> */
[----:B------:R-:W2:Y:S02]  /*17f0*/  LDG.E.S8 R18, desc[UR36][R2.64] ;  /* 0x0000002402127981 */ /* 0x000ea4000c1e1300 */
[----:B--2---:R-:W-:Y:S01]  /*1800*/  SHF.R.S32.HI R19, RZ, 0x1f, R18 ;  /* 0x0000001fff137819 */ /* 0x004fe20000011412 */
[----:B------:R-:W-:Y:S06]  /*1810*/  BRA `(.L_x_2057) ;  /* 0x0000000c00547947 */ /* 0x000fec0003800000 */
.L_x_2055:
[----:B------:R0:W5:Y:S01]  /*1820*/  LDG.E.U8 R18, desc[UR36][R2.64] ;  /* 0x0000002402127981 */ /* 0x000162000c1e1100 */
[----:B------:R-:W-:Y:S01]  /*1830*/  IMAD.MOV.U32 R19, RZ, RZ, RZ ;  /* 0x000000ffff137224 */ /* 0x000fe200078e00ff */
[----:B------:R-:W-:Y:S06]  /*1840*/  BRA `(.L_x_2057) ;  /* 0x0000000c00487947 */ /* 0x000fec0003800000 */
.L_x_2054:
[----:B------:R-:W-:-:S13]  /*1850*/  ISETP.NE.AND P0, PT, R4, 0x2, PT ;  /* 0x000000020400780c */ /* 0x000fda0003f05270 */
[----:B------:R-:W-:Y:S05]  /*1860*/  @!P0 BRA `(.L_x_2058) ;  /* 0x0000000000248947 */ /* 0x000fea0003800000 */
[----:B------:R-:W-:-:S13]  /*1870*/  ISETP.NE.AND P0, PT, R4, 0x3, PT ;  /* 0x000000030400780c */ /* 0x000fda0003f05270 */
[----:B------:R-:W-:Y:S05]  /*1880*/  @!P0 BRA `(.L_x_2059) ;  /* 0x0000000000108947 */ /* 0x000fea0003800000 */
[----:B------:R-:W-:-:S13]  /*1890*/  ISETP.NE.AND P0, PT, R4, 0x4, PT ;  /* 0x000000040400780c */ /* 0x000fda0003f05270 */
[----:B------:R-:W-:Y:S05]  /*18a0*/  @P0 BRA `(.L_x_2056) ;  /* 0x0000000800d80947 */ /* 0x000fea0003800000 */
[----:B------:R0:W5:Y:S01]  /*18b0*/  LDG.E.64 R18, desc[UR36][R2.64] ;  /* 0x0000002402127981 */ /* 0x000162000c1e1b00 */
[----:B------:R-:W-:Y:S05]  /*18c0*/  BRA `(.L_x_2057) ;  /* 0x0000000c00287947 */ /* 0x000fea0003800000 */
.L_x_2059:
[----:B------:R-:W2:Y:S02]  /*18d0*/  LDG.E R18, desc[UR36][R2.64] ;  /* 0x0000002402127981 */ /* 0x000ea4000c1e1900 */
[----:B--2---:R-:W-:Y:S01]  /*18e0*/  SHF.R.S32.HI R19, RZ, 0x1f, R18 ;  /* 0x0000001fff137819 */ /* 0x004fe20000011412 */
[----:B------:R-:W-:Y:S06]  /*18f0*/  BRA `(.L_x_2057) ;  /* 0x0000000c001c7947 */ /* 0x000fec0003800000 */
.L_x_2058:
[----:B------:R-:W2:Y:S02]  /*1900*/  LDG.E.S16 R18, desc[UR36][R2.64] ;  /* 0x0000002402127981 */ /* 0x000ea4000c1e1700 */
[----:B--2---:R-:W-:Y:S01]  /*1910*/  SHF.R.S32.HI R19, RZ, 0x1f, R18 ;  /* 0x0000001fff137819 */ /* 0x004fe20000011412 */
[----:B------:R-:W-:Y:S06]  /*1920*/  BRA `(.L_x_2057) ;  /* 0x0000000c00107947 */ /* 0x000fec0003800000 */
.L_x_2053:
[----:B------:R-:W-:-:S13]  /*1930*/  ISETP.GT.AND P0, PT, R4, 0x6, PT ;  /* 0x000000060400780c */ /* 0x000fda0003f04270 */
[----:B------:R-:W-:Y:S05]  /*1940*/  @P0 BRA `(.L_x_2060) ;  /* 0x00000000002c0947 */ /* 0x000fea0003800000 */
[----:B------:R-:W-:-:S13]  /*1950*/  ISETP.NE.AND P0, PT, R4, 0x5, PT ;  /* 0x000000050400780c */ /* 0x000fda0003f05270 */
[----:B------:R-:W-:Y:S05]  /*1960*/  @!P0 BRA `(.L_x_2061) ;  /* 0x0000000000148947 */ /* 0x000fea0003800000 */
[----:B------:R-:W-:-:S13]  /*1970*/  ISETP.NE.AND P0, PT, R4, 0x6, PT ;  /* 0x000000060400780c */ /* 0x000fda0003f05270 */
[----:B------:R-:W-:Y:S05]  /*1980*/  @P0 BRA `(.L_x_2056) ;  /* 0x0000000800a00947 */ /* 0x000fea0003800000 */
[----:B------:R-:W2:Y:S02]  /*1990*/  LDG.E R2, desc[UR36][R2.64] ;  /* 0x0000002402027981 */ /* 0x000ea4000c1e1900 */
[----:B--2---:R0:W1:Y:S01]  /*19a0*/  F2I.S64.TRUNC R18, R2 ;  /* 0x0000000200127311 */ /* 0x004062000020d900 */
[----:B------:R-:W-:Y:S05]  /*19b0*/  BRA `(.L_x_2057) ;  /* 0x0000000800ec7947 */ /* 0x000fea0003800000 */
.L_x_2061:
[----:B------:R-:W2:Y:S02]  /*19c0*/  LDG.E.U16 R2, desc[UR36][R2.64] ;  /* 0x0000002402027981 */ /* 0x000ea4000c1e1500 */
[----:B--2---:R-:W-:-:S06]  /*19d0*/  HADD2.F32 R18, -RZ, R2.H0_H0 ;  /* 0x20000002ff127230 */ /* 0x004fcc0000004100 */
[----:B------:R-:W0:Y:S01]  /*19e0*/  F2I.S64.TRUNC R18, R18 ;  /* 0x0000001200127311 */ /* 0x000e22000020d900 */
[----:B------:R-:W-:Y:S05]  /*19f0*/  BRA `(.L_x_2057) ;  /* 0x0000000800dc7947 */ /* 0x000fea0003800000 */
.L_x_2060:
[----:B------:R-:W-:-:S13]  /*1a00*/  ISETP.NE.AND P0, PT, R4, 0x7, PT ;  /* 0x000000070400780c */ /* 0x000fda0003f05270 */
[----:B------:R-:W-:Y:S05]  /*1a10*/  @!P0 BRA `(.L_x_2062) ;  /* 0x00000000002c8947 */ /* 0x000fea0003800000 */
[----:B------:R-:W-:-:S13]  /*1a20*/  ISETP.NE.AND P0, PT, R4, 0x8, PT ;  /* 0x000000080400780c */ /* 0x000fda0003f05270 */
[----:B------:R-:W-:Y:S05]  /*1a30*/  @!P0 BRA `(.L_x_2063) ;  /* 0x0000000000148947 */ /* 0x000fea0003800000 */
[----:B------:R-:W-:-:S13]  /*1a40*/  ISETP.NE.AND P0, PT, R4, 0x9, PT ;  /* 0x000000090400780c */ /* 0x000fda0003f05270 */
[----:B------:R-:W-:Y:S05]  /*1a50*/  @P0 BRA `(.L_x_2056) ;  /* 0x00000008006c0947 */ /* 0x000fea0003800000 */
[----:B------:R-:W2:Y:S02]  /*1a60*/  LDG.E R2, desc[UR36][R2.64] ;  /* 0x0000002402027981 */ /* 0x000ea4000c1e1900 */
[----:B--2---:R0:W1:Y:S01]  /*1a70*/  F2I.S64.TRUNC R18, R2 ;  /* 0x0000000200127311 */ /* 0x004062000020d900 */
[----:B------:R-:W-:Y:S05]  /*1a80*/  BRA `(.L_x_2057) ;  /* 0x0000000800b87947 */ /* 0x000fea0003800000 */
.L_x_2063:
[----:B------:R-:W2:Y:S02]  /*1a90*/  LDG.E.U16 R2, desc[UR36][R2.64] ;  /* 0x0000002402027981 */ /* 0x000ea4000c1e1500 */
[----:B--2---:R-:W-:-:S06]  /*1aa0*/  HADD2.F32 R18, -RZ, R2.H0_H0 ;  /* 0x20000002ff127230 */ /* 0x004fcc0000004100 */
[----:B------:R-:W0:Y:S01]  /*1ab0*/  F2I.S64.TRUNC R18, R18 ;  /* 0x0000001200127311 */ /* 0x000e22000020d900 */
[----:B------:R-:W-:Y:S05]  /*1ac0*/  BRA `(.L_x_2057) ;  /* 0x0000000800a87947 */ /* 0x000fea0003800000 */
.L_x_2062:
[----:B------:R-:W2:Y:S02]  /*1ad0*/  LDG.E.64 R2, desc[UR36][R2.64] ;  /* 0x0000002402027981 */ /* 0x000ea4000c1e1b00 */
[----:B--2---:R0:W1:Y:S01]  /*1ae0*/  F2I.S64.F64.TRUNC R18, R2 ;  /* 0x0000000200127311 */ /* 0x004062000030d900 */
[----:B------:R-:W-:Y:S05]  /*1af0*/  BRA `(.L_x_2057) ;  /* 0x00000008009c7947 */ /* 0x000fea0003800000 */
.L_x_2052:
        /* <DEDUP_REMOVED lines=8> */
[----:B------:R-:W2:Y:S01]  /*1b80*/  LDG.E.U8 R2, desc[UR36][R2.64] ;  /* 0x0000002402027981 */ /* 0x000ea2000c1e1100 */
[----:B------:R-:W-:Y:S01]  /*1b90*/  IMAD.MOV.U32 R19, RZ, RZ, RZ ;  /* 0x000000ffff137224 */ /* 0x000fe200078e00ff */
[----:B--2---:R-:W-:-:S04]  /*1ba0*/  ISETP.NE.AND P0, PT, R2, RZ, PT ;  /* 0x000000ff0200720c */ /* 0x004fc80003f05270 */
[----:B------:R-:W-:Y:S01]  /*1bb0*/  SEL R18, RZ, 0x1, !P0 ;  /* 0x00000001ff127807 */ /* 0x000fe20004000000 */
[----:B------:R-:W-:Y:S08]  /*1bc0*/  BRA `(.L_x_2057) ;  /* 0x0000000800687947 */ /* 0x000ff00003800000 */
.L_x_2066:
[----:B------:R-:W2:Y:S02]  /*1bd0*/  LDG.E.64 R2, desc[UR36][R2.64] ;  /* 0x0000002402027981 */ /* 0x000ea4000c1e1b00 */
[----:B--2---:R0:W1:Y:S01]  /*1be0*/  F2I.S64.F64.TRUNC R18, R2 ;  /* 0x0000000200127311 */ /* 0x004062000030d900 */
[----:B------:R-:W-:Y:S05]  /*1bf0*/  BRA `(.L_x_2057) ;  /* 0x00000008005c7947 */ /* 0x000fea0003800000 */
.L_x_2065:
        /* <DEDUP_REMOVED lines=24> */
[----:B------:R-:W-:-:S04]  /*1d80*/  LOP3.LUT R5, R5, 0x80000000, R0, 0xf8, !PT ;  /* 0x8000000005057812 */ /* 0x000fc800078ef800 */
[----:B------:R0:W1:Y:S01]  /*1d90*/  F2I.S64.TRUNC R18, R5 ;  /* 0x0000000500127311 */ /* 0x000062000020d900 */
[----:B------:R-:W-:Y:S05]  /*1da0*/  BRA `(.L_x_2057) ;  /* 0x0000000400f07947 */ /* 0x000fea0003800000 */
.L_x_2068:
        /* <DEDUP_REMOVED lines=11> */
[----:B------:R-:W-:-:S04]  /*1e60*/  LOP3.LUT R4, R4, 0x80000000, R5, 0xf8, !PT ;  /* 0x8000000004047812 */ /* 0x000fc800078ef805 */
[----:B------:R0:W1:Y:S01]  /*1e70*/  F2I.S64.TRUNC R18, R4 ;  /* 0x0000000400127311 */ /* 0x000062000020d900 */
[----:B------:R-:W-:Y:S05]  /*1e80*/  BRA `(.L_x_2057) ;  /* 0x0000000400b87947 */ /* 0x000fea0003800000 */
.L_x_2067:
[----:B------:R-:W2:Y:S02]  /*1e90*/  LDG.E.U16 R18, desc[UR36][R2.64] ;  /* 0x0000002402127981 */ /* 0x000ea4000c1e1500 */
[----:B--2---:R-:W-:-:S06]  /*1ea0*/  IMAD.U32 R18, R18, 0x10000, RZ ;  /* 0x0001000012127824 */ /* 0x004fcc00078e00ff */
[----:B------:R-:W0:Y:S01]  /*1eb0*/  F2I.S64.TRUNC R18, R18 ;  /* 0x0000001200127311 */ /* 0x000e22000020d900 */
[----:B------:R-:W-:Y:S05]  /*1ec0*/  BRA `(.L_x_2057) ;  /* 0x0000000400a87947 */ /* 0x000fea0003800000 */
.L_x_2064:
        /* <DEDUP_REMOVED lines=9> */
[----:B------:R-:W-:Y:S01]  /*1f60*/  IMAD.MOV.U32 R19, RZ, RZ, RZ ;  /* 0x000000ffff137224 */ /* 0x000fe200078e00ff */
[----:B------:R-:W-:Y:S06]  /*1f70*/  BRA `(.L_x_2057) ;  /* 0x00000004007c7947 */ /* 0x000fec0003800000 */
.L_x_2071:
        /* <DEDUP_REMOVED lines=21> */
.L_x_2075:
[----:B------:R-:W-:Y:S05]  /*20d0*/  BSYNC B1 ;  /* 0x0000000000017941 */ /* 0x000fea0003800000 */
.L_x_2074:
[----:B------:R-:W-:Y:S01]  /*20e0*/  IMAD.SHL.U32 R2, R2, 0x100000, RZ ;  /* 0x0010000002027824 */ /* 0x000fe200078e00ff */
[----:B------:R-:W-:-:S04]  /*20f0*/  LEA R3, R0, 0x3b800000, 0x17 ;  /* 0x3b80000000037811 */ /* 0x000fc800078eb8ff */
[----:B------:R-:W-:-:S07]  /*2100*/  LOP3.LUT R18, R3, R2, R18, 0xfe, !PT ;  /* 0x0000000203127212 */ /* 0x000fce00078efe12 */
.L_x_2073:
[----:B------:R-:W-:Y:S05]  /*2110*/  BSYNC B0 ;  /* 0x0000000000007941 */ /* 0x000fea0003800000 */
.L_x_2072:
[----:B------:R-:W1:Y:S01]  /*2120*/  F2I.S64.TRUNC R18, R18 ;  /* 0x0000001200127311 */ /* 0x000e62000020d900 */
[----:B------:R-:W-:Y:S05]  /*2130*/  BRA `(.L_x_2057) ;  /* 0x00000004000c7947 */ /* 0x000fea0003800000 */
.L_x_2070:
        /* <DEDUP_REMOVED lines=21> */
.L_x_2079:
[----:B------:R-:W-:Y:S05]  /*2290*/  BSYNC B1 ;  /* 0x0000000000017941 */ /* 0x000fea0003800000 */
.L_x_2078:
[----:B------:R-:W-:Y:S01]  /*22a0*/  IMAD.SHL.U32 R2, R2, 0x200000, RZ ;  /* 0x0020000002027824 */ /* 0x000fe200078e00ff */
[----:B------:R-:W-:-:S04]  /*22b0*/  LEA R3, R0, 0x37800000, 0x17 ;  /* 0x3780000000037811 */ /* 0x000fc800078eb8ff */
[----:B------:R-:W-:-:S07]  /*22c0*/  LOP3.LUT R18, R3, R2, R18, 0xfe, !PT ;  /* 0x0000000203127212 */ /* 0x000fce00078efe12 */
.L_x_2077:
[----:B------:R-:W-:Y:S05]  /*22d0*/  BSYNC B0 ;  /* 0x0000000000007941 */ /* 0x000fea0003800000 */
.L_x_2076:
[----:B------:R-:W2:Y:S01]  /*22e0*/  F2I.S64.TRUNC R18, R18 ;  /* 0x0000001200127311 */ /* 0x000ea2000020d900 */
[----:B------:R-:W-:Y:S05]  /*22f0*/  BRA `(.L_x_2057) ;  /* 0x00000000009c7947 */ /* 0x000fea0003800000 */
.L_x_2069:
        /* <DEDUP_REMOVED lines=14> */
.L_x_2083:
[----:B------:R-:W-:Y:S05]  /*23e0*/  BSYNC B0 ;  /* 0x0000000000007941 */ /* 0x000fea0003800000 */
.L_x_2082:
[----:B------:R-:W4:Y:S01]  /*23f0*/  F2I.S64.TRUNC R18, R18 ;  /* 0x0000001200127311 */ /* 0x000f22000020d900 */
[----:B------:R-:W-:Y:S05]  /*2400*/  BRA `(.L_x_2057) ;  /* 0x0000000000587947 */ /* 0x000fea0003800000 */
.L_x_2056:
        /* <DEDUP_REMOVED lines=16> */
.L_x_2084:
[----:B------:R-:W-:Y:S01]  /*2510*/  CS2R R18, SRZ ;  /* 0x0000000000127805 */ /* 0x000fe2000001ff00 */
[----:B------:R-:W-:Y:S06]  /*2520*/  BRA `(.L_x_2057) ;  /* 0x0000000000107947 */ /* 0x000fec0003800000 */
.L_x_2081:
[----:B------:R0:W5:Y:S01]  /*2530*/  LDG.E.64 R18, desc[UR36][R2.64] ;  /* 0x0000002402127981 */ /* 0x000162000c1e1b00 */
[----:B------:R-:W-:Y:S05]  /*2540*/  BRA `(.L_x_2057) ;  /* 0x0000000000087947 */ /* 0x000fea0003800000 */
.L_x_2080:
[----:B------:R3:W5:Y:S01]  /*2550*/  LDG.E R18, desc[UR36][R2.64] ;  /* 0x0000002402127981 */ /* 0x000762000c1e1900 */
[----:B------:R-:W-:-:S07]  /*2560*/  IMAD.MOV.U32 R19, RZ, RZ, RZ ;  /* 0x000000ffff137224 */ /* 0x000fce00078e00ff */
.L_x_2057:
[----:B0--3--:R-:W0:Y:S01]  /*2570*/  LDC.U8 R2, c[0x0][0x493] ;  /* 0x000124c0ff027b82 */ /* 0x009e220000000000 */
[----:B------:R-:W-:Y:S02]  /*2580*/  ULDC.64 UR4, c[0x0][0x488] ;  /* 0x0001220000047ab9 */ /* 0x000fe40000000a00 */
[----:B------:R-:W-:-:S05]  /*2590*/  IADD3 R4, P1, R24, UR4, RZ ;  /* 0x0000000418047c10 */ /* 0x000fca000ff3e0ff */
        /* <DEDUP_REMOVED lines=12> */
[----:B------:R-:W3:Y:S02]  /*2660*/  LDG.E.S8 R2, desc[UR36][R4.64] ;  /* 0x0000002404027981 */ /* 0x000ee4000c1e1300 */
[----:B---3--:R-:W-:Y:S01]  /*2670*/  SHF.R.S32.HI R3, RZ, 0x1f, R2 ;  /* 0x0000001fff037819 */ /* 0x008fe20000011402 */
[----:B------:R-:W-:Y:S06]  /*2680*/  BRA `(.L_x_2090) ;  /* 0x0000000c00547947 */ /* 0x000fec0003800000 */
.L_x_2088:
[----:B------:R3:W5:Y:S01]  /*2690*/  LDG.E.U8 R2, desc[UR36][R4.64] ;  /* 0x0000002404027981 */ /* 0x000762000c1e1100 */
[----:B------:R-:W-:Y:S01]  /*26a0*/  IMAD.MOV.U32 R3, RZ, RZ, RZ ;  /* 0x000000ffff037224 */ /* 0x000fe200078e00ff */
[----:B------:R-:W-:Y:S06]  /*26b0*/  BRA `(.L_x_2090) ;  /* 0x0000000c00487947 */ /* 0x000fec0003800000 */
.L_x_2087:
        /* <DEDUP_REMOVED lines=8> */
.L_x_2092:
[----:B------:R-:W3:Y:S02]  /*2740*/  LDG.E R2, desc[UR36][R4.64] ;  /* 0x0000002404027981 */ /* 0x000ee4000c1e1900 */
[----:B---3--:R-:W-:Y:S01]  /*2750*/  SHF.R.S32.HI R3, RZ, 0x1f, R2 ;  /* 0x0000001fff037819 */ /* 0x008fe20000011402 */
[----:B------:R-:W-:Y:S06]  /*2760*/  BRA `(.L_x_2090) ;  /* 0x0000000c001c7947 */ /* 0x000fec0003800000 */
.L_x_2091:
[----:B------:R-:W3:Y:S02]  /*2770*/  LDG.E.S16 R2, desc[UR36][R4.64] ;  /* 0x0000002404027981 */ /* 0x000ee4000c1e1700 */
[----:B---3--:R-:W-:Y:S01]  /*2780*/  SHF.R.S32.HI R3, RZ, 0x1f, R2 ;  /* 0x0000001fff037819 */ /* 0x008fe20000011402 */
[----:B------:R-:W-:Y:S06]  /*2790*/  BRA `(.L_x_2090) ;  /* 0x0000000c00107947 */ /* 0x000fec0003800000 */
.L_x_2086:
[----:B------:R-:W-:-:S13]  /*27a0*/  ISETP.GT.AND P0, PT, R0, 0x6, PT ;  /* 0x000000060000780c */ /* 0x000fda0003f04270 */
[----:B------:R-:W-:Y:S05]  /*27b0*/  @P0 BRA `(.L_x_2093) ;  /* 0x00000000002c0947 */ /* 0x000fea0003800000 */
[----:B------:R-:W-:-:S13]  /*27c0*/  ISETP.NE.AND P0, PT, R0, 0x5, PT ;  /* 0x000000050000780c */ /* 0x000fda0003f05270 */
[----:B------:R-:W-:Y:S05]  /*27d0*/  @!P0 BRA `(.L_x_2094) ;  /* 0x0000000000148947 */ /* 0x000fea0003800000 */
[----:B------:R-:W-:-:S13]  /*27e0*/  ISETP.NE.AND P0, PT, R0, 0x6, PT ;  /* 0x000000060000780c */ /* 0x000fda0003f05270 */
[----:B------:R-:W-:Y:S05]  /*27f0*/  @P0 BRA `(.L_x_2089) ;  /* 0x0000000800a00947 */ /* 0x000fea0003800000 */
[----:B------:R-:W3:Y:S02]  /*2800*/  LDG.E R2, desc[UR36][R4.64] ;  /* 0x0000002404027981 */ /* 0x000ee4000c1e1900 */
[----:B---3--:R-:W0:Y:S01]  /*2810*/  F2I.S64.TRUNC R2, R2 ;  /* 0x0000000200027311 */ /* 0x008e22000020d900 */
[----:B------:R-:W-:Y:S05]  /*2820*/  BRA `(.L_x_2090) ;  /* 0x0000000800ec7947 */ /* 0x000fea0003800000 */
.L_x_2094:
[----:B------:R-:W3:Y:S02]  /*2830*/  LDG.E.U16 R4, desc[UR36][R4.64] ;  /* 0x0000002404047981 */ /* 0x000ee4000c1e1500 */
[----:B---3--:R-:W-:-:S06]  /*2840*/  HADD2.F32 R2, -RZ, R4.H0_H0 ;  /* 0x20000004ff027230 */ /* 0x008fcc0000004100 */
[----:B------:R-:W0:Y:S01]  /*2850*/  F2I.S64.TRUNC R2, R2 ;  /* 0x0000000200027311 */ /* 0x000e22000020d900 */
[----:B------:R-:W-:Y:S05]  /*2860*/  BRA `(.L_x_2090) ;  /* 0x0000000800dc7947 */ /* 0x000fea0003800000 */
.L_x_2093:
[----:B------:R-:W-:-:S13]  /*2870*/  ISETP.NE.AND P0, PT, R0, 0x7, PT ;  /* 0x000000070000780c */ /* 0x000fda0003f05270 */
[----:B------:R-:W-:Y:S05]  /*2880*/  @!P0 BRA `(.L_x_2095) ;  /* 0x00000000002c8947 */ /* 0x000fea0003800000 */
[----:B------:R-:W-:-:S13]  /*2890*/  ISETP.NE.AND P0, PT, R0, 0x8, PT ;  /* 0x000000080000780c */ /* 0x000fda0003f05270 */
[----:B------:R-:W-:Y:S05]  /*28a0*/  @!P0 BRA `(.L_x_2096) ;  /* 0x0000000000148947 */ /* 0x000fea0003800000 */
[----:B------:R-:W-:-:S13]  /*28b0*/  ISETP.NE.AND P0, PT, R0, 0x9, PT ;  /* 0x000000090000780c */ /* 0x000fda0003f05270 */
[----:B------:R-:W-:Y:S05]  /*28c0*/  @P0 BRA `(.L_x_2089) ;  /* 0x00000008006c0947 */ /* 0x000fea0003800000 */
[----:B------:R-:W3:Y:S02]  /*28d0*/  LDG.E R2, desc[UR36][R4.64] ;  /* 0x0000002404027981 */ /* 0x000ee4000c1e1900 */
[----:B---3--:R-:W0:Y:S01]  /*28e0*/  F2I.S64.TRUNC R2, R2 ;  /* 0x0000000200027311 */ /* 0x008e22000020d900 */
[----:B------:R-:W-:Y:S05]  /*28f0*/  BRA `(.L_x_2090) ;  /* 0x0000000800b87947 */ /* 0x000fea0003800000 */
.L_x_2096:
[----:B------:R-:W3:Y:S02]  /*2900*/  LDG.E.U16 R4, desc[UR36][R4.64] ;  /* 0x0000002404047981 */ /* 0x000ee4000c1e1500 */
[----:B---3--:R-:W-:-:S06]  /*2910*/  HADD2.F32 R2, -RZ, R4.H0_H0 ;  /* 0x20000004ff027230 */ /* 0x008fcc0000004100 */
[----:B------:R-:W0:Y:S01]  /*2920*/  F2I.S64.TRUNC R2, R2 ;  /* 0x0000000200027311 */ /* 0x000e22000020d900 */
[----:B------:R-:W-:Y:S05]  /*2930*/  BRA `(.L_x_2090) ;  /* 0x0000000800a87947 */ /* 0x000fea0003800000 */
.L_x_2095:
[----:B------:R-:W3:Y:S02]  /*2940*/  LDG.E.64 R2, desc[UR36][R4.64] ;  /* 0x0000002404027981 */ /* 0x000ee4000c1e1b00 */
[----:B---3--:R-:W0:Y:S01]  /*2950*/  F2I.S64.F64.TRUNC R2, R2 ;  /* 0x0000000200027311 */ /* 0x008e22000030d900 */
[----:B------:R-:W-:Y:S05]  /*2960*/  BRA `(.L_x_2090) ;  /* 0x00000008009c7947 */ /* 0x000fea0003800000 */
.L_x_2085:
        /* <DEDUP_REMOVED lines=8> */
[----:B------:R-:W3:Y:S01]  /*29f0*/  LDG.E.U8 R4, desc[UR36][R4.64] ;  /* 0x0000002404047981 */ /* 0x000ee2000c1e1100 */
[----:B------:R-:W-:Y:S01]  /*2a00*/  IMAD.MOV.U32 R3, RZ, RZ, RZ ;  /* 0x000000ffff037224 */ /* 0x000fe200078e00ff */
[----:B---3--:R-:W-:-:S04]  /*2a10*/  ISETP.NE.AND P0, PT, R4, RZ, PT ;  /* 0x000000ff0400720c */ /* 0x008fc80003f05270 */
[----:B------:R-:W-:Y:S01]  /*2a20*/  SEL R2, RZ, 0x1, !P0 ;  /* 0x00000001ff027807 */ /* 0x000fe20004000000 */
[----:B------:R-:W-:Y:S08]  /*2a30*/  BRA `(.L_x_2090) ;  /* 0x0000000800687947 */ /* 0x000ff00003800000 */
.L_x_2099:
[----:B------:R-:W3:Y:S02]  /*2a40*/  LDG.E.64 R2, desc[UR36][R4.64] ;  /* 0x0000002404027981 */ /* 0x000ee4000c1e1b00 */
[----:B---3--:R-:W0:Y:S01]  /*2a50*/  F2I.S64.F64.TRUNC R2, R2 ;  /* 0x0000000200027311 */ /* 0x008e22000030d900 */
[----:B------:R-:W-:Y:S05]  /*2a60*/  BRA `(.L_x_2090) ;  /* 0x00000008005c7947 */ /* 0x000fea0003800000 */
.L_x_2098:
[----:B------:R-:W-:-:S13]  /*2a70*/  ISETP.NE.AND P0, PT, R0, 0xf, PT ;  /* 0x0000000f0000780c */ /* 0x000fda0003f05270 */
[----:B------:R-:W-:Y:S05]  /*2a80*/  @!P0 BRA `(.L_x_2100) ;  /* 0x00000000009c8947 */ /* 0x000fea0003800000 */
[----:B------:R-:W-:-:S13]  /*2a90*/  ISETP.NE.AND P0, PT, R0, 0x17, PT ;  /* 0x000000170000780c */ /* 0x000fda0003f05270 */
[----:B------:R-:W-:Y:S05]  /*2aa0*/  @!P0 BRA `(.L_x_2101) ;  /* 0x00000000005c8947 */ /* 0x000fea0003800000 */
[----:B------:R-:W-:-:S13]  /*2ab0*/  ISETP.NE.AND P0, PT, R0, 0x18, PT ;  /* 0x000000180000780c */ /* 0x000fda0003f05270 */
[----:B------:R-:W-:Y:S05]  /*2ac0*/  @P0 BRA `(.L_x_2089) ;  /* 0x0000000400ec0947 */ /* 0x000fea0003800000 */
[----:B------:R-:W3:Y:S01]  /*2ad0*/  LDG.E.U8 R0, desc[UR36][R4.64] ;  /* 0x0000002404007981 */ /* 0x000ee2000c1e1100 */
[----:B------:R-:W-:Y:S02]  /*2ae0*/  IMAD.MOV.U32 R8, RZ, RZ, -0x800000 ;  /* 0xff800000ff087424 */ /* 0x000fe400078e00ff */
[----:B---3--:R-:W-:-:S05]  /*2af0*/  IMAD.SHL.U32 R0, R0, 0x1000000, RZ ;  /* 0x0100000000007824 */ /* 0x008fca00078e00ff */
[----:B------:R-:W-:-:S04]  /*2b00*/  LOP3.LUT R2, R0, 0x7f000000, RZ, 0xc0, !PT ;  /* 0x7f00000000027812 */ /* 0x000fc800078ec0ff */
[----:B------:R-:W0:Y:S01]  /*2b10*/  FLO.U32 R3, R2 ;  /* 0x0000000200037300 */ /* 0x000e2200000e0000 */
[----:B------:R-:W-:-:S05]  /*2b20*/  VIADD R6, R2, 0x1000000 ;  /* 0x0100000002067836 */ /* 0x000fca0000000000 */
[----:B------:R-:W-:Y:S02]  /*2b30*/  SHF.R.S32.HI R6, RZ, 0x8, R6 ;  /* 0x00000008ff067819 */ /* 0x000fe40000011406 */
[----:B0-----:R-:W-:-:S04]  /*2b40*/  IADD3 R3, -R3, 0x1f, RZ ;  /* 0x0000001f03037810 */ /* 0x001fc80007ffe1ff */
[C---:B------:R-:W-:Y:S01]  /*2b50*/  ISETP.GT.U32.AND P0, PT, R3.reuse, 0x4, PT ;  /* 0x000000040300780c */ /* 0x040fe20003f04070 */
[----:B------:R-:W-:-:S05]  /*2b60*/  VIADD R3, R3, 0xfffffffc ;  /* 0xfffffffc03037836 */ /* 0x000fca0000000000 */
[----:B------:R-:W-:-:S04]  /*2b70*/  SEL R3, R3, RZ, P0 ;  /* 0x000000ff03037207 */ /* 0x000fc80000000000 */
[C---:B------:R-:W-:Y:S01]  /*2b80*/  SHF.L.U32 R4, R2.reuse, R3, RZ ;  /* 0x0000000302047219 */ /* 0x040fe200000006ff */
[----:B------:R-:W-:Y:S02]  /*2b90*/  IMAD R7, R3, R8, 0x3c000000 ;  /* 0x3c00000003077424 */ /* 0x000fe400078e0208 */
[----:B------:R-:W-:-:S03]  /*2ba0*/  VIADD R3, R2, 0xffffffff ;  /* 0xffffffff02037836 */ /* 0x000fc60000000000 */
[----:B------:R-:W-:Y:S02]  /*2bb0*/  LEA.HI R7, R4, R7, RZ, 0x1c ;  /* 0x0000000704077211 */ /* 0x000fe400078fe0ff */
[----:B------:R-:W-:Y:S02]  /*2bc0*/  SHF.R.S32.HI R3, RZ, 0x1f, R3 ;  /* 0x0000001fff037819 */ /* 0x000fe40000011403 */
[----:B------:R-:W-:-:S04]  /*2bd0*/  LOP3.LUT R6, R7, 0x7f800000, R6, 0xf8, !PT ;  /* 0x7f80000007067812 */ /* 0x000fc800078ef806 */
[----:B------:R-:W-:-:S04]  /*2be0*/  LOP3.LUT R3, R6, R3, RZ, 0x30, !PT ;  /* 0x0000000306037212 */ /* 0x000fc800078e30ff */
[----:B------:R-:W-:-:S06]  /*2bf0*/  LOP3.LUT R3, R3, 0x80000000, R0, 0xf8, !PT ;  /* 0x8000000003037812 */ /* 0x000fcc00078ef800 */
[----:B------:R-:W0:Y:S01]  /*2c00*/  F2I.S64.TRUNC R2, R3 ;  /* 0x0000000300027311 */ /* 0x000e22000020d900 */
[----:B------:R-:W-:Y:S05]  /*2c10*/  BRA `(.L_x_2090) ;  /* 0x0000000400f07947 */ /* 0x000fea0003800000 */
.L_x_2101:
[----:B------:R-:W3:Y:S02]  /*2c20*/  LDG.E.U8 R3, desc[UR36][R4.64] ;  /* 0x0000002404037981 */ /* 0x000ee4000c1e1100 */
[----:B---3--:R-:W-:-:S05]  /*2c30*/  IMAD.SHL.U32 R0, R3, 0x2000000, RZ ;  /* 0x0200000003007824 */ /* 0x008fca00078e00ff */
[----:B------:R-:W-:-:S13]  /*2c40*/  ISETP.GE.U32.AND P0, PT, R0, 0x8000000, PT ;  /* 0x080000000000780c */ /* 0x000fda0003f06070 */
[C---:B------:R-:W-:Y:S02]  /*2c50*/  @!P0 IMAD.SHL.U32 R0, R3.reuse, 0x100, RZ ;  /* 0x0000010003008824 */ /* 0x040fe400078e00ff */
[C---:B------:R-:W-:Y:S02]  /*2c60*/  @P0 IMAD.SHL.U32 R2, R3.reuse, 0x200000, RZ ;  /* 0x0020000003020824 */ /* 0x040fe400078e00ff */
[----:B------:R-:W-:Y:S01]  /*2c70*/  IMAD.SHL.U32 R3, R3, 0x1000000, RZ ;  /* 0x0100000003037824 */ /* 0x000fe200078e00ff */
[----:B------:R-:W-:Y:S02]  /*2c80*/  @!P0 LOP3.LUT R0, R0, 0x7f00, RZ, 0xc0, !PT ;  /* 0x00007f0000008812 */ /* 0x000fe400078ec0ff */
[----:B------:R-:W-:Y:S02]  /*2c90*/  @P0 LOP3.LUT R2, R2, 0x70000000, RZ, 0xfc, !PT ;  /* 0x7000000002020812 */ /* 0x000fe400078efcff */
[----:B------:R-:W-:-:S03]  /*2ca0*/  @!P0 LOP3.LUT R0, R0, 0x3f000000, RZ, 0xfc, !PT ;  /* 0x3f00000000008812 */ /* 0x000fc600078efcff */
[----:B------:R-:W-:Y:S02]  /*2cb0*/  @P0 FMUL.FTZ R2, R2, 1.9259299443872358531e-34 ;  /* 0x0780000002020820 */ /* 0x000fe40000410000 */
[----:B------:R-:W-:-:S05]  /*2cc0*/  @!P0 FADD.FTZ R2, R0, -0.5 ;  /* 0xbf00000000028421 */ /* 0x000fca0000010000 */
[----:B------:R-:W-:-:S06]  /*2cd0*/  LOP3.LUT R2, R2, 0x80000000, R3, 0xf8, !PT ;  /* 0x8000000002027812 */ /* 0x000fcc00078ef803 */
[----:B------:R-:W0:Y:S01]  /*2ce0*/  F2I.S64.TRUNC R2, R2 ;  /* 0x0000000200027311 */ /* 0x000e22000020d900 */
[----:B------:R-:W-:Y:S05]  /*2cf0*/  BRA `(.L_x_2090) ;  /* 0x0000000400b87947 */ /* 0x000fea0003800000 */
.L_x_2100:
[----:B------:R-:W3:Y:S02]  /*2d00*/  LDG.E.U16 R2, desc[UR36][R4.64] ;  /* 0x0000002404027981 */ /* 0x000ee4000c1e1500 */
[----:B---3--:R-:W-:-:S06]  /*2d10*/  IMAD.U32 R2, R2, 0x10000, RZ ;  /* 0x0001000002027824 */ /* 0x008fcc00078e00ff */
[----:B------:R-:W0:Y:S01]  /*2d20*/  F2I.S64.TRUNC R2, R2 ;  /* 0x0000000200027311 */ /* 0x000e22000020d900 */
[----:B------:R-:W-:Y:S05]  /*2d30*/  BRA `(.L_x_2090) ;  /* 0x0000000400a87947 */ /* 0x000fea0003800000 */
.L_x_2097:
        /* <DEDUP_REMOVED lines=11> */
.L_x_2104:
[----:B------:R-:W3:Y:S01]  /*2df0*/  LDG.E.U8 R4, desc[UR36][R4.64] ;  /* 0x0000002404047981 */ /* 0x000ee2000c1e1100 */
[----:B------:R-:W-:Y:S01]  /*2e00*/  BSSY B0, `(.L_x_2105) ;  /* 0x0000018000007945 */ /* 0x000fe20003800000 */
[----:B------:R-:W-:Y:S01]  /*2e10*/  IMAD.MOV.U32 R2, RZ, RZ, RZ ;  /* 0x000000ffff027224 */ /* 0x000fe200078e00ff */
[----:B---3--:R-:W-:-:S13]  /*2e20*/  ISETP.NE.AND P0, PT, R4, RZ, PT ;  /* 0x000000ff0400720c */ /* 0x008fda0003f05270 */
        /* <DEDUP_REMOVED lines=17> */
.L_x_2108:
[----:B------:R-:W-:Y:S05]  /*2f40*/  BSYNC B1 ;  /* 0x0000000000017941 */ /* 0x000fea0003800000 */
.L_x_2107:
[----:B------:R-:W-:Y:S01]  /*2f50*/  IMAD.SHL.U32 R2, R2, 0x100000, RZ ;  /* 0x0010000002027824 */ /* 0x000fe200078e00ff */
[----:B------:R-:W-:-:S04]  /*2f60*/  LEA R3, R0, 0x3b800000, 0x17 ;  /* 0x3b80000000037811 */ /* 0x000fc800078eb8ff */
[----:B------:R-:W-:-:S07]  /*2f70*/  LOP3.LUT R2, R3, R2, R4, 0xfe, !PT ;  /* 0x0000000203027212 */ /* 0x000fce00078efe04 */
.L_x_2106:
[----:B------:R-:W-:Y:S05]  /*2f80*/  BSYNC B0 ;  /* 0x0000000000007941 */ /* 0x000fea0003800000 */
.L_x_2105:
[----:B------:R-:W0:Y:S01]  /*2f90*/  F2I.S64.TRUNC R2, R2 ;  /* 0x0000000200027311 */ /* 0x000e22000020d900 */
[----:B------:R-:W-:Y:S05]  /*2fa0*/  BRA `(.L_x_2090) ;  /* 0x00000004000c7947 */ /* 0x000fea0003800000 */
.L_x_2103:
        /* <DEDUP_REMOVED lines=21> */
.L_x_2112:
[----:B------:R-:W-:Y:S05]  /*3100*/  BSYNC B1 ;  /* 0x0000000000017941 */ /* 0x000fea0003800000 */
.L_x_2111:
[----:B------:R-:W-:Y:S01]  /*3110*/  IMAD.SHL.U32 R2, R2, 0x200000, RZ ;  /* 0x0020000002027824 */ /* 0x000fe200078e00ff */
[----:B------:R-:W-:-:S04]  /*3120*/  LEA R3, R0, 0x37800000, 0x17 ;  /* 0x3780000000037811 */ /* 0x000fc800078eb8ff */
[----:B------:R-:W-:-:S07]  /*3130*/  LOP3.LUT R2, R3, R2, R4, 0xfe, !PT ;  /* 0x0000000203027212 */ /* 0x000fce00078efe04 */
.L_x_2110:
[----:B------:R-:W-:Y:S05]  /*3140*/  BSYNC B0 ;  /* 0x0000000000007941 */ /* 0x000fea0003800000 */
.L_x_2109:
[----:B------:R-:W0:Y:S01]  /*3150*/  F2I.S64.TRUNC R2, R2 ;  /* 0x0000000200027311 */ /* 0x000e22000020d900 */
[----:B------:R-:W-:Y:S05]  /*3160*/  BRA `(.L_x_2090) ;  /* 0x00000000009c7947 */ /* 0x000fea0003800000 */
.L_x_2102:
[----:B------:R-:W-:-:S13]  /*3170*/  ISETP.NE.AND P0, PT, R0, 0x1c, PT ;  /* 0x0000001c0000780c */ /* 0x000fda0003f05270 */
[----:B------:R-:W-:Y:S05]  /*3180*/  @!P0 BRA `(.L_x_2113) ;  /* 0x00000000008c8947 */ /* 0x000fea0003800000 */
[----:B------:R-:W-:-:S13]  /*3190*/  ISETP.NE.AND P0, PT, R0, 0x1d, PT ;  /* 0x0000001d0000780c */ /* 0x000fda0003f05270 */
[----:B------:R-:W-:Y:S05]  /*31a0*/  @!P0 BRA `(.L_x_2114) ;  /* 0x00000000007c8947 */ /* 0x000fea0003800000 */
[----:B------:R-:W-:-:S13]  /*31b0*/  ISETP.NE.AND P0, PT, R0, 0x2c, PT ;  /* 0x0000002c0000780c */ /* 0x000fda0003f05270 */
[----:B------:R-:W-:Y:S05]  /*31c0*/  @P0 BRA `(.L_x_2089) ;  /* 0x00000000002c0947 */ /* 0x000fea0003800000 */
[----:B------:R-:W3:Y:S01]  /*31d0*/  LDG.E.U8 R4, desc[UR36][R4.64] ;  /* 0x0000002404047981 */ /* 0x000ee2000c1e1100 */
[----:B------:R-:W-:Y:S01]  /*31e0*/  BSSY B0, `(.L_x_2115) ;  /* 0x0000007000007945 */ /* 0x000fe20003800000 */
[----:B------:R-:W-:Y:S01]  /*31f0*/  IMAD.MOV.U32 R2, RZ, RZ, 0x400000 ;  /* 0x00400000ff027424 */ /* 0x000fe200078e00ff */
[----:B---3--:R-:W-:-:S13]  /*3200*/  ISETP.NE.AND P0, PT, R4, RZ, PT ;  /* 0x000000ff0400720c */ /* 0x008fda0003f05270 */
[----:B------:R-:W-:Y:S05]  /*3210*/  @!P0 BRA `(.L_x_2116) ;  /* 0x00000000000c8947 */ /* 0x000fea0003800000 */
[----:B------:R-:W-:-:S13]  /*3220*/  ISETP.NE.AND P0, PT, R4, 0xff, PT ;  /* 0x000000ff0400780c */ /* 0x000fda0003f05270 */
[----:B------:R-:W-:Y:S02]  /*3230*/  @!P0 IMAD.MOV.U32 R2, RZ, RZ, 0x7f800001 ;  /* 0x7f800001ff028424 */ /* 0x000fe400078e00ff */
[----:B------:R-:W-:-:S07]  /*3240*/  @P0 IMAD.SHL.U32 R2, R4, 0x800000, RZ ;  /* 0x0080000004020824 */ /* 0x000fce00078e00ff */
.L_x_2116:
[----:B------:R-:W-:Y:S05]  /*3250*/  BSYNC B0 ;  /* 0x0000000000007941 */ /* 0x000fea0003800000 */
.L_x_2115:
[----:B------:R-:W0:Y:S01]  /*3260*/  F2I.S64.TRUNC R2, R2 ;  /* 0x0000000200027311 */ /* 0x000e22000020d900 */
[----:B------:R-:W-:Y:S05]  /*3270*/  BRA `(.L_x_2090) ;  /* 0x0000000000587947 */ /* 0x000fea0003800000 */
.L_x_2089:
        /* <DEDUP_REMOVED lines=15> */
[----:B012-45:R-:W-:Y:S05]  /*3370*/  CALL.ABS.NOINC R2 ;  /* 0x0000000002007343 */ /* 0x037fea0003c00000 */
.L_x_2117:
[----:B------:R-:W-:Y:S01]  /*3380*/  CS2R R2, SRZ ;  /* 0x0000000000027805 */ /* 0x000fe2000001ff00 */
[----:B------:R-:W-:Y:S06]  /*3390*/  BRA `(.L_x_2090) ;  /* 0x0000000000107947 */ /* 0x000fec0003800000 */
.L_x_2114:
[----:B------:R0:W5:Y:S01]  /*33a0*/  LDG.E.64 R2, desc[UR36][R4.64] ;  /* 0x0000002404027981 */ /* 0x000162000c1e1b00 */
[----:B------:R-:W-:Y:S05]  /*33b0*/  BRA `(.L_x_2090) ;  /* 0x0000000000087947 */ /* 0x000fea0003800000 */
.L_x_2113:
[----:B------:R0:W5:Y:S01]  /*33c0*/  LDG.E R2, desc[UR36][R4.64] ;  /* 0x0000002404027981 */ /* 0x000162000c1e1900 */
[----:B------:R-:W-:-:S07]  /*33d0*/  IMAD.MOV.U32 R3, RZ, RZ, RZ ;  /* 0x000000ffff037224 */ /* 0x000fce00078e00ff */
.L_x_2090:
[----:B0--3--:R-:W0:Y:S01]  /*33e0*/  LDC.U8 R4, c[0x0][0x491] ;  /* 0x00012440ff047b82 */ /* 0x009e220000000000 */
[----:B-----5:R-:W-:-:S04]  /*33f0*/  ISETP.LT.U32.AND P0, PT, R2, 0x3f, PT ;  /* 0x0000003f0200780c */ /* 0x020fc80003f01070 */
[----:B------:R-:W-:-:S04]  /*3400*/  ISETP.LT.U32.AND.EX P0, PT, R3, RZ, PT, P0 ;  /* 0x000000ff0300720c */ /* 0x000fc80003f01100 */
[----:B------:R-:W-:-:S04]  /*3410*/  SEL R3, R2, 0x3f, P0 ;  /* 0x0000003f02037807 */ /* 0x000fc80000000000 */
[-CC-:B-12-4-:R-:W-:Y:S02]  /*3420*/  SHF.R.S64 R5, R18, R3.reuse, R19.reuse ;  /* 0x0000000312057219 */ /* 0x196fe40000001013 */
[----:B------:R-:W-:-:S03]  /*3430*/  SHF.R.S32.HI R3, RZ, R3, R19 ;  /* 0x00000003ff037219 */ /* 0x000fc60000011413 */
[----:B------:R-:W-:Y:S01]  /*3440*/  IMAD.MOV.U32 R2, RZ, RZ, R5 ;  /* 0x000000ffff027224 */ /* 0x000fe200078e0005 */
        /* <DEDUP_REMOVED lines=13> */
.L_x_2121:
[----:B------:R1:W-:Y:S01]  /*3520*/  STG.E.U8 desc[UR36][R16.64], R5 ;  /* 0x0000000510007986 */ /* 0x0003e2000c101124 */
[----:B------:R-:W-:Y:S05]  /*3530*/  BRA `(.L_x_2123) ;  /* 0x0000000c00507947 */ /* 0x000fea0003800000 */
.L_x_2120:
[----:B------:R-:W-:-:S13]  /*3540*/  ISETP.NE.AND P0, PT, R0, 0x2, PT ;  /* 0x000000020000780c */ /* 0x000fda0003f05270 */
[----:B------:R-:W-:Y:S05]  /*3550*/  @!P0 BRA `(.L_x_2124) ;  /* 0x0000000000208947 */ /* 0x000fea0003800000 */
[----:B------:R-:W-:-:S13]  /*3560*/  ISETP.NE.AND P0, PT, R0, 0x3, PT ;  /* 0x000000030000780c */ /* 0x000fda0003f05270 */
[----:B------:R-:W-:Y:S05]  /*3570*/  @!P0 BRA `(.L_x_2125) ;  /* 0x0000000000108947 */ /* 0x000fea0003800000 */
[----:B------:R-:W-:-:S13]  /*3580*/  ISETP.NE.AND P0, PT, R0, 0x4, PT ;  /* 0x000000040000780c */ /* 0x000fda0003f05270 */
[----:B------:R-:W-:Y:S05]  /*3590*/  @P0 BRA `(.L_x_2122) ;  /* 0x0000000800e80947 */ /* 0x000fea0003800000 */
[----:B------:R4:W-:Y:S01]  /*35a0*/  STG.E.64 desc[UR36][R16.64], R2 ;  /* 0x0000000210007986 */ /* 0x0009e2000c101b24 */
[----:B------:R-:W-:Y:S05]  /*35b0*/  BRA `(.L_x_2123) ;  /* 0x0000000c00307947 */ /* 0x000fea0003800000 */
.L_x_2125:
[----:B------:R3:W-:Y:S01]  /*35c0*/  STG.E desc[UR36][R16.64], R5 ;  /* 0x0000000510007986 */ /* 0x0007e2000c101924 */
[----:B------:R-:W-:Y:S05]  /*35d0*/  BRA `(.L_x_2123) ;  /* 0x0000000c00287947 */ /* 0x000fea0003800000 */
.L_x_2124:
[----:B------:R2:W-:Y:S01]  /*35e0*/  STG.E.U16 desc[UR36][R16.64], R5 ;  /* 0x0000000510007986 */ /* 0x0005e2000c101524 */
[----:B------:R-:W-:Y:S05]  /*35f0*/  BRA `(.L_x_2123) ;  /* 0x0000000c00207947 */ /* 0x000fea0003800000 */
.L_x_2119:
[----:B------:R-:W-:-:S13]  /*3600*/  ISETP.GT.AND P0, PT, R0, 0x6, PT ;  /* 0x000000060000780c */ /* 0x000fda0003f04270 */
[----:B------:R-:W-:Y:S05]  /*3610*/  @P0 BRA `(.L_x_2126) ;  /* 0x00000000002c0947 */ /* 0x000fea0003800000 */
[----:B------:R-:W-:-:S13]  /*3620*/  ISETP.NE.AND P0, PT, R0, 0x5, PT ;  /* 0x000000050000780c */ /* 0x000fda0003f05270 */
[----:B------:R-:W-:Y:S05]  /*3630*/  @!P0 BRA `(.L_x_2127) ;  /* 0x0000000000148947 */ /* 0x000fea0003800000 */
[----:B------:R-:W-:-:S13]  /*3640*/  ISETP.NE.AND P0, PT, R0, 0x6, PT ;  /* 0x000000060000780c */ /* 0x000fda0003f05270 */
[----:B------:R-:W-:Y:S05]  /*3650*/  @P0 BRA `(.L_x_2122) ;  /* 0x0000000800b80947 */ /* 0x000fea0003800000 */
[----:B------:R-:W0:Y:S02]  /*3660*/  I2F.S64 R3, R2 ;  /* 0x0000000200037312 */ /* 0x000e240000301400 */
[----:B0-----:R0:W-:Y:S01]  /*3670*/  STG.E desc[UR36][R16.64], R3 ;  /* 0x0000000310007986 */ /* 0x0011e2000c101924 */
[----:B------:R-:W-:Y:S05]  /*3680*/  BRA `(.L_x_2123) ;  /* 0x0000000800fc7947 */ /* 0x000fea0003800000 */
.L_x_2127:
[----:B------:R-:W0:Y:S02]  /*3690*/  I2F.S64 R0, R2 ;  /* 0x0000000200007312 */ /* 0x000e240000301400 */
[----:B0-----:R-:W-:-:S05]  /*36a0*/  F2FP.F16.F32.PACK_AB R0, RZ, R0 ;  /* 0x00000000ff00723e */ /* 0x001fca00000000ff */
[----:B------:R0:W-:Y:S01]  /*36b0*/  STG.E.U16 desc[UR36][R16.64], R0 ;  /* 0x0000000010007986 */ /* 0x0001e2000c101524 */
[----:B------:R-:W-:Y:S05]  /*36c0*/  BRA `(.L_x_2123) ;  /* 0x0000000800ec7947 */ /* 0x000fea0003800000 */
.L_x_2126:
[----:B------:R-:W-:-:S13]  /*36d0*/  ISETP.NE.AND P0, PT, R0, 0x7, PT ;  /* 0x000000070000780c */ /* 0x000fda0003f05270 */
[----:B------:R-:W-:Y:S05]  /*36e0*/  @!P0 BRA `(.L_x_2128) ;  /* 0x0000000000348947 */ /* 0x000fea0003800000 */
[----:B------:R-:W-:-:S13]  /*36f0*/  ISETP.NE.AND P0, PT, R0, 0x8, PT ;  /* 0x000000080000780c */ /* 0x000fda0003f05270 */
[----:B------:R-:W-:Y:S05]  /*3700*/  @!P0 BRA `(.L_x_2129) ;  /* 0x0000000000188947 */ /* 0x000fea0003800000 */
[----:B------:R-:W-:-:S13]  /*3710*/  ISETP.NE.AND P0, PT, R0, 0x9, PT ;  /* 0x000000090000780c */ /* 0x000fda0003f05270 */
[----:B------:R-:W-:Y:S05]  /*3720*/  @P0 BRA `(.L_x_2122) ;  /* 0x0000000800840947 */ /* 0x000fea0003800000 */
[----:B------:R-:W0:Y:S01]  /*3730*/  I2F.S64 R4, R2 ;  /* 0x0000000200047312 */ /* 0x000e220000301400 */
[----:B------:R-:W-:-:S05]  /*3740*/  IMAD.MOV.U32 R5, RZ, RZ, RZ ;  /* 0x000000ffff057224 */ /* 0x000fca00078e00ff */
[----:B0-----:R0:W-:Y:S01]  /*3750*/  STG.E.64 desc[UR36][R16.64], R4 ;  /* 0x0000000410007986 */ /* 0x0011e2000c101b24 */
[----:B------:R-:W-:Y:S05]  /*3760*/  BRA `(.L_x_2123) ;  /* 0x0000000800c47947 */ /* 0x000fea0003800000 */
.L_x_2129:
[----:B------:R-:W0:Y:S02]  /*3770*/  I2F.S64 R2, R2 ;  /* 0x0000000200027312 */ /* 0x000e240000301400 */
[----:B0-----:R-:W-:-:S04]  /*3780*/  F2FP.F16.F32.PACK_AB R3, RZ, R2 ;  /* 0x00000002ff03723e */ /* 0x001fc800000000ff */
[----:B------:R-:W-:-:S05]  /*3790*/  PRMT R3, R3, 0x5410, RZ ;  /* 0x0000541003037816 */ /* 0x000fca00000000ff */
[----:B------:R0:W-:Y:S01]  /*37a0*/  STG.E desc[UR36][R16.64], R3 ;  /* 0x0000000310007986 */ /* 0x0001e2000c101924 */
[----:B------:R-:W-:Y:S05]  /*37b0*/  BRA `(.L_x_2123) ;  /* 0x0000000800b07947 */ /* 0x000fea0003800000 */
.L_x_2128:
[----:B------:R-:W0:Y:S02]  /*37c0*/  I2F.F64.S64 R2, R2 ;  /* 0x0000000200027312 */ /* 0x000e240000301c00 */
[----:B0-----:R0:W-:Y:S01]  /*37d0*/  STG.E.64 desc[UR36][R16.64], R2 ;  /* 0x0000000210007986 */ /* 0x0011e2000c101b24 */
[----:B------:R-:W-:Y:S05]  /*37e0*/  BRA `(.L_x_2123) ;  /* 0x0000000800a47947 */ /* 0x000fea0003800000 */
.L_x_2118:
        /* <DEDUP_REMOVED lines=8> */
[----:B------:R-:W-:-:S04]  /*3870*/  ISETP.NE.U32.AND P0, PT, R5, RZ, PT ;  /* 0x000000ff0500720c */ /* 0x000fc80003f05070 */
[----:B------:R-:W-:-:S04]  /*3880*/  ISETP.NE.AND.EX P0, PT, R3, RZ, PT, P0 ;  /* 0x000000ff0300720c */ /* 0x000fc80003f05300 */
[----:B------:R-:W-:-:S05]  /*3890*/  SEL R3, RZ, 0x1, !P0 ;  /* 0x00000001ff037807 */ /* 0x000fca0004000000 */
[----:B------:R0:W-:Y:S01]  /*38a0*/  STG.E.U8 desc[UR36][R16.64], R3 ;  /* 0x0000000310007986 */ /* 0x0001e2000c101124 */
[----:B------:R-:W-:Y:S05]  /*38b0*/  BRA `(.L_x_2123) ;  /* 0x0000000800707947 */ /* 0x000fea0003800000 */
.L_x_2132:
[----:B------:R-:W0:Y:S01]  /*38c0*/  I2F.F64.S64 R4, R2 ;  /* 0x0000000200047312 */ /* 0x000e220000301c00 */
[----:B------:R-:W-:-:S05]  /*38d0*/  CS2R R6, SRZ ;  /* 0x0000000000067805 */ /* 0x000fca000001ff00 */
[----:B0-----:R0:W-:Y:S01]  /*38e0*/  STG.E.128 desc[UR36][R16.64], R4 ;  /* 0x0000000410007986 */ /* 0x0011e2000c101d24 */
[----:B------:R-:W-:Y:S05]  /*38f0*/  BRA `(.L_x_2123) ;  /* 0x0000000800607947 */ /* 0x000fea0003800000 */
.L_x_2131:
[----:B------:R-:W-:-:S13]  /*3900*/  ISETP.NE.AND P0, PT, R0, 0xf, PT ;  /* 0x0000000f0000780c */ /* 0x000fda0003f05270 */
[----:B------:R-:W-:Y:S05]  /*3910*/  @!P0 BRA `(.L_x_2133) ;  /* 0x0000000000b48947 */ /* 0x000fea0003800000 */
[----:B------:R-:W-:-:S13]  /*3920*/  ISETP.NE.AND P0, PT, R0, 0x17, PT ;  /* 0x000000170000780c */ /* 0x000fda0003f05270 */
[----:B------:R-:W-:Y:S05]  /*3930*/  @!P0 BRA `(.L_x_2134) ;  /* 0x0000000000548947 */ /* 0x000fea0003800000 */
[----:B------:R-:W-:-:S13]  /*3940*/  ISETP.NE.AND P0, PT, R0, 0x18, PT ;  /* 0x000000180000780c */ /* 0x000fda0003f05270 */
[----:B------:R-:W-:Y:S05]  /*3950*/  @P0 BRA `(.L_x_2122) ;  /* 0x0000000400f80947 */ /* 0x000fea0003800000 */
[----:B------:R-:W0:Y:S01]  /*3960*/  I2F.S64 R3, R2 ;  /* 0x0000000200037312 */ /* 0x000e220000301400 */
        /* <DEDUP_REMOVED lines=14> */
.L_x_2136:
[----:B------:R-:W-:Y:S05]  /*3a50*/  BSYNC B0 ;  /* 0x0000000000007941 */ /* 0x000fea0003800000 */
.L_x_2135:
[----:B------:R-:W-:-:S05]  /*3a60*/  LOP3.LUT R5, R0, R5, RZ, 0xfc, !PT ;  /* 0x0000000500057212 */ /* 0x000fca00078efcff */
[----:B------:R0:W-:Y:S01]  /*3a70*/  STG.E.U8 desc[UR36][R16.64], R5 ;  /* 0x0000000510007986 */ /* 0x0001e2000c101124 */
[----:B------:R-:W-:Y:S05]  /*3a80*/  BRA `(.L_x_2123) ;  /* 0x0000000400fc7947 */ /* 0x000fea0003800000 */
.L_x_2134:
[----:B------:R-:W0:Y:S01]  /*3a90*/  I2F.S64 R3, R2 ;  /* 0x0000000200037312 */ /* 0x000e220000301400 */
        /* <DEDUP_REMOVED lines=12> */
.L_x_2138:
[----:B------:R-:W-:Y:S01]  /*3b60*/  IMAD.MOV.U32 R0, RZ, RZ, 0x7f ;  /* 0x0000007fff007424 */ /* 0x000fe200078e00ff */
[----:B------:R-:W-:-:S04]  /*3b70*/  ISETP.GT.U32.AND P0, PT, R4, 0x7f800000, PT ;  /* 0x7f8000000400780c */ /* 0x000fc80003f04070 */
[----:B------:R-:W-:-:S09]  /*3b80*/  SEL R0, R0, 0x7c, P0 ;  /* 0x0000007c00007807 */ /* 0x000fd20000000000 */
.L_x_2139:
[----:B------:R-:W-:Y:S05]  /*3b90*/  BSYNC B0 ;  /* 0x0000000000007941 */ /* 0x000fea0003800000 */
.L_x_2137:
[----:B------:R-:W-:-:S04]  /*3ba0*/  LOP3.LUT R2, R3, 0x80000000, RZ, 0xc0, !PT ;  /* 0x8000000003027812 */ /* 0x000fc800078ec0ff */
[----:B------:R-:W-:-:S04]  /*3bb0*/  SHF.R.U32.HI R3, RZ, 0x18, R2 ;  /* 0x00000018ff037819 */ /* 0x000fc80000011602 */
[----:B------:R-:W-:-:S05]  /*3bc0*/  LOP3.LUT R3, R0, R3, RZ, 0xfc, !PT ;  /* 0x0000000300037212 */ /* 0x000fca00078efcff */
[----:B------:R0:W-:Y:S01]  /*3bd0*/  STG.E.U8 desc[UR36][R16.64], R3 ;  /* 0x0000000310007986 */ /* 0x0001e2000c101124 */
[----:B------:R-:W-:Y:S05]  /*3be0*/  BRA `(.L_x_2123) ;  /* 0x0000000400a47947 */ /* 0x000fea0003800000 */
.L_x_2133:
[----:B------:R-:W0:Y:S02]  /*3bf0*/  I2F.S64 R0, R2 ;  /* 0x0000000200007312 */ /* 0x000e240000301400 */
[----:B0-----:R-:W-:-:S05]  /*3c00*/  F2FP.BF16.F32.PACK_AB R0, RZ, R0 ;  /* 0x00000000ff00723e */ /* 0x001fca00000010ff */
[----:B------:R0:W-:Y:S01]  /*3c10*/  STG.E.U16 desc[UR36][R16.64], R0 ;  /* 0x0000000010007986 */ /* 0x0001e2000c101524 */
[----:B------:R-:W-:Y:S05]  /*3c20*/  BRA `(.L_x_2123) ;  /* 0x0000000400947947 */ /* 0x000fea0003800000 */
.L_x_2130:
        /* <DEDUP_REMOVED lines=10> */
.L_x_2142:
[----:B------:R-:W0:Y:S01]  /*3cd0*/  I2F.S64 R3, R2 ;  /* 0x0000000200037312 */ /* 0x000e220000301400 */
        /* <DEDUP_REMOVED lines=16> */
.L_x_2145:
[----:B------:R-:W-:-:S04]  /*3de0*/  LOP3.LUT R2, R3, 0x80000000, RZ, 0xc0, !PT ;  /* 0x8000000003027812 */ /* 0x000fc800078ec0ff */
[----:B------:R-:W-:-:S04]  /*3df0*/  SHF.R.U32.HI R3, RZ, 0x18, R2 ;  /* 0x00000018ff037819 */ /* 0x000fc80000011602 */
[----:B------:R-:W-:-:S04]  /*3e00*/  LOP3.LUT R0, R0, R3, RZ, 0xfc, !PT ;  /* 0x0000000300007212 */ /* 0x000fc800078efcff */
[----:B------:R-:W-:-:S07]  /*3e10*/  PRMT R8, R0, 0x7610, R8 ;  /* 0x0000761000087816 */ /* 0x000fce0000000008 */
.L_x_2144:
[----:B------:R-:W-:Y:S05]  /*3e20*/  BSYNC B0 ;  /* 0x0000000000007941 */ /* 0x000fea0003800000 */
.L_x_2143:
[----:B------:R0:W-:Y:S01]  /*3e30*/  STG.E.U8 desc[UR36][R16.64], R8 ;  /* 0x0000000810007986 */ /* 0x0001e2000c101124 */
[----:B------:R-:W-:Y:S05]  /*3e40*/  BRA `(.L_x_2123) ;  /* 0x00000004000c7947 */ /* 0x000fea0003800000 */
.L_x_2141:
        /* <DEDUP_REMOVED lines=17> */
.L_x_2148:
[----:B------:R-:W-:-:S04]  /*3f60*/  LOP3.LUT R2, R3, 0x80000000, RZ, 0xc0, !PT ;  /* 0x8000000003027812 */ /* 0x000fc800078ec0ff */
[----:B------:R-:W-:-:S04]  /*3f70*/  SHF.R.U32.HI R3, RZ, 0x18, R2 ;  /* 0x00000018ff037819 */ /* 0x000fc80000011602 */
[----:B------:R-:W-:-:S04]  /*3f80*/  LOP3.LUT R0, R0, R3, RZ, 0xfc, !PT ;  /* 0x0000000300007212 */ /* 0x000fc800078efcff */
[----:B------:R-:W-:-:S07]  /*3f90*/  PRMT R8, R0, 0x7610, R8 ;  /* 0x0000761000087816 */ /* 0x000fce0000000008 */
.L_x_2147:
[----:B------:R-:W-:Y:S05]  /*3fa0*/  BSYNC B0 ;  /* 0x0000000000007941 */ /* 0x000fea0003800000 */
.L_x_2146:
[----:B------:R0:W-:Y:S01]  /*3fb0*/  STG.E.U8 desc[UR36][R16.64], R8 ;  /* 0x0000000810007986 */ /* 0x0001e2000c101124 */
[----:B------:R-:W-:Y:S05]  /*3fc0*/  BRA `(.L_x_2123) ;  /* 0x0000000000ac7947 */ /* 0x000fea0003800000 */
.L_x_2140:
[----:B------:R-:W-:-:S13]  /*3fd0*/  ISETP.NE.AND P0, PT, R0, 0x1c, PT ;  /* 0x0000001c0000780c */ /* 0x000fda0003f05270 */
[----:B------:R-:W-:Y:S05]  /*3fe0*/  @!P0 BRA `(.L_x_2149) ;  /* 0x0000000000a08947 */ /* 0x000fea0003800000 */
[----:B------:R-:W-:-:S13]  /*3ff0*/  ISETP.NE.AND P0, PT, R0, 0x1d, PT ;  /* 0x0000001d0000780c */ /* 0x000fda0003f05270 */
[----:B------:R-:W-:Y:S05]  /*4000*/  @!P0 BRA `(.L_x_2150) ;  /* 0x0000000000908947 */ /* 0x000fea0003800000 */
[----:B------:R-:W-:-:S13]  /*4010*/  ISETP.NE.AND P0, PT, R0, 0x2c, PT ;  /* 0x0000002c0000780c */ /* 0x000fda0003f05270 */
[----:B------:R-:W-:Y:S05]  /*4020*/  @P0 BRA `(.L_x_2122) ;  /* 0x0000000000440947 */ /* 0x000fea0003800000 */
[----:B------:R-:W0:Y:S02]  /*4030*/  I2F.S64 R2, R2 ;  /* 0x0000000200027312 */ /* 0x000e240000301400 */
        /* <DEDUP_REMOVED lines=16> */
.L_x_2122:
        /* <DEDUP_REMOVED lines=16> */
.L_x_2151:
[----:B------:R-:W-:Y:S05]  /*4240*/  BRA `(.L_x_2123) ;  /* 0x00000000000c7947 */ /* 0x000fea0003800000 */
.L_x_2150:
[----:B------:R0:W-:Y:S01]  /*4250*/  STG.E.64 desc[UR36][R16.64], R2 ;  /* 0x0000000210007986 */ /* 0x0001e2000c101b24 */
[----:B------:R-:W-:Y:S05]  /*4260*/  BRA `(.L_x_2123) ;  /* 0x0000000000047947 */ /* 0x000fea0003800000 */
.L_x_2149:
[----:B------:R0:W-:Y:S02]  /*4270*/  STG.E desc[UR36][R16.64], R5 ;  /* 0x0000000510007986 */ /* 0x0001e4000c101924 */
.L_x_2123:
[----:B------:R-:W-:-:S04]  /*4280*/  IMAD R22, R25, 0x200, R22 ;  /* 0x0000020019167824 */ /* 0x000fc800078e0216 */
[----:B------:R-:W-:-:S07]  /*4290*/  VIADD R23, R22, 0x80 ;  /* 0x0000008016177836 */ /* 0x000fce0000000000 */
.L_x_2050:
[----:B------:R-:W-:Y:S05]  /*42a0*/  BSYNC B6 ;  /* 0x0000000000067941 */ /* 0x000fea0003800000 */
.L_x_2049:
        /* <DEDUP_REMOVED lines=358> */
.L_x_2154:
        /* <DEDUP_REMOVED lines=21> */
.L_x_2158:
[----:B------:R0:W5:Y:S01]  /*5a60*/  LDG.E.U8 R18, desc[UR36][R2.64] ;  /* 0x0000002402127981 */ /* 0x000162000c1e1100 */
[----:B------:R-:W-:Y:S01]  /*5a70*/  IMAD.MOV.U32 R19, RZ, RZ, RZ ;  /* 0x000000ffff137224 */ /* 0x000fe200078e00ff */
[----:B------:R-:W-:Y:S06]  /*5a80*/  BRA `(.L_x_2160) ;  /* 0x0000000c00487947 */ /* 0x000fec0003800000 */
.L_x_2157:
        /* <DEDUP_REMOVED lines=8> */
.L_x_2162:
[----:B------:R-:W2:Y:S02]  /*5b10*/  LDG.E R18, desc[UR36][R2.64] ;  /* 0x0000002402127981 */ /* 0x000ea4000c1e1900 */
[----:B--2---:R-:W-:Y:S01]  /*5b20*/  SHF.R.S32.HI R19, RZ, 0x1f, R18 ;  /* 0x0000001fff137819 */ /* 0x004fe20000011412 */
[----:B------:R-:W-:Y:S06]  /*5b30*/  BRA `(.L_x_2160) ;  /* 0x0000000c001c7947 */ /* 0x000fec0003800000 */
.L_x_2161:
[----:B------:R-:W2:Y:S02]  /*5b40*/  LDG.E.S16 R18, desc[UR36][R2.64] ;  /* 0x0000002402127981 */ /* 0x000ea4000c1e1700 */
[----:B--2---:R-:W-:Y:S01]  /*5b50*/  SHF.R.S32.HI R19, RZ, 0x1f, R18 ;  /* 0x0000001fff137819 */ /* 0x004fe20000011412 */
[----:B------:R-:W-:Y:S06]  /*5b60*/  BRA `(.L_x_2160) ;  /* 0x0000000c00107947 */ /* 0x000fec0003800000 */
.L_x_2156:
        /* <DEDUP_REMOVED lines=9> */
.L_x_2164:
[----:B------:R-:W2:Y:S02]  /*5c00*/  LDG.E.U16 R2, desc[UR36][R2.64] ;  /* 0x0000002402027981 */ /* 0x000ea4000c1e1500 */
[----:B--2---:R-:W-:-:S06]  /*5c10*/  HADD2.F32 R18, -RZ, R2.H0_H0 ;  /* 0x20000002ff127230 */ /* 0x004fcc0000004100 */
[----:B------:R-:W0:Y:S01]  /*5c20*/  F2I.S64.TRUNC R18, R18 ;  /* 0x0000001200127311 */ /* 0x000e22000020d900 */
[----:B------:R-:W-:Y:S05]  /*5c30*/  BRA `(.L_x_2160) ;  /* 0x0000000800dc7947 */ /* 0x000fea0003800000 */
.L_x_2163:
        /* <DEDUP_REMOVED lines=9> */
.L_x_2166:
[----:B------:R-:W2:Y:S02]  /*5cd0*/  LDG.E.U16 R2, desc[UR36][R2.64] ;  /* 0x0000002402027981 */ /* 0x000ea4000c1e1500 */
[----:B--2---:R-:W-:-:S06]  /*5ce0*/  HADD2.F32 R18, -RZ, R2.H0_H0 ;  /* 0x20000002ff127230 */ /* 0x004fcc0000004100 */
[----:B------:R-:W0:Y:S01]  /*5cf0*/  F2I.S64.TRUNC R18, R18 ;  /* 0x0000001200127311 */ /* 0x000e22000020d900 */
[----:B------:R-:W-:Y:S05]  /*5d00*/  BRA `(.L_x_2160) ;  /* 0x0000000800a87947 */ /* 0x000fea0003800000 */
.L_x_2165:
[----:B------:R-:W2:Y:S02]  /*5d10*/  LDG.E.64 R2, desc[UR36][R2.64] ;  /* 0x0000002402027981 */ /* 0x000ea4000c1e1b00 */
[----:B--2---:R0:W1:Y:S01]  /*5d20*/  F2I.S64.F64.TRUNC R18, R2 ;  /* 0x0000000200127311 */ /* 0x004062000030d900 */
[----:B------:R-:W-:Y:S05]  /*5d30*/  BRA `(.L_x_2160) ;  /* 0x00000008009c7947 */ /* 0x000fea0003800000 */
.L_x_2155:
        /* <DEDUP_REMOVED lines=13> */
.L_x_2169:
[----:B------:R-:W2:Y:S02]  /*5e10*/  LDG.E.64 R2, desc[UR36][R2.64] ;  /* 0x0000002402027981 */ /* 0x000ea4000c1e1b00 */
[----:B--2---:R0:W1:Y:S01]  /*5e20*/  F2I.S64.F64.TRUNC R18, R2 ;  /* 0x0000000200127311 */ /* 0x004062000030d900 */
[----:B------:R-:W-:Y:S05]  /*5e30*/  BRA `(.L_x_2160) ;  /* 0x00000008005c7947 */ /* 0x000fea0003800000 */
.L_x_2168:
        /* <DEDUP_REMOVED lines=25> */
[----:B------:R4:W0:Y:S01]  /*5fd0*/  F2I.S64.TRUNC R18, R5 ;  /* 0x0000000500127311 */ /* 0x000822000020d900 */
[----:B------:R-:W-:Y:S05]  /*5fe0*/  BRA `(.L_x_2160) ;  /* 0x0000000400f07947 */ /* 0x000fea0003800000 */
.L_x_2171:
        /* <DEDUP_REMOVED lines=12> */
[----:B------:R2:W3:Y:S01]  /*60b0*/  F2I.S64.TRUNC R18, R4 ;  /* 0x0000000400127311 */ /* 0x0004e2000020d900 */
[----:B------:R-:W-:Y:S05]  /*60c0*/  BRA `(.L_x_2160) ;  /* 0x0000000400b87947 */ /* 0x000fea0003800000 */
.L_x_2170:
[----:B------:R-:W2:Y:S02]  /*60d0*/  LDG.E.U16 R18, desc[UR36][R2.64] ;  /* 0x0000002402127981 */ /* 0x000ea4000c1e1500 */
[----:B--2---:R-:W-:-:S06]  /*60e0*/  IMAD.U32 R18, R18, 0x10000, RZ ;  /* 0x0001000012127824 */ /* 0x004fcc00078e00ff */
[----:B------:R-:W0:Y:S01]  /*60f0*/  F2I.S64.TRUNC R18, R18 ;  /* 0x0000001200127311 */ /* 0x000e22000020d900 */
[----:B------:R-:W-:Y:S05]  /*6100*/  BRA `(.L_x_2160) ;  /* 0x0000000400a87947 */ /* 0x000fea0003800000 */
.L_x_2167:
        /* <DEDUP_REMOVED lines=11> */
.L_x_2174:
        /* <DEDUP_REMOVED lines=21> */
.L_x_2178:
[----:B------:R-:W-:Y:S05]  /*6310*/  BSYNC B1 ;  /* 0x0000000000017941 */ /* 0x000fea0003800000 */
.L_x_2177:
[----:B------:R-:W-:Y:S01]  /*6320*/  IMAD.SHL.U32 R2, R2, 0x100000, RZ ;  /* 0x0010000002027824 */ /* 0x000fe200078e00ff */
[----:B------:R-:W-:-:S04]  /*6330*/  LEA R3, R0, 0x3b800000, 0x17 ;  /* 0x3b80000000037811 */ /* 0x000fc800078eb8ff */
[----:B------:R-:W-:-:S07]  /*6340*/  LOP3.LUT R18, R3, R2, R18, 0xfe, !PT ;  /* 0x0000000203127212 */ /* 0x000fce00078efe12 */
.L_x_2176:
[----:B------:R-:W-:Y:S05]  /*6350*/  BSYNC B0 ;  /* 0x0000000000007941 */ /* 0x000fea0003800000 */
.L_x_2175:
[----:B------:R-:W0:Y:S01]  /*6360*/  F2I.S64.TRUNC R18, R18 ;  /* 0x0000001200127311 */ /* 0x000e22000020d900 */
[----:B------:R-:W-:Y:S05]  /*6370*/  BRA `(.L_x_2160) ;  /* 0x00000004000c7947 */ /* 0x000fea0003800000 */
.L_x_2173:
        /* <DEDUP_REMOVED lines=21> */
.L_x_2182:
[----:B------:R-:W-:Y:S05]  /*64d0*/  BSYNC B1 ;  /* 0x0000000000017941 */ /* 0x000fea0003800000 */
.L_x_2181:
[----:B------:R-:W-:Y:S01]  /*64e0*/  IMAD.SHL.U32 R2, R2, 0x200000, RZ ;  /* 0x0020000002027824 */ /* 0x000fe200078e00ff */
[----:B------:R-:W-:-:S04]  /*64f0*/  LEA R3, R0, 0x37800000, 0x17 ;  /* 0x3780000000037811 */ /* 0x000fc800078eb8ff */
[----:B------:R-:W-:-:S07]  /*6500*/  LOP3.LUT R18, R3, R2, R18, 0xfe, !PT ;  /* 0x0000000203127212 */ /* 0x000fce00078efe12 */
.L_x_2180:
[----:B------:R-:W-:Y:S05]  /*6510*/  BSYNC B0 ;  /* 0x0000000000007941 */ /* 0x000fea0003800000 */
.L_x_2179:
[----:B------:R-:W0:Y:S01]  /*6520*/  F2I.S64.TRUNC R18, R18 ;  /* 0x0000001200127311 */ /* 0x000e22000020d900 */
[----:B------:R-:W-:Y:S05]  /*6530*/  BRA `(.L_x_2160) ;  /* 0x00000000009c7947 */ /* 0x000fea0003800000 */
.L_x_2172:
        /* <DEDUP_REMOVED lines=14> */
.L_x_2186:
[----:B------:R-:W-:Y:S05]  /*6620*/  BSYNC B0 ;  /* 0x0000000000007941 */ /* 0x000fea0003800000 */
.L_x_2185:
[----:B------:R-:W0:Y:S01]  /*6630*/  F2I.S64.TRUNC R18, R18 ;  /* 0x0000001200127311 */ /* 0x000e22000020d900 */
[----:B------:R-:W-:Y:S05]  /*6640*/  BRA `(.L_x_2160) ;  /* 0x0000000000587947 */ /* 0x000fea0003800000 */
.L_x_2159:
        /* <DEDUP_REMOVED lines=16> */
.L_x_2187:
[----:B------:R-:W-:Y:S01]  /*6750*/  CS2R R18, SRZ ;  /* 0x0000000000127805 */ /* 0x000fe2000001ff00 */
[----:B------:R-:W-:Y:S06]  /*6760*/  BRA `(.L_x_2160) ;  /* 0x0000000000107947 */ /* 0x000fec0003800000 */
.L_x_2184:
[----:B------:R0:W5:Y:S01]  /*6770*/  LDG.E.64 R18, desc[UR36][R2.64] ;  /* 0x0000002402127981 */ /* 0x000162000c1e1b00 */
[----:B------:R-:W-:Y:S05]  /*6780*/  BRA `(.L_x_2160) ;  /* 0x0000000000087947 */ /* 0x000fea0003800000 */
.L_x_2183:
[----:B------:R0:W5:Y:S01]  /*6790*/  LDG.E R18, desc[UR36][R2.64] ;  /* 0x0000002402127981 */ /* 0x000162000c1e1900 */
[----:B------:R-:W-:-:S07]  /*67a0*/  IMAD.MOV.U32 R19, RZ, RZ, RZ ;  /* 0x000000ffff137224 */ /* 0x000fce00078e00ff */
.L_x_2160:
[----:B0-----:R-:W0:Y:S01]  /*67b0*/  LDC.U8 R2, c[0x0][0x493] ;  /* 0x000124c0ff027b82 */ /* 0x001e220000000000 */
[----:B------:R-:W-:Y:S02]  /*67c0*/  ULDC.64 UR4, c[0x0][0x488] ;  /* 0x0001220000047ab9 */ /* 0x000fe40000000a00 */
[----:B--2---:R-:W-:-:S05]  /*67d0*/  IADD3 R4, P0, R22, UR4, RZ ;  /* 0x0000000416047c10 */ /* 0x004fca000ff1e0ff */
[----:B----4-:R-:W-:Y:S01]  /*67e0*/  IMAD.X R5, RZ, RZ, UR5, P0 ;  /* 0x00000005ff057e24 */ /* 0x010fe200080e06ff */
        /* <DEDUP_REMOVED lines=14> */
.L_x_2191:
[----:B------:R2:W5:Y:S01]  /*68d0*/  LDG.E.U8 R2, desc[UR36][R4.64] ;  /* 0x0000002404027981 */ /* 0x000562000c1e1100 */
[----:B------:R-:W-:Y:S01]  /*68e0*/  IMAD.MOV.U32 R3, RZ, RZ, RZ ;  /* 0x000000ffff037224 */ /* 0x000fe200078e00ff */
[----:B------:R-:W-:Y:S06]  /*68f0*/  BRA `(.L_x_2193) ;  /* 0x0000000c00487947 */ /* 0x000fec0003800000 */
.L_x_2190:
        /* <DEDUP_REMOVED lines=8> */
.L_x_2195:
[----:B------:R-:W2:Y:S02]  /*6980*/  LDG.E R2, desc[UR36][R4.64] ;  /* 0x0000002404027981 */ /* 0x000ea4000c1e1900 */
[----:B--2---:R-:W-:Y:S01]  /*6990*/  SHF.R.S32.HI R3, RZ, 0x1f, R2 ;  /* 0x0000001fff037819 */ /* 0x004fe20000011402 */
[----:B------:R-:W-:Y:S06]  /*69a0*/  BRA `(.L_x_2193) ;  /* 0x0000000c001c7947 */ /* 0x000fec0003800000 */
.L_x_2194:
[----:B------:R-:W2:Y:S02]  /*69b0*/  LDG.E.S16 R2, desc[UR36][R4.64] ;  /* 0x0000002404027981 */ /* 0x000ea4000c1e1700 */
[----:B--2---:R-:W-:Y:S01]  /*69c0*/  SHF.R.S32.HI R3, RZ, 0x1f, R2 ;  /* 0x0000001fff037819 */ /* 0x004fe20000011402 */
[----:B------:R-:W-:Y:S06]  /*69d0*/  BRA `(.L_x_2193) ;  /* 0x0000000c00107947 */ /* 0x000fec0003800000 */
.L_x_2189:
[----:B------:R-:W-:-:S13]  /*69e0*/  ISETP.GT.AND P0, PT, R0, 0x6, PT ;  /* 0x000000060000780c */ /* 0x000fda0003f04270 */
[----:B------:R-:W-:Y:S05]  /*69f0*/  @P0 BRA `(.L_x_2196) ;  /* 0x00000000002c0947 */ /* 0x000fea0003800000 */
[----:B------:R-:W-:-:S13]  /*6a00*/  ISETP.NE.AND P0, PT, R0, 0x5, PT ;  /* 0x000000050000780c */ /* 0x000fda0003f05270 */
[----:B------:R-:W-:Y:S05]  /*6a10*/  @!P0 BRA `(.L_x_2197) ;  /* 0x0000000000148947 */ /* 0x000fea0003800000 */
[----:B------:R-:W-:-:S13]  /*6a20*/  ISETP.NE.AND P0, PT, R0, 0x6, PT ;  /* 0x000000060000780c */ /* 0x000fda0003f05270 */
[----:B------:R-:W-:Y:S05]  /*6a30*/  @P0 BRA `(.L_x_2192) ;  /* 0x0000000800a00947 */ /* 0x000fea0003800000 */
[----:B------:R-:W2:Y:S02]  /*6a40*/  LDG.E R2, desc[UR36][R4.64] ;  /* 0x0000002404027981 */ /* 0x000ea4000c1e1900 */
[----:B--2---:R-:W0:Y:S01]  /*6a50*/  F2I.S64.TRUNC R2, R2 ;  /* 0x0000000200027311 */ /* 0x004e22000020d900 */
[----:B------:R-:W-:Y:S05]  /*6a60*/  BRA `(.L_x_2193) ;  /* 0x0000000800ec7947 */ /* 0x000fea0003800000 */
.L_x_2197:
[----:B------:R-:W2:Y:S02]  /*6a70*/  LDG.E.U16 R4, desc[UR36][R4.64] ;  /* 0x0000002404047981 */ /* 0x000ea4000c1e1500 */
[----:B--2---:R-:W-:-:S06]  /*6a80*/  HADD2.F32 R2, -RZ, R4.H0_H0 ;  /* 0x20000004ff027230 */ /* 0x004fcc0000004100 */
[----:B------:R-:W0:Y:S01]  /*6a90*/  F2I.S64.TRUNC R2, R2 ;  /* 0x0000000200027311 */ /* 0x000e22000020d900 */
[----:B------:R-:W-:Y:S05]  /*6aa0*/  BRA `(.L_x_2193) ;  /* 0x0000000800dc7947 */ /* 0x000fea0003800000 */
.L_x_2196:
[----:B------:R-:W-:-:S13]  /*6ab0*/  ISETP.NE.AND P0, PT, R0, 0x7, PT ;  /* 0x000000070000780c */ /* 0x000fda0003f05270 */
[----:B------:R-:W-:Y:S05]  /*6ac0*/  @!P0 BRA `(.L_x_2198) ;  /* 0x00000000002c8947 */ /* 0x000fea0003800000 */
[----:B------:R-:W-:-:S13]  /*6ad0*/  ISETP.NE.AND P0, PT, R0, 0x8, PT ;  /* 0x000000080000780c */ /* 0x000fda0003f05270 */
[----:B------:R-:W-:Y:S05]  /*6ae0*/  @!P0 BRA `(.L_x_2199) ;  /* 0x0000000000148947 */ /* 0x000fea0003800000 */
[----:B------:R-:W-:-:S13]  /*6af0*/  ISETP.NE.AND P0, PT, R0, 0x9, PT ;  /* 0x000000090000780c */ /* 0x000fda0003f05270 */
[----:B------:R-:W-:Y:S05]  /*6b00*/  @P0 BRA `(.L_x_2192) ;  /* 0x00000008006c0947 */ /* 0x000fea0003800000 */
[----:B------:R-:W2:Y:S02]  /*6b10*/  LDG.E R2, desc[UR36][R4.64] ;  /* 0x0000002404027981 */ /* 0x000ea4000c1e1900 */
[----:B--2---:R-:W0:Y:S01]  /*6b20*/  F2I.S64.TRUNC R2, R2 ;  /* 0x0000000200027311 */ /* 0x004e22000020d900 */
[----:B------:R-:W-:Y:S05]  /*6b30*/  BRA `(.L_x_2193) ;  /* 0x0000000800b87947 */ /* 0x000fea0003800000 */
.L_x_2199:
[----:B------:R-:W2:Y:S02]  /*6b40*/  LDG.E.U16 R4, desc[UR36][R4.64] ;  /* 0x0000002404047981 */ /* 0x000ea4000c1e1500 */
[----:B--2---:R-:W-:-:S06]  /*6b50*/  HADD2.F32 R2, -RZ, R4.H0_H0 ;  /* 0x20000004ff027230 */ /* 0x004fcc0000004100 */
[----:B------:R-:W0:Y:S01]  /*6b60*/  F2I.S64.TRUNC R2, R2 ;  /* 0x0000000200027311 */ /* 0x000e22000020d900 */
[----:B------:R-:W-:Y:S05]  /*6b70*/  BRA `(.L_x_2193) ;  /* 0x0000000800a87947 */ /* 0x000fea0003800000 */
.L_x_2198:
[----:B------:R-:W2:Y:S02]  /*6b80*/  LDG.E.64 R2, desc[UR36][R4.64] ;  /* 0x0000002404027981 */ /* 0x000ea4000c1e1b00 */
[----:B--2---:R-:W4:Y:S01]  /*6b90*/  F2I.S64.F64.TRUNC R2, R2 ;  /* 0x0000000200027311 */ /* 0x004f22000030d900 */
[----:B------:R-:W-:Y:S05]  /*6ba0*/  BRA `(.L_x_2193) ;  /* 0x00000008009c7947 */ /* 0x000fea0003800000 */
.L_x_2188:
        /* <DEDUP_REMOVED lines=13> */
.L_x_2202:
[----:B------:R-:W2:Y:S02]  /*6c80*/  LDG.E.64 R2, desc[UR36][R4.64] ;  /* 0x0000002404027981 */ /* 0x000ea4000c1e1b00 */
[----:B--2---:R-:W0:Y:S01]  /*6c90*/  F2I.S64.F64.TRUNC R2, R2 ;  /* 0x0000000200027311 */ /* 0x004e22000030d900 */
[----:B------:R-:W-:Y:S05]  /*6ca0*/  BRA `(.L_x_2193) ;  /* 0x00000008005c7947 */ /* 0x000fea0003800000 */
.L_x_2201:
        /* <DEDUP_REMOVED lines=27> */
.L_x_2204:
[----:B------:R-:W2:Y:S02]  /*6e60*/  LDG.E.U8 R3, desc[UR36][R4.64] ;  /* 0x0000002404037981 */ /* 0x000ea4000c1e1100 */
[----:B--2---:R-:W-:-:S05]  /*6e70*/  IMAD.SHL.U32 R0, R3, 0x2000000, RZ ;  /* 0x0200000003007824 */ /* 0x004fca00078e00ff */
        /* <DEDUP_REMOVED lines=12> */
.L_x_2203:
[----:B------:R-:W2:Y:S02]  /*6f40*/  LDG.E.U16 R2, desc[UR36][R4.64] ;  /* 0x0000002404027981 */ /* 0x000ea4000c1e1500 */
[----:B--2---:R-:W-:-:S06]  /*6f50*/  IMAD.U32 R2, R2, 0x10000, RZ ;  /* 0x0001000002027824 */ /* 0x004fcc00078e00ff */
[----:B------:R-:W0:Y:S01]  /*6f60*/  F2I.S64.TRUNC R2, R2 ;  /* 0x0000000200027311 */ /* 0x000e22000020d900 */
[----:B------:R-:W-:Y:S05]  /*6f70*/  BRA `(.L_x_2193) ;  /* 0x0000000400a87947 */ /* 0x000fea0003800000 */
.L_x_2200:
        /* <DEDUP_REMOVED lines=11> */
.L_x_2207:
        /* <DEDUP_REMOVED lines=21> */
.L_x_2211:
[----:B------:R-:W-:Y:S05]  /*7180*/  BSYNC B1 ;  /* 0x0000000000017941 */ /* 0x000fea0003800000 */
.L_x_2210:
[----:B------:R-:W-:Y:S01]  /*7190*/  IMAD.SHL.U32 R2, R2, 0x100000, RZ ;  /* 0x0010000002027824 */ /* 0x000fe200078e00ff */
[----:B------:R-:W-:-:S04]  /*71a0*/  LEA R3, R0, 0x3b800000, 0x17 ;  /* 0x3b80000000037811 */ /* 0x000fc800078eb8ff */
[----:B------:R-:W-:-:S07]  /*71b0*/  LOP3.LUT R2, R3, R2, R4, 0xfe, !PT ;  /* 0x0000000203027212 */ /* 0x000fce00078efe04 */
.L_x_2209:
[----:B------:R-:W-:Y:S05]  /*71c0*/  BSYNC B0 ;  /* 0x0000000000007941 */ /* 0x000fea0003800000 */
.L_x_2208:
[----:B------:R-:W0:Y:S01]  /*71d0*/  F2I.S64.TRUNC R2, R2 ;  /* 0x0000000200027311 */ /* 0x000e22000020d900 */
[----:B------:R-:W-:Y:S05]  /*71e0*/  BRA `(.L_x_2193) ;  /* 0x00000004000c7947 */ /* 0x000fea0003800000 */
.L_x_2206:
        /* <DEDUP_REMOVED lines=21> */
.L_x_2215:
[----:B------:R-:W-:Y:S05]  /*7340*/  BSYNC B1 ;  /* 0x0000000000017941 */ /* 0x000fea0003800000 */
.L_x_2214:
[----:B------:R-:W-:Y:S01]  /*7350*/  IMAD.SHL.U32 R2, R2, 0x200000, RZ ;  /* 0x0020000002027824 */ /* 0x000fe200078e00ff */
[----:B------:R-:W-:-:S04]  /*7360*/  LEA R3, R0, 0x37800000, 0x17 ;  /* 0x3780000000037811 */ /* 0x000fc800078eb8ff */
[----:B------:R-:W-:-:S07]  /*7370*/  LOP3.LUT R2, R3, R2, R4, 0xfe, !PT ;  /* 0x0000000203027212 */ /* 0x000fce00078efe04 */
.L_x_2213:
[----:B------:R-:W-:Y:S05]  /*7380*/  BSYNC B0 ;  /* 0x0000000000007941 */ /* 0x000fea0003800000 */
.L_x_2212:
[----:B------:R-:W0:Y:S01]  /*7390*/  F2I.S64.TRUNC R2, R2 ;  /* 0x0000000200027311 */ /* 0x000e22000020d900 */
[----:B------:R-:W-:Y:S05]  /*73a0*/  BRA `(.L_x_2193) ;  /* 0x00000000009c7947 */ /* 0x000fea0003800000 */
.L_x_2205:
        /* <DEDUP_REMOVED lines=14> */
.L_x_2219:
[----:B------:R-:W-:Y:S05]  /*7490*/  BSYNC B0 ;  /* 0x0000000000007941 */ /* 0x000fea0003800000 */
.L_x_2218:
[----:B------:R-:W0:Y:S01]  /*74a0*/  F2I.S64.TRUNC R2, R2 ;  /* 0x0000000200027311 */ /* 0x000e22000020d900 */
[----:B------:R-:W-:Y:S05]  /*74b0*/  BRA `(.L_x_2193) ;  /* 0x0000000000587947 */ /* 0x000fea0003800000 */
.L_x_2192:
        /* <DEDUP_REMOVED lines=15> */
[----:B01-3-5:R-:W-:Y:S05]  /*75b0*/  CALL.ABS.NOINC R2 ;  /* 0x0000000002007343 */ /* 0x02bfea0003c00000 */
.L_x_2220:
[----:B------:R-:W-:Y:S01]  /*75c0*/  CS2R R2, SRZ ;  /* 0x0000000000027805 */ /* 0x000fe2000001ff00 */
[----:B------:R-:W-:Y:S06]  /*75d0*/  BRA `(.L_x_2193) ;  /* 0x0000000000107947 */ /* 0x000fec0003800000 */
.L_x_2217:
[----:B------:R0:W5:Y:S01]  /*75e0*/  LDG.E.64 R2, desc[UR36][R4.64] ;  /* 0x0000002404027981 */ /* 0x000162000c1e1b00 */
[----:B------:R-:W-:Y:S05]  /*75f0*/  BRA `(.L_x_2193) ;  /* 0x0000000000087947 */ /* 0x000fea0003800000 */
.L_x_2216:
[----:B------:R0:W5:Y:S01]  /*7600*/  LDG.E R2, desc[UR36][R4.64] ;  /* 0x0000002404027981 */ /* 0x000162000c1e1900 */
[----:B------:R-:W-:-:S07]  /*7610*/  IMAD.MOV.U32 R3, RZ, RZ, RZ ;  /* 0x000000ffff037224 */ /* 0x000fce00078e00ff */
.L_x_2193:
[----:B0-2---:R-:W0:Y:S01]  /*7620*/  LDC.U8 R4, c[0x0][0x491] ;  /* 0x00012440ff047b82 */ /* 0x005e220000000000 */
[----:B----45:R-:W-:-:S04]  /*7630*/  ISETP.LT.U32.AND P0, PT, R2, 0x3f, PT ;  /* 0x0000003f0200780c */ /* 0x030fc80003f01070 */
[----:B------:R-:W-:-:S04]  /*7640*/  ISETP.LT.U32.AND.EX P0, PT, R3, RZ, PT, P0 ;  /* 0x000000ff0300720c */ /* 0x000fc80003f01100 */
[----:B------:R-:W-:-:S04]  /*7650*/  SEL R3, R2, 0x3f, P0 ;  /* 0x0000003f02037807 */ /* 0x000fc80000000000 */
[-CC-:B-1-3--:R-:W-:Y:S02]  /*7660*/  SHF.R.S64 R5, R18, R3.reuse, R19.reuse ;  /* 0x0000000312057219 */ /* 0x18afe40000001013 */
        /* <DEDUP_REMOVED lines=15> */
.L_x_2224:
[----:B------:R0:W-:Y:S01]  /*7760*/  STG.E.U8 desc[UR36][R16.64], R5 ;  /* 0x0000000510007986 */ /* 0x0001e2000c101124 */
[----:B------:R-:W-:Y:S05]  /*7770*/  BRA `(.L_x_2226) ;  /* 0x0000000c00507947 */ /* 0x000fea0003800000 */
.L_x_2223:
        /* <DEDUP_REMOVED lines=8> */
.L_x_2228:
[----:B------:R3:W-:Y:S01]  /*7800*/  STG.E desc[UR36][R16.64], R5 ;  /* 0x0000000510007986 */ /* 0x0007e2000c101924 */
[----:B------:R-:W-:Y:S05]  /*7810*/  BRA `(.L_x_2226) ;  /* 0x0000000c00287947 */ /* 0x000fea0003800000 */
.L_x_2227:
[----:B------:R2:W-:Y:S01]  /*7820*/  STG.E.U16 desc[UR36][R16.64], R5 ;  /* 0x0000000510007986 */ /* 0x0005e2000c101524 */
[----:B------:R-:W-:Y:S05]  /*7830*/  BRA `(.L_x_2226) ;  /* 0x0000000c00207947 */ /* 0x000fea0003800000 */
.L_x_2222:
        /* <DEDUP_REMOVED lines=9> */
.L_x_2230:
[----:B------:R-:W0:Y:S02]  /*78d0*/  I2F.S64 R0, R2 ;  /* 0x0000000200007312 */ /* 0x000e240000301400 */
[----:B0-----:R-:W-:-:S05]  /*78e0*/  F2FP.F16.F32.PACK_AB R0, RZ, R0 ;  /* 0x00000000ff00723e */ /* 0x001fca00000000ff */
[----:B------:R0:W-:Y:S01]  /*78f0*/  STG.E.U16 desc[UR36][R16.64], R0 ;  /* 0x0000000010007986 */ /* 0x0001e2000c101524 */
[----:B------:R-:W-:Y:S05]  /*7900*/  BRA `(.L_x_2226) ;  /* 0x0000000800ec7947 */ /* 0x000fea0003800000 */
.L_x_2229:
        /* <DEDUP_REMOVED lines=10> */
.L_x_2232:
[----:B------:R-:W0:Y:S02]  /*79b0*/  I2F.S64 R2, R2 ;  /* 0x0000000200027312 */ /* 0x000e240000301400 */
[----:B0-----:R-:W-:-:S04]  /*79c0*/  F2FP.F16.F32.PACK_AB R3, RZ, R2 ;  /* 0x00000002ff03723e */ /* 0x001fc800000000ff */
[----:B------:R-:W-:-:S05]  /*79d0*/  PRMT R3, R3, 0x5410, RZ ;  /* 0x0000541003037816 */ /* 0x000fca00000000ff */
[----:B------:R0:W-:Y:S01]  /*79e0*/  STG.E desc[UR36][R16.64], R3 ;  /* 0x0000000310007986 */ /* 0x0001e2000c101924 */
[----:B------:R-:W-:Y:S05]  /*79f0*/  BRA `(.L_x_2226) ;  /* 0x0000000800b07947 */ /* 0x000fea0003800000 */
.L_x_2231:
[----:B------:R-:W0:Y:S02]  /*7a00*/  I2F.F64.S64 R2, R2 ;  /* 0x0000000200027312 */ /* 0x000e240000301c00 */
[----:B0-----:R0:W-:Y:S01]  /*7a10*/  STG.E.64 desc[UR36][R16.64], R2 ;  /* 0x0000000210007986 */ /* 0x0011e2000c101b24 */
[----:B------:R-:W-:Y:S05]  /*7a20*/  BRA `(.L_x_2226) ;  /* 0x0000000800a47947 */ /* 0x000fea0003800000 */
.L_x_2221:
        /* <DEDUP_REMOVED lines=13> */
.L_x_2235:
[----:B------:R-:W0:Y:S01]  /*7b00*/  I2F.F64.S64 R4, R2 ;  /* 0x0000000200047312 */ /* 0x000e220000301c00 */
[----:B------:R-:W-:-:S05]  /*7b10*/  CS2R R6, SRZ ;  /* 0x0000000000067805 */ /* 0x000fca000001ff00 */
[----:B0-----:R0:W-:Y:S01]  /*7b20*/  STG.E.128 desc[UR36][R16.64], R4 ;  /* 0x0000000410007986 */ /* 0x0011e2000c101d24 */
[----:B------:R-:W-:Y:S05]  /*7b30*/  BRA `(.L_x_2226) ;  /* 0x0000000800607947 */ /* 0x000fea0003800000 */
.L_x_2234:
        /* <DEDUP_REMOVED lines=21> */
.L_x_2239:
[----:B------:R-:W-:Y:S05]  /*7c90*/  BSYNC B0 ;  /* 0x0000000000007941 */ /* 0x000fea0003800000 */
.L_x_2238:
[----:B------:R-:W-:-:S05]  /*7ca0*/  LOP3.LUT R5, R0, R5, RZ, 0xfc, !PT ;  /* 0x0000000500057212 */ /* 0x000fca00078efcff */
[----:B------:R0:W-:Y:S01]  /*7cb0*/  STG.E.U8 desc[UR36][R16.64], R5 ;  /* 0x0000000510007986 */ /* 0x0001e2000c101124 */
[----:B------:R-:W-:Y:S05]  /*7cc0*/  BRA `(.L_x_2226) ;  /* 0x0000000400fc7947 */ /* 0x000fea0003800000 */
.L_x_2237:
        /* <DEDUP_REMOVED lines=13> */
.L_x_2241:
[----:B------:R-:W-:Y:S01]  /*7da0*/  IMAD.MOV.U32 R0, RZ, RZ, 0x7f ;  /* 0x0000007fff007424 */ /* 0x000fe200078e00ff */
[----:B------:R-:W-:-:S04]  /*7db0*/  ISETP.GT.U32.AND P0, PT, R4, 0x7f800000, PT ;  /* 0x7f8000000400780c */ /* 0x000fc80003f04070 */
[----:B------:R-:W-:-:S09]  /*7dc0*/  SEL R0, R0, 0x7c, P0 ;  /* 0x0000007c00007807 */ /* 0x000fd20000000000 */
.L_x_2242:
[----:B------:R-:W-:Y:S05]  /*7dd0*/  BSYNC B0 ;  /* 0x0000000000007941 */ /* 0x000fea0003800000 */
.L_x_2240:
[----:B------:R-:W-:-:S04]  /*7de0*/  LOP3.LUT R2, R3, 0x80000000, RZ, 0xc0, !PT ;  /* 0x8000000003027812 */ /* 0x000fc800078ec0ff */
[----:B------:R-:W-:-:S04]  /*7df0*/  SHF.R.U32.HI R3, RZ, 0x18, R2 ;  /* 0x00000018ff037819 */ /* 0x000fc80000011602 */
[----:B------:R-:W-:-:S05]  /*7e00*/  LOP3.LUT R3, R0, R3, RZ, 0xfc, !PT ;  /* 0x0000000300037212 */ /* 0x000fca00078efcff */
[----:B------:R0:W-:Y:S01]  /*7e10*/  STG.E.U8 desc[UR36][R16.64], R3 ;  /* 0x0000000310007986 */ /* 0x0001e2000c101124 */
[----:B------:R-:W-:Y:S05]  /*7e20*/  BRA `(.L_x_2226) ;  /* 0x0000000400a47947 */ /* 0x000fea0003800000 */
.L_x_2236:
[----:B------:R-:W0:Y:S02]  /*7e30*/  I2F.S64 R0, R2 ;  /* 0x0000000200007312 */ /* 0x000e240000301400 */
[----:B0-----:R-:W-:-:S05]  /*7e40*/  F2FP.BF16.F32.PACK_AB R0, RZ, R0 ;  /* 0x00000000ff00723e */ /* 0x001fca00000010ff */
[----:B------:R0:W-:Y:S01]  /*7e50*/  STG.E.U16 desc[UR36][R16.64], R0 ;  /* 0x0000000010007986 */ /* 0x0001e2000c101524 */
[----:B------:R-:W-:Y:S05]  /*7e60*/  BRA `(.L_x_2226) ;  /* 0x0000000400947947 */ /* 0x000fea0003800000 */
.L_x_2233:
        /* <DEDUP_REMOVED lines=10> */
.L_x_2245:
        /* <DEDUP_REMOVED lines=17> */
.L_x_2248:
[----:B------:R-:W-:-:S04]  /*8020*/  LOP3.LUT R2, R3, 0x80000000, RZ, 0xc0, !PT ;  /* 0x8000000003027812 */ /* 0x000fc800078ec0ff */
[----:B------:R-:W-:-:S04]  /*8030*/  SHF.R.U32.HI R3, RZ, 0x18, R2 ;  /* 0x00000018ff037819 */ /* 0x000fc80000011602 */
[----:B------:R-:W-:-:S04]  /*8040*/  LOP3.LUT R0, R0, R3, RZ, 0xfc, !PT ;  /* 0x0000000300007212 */ /* 0x000fc800078efcff */
[----:B------:R-:W-:-:S07]  /*8050*/  PRMT R8, R0, 0x7610, R8 ;  /* 0x0000761000087816 */ /* 0x000fce0000000008 */
.L_x_2247:
[----:B------:R-:W-:Y:S05]  /*8060*/  BSYNC B0 ;  /* 0x0000000000007941 */ /* 0x000fea0003800000 */
.L_x_2246:
[----:B------:R0:W-:Y:S01]  /*8070*/  STG.E.U8 desc[UR36][R16.64], R8 ;  /* 0x0000000810007986 */ /* 0x0001e2000c101124 */
[----:B------:R-:W-:Y:S05]  /*8080*/  BRA `(.L_x_2226) ;  /* 0x00000004000c7947 */ /* 0x000fea0003800000 */
.L_x_2244:
        /* <DEDUP_REMOVED lines=17> */
.L_x_2251:
[----:B------:R-:W-:-:S04]  /*81a0*/  LOP3.LUT R2, R3, 0x80000000, RZ, 0xc0, !PT ;  /* 0x8000000003027812 */ /* 0x000fc800078ec0ff */
[----:B------:R-:W-:-:S04]  /*81b0*/  SHF.R.U32.HI R3, RZ, 0x18, R2 ;  /* 0x00000018ff037819 */ /* 0x000fc80000011602 */
[----:B------:R-:W-:-:S04]  /*81c0*/  LOP3.LUT R0, R0, R3, RZ, 0xfc, !PT ;  /* 0x0000000300007212 */ /* 0x000fc800078efcff */
[----:B------:R-:W-:-:S07]  /*81d0*/  PRMT R8, R0, 0x7610, R8 ;  /* 0x0000761000087816 */ /* 0x000fce0000000008 */
.L_x_2250:
[----:B------:R-:W-:Y:S05]  /*81e0*/  BSYNC B0 ;  /* 0x0000000000007941 */ /* 0x000fea0003800000 */
.L_x_2249:
[----:B------:R0:W-:Y:S01]  /*81f0*/  STG.E.U8 desc[UR36][R16.64], R8 ;  /* 0x0000000810007986 */ /* 0x0001e2000c101124 */
[----:B------:R-:W-:Y:S05]  /*8200*/  BRA `(.L_x_2226) ;  /* 0x0000000000ac7947 */ /* 0x000fea0003800000 */
.L_x_2243:
        /* <DEDUP_REMOVED lines=23> */
.L_x_2225:
        /* <DEDUP_REMOVED lines=16> */
.L_x_2254:
[----:B------:R-:W-:Y:S05]  /*8480*/  BRA `(.L_x_2226) ;  /* 0x00000000000c7947 */ /* 0x000fea0003800000 */
.L_x_2253:
[----:B------:R0:W-:Y:S01]  /*8490*/  STG.E.64 desc[UR36][R16.64], R2 ;  /* 0x0000000210007986 */ /* 0x0001e2000c101b24 */
[----:B------:R-:W-:Y:S05]  /*84a0*/  BRA `(.L_x_2226) ;  /* 0x0000000000047947 */ /* 0x000fea0003800000 */
.L_x_2252:
[----:B------:R0:W-:Y:S02]  /*84b0*/  STG.E desc[UR36][R16.64], R5 ;  /* 0x0000000510007986 */ /* 0x0001e4000c101924 */
.L_x_2226:
[----:B------:R-:W-:-:S07]  /*84c0*/  VIADD R23, R23, 0x80 ;  /* 0x0000008017177836 */ /* 0x000fce0000000000 */
.L_x_2153:
[----:B------:R-:W-:Y:S05]  /*84d0*/  BSYNC B6 ;  /* 0x0000000000067941 */ /* 0x000fea0003800000 */
.L_x_2152:
        /* <DEDUP_REMOVED lines=358> */
.L_x_2257:
        /* <DEDUP_REMOVED lines=21> */
.L_x_2261:
[----:B------:R0:W5:Y:S01]  /*9c90*/  LDG.E.U8 R18, desc[UR36][R2.64] ;  /* 0x0000002402127981 */ /* 0x000162000c1e1100 */
[----:B------:R-:W-:Y:S01]  /*9ca0*/  IMAD.MOV.U32 R19, RZ, RZ, RZ ;  /* 0x000000ffff137224 */ /* 0x000fe200078e00ff */
[----:B------:R-:W-:Y:S06]  /*9cb0*/  BRA `(.L_x_2263) ;  /* 0x0000000c00487947 */ /* 0x000fec0003800000 */
.L_x_2260:
        /* <DEDUP_REMOVED lines=8> */
.L_x_2265:
[----:B------:R-:W2:Y:S02]  /*9d40*/  LDG.E R18, desc[UR36][R2.64] ;  /* 0x0000002402127981 */ /* 0x000ea4000c1e1900 */
[----:B--2---:R-:W-:Y:S01]  /*9d50*/  SHF.R.S32.HI R19, RZ, 0x1f, R18 ;  /* 0x0000001fff137819 */ /* 0x004fe20000011412 */
[----:B------:R-:W-:Y:S06]  /*9d60*/  BRA `(.L_x_2263) ;  /* 0x0000000c001c7947 */ /* 0x000fec0003800000 */
.L_x_2264:
[----:B------:R-:W2:Y:S02]  /*9d70*/  LDG.E.S16 R18, desc[UR36][R2.64] ;  /* 0x0000002402127981 */ /* 0x000ea4000c1e1700 */
[----:B--2---:R-:W-:Y:S01]  /*9d80*/  SHF.R.S32.HI R19, RZ, 0x1f, R18 ;  /* 0x0000001fff137819 */ /* 0x004fe20000011412 */
[----:B------:R-:W-:Y:S06]  /*9d90*/  BRA `(.L_x_2263) ;  /* 0x0000000c00107947 */ /* 0x000fec0003800000 */
.L_x_2259:
        /* <DEDUP_REMOVED lines=9> */
.L_x_2267:
[----:B------:R-:W2:Y:S02]  /*9e30*/  LDG.E.U16 R2, desc[UR36][R2.64] ;  /* 0x0000002402027981 */ /* 0x000ea4000c1e1500 */
[----:B--2---:R-:W-:-:S06]  /*9e40*/  HADD2.F32 R18, -RZ, R2.H0_H0 ;  /* 0x20000002ff127230 */ /* 0x004fcc0000004100 */
[----:B------:R-:W2:Y:S01]  /*9e50*/  F2I.S64.TRUNC R18, R18 ;  /* 0x0000001200127311 */ /* 0x000ea2000020d900 */
[----:B------:R-:W-:Y:S05]  /*9e60*/  BRA `(.L_x_2263) ;  /* 0x0000000800dc7947 */ /* 0x000fea0003800000 */
.L_x_2266:
        /* <DEDUP_REMOVED lines=9> */
.L_x_2269:
[----:B------:R-:W2:Y:S02]  /*9f00*/  LDG.E.U16 R2, desc[UR36][R2.64] ;  /* 0x0000002402027981 */ /* 0x000ea4000c1e1500 */
[----:B--2---:R-:W-:-:S06]  /*9f10*/  HADD2.F32 R18, -RZ, R2.H0_H0 ;  /* 0x20000002ff127230 */ /* 0x004fcc0000004100 */
[----:B------:R-:W0:Y:S01]  /*9f20*/  F2I.S64.TRUNC R18, R18 ;  /* 0x0000001200127311 */ /* 0x000e22000020d900 */
[----:B------:R-:W-:Y:S05]  /*9f30*/  BRA `(.L_x_2263) ;  /* 0x0000000800a87947 */ /* 0x000fea0003800000 */
.L_x_2268:
[----:B------:R-:W2:Y:S02]  /*9f40*/  LDG.E.64 R2, desc[UR36][R2.64] ;  /* 0x0000002402027981 */ /* 0x000ea4000c1e1b00 */
[----:B--2---:R3:W4:Y:S01]  /*9f50*/  F2I.S64.F64.TRUNC R18, R2 ;  /* 0x0000000200127311 */ /* 0x004722000030d900 */
[----:B------:R-:W-:Y:S05]  /*9f60*/  BRA `(.L_x_2263) ;  /* 0x00000008009c7947 */ /* 0x000fea0003800000 */
.L_x_2258:
        /* <DEDUP_REMOVED lines=13> */
.L_x_2272:
[----:B------:R-:W2:Y:S02]  /*a040*/  LDG.E.64 R2, desc[UR36][R2.64] ;  /* 0x0000002402027981 */ /* 0x000ea4000c1e1b00 */
[----:B--2---:R0:W1:Y:S01]  /*a050*/  F2I.S64.F64.TRUNC R18, R2 ;  /* 0x0000000200127311 */ /* 0x004062000030d900 */
[----:B------:R-:W-:Y:S05]  /*a060*/  BRA `(.L_x_2263) ;  /* 0x00000008005c7947 */ /* 0x000fea0003800000 */
.L_x_2271:
        /* <DEDUP_REMOVED lines=27> */
.L_x_2274:
        /* <DEDUP_REMOVED lines=14> */
.L_x_2273:
[----:B------:R-:W2:Y:S02]  /*a300*/  LDG.E.U16 R18, desc[UR36][R2.64] ;  /* 0x0000002402127981 */ /* 0x000ea4000c1e1500 */
[----:B--2---:R-:W-:-:S06]  /*a310*/  IMAD.U32 R18, R18, 0x10000, RZ ;  /* 0x0001000012127824 */ /* 0x004fcc00078e00ff */
[----:B------:R-:W0:Y:S01]  /*a320*/  F2I.S64.TRUNC R18, R18 ;  /* 0x0000001200127311 */ /* 0x000e22000020d900 */
[----:B------:R-:W-:Y:S05]  /*a330*/  BRA `(.L_x_2263) ;  /* 0x0000000400a87947 */ /* 0x000fea0003800000 */
.L_x_2270:
        /* <DEDUP_REMOVED lines=11> */
.L_x_2277:
        /* <DEDUP_REMOVED lines=21> */
.L_x_2281:
[----:B------:R-:W-:Y:S05]  /*a540*/  BSYNC B1 ;  /* 0x0000000000017941 */ /* 0x000fea0003800000 */
.L_x_2280:
[----:B------:R-:W-:Y:S01]  /*a550*/  IMAD.SHL.U32 R2, R2, 0x100000, RZ ;  /* 0x0010000002027824 */ /* 0x000fe200078e00ff */
[----:B------:R-:W-:-:S04]  /*a560*/  LEA R3, R0, 0x3b800000, 0x17 ;  /* 0x3b80000000037811 */ /* 0x000fc800078eb8ff */
[----:B------:R-:W-:-:S07]  /*a570*/  LOP3.LUT R18, R3, R2, R18, 0xfe, !PT ;  /* 0x0000000203127212 */ /* 0x000fce00078efe12 */
.L_x_2279:
[----:B------:R-:W-:Y:S05]  /*a580*/  BSYNC B0 ;  /* 0x0000000000007941 */ /* 0x000fea0003800000 */
.L_x_2278:
[----:B------:R-:W0:Y:S01]  /*a590*/  F2I.S64.TRUNC R18, R18 ;  /* 0x0000001200127311 */ /* 0x000e22000020d900 */
[----:B------:R-:W-:Y:S05]  /*a5a0*/  BRA `(.L_x_2263) ;  /* 0x00000004000c7947 */ /* 0x000fea0003800000 */
.L_x_2276:
        /* <DEDUP_REMOVED lines=21> */
.L_x_2285:
[----:B------:R-:W-:Y:S05]  /*a700*/  BSYNC B1 ;  /* 0x0000000000017941 */ /* 0x000fea0003800000 */
.L_x_2284:
[----:B------:R-:W-:Y:S01]  /*a710*/  IMAD.SHL.U32 R2, R2, 0x200000, RZ ;  /* 0x0020000002027824 */ /* 0x000fe200078e00ff */
[----:B------:R-:W-:-:S04]  /*a720*/  LEA R3, R0, 0x37800000, 0x17 ;  /* 0x3780000000037811 */ /* 0x000fc800078eb8ff */
[----:B------:R-:W-:-:S07]  /*a730*/  LOP3.LUT R18, R3, R2, R18, 0xfe, !PT ;  /* 0x0000000203127212 */ /* 0x000fce00078efe12 */
.L_x_2283:
[----:B------:R-:W-:Y:S05]  /*a740*/  BSYNC B0 ;  /* 0x0000000000007941 */ /* 0x000fea0003800000 */
.L_x_2282:
[----:B------:R-:W0:Y:S01]  /*a750*/  F2I.S64.TRUNC R18, R18 ;  /* 0x0000001200127311 */ /* 0x000e22000020d900 */
[----:B------:R-:W-:Y:S05]  /*a760*/  BRA `(.L_x_2263) ;  /* 0x00000000009c7947 */ /* 0x000fea0003800000 */
.L_x_2275:
        /* <DEDUP_REMOVED lines=14> */
.L_x_2289:
[----:B------:R-:W-:Y:S05]  /*a850*/  BSYNC B0 ;  /* 0x0000000000007941 */ /* 0x000fea0003800000 */
.L_x_2288:
[----:B------:R-:W0:Y:S01]  /*a860*/  F2I.S64.TRUNC R18, R18 ;  /* 0x0000001200127311 */ /* 0x000e22000020d900 */
[----:B------:R-:W-:Y:S05]  /*a870*/  BRA `(.L_x_2263) ;  /* 0x0000000000587947 */ /* 0x000fea0003800000 */
.L_x_2262:
        /* <DEDUP_REMOVED lines=16> */
.L_x_2290:
[----:B------:R-:W-:Y:S01]  /*a980*/  CS2R R18, SRZ ;  /* 0x0000000000127805 */ /* 0x000fe2000001ff00 */
[----:B------:R-:W-:Y:S06]  /*a990*/  BRA `(.L_x_2263) ;  /* 0x0000000000107947 */ /* 0x000fec0003800000 */
.L_x_2287:
[----:B------:R0:W5:Y:S01]  /*a9a0*/  LDG.E.64 R18, desc[UR36][R2.64] ;  /* 0x0000002402127981 */ /* 0x000162000c1e1b00 */
[----:B------:R-:W-:Y:S05]  /*a9b0*/  BRA `(.L_x_2263) ;  /* 0x0000000000087947 */ /* 0x000fea0003800000 */
.L_x_2286:
[----:B------:R0:W5:Y:S01]  /*a9c0*/  LDG.E R18, desc[UR36][R2.64] ;  /* 0x0000002402127981 */ /* 0x000162000c1e1900 */
[----:B------:R-:W-:-:S07]  /*a9d0*/  IMAD.MOV.U32 R19, RZ, RZ, RZ ;  /* 0x000000ffff137224 */ /* 0x000fce00078e00ff */
.L_x_2263:
        /* <DEDUP_REMOVED lines=18> */
.L_x_2294:
[----:B------:R0:W5:Y:S01]  /*ab00*/  LDG.E.U8 R2, desc[UR36][R4.64] ;  /* 0x0000002404027981 */ /* 0x000162000c1e1100 */
[----:B------:R-:W-:Y:S01]  /*ab10*/  IMAD.MOV.U32 R3, RZ, RZ, RZ ;  /* 0x000000ffff037224 */ /* 0x000fe200078e00ff */
[----:B------:R-:W-:Y:S06]  /*ab20*/  BRA `(.L_x_2296) ;  /* 0x0000000c00487947 */ /* 0x000fec0003800000 */
.L_x_2293:
        /* <DEDUP_REMOVED lines=8> */
.L_x_2298:
[----:B------:R-:W3:Y:S02]  /*abb0*/  LDG.E R2, desc[UR36][R4.64] ;  /* 0x0000002404027981 */ /* 0x000ee4000c1e1900 */
[----:B---3--:R-:W-:Y:S01]  /*abc0*/  SHF.R.S32.HI R3, RZ, 0x1f, R2 ;  /* 0x0000001fff037819 */ /* 0x008fe20000011402 */
[----:B------:R-:W-:Y:S06]  /*abd0*/  BRA `(.L_x_2296) ;  /* 0x0000000c001c7947 */ /* 0x000fec0003800000 */
.L_x_2297:
[----:B------:R-:W3:Y:S02]  /*abe0*/  LDG.E.S16 R2, desc[UR36][R4.64] ;  /* 0x0000002404027981 */ /* 0x000ee4000c1e1700 */
[----:B---3--:R-:W-:Y:S01]  /*abf0*/  SHF.R.S32.HI R3, RZ, 0x1f, R2 ;  /* 0x0000001fff037819 */ /* 0x008fe20000011402 */
[----:B------:R-:W-:Y:S06]  /*ac00*/  BRA `(.L_x_2296) ;  /* 0x0000000c00107947 */ /* 0x000fec0003800000 */
.L_x_2292:
[----:B------:R-:W-:-:S13]  /*ac10*/  ISETP.GT.AND P0, PT, R0, 0x6, PT ;  /* 0x000000060000780c */ /* 0x000fda0003f04270 */
[----:B------:R-:W-:Y:S05]  /*ac20*/  @P0 BRA `(.L_x_2299) ;  /* 0x00000000002c0947 */ /* 0x000fea0003800000 */
[----:B------:R-:W-:-:S13]  /*ac30*/  ISETP.NE.AND P0, PT, R0, 0x5, PT ;  /* 0x000000050000780c */ /* 0x000fda0003f05270 */
[----:B------:R-:W-:Y:S05]  /*ac40*/  @!P0 BRA `(.L_x_2300) ;  /* 0x0000000000148947 */ /* 0x000fea0003800000 */
[----:B------:R-:W-:-:S13]  /*ac50*/  ISETP.NE.AND P0, PT, R0, 0x6, PT ;  /* 0x000000060000780c */ /* 0x000fda0003f05270 */
[----:B------:R-:W-:Y:S05]  /*ac60*/  @P0 BRA `(.L_x_2295) ;  /* 0x0000000800a00947 */ /* 0x000fea0003800000 */
[----:B------:R-:W3:Y:S02]  /*ac70*/  LDG.E R2, desc[UR36][R4.64] ;  /* 0x0000002404027981 */ /* 0x000ee4000c1e1900 */
[----:B---3--:R-:W3:Y:S01]  /*ac80*/  F2I.S64.TRUNC R2, R2 ;  /* 0x0000000200027311 */ /* 0x008ee2000020d900 */
[----:B------:R-:W-:Y:S05]  /*ac90*/  BRA `(.L_x_2296) ;  /* 0x0000000800ec7947 */ /* 0x000fea0003800000 */
.L_x_2300:
[----:B------:R-:W3:Y:S02]  /*aca0*/  LDG.E.U16 R4, desc[UR36][R4.64] ;  /* 0x0000002404047981 */ /* 0x000ee4000c1e1500 */
[----:B---3--:R-:W-:-:S06]  /*acb0*/  HADD2.F32 R2, -RZ, R4.H0_H0 ;  /* 0x20000004ff027230 */ /* 0x008fcc0000004100 */
[----:B------:R-:W0:Y:S01]  /*acc0*/  F2I.S64.TRUNC R2, R2 ;  /* 0x0000000200027311 */ /* 0x000e22000020d900 */
[----:B------:R-:W-:Y:S05]  /*acd0*/  BRA `(.L_x_2296) ;  /* 0x0000000800dc7947 */ /* 0x000fea0003800000 */
.L_x_2299:
        /* <DEDUP_REMOVED lines=9> */
.L_x_2302:
[----:B------:R-:W3:Y:S02]  /*ad70*/  LDG.E.U16 R4, desc[UR36][R4.64] ;  /* 0x0000002404047981 */ /* 0x000ee4000c1e1500 */
[----:B---3--:R-:W-:-:S06]  /*ad80*/  HADD2.F32 R2, -RZ, R4.H0_H0 ;  /* 0x20000004ff027230 */ /* 0x008fcc0000004100 */
[----:B------:R-:W0:Y:S01]  /*ad90*/  F2I.S64.TRUNC R2, R2 ;  /* 0x0000000200027311 */ /* 0x000e22000020d900 */
[----:B------:R-:W-:Y:S05]  /*ada0*/  BRA `(.L_x_2296) ;  /* 0x0000000800a87947 */ /* 0x000fea0003800000 */
.L_x_2301:
[----:B------:R-:W3:Y:S02]  /*adb0*/  LDG.E.64 R2, desc[UR36][R4.64] ;  /* 0x0000002404027981 */ /* 0x000ee4000c1e1b00 */
[----:B---3--:R-:W0:Y:S01]  /*adc0*/  F2I.S64.F64.TRUNC R2, R2 ;  /* 0x0000000200027311 */ /* 0x008e22000030d900 */
[----:B------:R-:W-:Y:S05]  /*add0*/  BRA `(.L_x_2296) ;  /* 0x00000008009c7947 */ /* 0x000fea0003800000 */
.L_x_2291:
        /* <DEDUP_REMOVED lines=13> */
.L_x_2305:
[----:B------:R-:W3:Y:S02]  /*aeb0*/  LDG.E.64 R2, desc[UR36][R4.64] ;  /* 0x0000002404027981 */ /* 0x000ee4000c1e1b00 */
[----:B---3--:R-:W0:Y:S01]  /*aec0*/  F2I.S64.F64.TRUNC R2, R2 ;  /* 0x0000000200027311 */ /* 0x008e22000030d900 */
[----:B------:R-:W-:Y:S05]  /*aed0*/  BRA `(.L_x_2296) ;  /* 0x00000008005c7947 */ /* 0x000fea0003800000 */
.L_x_2304:
        /* <DEDUP_REMOVED lines=27> */
.L_x_2307:
        /* <DEDUP_REMOVED lines=14> */
.L_x_2306:
[----:B------:R-:W3:Y:S02]  /*b170*/  LDG.E.U16 R2, desc[UR36][R4.64] ;  /* 0x0000002404027981 */ /* 0x000ee4000c1e1500 */
[----:B---3--:R-:W-:-:S06]  /*b180*/  IMAD.U32 R2, R2, 0x10000, RZ ;  /* 0x0001000002027824 */ /* 0x008fcc00078e00ff */
[----:B------:R-:W0:Y:S01]  /*b190*/  F2I.S64.TRUNC R2, R2 ;  /* 0x0000000200027311 */ /* 0x000e22000020d900 */
[----:B------:R-:W-:Y:S05]  /*b1a0*/  BRA `(.L_x_2296) ;  /* 0x0000000400a87947 */ /* 0x000fea0003800000 */
.L_x_2303:
        /* <DEDUP_REMOVED lines=11> */
.L_x_2310:
        /* <DEDUP_REMOVED lines=21> */
.L_x_2314:
[----:B------:R-:W-:Y:S05]  /*b3b0*/  BSYNC B1 ;  /* 0x0000000000017941 */ /* 0x000fea0003800000 */
.L_x_2313:
[----:B------:R-:W-:Y:S01]  /*b3c0*/  IMAD.SHL.U32 R2, R2, 0x100000, RZ ;  /* 0x0010000002027824 */ /* 0x000fe200078e00ff */
[----:B------:R-:W-:-:S04]  /*b3d0*/  LEA R3, R0, 0x3b800000, 0x17 ;  /* 0x3b80000000037811 */ /* 0x000fc800078eb8ff */
[----:B------:R-:W-:-:S07]  /*b3e0*/  LOP3.LUT R2, R3, R2, R4, 0xfe, !PT ;  /* 0x0000000203027212 */ /* 0x000fce00078efe04 */
.L_x_2312:
[----:B------:R-:W-:Y:S05]  /*b3f0*/  BSYNC B0 ;  /* 0x0000000000007941 */ /* 0x000fea0003800000 */
.L_x_2311:
[----:B------:R-:W0:Y:S01]  /*b400*/  F2I.S64.TRUNC R2, R2 ;  /* 0x0000000200027311 */ /* 0x000e22000020d900 */
[----:B------:R-:W-:Y:S05]  /*b410*/  BRA `(.L_x_2296) ;  /* 0x00000004000c7947 */ /* 0x000fea0003800000 */
.L_x_2309:
        /* <DEDUP_REMOVED lines=21> */
.L_x_2318:
[----:B------:R-:W-:Y:S05]  /*b570*/  BSYNC B1 ;  /* 0x0000000000017941 */ /* 0x000fea0003800000 */
.L_x_2317:
[----:B------:R-:W-:Y:S01]  /*b580*/  IMAD.SHL.U32 R2, R2, 0x200000, RZ ;  /* 0x0020000002027824 */ /* 0x000fe200078e00ff */
[----:B------:R-:W-:-:S04]  /*b590*/  LEA R3, R0, 0x37800000, 0x17 ;  /* 0x3780000000037811 */ /* 0x000fc800078eb8ff */
[----:B------:R-:W-:-:S07]  /*b5a0*/  LOP3.LUT R2, R3, R2, R4, 0xfe, !PT ;  /* 0x0000000203027212 */ /* 0x000fce00078efe04 */
.L_x_2316:
[----:B------:R-:W-:Y:S05]  /*b5b0*/  BSYNC B0 ;  /* 0x0000000000007941 */ /* 0x000fea0003800000 */
.L_x_2315:
[----:B------:R-:W0:Y:S01]  /*b5c0*/  F2I.S64.TRUNC R2, R2 ;  /* 0x0000000200027311 */ /* 0x000e22000020d900 */
[----:B------:R-:W-:Y:S05]  /*b5d0*/  BRA `(.L_x_2296) ;  /* 0x00000000009c7947 */ /* 0x000fea0003800000 */
.L_x_2308:
        /* <DEDUP_REMOVED lines=14> */
.L_x_2322:
[----:B------:R-:W-:Y:S05]  /*b6c0*/  BSYNC B0 ;  /* 0x0000000000007941 */ /* 0x000fea0003800000 */
.L_x_2321:
[----:B------:R-:W0:Y:S01]  /*b6d0*/  F2I.S64.TRUNC R2, R2 ;  /* 0x0000000200027311 */ /* 0x000e22000020d900 */
[----:B------:R-:W-:Y:S05]  /*b6e0*/  BRA `(.L_x_2296) ;  /* 0x0000000000587947 */ /* 0x000fea0003800000 */
.L_x_2295:
        /* <DEDUP_REMOVED lines=16> */
.L_x_2323:
[----:B------:R-:W-:Y:S01]  /*b7f0*/  CS2R R2, SRZ ;  /* 0x0000000000027805 */ /* 0x000fe2000001ff00 */
[----:B------:R-:W-:Y:S06]  /*b800*/  BRA `(.L_x_2296) ;  /* 0x0000000000107947 */ /* 0x000fec0003800000 */
.L_x_2320:
[----:B------:R0:W5:Y:S01]  /*b810*/  LDG.E.64 R2, desc[UR36][R4.64] ;  /* 0x0000002404027981 */ /* 0x000162000c1e1b00 */
[----:B------:R-:W-:Y:S05]  /*b820*/  BRA `(.L_x_2296) ;  /* 0x0000000000087947 */ /* 0x000fea0003800000 */
.L_x_2319:
[----:B------:R0:W5:Y:S01]  /*b830*/  LDG.E R2, desc[UR36][R4.64] ;  /* 0x0000002404027981 */ /* 0x000162000c1e1900 */
[----:B------:R-:W-:-:S07]  /*b840*/  IMAD.MOV.U32 R3, RZ, RZ, RZ ;  /* 0x000000ffff037224 */ /* 0x000fce00078e00ff */
.L_x_2296:
[----:B0-----:R-:W0:Y:S01]  /*b850*/  LDC.U8 R4, c[0x0][0x491] ;  /* 0x00012440ff047b82 */ /* 0x001e220000000000 */
[----:B---3-5:R-:W-:-:S04]  /*b860*/  ISETP.LT.U32.AND P0, PT, R2, 0x3f, PT ;  /* 0x0000003f0200780c */ /* 0x028fc80003f01070 */
        /* <DEDUP_REMOVED lines=18> */
.L_x_2327:
[----:B------:R0:W-:Y:S01]  /*b990*/  STG.E.U8 desc[UR36][R16.64], R5 ;  /* 0x0000000510007986 */ /* 0x0001e2000c101124 */
[----:B------:R-:W-:Y:S05]  /*b9a0*/  BRA `(.L_x_2329) ;  /* 0x0000000c00507947 */ /* 0x000fea0003800000 */
.L_x_2326:
        /* <DEDUP_REMOVED lines=8> */
.L_x_2331:
[----:B------:R0:W-:Y:S01]  /*ba30*/  STG.E desc[UR36][R16.64], R5 ;  /* 0x0000000510007986 */ /* 0x0001e2000c101924 */
[----:B------:R-:W-:Y:S05]  /*ba40*/  BRA `(.L_x_2329) ;  /* 0x0000000c00287947 */ /* 0x000fea0003800000 */
.L_x_2330:
[----:B------:R0:W-:Y:S01]  /*ba50*/  STG.E.U16 desc[UR36][R16.64], R5 ;  /* 0x0000000510007986 */ /* 0x0001e2000c101524 */
[----:B------:R-:W-:Y:S05]  /*ba60*/  BRA `(.L_x_2329) ;  /* 0x0000000c00207947 */ /* 0x000fea0003800000 */
.L_x_2325:
        /* <DEDUP_REMOVED lines=9> */
.L_x_2333:
[----:B------:R-:W0:Y:S02]  /*bb00*/  I2F.S64 R0, R2 ;  /* 0x0000000200007312 */ /* 0x000e240000301400 */
[----:B0-----:R-:W-:-:S05]  /*bb10*/  F2FP.F16.F32.PACK_AB R0, RZ, R0 ;  /* 0x00000000ff00723e */ /* 0x001fca00000000ff */
[----:B------:R0:W-:Y:S01]  /*bb20*/  STG.E.U16 desc[UR36][R16.64], R0 ;  /* 0x0000000010007986 */ /* 0x0001e2000c101524 */
[----:B------:R-:W-:Y:S05]  /*bb30*/  BRA `(.L_x_2329) ;  /* 0x0000000800ec7947 */ /* 0x000fea0003800000 */
.L_x_2332:
        /* <DEDUP_REMOVED lines=10> */
.L_x_2335:
[----:B------:R-:W0:Y:S02]  /*bbe0*/  I2F.S64 R2, R2 ;  /* 0x0000000200027312 */ /* 0x000e240000301400 */
[----:B0-----:R-:W-:-:S04]  /*bbf0*/  F2FP.F16.F32.PACK_AB R3, RZ, R2 ;  /* 0x00000002ff03723e */ /* 0x001fc800000000ff */
[----:B------:R-:W-:-:S05]  /*bc00*/  PRMT R3, R3, 0x5410, RZ ;  /* 0x0000541003037816 */ /* 0x000fca00000000ff */
[----:B------:R0:W-:Y:S01]  /*bc10*/  STG.E desc[UR36][R16.64], R3 ;  /* 0x0000000310007986 */ /* 0x0001e2000c101924 */
[----:B------:R-:W-:Y:S05]  /*bc20*/  BRA `(.L_x_2329) ;  /* 0x0000000800b07947 */ /* 0x000fea0003800000 */
.L_x_2334:
[----:B------:R-:W0:Y:S02]  /*bc30*/  I2F.F64.S64 R2, R2 ;  /* 0x0000000200027312 */ /* 0x000e240000301c00 */
[----:B0-----:R0:W-:Y:S01]  /*bc40*/  STG.E.64 desc[UR36][R16.64], R2 ;  /* 0x0000000210007986 */ /* 0x0011e2000c101b24 */
[----:B------:R-:W-:Y:S05]  /*bc50*/  BRA `(.L_x_2329) ;  /* 0x0000000800a47947 */ /* 0x000fea0003800000 */
.L_x_2324:
        /* <DEDUP_REMOVED lines=13> */
.L_x_2338:
[----:B------:R-:W0:Y:S01]  /*bd30*/  I2F.F64.S64 R4, R2 ;  /* 0x0000000200047312 */ /* 0x000e220000301c00 */
[----:B------:R-:W-:-:S05]  /*bd40*/  CS2R R6, SRZ ;  /* 0x0000000000067805 */ /* 0x000fca000001ff00 */
[----:B0-----:R0:W-:Y:S01]  /*bd50*/  STG.E.128 desc[UR36][R16.64], R4 ;  /* 0x0000000410007986 */ /* 0x0011e2000c101d24 */
[----:B------:R-:W-:Y:S05]  /*bd60*/  BRA `(.L_x_2329) ;  /* 0x0000000800607947 */ /* 0x000fea0003800000 */
.L_x_2337:
        /* <DEDUP_REMOVED lines=21> */
.L_x_2342:
[----:B------:R-:W-:Y:S05]  /*bec0*/  BSYNC B0 ;  /* 0x0000000000007941 */ /* 0x000fea0003800000 */
.L_x_2341:
[----:B------:R-:W-:-:S05]  /*bed0*/  LOP3.LUT R5, R0, R5, RZ, 0xfc, !PT ;  /* 0x0000000500057212 */ /* 0x000fca00078efcff */
[----:B------:R0:W-:Y:S01]  /*bee0*/  STG.E.U8 desc[UR36][R16.64], R5 ;  /* 0x0000000510007986 */ /* 0x0001e2000c101124 */
[----:B------:R-:W-:Y:S05]  /*bef0*/  BRA `(.L_x_2329) ;  /* 0x0000000400fc7947 */ /* 0x000fea0003800000 */
.L_x_2340:
        /* <DEDUP_REMOVED lines=13> */
.L_x_2344:
[----:B------:R-:W-:Y:S01]  /*bfd0*/  IMAD.MOV.U32 R0, RZ, RZ, 0x7f ;  /* 0x0000007fff007424 */ /* 0x000fe200078e00ff */
[----:B------:R-:W-:-:S04]  /*bfe0*/  ISETP.GT.U32.AND P0, PT, R4, 0x7f800000, PT ;  /* 0x7f8000000400780c */ /* 0x000fc80003f04070 */
[----:B------:R-:W-:-:S09]  /*bff0*/  SEL R0, R0, 0x7c, P0 ;  /* 0x0000007c00007807 */ /* 0x000fd20000000000 */
.L_x_2345:
[----:B------:R-:W-:Y:S05]  /*c000*/  BSYNC B0 ;  /* 0x0000000000007941 */ /* 0x000fea0003800000 */
.L_x_2343:
[----:B------:R-:W-:-:S04]  /*c010*/  LOP3.LUT R2, R3, 0x80000000, RZ, 0xc0, !PT ;  /* 0x8000000003027812 */ /* 0x000fc800078ec0ff */
[----:B------:R-:W-:-:S04]  /*c020*/  SHF.R.U32.HI R3, RZ, 0x18, R2 ;  /* 0x00000018ff037819 */ /* 0x000fc80000011602 */
[----:B------:R-:W-:-:S05]  /*c030*/  LOP3.LUT R3, R0, R3, RZ, 0xfc, !PT ;  /* 0x0000000300037212 */ /* 0x000fca00078efcff */
[----:B------:R0:W-:Y:S01]  /*c040*/  STG.E.U8 desc[UR36][R16.64], R3 ;  /* 0x0000000310007986 */ /* 0x0001e2000c101124 */
[----:B------:R-:W-:Y:S05]  /*c050*/  BRA `(.L_x_2329) ;  /* 0x0000000400a47947 */ /* 0x000fea0003800000 */
.L_x_2339:
[----:B------:R-:W0:Y:S02]  /*c060*/  I2F.S64 R0, R2 ;  /* 0x0000000200007312 */ /* 0x000e240000301400 */
[----:B0-----:R-:W-:-:S05]  /*c070*/  F2FP.BF16.F32.PACK_AB R0, RZ, R0 ;  /* 0x00000000ff00723e */ /* 0x001fca00000010ff */
[----:B------:R0:W-:Y:S01]  /*c080*/  STG.E.U16 desc[UR36][R16.64], R0 ;  /* 0x0000000010007986 */ /* 0x0001e2000c101524 */
[----:B------:R-:W-:Y:S05]  /*c090*/  BRA `(.L_x_2329) ;  /* 0x0000000400947947 */ /* 0x000fea0003800000 */
.L_x_2336:
        /* <DEDUP_REMOVED lines=10> */
.L_x_2348:
        /* <DEDUP_REMOVED lines=17> */
.L_x_2351:
[----:B------:R-:W-:-:S04]  /*c250*/  LOP3.LUT R2, R3, 0x80000000, RZ, 0xc0, !PT ;  /* 0x8000000003027812 */ /* 0x000fc800078ec0ff */
[----:B------:R-:W-:-:S04]  /*c260*/  SHF.R.U32.HI R3, RZ, 0x18, R2 ;  /* 0x00000018ff037819 */ /* 0x000fc80000011602 */
[----:B------:R-:W-:-:S04]  /*c270*/  LOP3.LUT R0, R0, R3, RZ, 0xfc, !PT ;  /* 0x0000000300007212 */ /* 0x000fc800078efcff */
[----:B------:R-:W-:-:S07]  /*c280*/  PRMT R8, R0, 0x7610, R8 ;  /* 0x0000761000087816 */ /* 0x000fce0000000008 */
.L_x_2350:
[----:B------:R-:W-:Y:S05]  /*c290*/  BSYNC B0 ;  /* 0x0000000000007941 */ /* 0x000fea0003800000 */
.L_x_2349:
[----:B------:R3:W-:Y:S01]  /*c2a0*/  STG.E.U8 desc[UR36][R16.64], R8 ;  /* 0x0000000810007986 */ /* 0x0007e2000c101124 */
[----:B------:R-:W-:Y:S05]  /*c2b0*/  BRA `(.L_x_2329) ;  /* 0x00000004000c7947 */ /* 0x000fea0003800000 */
.L_x_2347:
        /* <DEDUP_REMOVED lines=17> */
.L_x_2354:
[----:B------:R-:W-:-:S04]  /*c3d0*/  LOP3.LUT R2, R3, 0x80000000, RZ, 0xc0, !PT ;  /* 0x8000000003027812 */ /* 0x000fc800078ec0ff */
[----:B------:R-:W-:-:S04]  /*c3e0*/  SHF.R.U32.HI R3, RZ, 0x18, R2 ;  /* 0x00000018ff037819 */ /* 0x000fc80000011602 */
[----:B------:R-:W-:-:S04]  /*c3f0*/  LOP3.LUT R0, R0, R3, RZ, 0xfc, !PT ;  /* 0x0000000300007212 */ /* 0x000fc800078efcff */
[----:B------:R-:W-:-:S07]  /*c400*/  PRMT R8, R0, 0x7610, R8 ;  /* 0x0000761000087816 */ /* 0x000fce0000000008 */
.L_x_2353:
[----:B------:R-:W-:Y:S05]  /*c410*/  BSYNC B0 ;  /* 0x0000000000007941 */ /* 0x000fea0003800000 */
.L_x_2352:
[----:B------:R0:W-:Y:S01]  /*c420*/  STG.E.U8 desc[UR36][R16.64], R8 ;  /* 0x0000000810007986 */ /* 0x0001e2000c101124 */
[----:B------:R-:W-:Y:S05]  /*c430*/  BRA `(.L_x_2329) ;  /* 0x0000000000ac7947 */ /* 0x000fea0003800000 */
.L_x_2346:
        /* <DEDUP_REMOVED lines=23> */
.L_x_2328:
        /* <DEDUP_REMOVED lines=16> */
.L_x_2357:
[----:B------:R-:W-:Y:S05]  /*c6b0*/  BRA `(.L_x_2329) ;  /* 0x00000000000c7947 */ /* 0x000fea0003800000 */
.L_x_2356:
[----:B------:R1:W-:Y:S01]  /*c6c0*/  STG.E.64 desc[UR36][R16.64], R2 ;  /* 0x0000000210007986 */ /* 0x0003e2000c101b24 */
[----:B------:R-:W-:Y:S05]  /*c6d0*/  BRA `(.L_x_2329) ;  /* 0x0000000000047947 */ /* 0x000fea0003800000 */
.L_x_2355:
[----:B------:R0:W-:Y:S02]  /*c6e0*/  STG.E desc[UR36][R16.64], R5 ;  /* 0x0000000510007986 */ /* 0x0001e4000c101924 */
.L_x_2329:
[----:B------:R-:W-:-:S07]  /*c6f0*/  VIADD R23, R23, 0x80 ;  /* 0x0000008017177836 */ /* 0x000fce0000000000 */
.L_x_2256:
[----:B------:R-:W-:Y:S05]  /*c700*/  BSYNC B6 ;  /* 0x0000000000067941 */ /* 0x000fea0003800000 */
.L_x_2255:
        /* <DEDUP_REMOVED lines=357> */
.L_x_2358:
        /* <DEDUP_REMOVED lines=21> */
.L_x_2362:
[----:B------:R0:W5:Y:S01]  /*deb0*/  LDG.E.U8 R18, desc[UR36][R2.64] ;  /* 0x0000002402127981 */ /* 0x000162000c1e1100 */
[----:B------:R-:W-:Y:S01]  /*dec0*/  IMAD.MOV.U32 R19, RZ, RZ, RZ ;  /* 0x000000ffff137224 */ /* 0x000fe200078e00ff */
[----:B------:R-:W-:Y:S06]  /*ded0*/  BRA `(.L_x_2364) ;  /* 0x0000000c00487947 */ /* 0x000fec0003800000 */
.L_x_2361:
        /* <DEDUP_REMOVED lines=8> */
.L_x_2366:
[----:B------:R-:W2:Y:S02]  /*df60*/  LDG.E R18, desc[UR36][R2.64] ;  /* 0x0000002402127981 */ /* 0x000ea4000c1e1900 */
[----:B--2---:R-:W-:Y:S01]  /*df70*/  SHF.R.S32.HI R19, RZ, 0x1f, R18 ;  /* 0x0000001fff137819 */ /* 0x004fe20000011412 */
[----:B------:R-:W-:Y:S06]  /*df80*/  BRA `(.L_x_2364) ;  /* 0x0000000c001c7947 */ /* 0x000fec0003800000 */
.L_x_2365:
[----:B------:R-:W2:Y:S02]  /*df90*/  LDG.E.S16 R18, desc[UR36][R2.64] ;  /* 0x0000002402127981 */ /* 0x000ea4000c1e1700 */
[----:B--2---:R-:W-:Y:S01]  /*dfa0*/  SHF.R.S32.HI R19, RZ, 0x1f, R18 ;  /* 0x0000001fff137819 */ /* 0x004fe20000011412 */
[----:B------:R-:W-:Y:S06]  /*dfb0*/  BRA `(.L_x_2364) ;  /* 0x0000000c00107947 */ /* 0x000fec0003800000 */
.L_x_2360:
        /* <DEDUP_REMOVED lines=9> */
.L_x_2368:
[----:B------:R-:W2:Y:S02]  /*e050*/  LDG.E.U16 R2, desc[UR36][R2.64] ;  /* 0x0000002402027981 */ /* 0x000ea4000c1e1500 */
[----:B--2---:R-:W-:-:S06]  /*e060*/  HADD2.F32 R18, -RZ, R2.H0_H0 ;  /* 0x20000002ff127230 */ /* 0x004fcc0000004100 */
[----:B------:R-:W0:Y:S01]  /*e070*/  F2I.S64.TRUNC R18, R18 ;  /* 0x0000001200127311 */ /* 0x000e22000020d900 */
[----:B------:R-:W-:Y:S05]  /*e080*/  BRA `(.L_x_2364) ;  /* 0x0000000800dc7947 */ /* 0x000fea0003800000 */
.L_x_2367:
        /* <DEDUP_REMOVED lines=9> */
.L_x_2370:
[----:B------:R-:W2:Y:S02]  /*e120*/  LDG.E.U16 R2, desc[UR36][R2.64] ;  /* 0x0000002402027981 */ /* 0x000ea4000c1e1500 */
[----:B--2---:R-:W-:-:S06]  /*e130*/  HADD2.F32 R18, -RZ, R2.H0_H0 ;  /* 0x20000002ff127230 */ /* 0x004fcc0000004100 */
[----:B------:R-:W0:Y:S01]  /*e140*/  F2I.S64.TRUNC R18, R18 ;  /* 0x0000001200127311 */ /* 0x000e22000020d900 */
[----:B------:R-:W-:Y:S05]  /*e150*/  BRA `(.L_x_2364) ;  /* 0x0000000800a87947 */ /* 0x000fea0003800000 */
.L_x_2369:
[----:B------:R-:W2:Y:S02]  /*e160*/  LDG.E.64 R2, desc[UR36][R2.64] ;  /* 0x0000002402027981 */ /* 0x000ea4000c1e1b00 */
[----:B--2---:R0:W1:Y:S01]  /*e170*/  F2I.S64.F64.TRUNC R18, R2 ;  /* 0x0000000200127311 */ /* 0x004062000030d900 */
[----:B------:R-:W-:Y:S05]  /*e180*/  BRA `(.L_x_2364) ;  /* 0x00000008009c7947 */ /* 0x000fea0003800000 */
.L_x_2359:
        /* <DEDUP_REMOVED lines=13> */
.L_x_2373:
[----:B------:R-:W2:Y:S02]  /*e260*/  LDG.E.64 R2, desc[UR36][R2.64] ;  /* 0x0000002402027981 */ /* 0x000ea4000c1e1b00 */
[----:B--2---:R0:W1:Y:S01]  /*e270*/  F2I.S64.F64.TRUNC R18, R2 ;  /* 0x0000000200127311 */ /* 0x004062000030d900 */
[----:B------:R-:W-:Y:S05]  /*e280*/  BRA `(.L_x_2364) ;  /* 0x00000008005c7947 */ /* 0x000fea0003800000 */
.L_x_2372:
        /* <DEDUP_REMOVED lines=27> */
.L_x_2375:
        /* <DEDUP_REMOVED lines=14> */
.L_x_2374:
[----:B------:R-:W2:Y:S02]  /*e520*/  LDG.E.U16 R18, desc[UR36][R2.64] ;  /* 0x0000002402127981 */ /* 0x000ea4000c1e1500 */
[----:B--2---:R-:W-:-:S06]  /*e530*/  IMAD.U32 R18, R18, 0x10000, RZ ;  /* 0x0001000012127824 */ /* 0x004fcc00078e00ff */
[----:B------:R-:W4:Y:S01]  /*e540*/  F2I.S64.TRUNC R18, R18 ;  /* 0x0000001200127311 */ /* 0x000f22000020d900 */
[----:B------:R-:W-:Y:S05]  /*e550*/  BRA `(.L_x_2364) ;  /* 0x0000000400a87947 */ /* 0x000fea0003800000 */
.L_x_2371:
        /* <DEDUP_REMOVED lines=11> */
.L_x_2378:
        /* <DEDUP_REMOVED lines=21> */
.L_x_2382:
[----:B------:R-:W-:Y:S05]  /*e760*/  BSYNC B1 ;  /* 0x0000000000017941 */ /* 0x000fea0003800000 */
.L_x_2381:
[----:B------:R-:W-:Y:S01]  /*e770*/  IMAD.SHL.U32 R2, R2, 0x100000, RZ ;  /* 0x0010000002027824 */ /* 0x000fe200078e00ff */
[----:B------:R-:W-:-:S04]  /*e780*/  LEA R3, R0, 0x3b800000, 0x17 ;  /* 0x3b80000000037811 */ /* 0x000fc800078eb8ff */
[----:B------:R-:W-:-:S07]  /*e790*/  LOP3.LUT R18, R3, R2, R18, 0xfe, !PT ;  /* 0x0000000203127212 */ /* 0x000fce00078efe12 */
.L_x_2380:
[----:B------:R-:W-:Y:S05]  /*e7a0*/  BSYNC B0 ;  /* 0x0000000000007941 */ /* 0x000fea0003800000 */
.L_x_2379:
[----:B------:R-:W0:Y:S01]  /*e7b0*/  F2I.S64.TRUNC R18, R18 ;  /* 0x0000001200127311 */ /* 0x000e22000020d900 */
[----:B------:R-:W-:Y:S05]  /*e7c0*/  BRA `(.L_x_2364) ;  /* 0x00000004000c7947 */ /* 0x000fea0003800000 */
.L_x_2377:
        /* <DEDUP_REMOVED lines=21> */
.L_x_2386:
[----:B------:R-:W-:Y:S05]  /*e920*/  BSYNC B1 ;  /* 0x0000000000017941 */ /* 0x000fea0003800000 */
.L_x_2385:
[----:B------:R-:W-:Y:S01]  /*e930*/  IMAD.SHL.U32 R2, R2, 0x200000, RZ ;  /* 0x0020000002027824 */ /* 0x000fe200078e00ff */
[----:B------:R-:W-:-:S04]  /*e940*/  LEA R3, R0, 0x37800000, 0x17 ;  /* 0x3780000000037811 */ /* 0x000fc800078eb8ff */
[----:B------:R-:W-:-:S07]  /*e950*/  LOP3.LUT R18, R3, R2, R18, 0xfe, !PT ;  /* 0x0000000203127212 */ /* 0x000fce00078efe12 */
.L_x_2384:
[----:B------:R-:W-:Y:S05]  /*e960*/  BSYNC B0 ;  /* 0x0000000000007941 */ /* 0x000fea0003800000 */
.L_x_2383:
[----:B------:R-:W0:Y:S01]  /*e970*/  F2I.S64.TRUNC R18, R18 ;  /* 0x0000001200127311 */ /* 0x000e22000020d900 */
[----:B------:R-:W-:Y:S05]  /*e980*/  BRA `(.L_x_2364) ;  /* 0x00000000009c7947 */ /* 0x000fea0003800000 */
.L_x_2376:
        /* <DEDUP_REMOVED lines=14> */
.L_x_2390:
[----:B------:R-:W-:Y:S05]  /*ea70*/  BSYNC B0 ;  /* 0x0000000000007941 */ /* 0x000fea0003800000 */
.L_x_2389:
[----:B------:R-:W0:Y:S01]  /*ea80*/  F2I.S64.TRUNC R18, R18 ;  /* 0x0000001200127311 */ /* 0x000e22000020d900 */
[----:B------:R-:W-:Y:S05]  /*ea90*/  BRA `(.L_x_2364) ;  /* 0x0000000000587947 */ /* 0x000fea0003800000 */
.L_x_2363:
        /* <DEDUP_REMOVED lines=16> */
.L_x_2391:
[----:B------:R-:W-:Y:S01]  /*eba0*/  CS2R R18, SRZ ;  /* 0x0000000000127805 */ /* 0x000fe2000001ff00 */
[----:B------:R-:W-:Y:S06]  /*ebb0*/  BRA `(.L_x_2364) ;  /* 0x0000000000107947 */ /* 0x000fec0003800000 */
.L_x_2388:
[----:B------:R0:W5:Y:S01]  /*ebc0*/  LDG.E.64 R18, desc[UR36][R2.64] ;  /* 0x0000002402127981 */ /* 0x000162000c1e1b00 */
[----:B------:R-:W-:Y:S05]  /*ebd0*/  BRA `(.L_x_2364) ;  /* 0x0000000000087947 */ /* 0x000fea0003800000 */
.L_x_2387:
[----:B------:R0:W5:Y:S01]  /*ebe0*/  LDG.E R18, desc[UR36][R2.64] ;  /* 0x0000002402127981 */ /* 0x000162000c1e1900 */
[----:B------:R-:W-:-:S07]  /*ebf0*/  IMAD.MOV.U32 R19, RZ, RZ, RZ ;  /* 0x000000ffff137224 */ /* 0x000fce00078e00ff */
.L_x_2364:
[----:B0-----:R-:W0:Y:S01]  /*ec00*/  LDC.U8 R2, c[0x0][0x493] ;  /* 0x000124c0ff027b82 */ /* 0x001e220000000000 */
        /* <DEDUP_REMOVED lines=17> */
.L_x_2395:
[----:B------:R0:W5:Y:S01]  /*ed20*/  LDG.E.U8 R2, desc[UR36][R22.64] ;  /* 0x0000002416027981 */ /* 0x000162000c1e1100 */
[----:B------:R-:W-:Y:S01]  /*ed30*/  IMAD.MOV.U32 R3, RZ, RZ, RZ ;  /* 0x000000ffff037224 */ /* 0x000fe200078e00ff */
[----:B------:R-:W-:Y:S06]  /*ed40*/  BRA `(.L_x_2397) ;  /* 0x0000000c00487947 */ /* 0x000fec0003800000 */
.L_x_2394:
        /* <DEDUP_REMOVED lines=8> */
.L_x_2399:
[----:B------:R-:W2:Y:S02]  /*edd0*/  LDG.E R2, desc[UR36][R22.64] ;  /* 0x0000002416027981 */ /* 0x000ea4000c1e1900 */
[----:B--2---:R-:W-:Y:S01]  /*ede0*/  SHF.R.S32.HI R3, RZ, 0x1f, R2 ;  /* 0x0000001fff037819 */ /* 0x004fe20000011402 */
[----:B------:R-:W-:Y:S06]  /*edf0*/  BRA `(.L_x_2397) ;  /* 0x0000000c001c7947 */ /* 0x000fec0003800000 */
.L_x_2398:
[----:B------:R-:W2:Y:S02]  /*ee00*/  LDG.E.S16 R2, desc[UR36][R22.64] ;  /* 0x0000002416027981 */ /* 0x000ea4000c1e1700 */
[----:B--2---:R-:W-:Y:S01]  /*ee10*/  SHF.R.S32.HI R3, RZ, 0x1f, R2 ;  /* 0x0000001fff037819 */ /* 0x004fe20000011402 */
[----:B------:R-:W-:Y:S06]  /*ee20*/  BRA `(.L_x_2397) ;  /* 0x0000000c00107947 */ /* 0x000fec0003800000 */
.L_x_2393:
        /* <DEDUP_REMOVED lines=9> */
.L_x_2401:
[----:B------:R-:W2:Y:S02]  /*eec0*/  LDG.E.U16 R22, desc[UR36][R22.64] ;  /* 0x0000002416167981 */ /* 0x000ea4000c1e1500 */
[----:B--2---:R-:W-:-:S06]  /*eed0*/  HADD2.F32 R2, -RZ, R22.H0_H0 ;  /* 0x20000016ff027230 */ /* 0x004fcc0000004100 */
[----:B------:R-:W0:Y:S01]  /*eee0*/  F2I.S64.TRUNC R2, R2 ;  /* 0x0000000200027311 */ /* 0x000e22000020d900 */
[----:B------:R-:W-:Y:S05]  /*eef0*/  BRA `(.L_x_2397) ;  /* 0x0000000800dc7947 */ /* 0x000fea0003800000 */
.L_x_2400:
        /* <DEDUP_REMOVED lines=9> */
.L_x_2403:
[----:B------:R-:W2:Y:S02]  /*ef90*/  LDG.E.U16 R22, desc[UR36][R22.64] ;  /* 0x0000002416167981 */ /* 0x000ea4000c1e1500 */
[----:B--2---:R-:W-:-:S06]  /*efa0*/  HADD2.F32 R2, -RZ, R22.H0_H0 ;  /* 0x20000016ff027230 */ /* 0x004fcc0000004100 */
[----:B------:R-:W0:Y:S01]  /*efb0*/  F2I.S64.TRUNC R2, R2 ;  /* 0x0000000200027311 */ /* 0x000e22000020d900 */
[----:B------:R-:W-:Y:S05]  /*efc0*/  BRA `(.L_x_2397) ;  /* 0x0000000800a87947 */ /* 0x000fea0003800000 */
.L_x_2402:
[----:B------:R-:W2:Y:S02]  /*efd0*/  LDG.E.64 R2, desc[UR36][R22.64] ;  /* 0x0000002416027981 */ /* 0x000ea4000c1e1b00 */
[----:B--2---:R-:W0:Y:S01]  /*efe0*/  F2I.S64.F64.TRUNC R2, R2 ;  /* 0x0000000200027311 */ /* 0x004e22000030d900 */
[----:B------:R-:W-:Y:S05]  /*eff0*/  BRA `(.L_x_2397) ;  /* 0x00000008009c7947 */ /* 0x000fea0003800000 */
.L_x_2392:
        /* <DEDUP_REMOVED lines=13> */
.L_x_2406:
[----:B------:R-:W2:Y:S02]  /*f0d0*/  LDG.E.64 R2, desc[UR36][R22.64] ;  /* 0x0000002416027981 */ /* 0x000ea4000c1e1b00 */
[----:B--2---:R-:W0:Y:S01]  /*f0e0*/  F2I.S64.F64.TRUNC R2, R2 ;  /* 0x0000000200027311 */ /* 0x004e22000030d900 */
[----:B------:R-:W-:Y:S05]  /*f0f0*/  BRA `(.L_x_2397) ;  /* 0x00000008005c7947 */ /* 0x000fea0003800000 */
.L_x_2405:
        /* <DEDUP_REMOVED lines=27> */
.L_x_2408:
        /* <DEDUP_REMOVED lines=14> */
.L_x_2407:
[----:B------:R-:W2:Y:S02]  /*f390*/  LDG.E.U16 R2, desc[UR36][R22.64] ;  /* 0x0000002416027981 */ /* 0x000ea4000c1e1500 */
[----:B--2---:R-:W-:-:S06]  /*f3a0*/  IMAD.U32 R2, R2, 0x10000, RZ ;  /* 0x0001000002027824 */ /* 0x004fcc00078e00ff */
[----:B------:R-:W0:Y:S01]  /*f3b0*/  F2I.S64.TRUNC R2, R2 ;  /* 0x0000000200027311 */ /* 0x000e22000020d900 */
[----:B------:R-:W-:Y:S05]  /*f3c0*/  BRA `(.L_x_2397) ;  /* 0x0000000400a87947 */ /* 0x000fea0003800000 */
.L_x_2404:
        /* <DEDUP_REMOVED lines=11> */
.L_x_2411:
        /* <DEDUP_REMOVED lines=21> */
.L_x_2415:
[----:B------:R-:W-:Y:S05]  /*f5d0*/  BSYNC B1 ;  /* 0x0000000000017941 */ /* 0x000fea0003800000 */
.L_x_2414:
[----:B------:R-:W-:Y:S01]  /*f5e0*/  IMAD.SHL.U32 R2, R2, 0x100000, RZ ;  /* 0x0010000002027824 */ /* 0x000fe200078e00ff */
[----:B------:R-:W-:-:S04]  /*f5f0*/  LEA R3, R0, 0x3b800000, 0x17 ;  /* 0x3b80000000037811 */ /* 0x000fc800078eb8ff */
[----:B------:R-:W-:-:S07]  /*f600*/  LOP3.LUT R2, R3, R2, R4, 0xfe, !PT ;  /* 0x0000000203027212 */ /* 0x000fce00078efe04 */
.L_x_2413:
[----:B------:R-:W-:Y:S05]  /*f610*/  BSYNC B0 ;  /* 0x0000000000007941 */ /* 0x000fea0003800000 */
.L_x_2412:
[----:B------:R-:W0:Y:S01]  /*f620*/  F2I.S64.TRUNC R2, R2 ;  /* 0x0000000200027311 */ /* 0x000e22000020d900 */
[----:B------:R-:W-:Y:S05]  /*f630*/  BRA `(.L_x_2397) ;  /* 0x00000004000c7947 */ /* 0x000fea0003800000 */
.L_x_2410:
        /* <DEDUP_REMOVED lines=21> */
.L_x_2419:
[----:B------:R-:W-:Y:S05]  /*f790*/  BSYNC B1 ;  /* 0x0000000000017941 */ /* 0x000fea0003800000 */
.L_x_2418:
[----:B------:R-:W-:Y:S01]  /*f7a0*/  IMAD.SHL.U32 R2, R2, 0x200000, RZ ;  /* 0x0020000002027824 */ /* 0x000fe200078e00ff */
[----:B------:R-:W-:-:S04]  /*f7b0*/  LEA R3, R0, 0x37800000, 0x17 ;  /* 0x3780000000037811 */ /* 0x000fc800078eb8ff */
[----:B------:R-:W-:-:S07]  /*f7c0*/  LOP3.LUT R2, R3, R2, R4, 0xfe, !PT ;  /* 0x0000000203027212 */ /* 0x000fce00078efe04 */
.L_x_2417:
[----:B------:R-:W-:Y:S05]  /*f7d0*/  BSYNC B0 ;  /* 0x0000000000007941 */ /* 0x000fea0003800000 */
.L_x_2416:
[----:B------:R-:W0:Y:S01]  /*f7e0*/  F2I.S64.TRUNC R2, R2 ;  /* 0x0000000200027311 */ /* 0x000e22000020d900 */
[----:B------:R-:W-:Y:S05]  /*f7f0*/  BRA `(.L_x_2397) ;  /* 0x00000000009c7947 */ /* 0x000fea0003800000 */
.L_x_2409:
        /* <DEDUP_REMOVED lines=14> */
.L_x_2423:
[----:B------:R-:W-:Y:S05]  /*f8e0*/  BSYNC B0 ;  /* 0x0000000000007941 */ /* 0x000fea0003800000 */
.L_x_2422:
[----:B------:R-:W0:Y:S01]  /*f8f0*/  F2I.S64.TRUNC R2, R2 ;  /* 0x0000000200027311 */ /* 0x000e22000020d900 */
[----:B------:R-:W-:Y:S05]  /*f900*/  BRA `(.L_x_2397) ;  /* 0x0000000000587947 */ /* 0x000fea0003800000 */
.L_x_2396:
[----:B------:R-:W-:Y:S01]  /*f910*/  MOV R2, 0x0 ;  /* 0x0000000000027802 */ /* 0x000fe20000000f00 */
[----:B------:R-:W-:Y:S01]  /*f920*/  ULDC.64 UR4, c[0x4][0x138] ;  /* 0x01004e0000047ab9 */ /* 0x000fe20000000a00 */
[----:B------:R-:W-:Y:S01]  /*f930*/  ULDC.64 UR6, c[0x4][0x38] ;  /* 0x01000e0000067ab9 */ /* 0x000fe20000000a00 */
[----:B--2---:R-:W-:Y:S02]  /*f940*/  IMAD.U32 R4, RZ, RZ, UR4 ;  /* 0x00000004ff047e24 */ /* 0x004fe4000f8e00ff */
        /* <DEDUP_REMOVED lines=12> */
.L_x_2424:
[----:B------:R-:W-:Y:S01]  /*fa10*/  CS2R R2, SRZ ;  /* 0x0000000000027805 */ /* 0x000fe2000001ff00 */
[----:B------:R-:W-:Y:S06]  /*fa20*/  BRA `(.L_x_2397) ;  /* 0x0000000000107947 */ /* 0x000fec0003800000 */
.L_x_2421:
[----:B------:R0:W5:Y:S01]  /*fa30*/  LDG.E.64 R2, desc[UR36][R22.64] ;  /* 0x0000002416027981 */ /* 0x000162000c1e1b00 */
[----:B------:R-:W-:Y:S05]  /*fa40*/  BRA `(.L_x_2397) ;  /* 0x0000000000087947 */ /* 0x000fea0003800000 */
.L_x_2420:
[----:B------:R0:W5:Y:S01]  /*fa50*/  LDG.E R2, desc[UR36][R22.64] ;  /* 0x0000002416027981 */ /* 0x000162000c1e1900 */
[----:B------:R-:W-:-:S07]  /*fa60*/  IMAD.MOV.U32 R3, RZ, RZ, RZ ;  /* 0x000000ffff037224 */ /* 0x000fce00078e00ff */
.L_x_2397:
[----:B--2---:R-:W2:Y:S01]  /*fa70*/  LDC.U8 R4, c[0x0][0x491] ;  /* 0x00012440ff047b82 */ /* 0x004ea20000000000 */
[----:B0----5:R-:W-:-:S04]  /*fa80*/  ISETP.LT.U32.AND P0, PT, R2, 0x3f, PT ;  /* 0x0000003f0200780c */ /* 0x021fc80003f01070 */
[----:B------:R-:W-:-:S04]  /*fa90*/  ISETP.LT.U32.AND.EX P0, PT, R3, RZ, PT, P0 ;  /* 0x000000ff0300720c */ /* 0x000fc80003f01100 */
[----:B------:R-:W-:-:S04]  /*faa0*/  SEL R3, R2, 0x3f, P0 ;  /* 0x0000003f02037807 */ /* 0x000fc80000000000 */
[-CC-:B-1-34-:R-:W-:Y:S02]  /*fab0*/  SHF.R.S64 R5, R18, R3.reuse, R19.reuse ;  /* 0x0000000312057219 */ /* 0x19afe40000001013 */
[----:B------:R-:W-:-:S03]  /*fac0*/  SHF.R.S32.HI R3, RZ, R3, R19 ;  /* 0x00000003ff037219 */ /* 0x000fc60000011413 */
[----:B------:R-:W-:Y:S01]  /*fad0*/  IMAD.MOV.U32 R2, RZ, RZ, R5 ;  /* 0x000000ffff027224 */ /* 0x000fe200078e0005 */
        /* <DEDUP_REMOVED lines=13> */
.L_x_2428:
[----:B------:R-:W-:Y:S01]  /*fbb0*/  STG.E.U8 desc[UR36][R16.64], R5 ;  /* 0x0000000510007986 */ /* 0x000fe2000c101124 */
[----:B------:R-:W-:Y:S05]  /*fbc0*/  EXIT ;  /* 0x000000000000794d */ /* 0x000fea0003800000 */
.L_x_2427:
[----:B------:R-:W-:-:S13]  /*fbd0*/  ISETP.NE.AND P0, PT, R0, 0x2, PT ;  /* 0x000000020000780c */ /* 0x000fda0003f05270 */
[----:B------:R-:W-:Y:S05]  /*fbe0*/  @!P0 BRA `(.L_x_2430) ;  /* 0x0000000000208947 */ /* 0x000fea0003800000 */
[----:B------:R-:W-:-:S13]  /*fbf0*/  ISETP.NE.AND P0, PT, R0, 0x3, PT ;  /* 0x000000030000780c */ /* 0x000fda0003f05270 */
[----:B------:R-:W-:Y:S05]  /*fc00*/  @!P0 BRA `(.L_x_2431) ;  /* 0x0000000000108947 */ /* 0x000fea0003800000 */
[----:B------:R-:W-:-:S13]  /*fc10*/  ISETP.NE.AND P0, PT, R0, 0x4, PT ;  /* 0x000000040000780c */ /* 0x000fda0003f05270 */
[----:B------:R-:W-:Y:S05]  /*fc20*/  @P0 BRA `(.L_x_2429) ;  /* 0x0000000800e80947 */ /* 0x000fea0003800000 */
[----:B------:R-:W-:Y:S01]  /*fc30*/  STG.E.64 desc[UR36][R16.64], R2 ;  /* 0x0000000210007986 */ /* 0x000fe2000c101b24 */
[----:B------:R-:W-:Y:S05]  /*fc40*/  EXIT ;  /* 0x000000000000794d */ /* 0x000fea0003800000 */
.L_x_2431:
[----:B------:R-:W-:Y:S01]  /*fc50*/  STG.E desc[UR36][R16.64], R5 ;  /* 0x0000000510007986 */ /* 0x000fe2000c101924 */
[----:B------:R-:W-:Y:S05]  /*fc60*/  EXIT ;  /* 0x000000000000794d */ /* 0x000fea0003800000 */
.L_x_2430:
[----:B------:R-:W-:Y:S01]  /*fc70*/  STG.E.U16 desc[UR36][R16.64], R5 ;  /* 0x0000000510007986 */ /* 0x000fe2000c101524 */
[----:B------:R-:W-:Y:S05]  /*fc80*/  EXIT ;  /* 0x000000000000794d */ /* 0x000fea0003800000 */
.L_x_2426:
[----:B------:R-:W-:-:S13]  /*fc90*/  ISETP.GT.AND P0, PT, R0, 0x6, PT ;  /* 0x000000060000780c */ /* 0x000fda0003f04270 */
[----:B------:R-:W-:Y:S05]  /*fca0*/  @P0 BRA `(.L_x_2432) ;  /* 0x00000000002c0947 */ /* 0x000fea0003800000 */
[----:B------:R-:W-:-:S13]  /*fcb0*/  ISETP.NE.AND P0, PT, R0, 0x5, PT ;  /* 0x000000050000780c */ /* 0x000fda0003f05270 */
[----:B------:R-:W-:Y:S05]  /*fcc0*/  @!P0 BRA `(.L_x_2433) ;  /* 0x0000000000148947 */ /* 0x000fea0003800000 */
[----:B------:R-:W-:-:S13]  /*fcd0*/  ISETP.NE.AND P0, PT, R0, 0x6, PT ;  /* 0x000000060000780c */ /* 0x000fda0003f05270 */
[----:B------:R-:W-:Y:S05]  /*fce0*/  @P0 BRA `(.L_x_2429) ;  /* 0x0000000800b80947 */ /* 0x000fea0003800000 */
[----:B------:R-:W0:Y:S02]  /*fcf0*/  I2F.S64 R3, R2 ;  /* 0x0000000200037312 */ /* 0x000e240000301400 */
[----:B0-----:R-:W-:Y:S01]  /*fd00*/  STG.E desc[UR36][R16.64], R3 ;  /* 0x0000000310007986 */ /* 0x001fe2000c101924 */
[----:B------:R-:W-:Y:S05]  /*fd10*/  EXIT ;  /* 0x000000000000794d */ /* 0x000fea0003800000 */
.L_x_2433:
[----:B------:R-:W0:Y:S02]  /*fd20*/  I2F.S64 R0, R2 ;  /* 0x0000000200007312 */ /* 0x000e240000301400 */
[----:B0-----:R-:W-:-:S05]  /*fd30*/  F2FP.F16.F32.PACK_AB R0, RZ, R0 ;  /* 0x00000000ff00723e */ /* 0x001fca00000000ff */
[----:B------:R-:W-:Y:S01]  /*fd40*/  STG.E.U16 desc[UR36][R16.64], R0 ;  /* 0x0000000010007986 */ /* 0x000fe2000c101524 */
[----:B------:R-:W-:Y:S05]  /*fd50*/  EXIT ;  /* 0x000000000000794d */ /* 0x000fea0003800000 */
.L_x_2432:
        /* <DEDUP_REMOVED lines=8> */
[----:B0-----:R-:W-:Y:S01]  /*fde0*/  STG.E.64 desc[UR36][R16.64], R4 ;  /* 0x0000000410007986 */ /* 0x001fe2000c101b24 */
[----:B------:R-:W-:Y:S05]  /*fdf0*/  EXIT ;  /* 0x000000000000794d */ /* 0x000fea0003800000 */
.L_x_2435:
[----:B------:R-:W0:Y:S02]  /*fe00*/  I2F.S64 R2, R2 ;  /* 0x0000000200027312 */ /* 0x000e240000301400 */
[----:B0-----:R-:W-:-:S04]  /*fe10*/  F2FP.F16.F32.PACK_AB R3, RZ, R2 ;  /* 0x00000002ff03723e */ /* 0x001fc800000000ff */
[----:B------:R-:W-:-:S05]  /*fe20*/  PRMT R3, R3, 0x5410, RZ ;  /* 0x0000541003037816 */ /* 0x000fca00000000ff */
[----:B------:R-:W-:Y:S01]  /*fe30*/  STG.E desc[UR36][R16.64], R3 ;  /* 0x0000000310007986 */ /* 0x000fe2000c101924 */
[----:B------:R-:W-:Y:S05]  /*fe40*/  EXIT ;  /* 0x000000000000794d */ /* 0x000fea0003800000 */
.L_x_2434:
[----:B------:R-:W0:Y:S02]  /*fe50*/  I2F.F64.S64 R2, R2 ;  /* 0x0000000200027312 */ /* 0x000e240000301c00 */
[----:B0-----:R-:W-:Y:S01]  /*fe60*/  STG.E.64 desc[UR36][R16.64], R2 ;  /* 0x0000000210007986 */ /* 0x001fe2000c101b24 */
[----:B------:R-:W-:Y:S05]  /*fe70*/  EXIT ;  /* 0x000000000000794d */ /* 0x000fea0003800000 */
.L_x_2425:
        /* <DEDUP_REMOVED lines=11> */
[----:B------:R-:W-:Y:S01]  /*ff30*/  STG.E.U8 desc[UR36][R16.64], R3 ;  /* 0x0000000310007986 */ /* 0x000fe2000c101124 */
[----:B------:R-:W-:Y:S05]  /*ff40*/  EXIT ;  /* 0x000000000000794d */ /* 0x000fea0003800000 */
.L_x_2438:
[----:B------:R-:W0:Y:S01]  /*ff50*/  I2F.F64.S64 R4, R2 ;  /* 0x0000000200047312 */ /* 0x000e220000301c00 */
[----:B------:R-:W-:-:S05]  /*ff60*/  CS2R R6, SRZ ;  /* 0x0000000000067805 */ /* 0x000fca000001ff00 */
[----:B0-----:R-:W-:Y:S01]  /*ff70*/  STG.E.128 desc[UR36][R16.64], R4 ;  /* 0x0000000410007986 */ /* 0x001fe2000c101d24 */
[----:B------:R-:W-:Y:S05]  /*ff80*/  EXIT ;  /* 0x000000000000794d */ /* 0x000fea0003800000 */
.L_x_2437:
        /* <DEDUP_REMOVED lines=21> */
.L_x_2442:
[----:B------:R-:W-:Y:S05]  /*100e0*/  BSYNC B0 ;  /* 0x0000000000007941 */ /* 0x000fea0003800000 */
.L_x_2441:
[----:B------:R-:W-:-:S05]  /*100f0*/  LOP3.LUT R5, R0, R5, RZ, 0xfc, !PT ;  /* 0x0000000500057212 */ /* 0x000fca00078efcff */
[----:B------:R-:W-:Y:S01]  /*10100*/  STG.E.U8 desc[UR36][R16.64], R5 ;  /* 0x0000000510007986 */ /* 0x000fe2000c101124 */
[----:B------:R-:W-:Y:S05]  /*10110*/  EXIT ;  /* 0x000000000000794d */ /* 0x000fea0003800000 */
.L_x_2440:
        /* <DEDUP_REMOVED lines=13> */
.L_x_2444:
[----:B------:R-:W-:Y:S01]  /*101f0*/  IMAD.MOV.U32 R0, RZ, RZ, 0x7f ;  /* 0x0000007fff007424 */ /* 0x000fe200078e00ff */
[----:B------:R-:W-:-:S04]  /*10200*/  ISETP.GT.U32.AND P0, PT, R4, 0x7f800000, PT ;  /* 0x7f8000000400780c */ /* 0x000fc80003f04070 */
[----:B------:R-:W-:-:S09]  /*10210*/  SEL R0, R0, 0x7c, P0 ;  /* 0x0000007c00007807 */ /* 0x000fd20000000000 */
.L_x_2445:
[----:B------:R-:W-:Y:S05]  /*10220*/  BSYNC B0 ;  /* 0x0000000000007941 */ /* 0x000fea0003800000 */
.L_x_2443:
[----:B------:R-:W-:-:S04]  /*10230*/  LOP3.LUT R2, R3, 0x80000000, RZ, 0xc0, !PT ;  /* 0x8000000003027812 */ /* 0x000fc800078ec0ff */
[----:B------:R-:W-:-:S04]  /*10240*/  SHF.R.U32.HI R3, RZ, 0x18, R2 ;  /* 0x00000018ff037819 */ /* 0x000fc80000011602 */
[----:B------:R-:W-:-:S05]  /*10250*/  LOP3.LUT R3, R0, R3, RZ, 0xfc, !PT ;  /* 0x0000000300037212 */ /* 0x000fca00078efcff */
[----:B------:R-:W-:Y:S01]  /*10260*/  STG.E.U8 desc[UR36][R16.64], R3 ;  /* 0x0000000310007986 */ /* 0x000fe2000c101124 */
[----:B------:R-:W-:Y:S05]  /*10270*/  EXIT ;  /* 0x000000000000794d */ /* 0x000fea0003800000 */
.L_x_2439:
[----:B------:R-:W0:Y:S02]  /*10280*/  I2F.S64 R0, R2 ;  /* 0x0000000200007312 */ /* 0x000e240000301400 */
[----:B0-----:R-:W-:-:S05]  /*10290*/  F2FP.BF16.F32.PACK_AB R0, RZ, R0 ;  /* 0x00000000ff00723e */ /* 0x001fca00000010ff */
[----:B------:R-:W-:Y:S01]  /*102a0*/  STG.E.U16 desc[UR36][R16.64], R0 ;  /* 0x0000000010007986 */ /* 0x000fe2000c101524 */
[----:B------:R-:W-:Y:S05]  /*102b0*/  EXIT ;  /* 0x000000000000794d */ /* 0x000fea0003800000 */
.L_x_2436:
        /* <DEDUP_REMOVED lines=10> */
.L_x_2448:
        /* <DEDUP_REMOVED lines=17> */
.L_x_2451:
[----:B------:R-:W-:-:S04]  /*10470*/  LOP3.LUT R2, R3, 0x80000000, RZ, 0xc0, !PT ;  /* 0x8000000003027812 */ /* 0x000fc800078ec0ff */
[----:B------:R-:W-:-:S04]  /*10480*/  SHF.R.U32.HI R3, RZ, 0x18, R2 ;  /* 0x00000018ff037819 */ /* 0x000fc80000011602 */
[----:B------:R-:W-:-:S04]  /*10490*/  LOP3.LUT R0, R0, R3, RZ, 0xfc, !PT ;  /* 0x0000000300007212 */ /* 0x000fc800078efcff */
[----:B------:R-:W-:-:S07]  /*104a0*/  PRMT R8, R0, 0x7610, R8 ;  /* 0x0000761000087816 */ /* 0x000fce0000000008 */
.L_x_2450:
[----:B------:R-:W-:Y:S05]  /*104b0*/  BSYNC B0 ;  /* 0x0000000000007941 */ /* 0x000fea0003800000 */
.L_x_2449:
[----:B------:R-:W-:Y:S01]  /*104c0*/  STG.E.U8 desc[UR36][R16.64], R8 ;  /* 0x0000000810007986 */ /* 0x000fe2000c101124 */
[----:B------:R-:W-:Y:S05]  /*104d0*/  EXIT ;  /* 0x000000000000794d */ /* 0x000fea0003800000 */
.L_x_2447:
        /* <DEDUP_REMOVED lines=17> */
.L_x_2454:
[----:B------:R-:W-:-:S04]  /*105f0*/  LOP3.LUT R2, R3, 0x80000000, RZ, 0xc0, !PT ;  /* 0x8000000003027812 */ /* 0x000fc800078ec0ff */
[----:B------:R-:W-:-:S04]  /*10600*/  SHF.R.U32.HI R3, RZ, 0x18, R2 ;  /* 0x00000018ff037819 */ /* 0x000fc80000011602 */
[----:B------:R-:W-:-:S04]  /*10610*/  LOP3.LUT R0, R0, R3, RZ, 0xfc, !PT ;  /* 0x0000000300007212 */ /* 0x000fc800078efcff */
[----:B------:R-:W-:-:S07]  /*10620*/  PRMT R8, R0, 0x7610, R8 ;  /* 0x0000761000087816 */ /* 0x000fce0000000008 */
.L_x_2453:
[----:B------:R-:W-:Y:S05]  /*10630*/  BSYNC B0 ;  /* 0x0000000000007941 */ /* 0x000fea0003800000 */
.L_x_2452:
[----:B------:R-:W-:Y:S01]  /*10640*/  STG.E.U8 desc[UR36][R16.64], R8 ;  /* 0x0000000810007986 */ /* 0x000fe2000c101124 */
[----:B------:R-:W-:Y:S05]  /*10650*/  EXIT ;  /* 0x000000000000794d */ /* 0x000fea0003800000 */
.L_x_2446:
        /* <DEDUP_REMOVED lines=21> */
[----:B------:R-:W-:Y:S01]  /*107b0*/  STG.E.U8 desc[UR36][R16.64], R3 ;  /* 0x0000000310007986 */ /* 0x000fe2000c101124 */
[----:B------:R-:W-:Y:S05]  /*107c0*/  EXIT ;  /* 0x000000000000794d */ /* 0x000fea0003800000 */
.L_x_2429:
        /* <DEDUP_REMOVED lines=16> */
.L_x_2457:
[----:B------:R-:W-:Y:S05]  /*108d0*/  EXIT ;  /* 0x000000000000794d */ /* 0x000fea0003800000 */
.L_x_2456:
[----:B------:R-:W-:Y:S01]  /*108e0*/  STG.E.64 desc[UR36][R16.64], R2 ;  /* 0x0000000210007986 */ /* 0x000fe2000c101b24 */
[----:B------:R-:W-:Y:S05]  /*108f0*/  EXIT ;  /* 0x000000000000794d */ /* 0x000fea0003800000 */
.L_x_2455:
[----:B------:R-:W-:Y:S01]  /*10900*/  STG.E desc[UR36][R16.64], R5 ;  /* 0x0000000510007986 */ /* 0x000fe2000c101924 */
[----:B------:R-:W-:Y:S05]  /*10910*/  EXIT ;  /* 0x000000000000794d */ /* 0x000fea0003800000 */
.L_x_2458:
        /* <DEDUP_REMOVED lines=14> */
.L_x_20512:


//--------------------- .text._ZN2at6native27unrolled_elementwise_kernelINS0_13BinaryFunctorIlllZZZNS0_18rshift_kernel_cudaERNS_18TensorIteratorBaseEENKUlvE_clEvENKUlvE2_clEvEUlllE_EESt5arrayIPcLm3EELi4E23TrivialOffsetCalculatorILi2EjESC_ILi1EjENS0_6memory12LoadWithCastILi2EEENSF_13StoreWithCastILi1EEEEEviT_T0_T2_T3_T4_T5_ --------------------------
	.section	.text._ZN2at6native27unrolled_elementwise_kernelINS0_13BinaryFunctorIlllZZZNS0_18rshift_kernel_cudaERNS_18TensorIteratorBaseEENKUlvE_clEvENKUlvE2_clEvEUlllE_EESt5arrayIPcLm3EELi4E23TrivialOffsetCalculatorILi2EjESC_ILi1EjENS0_6memory12LoadWithCastILi2EEENSF_13StoreWithCastILi1EEEEEviT_T0_T2_T3_T4_T5_,"ax",@progbits
	.align	128
        .global         _ZN2at6native27unrolled_elementwise_kernelINS0_13BinaryFunctorIlllZZZNS0_18rshift_kernel_cudaERNS_18TensorIteratorBaseEENKUlvE_clEvENKUlvE2_clEvEUlllE_EESt5arrayIPcLm3EELi4E23TrivialOffsetCalculatorILi2EjESC_ILi1EjENS0_6memory12LoadWithCastILi2EEENSF_13StoreWithCastILi1EEEEEviT_T0_T2_T3_T4_T5_
        .type           _ZN2at6native27unrolled_elementwise_kernelINS0_13BinaryFunctorIlllZZZNS0_18rshift_kernel_cudaERNS_18TensorIteratorBaseEENKUlvE_clEvENKUlvE2_clEvEUlllE_EESt5arrayIPcLm3EELi4E23TrivialOffsetCalculatorILi2EjESC_ILi1EjENS0_6memory12LoadWithCastILi2EEENSF_13StoreWithCastILi1EEEEEviT_T0_T2_T3_T4_T5_,@function
        .size           _ZN2at6native27unrolled_elementwise_kernelINS0_13BinaryFunctorIlllZZZNS0_18rshift_kernel_cudaERNS_18TensorIteratorBaseEENKUlvE_clEvENKUlvE2_clEvEUlllE_EESt5arrayIPcLm3EELi4E23TrivialOffsetCalculatorILi2EjESC_ILi1EjENS0_6memory12LoadWithCastILi2EEENSF_13StoreWithCastILi1EEEEEviT_T0_T2_T3_T4_T5_,(.L_x_20513 - _ZN2at6native27unrolled_elementwise_kernelINS0_13BinaryFunctorIlllZZZNS0_18rshift_kernel_cudaERNS_18TensorIteratorBaseEENKUlvE_clEvENKUlvE2_clEvEUlllE_EESt5arrayIPcLm3EELi4E23TrivialOffsetCalculatorILi2EjESC_ILi1EjENS0_6memory12LoadWithCastILi2EEENSF_13StoreWithCastILi1EEEEEviT_T0_T2_T3_T4_T5_)
        .other          _ZN2at6native27unrolled_elementwise_kernelINS0_13BinaryFunctorIlllZZZNS0_18rshift_kernel_cudaERNS_18TensorIteratorBaseEENKUlvE_clEvENKUlvE2_clEvEUlllE_EESt5arrayIPcLm3EELi4E23TrivialOffsetCalculatorILi2EjESC_ILi1EjENS0_6memory12LoadWithCastILi2EEENSF_13StoreWithCastILi1EEEEEviT_T0_T2_T3_T4_T5_,@"STO_CUDA_ENTRY STV_DEFAULT"
_ZN2at6native27unrolled_elementwise_kernelINS0_13BinaryFunctorIlllZZZNS0_18rshift_kernel_cudaERNS_18TensorIteratorBaseEENKUlvE_clEvENKUlvE2_clEvEUlllE_EESt5arrayIPcLm3EELi4E23TrivialOffsetCalculatorILi2EjESC_ILi1EjENS0_6memory12LoadWithCastILi2EEENSF_13StoreWithCastILi1EEEEEviT_T0_T2_T3_T4_T5_:
.text._ZN2at6native27unrolled_elementwise_kernelINS0_13BinaryFunctorIlllZZZNS0_18rshift_kernel_cudaERNS_18TensorIteratorBaseEENKUlvE_clEvENKUlvE2_clEvEUlllE_EESt5arrayIPcLm3EELi4E23TrivialOffsetCalculatorILi2EjESC_ILi1EjENS0_6memory12LoadWithCastILi2EEENSF_13StoreWithCastILi1EEEEEviT_T0_T2_T3_T4_T5_:
[----:B------:R-:W0:Y:S01]  /*0000*/  LDC R1, c[0x0][0x28] ;  /* 0x00000a00ff017b82 */ /* 0x000e220000000800 */
[----:B------:R-:W1:Y:S07]  /*0010*/  S2R R34, SR_CTAID.X ;  /* 0x0000000000227919 */ /* 0x000e6e0000002500 */
[----:B------:R-:W1:Y:S01]  /*0020*/  LDC R3, c[0x0][0x210] ;  /* 0x00008400ff037b82 */ /* 0x000e620000000800 */
[----:B------:R-:W-:Y:S01]  /*0030*/  ULDC.64 UR36, c[0x0][0x208] ;  /* 0x0000820000247ab9 */ /* 0x000fe20000000a00 */
[----:B------:R-:W-:Y:S01]  /*0040*/  BSSY B6, `(.L_x_2459) ;  /* 0x00001de000067945 */ /* 0x000fe20003800000 */
[----:B------:R-:W2:Y:S01]  /*0050*/  S2R R35, SR_TID.X ;  /* 0x0000000000237919 */ /* 0x000ea20000002100 */
[----:B------:R-:W-:-:S02]  /*0060*/  CS2R R36, SRZ ;  /* 0x0000000000247805 */ /* 0x000fc4000001ff00 */
[----:B------:R-:W-:Y:S02]  /*0070*/  CS2R R30, SRZ ;  /* 0x00000000001e7805 */ /* 0x000fe4000001ff00 */
[----:B------:R-:W-:Y:S01]  /*0080*/  CS2R R28, SRZ ;  /* 0x00000000001c7805 */ /* 0x000fe2000001ff00 */
[----:B------:R-:W3:Y:S08]  /*0090*/  LDC.U8 R33, c[0x0][0x234] ;  /* 0x00008d00ff217b82 */ /* 0x000ef00000000000 */
        /* <DEDUP_REMOVED lines=24> */
.L_x_2464:
[----:B------:R1:W5:Y:S01]  /*0220*/  LDG.E.U8 R30, desc[UR36][R4.64] ;  /* 0x00000024041e7981 */ /* 0x000362000c1e1100 */
[----:B------:R-:W-:Y:S01]  /*0230*/  IMAD.MOV.U32 R31, RZ, RZ, RZ ;  /* 0x000000ffff1f7224 */ /* 0x000fe200078e00ff */
[----:B------:R-:W-:Y:S06]  /*0240*/  BRA `(.L_x_2466) ;  /* 0x0000000c004c7947 */ /* 0x000fec0003800000 */
.L_x_2463:
        /* <DEDUP_REMOVED lines=8> */
.L_x_2468:
[----:B------:R-:W2:Y:S02]  /*02d0*/  LDG.E R30, desc[UR36][R4.64] ;  /* 0x00000024041e7981 */ /* 0x000ea4000c1e1900 */
[----:B--2---:R-:W-:Y:S01]  /*02e0*/  SHF.R.S32.HI R31, RZ, 0x1f, R30 ;  /* 0x0000001fff1f7819 */ /* 0x004fe2000001141e */
[----:B------:R-:W-:Y:S06]  /*02f0*/  BRA `(.L_x_2466) ;  /* 0x0000000c00207947 */ /* 0x000fec0003800000 */
.L_x_2467:
[----:B------:R-:W2:Y:S02]  /*0300*/  LDG.E.S16 R30, desc[UR36][R4.64] ;  /* 0x00000024041e7981 */ /* 0x000ea4000c1e1700 */
[----:B--2---:R-:W-:Y:S01]  /*0310*/  SHF.R.S32.HI R31, RZ, 0x1f, R30 ;  /* 0x0000001fff1f7819 */ /* 0x004fe2000001141e */
[----:B------:R-:W-:Y:S06]  /*0320*/  BRA `(.L_x_2466) ;  /* 0x0000000c00147947 */ /* 0x000fec0003800000 */
.L_x_2462:
        /* <DEDUP_REMOVED lines=9> */
.L_x_2470:
[----:B------:R-:W2:Y:S02]  /*03c0*/  LDG.E.U16 R4, desc[UR36][R4.64] ;  /* 0x0000002404047981 */ /* 0x000ea4000c1e1500 */
[----:B--2---:R-:W-:-:S06]  /*03d0*/  HADD2.F32 R30, -RZ, R4.H0_H0 ;  /* 0x20000004ff1e7230 */ /* 0x004fcc0000004100 */
[----:B------:R-:W0:Y:S01]  /*03e0*/  F2I.S64.TRUNC R30, R30 ;  /* 0x0000001e001e7311 */ /* 0x000e22000020d900 */
[----:B------:R-:W-:Y:S05]  /*03f0*/  BRA `(.L_x_2466) ;  /* 0x0000000800e07947 */ /* 0x000fea0003800000 */
.L_x_2469:
        /* <DEDUP_REMOVED lines=9> */
.L_x_2472:
[----:B------:R-:W2:Y:S02]  /*0490*/  LDG.E.U16 R4, desc[UR36][R4.64] ;  /* 0x0000002404047981 */ /* 0x000ea4000c1e1500 */
[----:B--2---:R-:W-:-:S06]  /*04a0*/  HADD2.F32 R30, -RZ, R4.H0_H0 ;  /* 0x20000004ff1e7230 */ /* 0x004fcc0000004100 */
[----:B------:R-:W4:Y:S01]  /*04b0*/  F2I.S64.TRUNC R30, R30 ;  /* 0x0000001e001e7311 */ /* 0x000f22000020d900 */
[----:B------:R-:W-:Y:S05]  /*04c0*/  BRA `(.L_x_2466) ;  /* 0x0000000800ac7947 */ /* 0x000fea0003800000 */
.L_x_2471:
[----:B------:R-:W2:Y:S02]  /*04d0*/  LDG.E.64 R4, desc[UR36][R4.64] ;  /* 0x0000002404047981 */ /* 0x000ea4000c1e1b00 */
[----:B--2---:R2:W3:Y:S01]  /*04e0*/  F2I.S64.F64.TRUNC R30, R4 ;  /* 0x00000004001e7311 */ /* 0x0044e2000030d900 */
[----:B------:R-:W-:Y:S05]  /*04f0*/  BRA `(.L_x_2466) ;  /* 0x0000000800a07947 */ /* 0x000fea0003800000 */
.L_x_2461:
        /* <DEDUP_REMOVED lines=13> */
.L_x_2475:
[----:B------:R-:W2:Y:S02]  /*05d0*/  LDG.E.64 R4, desc[UR36][R4.64] ;  /* 0x0000002404047981 */ /* 0x000ea4000c1e1b00 */
[----:B--2---:R0:W1:Y:S01]  /*05e0*/  F2I.S64.F64.TRUNC R30, R4 ;  /* 0x00000004001e7311 */ /* 0x004062000030d900 */
[----:B------:R-:W-:Y:S05]  /*05f0*/  BRA `(.L_x_2466) ;  /* 0x0000000800607947 */ /* 0x000fea0003800000 */
.L_x_2474:
        /* <DEDUP_REMOVED lines=27> */
.L_x_2477:
        /* <DEDUP_REMOVED lines=12> */
[----:B------:R-:W-:-:S04]  /*0870*/  LOP3.LUT R0, R3, 0x80000000, R0, 0xf8, !PT ;  /* 0x8000000003007812 */ /* 0x000fc800078ef800 */
[----:B------:R0:W1:Y:S01]  /*0880*/  F2I.S64.TRUNC R30, R0 ;  /* 0x00000000001e7311 */ /* 0x000062000020d900 */
[----:B------:R-:W-:Y:S05]  /*0890*/  BRA `(.L_x_2466) ;  /* 0x0000000400b87947 */ /* 0x000fea0003800000 */
.L_x_2476:
[----:B------:R-:W2:Y:S02]  /*08a0*/  LDG.E.U16 R30, desc[UR36][R4.64] ;  /* 0x00000024041e7981 */ /* 0x000ea4000c1e1500 */
[----:B--2---:R-:W-:-:S06]  /*08b0*/  IMAD.U32 R30, R30, 0x10000, RZ ;  /* 0x000100001e1e7824 */ /* 0x004fcc00078e00ff */
[----:B------:R-:W0:Y:S01]  /*08c0*/  F2I.S64.TRUNC R30, R30 ;  /* 0x0000001e001e7311 */ /* 0x000e22000020d900 */
[----:B------:R-:W-:Y:S05]  /*08d0*/  BRA `(.L_x_2466) ;  /* 0x0000000400a87947 */ /* 0x000fea0003800000 */
.L_x_2473:
        /* <DEDUP_REMOVED lines=11> */
.L_x_2480:
        /* <DEDUP_REMOVED lines=21> */
.L_x_2484:
[----:B------:R-:W-:Y:S05]  /*0ae0*/  BSYNC B1 ;  /* 0x0000000000017941 */ /* 0x000fea0003800000 */
.L_x_2483:
[----:B------:R-:W-:Y:S01]  /*0af0*/  IMAD.SHL.U32 R3, R3, 0x100000, RZ ;  /* 0x0010000003037824 */ /* 0x000fe200078e00ff */
[----:B------:R-:W-:-:S04]  /*0b00*/  LEA R5, R0, 0x3b800000, 0x17 ;  /* 0x3b80000000057811 */ /* 0x000fc800078eb8ff */
[----:B------:R-:W-:-:S07]  /*0b10*/  LOP3.LUT R30, R5, R3, R30, 0xfe, !PT ;  /* 0x00000003051e7212 */ /* 0x000fce00078efe1e */
.L_x_2482:
[----:B------:R-:W-:Y:S05]  /*0b20*/  BSYNC B0 ;  /* 0x0000000000007941 */ /* 0x000fea0003800000 */
.L_x_2481:
[----:B------:R-:W0:Y:S01]  /*0b30*/  F2I.S64.TRUNC R30, R30 ;  /* 0x0000001e001e7311 */ /* 0x000e22000020d900 */
[----:B------:R-:W-:Y:S05]  /*0b40*/  BRA `(.L_x_2466) ;  /* 0x00000004000c7947 */ /* 0x000fea0003800000 */
.L_x_2479:
        /* <DEDUP_REMOVED lines=21> */
.L_x_2488:
[----:B------:R-:W-:Y:S05]  /*0ca0*/  BSYNC B1 ;  /* 0x0000000000017941 */ /* 0x000fea0003800000 */
.L_x_2487:
[----:B------:R-:W-:Y:S01]  /*0cb0*/  IMAD.SHL.U32 R3, R3, 0x200000, RZ ;  /* 0x0020000003037824 */ /* 0x000fe200078e00ff */
[----:B------:R-:W-:-:S04]  /*0cc0*/  LEA R5, R0, 0x37800000, 0x17 ;  /* 0x3780000000057811 */ /* 0x000fc800078eb8ff */
[----:B------:R-:W-:-:S07]  /*0cd0*/  LOP3.LUT R30, R5, R3, R30, 0xfe, !PT ;  /* 0x00000003051e7212 */ /* 0x000fce00078efe1e */
.L_x_2486:
[----:B------:R-:W-:Y:S05]  /*0ce0*/  BSYNC B0 ;  /* 0x0000000000007941 */ /* 0x000fea0003800000 */
.L_x_2485:
[----:B------:R-:W0:Y:S01]  /*0cf0*/  F2I.S64.TRUNC R30, R30 ;  /* 0x0000001e001e7311 */ /* 0x000e22000020d900 */
[----:B------:R-:W-:Y:S05]  /*0d00*/  BRA `(.L_x_2466) ;  /* 0x00000000009c7947 */ /* 0x000fea0003800000 */
.L_x_2478:
        /* <DEDUP_REMOVED lines=14> */
.L_x_2492:
[----:B------:R-:W-:Y:S05]  /*0df0*/  BSYNC B0 ;  /* 0x0000000000007941 */ /* 0x000fea0003800000 */
.L_x_2491:
[----:B------:R-:W0:Y:S01]  /*0e00*/  F2I.S64.TRUNC R30, R30 ;  /* 0x0000001e001e7311 */ /* 0x000e22000020d900 */
[----:B------:R-:W-:Y:S05]  /*0e10*/  BRA `(.L_x_2466) ;  /* 0x0000000000587947 */ /* 0x000fea0003800000 */
.L_x_2465:
        /* <DEDUP_REMOVED lines=16> */
.L_x_2493:
[----:B------:R-:W-:Y:S01]  /*0f20*/  CS2R R30, SRZ ;  /* 0x00000000001e7805 */ /* 0x000fe2000001ff00 */
[----:B------:R-:W-:Y:S06]  /*0f30*/  BRA `(.L_x_2466) ;  /* 0x0000000000107947 */ /* 0x000fec0003800000 */
.L_x_2490:
[----:B------:R0:W5:Y:S01]  /*0f40*/  LDG.E.64 R30, desc[UR36][R4.64] ;  /* 0x00000024041e7981 */ /* 0x000162000c1e1b00 */
[----:B------:R-:W-:Y:S05]  /*0f50*/  BRA `(.L_x_2466) ;  /* 0x0000000000087947 */ /* 0x000fea0003800000 */
.L_x_2489:
[----:B------:R0:W5:Y:S01]  /*0f60*/  LDG.E R30, desc[UR36][R4.64] ;  /* 0x00000024041e7981 */ /* 0x000162000c1e1900 */
[----:B------:R-:W-:-:S07]  /*0f70*/  IMAD.MOV.U32 R31, RZ, RZ, RZ ;  /* 0x000000ffff1f7224 */ /* 0x000fce00078e00ff */
.L_x_2466:
[----:B012---:R-:W0:Y:S01]  /*0f80*/  LDC.64 R4, c[0x0][0x228] ;  /* 0x00008a00ff047b82 */ /* 0x007e220000000a00 */
        /* <DEDUP_REMOVED lines=18> */
.L_x_2497:
[----:B------:R0:W5:Y:S01]  /*10b0*/  LDG.E.U8 R28, desc[UR36][R4.64] ;  /* 0x00000024041c7981 */ /* 0x000162000c1e1100 */
[----:B------:R-:W-:Y:S01]  /*10c0*/  IMAD.MOV.U32 R29, RZ, RZ, RZ ;  /* 0x000000ffff1d7224 */ /* 0x000fe200078e00ff */
[----:B------:R-:W-:Y:S06]  /*10d0*/  BRA `(.L_x_2499) ;  /* 0x0000000c00487947 */ /* 0x000fec0003800000 */
.L_x_2496:
        /* <DEDUP_REMOVED lines=8> */
.L_x_2501:
[----:B------:R-:W2:Y:S02]  /*1160*/  LDG.E R28, desc[UR36][R4.64] ;  /* 0x00000024041c7981 */ /* 0x000ea4000c1e1900 */
[----:B--2---:R-:W-:Y:S01]  /*1170*/  SHF.R.S32.HI R29, RZ, 0x1f, R28 ;  /* 0x0000001fff1d7819 */ /* 0x004fe2000001141c */
[----:B------:R-:W-:Y:S06]  /*1180*/  BRA `(.L_x_2499) ;  /* 0x0000000c001c7947 */ /* 0x000fec0003800000 */
.L_x_2500:
[----:B------:R-:W2:Y:S02]  /*1190*/  LDG.E.S16 R28, desc[UR36][R4.64] ;  /* 0x00000024041c7981 */ /* 0x000ea4000c1e1700 */
[----:B--2---:R-:W-:Y:S01]  /*11a0*/  SHF.R.S32.HI R29, RZ, 0x1f, R28 ;  /* 0x0000001fff1d7819 */ /* 0x004fe2000001141c */
[----:B------:R-:W-:Y:S06]  /*11b0*/  BRA `(.L_x_2499) ;  /* 0x0000000c00107947 */ /* 0x000fec0003800000 */
.L_x_2495:
        /* <DEDUP_REMOVED lines=9> */
.L_x_2503:
[----:B------:R-:W2:Y:S02]  /*1250*/  LDG.E.U16 R4, desc[UR36][R4.64] ;  /* 0x0000002404047981 */ /* 0x000ea4000c1e1500 */
[----:B--2---:R-:W-:-:S06]  /*1260*/  HADD2.F32 R28, -RZ, R4.H0_H0 ;  /* 0x20000004ff1c7230 */ /* 0x004fcc0000004100 */
[----:B------:R-:W0:Y:S01]  /*1270*/  F2I.S64.TRUNC R28, R28 ;  /* 0x0000001c001c7311 */ /* 0x000e22000020d900 */
[----:B------:R-:W-:Y:S05]  /*1280*/  BRA `(.L_x_2499) ;  /* 0x0000000800dc7947 */ /* 0x000fea0003800000 */
.L_x_2502:
[----:B------:R-:W-:-:S13]  /*1290*/  ISETP.NE.AND P0, PT, R0, 0x7, PT ;  /* 0x000000070000780c */ /* 0x000fda0003f05270 */
[----:B------:R-:W-:Y:S05]  /*12a0*/  @!P0 BRA `(.L_x_2504) ;  /* 0x00000000002c8947 */ /* 0x000fea0003800000 */
[----:B------:R-:W-:-:S13]  /*12b0*/  ISETP.NE.AND P0, PT, R0, 0x8, PT ;  /* 0x000000080000780c */ /* 0x000fda0003f05270 */
[----:B------:R-:W-:Y:S05]  /*12c0*/  @!P0 BRA `(.L_x_2505) ;  /* 0x0000000000148947 */ /* 0x000fea0003800000 */
[----:B------:R-:W-:-:S13]  /*12d0*/  ISETP.NE.AND P0, PT, R0, 0x9, PT ;  /* 0x000000090000780c */ /* 0x000fda0003f05270 */
[----:B------:R-:W-:Y:S05]  /*12e0*/  @P0 BRA `(.L_x_2498) ;  /* 0x00000008006c0947 */ /* 0x000fea0003800000 */
[----:B------:R-:W2:Y:S02]  /*12f0*/  LDG.E R4, desc[UR36][R4.64] ;  /* 0x0000002404047981 */ /* 0x000ea4000c1e1900 */
[----:B--2---:R2:W0:Y:S01]  /*1300*/  F2I.S64.TRUNC R28, R4 ;  /* 0x00000004001c7311 */ /* 0x004422000020d900 */
[----:B------:R-:W-:Y:S05]  /*1310*/  BRA `(.L_x_2499) ;  /* 0x0000000800b87947 */ /* 0x000fea0003800000 */
.L_x_2505:
[----:B------:R-:W2:Y:S02]  /*1320*/  LDG.E.U16 R4, desc[UR36][R4.64] ;  /* 0x0000002404047981 */ /* 0x000ea4000c1e1500 */
[----:B--2---:R-:W-:-:S06]  /*1330*/  HADD2.F32 R28, -RZ, R4.H0_H0 ;  /* 0x20000004ff1c7230 */ /* 0x004fcc0000004100 */
[----:B------:R-:W0:Y:S01]  /*1340*/  F2I.S64.TRUNC R28, R28 ;  /* 0x0000001c001c7311 */ /* 0x000e22000020d900 */
[----:B------:R-:W-:Y:S05]  /*1350*/  BRA `(.L_x_2499) ;  /* 0x0000000800a87947 */ /* 0x000fea0003800000 */
.L_x_2504:
[----:B------:R-:W2:Y:S02]  /*1360*/  LDG.E.64 R4, desc[UR36][R4.64] ;  /* 0x0000002404047981 */ /* 0x000ea4000c1e1b00 */
[----:B--2---:R0:W1:Y:S01]  /*1370*/  F2I.S64.F64.TRUNC R28, R4 ;  /* 0x00000004001c7311 */ /* 0x004062000030d900 */
[----:B------:R-:W-:Y:S05]  /*1380*/  BRA `(.L_x_2499) ;  /* 0x00000008009c7947 */ /* 0x000fea0003800000 */
.L_x_2494:
        /* <DEDUP_REMOVED lines=13> */
.L_x_2508:
[----:B------:R-:W2:Y:S02]  /*1460*/  LDG.E.64 R4, desc[UR36][R4.64] ;  /* 0x0000002404047981 */ /* 0x000ea4000c1e1b00 */
[----:B--2---:R0:W1:Y:S01]  /*1470*/  F2I.S64.F64.TRUNC R28, R4 ;  /* 0x00000004001c7311 */ /* 0x004062000030d900 */
[----:B------:R-:W-:Y:S05]  /*1480*/  BRA `(.L_x_2499) ;  /* 0x00000008005c7947 */ /* 0x000fea0003800000 */
.L_x_2507:
        /* <DEDUP_REMOVED lines=27> */
.L_x_2510:
        /* <DEDUP_REMOVED lines=14> */
.L_x_2509:
[----:B------:R-:W2:Y:S02]  /*1720*/  LDG.E.U16 R28, desc[UR36][R4.64] ;  /* 0x00000024041c7981 */ /* 0x000ea4000c1e1500 */
[----:B--2---:R-:W-:-:S06]  /*1730*/  IMAD.U32 R28, R28, 0x10000, RZ ;  /* 0x000100001c1c7824 */ /* 0x004fcc00078e00ff */
[----:B------:R-:W0:Y:S01]  /*1740*/  F2I.S64.TRUNC R28, R28 ;  /* 0x0000001c001c7311 */ /* 0x000e22000020d900 */
[----:B------:R-:W-:Y:S05]  /*1750*/  BRA `(.L_x_2499) ;  /* 0x0000000400a87947 */ /* 0x000fea0003800000 */
.L_x_2506:
        /* <DEDUP_REMOVED lines=11> */
.L_x_2513:
        /* <DEDUP_REMOVED lines=21> */
.L_x_2517:
[----:B------:R-:W-:Y:S05]  /*1960*/  BSYNC B1 ;  /* 0x0000000000017941 */ /* 0x000fea0003800000 */
.L_x_2516:
[----:B------:R-:W-:Y:S01]  /*1970*/  IMAD.SHL.U32 R3, R3, 0x100000, RZ ;  /* 0x0010000003037824 */ /* 0x000fe200078e00ff */
[----:B------:R-:W-:-:S04]  /*1980*/  LEA R5, R0, 0x3b800000, 0x17 ;  /* 0x3b80000000057811 */ /* 0x000fc800078eb8ff */
[----:B------:R-:W-:-:S07]  /*1990*/  LOP3.LUT R28, R5, R3, R28, 0xfe, !PT ;  /* 0x00000003051c7212 */ /* 0x000fce00078efe1c */
.L_x_2515:
[----:B------:R-:W-:Y:S05]  /*19a0*/  BSYNC B0 ;  /* 0x0000000000007941 */ /* 0x000fea0003800000 */
.L_x_2514:
[----:B------:R-:W0:Y:S01]  /*19b0*/  F2I.S64.TRUNC R28, R28 ;  /* 0x0000001c001c7311 */ /* 0x000e22000020d900 */
[----:B------:R-:W-:Y:S05]  /*19c0*/  BRA `(.L_x_2499) ;  /* 0x00000004000c7947 */ /* 0x000fea0003800000 */
.L_x_2512:
        /* <DEDUP_REMOVED lines=21> */
.L_x_2521:
[----:B------:R-:W-:Y:S05]  /*1b20*/  BSYNC B1 ;  /* 0x0000000000017941 */ /* 0x000fea0003800000 */
.L_x_2520:
[----:B------:R-:W-:Y:S01]  /*1b30*/  IMAD.SHL.U32 R3, R3, 0x200000, RZ ;  /* 0x0020000003037824 */ /* 0x000fe200078e00ff */
[----:B------:R-:W-:-:S04]  /*1b40*/  LEA R5, R0, 0x37800000, 0x17 ;  /* 0x3780000000057811 */ /* 0x000fc800078eb8ff */
[----:B------:R-:W-:-:S07]  /*1b50*/  LOP3.LUT R28, R5, R3, R28, 0xfe, !PT ;  /* 0x00000003051c7212 */ /* 0x000fce00078efe1c */
.L_x_2519:
[----:B------:R-:W-:Y:S05]  /*1b60*/  BSYNC B0 ;  /* 0x0000000000007941 */ /* 0x000fea0003800000 */
.L_x_2518:
[----:B------:R-:W0:Y:S01]  /*1b70*/  F2I.S64.TRUNC R28, R28 ;  /* 0x0000001c001c7311 */ /* 0x000e22000020d900 */
[----:B------:R-:W-:Y:S05]  /*1b80*/  BRA `(.L_x_2499) ;  /* 0x00000000009c7947 */ /* 0x000fea0003800000 */
.L_x_2511:
        /* <DEDUP_REMOVED lines=14> */
.L_x_2525:
[----:B------:R-:W-:Y:S05]  /*1c70*/  BSYNC B0 ;  /* 0x0000000000007941 */ /* 0x000fea0003800000 */
.L_x_2524:
[----:B------:R-:W0:Y:S01]  /*1c80*/  F2I.S64.TRUNC R28, R28 ;  /* 0x0000001c001c7311 */ /* 0x000e22000020d900 */
[----:B------:R-:W-:Y:S05]  /*1c90*/  BRA `(.L_x_2499) ;  /* 0x0000000000587947 */ /* 0x000fea0003800000 */
.L_x_2498:
        /* <DEDUP_REMOVED lines=15> */
[----:B0--345:R-:W-:Y:S05]  /*1d90*/  CALL.ABS.NOINC R14 ;  /* 0x000000000e007343 */ /* 0x039fea0003c00000 */
.L_x_2526:
[----:B------:R-:W-:Y:S01]  /*1da0*/  CS2R R28, SRZ ;  /* 0x00000000001c7805 */ /* 0x000fe2000001ff00 */
[----:B------:R-:W-:Y:S06]  /*1db0*/  BRA `(.L_x_2499) ;  /* 0x0000000000107947 */ /* 0x000fec0003800000 */
.L_x_2523:
[----:B------:R0:W5:Y:S01]  /*1dc0*/  LDG.E.64 R28, desc[UR36][R4.64] ;  /* 0x00000024041c7981 */ /* 0x000162000c1e1b00 */
[----:B------:R-:W-:Y:S05]  /*1dd0*/  BRA `(.L_x_2499) ;  /* 0x0000000000087947 */ /* 0x000fea0003800000 */
.L_x_2522:
[----:B------:R0:W5:Y:S01]  /*1de0*/  LDG.E R28, desc[UR36][R4.64] ;  /* 0x00000024041c7981 */ /* 0x000162000c1e1900 */
[----:B------:R-:W-:-:S07]  /*1df0*/  IMAD.MOV.U32 R29, RZ, RZ, RZ ;  /* 0x000000ffff1d7224 */ /* 0x000fce00078e00ff */
.L_x_2499:
[----:B------:R-:W3:Y:S02]  /*1e00*/  S2R R35, SR_TID.X ;  /* 0x0000000000237919 */ /* 0x000ee40000002100 */
[----:B---3--:R-:W-:-:S07]  /*1e10*/  VIADD R35, R35, 0x80 ;  /* 0x0000008023237836 */ /* 0x008fce0000000000 */
.L_x_2460:
[----:B------:R-:W-:Y:S05]  /*1e20*/  BSYNC B6 ;  /* 0x0000000000067941 */ /* 0x000fea0003800000 */
.L_x_2459:
[----:B------:R-:W-:Y:S01]  /*1e30*/  ISETP.GE.AND P0, PT, R35, R2, PT ;  /* 0x000000022300720c */ /* 0x000fe20003f06270 */
[----:B------:R-:W-:Y:S01]  /*1e40*/  BSSY B6, `(.L_x_2527) ;  /* 0x00001d5000067945 */ /* 0x000fe20003800000 */
[----:B------:R-:W-:-:S11]  /*1e50*/  CS2R R26, SRZ ;  /* 0x00000000001a7805 */ /* 0x000fd6000001ff00 */
[----:B------:R-:W-:Y:S05]  /*1e60*/  @P0 BRA `(.L_x_2528) ;  /* 0x0000001c00480947 */ /* 0x000fea0003800000 */
[----:B012---:R-:W0:Y:S01]  /*1e70*/  LDC.64 R4, c[0x0][0x220] ;  /* 0x00008800ff047b82 */ /* 0x007e220000000a00 */
        /* <DEDUP_REMOVED lines=19> */
.L_x_2532:
[----:B------:R0:W5:Y:S01]  /*1fb0*/  LDG.E.U8 R36, desc[UR36][R4.64] ;  /* 0x0000002404247981 */ /* 0x000162000c1e1100 */
[----:B------:R-:W-:Y:S01]  /*1fc0*/  IMAD.MOV.U32 R37, RZ, RZ, RZ ;  /* 0x000000ffff257224 */ /* 0x000fe200078e00ff */
[----:B------:R-:W-:Y:S06]  /*1fd0*/  BRA `(.L_x_2534) ;  /* 0x0000000c00487947 */ /* 0x000fec0003800000 */
.L_x_2531:
        /* <DEDUP_REMOVED lines=8> */
.L_x_2536:
[----:B------:R-:W2:Y:S02]  /*2060*/  LDG.E R36, desc[UR36][R4.64] ;  /* 0x0000002404247981 */ /* 0x000ea4000c1e1900 */
[----:B--2---:R-:W-:Y:S01]  /*2070*/  SHF.R.S32.HI R37, RZ, 0x1f, R36 ;  /* 0x0000001fff257819 */ /* 0x004fe20000011424 */
[----:B------:R-:W-:Y:S06]  /*2080*/  BRA `(.L_x_2534) ;  /* 0x0000000c001c7947 */ /* 0x000fec0003800000 */
.L_x_2535:
[----:B------:R-:W2:Y:S02]  /*2090*/  LDG.E.S16 R36, desc[UR36][R4.64] ;  /* 0x0000002404247981 */ /* 0x000ea4000c1e1700 */
[----:B--2---:R-:W-:Y:S01]  /*20a0*/  SHF.R.S32.HI R37, RZ, 0x1f, R36 ;  /* 0x0000001fff257819 */ /* 0x004fe20000011424 */
[----:B------:R-:W-:Y:S06]  /*20b0*/  BRA `(.L_x_2534) ;  /* 0x0000000c00107947 */ /* 0x000fec0003800000 */
.L_x_2530:
        /* <DEDUP_REMOVED lines=9> */
.L_x_2538:
[----:B------:R-:W2:Y:S02]  /*2150*/  LDG.E.U16 R4, desc[UR36][R4.64] ;  /* 0x0000002404047981 */ /* 0x000ea4000c1e1500 */
[----:B--2---:R-:W-:-:S06]  /*2160*/  HADD2.F32 R36, -RZ, R4.H0_H0 ;  /* 0x20000004ff247230 */ /* 0x004fcc0000004100 */
[----:B------:R-:W0:Y:S01]  /*2170*/  F2I.S64.TRUNC R36, R36 ;  /* 0x0000002400247311 */ /* 0x000e22000020d900 */
[----:B------:R-:W-:Y:S05]  /*2180*/  BRA `(.L_x_2534) ;  /* 0x0000000800dc7947 */ /* 0x000fea0003800000 */
.L_x_2537:
        /* <DEDUP_REMOVED lines=9> */
.L_x_2540:
[----:B------:R-:W2:Y:S02]  /*2220*/  LDG.E.U16 R4, desc[UR36][R4.64] ;  /* 0x0000002404047981 */ /* 0x000ea4000c1e1500 */
[----:B--2---:R-:W-:-:S06]  /*2230*/  HADD2.F32 R36, -RZ, R4.H0_H0 ;  /* 0x20000004ff247230 */ /* 0x004fcc0000004100 */
[----:B------:R-:W0:Y:S01]  /*2240*/  F2I.S64.TRUNC R36, R36 ;  /* 0x0000002400247311 */ /* 0x000e22000020d900 */
[----:B------:R-:W-:Y:S05]  /*2250*/  BRA `(.L_x_2534) ;  /* 0x0000000800a87947 */ /* 0x000fea0003800000 */
.L_x_2539:
[----:B------:R-:W2:Y:S02]  /*2260*/  LDG.E.64 R4, desc[UR36][R4.64] ;  /* 0x0000002404047981 */ /* 0x000ea4000c1e1b00 */
[----:B--2---:R0:W1:Y:S01]  /*2270*/  F2I.S64.F64.TRUNC R36, R4 ;  /* 0x0000000400247311 */ /* 0x004062000030d900 */
[----:B------:R-:W-:Y:S05]  /*2280*/  BRA `(.L_x_2534) ;  /* 0x00000008009c7947 */ /* 0x000fea0003800000 */
.L_x_2529:
        /* <DEDUP_REMOVED lines=13> */
.L_x_2543:
[----:B------:R-:W2:Y:S02]  /*2360*/  LDG.E.64 R4, desc[UR36][R4.64] ;  /* 0x0000002404047981 */ /* 0x000ea4000c1e1b00 */
[----:B--2---:R0:W1:Y:S01]  /*2370*/  F2I.S64.F64.TRUNC R36, R4 ;  /* 0x0000000400247311 */ /* 0x004062000030d900 */
[----:B------:R-:W-:Y:S05]  /*2380*/  BRA `(.L_x_2534) ;  /* 0x00000008005c7947 */ /* 0x000fea0003800000 */
.L_x_2542:
        /* <DEDUP_REMOVED lines=27> */
.L_x_2545:
        /* <DEDUP_REMOVED lines=12> */
[----:B------:R3:W0:Y:S01]  /*2600*/  F2I.S64.TRUNC R36, R0 ;  /* 0x0000000000247311 */ /* 0x000622000020d900 */
[----:B------:R-:W-:Y:S05]  /*2610*/  BRA `(.L_x_2534) ;  /* 0x0000000400b87947 */ /* 0x000fea0003800000 */
.L_x_2544:
[----:B------:R-:W2:Y:S02]  /*2620*/  LDG.E.U16 R36, desc[UR36][R4.64] ;  /* 0x0000002404247981 */ /* 0x000ea4000c1e1500 */
[----:B--2---:R-:W-:-:S06]  /*2630*/  IMAD.U32 R36, R36, 0x10000, RZ ;  /* 0x0001000024247824 */ /* 0x004fcc00078e00ff */
[----:B------:R-:W2:Y:S01]  /*2640*/  F2I.S64.TRUNC R36, R36 ;  /* 0x0000002400247311 */ /* 0x000ea2000020d900 */
[----:B------:R-:W-:Y:S05]  /*2650*/  BRA `(.L_x_2534) ;  /* 0x0000000400a87947 */ /* 0x000fea0003800000 */
.L_x_2541:
        /* <DEDUP_REMOVED lines=11> */
.L_x_2548:
        /* <DEDUP_REMOVED lines=21> */
.L_x_2552:
[----:B------:R-:W-:Y:S05]  /*2860*/  BSYNC B1 ;  /* 0x0000000000017941 */ /* 0x000fea0003800000 */
.L_x_2551:
[----:B------:R-:W-:Y:S01]  /*2870*/  IMAD.SHL.U32 R3, R3, 0x100000, RZ ;  /* 0x0010000003037824 */ /* 0x000fe200078e00ff */
[----:B------:R-:W-:-:S04]  /*2880*/  LEA R5, R0, 0x3b800000, 0x17 ;  /* 0x3b80000000057811 */ /* 0x000fc800078eb8ff */
[----:B------:R-:W-:-:S07]  /*2890*/  LOP3.LUT R36, R5, R3, R36, 0xfe, !PT ;  /* 0x0000000305247212 */ /* 0x000fce00078efe24 */
.L_x_2550:
[----:B------:R-:W-:Y:S05]  /*28a0*/  BSYNC B0 ;  /* 0x0000000000007941 */ /* 0x000fea0003800000 */
.L_x_2549:
[----:B------:R-:W0:Y:S01]  /*28b0*/  F2I.S64.TRUNC R36, R36 ;  /* 0x0000002400247311 */ /* 0x000e22000020d900 */
[----:B------:R-:W-:Y:S05]  /*28c0*/  BRA `(.L_x_2534) ;  /* 0x00000004000c7947 */ /* 0x000fea0003800000 */
.L_x_2547:
        /* <DEDUP_REMOVED lines=21> */
.L_x_2556:
[----:B------:R-:W-:Y:S05]  /*2a20*/  BSYNC B1 ;  /* 0x0000000000017941 */ /* 0x000fea0003800000 */
.L_x_2555:
[----:B------:R-:W-:Y:S01]  /*2a30*/  IMAD.SHL.U32 R3, R3, 0x200000, RZ ;  /* 0x0020000003037824 */ /* 0x000fe200078e00ff */
[----:B------:R-:W-:-:S04]  /*2a40*/  LEA R5, R0, 0x37800000, 0x17 ;  /* 0x3780000000057811 */ /* 0x000fc800078eb8ff */
[----:B------:R-:W-:-:S07]  /*2a50*/  LOP3.LUT R36, R5, R3, R36, 0xfe, !PT ;  /* 0x0000000305247212 */ /* 0x000fce00078efe24 */
.L_x_2554:
[----:B------:R-:W-:Y:S05]  /*2a60*/  BSYNC B0 ;  /* 0x0000000000007941 */ /* 0x000fea0003800000 */
.L_x_2553:
[----:B------:R-:W0:Y:S01]  /*2a70*/  F2I.S64.TRUNC R36, R36 ;  /* 0x0000002400247311 */ /* 0x000e22000020d900 */
[----:B------:R-:W-:Y:S05]  /*2a80*/  BRA `(.L_x_2534) ;  /* 0x00000000009c7947 */ /* 0x000fea0003800000 */
.L_x_2546:
        /* <DEDUP_REMOVED lines=14> */
.L_x_2560:
[----:B------:R-:W-:Y:S05]  /*2b70*/  BSYNC B0 ;  /* 0x0000000000007941 */ /* 0x000fea0003800000 */
.L_x_2559:
[----:B------:R-:W0:Y:S01]  /*2b80*/  F2I.S64.TRUNC R36, R36 ;  /* 0x0000002400247311 */ /* 0x000e22000020d900 */
[----:B------:R-:W-:Y:S05]  /*2b90*/  BRA `(.L_x_2534) ;  /* 0x0000000000587947 */ /* 0x000fea0003800000 */
.L_x_2533:
        /* <DEDUP_REMOVED lines=16> */
.L_x_2561:
[----:B------:R-:W-:Y:S01]  /*2ca0*/  CS2R R36, SRZ ;  /* 0x0000000000247805 */ /* 0x000fe2000001ff00 */
[----:B------:R-:W-:Y:S06]  /*2cb0*/  BRA `(.L_x_2534) ;  /* 0x0000000000107947 */ /* 0x000fec0003800000 */
.L_x_2558:
[----:B------:R0:W5:Y:S01]  /*2cc0*/  LDG.E.64 R36, desc[UR36][R4.64] ;  /* 0x0000002404247981 */ /* 0x000162000c1e1b00 */
[----:B------:R-:W-:Y:S05]  /*2cd0*/  BRA `(.L_x_2534) ;  /* 0x0000000000087947 */ /* 0x000fea0003800000 */
.L_x_2557:
[----:B------:R0:W5:Y:S01]  /*2ce0*/  LDG.E R36, desc[UR36][R4.64] ;  /* 0x0000002404247981 */ /* 0x000162000c1e1900 */
[----:B------:R-:W-:-:S07]  /*2cf0*/  IMAD.MOV.U32 R37, RZ, RZ, RZ ;  /* 0x000000ffff257224 */ /* 0x000fce00078e00ff */
.L_x_2534:
[----:B0-----:R-:W0:Y:S01]  /*2d00*/  LDC.64 R4, c[0x0][0x228] ;  /* 0x00008a00ff047b82 */ /* 0x001e220000000a00 */
[----:B---3--:R-:W-:Y:S01]  /*2d10*/  PRMT R0, R32, 0x9910, RZ ;  /* 0x0000991020007816 */ /* 0x008fe200000000ff */
        /* <DEDUP_REMOVED lines=17> */
.L_x_2565:
[----:B------:R0:W5:Y:S01]  /*2e30*/  LDG.E.U8 R26, desc[UR36][R4.64] ;  /* 0x00000024041a7981 */ /* 0x000162000c1e1100 */
[----:B------:R-:W-:Y:S01]  /*2e40*/  IMAD.MOV.U32 R27, RZ, RZ, RZ ;  /* 0x000000ffff1b7224 */ /* 0x000fe200078e00ff */
[----:B------:R-:W-:Y:S06]  /*2e50*/  BRA `(.L_x_2567) ;  /* 0x0000000c00487947 */ /* 0x000fec0003800000 */
.L_x_2564:
        /* <DEDUP_REMOVED lines=8> */
.L_x_2569:
[----:B------:R-:W3:Y:S02]  /*2ee0*/  LDG.E R26, desc[UR36][R4.64] ;  /* 0x00000024041a7981 */ /* 0x000ee4000c1e1900 */
[----:B---3--:R-:W-:Y:S01]  /*2ef0*/  SHF.R.S32.HI R27, RZ, 0x1f, R26 ;  /* 0x0000001fff1b7819 */ /* 0x008fe2000001141a */
[----:B------:R-:W-:Y:S06]  /*2f00*/  BRA `(.L_x_2567) ;  /* 0x0000000c001c7947 */ /* 0x000fec0003800000 */
.L_x_2568:
[----:B------:R-:W3:Y:S02]  /*2f10*/  LDG.E.S16 R26, desc[UR36][R4.64] ;  /* 0x00000024041a7981 */ /* 0x000ee4000c1e1700 */
[----:B---3--:R-:W-:Y:S01]  /*2f20*/  SHF.R.S32.HI R27, RZ, 0x1f, R26 ;  /* 0x0000001fff1b7819 */ /* 0x008fe2000001141a */
[----:B------:R-:W-:Y:S06]  /*2f30*/  BRA `(.L_x_2567) ;  /* 0x0000000c00107947 */ /* 0x000fec0003800000 */
.L_x_2563:
[----:B------:R-:W-:-:S13]  /*2f40*/  ISETP.GT.AND P0, PT, R0, 0x6, PT ;  /* 0x000000060000780c */ /* 0x000fda0003f04270 */
[----:B------:R-:W-:Y:S05]  /*2f50*/  @P0 BRA `(.L_x_2570) ;  /* 0x00000000002c0947 */ /* 0x000fea0003800000 */
[----:B------:R-:W-:-:S13]  /*2f60*/  ISETP.NE.AND P0, PT, R0, 0x5, PT ;  /* 0x000000050000780c */ /* 0x000fda0003f05270 */
[----:B------:R-:W-:Y:S05]  /*2f70*/  @!P0 BRA `(.L_x_2571) ;  /* 0x0000000000148947 */ /* 0x000fea0003800000 */
[----:B------:R-:W-:-:S13]  /*2f80*/  ISETP.NE.AND P0, PT, R0, 0x6, PT ;  /* 0x000000060000780c */ /* 0x000fda0003f05270 */
[----:B------:R-:W-:Y:S05]  /*2f90*/  @P0 BRA `(.L_x_2566) ;  /* 0x0000000800a00947 */ /* 0x000fea0003800000 */
[----:B------:R-:W3:Y:S02]  /*2fa0*/  LDG.E R4, desc[UR36][R4.64] ;  /* 0x0000002404047981 */ /* 0x000ee4000c1e1900 */
[----:B---3--:R0:W3:Y:S01]  /*2fb0*/  F2I.S64.TRUNC R26, R4 ;  /* 0x00000004001a7311 */ /* 0x0080e2000020d900 */
[----:B------:R-:W-:Y:S05]  /*2fc0*/  BRA `(.L_x_2567) ;  /* 0x0000000800ec7947 */ /* 0x000fea0003800000 */
.L_x_2571:
[----:B------:R-:W3:Y:S02]  /*2fd0*/  LDG.E.U16 R4, desc[UR36][R4.64] ;  /* 0x0000002404047981 */ /* 0x000ee4000c1e1500 */
[----:B---3--:R-:W-:-:S06]  /*2fe0*/  HADD2.F32 R26, -RZ, R4.H0_H0 ;  /* 0x20000004ff1a7230 */ /* 0x008fcc0000004100 */
[----:B------:R-:W0:Y:S01]  /*2ff0*/  F2I.S64.TRUNC R26, R26 ;  /* 0x0000001a001a7311 */ /* 0x000e22000020d900 */
[----:B------:R-:W-:Y:S05]  /*3000*/  BRA `(.L_x_2567) ;  /* 0x0000000800dc7947 */ /* 0x000fea0003800000 */
.L_x_2570:
[----:B------:R-:W-:-:S13]  /*3010*/  ISETP.NE.AND P0, PT, R0, 0x7, PT ;  /* 0x000000070000780c */ /* 0x000fda0003f05270 */
[----:B------:R-:W-:Y:S05]  /*3020*/  @!P0 BRA `(.L_x_2572) ;  /* 0x00000000002c8947 */ /* 0x000fea0003800000 */
[----:B------:R-:W-:-:S13]  /*3030*/  ISETP.NE.AND P0, PT, R0, 0x8, PT ;  /* 0x000000080000780c */ /* 0x000fda0003f05270 */
[----:B------:R-:W-:Y:S05]  /*3040*/  @!P0 BRA `(.L_x_2573) ;  /* 0x0000000000148947 */ /* 0x000fea0003800000 */
[----:B------:R-:W-:-:S13]  /*3050*/  ISETP.NE.AND P0, PT, R0, 0x9, PT ;  /* 0x000000090000780c */ /* 0x000fda0003f05270 */
[----:B------:R-:W-:Y:S05]  /*3060*/  @P0 BRA `(.L_x_2566) ;  /* 0x00000008006c0947 */ /* 0x000fea0003800000 */
[----:B------:R-:W3:Y:S02]  /*3070*/  LDG.E R4, desc[UR36][R4.64] ;  /* 0x0000002404047981 */ /* 0x000ee4000c1e1900 */
[----:B---3--:R0:W3:Y:S01]  /*3080*/  F2I.S64.TRUNC R26, R4 ;  /* 0x00000004001a7311 */ /* 0x0080e2000020d900 */
[----:B------:R-:W-:Y:S05]  /*3090*/  BRA `(.L_x_2567) ;  /* 0x0000000800b87947 */ /* 0x000fea0003800000 */
.L_x_2573:
[----:B------:R-:W3:Y:S02]  /*30a0*/  LDG.E.U16 R4, desc[UR36][R4.64] ;  /* 0x0000002404047981 */ /* 0x000ee4000c1e1500 */
[----:B---3--:R-:W-:-:S06]  /*30b0*/  HADD2.F32 R26, -RZ, R4.H0_H0 ;  /* 0x20000004ff1a7230 */ /* 0x008fcc0000004100 */
[----:B------:R-:W0:Y:S01]  /*30c0*/  F2I.S64.TRUNC R26, R26 ;  /* 0x0000001a001a7311 */ /* 0x000e22000020d900 */
[----:B------:R-:W-:Y:S05]  /*30d0*/  BRA `(.L_x_2567) ;  /* 0x0000000800a87947 */ /* 0x000fea0003800000 */
.L_x_2572:
[----:B------:R-:W3:Y:S02]  /*30e0*/  LDG.E.64 R4, desc[UR36][R4.64] ;  /* 0x0000002404047981 */ /* 0x000ee4000c1e1b00 */
[----:B---3--:R0:W3:Y:S01]  /*30f0*/  F2I.S64.F64.TRUNC R26, R4 ;  /* 0x00000004001a7311 */ /* 0x0080e2000030d900 */
[----:B------:R-:W-:Y:S05]  /*3100*/  BRA `(.L_x_2567) ;  /* 0x00000008009c7947 */ /* 0x000fea0003800000 */
.L_x_2562:
        /* <DEDUP_REMOVED lines=13> */
.L_x_2576:
[----:B------:R-:W3:Y:S02]  /*31e0*/  LDG.E.64 R4, desc[UR36][R4.64] ;  /* 0x0000002404047981 */ /* 0x000ee4000c1e1b00 */
[----:B---3--:R0:W3:Y:S01]  /*31f0*/  F2I.S64.F64.TRUNC R26, R4 ;  /* 0x00000004001a7311 */ /* 0x0080e2000030d900 */
[----:B------:R-:W-:Y:S05]  /*3200*/  BRA `(.L_x_2567) ;  /* 0x00000008005c7947 */ /* 0x000fea0003800000 */
.L_x_2575:
        /* <DEDUP_REMOVED lines=25> */
[----:B------:R0:W3:Y:S01]  /*33a0*/  F2I.S64.TRUNC R26, R7 ;  /* 0x00000007001a7311 */ /* 0x0000e2000020d900 */
[----:B------:R-:W-:Y:S05]  /*33b0*/  BRA `(.L_x_2567) ;  /* 0x0000000400f07947 */ /* 0x000fea0003800000 */
.L_x_2578:
[----:B------:R-:W3:Y:S02]  /*33c0*/  LDG.E.U8 R4, desc[UR36][R4.64] ;  /* 0x0000002404047981 */ /* 0x000ee4000c1e1100 */
[----:B---3--:R-:W-:-:S05]  /*33d0*/  IMAD.SHL.U32 R0, R4, 0x2000000, RZ ;  /* 0x0200000004007824 */ /* 0x008fca00078e00ff */
        /* <DEDUP_REMOVED lines=10> */
[----:B------:R0:W3:Y:S01]  /*3480*/  F2I.S64.TRUNC R26, R0 ;  /* 0x00000000001a7311 */ /* 0x0000e2000020d900 */
[----:B------:R-:W-:Y:S05]  /*3490*/  BRA `(.L_x_2567) ;  /* 0x0000000400b87947 */ /* 0x000fea0003800000 */
.L_x_2577:
[----:B------:R-:W3:Y:S02]  /*34a0*/  LDG.E.U16 R26, desc[UR36][R4.64] ;  /* 0x00000024041a7981 */ /* 0x000ee4000c1e1500 */
[----:B---3--:R-:W-:-:S06]  /*34b0*/  IMAD.U32 R26, R26, 0x10000, RZ ;  /* 0x000100001a1a7824 */ /* 0x008fcc00078e00ff */
[----:B------:R-:W0:Y:S01]  /*34c0*/  F2I.S64.TRUNC R26, R26 ;  /* 0x0000001a001a7311 */ /* 0x000e22000020d900 */
[----:B------:R-:W-:Y:S05]  /*34d0*/  BRA `(.L_x_2567) ;  /* 0x0000000400a87947 */ /* 0x000fea0003800000 */
.L_x_2574:
        /* <DEDUP_REMOVED lines=11> */
.L_x_2581:
        /* <DEDUP_REMOVED lines=21> */
.L_x_2585:
[----:B------:R-:W-:Y:S05]  /*36e0*/  BSYNC B1 ;  /* 0x0000000000017941 */ /* 0x000fea0003800000 */
.L_x_2584:
[----:B------:R-:W-:Y:S01]  /*36f0*/  IMAD.SHL.U32 R3, R3, 0x100000, RZ ;  /* 0x0010000003037824 */ /* 0x000fe200078e00ff */
[----:B------:R-:W-:-:S04]  /*3700*/  LEA R5, R0, 0x3b800000, 0x17 ;  /* 0x3b80000000057811 */ /* 0x000fc800078eb8ff */
[----:B------:R-:W-:-:S07]  /*3710*/  LOP3.LUT R26, R5, R3, R26, 0xfe, !PT ;  /* 0x00000003051a7212 */ /* 0x000fce00078efe1a */
.L_x_2583:
[----:B------:R-:W-:Y:S05]  /*3720*/  BSYNC B0 ;  /* 0x0000000000007941 */ /* 0x000fea0003800000 */
.L_x_2582:
[----:B------:R-:W3:Y:S01]  /*3730*/  F2I.S64.TRUNC R26, R26 ;  /* 0x0000001a001a7311 */ /* 0x000ee2000020d900 */
[----:B------:R-:W-:Y:S05]  /*3740*/  BRA `(.L_x_2567) ;  /* 0x00000004000c7947 */ /* 0x000fea0003800000 */
.L_x_2580:
        /* <DEDUP_REMOVED lines=21> */
.L_x_2589:
[----:B------:R-:W-:Y:S05]  /*38a0*/  BSYNC B1 ;  /* 0x0000000000017941 */ /* 0x000fea0003800000 */
.L_x_2588:
[----:B------:R-:W-:Y:S01]  /*38b0*/  IMAD.SHL.U32 R3, R3, 0x200000, RZ ;  /* 0x0020000003037824 */ /* 0x000fe200078e00ff */
[----:B------:R-:W-:-:S04]  /*38c0*/  LEA R5, R0, 0x37800000, 0x17 ;  /* 0x3780000000057811 */ /* 0x000fc800078eb8ff */
[----:B------:R-:W-:-:S07]  /*38d0*/  LOP3.LUT R26, R5, R3, R26, 0xfe, !PT ;  /* 0x00000003051a7212 */ /* 0x000fce00078efe1a */
.L_x_2587:
[----:B------:R-:W-:Y:S05]  /*38e0*/  BSYNC B0 ;  /* 0x0000000000007941 */ /* 0x000fea0003800000 */
.L_x_2586:
[----:B------:R-:W0:Y:S01]  /*38f0*/  F2I.S64.TRUNC R26, R26 ;  /* 0x0000001a001a7311 */ /* 0x000e22000020d900 */
[----:B------:R-:W-:Y:S05]  /*3900*/  BRA `(.L_x_2567) ;  /* 0x00000000009c7947 */ /* 0x000fea0003800000 */
.L_x_2579:
        /* <DEDUP_REMOVED lines=14> */
.L_x_2593:
[----:B------:R-:W-:Y:S05]  /*39f0*/  BSYNC B0 ;  /* 0x0000000000007941 */ /* 0x000fea0003800000 */
.L_x_2592:
[----:B------:R-:W0:Y:S01]  /*3a00*/  F2I.S64.TRUNC R26, R26 ;  /* 0x0000001a001a7311 */ /* 0x000e22000020d900 */
[----:B------:R-:W-:Y:S05]  /*3a10*/  BRA `(.L_x_2567) ;  /* 0x0000000000587947 */ /* 0x000fea0003800000 */
.L_x_2566:
        /* <DEDUP_REMOVED lines=16> */
.L_x_2594:
[----:B------:R-:W-:Y:S01]  /*3b20*/  CS2R R26, SRZ ;  /* 0x00000000001a7805 */ /* 0x000fe2000001ff00 */
[----:B------:R-:W-:Y:S06]  /*3b30*/  BRA `(.L_x_2567) ;  /* 0x0000000000107947 */ /* 0x000fec0003800000 */
.L_x_2591:
[----:B------:R0:W5:Y:S01]  /*3b40*/  LDG.E.64 R26, desc[UR36][R4.64] ;  /* 0x00000024041a7981 */ /* 0x000162000c1e1b00 */
[----:B------:R-:W-:Y:S05]  /*3b50*/  BRA `(.L_x_2567) ;  /* 0x0000000000087947 */ /* 0x000fea0003800000 */
.L_x_2590:
[----:B------:R0:W5:Y:S01]  /*3b60*/  LDG.E R26, desc[UR36][R4.64] ;  /* 0x00000024041a7981 */ /* 0x000162000c1e1900 */
[----:B------:R-:W-:-:S07]  /*3b70*/  IMAD.MOV.U32 R27, RZ, RZ, RZ ;  /* 0x000000ffff1b7224 */ /* 0x000fce00078e00ff */
.L_x_2567:
[----:B------:R-:W-:-:S07]  /*3b80*/  VIADD R35, R35, 0x80 ;  /* 0x0000008023237836 */ /* 0x000fce0000000000 */
.L_x_2528:
[----:B------:R-:W-:Y:S05]  /*3b90*/  BSYNC B6 ;  /* 0x0000000000067941 */ /* 0x000fea0003800000 */
.L_x_2527:
[----:B------:R-:W-:Y:S01]  /*3ba0*/  ISETP.GE.AND P0, PT, R35, R2, PT ;  /* 0x000000022300720c */ /* 0x000fe20003f06270 */
[----:B------:R-:W-:Y:S01]  /*3bb0*/  BSSY B6, `(.L_x_2595) ;  /* 0x00001d7000067945 */ /* 0x000fe20003800000 */
[----:B------:R-:W-:Y:S02]  /*3bc0*/  CS2R R24, SRZ ;  /* 0x0000000000187805 */ /* 0x000fe4000001ff00 */
[----:B------:R-:W-:Y:S02]  /*3bd0*/  CS2R R22, SRZ ;  /* 0x0000000000167805 */ /* 0x000fe4000001ff00 */
[----:B------:R-:W-:-:S07]  /*3be0*/  CS2R R18, SRZ ;  /* 0x0000000000127805 */ /* 0x000fce000001ff00 */
        /* <DEDUP_REMOVED lines=21> */
.L_x_2600:
[----:B------:R0:W5:Y:S01]  /*3d40*/  LDG.E.U8 R22, desc[UR36][R4.64] ;  /* 0x0000002404167981 */ /* 0x000162000c1e1100 */
[----:B------:R-:W-:Y:S01]  /*3d50*/  IMAD.MOV.U32 R23, RZ, RZ, RZ ;  /* 0x000000ffff177224 */ /* 0x000fe200078e00ff */
[----:B------:R-:W-:Y:S06]  /*3d60*/  BRA `(.L_x_2602) ;  /* 0x0000000c00487947 */ /* 0x000fec0003800000 */
.L_x_2599:
        /* <DEDUP_REMOVED lines=8> */
.L_x_2604:
[----:B------:R-:W2:Y:S02]  /*3df0*/  LDG.E R22, desc[UR36][R4.64] ;  /* 0x0000002404167981 */ /* 0x000ea4000c1e1900 */
[----:B--2---:R-:W-:Y:S01]  /*3e00*/  SHF.R.S32.HI R23, RZ, 0x1f, R22 ;  /* 0x0000001fff177819 */ /* 0x004fe20000011416 */
[----:B------:R-:W-:Y:S06]  /*3e10*/  BRA `(.L_x_2602) ;  /* 0x0000000c001c7947 */ /* 0x000fec0003800000 */
.L_x_2603:
[----:B------:R-:W2:Y:S02]  /*3e20*/  LDG.E.S16 R22, desc[UR36][R4.64] ;  /* 0x0000002404167981 */ /* 0x000ea4000c1e1700 */
[----:B--2---:R-:W-:Y:S01]  /*3e30*/  SHF.R.S32.HI R23, RZ, 0x1f, R22 ;  /* 0x0000001fff177819 */ /* 0x004fe20000011416 */
[----:B------:R-:W-:Y:S06]  /*3e40*/  BRA `(.L_x_2602) ;  /* 0x0000000c00107947 */ /* 0x000fec0003800000 */
.L_x_2598:
        /* <DEDUP_REMOVED lines=9> */
.L_x_2606:
[----:B------:R-:W2:Y:S02]  /*3ee0*/  LDG.E.U16 R4, desc[UR36][R4.64] ;  /* 0x0000002404047981 */ /* 0x000ea4000c1e1500 */
[----:B--2---:R-:W-:-:S06]  /*3ef0*/  HADD2.F32 R22, -RZ, R4.H0_H0 ;  /* 0x20000004ff167230 */ /* 0x004fcc0000004100 */
[----:B------:R-:W0:Y:S01]  /*3f00*/  F2I.S64.TRUNC R22, R22 ;  /* 0x0000001600167311 */ /* 0x000e22000020d900 */
[----:B------:R-:W-:Y:S05]  /*3f10*/  BRA `(.L_x_2602) ;  /* 0x0000000800dc7947 */ /* 0x000fea0003800000 */
.L_x_2605:
        /* <DEDUP_REMOVED lines=9> */
.L_x_2608:
[----:B------:R-:W2:Y:S02]  /*3fb0*/  LDG.E.U16 R4, desc[UR36][R4.64] ;  /* 0x0000002404047981 */ /* 0x000ea4000c1e1500 */
[----:B--2---:R-:W-:-:S06]  /*3fc0*/  HADD2.F32 R22, -RZ, R4.H0_H0 ;  /* 0x20000004ff167230 */ /* 0x004fcc0000004100 */
[----:B------:R-:W0:Y:S01]  /*3fd0*/  F2I.S64.TRUNC R22, R22 ;  /* 0x0000001600167311 */ /* 0x000e22000020d900 */
[----:B------:R-:W-:Y:S05]  /*3fe0*/  BRA `(.L_x_2602) ;  /* 0x0000000800a87947 */ /* 0x000fea0003800000 */
.L_x_2607:
[----:B------:R-:W2:Y:S02]  /*3ff0*/  LDG.E.64 R4, desc[UR36][R4.64] ;  /* 0x0000002404047981 */ /* 0x000ea4000c1e1b00 */
[----:B--2---:R0:W1:Y:S01]  /*4000*/  F2I.S64.F64.TRUNC R22, R4 ;  /* 0x0000000400167311 */ /* 0x004062000030d900 */
[----:B------:R-:W-:Y:S05]  /*4010*/  BRA `(.L_x_2602) ;  /* 0x00000008009c7947 */ /* 0x000fea0003800000 */
.L_x_2597:
        /* <DEDUP_REMOVED lines=13> */
.L_x_2611:
[----:B------:R-:W2:Y:S02]  /*40f0*/  LDG.E.64 R4, desc[UR36][R4.64] ;  /* 0x0000002404047981 */ /* 0x000ea4000c1e1b00 */
[----:B--2---:R0:W1:Y:S01]  /*4100*/  F2I.S64.F64.TRUNC R22, R4 ;  /* 0x0000000400167311 */ /* 0x004062000030d900 */
[----:B------:R-:W-:Y:S05]  /*4110*/  BRA `(.L_x_2602) ;  /* 0x00000008005c7947 */ /* 0x000fea0003800000 */
.L_x_2610:
        /* <DEDUP_REMOVED lines=27> */
.L_x_2613:
        /* <DEDUP_REMOVED lines=14> */
.L_x_2612:
[----:B------:R-:W2:Y:S02]  /*43b0*/  LDG.E.U16 R22, desc[UR36][R4.64] ;  /* 0x0000002404167981 */ /* 0x000ea4000c1e1500 */
[----:B--2---:R-:W-:-:S06]  /*43c0*/  IMAD.U32 R22, R22, 0x10000, RZ ;  /* 0x0001000016167824 */ /* 0x004fcc00078e00ff */
[----:B------:R-:W2:Y:S01]  /*43d0*/  F2I.S64.TRUNC R22, R22 ;  /* 0x0000001600167311 */ /* 0x000ea2000020d900 */
[----:B------:R-:W-:Y:S05]  /*43e0*/  BRA `(.L_x_2602) ;  /* 0x0000000400a87947 */ /* 0x000fea0003800000 */
.L_x_2609:
        /* <DEDUP_REMOVED lines=11> */
.L_x_2616:
        /* <DEDUP_REMOVED lines=21> */
.L_x_2620:
[----:B------:R-:W-:Y:S05]  /*45f0*/  BSYNC B1 ;  /* 0x0000000000017941 */ /* 0x000fea0003800000 */
.L_x_2619:
[----:B------:R-:W-:Y:S01]  /*4600*/  IMAD.SHL.U32 R3, R3, 0x100000, RZ ;  /* 0x0010000003037824 */ /* 0x000fe200078e00ff */
[----:B------:R-:W-:-:S04]  /*4610*/  LEA R5, R0, 0x3b800000, 0x17 ;  /* 0x3b80000000057811 */ /* 0x000fc800078eb8ff */
[----:B------:R-:W-:-:S07]  /*4620*/  LOP3.LUT R22, R5, R3, R22, 0xfe, !PT ;  /* 0x0000000305167212 */ /* 0x000fce00078efe16 */
.L_x_2618:
[----:B------:R-:W-:Y:S05]  /*4630*/  BSYNC B0 ;  /* 0x0000000000007941 */ /* 0x000fea0003800000 */
.L_x_2617:
[----:B------:R-:W0:Y:S01]  /*4640*/  F2I.S64.TRUNC R22, R22 ;  /* 0x0000001600167311 */ /* 0x000e22000020d900 */
[----:B------:R-:W-:Y:S05]  /*4650*/  BRA `(.L_x_2602) ;  /* 0x00000004000c7947 */ /* 0x000fea0003800000 */
.L_x_2615:
        /* <DEDUP_REMOVED lines=21> */
.L_x_2624:
[----:B------:R-:W-:Y:S05]  /*47b0*/  BSYNC B1 ;  /* 0x0000000000017941 */ /* 0x000fea0003800000 */
.L_x_2623:
[----:B------:R-:W-:Y:S01]  /*47c0*/  IMAD.SHL.U32 R3, R3, 0x200000, RZ ;  /* 0x0020000003037824 */ /* 0x000fe200078e00ff */
[----:B------:R-:W-:-:S04]  /*47d0*/  LEA R5, R0, 0x37800000, 0x17 ;  /* 0x3780000000057811 */ /* 0x000fc800078eb8ff */
[----:B------:R-:W-:-:S07]  /*47e0*/  LOP3.LUT R22, R5, R3, R22, 0xfe, !PT ;  /* 0x0000000305167212 */ /* 0x000fce00078efe16 */
.L_x_2622:
[----:B------:R-:W-:Y:S05]  /*47f0*/  BSYNC B0 ;  /* 0x0000000000007941 */ /* 0x000fea0003800000 */
.L_x_2621:
[----:B------:R-:W0:Y:S01]  /*4800*/  F2I.S64.TRUNC R22, R22 ;  /* 0x0000001600167311 */ /* 0x000e22000020d900 */
[----:B------:R-:W-:Y:S05]  /*4810*/  BRA `(.L_x_2602) ;  /* 0x00000000009c7947 */ /* 0x000fea0003800000 */
.L_x_2614:
        /* <DEDUP_REMOVED lines=14> */
.L_x_2628:
[----:B------:R-:W-:Y:S05]  /*4900*/  BSYNC B0 ;  /* 0x0000000000007941 */ /* 0x000fea0003800000 */
.L_x_2627:
[----:B------:R-:W0:Y:S01]  /*4910*/  F2I.S64.TRUNC R22, R22 ;  /* 0x0000001600167311 */ /* 0x000e22000020d900 */
[----:B------:R-:W-:Y:S05]  /*4920*/  BRA `(.L_x_2602) ;  /* 0x0000000000587947 */ /* 0x000fea0003800000 */
.L_x_2601:
        /* <DEDUP_REMOVED lines=16> */
.L_x_2629:
[----:B------:R-:W-:Y:S01]  /*4a30*/  CS2R R22, SRZ ;  /* 0x0000000000167805 */ /* 0x000fe2000001ff00 */
[----:B------:R-:W-:Y:S06]  /*4a40*/  BRA `(.L_x_2602) ;  /* 0x0000000000107947 */ /* 0x000fec0003800000 */
.L_x_2626:
[----:B------:R0:W5:Y:S01]  /*4a50*/  LDG.E.64 R22, desc[UR36][R4.64] ;  /* 0x0000002404167981 */ /* 0x000162000c1e1b00 */
[----:B------:R-:W-:Y:S05]  /*4a60*/  BRA `(.L_x_2602) ;  /* 0x0000000000087947 */ /* 0x000fea0003800000 */
.L_x_2625:
[----:B------:R0:W5:Y:S01]  /*4a70*/  LDG.E R22, desc[UR36][R4.64] ;  /* 0x0000002404167981 */ /* 0x000162000c1e1900 */
[----:B------:R-:W-:-:S07]  /*4a80*/  IMAD.MOV.U32 R23, RZ, RZ, RZ ;  /* 0x000000ffff177224 */ /* 0x000fce00078e00ff */
.L_x_2602:
[----:B0-----:R-:W0:Y:S01]  /*4a90*/  LDC.64 R4, c[0x0][0x228] ;  /* 0x00008a00ff047b82 */ /* 0x001e220000000a00 */
        /* <DEDUP_REMOVED lines=18> */
.L_x_2633:
[----:B------:R0:W5:Y:S01]  /*4bc0*/  LDG.E.U8 R18, desc[UR36][R4.64] ;  /* 0x0000002404127981 */ /* 0x000162000c1e1100 */
[----:B------:R-:W-:Y:S01]  /*4bd0*/  IMAD.MOV.U32 R19, RZ, RZ, RZ ;  /* 0x000000ffff137224 */ /* 0x000fe200078e00ff */
[----:B------:R-:W-:Y:S06]  /*4be0*/  BRA `(.L_x_2635) ;  /* 0x0000000c00487947 */ /* 0x000fec0003800000 */
.L_x_2632:
        /* <DEDUP_REMOVED lines=8> */
.L_x_2637:
[----:B------:R-:W2:Y:S02]  /*4c70*/  LDG.E R18, desc[UR36][R4.64] ;  /* 0x0000002404127981 */ /* 0x000ea4000c1e1900 */
[----:B--2---:R-:W-:Y:S01]  /*4c80*/  SHF.R.S32.HI R19, RZ, 0x1f, R18 ;  /* 0x0000001fff137819 */ /* 0x004fe20000011412 */
[----:B------:R-:W-:Y:S06]  /*4c90*/  BRA `(.L_x_2635) ;  /* 0x0000000c001c7947 */ /* 0x000fec0003800000 */
.L_x_2636:
[----:B------:R-:W2:Y:S02]  /*4ca0*/  LDG.E.S16 R18, desc[UR36][R4.64] ;  /* 0x0000002404127981 */ /* 0x000ea4000c1e1700 */
[----:B--2---:R-:W-:Y:S01]  /*4cb0*/  SHF.R.S32.HI R19, RZ, 0x1f, R18 ;  /* 0x0000001fff137819 */ /* 0x004fe20000011412 */
[----:B------:R-:W-:Y:S06]  /*4cc0*/  BRA `(.L_x_2635) ;  /* 0x0000000c00107947 */ /* 0x000fec0003800000 */
.L_x_2631:
[----:B------:R-:W-:-:S13]  /*4cd0*/  ISETP.GT.AND P0, PT, R0, 0x6, PT ;  /* 0x000000060000780c */ /* 0x000fda0003f04270 */
[----:B------:R-:W-:Y:S05]  /*4ce0*/  @P0 BRA `(.L_x_2638) ;  /* 0x00000000002c0947 */ /* 0x000fea0003800000 */
[----:B------:R-:W-:-:S13]  /*4cf0*/  ISETP.NE.AND P0, PT, R0, 0x5, PT ;  /* 0x000000050000780c */ /* 0x000fda0003f05270 */
[----:B------:R-:W-:Y:S05]  /*4d00*/  @!P0 BRA `(.L_x_2639) ;  /* 0x0000000000148947 */ /* 0x000fea0003800000 */
[----:B------:R-:W-:-:S13]  /*4d10*/  ISETP.NE.AND P0, PT, R0, 0x6, PT ;  /* 0x000000060000780c */ /* 0x000fda0003f05270 */
[----:B------:R-:W-:Y:S05]  /*4d20*/  @P0 BRA `(.L_x_2634) ;  /* 0x0000000800a00947 */ /* 0x000fea0003800000 */
[----:B------:R-:W2:Y:S02]  /*4d30*/  LDG.E R4, desc[UR36][R4.64] ;  /* 0x0000002404047981 */ /* 0x000ea4000c1e1900 */
[----:B--2---:R0:W2:Y:S01]  /*4d40*/  F2I.S64.TRUNC R18, R4 ;  /* 0x0000000400127311 */ /* 0x0040a2000020d900 */
[----:B------:R-:W-:Y:S05]  /*4d50*/  BRA `(.L_x_2635) ;  /* 0x0000000800ec7947 */ /* 0x000fea0003800000 */
.L_x_2639:
[----:B------:R-:W2:Y:S02]  /*4d60*/  LDG.E.U16 R4, desc[UR36][R4.64] ;  /* 0x0000002404047981 */ /* 0x000ea4000c1e1500 */
[----:B--2---:R-:W-:-:S06]  /*4d70*/  HADD2.F32 R18, -RZ, R4.H0_H0 ;  /* 0x20000004ff127230 */ /* 0x004fcc0000004100 */
[----:B------:R-:W0:Y:S01]  /*4d80*/  F2I.S64.TRUNC R18, R18 ;  /* 0x0000001200127311 */ /* 0x000e22000020d900 */
[----:B------:R-:W-:Y:S05]  /*4d90*/  BRA `(.L_x_2635) ;  /* 0x0000000800dc7947 */ /* 0x000fea0003800000 */
.L_x_2638:
[----:B------:R-:W-:-:S13]  /*4da0*/  ISETP.NE.AND P0, PT, R0, 0x7, PT ;  /* 0x000000070000780c */ /* 0x000fda0003f05270 */
[----:B------:R-:W-:Y:S05]  /*4db0*/  @!P0 BRA `(.L_x_2640) ;  /* 0x00000000002c8947 */ /* 0x000fea0003800000 */
[----:B------:R-:W-:-:S13]  /*4dc0*/  ISETP.NE.AND P0, PT, R0, 0x8, PT ;  /* 0x000000080000780c */ /* 0x000fda0003f05270 */
[----:B------:R-:W-:Y:S05]  /*4dd0*/  @!P0 BRA `(.L_x_2641) ;  /* 0x0000000000148947 */ /* 0x000fea0003800000 */
[----:B------:R-:W-:-:S13]  /*4de0*/  ISETP.NE.AND P0, PT, R0, 0x9, PT ;  /* 0x000000090000780c */ /* 0x000fda0003f05270 */
[----:B------:R-:W-:Y:S05]  /*4df0*/  @P0 BRA `(.L_x_2634) ;  /* 0x00000008006c0947 */ /* 0x000fea0003800000 */
[----:B------:R-:W2:Y:S02]  /*4e00*/  LDG.E R4, desc[UR36][R4.64] ;  /* 0x0000002404047981 */ /* 0x000ea4000c1e1900 */
[----:B--2---:R0:W2:Y:S01]  /*4e10*/  F2I.S64.TRUNC R18, R4 ;  /* 0x0000000400127311 */ /* 0x0040a2000020d900 */
[----:B------:R-:W-:Y:S05]  /*4e20*/  BRA `(.L_x_2635) ;  /* 0x0000000800b87947 */ /* 0x000fea0003800000 */
.L_x_2641:
[----:B------:R-:W2:Y:S02]  /*4e30*/  LDG.E.U16 R4, desc[UR36][R4.64] ;  /* 0x0000002404047981 */ /* 0x000ea4000c1e1500 */
[----:B--2---:R-:W-:-:S06]  /*4e40*/  HADD2.F32 R18, -RZ, R4.H0_H0 ;  /* 0x20000004ff127230 */ /* 0x004fcc0000004100 */
[----:B------:R-:W0:Y:S01]  /*4e50*/  F2I.S64.TRUNC R18, R18 ;  /* 0x0000001200127311 */ /* 0x000e22000020d900 */
[----:B------:R-:W-:Y:S05]  /*4e60*/  BRA `(.L_x_2635) ;  /* 0x0000000800a87947 */ /* 0x000fea0003800000 */
.L_x_2640:
[----:B------:R-:W2:Y:S02]  /*4e70*/  LDG.E.64 R4, desc[UR36][R4.64] ;  /* 0x0000002404047981 */ /* 0x000ea4000c1e1b00 */
[----:B--2---:R0:W2:Y:S01]  /*4e80*/  F2I.S64.F64.TRUNC R18, R4 ;  /* 0x0000000400127311 */ /* 0x0040a2000030d900 */
[----:B------:R-:W-:Y:S05]  /*4e90*/  BRA `(.L_x_2635) ;  /* 0x00000008009c7947 */ /* 0x000fea0003800000 */
.L_x_2630:
        /* <DEDUP_REMOVED lines=13> */
.L_x_2644:
[----:B------:R-:W2:Y:S02]  /*4f70*/  LDG.E.64 R4, desc[UR36][R4.64] ;  /* 0x0000002404047981 */ /* 0x000ea4000c1e1b00 */
[----:B--2---:R0:W2:Y:S01]  /*4f80*/  F2I.S64.F64.TRUNC R18, R4 ;  /* 0x0000000400127311 */ /* 0x0040a2000030d900 */
[----:B------:R-:W-:Y:S05]  /*4f90*/  BRA `(.L_x_2635) ;  /* 0x00000008005c7947 */ /* 0x000fea0003800000 */
.L_x_2643:
        /* <DEDUP_REMOVED lines=25> */
[----:B------:R0:W2:Y:S01]  /*5130*/  F2I.S64.TRUNC R18, R7 ;  /* 0x0000000700127311 */ /* 0x0000a2000020d900 */
[----:B------:R-:W-:Y:S05]  /*5140*/  BRA `(.L_x_2635) ;  /* 0x0000000400f07947 */ /* 0x000fea0003800000 */
.L_x_2646:
        /* <DEDUP_REMOVED lines=12> */
[----:B------:R0:W2:Y:S01]  /*5210*/  F2I.S64.TRUNC R18, R0 ;  /* 0x0000000000127311 */ /* 0x0000a2000020d900 */
[----:B------:R-:W-:Y:S05]  /*5220*/  BRA `(.L_x_2635) ;  /* 0x0000000400b87947 */ /* 0x000fea0003800000 */
.L_x_2645:
[----:B------:R-:W2:Y:S02]  /*5230*/  LDG.E.U16 R18, desc[UR36][R4.64] ;  /* 0x0000002404127981 */ /* 0x000ea4000c1e1500 */
[----:B--2---:R-:W-:-:S06]  /*5240*/  IMAD.U32 R18, R18, 0x10000, RZ ;  /* 0x0001000012127824 */ /* 0x004fcc00078e00ff */
[----:B------:R-:W0:Y:S01]  /*5250*/  F2I.S64.TRUNC R18, R18 ;  /* 0x0000001200127311 */ /* 0x000e22000020d900 */
[----:B------:R-:W-:Y:S05]  /*5260*/  BRA `(.L_x_2635) ;  /* 0x0000000400a87947 */ /* 0x000fea0003800000 */
.L_x_2642:
        /* <DEDUP_REMOVED lines=11> */
.L_x_2649:
        /* <DEDUP_REMOVED lines=21> */
.L_x_2653:
[----:B------:R-:W-:Y:S05]  /*5470*/  BSYNC B1 ;  /* 0x0000000000017941 */ /* 0x000fea0003800000 */
.L_x_2652:
[----:B------:R-:W-:Y:S01]  /*5480*/  IMAD.SHL.U32 R3, R3, 0x100000, RZ ;  /* 0x0010000003037824 */ /* 0x000fe200078e00ff */
[----:B------:R-:W-:-:S04]  /*5490*/  LEA R5, R0, 0x3b800000, 0x17 ;  /* 0x3b80000000057811 */ /* 0x000fc800078eb8ff */
[----:B------:R-:W-:-:S07]  /*54a0*/  LOP3.LUT R18, R5, R3, R18, 0xfe, !PT ;  /* 0x0000000305127212 */ /* 0x000fce00078efe12 */
.L_x_2651:
[----:B------:R-:W-:Y:S05]  /*54b0*/  BSYNC B0 ;  /* 0x0000000000007941 */ /* 0x000fea0003800000 */
.L_x_2650:
[----:B------:R-:W0:Y:S01]  /*54c0*/  F2I.S64.TRUNC R18, R18 ;  /* 0x0000001200127311 */ /* 0x000e22000020d900 */
[----:B------:R-:W-:Y:S05]  /*54d0*/  BRA `(.L_x_2635) ;  /* 0x00000004000c7947 */ /* 0x000fea0003800000 */
.L_x_2648:
        /* <DEDUP_REMOVED lines=21> */
.L_x_2657:
[----:B------:R-:W-:Y:S05]  /*5630*/  BSYNC B1 ;  /* 0x0000000000017941 */ /* 0x000fea0003800000 */
.L_x_2656:
[----:B------:R-:W-:Y:S01]  /*5640*/  IMAD.SHL.U32 R3, R3, 0x200000, RZ ;  /* 0x0020000003037824 */ /* 0x000fe200078e00ff */
[----:B------:R-:W-:-:S04]  /*5650*/  LEA R5, R0, 0x37800000, 0x17 ;  /* 0x3780000000057811 */ /* 0x000fc800078eb8ff */
[----:B------:R-:W-:-:S07]  /*5660*/  LOP3.LUT R18, R5, R3, R18, 0xfe, !PT ;  /* 0x0000000305127212 */ /* 0x000fce00078efe12 */
.L_x_2655:
[----:B------:R-:W-:Y:S05]  /*5670*/  BSYNC B0 ;  /* 0x0000000000007941 */ /* 0x000fea0003800000 */
.L_x_2654:
[----:B------:R-:W0:Y:S01]  /*5680*/  F2I.S64.TRUNC R18, R18 ;  /* 0x0000001200127311 */ /* 0x000e22000020d900 */
[----:B------:R-:W-:Y:S05]  /*5690*/  BRA `(.L_x_2635) ;  /* 0x00000000009c7947 */ /* 0x000fea0003800000 */
.L_x_2647:
        /* <DEDUP_REMOVED lines=14> */
.L_x_2661:
[----:B------:R-:W-:Y:S05]  /*5780*/  BSYNC B0 ;  /* 0x0000000000007941 */ /* 0x000fea0003800000 */
.L_x_2660:
[----:B------:R-:W0:Y:S01]  /*5790*/  F2I.S64.TRUNC R18, R18 ;  /* 0x0000001200127311 */ /* 0x000e22000020d900 */
[----:B------:R-:W-:Y:S05]  /*57a0*/  BRA `(.L_x_2635) ;  /* 0x0000000000587947 */ /* 0x000fea0003800000 */
.L_x_2634:
        /* <DEDUP_REMOVED lines=15> */
[----:B012345:R-:W-:Y:S05]  /*58a0*/  CALL.ABS.NOINC R14 ;  /* 0x000000000e007343 */ /* 0x03ffea0003c00000 */
.L_x_2662:
[----:B------:R-:W-:Y:S01]  /*58b0*/  CS2R R18, SRZ ;  /* 0x0000000000127805 */ /* 0x000fe2000001ff00 */
[----:B------:R-:W-:Y:S06]  /*58c0*/  BRA `(.L_x_2635) ;  /* 0x0000000000107947 */ /* 0x000fec0003800000 */
.L_x_2659:
[----:B------:R0:W5:Y:S01]  /*58d0*/  LDG.E.64 R18, desc[UR36][R4.64] ;  /* 0x0000002404127981 */ /* 0x000162000c1e1b00 */
[----:B------:R-:W-:Y:S05]  /*58e0*/  BRA `(.L_x_2635) ;  /* 0x0000000000087947 */ /* 0x000fea0003800000 */
.L_x_2658:
[----:B------:R0:W5:Y:S01]  /*58f0*/  LDG.E R18, desc[UR36][R4.64] ;  /* 0x0000002404127981 */ /* 0x000162000c1e1900 */
[----:B------:R-:W-:-:S07]  /*5900*/  IMAD.MOV.U32 R19, RZ, RZ, RZ ;  /* 0x000000ffff137224 */ /* 0x000fce00078e00ff */
.L_x_2635:
[----:B------:R-:W-:-:S07]  /*5910*/  VIADD R35, R35, 0x80 ;  /* 0x0000008023237836 */ /* 0x000fce0000000000 */
.L_x_2596:
[----:B------:R-:W-:Y:S05]  /*5920*/  BSYNC B6 ;  /* 0x0000000000067941 */ /* 0x000fea0003800000 */
.L_x_2595:
        /* <DEDUP_REMOVED lines=24> */
.L_x_2668:
[----:B------:R0:W5:Y:S01]  /*5ab0*/  LDG.E.U8 R16, desc[UR36][R4.64] ;  /* 0x0000002404107981 */ /* 0x000162000c1e1100 */
[----:B------:R-:W-:Y:S01]  /*5ac0*/  IMAD.MOV.U32 R17, RZ, RZ, RZ ;  /* 0x000000ffff117224 */ /* 0x000fe200078e00ff */
[----:B------:R-:W-:Y:S06]  /*5ad0*/  BRA `(.L_x_2670) ;  /* 0x0000000c00487947 */ /* 0x000fec0003800000 */
.L_x_2667:
        /* <DEDUP_REMOVED lines=8> */
.L_x_2672:
[----:B------:R-:W2:Y:S02]  /*5b60*/  LDG.E R16, desc[UR36][R4.64] ;  /* 0x0000002404107981 */ /* 0x000ea4000c1e1900 */
[----:B--2---:R-:W-:Y:S01]  /*5b70*/  SHF.R.S32.HI R17, RZ, 0x1f, R16 ;  /* 0x0000001fff117819 */ /* 0x004fe20000011410 */
[----:B------:R-:W-:Y:S06]  /*5b80*/  BRA `(.L_x_2670) ;  /* 0x0000000c001c7947 */ /* 0x000fec0003800000 */
.L_x_2671:
[----:B------:R-:W2:Y:S02]  /*5b90*/  LDG.E.S16 R16, desc[UR36][R4.64] ;  /* 0x0000002404107981 */ /* 0x000ea4000c1e1700 */
[----:B--2---:R-:W-:Y:S01]  /*5ba0*/  SHF.R.S32.HI R17, RZ, 0x1f, R16 ;  /* 0x0000001fff117819 */ /* 0x004fe20000011410 */
[----:B------:R-:W-:Y:S06]  /*5bb0*/  BRA `(.L_x_2670) ;  /* 0x0000000c00107947 */ /* 0x000fec0003800000 */
.L_x_2666:
        /* <DEDUP_REMOVED lines=9> */
.L_x_2674:
[----:B------:R-:W2:Y:S02]  /*5c50*/  LDG.E.U16 R4, desc[UR36][R4.64] ;  /* 0x0000002404047981 */ /* 0x000ea4000c1e1500 */
[----:B--2---:R-:W-:-:S06]  /*5c60*/  HADD2.F32 R16, -RZ, R4.H0_H0 ;  /* 0x20000004ff107230 */ /* 0x004fcc0000004100 */
[----:B------:R-:W2:Y:S01]  /*5c70*/  F2I.S64.TRUNC R16, R16 ;  /* 0x0000001000107311 */ /* 0x000ea2000020d900 */
[----:B------:R-:W-:Y:S05]  /*5c80*/  BRA `(.L_x_2670) ;  /* 0x0000000800dc7947 */ /* 0x000fea0003800000 */
.L_x_2673:
        /* <DEDUP_REMOVED lines=9> */
.L_x_2676:
[----:B------:R-:W2:Y:S02]  /*5d20*/  LDG.E.U16 R4, desc[UR36][R4.64] ;  /* 0x0000002404047981 */ /* 0x000ea4000c1e1500 */
[----:B--2---:R-:W-:-:S06]  /*5d30*/  HADD2.F32 R16, -RZ, R4.H0_H0 ;  /* 0x20000004ff107230 */ /* 0x004fcc0000004100 */
[----:B------:R-:W0:Y:S01]  /*5d40*/  F2I.S64.TRUNC R16, R16 ;  /* 0x0000001000107311 */ /* 0x000e22000020d900 */
[----:B------:R-:W-:Y:S05]  /*5d50*/  BRA `(.L_x_2670) ;  /* 0x0000000800a87947 */ /* 0x000fea0003800000 */
.L_x_2675:
[----:B------:R-:W2:Y:S02]  /*5d60*/  LDG.E.64 R4, desc[UR36][R4.64] ;  /* 0x0000002404047981 */ /* 0x000ea4000c1e1b00 */
[----:B--2---:R0:W1:Y:S01]  /*5d70*/  F2I.S64.F64.TRUNC R16, R4 ;  /* 0x0000000400107311 */ /* 0x004062000030d900 */
[----:B------:R-:W-:Y:S05]  /*5d80*/  BRA `(.L_x_2670) ;  /* 0x00000008009c7947 */ /* 0x000fea0003800000 */
.L_x_2665:
        /* <DEDUP_REMOVED lines=13> */
.L_x_2679:
[----:B------:R-:W2:Y:S02]  /*5e60*/  LDG.E.64 R4, desc[UR36][R4.64] ;  /* 0x0000002404047981 */ /* 0x000ea4000c1e1b00 */
[----:B--2---:R0:W1:Y:S01]  /*5e70*/  F2I.S64.F64.TRUNC R16, R4 ;  /* 0x0000000400107311 */ /* 0x004062000030d900 */
[----:B------:R-:W-:Y:S05]  /*5e80*/  BRA `(.L_x_2670) ;  /* 0x00000008005c7947 */ /* 0x000fea0003800000 */
.L_x_2678:
        /* <DEDUP_REMOVED lines=27> */
.L_x_2681:
        /* <DEDUP_REMOVED lines=14> */
.L_x_2680:
[----:B------:R-:W2:Y:S02]  /*6120*/  LDG.E.U16 R16, desc[UR36][R4.64] ;  /* 0x0000002404107981 */ /* 0x000ea4000c1e1500 */
[----:B--2---:R-:W-:-:S06]  /*6130*/  IMAD.U32 R16, R16, 0x10000, RZ ;  /* 0x0001000010107824 */ /* 0x004fcc00078e00ff */
[----:B------:R-:W0:Y:S01]  /*6140*/  F2I.S64.TRUNC R16, R16 ;  /* 0x0000001000107311 */ /* 0x000e22000020d900 */
[----:B------:R-:W-:Y:S05]  /*6150*/  BRA `(.L_x_2670) ;  /* 0x0000000400a87947 */ /* 0x000fea0003800000 */
.L_x_2677:
        /* <DEDUP_REMOVED lines=11> */
.L_x_2684:
        /* <DEDUP_REMOVED lines=21> */
.L_x_2688:
[----:B------:R-:W-:Y:S05]  /*6360*/  BSYNC B1 ;  /* 0x0000000000017941 */ /* 0x000fea0003800000 */
.L_x_2687:
[----:B------:R-:W-:Y:S01]  /*6370*/  IMAD.SHL.U32 R3, R3, 0x100000, RZ ;  /* 0x0010000003037824 */ /* 0x000fe200078e00ff */
[----:B------:R-:W-:-:S04]  /*6380*/  LEA R5, R0, 0x3b800000, 0x17 ;  /* 0x3b80000000057811 */ /* 0x000fc800078eb8ff */
[----:B------:R-:W-:-:S07]  /*6390*/  LOP3.LUT R16, R5, R3, R16, 0xfe, !PT ;  /* 0x0000000305107212 */ /* 0x000fce00078efe10 */
.L_x_2686:
[----:B------:R-:W-:Y:S05]  /*63a0*/  BSYNC B0 ;  /* 0x0000000000007941 */ /* 0x000fea0003800000 */
.L_x_2685:
[----:B------:R-:W0:Y:S01]  /*63b0*/  F2I.S64.TRUNC R16, R16 ;  /* 0x0000001000107311 */ /* 0x000e22000020d900 */
[----:B------:R-:W-:Y:S05]  /*63c0*/  BRA `(.L_x_2670) ;  /* 0x00000004000c7947 */ /* 0x000fea0003800000 */
.L_x_2683:
        /* <DEDUP_REMOVED lines=21> */
.L_x_2692:
[----:B------:R-:W-:Y:S05]  /*6520*/  BSYNC B1 ;  /* 0x0000000000017941 */ /* 0x000fea0003800000 */
.L_x_2691:
[----:B------:R-:W-:Y:S01]  /*6530*/  IMAD.SHL.U32 R3, R3, 0x200000, RZ ;  /* 0x0020000003037824 */ /* 0x000fe200078e00ff */
[----:B------:R-:W-:-:S04]  /*6540*/  LEA R5, R0, 0x37800000, 0x17 ;  /* 0x3780000000057811 */ /* 0x000fc800078eb8ff */
[----:B------:R-:W-:-:S07]  /*6550*/  LOP3.LUT R16, R5, R3, R16, 0xfe, !PT ;  /* 0x0000000305107212 */ /* 0x000fce00078efe10 */
.L_x_2690:
[----:B------:R-:W-:Y:S05]  /*6560*/  BSYNC B0 ;  /* 0x0000000000007941 */ /* 0x000fea0003800000 */
.L_x_2689:
[----:B------:R-:W0:Y:S01]  /*6570*/  F2I.S64.TRUNC R16, R16 ;  /* 0x0000001000107311 */ /* 0x000e22000020d900 */
[----:B------:R-:W-:Y:S05]  /*6580*/  BRA `(.L_x_2670) ;  /* 0x00000000009c7947 */ /* 0x000fea0003800000 */
.L_x_2682:
        /* <DEDUP_REMOVED lines=14> */
.L_x_2696:
[----:B------:R-:W-:Y:S05]  /*6670*/  BSYNC B0 ;  /* 0x0000000000007941 */ /* 0x000fea0003800000 */
.L_x_2695:
[----:B------:R-:W0:Y:S01]  /*6680*/  F2I.S64.TRUNC R16, R16 ;  /* 0x0000001000107311 */ /* 0x000e22000020d900 */
[----:B------:R-:W-:Y:S05]  /*6690*/  BRA `(.L_x_2670) ;  /* 0x0000000000587947 */ /* 0x000fea0003800000 */
.L_x_2669:
        /* <DEDUP_REMOVED lines=16> */
.L_x_2697:
[----:B------:R-:W-:Y:S01]  /*67a0*/  CS2R R16, SRZ ;  /* 0x0000000000107805 */ /* 0x000fe2000001ff00 */
[----:B------:R-:W-:Y:S06]  /*67b0*/  BRA `(.L_x_2670) ;  /* 0x0000000000107947 */ /* 0x000fec0003800000 */
.L_x_2694:
[----:B------:R0:W5:Y:S01]  /*67c0*/  LDG.E.64 R16, desc[UR36][R4.64] ;  /* 0x0000002404107981 */ /* 0x000162000c1e1b00 */
[----:B------:R-:W-:Y:S05]  /*67d0*/  BRA `(.L_x_2670) ;  /* 0x0000000000087947 */ /* 0x000fea0003800000 */
.L_x_2693:
[----:B------:R0:W5:Y:S01]  /*67e0*/  LDG.E R16, desc[UR36][R4.64] ;  /* 0x0000002404107981 */ /* 0x000162000c1e1900 */
[----:B------:R-:W-:-:S07]  /*67f0*/  IMAD.MOV.U32 R17, RZ, RZ, RZ ;  /* 0x000000ffff117224 */ /* 0x000fce00078e00ff */
.L_x_2670:
[----:B01----:R-:W0:Y:S01]  /*6800*/  LDC.64 R4, c[0x0][0x228] ;  /* 0x00008a00ff047b82 */ /* 0x003e220000000a00 */
        /* <DEDUP_REMOVED lines=18> */
.L_x_2701:
[----:B------:R0:W5:Y:S01]  /*6930*/  LDG.E.U8 R24, desc[UR36][R4.64] ;  /* 0x0000002404187981 */ /* 0x000162000c1e1100 */
[----:B------:R-:W-:Y:S01]  /*6940*/  IMAD.MOV.U32 R25, RZ, RZ, RZ ;  /* 0x000000ffff197224 */ /* 0x000fe200078e00ff */
[----:B------:R-:W-:Y:S06]  /*6950*/  BRA `(.L_x_2664) ;  /* 0x0000000c00447947 */ /* 0x000fec0003800000 */
.L_x_2700:
        /* <DEDUP_REMOVED lines=8> */
.L_x_2704:
[----:B------:R-:W2:Y:S02]  /*69e0*/  LDG.E R24, desc[UR36][R4.64] ;  /* 0x0000002404187981 */ /* 0x000ea4000c1e1900 */
[----:B--2---:R-:W-:Y:S01]  /*69f0*/  SHF.R.S32.HI R25, RZ, 0x1f, R24 ;  /* 0x0000001fff197819 */ /* 0x004fe20000011418 */
[----:B------:R-:W-:Y:S06]  /*6a00*/  BRA `(.L_x_2664) ;  /* 0x0000000c00187947 */ /* 0x000fec0003800000 */
.L_x_2703:
[----:B------:R-:W2:Y:S02]  /*6a10*/  LDG.E.S16 R24, desc[UR36][R4.64] ;  /* 0x0000002404187981 */ /* 0x000ea4000c1e1700 */
[----:B--2---:R-:W-:Y:S01]  /*6a20*/  SHF.R.S32.HI R25, RZ, 0x1f, R24 ;  /* 0x0000001fff197819 */ /* 0x004fe20000011418 */
[----:B------:R-:W-:Y:S06]  /*6a30*/  BRA `(.L_x_2664) ;  /* 0x0000000c000c7947 */ /* 0x000fec0003800000 */
.L_x_2699:
        /* <DEDUP_REMOVED lines=9> */
.L_x_2706:
[----:B------:R-:W2:Y:S02]  /*6ad0*/  LDG.E.U16 R4, desc[UR36][R4.64] ;  /* 0x0000002404047981 */ /* 0x000ea4000c1e1500 */
[----:B--2---:R-:W-:-:S06]  /*6ae0*/  HADD2.F32 R24, -RZ, R4.H0_H0 ;  /* 0x20000004ff187230 */ /* 0x004fcc0000004100 */
[----:B------:R-:W0:Y:S01]  /*6af0*/  F2I.S64.TRUNC R24, R24 ;  /* 0x0000001800187311 */ /* 0x000e22000020d900 */
[----:B------:R-:W-:Y:S05]  /*6b00*/  BRA `(.L_x_2664) ;  /* 0x0000000800d87947 */ /* 0x000fea0003800000 */
.L_x_2705:
        /* <DEDUP_REMOVED lines=9> */
.L_x_2708:
[----:B------:R-:W2:Y:S02]  /*6ba0*/  LDG.E.U16 R4, desc[UR36][R4.64] ;  /* 0x0000002404047981 */ /* 0x000ea4000c1e1500 */
[----:B--2---:R-:W-:-:S06]  /*6bb0*/  HADD2.F32 R24, -RZ, R4.H0_H0 ;  /* 0x20000004ff187230 */ /* 0x004fcc0000004100 */
[----:B------:R-:W0:Y:S01]  /*6bc0*/  F2I.S64.TRUNC R24, R24 ;  /* 0x0000001800187311 */ /* 0x000e22000020d900 */
[----:B------:R-:W-:Y:S05]  /*6bd0*/  BRA `(.L_x_2664) ;  /* 0x0000000800a47947 */ /* 0x000fea0003800000 */
.L_x_2707:
[----:B------:R-:W2:Y:S02]  /*6be0*/  LDG.E.64 R4, desc[UR36][R4.64] ;  /* 0x0000002404047981 */ /* 0x000ea4000c1e1b00 */
[----:B--2---:R0:W1:Y:S01]  /*6bf0*/  F2I.S64.F64.TRUNC R24, R4 ;  /* 0x0000000400187311 */ /* 0x004062000030d900 */
[----:B------:R-:W-:Y:S05]  /*6c00*/  BRA `(.L_x_2664) ;  /* 0x0000000800987947 */ /* 0x000fea0003800000 */
.L_x_2698:
        /* <DEDUP_REMOVED lines=13> */
.L_x_2711:
[----:B------:R-:W2:Y:S02]  /*6ce0*/  LDG.E.64 R4, desc[UR36][R4.64] ;  /* 0x0000002404047981 */ /* 0x000ea4000c1e1b00 */
[----:B--2---:R0:W1:Y:S01]  /*6cf0*/  F2I.S64.F64.TRUNC R24, R4 ;  /* 0x0000000400187311 */ /* 0x004062000030d900 */
[----:B------:R-:W-:Y:S05]  /*6d00*/  BRA `(.L_x_2664) ;  /* 0x0000000800587947 */ /* 0x000fea0003800000 */
.L_x_2710:
        /* <DEDUP_REMOVED lines=27> */
.L_x_2713:
        /* <DEDUP_REMOVED lines=14> */
.L_x_2712:
[----:B------:R-:W2:Y:S02]  /*6fa0*/  LDG.E.U16 R24, desc[UR36][R4.64] ;  /* 0x0000002404187981 */ /* 0x000ea4000c1e1500 */
[----:B--2---:R-:W-:-:S06]  /*6fb0*/  IMAD.U32 R24, R24, 0x10000, RZ ;  /* 0x0001000018187824 */ /* 0x004fcc00078e00ff */
[----:B------:R-:W0:Y:S01]  /*6fc0*/  F2I.S64.TRUNC R24, R24 ;  /* 0x0000001800187311 */ /* 0x000e22000020d900 */
[----:B------:R-:W-:Y:S05]  /*6fd0*/  BRA `(.L_x_2664) ;  /* 0x0000000400a47947 */ /* 0x000fea0003800000 */
.L_x_2709:
        /* <DEDUP_REMOVED lines=11> */
.L_x_2716:
        /* <DEDUP_REMOVED lines=21> */
.L_x_2720:
[----:B------:R-:W-:Y:S05]  /*71e0*/  BSYNC B1 ;  /* 0x0000000000017941 */ /* 0x000fea0003800000 */
.L_x_2719:
[----:B------:R-:W-:Y:S01]  /*71f0*/  IMAD.SHL.U32 R3, R3, 0x100000, RZ ;  /* 0x0010000003037824 */ /* 0x000fe200078e00ff */
[----:B------:R-:W-:-:S04]  /*7200*/  LEA R5, R0, 0x3b800000, 0x17 ;  /* 0x3b80000000057811 */ /* 0x000fc800078eb8ff */
[----:B------:R-:W-:-:S07]  /*7210*/  LOP3.LUT R24, R5, R3, R24, 0xfe, !PT ;  /* 0x0000000305187212 */ /* 0x000fce00078efe18 */
.L_x_2718:
[----:B------:R-:W-:Y:S05]  /*7220*/  BSYNC B0 ;  /* 0x0000000000007941 */ /* 0x000fea0003800000 */
.L_x_2717:
[----:B------:R-:W0:Y:S01]  /*7230*/  F2I.S64.TRUNC R24, R24 ;  /* 0x0000001800187311 */ /* 0x000e22000020d900 */
[----:B------:R-:W-:Y:S05]  /*7240*/  BRA `(.L_x_2664) ;  /* 0x0000000400087947 */ /* 0x000fea0003800000 */
.L_x_2715:
        /* <DEDUP_REMOVED lines=21> */
.L_x_2724:
[----:B------:R-:W-:Y:S05]  /*73a0*/  BSYNC B1 ;  /* 0x0000000000017941 */ /* 0x000fea0003800000 */
.L_x_2723:
[----:B------:R-:W-:Y:S01]  /*73b0*/  IMAD.SHL.U32 R3, R3, 0x200000, RZ ;  /* 0x0020000003037824 */ /* 0x000fe200078e00ff */
[----:B------:R-:W-:-:S04]  /*73c0*/  LEA R5, R0, 0x37800000, 0x17 ;  /* 0x3780000000057811 */ /* 0x000fc800078eb8ff */
[----:B------:R-:W-:-:S07]  /*73d0*/  LOP3.LUT R24, R5, R3, R24, 0xfe, !PT ;  /* 0x0000000305187212 */ /* 0x000fce00078efe18 */
.L_x_2722:
[----:B------:R-:W-:Y:S05]  /*73e0*/  BSYNC B0 ;  /* 0x0000000000007941 */ /* 0x000fea0003800000 */
.L_x_2721:
[----:B------:R-:W0:Y:S01]  /*73f0*/  F2I.S64.TRUNC R24, R24 ;  /* 0x0000001800187311 */ /* 0x000e22000020d900 */
[----:B------:R-:W-:Y:S05]  /*7400*/  BRA `(.L_x_2664) ;  /* 0x0000000000987947 */ /* 0x000fea0003800000 */
.L_x_2714:
        /* <DEDUP_REMOVED lines=14> */
.L_x_2728:
[----:B------:R-:W-:Y:S05]  /*74f0*/  BSYNC B0 ;  /* 0x0000000000007941 */ /* 0x000fea0003800000 */
.L_x_2727:
[----:B------:R-:W0:Y:S01]  /*7500*/  F2I.S64.TRUNC R24, R24 ;  /* 0x0000001800187311 */ /* 0x000e22000020d900 */
[----:B------:R-:W-:Y:S05]  /*7510*/  BRA `(.L_x_2664) ;  /* 0x0000000000547947 */ /* 0x000fea0003800000 */
.L_x_2702:
        /* <DEDUP_REMOVED lines=16> */
.L_x_2729:
[----:B------:R-:W-:Y:S05]  /*7620*/  BRA `(.L_x_2664) ;  /* 0x0000000000107947 */ /* 0x000fea0003800000 */
.L_x_2726:
[----:B------:R0:W5:Y:S01]  /*7630*/  LDG.E.64 R24, desc[UR36][R4.64] ;  /* 0x0000002404187981 */ /* 0x000162000c1e1b00 */
[----:B------:R-:W-:Y:S05]  /*7640*/  BRA `(.L_x_2664) ;  /* 0x0000000000087947 */ /* 0x000fea0003800000 */
.L_x_2725:
[----:B------:R0:W5:Y:S01]  /*7650*/  LDG.E R24, desc[UR36][R4.64] ;  /* 0x0000002404187981 */ /* 0x000162000c1e1900 */
[----:B------:R-:W-:-:S07]  /*7660*/  IMAD.MOV.U32 R25, RZ, RZ, RZ ;  /* 0x000000ffff197224 */ /* 0x000fce00078e00ff */
.L_x_2664:
[----:B------:R-:W-:Y:S05]  /*7670*/  BSYNC B6 ;  /* 0x0000000000067941 */ /* 0x000fea0003800000 */
.L_x_2663:
[----:B------:R-:W4:Y:S01]  /*7680*/  S2R R33, SR_TID.X ;  /* 0x0000000000217919 */ /* 0x000f220000002100 */
[----:B0-2--5:R-:W-:Y:S01]  /*7690*/  ISETP.LT.U32.AND P0, PT, R18, 0x3f, PT ;  /* 0x0000003f1200780c */ /* 0x025fe20003f01070 */
[----:B------:R-:W0:Y:S01]  /*76a0*/  LDC.U8 R32, c[0x0][0x240] ;  /* 0x00009000ff207b82 */ /* 0x000e220000000000 */
[----:B---3--:R-:W-:Y:S01]  /*76b0*/  ISETP.LT.U32.AND P2, PT, R26, 0x3f, PT ;  /* 0x0000003f1a00780c */ /* 0x008fe20003f41070 */
[----:B------:R-:W-:Y:S01]  /*76c0*/  BSSY B6, `(.L_x_2730) ;  /* 0x00000fe000067945 */ /* 0x000fe20003800000 */
[----:B------:R-:W-:Y:S02]  /*76d0*/  ISETP.LT.U32.AND.EX P0, PT, R19, RZ, PT, P0 ;  /* 0x000000ff1300720c */ /* 0x000fe40003f01100 */
[----:B-1----:R-:W-:Y:S02]  /*76e0*/  ISETP.LT.U32.AND P1, PT, R24, 0x3f, PT ;  /* 0x0000003f1800780c */ /* 0x002fe40003f21070 */
[----:B------:R-:W-:Y:S02]  /*76f0*/  SEL R3, R18, 0x3f, P0 ;  /* 0x0000003f12037807 */ /* 0x000fe40000000000 */
[----:B------:R-:W-:-:S02]  /*7700*/  ISETP.LT.U32.AND P3, PT, R28, 0x3f, PT ;  /* 0x0000003f1c00780c */ /* 0x000fc40003f61070 */
[----:B------:R-:W-:Y:S02]  /*7710*/  ISETP.LT.U32.AND.EX P2, PT, R27, RZ, PT, P2 ;  /* 0x000000ff1b00720c */ /* 0x000fe40003f41120 */
[----:B------:R-:W-:Y:S02]  /*7720*/  ISETP.LT.U32.AND.EX P1, PT, R25, RZ, PT, P1 ;  /* 0x000000ff1900720c */ /* 0x000fe40003f21110 */
[----:B------:R-:W-:Y:S02]  /*7730*/  ISETP.LT.U32.AND.EX P3, PT, R29, RZ, PT, P3 ;  /* 0x000000ff1d00720c */ /* 0x000fe40003f61130 */
[----:B------:R-:W-:Y:S02]  /*7740*/  SEL R19, R26, 0x3f, P2 ;  /* 0x0000003f1a137807 */ /* 0x000fe40001000000 */
[----:B------:R-:W-:Y:S02]  /*7750*/  SEL R25, R24, 0x3f, P1 ;  /* 0x0000003f18197807 */ /* 0x000fe40000800000 */
[----:B------:R-:W-:-:S02]  /*7760*/  SEL R29, R28, 0x3f, P3 ;  /* 0x0000003f1c1d7807 */ /* 0x000fc40001800000 */
[----:B------:R-:W-:Y:S02]  /*7770*/  SHF.R.S64 R22, R22, R3, R23 ;  /* 0x0000000316167219 */ /* 0x000fe40000001017 */
[----:B------:R-:W-:Y:S02]  /*7780*/  SHF.R.S64 R18, R36, R19, R37 ;  /* 0x0000001324127219 */ /* 0x000fe40000001025 */
[----:B------:R-:W-:Y:S02]  /*7790*/  SHF.R.S32.HI R23, RZ, R3, R23 ;  /* 0x00000003ff177219 */ /* 0x000fe40000011417 */
[----:B------:R-:W-:Y:S02]  /*77a0*/  SHF.R.S64 R16, R16, R25, R17 ;  /* 0x0000001910107219 */ /* 0x000fe40000001011 */
[----:B----4-:R-:W-:Y:S02]  /*77b0*/  ISETP.GE.AND P0, PT, R33, R2, PT ;  /* 0x000000022100720c */ /* 0x010fe40003f06270 */
[----:B------:R-:W-:-:S02]  /*77c0*/  SHF.R.S32.HI R19, RZ, R19, R37 ;  /* 0x00000013ff137219 */ /* 0x000fc40000011425 */
[----:B------:R-:W-:Y:S02]  /*77d0*/  SHF.R.S32.HI R17, RZ, R25, R17 ;  /* 0x00000019ff117219 */ /* 0x000fe40000011411 */
[-CC-:B------:R-:W-:Y:S02]  /*77e0*/  SHF.R.S64 R3, R30, R29.reuse, R31.reuse ;  /* 0x0000001d1e037219 */ /* 0x180fe4000000101f */
[----:B------:R-:W-:-:S05]  /*77f0*/  SHF.R.S32.HI R5, RZ, R29, R31 ;  /* 0x0000001dff057219 */ /* 0x000fca000001141f */
[----:B------:R-:W-:Y:S05]  /*7800*/  @P0 BRA `(.L_x_2731) ;  /* 0x0000000c00a40947 */ /* 0x000fea0003800000 */
[----:B------:R-:W1:Y:S01]  /*7810*/  LDC.64 R8, c[0x0][0x218] ;  /* 0x00008600ff087b82 */ /* 0x000e620000000a00 */
[----:B------:R-:W-:Y:S01]  /*7820*/  IMAD R0, R34, 0x200, R33 ;  /* 0x0000020022007824 */ /* 0x000fe200078e0221 */
[----:B0-----:R-:W-:Y:S01]  /*7830*/  PRMT R4, R32, 0x9910, RZ ;  /* 0x0000991020047816 */ /* 0x001fe200000000ff */
[----:B------:R-:W-:Y:S01]  /*7840*/  ULDC UR4, c[0x0][0x244] ;  /* 0x0000910000047ab9 */ /* 0x000fe20000000800 */
[----:B------:R-:W-:Y:S02]  /*7850*/  VIADD R33, R33, 0x80 ;  /* 0x0000008021217836 */ /* 0x000fe40000000000 */
[----:B------:R-:W-:Y:S02]  /*7860*/  IMAD R7, R0, UR4, RZ ;  /* 0x0000000400077c24 */ /* 0x000fe4000f8e02ff */
[----:B------:R-:W-:Y:S02]  /*7870*/  IMAD.MOV.U32 R0, RZ, RZ, R4 ;  /* 0x000000ffff007224 */ /* 0x000fe400078e0004 */
[----:B------:R-:W-:-:S03]  /*7880*/  IMAD.MOV.U32 R4, RZ, RZ, R3 ;  /* 0x000000ffff047224 */ /* 0x000fc600078e0003 */
[----:B------:R-:W-:Y:S02]  /*7890*/  ISETP.GT.AND P0, PT, R0, 0x9, PT ;  /* 0x000000090000780c */ /* 0x000fe40003f04270 */
[----:B-1----:R-:W-:-:S05]  /*78a0*/  IADD3 R8, P1, R7, R8, RZ ;  /* 0x0000000807087210 */ /* 0x002fca0007f3e0ff */
        /* <DEDUP_REMOVED lines=12> */
.L_x_2735:
[----:B------:R0:W-:Y:S01]  /*7970*/  STG.E.U8 desc[UR36][R8.64], R3 ;  /* 0x0000000308007986 */ /* 0x0001e2000c101124 */
[----:B------:R-:W-:Y:S05]  /*7980*/  BRA `(.L_x_2731) ;  /* 0x0000000c00447947 */ /* 0x000fea0003800000 */
.L_x_2734:
        /* <DEDUP_REMOVED lines=8> */
.L_x_2738:
[----:B------:R0:W-:Y:S01]  /*7a10*/  STG.E desc[UR36][R8.64], R3 ;  /* 0x0000000308007986 */ /* 0x0001e2000c101924 */
[----:B------:R-:W-:Y:S05]  /*7a20*/  BRA `(.L_x_2731) ;  /* 0x0000000c001c7947 */ /* 0x000fea0003800000 */
.L_x_2737:
[----:B------:R0:W-:Y:S01]  /*7a30*/  STG.E.U16 desc[UR36][R8.64], R3 ;  /* 0x0000000308007986 */ /* 0x0001e2000c101524 */
[----:B------:R-:W-:Y:S05]  /*7a40*/  BRA `(.L_x_2731) ;  /* 0x0000000c00147947 */ /* 0x000fea0003800000 */
.L_x_2733:
        /* <DEDUP_REMOVED lines=9> */
.L_x_2740:
[----:B------:R-:W0:Y:S02]  /*7ae0*/  I2F.S64 R0, R4 ;  /* 0x0000000400007312 */ /* 0x000e240000301400 */
[----:B0-----:R-:W-:-:S05]  /*7af0*/  F2FP.F16.F32.PACK_AB R0, RZ, R0 ;  /* 0x00000000ff00723e */ /* 0x001fca00000000ff */
[----:B------:R1:W-:Y:S01]  /*7b00*/  STG.E.U16 desc[UR36][R8.64], R0 ;  /* 0x0000000008007986 */ /* 0x0003e2000c101524 */
[----:B------:R-:W-:Y:S05]  /*7b10*/  BRA `(.L_x_2731) ;  /* 0x0000000800e07947 */ /* 0x000fea0003800000 */
.L_x_2739:
        /* <DEDUP_REMOVED lines=10> */
.L_x_2742:
[----:B------:R-:W0:Y:S02]  /*7bc0*/  I2F.S64 R4, R4 ;  /* 0x0000000400047312 */ /* 0x000e240000301400 */
[----:B0-----:R-:W-:-:S04]  /*7bd0*/  F2FP.F16.F32.PACK_AB R3, RZ, R4 ;  /* 0x00000004ff03723e */ /* 0x001fc800000000ff */
[----:B------:R-:W-:-:S05]  /*7be0*/  PRMT R3, R3, 0x5410, RZ ;  /* 0x0000541003037816 */ /* 0x000fca00000000ff */
[----:B------:R4:W-:Y:S01]  /*7bf0*/  STG.E desc[UR36][R8.64], R3 ;  /* 0x0000000308007986 */ /* 0x0009e2000c101924 */
[----:B------:R-:W-:Y:S05]  /*7c00*/  BRA `(.L_x_2731) ;  /* 0x0000000800a47947 */ /* 0x000fea0003800000 */
.L_x_2741:
[----:B------:R-:W0:Y:S02]  /*7c10*/  I2F.F64.S64 R4, R4 ;  /* 0x0000000400047312 */ /* 0x000e240000301c00 */
[----:B0-----:R0:W-:Y:S01]  /*7c20*/  STG.E.64 desc[UR36][R8.64], R4 ;  /* 0x0000000408007986 */ /* 0x0011e2000c101b24 */
[----:B------:R-:W-:Y:S05]  /*7c30*/  BRA `(.L_x_2731) ;  /* 0x0000000800987947 */ /* 0x000fea0003800000 */
.L_x_2732:
        /* <DEDUP_REMOVED lines=13> */
.L_x_2745:
[----:B------:R-:W0:Y:S01]  /*7d10*/  I2F.F64.S64 R4, R4 ;  /* 0x0000000400047312 */ /* 0x000e220000301c00 */
[----:B------:R-:W-:-:S05]  /*7d20*/  CS2R R6, SRZ ;  /* 0x0000000000067805 */ /* 0x000fca000001ff00 */
[----:B0-----:R0:W-:Y:S01]  /*7d30*/  STG.E.128 desc[UR36][R8.64], R4 ;  /* 0x0000000408007986 */ /* 0x0011e2000c101d24 */
[----:B------:R-:W-:Y:S05]  /*7d40*/  BRA `(.L_x_2731) ;  /* 0x0000000800547947 */ /* 0x000fea0003800000 */
.L_x_2744:
        /* <DEDUP_REMOVED lines=21> */
.L_x_2749:
[----:B------:R-:W-:Y:S05]  /*7ea0*/  BSYNC B0 ;  /* 0x0000000000007941 */ /* 0x000fea0003800000 */
.L_x_2748:
[----:B------:R-:W-:-:S05]  /*7eb0*/  LOP3.LUT R7, R0, R7, RZ, 0xfc, !PT ;  /* 0x0000000700077212 */ /* 0x000fca00078efcff */
[----:B------:R0:W-:Y:S01]  /*7ec0*/  STG.E.U8 desc[UR36][R8.64], R7 ;  /* 0x0000000708007986 */ /* 0x0001e2000c101124 */
[----:B------:R-:W-:Y:S05]  /*7ed0*/  BRA `(.L_x_2731) ;  /* 0x0000000400f07947 */ /* 0x000fea0003800000 */
.L_x_2747:
        /* <DEDUP_REMOVED lines=13> */
.L_x_2751:
[----:B------:R-:W-:Y:S01]  /*7fb0*/  IMAD.MOV.U32 R0, RZ, RZ, 0x7f ;  /* 0x0000007fff007424 */ /* 0x000fe200078e00ff */
[----:B------:R-:W-:-:S04]  /*7fc0*/  ISETP.GT.U32.AND P0, PT, R3, 0x7f800000, PT ;  /* 0x7f8000000300780c */ /* 0x000fc80003f04070 */
[----:B------:R-:W-:-:S09]  /*7fd0*/  SEL R0, R0, 0x7c, P0 ;  /* 0x0000007c00007807 */ /* 0x000fd20000000000 */
.L_x_2752:
[----:B------:R-:W-:Y:S05]  /*7fe0*/  BSYNC B0 ;  /* 0x0000000000007941 */ /* 0x000fea0003800000 */
.L_x_2750:
[----:B------:R-:W-:-:S04]  /*7ff0*/  LOP3.LUT R3, R5, 0x80000000, RZ, 0xc0, !PT ;  /* 0x8000000005037812 */ /* 0x000fc800078ec0ff */
[----:B------:R-:W-:-:S04]  /*8000*/  SHF.R.U32.HI R3, RZ, 0x18, R3 ;  /* 0x00000018ff037819 */ /* 0x000fc80000011603 */
[----:B------:R-:W-:-:S05]  /*8010*/  LOP3.LUT R3, R0, R3, RZ, 0xfc, !PT ;  /* 0x0000000300037212 */ /* 0x000fca00078efcff */
[----:B------:R0:W-:Y:S01]  /*8020*/  STG.E.U8 desc[UR36][R8.64], R3 ;  /* 0x0000000308007986 */ /* 0x0001e2000c101124 */
[----:B------:R-:W-:Y:S05]  /*8030*/  BRA `(.L_x_2731) ;  /* 0x0000000400987947 */ /* 0x000fea0003800000 */
.L_x_2746:
[----:B------:R-:W0:Y:S02]  /*8040*/  I2F.S64 R0, R4 ;  /* 0x0000000400007312 */ /* 0x000e240000301400 */
[----:B0-----:R-:W-:-:S05]  /*8050*/  F2FP.BF16.F32.PACK_AB R0, RZ, R0 ;  /* 0x00000000ff00723e */ /* 0x001fca00000010ff */
[----:B------:R0:W-:Y:S01]  /*8060*/  STG.E.U16 desc[UR36][R8.64], R0 ;  /* 0x0000000008007986 */ /* 0x0001e2000c101524 */
[----:B------:R-:W-:Y:S05]  /*8070*/  BRA `(.L_x_2731) ;  /* 0x0000000400887947 */ /* 0x000fea0003800000 */
.L_x_2743:
        /* <DEDUP_REMOVED lines=10> */
.L_x_2755:
        /* <DEDUP_REMOVED lines=17> */
.L_x_2758:
[----:B------:R-:W-:-:S04]  /*8230*/  LOP3.LUT R0, R5, 0x80000000, RZ, 0xc0, !PT ;  /* 0x8000000005007812 */ /* 0x000fc800078ec0ff */
[----:B------:R-:W-:-:S04]  /*8240*/  SHF.R.U32.HI R0, RZ, 0x18, R0 ;  /* 0x00000018ff007819 */ /* 0x000fc80000011600 */
[----:B------:R-:W-:-:S07]  /*8250*/  LOP3.LUT R0, R3, R0, RZ, 0xfc, !PT ;  /* 0x0000000003007212 */ /* 0x000fce00078efcff */
.L_x_2757:
[----:B------:R-:W-:Y:S05]  /*8260*/  BSYNC B0 ;  /* 0x0000000000007941 */ /* 0x000fea0003800000 */
.L_x_2756:
[----:B------:R0:W-:Y:S01]  /*8270*/  STG.E.U8 desc[UR36][R8.64], R0 ;  /* 0x0000000008007986 */ /* 0x0001e2000c101124 */
[----:B------:R-:W-:Y:S05]  /*8280*/  BRA `(.L_x_2731) ;  /* 0x0000000400047947 */ /* 0x000fea0003800000 */
.L_x_2754:
        /* <DEDUP_REMOVED lines=17> */
.L_x_2761:
[----:B------:R-:W-:-:S04]  /*83a0*/  LOP3.LUT R0, R5, 0x80000000, RZ, 0xc0, !PT ;  /* 0x8000000005007812 */ /* 0x000fc800078ec0ff */
[----:B------:R-:W-:-:S04]  /*83b0*/  SHF.R.U32.HI R0, RZ, 0x18, R0 ;  /* 0x00000018ff007819 */ /* 0x000fc80000011600 */
[----:B------:R-:W-:-:S07]  /*83c0*/  LOP3.LUT R0, R3, R0, RZ, 0xfc, !PT ;  /* 0x0000000003007212 */ /* 0x000fce00078efcff */
.L_x_2760:
[----:B------:R-:W-:Y:S05]  /*83d0*/  BSYNC B0 ;  /* 0x0000000000007941 */ /* 0x000fea0003800000 */
.L_x_2759:
[----:B------:R0:W-:Y:S01]  /*83e0*/  STG.E.U8 desc[UR36][R8.64], R0 ;  /* 0x0000000008007986 */ /* 0x0001e2000c101124 */
[----:B------:R-:W-:Y:S05]  /*83f0*/  BRA `(.L_x_2731) ;  /* 0x0000000000a87947 */ /* 0x000fea0003800000 */
.L_x_2753:
        /* <DEDUP_REMOVED lines=22> */
.L_x_2736:
        /* <DEDUP_REMOVED lines=16> */
.L_x_2764:
[----:B------:R-:W-:Y:S05]  /*8660*/  BRA `(.L_x_2731) ;  /* 0x00000000000c7947 */ /* 0x000fea0003800000 */
.L_x_2763:
[----:B------:R0:W-:Y:S01]  /*8670*/  STG.E.64 desc[UR36][R8.64], R4 ;  /* 0x0000000408007986 */ /* 0x0001e2000c101b24 */
[----:B------:R-:W-:Y:S05]  /*8680*/  BRA `(.L_x_2731) ;  /* 0x0000000000047947 */ /* 0x000fea0003800000 */
.L_x_2762:
[----:B------:R0:W-:Y:S02]  /*8690*/  STG.E desc[UR36][R8.64], R3 ;  /* 0x0000000308007986 */ /* 0x0001e4000c101924 */
.L_x_2731:
[----:B------:R-:W-:Y:S05]  /*86a0*/  BSYNC B6 ;  /* 0x0000000000067941 */ /* 0x000fea0003800000 */
.L_x_2730:
        /* <DEDUP_REMOVED lines=23> */
.L_x_2770:
[----:B------:R0:W-:Y:S01]  /*8820*/  STG.E.U8 desc[UR36][R8.64], R18 ;  /* 0x0000001208007986 */ /* 0x0001e2000c101124 */
[----:B------:R-:W-:Y:S05]  /*8830*/  BRA `(.L_x_2772) ;  /* 0x0000000c004c7947 */ /* 0x000fea0003800000 */
.L_x_2769:
        /* <DEDUP_REMOVED lines=8> */
.L_x_2774:
[----:B------:R0:W-:Y:S01]  /*88c0*/  STG.E desc[UR36][R8.64], R18 ;  /* 0x0000001208007986 */ /* 0x0001e2000c101924 */
[----:B------:R-:W-:Y:S05]  /*88d0*/  BRA `(.L_x_2772) ;  /* 0x0000000c00247947 */ /* 0x000fea0003800000 */
.L_x_2773:
[----:B------:R0:W-:Y:S01]  /*88e0*/  STG.E.U16 desc[UR36][R8.64], R18 ;  /* 0x0000001208007986 */ /* 0x0001e2000c101524 */
[----:B------:R-:W-:Y:S05]  /*88f0*/  BRA `(.L_x_2772) ;  /* 0x0000000c001c7947 */ /* 0x000fea0003800000 */
.L_x_2768:
        /* <DEDUP_REMOVED lines=9> */
.L_x_2776:
[----:B------:R-:W0:Y:S02]  /*8990*/  I2F.S64 R0, R18 ;  /* 0x0000001200007312 */ /* 0x000e240000301400 */
[----:B0-----:R-:W-:-:S05]  /*89a0*/  F2FP.F16.F32.PACK_AB R0, RZ, R0 ;  /* 0x00000000ff00723e */ /* 0x001fca00000000ff */
[----:B------:R0:W-:Y:S01]  /*89b0*/  STG.E.U16 desc[UR36][R8.64], R0 ;  /* 0x0000000008007986 */ /* 0x0001e2000c101524 */
[----:B------:R-:W-:Y:S05]  /*89c0*/  BRA `(.L_x_2772) ;  /* 0x0000000800e87947 */ /* 0x000fea0003800000 */
.L_x_2775:
        /* <DEDUP_REMOVED lines=10> */
.L_x_2778:
[----:B------:R-:W0:Y:S02]  /*8a70*/  I2F.S64 R18, R18 ;  /* 0x0000001200127312 */ /* 0x000e240000301400 */
[----:B0-----:R-:W-:-:S04]  /*8a80*/  F2FP.F16.F32.PACK_AB R3, RZ, R18 ;  /* 0x00000012ff03723e */ /* 0x001fc800000000ff */
[----:B------:R-:W-:-:S05]  /*8a90*/  PRMT R3, R3, 0x5410, RZ ;  /* 0x0000541003037816 */ /* 0x000fca00000000ff */
[----:B------:R3:W-:Y:S01]  /*8aa0*/  STG.E desc[UR36][R8.64], R3 ;  /* 0x0000000308007986 */ /* 0x0007e2000c101924 */
[----:B------:R-:W-:Y:S05]  /*8ab0*/  BRA `(.L_x_2772) ;  /* 0x0000000800ac7947 */ /* 0x000fea0003800000 */
.L_x_2777:
[----:B------:R-:W0:Y:S02]  /*8ac0*/  I2F.F64.S64 R18, R18 ;  /* 0x0000001200127312 */ /* 0x000e240000301c00 */
[----:B0-----:R4:W-:Y:S01]  /*8ad0*/  STG.E.64 desc[UR36][R8.64], R18 ;  /* 0x0000001208007986 */ /* 0x0019e2000c101b24 */
[----:B------:R-:W-:Y:S05]  /*8ae0*/  BRA `(.L_x_2772) ;  /* 0x0000000800a07947 */ /* 0x000fea0003800000 */
.L_x_2767:
        /* <DEDUP_REMOVED lines=13> */
.L_x_2781:
[----:B------:R-:W0:Y:S01]  /*8bc0*/  I2F.F64.S64 R4, R18 ;  /* 0x0000001200047312 */ /* 0x000e220000301c00 */
[----:B------:R-:W-:-:S05]  /*8bd0*/  CS2R R6, SRZ ;  /* 0x0000000000067805 */ /* 0x000fca000001ff00 */
[----:B0-----:R0:W-:Y:S01]  /*8be0*/  STG.E.128 desc[UR36][R8.64], R4 ;  /* 0x0000000408007986 */ /* 0x0011e2000c101d24 */
[----:B------:R-:W-:Y:S05]  /*8bf0*/  BRA `(.L_x_2772) ;  /* 0x00000008005c7947 */ /* 0x000fea0003800000 */
.L_x_2780:
        /* <DEDUP_REMOVED lines=21> */
.L_x_2785:
[----:B------:R-:W-:Y:S05]  /*8d50*/  BSYNC B0 ;  /* 0x0000000000007941 */ /* 0x000fea0003800000 */
.L_x_2784:
[----:B------:R-:W-:-:S05]  /*8d60*/  LOP3.LUT R5, R0, R5, RZ, 0xfc, !PT ;  /* 0x0000000500057212 */ /* 0x000fca00078efcff */
[----:B------:R0:W-:Y:S01]  /*8d70*/  STG.E.U8 desc[UR36][R8.64], R5 ;  /* 0x0000000508007986 */ /* 0x0001e2000c101124 */
[----:B------:R-:W-:Y:S05]  /*8d80*/  BRA `(.L_x_2772) ;  /* 0x0000000400f87947 */ /* 0x000fea0003800000 */
.L_x_2783:
        /* <DEDUP_REMOVED lines=13> */
.L_x_2787:
[----:B------:R-:W-:Y:S01]  /*8e60*/  IMAD.MOV.U32 R0, RZ, RZ, 0x7f ;  /* 0x0000007fff007424 */ /* 0x000fe200078e00ff */
[----:B------:R-:W-:-:S04]  /*8e70*/  ISETP.GT.U32.AND P0, PT, R3, 0x7f800000, PT ;  /* 0x7f8000000300780c */ /* 0x000fc80003f04070 */
[----:B------:R-:W-:-:S09]  /*8e80*/  SEL R0, R0, 0x7c, P0 ;  /* 0x0000007c00007807 */ /* 0x000fd20000000000 */
.L_x_2788:
[----:B------:R-:W-:Y:S05]  /*8e90*/  BSYNC B0 ;  /* 0x0000000000007941 */ /* 0x000fea0003800000 */
.L_x_2786:
[----:B------:R-:W-:-:S04]  /*8ea0*/  LOP3.LUT R3, R19, 0x80000000, RZ, 0xc0, !PT ;  /* 0x8000000013037812 */ /* 0x000fc800078ec0ff */
[----:B------:R-:W-:-:S04]  /*8eb0*/  SHF.R.U32.HI R3, RZ, 0x18, R3 ;  /* 0x00000018ff037819 */ /* 0x000fc80000011603 */
[----:B------:R-:W-:-:S05]  /*8ec0*/  LOP3.LUT R3, R0, R3, RZ, 0xfc, !PT ;  /* 0x0000000300037212 */ /* 0x000fca00078efcff */
[----:B------:R0:W-:Y:S01]  /*8ed0*/  STG.E.U8 desc[UR36][R8.64], R3 ;  /* 0x0000000308007986 */ /* 0x0001e2000c101124 */
[----:B------:R-:W-:Y:S05]  /*8ee0*/  BRA `(.L_x_2772) ;  /* 0x0000000400a07947 */ /* 0x000fea0003800000 */
.L_x_2782:
[----:B------:R-:W0:Y:S02]  /*8ef0*/  I2F.S64 R0, R18 ;  /* 0x0000001200007312 */ /* 0x000e240000301400 */
[----:B0-----:R-:W-:-:S05]  /*8f00*/  F2FP.BF16.F32.PACK_AB R0, RZ, R0 ;  /* 0x00000000ff00723e */ /* 0x001fca00000010ff */
[----:B------:R0:W-:Y:S01]  /*8f10*/  STG.E.U16 desc[UR36][R8.64], R0 ;  /* 0x0000000008007986 */ /* 0x0001e2000c101524 */
[----:B------:R-:W-:Y:S05]  /*8f20*/  BRA `(.L_x_2772) ;  /* 0x0000000400907947 */ /* 0x000fea0003800000 */
.L_x_2779:
        /* <DEDUP_REMOVED lines=10> */
.L_x_2791:
        /* <DEDUP_REMOVED lines=17> */
.L_x_2794:
[----:B------:R-:W-:-:S04]  /*90e0*/  LOP3.LUT R3, R19, 0x80000000, RZ, 0xc0, !PT ;  /* 0x8000000013037812 */ /* 0x000fc800078ec0ff */
[----:B------:R-:W-:-:S04]  /*90f0*/  SHF.R.U32.HI R3, RZ, 0x18, R3 ;  /* 0x00000018ff037819 */ /* 0x000fc80000011603 */
[----:B------:R-:W-:-:S04]  /*9100*/  LOP3.LUT R0, R0, R3, RZ, 0xfc, !PT ;  /* 0x0000000300007212 */ /* 0x000fc800078efcff */
[----:B------:R-:W-:-:S07]  /*9110*/  PRMT R4, R0, 0x7610, R4 ;  /* 0x0000761000047816 */ /* 0x000fce0000000004 */
.L_x_2793:
[----:B------:R-:W-:Y:S05]  /*9120*/  BSYNC B0 ;  /* 0x0000000000007941 */ /* 0x000fea0003800000 */
.L_x_2792:
[----:B------:R0:W-:Y:S01]  /*9130*/  STG.E.U8 desc[UR36][R8.64], R4 ;  /* 0x0000000408007986 */ /* 0x0001e2000c101124 */
[----:B------:R-:W-:Y:S05]  /*9140*/  BRA `(.L_x_2772) ;  /* 0x0000000400087947 */ /* 0x000fea0003800000 */
.L_x_2790:
        /* <DEDUP_REMOVED lines=17> */
.L_x_2797:
[----:B------:R-:W-:-:S04]  /*9260*/  LOP3.LUT R3, R19, 0x80000000, RZ, 0xc0, !PT ;  /* 0x8000000013037812 */ /* 0x000fc800078ec0ff */
[----:B------:R-:W-:-:S04]  /*9270*/  SHF.R.U32.HI R3, RZ, 0x18, R3 ;  /* 0x00000018ff037819 */ /* 0x000fc80000011603 */
[----:B------:R-:W-:-:S04]  /*9280*/  LOP3.LUT R0, R0, R3, RZ, 0xfc, !PT ;  /* 0x0000000300007212 */ /* 0x000fc800078efcff */
[----:B------:R-:W-:-:S07]  /*9290*/  PRMT R4, R0, 0x7610, R4 ;  /* 0x0000761000047816 */ /* 0x000fce0000000004 */
.L_x_2796:
[----:B------:R-:W-:Y:S05]  /*92a0*/  BSYNC B0 ;  /* 0x0000000000007941 */ /* 0x000fea0003800000 */
.L_x_2795:
[----:B------:R0:W-:Y:S01]  /*92b0*/  STG.E.U8 desc[UR36][R8.64], R4 ;  /* 0x0000000408007986 */ /* 0x0001e2000c101124 */
[----:B------:R-:W-:Y:S05]  /*92c0*/  BRA `(.L_x_2772) ;  /* 0x0000000000a87947 */ /* 0x000fea0003800000 */
.L_x_2789:
        /* <DEDUP_REMOVED lines=22> */
.L_x_2771:
        /* <DEDUP_REMOVED lines=16> */
.L_x_2800:
[----:B------:R-:W-:Y:S05]  /*9530*/  BRA `(.L_x_2772) ;  /* 0x00000000000c7947 */ /* 0x000fea0003800000 */
.L_x_2799:
[----:B------:R0:W-:Y:S01]  /*9540*/  STG.E.64 desc[UR36][R8.64], R18 ;  /* 0x0000001208007986 */ /* 0x0001e2000c101b24 */
[----:B------:R-:W-:Y:S05]  /*9550*/  BRA `(.L_x_2772) ;  /* 0x0000000000047947 */ /* 0x000fea0003800000 */
.L_x_2798:
[----:B------:R0:W-:Y:S02]  /*9560*/  STG.E desc[UR36][R8.64], R18 ;  /* 0x0000001208007986 */ /* 0x0001e4000c101924 */
.L_x_2772:
[----:B------:R-:W-:-:S05]  /*9570*/  VIADD R33, R33, 0x80 ;  /* 0x0000008021217836 */ /* 0x000fca0000000000 */
[----:B------:R-:W-:-:S13]  /*9580*/  ISETP.GE.AND P0, PT, R33, R2, PT ;  /* 0x000000022100720c */ /* 0x000fda0003f06270 */
[----:B------:R-:W-:Y:S05]  /*9590*/  @P0 BRA `(.L_x_2766) ;  /* 0x0000000c00a00947 */ /* 0x000fea0003800000 */
[----:B0-2---:R-:W0:Y:S01]  /*95a0*/  LDC.64 R4, c[0x0][0x218] ;  /* 0x00008600ff047b82 */ /* 0x005e220000000a00 */
[----:B------:R-:W-:Y:S01]  /*95b0*/  IMAD R0, R34, 0x200, R33 ;  /* 0x0000020022007824 */ /* 0x000fe200078e0221 */
[----:B------:R-:W-:Y:S01]  /*95c0*/  PRMT R6, R32, 0x9910, RZ ;  /* 0x0000991020067816 */ /* 0x000fe200000000ff */
[----:B------:R-:W-:Y:S02]  /*95d0*/  ULDC UR4, c[0x0][0x244] ;  /* 0x0000910000047ab9 */ /* 0x000fe40000000800 */
[----:B---3--:R-:W-:Y:S02]  /*95e0*/  IMAD R3, R0, UR4, RZ ;  /* 0x0000000400037c24 */ /* 0x008fe4000f8e02ff */
        /* <DEDUP_REMOVED lines=15> */
.L_x_2804:
[----:B------:R0:W-:Y:S01]  /*96e0*/  STG.E.U8 desc[UR36][R4.64], R22 ;  /* 0x0000001604007986 */ /* 0x0001e2000c101124 */
[----:B------:R-:W-:Y:S05]  /*96f0*/  BRA `(.L_x_2806) ;  /* 0x0000000c00447947 */ /* 0x000fea0003800000 */
.L_x_2803:
        /* <DEDUP_REMOVED lines=8> */
.L_x_2808:
[----:B------:R0:W-:Y:S01]  /*9780*/  STG.E desc[UR36][R4.64], R22 ;  /* 0x0000001604007986 */ /* 0x0001e2000c101924 */
[----:B------:R-:W-:Y:S05]  /*9790*/  BRA `(.L_x_2806) ;  /* 0x0000000c001c7947 */ /* 0x000fea0003800000 */
.L_x_2807:
[----:B------:R0:W-:Y:S01]  /*97a0*/  STG.E.U16 desc[UR36][R4.64], R22 ;  /* 0x0000001604007986 */ /* 0x0001e2000c101524 */
[----:B------:R-:W-:Y:S05]  /*97b0*/  BRA `(.L_x_2806) ;  /* 0x0000000c00147947 */ /* 0x000fea0003800000 */
.L_x_2802:
        /* <DEDUP_REMOVED lines=9> */
.L_x_2810:
[----:B------:R-:W0:Y:S02]  /*9850*/  I2F.S64 R0, R22 ;  /* 0x0000001600007312 */ /* 0x000e240000301400 */
[----:B0-----:R-:W-:-:S05]  /*9860*/  F2FP.F16.F32.PACK_AB R0, RZ, R0 ;  /* 0x00000000ff00723e */ /* 0x001fca00000000ff */
[----:B------:R0:W-:Y:S01]  /*9870*/  STG.E.U16 desc[UR36][R4.64], R0 ;  /* 0x0000000004007986 */ /* 0x0001e2000c101524 */
[----:B------:R-:W-:Y:S05]  /*9880*/  BRA `(.L_x_2806) ;  /* 0x0000000800e07947 */ /* 0x000fea0003800000 */
.L_x_2809:
        /* <DEDUP_REMOVED lines=10> */
.L_x_2812:
[----:B------:R-:W0:Y:S02]  /*9930*/  I2F.S64 R22, R22 ;  /* 0x0000001600167312 */ /* 0x000e240000301400 */
[----:B0-----:R-:W-:-:S04]  /*9940*/  F2FP.F16.F32.PACK_AB R3, RZ, R22 ;  /* 0x00000016ff03723e */ /* 0x001fc800000000ff */
[----:B------:R-:W-:-:S05]  /*9950*/  PRMT R3, R3, 0x5410, RZ ;  /* 0x0000541003037816 */ /* 0x000fca00000000ff */
[----:B------:R3:W-:Y:S01]  /*9960*/  STG.E desc[UR36][R4.64], R3 ;  /* 0x0000000304007986 */ /* 0x0007e2000c101924 */
[----:B------:R-:W-:Y:S05]  /*9970*/  BRA `(.L_x_2806) ;  /* 0x0000000800a47947 */ /* 0x000fea0003800000 */
.L_x_2811:
[----:B------:R-:W0:Y:S02]  /*9980*/  I2F.F64.S64 R22, R22 ;  /* 0x0000001600167312 */ /* 0x000e240000301c00 */
[----:B0-----:R0:W-:Y:S01]  /*9990*/  STG.E.64 desc[UR36][R4.64], R22 ;  /* 0x0000001604007986 */ /* 0x0011e2000c101b24 */
[----:B------:R-:W-:Y:S05]  /*99a0*/  BRA `(.L_x_2806) ;  /* 0x0000000800987947 */ /* 0x000fea0003800000 */
.L_x_2801:
        /* <DEDUP_REMOVED lines=13> */
.L_x_2815:
[----:B-1--4-:R-:W0:Y:S01]  /*9a80*/  I2F.F64.S64 R8, R22 ;  /* 0x0000001600087312 */ /* 0x012e220000301c00 */
[----:B------:R-:W-:-:S05]  /*9a90*/  CS2R R10, SRZ ;  /* 0x00000000000a7805 */ /* 0x000fca000001ff00 */
[----:B0-----:R0:W-:Y:S01]  /*9aa0*/  STG.E.128 desc[UR36][R4.64], R8 ;  /* 0x0000000804007986 */ /* 0x0011e2000c101d24 */
[----:B------:R-:W-:Y:S05]  /*9ab0*/  BRA `(.L_x_2806) ;  /* 0x0000000800547947 */ /* 0x000fea0003800000 */
.L_x_2814:
        /* <DEDUP_REMOVED lines=21> */
.L_x_2819:
[----:B------:R-:W-:Y:S05]  /*9c10*/  BSYNC B0 ;  /* 0x0000000000007941 */ /* 0x000fea0003800000 */
.L_x_2818:
[----:B------:R-:W-:-:S05]  /*9c20*/  LOP3.LUT R7, R0, R7, RZ, 0xfc, !PT ;  /* 0x0000000700077212 */ /* 0x000fca00078efcff */
[----:B------:R0:W-:Y:S01]  /*9c30*/  STG.E.U8 desc[UR36][R4.64], R7 ;  /* 0x0000000704007986 */ /* 0x0001e2000c101124 */
[----:B------:R-:W-:Y:S05]  /*9c40*/  BRA `(.L_x_2806) ;  /* 0x0000000400f07947 */ /* 0x000fea0003800000 */
.L_x_2817:
        /* <DEDUP_REMOVED lines=13> */
.L_x_2821:
[----:B------:R-:W-:Y:S01]  /*9d20*/  IMAD.MOV.U32 R0, RZ, RZ, 0x7f ;  /* 0x0000007fff007424 */ /* 0x000fe200078e00ff */
[----:B------:R-:W-:-:S04]  /*9d30*/  ISETP.GT.U32.AND P0, PT, R3, 0x7f800000, PT ;  /* 0x7f8000000300780c */ /* 0x000fc80003f04070 */
[----:B------:R-:W-:-:S09]  /*9d40*/  SEL R0, R0, 0x7c, P0 ;  /* 0x0000007c00007807 */ /* 0x000fd20000000000 */
.L_x_2822:
[----:B------:R-:W-:Y:S05]  /*9d50*/  BSYNC B0 ;  /* 0x0000000000007941 */ /* 0x000fea0003800000 */
.L_x_2820:
[----:B------:R-:W-:-:S04]  /*9d60*/  LOP3.LUT R3, R23, 0x80000000, RZ, 0xc0, !PT ;  /* 0x8000000017037812 */ /* 0x000fc800078ec0ff */
[----:B------:R-:W-:-:S04]  /*9d70*/  SHF.R.U32.HI R3, RZ, 0x18, R3 ;  /* 0x00000018ff037819 */ /* 0x000fc80000011603 */
[----:B------:R-:W-:-:S05]  /*9d80*/  LOP3.LUT R3, R0, R3, RZ, 0xfc, !PT ;  /* 0x0000000300037212 */ /* 0x000fca00078efcff */
[----:B------:R0:W-:Y:S01]  /*9d90*/  STG.E.U8 desc[UR36][R4.64], R3 ;  /* 0x0000000304007986 */ /* 0x0001e2000c101124 */
[----:B------:R-:W-:Y:S05]  /*9da0*/  BRA `(.L_x_2806) ;  /* 0x0000000400987947 */ /* 0x000fea0003800000 */
.L_x_2816:
[----:B------:R-:W0:Y:S02]  /*9db0*/  I2F.S64 R0, R22 ;  /* 0x0000001600007312 */ /* 0x000e240000301400 */
[----:B0-----:R-:W-:-:S05]  /*9dc0*/  F2FP.BF16.F32.PACK_AB R0, RZ, R0 ;  /* 0x00000000ff00723e */ /* 0x001fca00000010ff */
[----:B------:R0:W-:Y:S01]  /*9dd0*/  STG.E.U16 desc[UR36][R4.64], R0 ;  /* 0x0000000004007986 */ /* 0x0001e2000c101524 */
[----:B------:R-:W-:Y:S05]  /*9de0*/  BRA `(.L_x_2806) ;  /* 0x0000000400887947 */ /* 0x000fea0003800000 */
.L_x_2813:
        /* <DEDUP_REMOVED lines=10> */
.L_x_2825:
        /* <DEDUP_REMOVED lines=17> */
.L_x_2828:
[----:B------:R-:W-:-:S04]  /*9fa0*/  LOP3.LUT R0, R23, 0x80000000, RZ, 0xc0, !PT ;  /* 0x8000000017007812 */ /* 0x000fc800078ec0ff */
[----:B------:R-:W-:-:S04]  /*9fb0*/  SHF.R.U32.HI R0, RZ, 0x18, R0 ;  /* 0x00000018ff007819 */ /* 0x000fc80000011600 */
[----:B------:R-:W-:-:S07]  /*9fc0*/  LOP3.LUT R0, R3, R0, RZ, 0xfc, !PT ;  /* 0x0000000003007212 */ /* 0x000fce00078efcff */
.L_x_2827:
[----:B------:R-:W-:Y:S05]  /*9fd0*/  BSYNC B0 ;  /* 0x0000000000007941 */ /* 0x000fea0003800000 */
.L_x_2826:
[----:B------:R0:W-:Y:S01]  /*9fe0*/  STG.E.U8 desc[UR36][R4.64], R0 ;  /* 0x0000000004007986 */ /* 0x0001e2000c101124 */
[----:B------:R-:W-:Y:S05]  /*9ff0*/  BRA `(.L_x_2806) ;  /* 0x0000000400047947 */ /* 0x000fea0003800000 */
.L_x_2824:
        /* <DEDUP_REMOVED lines=17> */
.L_x_2831:
[----:B------:R-:W-:-:S04]  /*a110*/  LOP3.LUT R0, R23, 0x80000000, RZ, 0xc0, !PT ;  /* 0x8000000017007812 */ /* 0x000fc800078ec0ff */
[----:B------:R-:W-:-:S04]  /*a120*/  SHF.R.U32.HI R0, RZ, 0x18, R0 ;  /* 0x00000018ff007819 */ /* 0x000fc80000011600 */
[----:B------:R-:W-:-:S07]  /*a130*/  LOP3.LUT R0, R3, R0, RZ, 0xfc, !PT ;  /* 0x0000000003007212 */ /* 0x000fce00078efcff */
.L_x_2830:
[----:B------:R-:W-:Y:S05]  /*a140*/  BSYNC B0 ;  /* 0x0000000000007941 */ /* 0x000fea0003800000 */
.L_x_2829:
[----:B------:R0:W-:Y:S01]  /*a150*/  STG.E.U8 desc[UR36][R4.64], R0 ;  /* 0x0000000004007986 */ /* 0x0001e2000c101124 */
[----:B------:R-:W-:Y:S05]  /*a160*/  BRA `(.L_x_2806) ;  /* 0x0000000000a87947 */ /* 0x000fea0003800000 */
.L_x_2823:
        /* <DEDUP_REMOVED lines=22> */
.L_x_2805:
        /* <DEDUP_REMOVED lines=11> */
[----:B-1--4-:R-:W-:Y:S02]  /*a380*/  IMAD.MOV.U32 R8, RZ, RZ, 0x65 ;  /* 0x00000065ff087424 */ /* 0x012fe400078e00ff */
[----:B------:R-:W-:Y:S02]  /*a390*/  IMAD.MOV.U32 R12, RZ, RZ, 0x1 ;  /* 0x00000001ff0c7424 */ /* 0x000fe400078e00ff */
[----:B------:R-:W-:-:S07]  /*a3a0*/  IMAD.MOV.U32 R13, RZ, RZ, RZ ;  /* 0x000000ffff0d7224 */ /* 0x000fce00078e00ff */
[----:B------:R-:W-:-:S07]  /*a3b0*/  LEPC R20, `(.L_x_2834) ;  /* 0x000000001014794e */ /* 0x000fce0000000000 */
[----:B0-----:R-:W-:Y:S05]  /*a3c0*/  CALL.ABS.NOINC R14 ;  /* 0x000000000e007343 */ /* 0x001fea0003c00000 */
.L_x_2834:
[----:B------:R-:W-:Y:S05]  /*a3d0*/  BRA `(.L_x_2806) ;  /* 0x00000000000c7947 */ /* 0x000fea0003800000 */
.L_x_2833:
[----:B------:R0:W-:Y:S01]  /*a3e0*/  STG.E.64 desc[UR36][R4.64], R22 ;  /* 0x0000001604007986 */ /* 0x0001e2000c101b24 */
[----:B------:R-:W-:Y:S05]  /*a3f0*/  BRA `(.L_x_2806) ;  /* 0x0000000000047947 */ /* 0x000fea0003800000 */
.L_x_2832:
[----:B------:R0:W-:Y:S02]  /*a400*/  STG.E desc[UR36][R4.64], R22 ;  /* 0x0000001604007986 */ /* 0x0001e4000c101924 */
.L_x_2806:
[----:B------:R-:W-:-:S07]  /*a410*/  VIADD R33, R33, 0x80 ;  /* 0x0000008021217836 */ /* 0x000fce0000000000 */
.L_x_2766:
[----:B------:R-:W-:Y:S05]  /*a420*/  BSYNC B6 ;  /* 0x0000000000067941 */ /* 0x000fea0003800000 */
.L_x_2765:
[----:B------:R-:W-:-:S13]  /*a430*/  ISETP.GE.AND P0, PT, R33, R2, PT ;  /* 0x000000022100720c */ /* 0x000fda0003f06270 */
[----:B------:R-:W-:Y:S05]  /*a440*/  @P0 EXIT ;  /* 0x000000000000094d */ /* 0x000fea0003800000 */
[----:B0--34-:R-:W0:Y:S01]  /*a450*/  LDC.64 R2, c[0x0][0x218] ;  /* 0x00008600ff027b82 */ /* 0x019e220000000a00 */
        /* <DEDUP_REMOVED lines=18> */
.L_x_2838:
[----:B------:R-:W-:Y:S01]  /*a580*/  STG.E.U8 desc[UR36][R2.64], R16 ;  /* 0x0000001002007986 */ /* 0x000fe2000c101124 */
[----:B------:R-:W-:Y:S05]  /*a590*/  EXIT ;  /* 0x000000000000794d */ /* 0x000fea0003800000 */
.L_x_2837:
        /* <DEDUP_REMOVED lines=8> */
.L_x_2841:
[----:B------:R-:W-:Y:S01]  /*a620*/  STG.E desc[UR36][R2.64], R16 ;  /* 0x0000001002007986 */ /* 0x000fe2000c101924 */
[----:B------:R-:W-:Y:S05]  /*a630*/  EXIT ;  /* 0x000000000000794d */ /* 0x000fea0003800000 */
.L_x_2840:
[----:B------:R-:W-:Y:S01]  /*a640*/  STG.E.U16 desc[UR36][R2.64], R16 ;  /* 0x0000001002007986 */ /* 0x000fe2000c101524 */
[----:B------:R-:W-:Y:S05]  /*a650*/  EXIT ;  /* 0x000000000000794d */ /* 0x000fea0003800000 */
.L_x_2836:
        /* <DEDUP_REMOVED lines=9> */
.L_x_2843:
[----:B------:R-:W0:Y:S02]  /*a6f0*/  I2F.S64 R0, R16 ;  /* 0x0000001000007312 */ /* 0x000e240000301400 */
[----:B0-----:R-:W-:-:S05]  /*a700*/  F2FP.F16.F32.PACK_AB R0, RZ, R0 ;  /* 0x00000000ff00723e */ /* 0x001fca00000000ff */
[----:B------:R-:W-:Y:S01]  /*a710*/  STG.E.U16 desc[UR36][R2.64], R0 ;  /* 0x0000000002007986 */ /* 0x000fe2000c101524 */
[----:B------:R-:W-:Y:S05]  /*a720*/  EXIT ;  /* 0x000000000000794d */ /* 0x000fea0003800000 */
.L_x_2842:
[----:B------:R-:W-:-:S13]  /*a730*/  ISETP.NE.AND P0, PT, R0, 0x7, PT ;  /* 0x000000070000780c */ /* 0x000fda0003f05270 */
[----:B------:R-:W-:Y:S05]  /*a740*/  @!P0 BRA `(.L_x_2844) ;  /* 0x0000000000348947 */ /* 0x000fea0003800000 */
[----:B------:R-:W-:-:S13]  /*a750*/  ISETP.NE.AND P0, PT, R0, 0x8, PT ;  /* 0x000000080000780c */ /* 0x000fda0003f05270 */
[----:B------:R-:W-:Y:S05]  /*a760*/  @!P0 BRA `(.L_x_2845) ;  /* 0x0000000000188947 */ /* 0x000fea0003800000 */
[----:B------:R-:W-:-:S13]  /*a770*/  ISETP.NE.AND P0, PT, R0, 0x9, PT ;  /* 0x000000090000780c */ /* 0x000fda0003f05270 */
[----:B------:R-:W-:Y:S05]  /*a780*/  @P0 BRA `(.L_x_2839) ;  /* 0x0000000800800947 */ /* 0x000fea0003800000 */
[----:B--2---:R-:W0:Y:S01]  /*a790*/  I2F.S64 R4, R16 ;  /* 0x0000001000047312 */ /* 0x004e220000301400 */
[----:B------:R-:W-:-:S05]  /*a7a0*/  IMAD.MOV.U32 R5, RZ, RZ, RZ ;  /* 0x000000ffff057224 */ /* 0x000fca00078e00ff */
[----:B0-----:R-:W-:Y:S01]  /*a7b0*/  STG.E.64 desc[UR36][R2.64], R4 ;  /* 0x0000000402007986 */ /* 0x001fe2000c101b24 */
[----:B------:R-:W-:Y:S05]  /*a7c0*/  EXIT ;  /* 0x000000000000794d */ /* 0x000fea0003800000 */
.L_x_2845:
[----:B------:R-:W2:Y:S02]  /*a7d0*/  I2F.S64 R16, R16 ;  /* 0x0000001000107312 */ /* 0x000ea40000301400 */
[----:B--2---:R-:W-:-:S04]  /*a7e0*/  F2FP.F16.F32.PACK_AB R5, RZ, R16 ;  /* 0x00000010ff05723e */ /* 0x004fc800000000ff */
[----:B------:R-:W-:-:S05]  /*a7f0*/  PRMT R5, R5, 0x5410, RZ ;  /* 0x0000541005057816 */ /* 0x000fca00000000ff */
[----:B------:R-:W-:Y:S01]  /*a800*/  STG.E desc[UR36][R2.64], R5 ;  /* 0x0000000502007986 */ /* 0x000fe2000c101924 */
[----:B------:R-:W-:Y:S05]  /*a810*/  EXIT ;  /* 0x000000000000794d */ /* 0x000fea0003800000 */
.L_x_2844:
[----:B------:R-:W0:Y:S02]  /*a820*/  I2F.F64.S64 R16, R16 ;  /* 0x0000001000107312 */ /* 0x000e240000301c00 */
[----:B0-----:R-:W-:Y:S01]  /*a830*/  STG.E.64 desc[UR36][R2.64], R16 ;  /* 0x0000001002007986 */ /* 0x001fe2000c101b24 */
[----:B------:R-:W-:Y:S05]  /*a840*/  EXIT ;  /* 0x000000000000794d */ /* 0x000fea0003800000 */
.L_x_2835:
        /* <DEDUP_REMOVED lines=10> */
[----:B--2---:R-:W-:-:S05]  /*a8f0*/  SEL R5, RZ, 0x1, !P0 ;  /* 0x00000001ff057807 */ /* 0x004fca0004000000 */
[----:B------:R-:W-:Y:S01]  /*a900*/  STG.E.U8 desc[UR36][R2.64], R5 ;  /* 0x0000000502007986 */ /* 0x000fe2000c101124 */
[----:B------:R-:W-:Y:S05]  /*a910*/  EXIT ;  /* 0x000000000000794d */ /* 0x000fea0003800000 */
.L_x_2848:
[----:B------:R-:W0:Y:S01]  /*a920*/  I2F.F64.S64 R16, R16 ;  /* 0x0000001000107312 */ /* 0x000e220000301c00 */
[----:B------:R-:W-:-:S05]  /*a930*/  CS2R R18, SRZ ;  /* 0x0000000000127805 */ /* 0x000fca000001ff00 */
[----:B0-----:R-:W-:Y:S01]  /*a940*/  STG.E.128 desc[UR36][R2.64], R16 ;  /* 0x0000001002007986 */ /* 0x001fe2000c101d24 */
[----:B------:R-:W-:Y:S05]  /*a950*/  EXIT ;  /* 0x000000000000794d */ /* 0x000fea0003800000 */
.L_x_2847:
[----:B------:R-:W-:-:S13]  /*a960*/  ISETP.NE.AND P0, PT, R0, 0xf, PT ;  /* 0x0000000f0000780c */ /* 0x000fda0003f05270 */
[----:B------:R-:W-:Y:S05]  /*a970*/  @!P0 BRA `(.L_x_2849) ;  /* 0x0000000000b48947 */ /* 0x000fea0003800000 */
[----:B------:R-:W-:-:S13]  /*a980*/  ISETP.NE.AND P0, PT, R0, 0x17, PT ;  /* 0x000000170000780c */ /* 0x000fda0003f05270 */
[----:B------:R-:W-:Y:S05]  /*a990*/  @!P0 BRA `(.L_x_2850) ;  /* 0x0000000000548947 */ /* 0x000fea0003800000 */
[----:B------:R-:W-:-:S13]  /*a9a0*/  ISETP.NE.AND P0, PT, R0, 0x18, PT ;  /* 0x000000180000780c */ /* 0x000fda0003f05270 */
[----:B------:R-:W-:Y:S05]  /*a9b0*/  @P0 BRA `(.L_x_2839) ;  /* 0x0000000400f40947 */ /* 0x000fea0003800000 */
[----:B------:R-:W2:Y:S01]  /*a9c0*/  I2F.S64 R17, R16 ;  /* 0x0000001000117312 */ /* 0x000ea20000301400 */
[----:B------:R-:W-:Y:S01]  /*a9d0*/  BSSY B0, `(.L_x_2851) ;  /* 0x000000e000007945 */ /* 0x000fe20003800000 */
[C---:B--2---:R-:W-:Y:S02]  /*a9e0*/  LOP3.LUT R4, R17.reuse, 0x7fffffff, RZ, 0xc0, !PT ;  /* 0x7fffffff11047812 */ /* 0x044fe400078ec0ff */
        /* <DEDUP_REMOVED lines=12> */
.L_x_2852:
[----:B------:R-:W-:Y:S05]  /*aab0*/  BSYNC B0 ;  /* 0x0000000000007941 */ /* 0x000fea0003800000 */
.L_x_2851:
[----:B------:R-:W-:-:S05]  /*aac0*/  LOP3.LUT R5, R0, R5, RZ, 0xfc, !PT ;  /* 0x0000000500057212 */ /* 0x000fca00078efcff */
[----:B------:R-:W-:Y:S01]  /*aad0*/  STG.E.U8 desc[UR36][R2.64], R5 ;  /* 0x0000000502007986 */ /* 0x000fe2000c101124 */
[----:B------:R-:W-:Y:S05]  /*aae0*/  EXIT ;  /* 0x000000000000794d */ /* 0x000fea0003800000 */
.L_x_2850:
[----:B------:R-:W2:Y:S01]  /*aaf0*/  I2F.S64 R17, R16 ;  /* 0x0000001000117312 */ /* 0x000ea20000301400 */
[----:B------:R-:W-:Y:S01]  /*ab00*/  BSSY B0, `(.L_x_2853) ;  /* 0x000000f000007945 */ /* 0x000fe20003800000 */
[----:B--2---:R-:W-:-:S04]  /*ab10*/  LOP3.LUT R4, R17, 0x7fffffff, RZ, 0xc0, !PT ;  /* 0x7fffffff11047812 */ /* 0x004fc800078ec0ff */
        /* <DEDUP_REMOVED lines=10> */
.L_x_2854:
[----:B------:R-:W-:Y:S01]  /*abc0*/  IMAD.MOV.U32 R0, RZ, RZ, 0x7f ;  /* 0x0000007fff007424 */ /* 0x000fe200078e00ff */
[----:B------:R-:W-:-:S04]  /*abd0*/  ISETP.GT.U32.AND P0, PT, R4, 0x7f800000, PT ;  /* 0x7f8000000400780c */ /* 0x000fc80003f04070 */
[----:B------:R-:W-:-:S09]  /*abe0*/  SEL R0, R0, 0x7c, P0 ;  /* 0x0000007c00007807 */ /* 0x000fd20000000000 */
.L_x_2855:
[----:B------:R-:W-:Y:S05]  /*abf0*/  BSYNC B0 ;  /* 0x0000000000007941 */ /* 0x000fea0003800000 */
.L_x_2853:
[----:B------:R-:W-:-:S04]  /*ac00*/  LOP3.LUT R4, R17, 0x80000000, RZ, 0xc0, !PT ;  /* 0x8000000011047812 */ /* 0x000fc800078ec0ff */
[----:B------:R-:W-:-:S04]  /*ac10*/  SHF.R.U32.HI R5, RZ, 0x18, R4 ;  /* 0x00000018ff057819 */ /* 0x000fc80000011604 */
[----:B------:R-:W-:-:S05]  /*ac20*/  LOP3.LUT R5, R0, R5, RZ, 0xfc, !PT ;  /* 0x0000000500057212 */ /* 0x000fca00078efcff */
[----:B------:R-:W-:Y:S01]  /*ac30*/  STG.E.U8 desc[UR36][R2.64], R5 ;  /* 0x0000000502007986 */ /* 0x000fe2000c101124 */
[----:B------:R-:W-:Y:S05]  /*ac40*/  EXIT ;  /* 0x000000000000794d */ /* 0x000fea0003800000 */
.L_x_2849:
[----:B------:R-:W0:Y:S02]  /*ac50*/  I2F.S64 R0, R16 ;  /* 0x0000001000007312 */ /* 0x000e240000301400 */
[----:B0-----:R-:W-:-:S05]  /*ac60*/  F2FP.BF16.F32.PACK_AB R0, RZ, R0 ;  /* 0x00000000ff00723e */ /* 0x001fca00000010ff */
[----:B------:R-:W-:Y:S01]  /*ac70*/  STG.E.U16 desc[UR36][R2.64], R0 ;  /* 0x0000000002007986 */ /* 0x000fe2000c101524 */
[----:B------:R-:W-:Y:S05]  /*ac80*/  EXIT ;  /* 0x000000000000794d */ /* 0x000fea0003800000 */
.L_x_2846:
        /* <DEDUP_REMOVED lines=10> */
.L_x_2858:
[----:B------:R-:W2:Y:S01]  /*ad30*/  I2F.S64 R17, R16 ;  /* 0x0000001000117312 */ /* 0x000ea20000301400 */
[----:B------:R-:W-:Y:S01]  /*ad40*/  BSSY B0, `(.L_x_2859) ;  /* 0x0000014000007945 */ /* 0x000fe20003800000 */
[----:B------:R-:W-:Y:S01]  /*ad50*/  IMAD.MOV.U32 R0, RZ, RZ, 0x80 ;  /* 0x00000080ff007424 */ /* 0x000fe200078e00ff */
[----:B--2---:R-:W-:-:S04]  /*ad60*/  LOP3.LUT R5, R17, 0x7fffffff, RZ, 0xc0, !PT ;  /* 0x7fffffff11057812 */ /* 0x004fc800078ec0ff */
        /* <DEDUP_REMOVED lines=13> */
.L_x_2861:
[----:B------:R-:W-:-:S04]  /*ae40*/  LOP3.LUT R0, R17, 0x80000000, RZ, 0xc0, !PT ;  /* 0x8000000011007812 */ /* 0x000fc800078ec0ff */
[----:B------:R-:W-:-:S04]  /*ae50*/  SHF.R.U32.HI R5, RZ, 0x18, R0 ;  /* 0x00000018ff057819 */ /* 0x000fc80000011600 */
[----:B------:R-:W-:-:S04]  /*ae60*/  LOP3.LUT R4, R4, R5, RZ, 0xfc, !PT ;  /* 0x0000000504047212 */ /* 0x000fc800078efcff */
[----:B------:R-:W-:-:S07]  /*ae70*/  PRMT R0, R4, 0x7610, R0 ;  /* 0x0000761004007816 */ /* 0x000fce0000000000 */
.L_x_2860:
[----:B------:R-:W-:Y:S05]  /*ae80*/  BSYNC B0 ;  /* 0x0000000000007941 */ /* 0x000fea0003800000 */
.L_x_2859:
[----:B------:R-:W-:Y:S01]  /*ae90*/  STG.E.U8 desc[UR36][R2.64], R0 ;  /* 0x0000000002007986 */ /* 0x000fe2000c101124 */
[----:B------:R-:W-:Y:S05]  /*aea0*/  EXIT ;  /* 0x000000000000794d */ /* 0x000fea0003800000 */
.L_x_2857:
        /* <DEDUP_REMOVED lines=17> */
.L_x_2864:
[----:B------:R-:W-:-:S04]  /*afc0*/  LOP3.LUT R0, R17, 0x80000000, RZ, 0xc0, !PT ;  /* 0x8000000011007812 */ /* 0x000fc800078ec0ff */
[----:B------:R-:W-:-:S04]  /*afd0*/  SHF.R.U32.HI R5, RZ, 0x18, R0 ;  /* 0x00000018ff057819 */ /* 0x000fc80000011600 */
[----:B------:R-:W-:-:S04]  /*afe0*/  LOP3.LUT R4, R4, R5, RZ, 0xfc, !PT ;  /* 0x0000000504047212 */ /* 0x000fc800078efcff */
[----:B------:R-:W-:-:S07]  /*aff0*/  PRMT R0, R4, 0x7610, R0 ;  /* 0x0000761004007816 */ /* 0x000fce0000000000 */
.L_x_2863:
[----:B------:R-:W-:Y:S05]  /*b000*/  BSYNC B0 ;  /* 0x0000000000007941 */ /* 0x000fea0003800000 */
.L_x_2862:
[----:B------:R-:W-:Y:S01]  /*b010*/  STG.E.U8 desc[UR36][R2.64], R0 ;  /* 0x0000000002007986 */ /* 0x000fe2000c101124 */
[----:B------:R-:W-:Y:S05]  /*b020*/  EXIT ;  /* 0x000000000000794d */ /* 0x000fea0003800000 */
.L_x_2856:
[----:B------:R-:W-:-:S13]  /*b030*/  ISETP.NE.AND P0, PT, R0, 0x1c, PT ;  /* 0x0000001c0000780c */ /* 0x000fda0003f05270 */
[----:B------:R-:W-:Y:S05]  /*b040*/  @!P0 BRA `(.L_x_2865) ;  /* 0x00000000009c8947 */ /* 0x000fea0003800000 */
[----:B------:R-:W-:-:S13]  /*b050*/  ISETP.NE.AND P0, PT, R0, 0x1d, PT ;  /* 0x0000001d0000780c */ /* 0x000fda0003f05270 */
[----:B------:R-:W-:Y:S05]  /*b060*/  @!P0 BRA `(.L_x_2866) ;  /* 0x00000000008c8947 */ /* 0x000fea0003800000 */
[----:B------:R-:W-:-:S13]  /*b070*/  ISETP.NE.AND P0, PT, R0, 0x2c, PT ;  /* 0x0000002c0000780c */ /* 0x000fda0003f05270 */
[----:B------:R-:W-:Y:S05]  /*b080*/  @P0 BRA `(.L_x_2839) ;  /* 0x0000000000400947 */ /* 0x000fea0003800000 */
[----:B------:R-:W2:Y:S02]  /*b090*/  I2F.S64 R16, R16 ;  /* 0x0000001000107312 */ /* 0x000ea40000301400 */
[----:B--2---:R-:W-:-:S04]  /*b0a0*/  SHF.R.U32.HI R4, RZ, 0x17, R16 ;  /* 0x00000017ff047819 */ /* 0x004fc80000011610 */
        /* <DEDUP_REMOVED lines=14> */
.L_x_2839:
[----:B------:R-:W-:Y:S01]  /*b190*/  MOV R0, 0x0 ;  /* 0x0000000000007802 */ /* 0x000fe20000000f00 */
[----:B------:R-:W-:Y:S01]  /*b1a0*/  ULDC.64 UR4, c[0x4][0x138] ;  /* 0x01004e0000047ab9 */ /* 0x000fe20000000a00 */
[----:B------:R-:W-:Y:S01]  /*b1b0*/  ULDC.64 UR6, c[0x4][0x40] ;  /* 0x0100100000067ab9 */ /* 0x000fe20000000a00 */
[----:B--2---:R-:W-:Y:S01]  /*b1c0*/  IMAD.U32 R4, RZ, RZ, UR4 ;  /* 0x00000004ff047e24 */ /* 0x004fe2000f8e00ff */
        /* <DEDUP_REMOVED lines=12> */
.L_x_2867:
[----:B------:R-:W-:Y:S05]  /*b290*/  EXIT ;  /* 0x000000000000794d */ /* 0x000fea0003800000 */
.L_x_2866:
[----:B------:R-:W-:Y:S01]  /*b2a0*/  STG.E.64 desc[UR36][R2.64], R16 ;  /* 0x0000001002007986 */ /* 0x000fe2000c101b24 */
[----:B------:R-:W-:Y:S05]  /*b2b0*/  EXIT ;  /* 0x000000000000794d */ /* 0x000fea0003800000 */
.L_x_2865:
[----:B------:R-:W-:Y:S01]  /*b2c0*/  STG.E desc[UR36][R2.64], R16 ;  /* 0x0000001002007986 */ /* 0x000fe2000c101924 */
[----:B------:R-:W-:Y:S05]  /*b2d0*/  EXIT ;  /* 0x000000000000794d */ /* 0x000fea0003800000 */
.L_x_2868:
        /* <DEDUP_REMOVED lines=10> */
.L_x_20513:


//--------------------- .text._ZN2at6native18elementwise_kernelILi128ELi2EZNS0_22gpu_kernel_impl_nocastINS0_13BinaryFunctorIlllZZZNS0_18rshift_kernel_cudaERNS_18TensorIteratorBaseEENKUlvE_clEvENKUlvE2_clEvEUlllE_EEEEvS5_RKT_EUliE_EEviT1_ --------------------------
	.section	.text._ZN2at6native18elementwise_kernelILi128ELi2EZNS0_22gpu_kernel_impl_nocastINS0_13BinaryFunctorIlllZZZNS0_18rshift_kernel_cudaERNS_18TensorIteratorBaseEENKUlvE_clEvENKUlvE2_clEvEUlllE_EEEEvS5_RKT_EUliE_EEviT1_,"ax",@progbits
	.align	128
        .global         _ZN2at6native18elementwise_kernelILi128ELi2EZNS0_22gpu_kernel_impl_nocastINS0_13BinaryFunctorIlllZZZNS0_18rshift_kernel_cudaERNS_18TensorIteratorBaseEENKUlvE_clEvENKUlvE2_clEvEUlllE_EEEEvS5_RKT_EUliE_EEviT1_
        .type           _ZN2at6native18elementwise_kernelILi128ELi2EZNS0_22gpu_kernel_impl_nocastINS0_13BinaryFunctorIlllZZZNS0_18rshift_kernel_cudaERNS_18TensorIteratorBaseEENKUlvE_clEvENKUlvE2_clEvEUlllE_EEEEvS5_RKT_EUliE_EEviT1_,@function
        .size           _ZN2at6native18elementwise_kernelILi128ELi2EZNS0_22gpu_kernel_impl_nocastINS0_13BinaryFunctorIlllZZZNS0_18rshift_kernel_cudaERNS_18TensorIteratorBaseEENKUlvE_clEvENKUlvE2_clEvEUlllE_EEEEvS5_RKT_EUliE_EEviT1_,(.L_x_20514 - _ZN2at6native18elementwise_kernelILi128ELi2EZNS0_22gpu_kernel_impl_nocastINS0_13BinaryFunctorIlllZZZNS0_18rshift_kernel_cudaERNS_18TensorIteratorBaseEENKUlvE_clEvENKUlvE2_clEvEUlllE_EEEEvS5_RKT_EUliE_EEviT1_)
        .other          _ZN2at6native18elementwise_kernelILi128ELi2EZNS0_22gpu_kernel_impl_nocastINS0_13BinaryFunctorIlllZZZNS0_18rshift_kernel_cudaERNS_18TensorIteratorBaseEENKUlvE_clEvENKUlvE2_clEvEUlllE_EEEEvS5_RKT_EUliE_EEviT1_,@"STO_CUDA_ENTRY STV_DEFAULT"
_ZN2at6native18elementwise_kernelILi128ELi2EZNS0_22gpu_kernel_impl_nocastINS0_13BinaryFunctorIlllZZZNS0_18rshift_kernel_cudaERNS_18TensorIteratorBaseEENKUlvE_clEvENKUlvE2_clEvEUlllE_EEEEvS5_RKT_EUliE_EEviT1_:
.text._ZN2at6native18elementwise_kernelILi128ELi2EZNS0_22gpu_kernel_impl_nocastINS0_13BinaryFunctorIlllZZZNS0_18rshift_kernel_cudaERNS_18TensorIteratorBaseEENKUlvE_clEvENKUlvE2_clEvEUlllE_EEEEvS5_RKT_EUliE_EEviT1_:
[----:B------:R-:W-:Y:S01]  /*0000*/  LDC R1, c[0x0][0x28] ;  /* 0x00000a00ff017b82 */ /* 0x000fe20000000800 */
[----:B------:R-:W0:Y:S01]  /*0010*/  S2R R0, SR_CTAID.X ;  /* 0x0000000000007919 */ /* 0x000e220000002500 */
[----:B------:R-:W-:Y:S01]  /*0020*/  ULDC UR6, c[0x0][0x210] ;  /* 0x0000840000067ab9 */ /* 0x000fe20000000800 */
[----:B------:R-:W-:Y:S01]  /*0030*/  ULDC.64 UR4, c[0x0][0x208] ;  /* 0x0000820000047ab9 */ /* 0x000fe20000000a00 */
[----:B------:R-:W-:Y:S01]  /*0040*/  BSSY B0, `(.L_x_2869) ;  /* 0x0000179000007945 */ /* 0x000fe20003800000 */
[----:B------:R-:W0:Y:S02]  /*0050*/  S2R R3, SR_TID.X ;  /* 0x0000000000037919 */ /* 0x000e240000002100 */
[----:B0-----:R-:W-:-:S04]  /*0060*/  LEA R0, R0, R3, 0x8 ;  /* 0x0000000300007211 */ /* 0x001fc800078e40ff */
[----:B------:R-:W-:Y:S02]  /*0070*/  ISETP.GE.AND P0, PT, R0, UR6, PT ;  /* 0x0000000600007c0c */ /* 0x000fe4000bf06270 */
[----:B------:R-:W-:-:S11]  /*0080*/  MOV R11, R0 ;  /* 0x00000000000b7202 */ /* 0x000fd60000000f00 */
[----:B------:R-:W-:Y:S05]  /*0090*/  @P0 BRA `(.L_x_2870) ;  /* 0x0000001400cc0947 */ /* 0x000fea0003800000 */
[----:B------:R-:W0:Y:S01]  /*00a0*/  LDC R5, c[0x0][0x218] ;  /* 0x00008600ff057b82 */ /* 0x000e220000000800 */
[----:B------:R-:W-:Y:S01]  /*00b0*/  HFMA2.MMA R4, -RZ, RZ, 0, 0 ;  /* 0x00000000ff047435 */ /* 0x000fe200000001ff */
[----:B------:R-:W-:Y:S02]  /*00c0*/  CS2R R2, SRZ ;  /* 0x0000000000027805 */ /* 0x000fe4000001ff00 */
        /* <DEDUP_REMOVED lines=350> */
.L_x_2871:
[----:B------:R-:W-:Y:S02]  /*16b0*/  ULDC.64 UR8, c[0x0][0x488] ;  /* 0x0001220000087ab9 */ /* 0x000fe40000000a00 */
[----:B------:R-:W-:-:S04]  /*16c0*/  IADD3 R4, P0, R4, UR8, RZ ;  /* 0x0000000804047c10 */ /* 0x000fc8000ff1e0ff */
[----:B------:R-:W-:Y:S01]  /*16d0*/  IADD3.X R5, RZ, UR9, RZ, P0, !PT ;  /* 0x00000009ff057c10 */ /* 0x000fe200087fe4ff */
[----:B------:R-:W-:Y:S02]  /*16e0*/  ULDC.64 UR8, c[0x0][0x480] ;  /* 0x0001200000087ab9 */ /* 0x000fe40000000a00 */
[----:B------:R-:W-:-:S03]  /*16f0*/  IADD3 R6, P0, R2, UR8, RZ ;  /* 0x0000000802067c10 */ /* 0x000fc6000ff1e0ff */
[----:B------:R-:W2:Y:S01]  /*1700*/  LDG.E.64 R4, desc[UR4][R4.64] ;  /* 0x0000000404047981 */ /* 0x000ea2000c1e1b00 */
[----:B------:R-:W-:Y:S01]  /*1710*/  IADD3.X R7, RZ, UR9, RZ, P0, !PT ;  /* 0x00000009ff077c10 */ /* 0x000fe200087fe4ff */
[----:B------:R-:W-:-:S05]  /*1720*/  ULDC.64 UR8, c[0x0][0x478] ;  /* 0x00011e0000087ab9 */ /* 0x000fca0000000a00 */
[----:B------:R-:W3:Y:S01]  /*1730*/  LDG.E.64 R6, desc[UR4][R6.64] ;  /* 0x0000000406067981 */ /* 0x000ee2000c1e1b00 */
[----:B------:R-:W-:Y:S02]  /*1740*/  IADD3 R8, P1, R3, UR8, RZ ;  /* 0x0000000803087c10 */ /* 0x000fe4000ff3e0ff */
[----:B------:R-:W-:Y:S02]  /*1750*/  IADD3 R11, R0, 0x80, RZ ;  /* 0x00000080000b7810 */ /* 0x000fe40007ffe0ff */
[----:B------:R-:W-:Y:S02]  /*1760*/  IADD3.X R9, RZ, UR9, RZ, P1, !PT ;  /* 0x00000009ff097c10 */ /* 0x000fe40008ffe4ff */
[----:B--2---:R-:W-:-:S04]  /*1770*/  ISETP.LT.U32.AND P0, PT, R4, 0x3f, PT ;  /* 0x0000003f0400780c */ /* 0x004fc80003f01070 */
[----:B------:R-:W-:-:S04]  /*1780*/  ISETP.LT.U32.AND.EX P0, PT, R5, RZ, PT, P0 ;  /* 0x000000ff0500720c */ /* 0x000fc80003f01100 */
[----:B------:R-:W-:-:S04]  /*1790*/  SEL R3, R4, 0x3f, P0 ;  /* 0x0000003f04037807 */ /* 0x000fc80000000000 */
[-CC-:B---3--:R-:W-:Y:S02]  /*17a0*/  SHF.R.S64 R2, R6, R3.reuse, R7.reuse ;  /* 0x0000000306027219 */ /* 0x188fe40000001007 */
[----:B------:R-:W-:-:S05]  /*17b0*/  SHF.R.S32.HI R3, RZ, R3, R7 ;  /* 0x00000003ff037219 */ /* 0x000fca0000011407 */
[----:B------:R0:W-:Y:S02]  /*17c0*/  STG.E.64 desc[UR4][R8.64], R2 ;  /* 0x0000000208007986 */ /* 0x0001e4000c101b04 */
.L_x_2870:
[----:B------:R-:W-:Y:S05]  /*17d0*/  BSYNC B0 ;  /* 0x0000000000007941 */ /* 0x000fea0003800000 */
.L_x_2869:
[----:B------:R-:W-:-:S13]  /*17e0*/  ISETP.GE.AND P0, PT, R11, UR6, PT ;  /* 0x000000060b007c0c */ /* 0x000fda000bf06270 */
[----:B------:R-:W-:Y:S05]  /*17f0*/  @P0 EXIT ;  /* 0x000000000000094d */ /* 0x000fea0003800000 */
[----:B0-----:R-:W0:Y:S01]  /*1800*/  LDC R8, c[0x0][0x218] ;  /* 0x00008600ff087b82 */ /* 0x001e220000000800 */
        /* <DEDUP_REMOVED lines=335> */
[----:B------:R-:W-:-:S03]  /*2d00*/  @P0 MOV R8, RZ ;  /* 0x000000ff00080202 */ /* 0x000fc60000000f00 */
[----:B------:R-:W1:Y:S08]  /*2d10*/  @P0 LDC R13, c[0x0][0x33c] ;  /* 0x0000cf00ff0d0b82 */ /* 0x000e700000000800 */
[----:B------:R-:W2:Y:S08]  /*2d20*/  @P0 LDC.64 R6, c[0x0][0x468] ;  /* 0x00011a00ff060b82 */ /* 0x000eb00000000a00 */
[----:B------:R-:W3:Y:S01]  /*2d30*/  @P0 LDC R12, c[0x0][0x470] ;  /* 0x00011c00ff0c0b82 */ /* 0x000ee20000000800 */
[----:B0-----:R-:W-:-:S05]  /*2d40*/  @P0 IMAD.HI.U32 R4, R9, R10, R8 ;  /* 0x0000000a09040227 */ /* 0x001fca00078e0008 */
[----:B------:R-:W-:Y:S02]  /*2d50*/  @P0 SHF.R.U32.HI R4, RZ, R11, R4 ;  /* 0x0000000bff040219 */ /* 0x000fe40000011604 */
[----:B------:R-:W-:Y:S02]  /*2d60*/  IADD3 R11, -R9, RZ, RZ ;  /* 0x000000ff090b7210 */ /* 0x000fe40007ffe1ff */
[----:B------:R-:W-:-:S03]  /*2d70*/  @P0 IADD3 R8, -R4, RZ, RZ ;  /* 0x000000ff04080210 */ /* 0x000fc60007ffe1ff */
[----:B------:R-:W-:Y:S01]  /*2d80*/  IMAD R5, R11, UR8, R5 ;  /* 0x000000080b057c24 */ /* 0x000fe2000f8e0205 */
[----:B------:R-:W-:Y:S01]  /*2d90*/  ULDC.64 UR8, c[0x0][0x460] ;  /* 0x0001180000087ab9 */ /* 0x000fe20000000a00 */
[----:B-1----:R-:W-:Y:S02]  /*2da0*/  @P0 IMAD R9, R13, R8, R9 ;  /* 0x000000080d090224 */ /* 0x002fe400078e0209 */
[C---:B------:R-:W-:Y:S02]  /*2db0*/  IMAD R3, R5.reuse, UR6, R3 ;  /* 0x0000000605037c24 */ /* 0x040fe4000f8e0203 */
[C---:B------:R-:W-:Y:S02]  /*2dc0*/  IMAD R0, R5.reuse, UR8, R0 ;  /* 0x0000000805007c24 */ /* 0x040fe4000f8e0200 */
[----:B------:R-:W-:Y:S02]  /*2dd0*/  IMAD R2, R5, UR9, R2 ;  /* 0x0000000905027c24 */ /* 0x000fe4000f8e0202 */
[----:B--2---:R-:W-:-:S02]  /*2de0*/  @P0 IMAD R3, R9, R6, R3 ;  /* 0x0000000609030224 */ /* 0x004fc400078e0203 */
[C---:B------:R-:W-:Y:S02]  /*2df0*/  @P0 IMAD R0, R9.reuse, R7, R0 ;  /* 0x0000000709000224 */ /* 0x040fe400078e0200 */
[----:B---3--:R-:W-:-:S07]  /*2e00*/  @P0 IMAD R2, R9, R12, R2 ;  /* 0x0000000c09020224 */ /* 0x008fce00078e0202 */
.L_x_2872:
        /* <DEDUP_REMOVED lines=9> */
[----:B------:R-:W-:-:S04]  /*2ea0*/  IADD3 R8, P1, R3, UR6, RZ ;  /* 0x0000000603087c10 */ /* 0x000fc8000ff3e0ff */
[----:B------:R-:W-:Y:S02]  /*2eb0*/  IADD3.X R9, RZ, UR7, RZ, P1, !PT ;  /* 0x00000007ff097c10 */ /* 0x000fe40008ffe4ff */
[----:B--2---:R-:W-:-:S04]  /*2ec0*/  ISETP.LT.U32.AND P0, PT, R4, 0x3f, PT ;  /* 0x0000003f0400780c */ /* 0x004fc80003f01070 */
[----:B------:R-:W-:-:S04]  /*2ed0*/  ISETP.LT.U32.AND.EX P0, PT, R5, RZ, PT, P0 ;  /* 0x000000ff0500720c */ /* 0x000fc80003f01100 */
[----:B------:R-:W-:-:S04]  /*2ee0*/  SEL R3, R4, 0x3f, P0 ;  /* 0x0000003f04037807 */ /* 0x000fc80000000000 */
[-CC-:B---3--:R-:W-:Y:S02]  /*2ef0*/  SHF.R.S64 R2, R6, R3.reuse, R7.reuse ;  /* 0x0000000306027219 */ /* 0x188fe40000001007 */
[----:B------:R-:W-:-:S05]  /*2f00*/  SHF.R.S32.HI R3, RZ, R3, R7 ;  /* 0x00000003ff037219 */ /* 0x000fca0000011407 */
[----:B------:R-:W-:Y:S01]  /*2f10*/  STG.E.64 desc[UR4][R8.64], R2 ;  /* 0x0000000208007986 */ /* 0x000fe2000c101b04 */
[----:B------:R-:W-:Y:S05]  /*2f20*/  EXIT ;  /* 0x000000000000794d */ /* 0x000fea0003800000 */
.L_x_2873:
        /* <DEDUP_REMOVED lines=13> */
.L_x_20514:


//--------------------- .text._ZN2at6native27unrolled_elementwise_kernelINS0_13BinaryFunctorIlllZZZNS0_18rshift_kernel_cudaERNS_18TensorIteratorBaseEENKUlvE_clEvENKUlvE2_clEvEUlllE_EESt5arrayIPcLm3EELi4E23TrivialOffsetCalculatorILi2EjESC_ILi1EjENS0_6memory15LoadWithoutCastENSF_16StoreWithoutCastEEEviT_T0_T2_T3_T4_T5_ --------------------------
	.section	.text._ZN2at6native27unrolled_elementwise_kernelINS0_13BinaryFunctorIlllZZZNS0_18rshift_kernel_cudaERNS_18TensorIteratorBaseEENKUlvE_clEvENKUlvE2_clEvEUlllE_EESt5arrayIPcLm3EELi4E23TrivialOffsetCalculatorILi2EjESC_ILi1EjENS0_6memory15LoadWithoutCastENSF_16StoreWithoutCastEEEviT_T0_T2_T3_T4_T5_,"ax",@progbits
	.align	128
        .global         _ZN2at6native27unrolled_elementwise_kernelINS0_13BinaryFunctorIlllZZZNS0_18rshift_kernel_cudaERNS_18TensorIteratorBaseEENKUlvE_clEvENKUlvE2_clEvEUlllE_EESt5arrayIPcLm3EELi4E23TrivialOffsetCalculatorILi2EjESC_ILi1EjENS0_6memory15LoadWithoutCastENSF_16StoreWithoutCastEEEviT_T0_T2_T3_T4_T5_
        .type           _ZN2at6native27unrolled_elementwise_kernelINS0_13BinaryFunctorIlllZZZNS0_18rshift_kernel_cudaERNS_18TensorIteratorBaseEENKUlvE_clEvENKUlvE2_clEvEUlllE_EESt5arrayIPcLm3EELi4E23TrivialOffsetCalculatorILi2EjESC_ILi1EjENS0_6memory15LoadWithoutCastENSF_16StoreWithoutCastEEEviT_T0_T2_T3_T4_T5_,@function
        .size           _ZN2at6native27unrolled_elementwise_kernelINS0_13BinaryFunctorIlllZZZNS0_18rshift_kernel_cudaERNS_18TensorIteratorBaseEENKUlvE_clEvENKUlvE2_clEvEUlllE_EESt5arrayIPcLm3EELi4E23TrivialOffsetCalculatorILi2EjESC_ILi1EjENS0_6memory15LoadWithoutCastENSF_16StoreWithoutCastEEEviT_T0_T2_T3_T4_T5_,(.L_x_20515 - _ZN2at6native27unrolled_elementwise_kernelINS0_13BinaryFunctorIlllZZZNS0_18rshift_kernel_cudaERNS_18TensorIteratorBaseEENKUlvE_clEvENKUlvE2_clEvEUlllE_EESt5arrayIPcLm3EELi4E23TrivialOffsetCalculatorILi2EjESC_ILi1EjENS0_6memory15LoadWithoutCastENSF_16StoreWithoutCastEEEviT_T0_T2_T3_T4_T5_)
        .other          _ZN2at6native27unrolled_elementwise_kernelINS0_13BinaryFunctorIlllZZZNS0_18rshift_kernel_cudaERNS_18TensorIteratorBaseEENKUlvE_clEvENKUlvE2_clEvEUlllE_EESt5arrayIPcLm3EELi4E23TrivialOffsetCalculatorILi2EjESC_ILi1EjENS0_6memory15LoadWithoutCastENSF_16StoreWithoutCastEEEviT_T0_T2_T3_T4_T5_,@"STO_CUDA_ENTRY STV_DEFAULT"
_ZN2at6native27unrolled_elementwise_kernelINS0_13BinaryFunctorIlllZZZNS0_18rshift_kernel_cudaERNS_18TensorIteratorBaseEENKUlvE_clEvENKUlvE2_clEvEUlllE_EESt5arrayIPcLm3EELi4E23TrivialOffsetCalculatorILi2EjESC_ILi1EjENS0_6memory15LoadWithoutCastENSF_16StoreWithoutCastEEEviT_T0_T2_T3_T4_T5_:
.text._ZN2at6native27unrolled_elementwise_kernelINS0_13BinaryFunctorIlllZZZNS0_18rshift_kernel_cudaERNS_18TensorIteratorBaseEENKUlvE_clEvENKUlvE2_clEvEUlllE_EESt5arrayIPcLm3EELi4E23TrivialOffsetCalculatorILi2EjESC_ILi1EjENS0_6memory15LoadWithoutCastENSF_16StoreWithoutCastEEEviT_T0_T2_T3_T4_T5_:
[----:B------:R-:W-:Y:S01]  /*0000*/  LDC R1, c[0x0][0x28] ;  /* 0x00000a00ff017b82 */ /* 0x000fe20000000800 */
[----:B------:R-:W0:Y:S07]  /*0010*/  S2R R0, SR_CTAID.X ;  /* 0x0000000000007919 */ /* 0x000e2e0000002500 */
[----:B------:R-:W0:Y:S01]  /*0020*/  LDC R3, c[0x0][0x210] ;  /* 0x00008400ff037b82 */ /* 0x000e220000000800 */
[----:B------:R-:W-:Y:S01]  /*0030*/  ULDC.64 UR4, c[0x0][0x208] ;  /* 0x0000820000047ab9 */ /* 0x000fe20000000a00 */
[----:B------:R-:W1:Y:S01]  /*0040*/  S2R R23, SR_TID.X ;  /* 0x0000000000177919 */ /* 0x000e620000002100 */
[----:B0-----:R-:W-:Y:S01]  /*0050*/  IMAD R20, R0, -0x200, R3 ;  /* 0xfffffe0000147824 */ /* 0x001fe200078e0203 */
[----:B------:R-:W-:Y:S01]  /*0060*/  CS2R R2, SRZ ;  /* 0x0000000000027805 */ /* 0x000fe2000001ff00 */
[----:B-1----:R-:W-:-:S03]  /*0070*/  IMAD.MOV.U32 R21, RZ, RZ, R23 ;  /* 0x000000ffff157224 */ /* 0x002fc600078e0017 */
[----:B------:R-:W-:-:S13]  /*0080*/  ISETP.GE.AND P1, PT, R23, R20, PT ;  /* 0x000000141700720c */ /* 0x000fda0003f26270 */
[----:B------:R-:W-:Y:S01]  /*0090*/  @!P1 IMAD R19, R0, 0x200, R21 ;  /* 0x0000020000139824 */ /* 0x000fe200078e0215 */
[----:B------:R-:W0:Y:S01]  /*00a0*/  @!P1 LDC.64 R28, c[0x0][0x228] ;  /* 0x00008a00ff1c9b82 */ /* 0x000e220000000a00 */
[----:B------:R-:W-:-:S05]  /*00b0*/  @!P1 VIADD R21, R21, 0x80 ;  /* 0x0000008015159836 */ /* 0x000fca0000000000 */
[C---:B------:R-:W-:Y:S02]  /*00c0*/  ISETP.GE.AND P0, PT, R21.reuse, R20, PT ;  /* 0x000000141500720c */ /* 0x040fe40003f06270 */
[----:B------:R-:W1:Y:S11]  /*00d0*/  @!P1 LDC.64 R16, c[0x0][0x220] ;  /* 0x00008800ff109b82 */ /* 0x000e760000000a00 */
[----:B------:R-:W-:Y:S01]  /*00e0*/  @!P0 IMAD R27, R0, 0x200, R21 ;  /* 0x00000200001b8824 */ /* 0x000fe200078e0215 */
[----:B------:R-:W2:Y:S01]  /*00f0*/  @!P0 LDC.64 R10, c[0x0][0x228] ;  /* 0x00008a00ff0a8b82 */ /* 0x000ea20000000a00 */
[----:B------:R-:W-:-:S02]  /*0100*/  @!P0 VIADD R21, R21, 0x80 ;  /* 0x0000008015158836 */ /* 0x000fc40000000000 */
[----:B0-----:R-:W-:-:S03]  /*0110*/  @!P1 IMAD.WIDE.U32 R28, R19, 0x8, R28 ;  /* 0x00000008131c9825 */ /* 0x001fc600078e001c */
[----:B------:R-:W-:Y:S02]  /*0120*/  ISETP.GE.AND P3, PT, R21, R20, PT ;  /* 0x000000141500720c */ /* 0x000fe40003f66270 */
[----:B------:R-:W0:Y:S01]  /*0130*/  @!P0 LDC.64 R6, c[0x0][0x220] ;  /* 0x00008800ff068b82 */ /* 0x000e220000000a00 */
[----:B------:R-:W3:Y:S10]  /*0140*/  @!P1 LDG.E.64 R2, desc[UR4][R28.64] ;  /* 0x000000041c029981 */ /* 0x000ef4000c1e1b00 */
[----:B------:R-:W4:Y:S01]  /*0150*/  @!P3 LDC.64 R14, c[0x0][0x228] ;  /* 0x00008a00ff0ebb82 */ /* 0x000f220000000a00 */
[----:B-1----:R-:W-:Y:S01]  /*0160*/  @!P1 IMAD.WIDE.U32 R16, R19, 0x8, R16 ;  /* 0x0000000813109825 */ /* 0x002fe200078e0010 */
[----:B------:R-:W-:-:S02]  /*0170*/  CS2R R18, SRZ ;  /* 0x0000000000127805 */ /* 0x000fc4000001ff00 */
[----:B------:R-:W-:Y:S01]  /*0180*/  CS2R R8, SRZ ;  /* 0x0000000000087805 */ /* 0x000fe2000001ff00 */
[----:B--2---:R-:W-:-:S03]  /*0190*/  @!P0 IMAD.WIDE.U32 R10, R27, 0x8, R10 ;  /* 0x000000081b0a8825 */ /* 0x004fc600078e000a */
[----:B------:R-:W1:Y:S01]  /*01a0*/  @!P3 LDC.64 R4, c[0x0][0x220] ;  /* 0x00008800ff04bb82 */ /* 0x000e620000000a00 */
[----:B------:R0:W2:Y:S01]  /*01b0*/  @!P1 LDG.E.64 R18, desc[UR4][R16.64] ;  /* 0x0000000410129981 */ /* 0x0000a2000c1e1b00 */
[----:B------:R-:W-:-:S03]  /*01c0*/  @!P3 IMAD R25, R0, 0x200, R21 ;  /* 0x000002000019b824 */ /* 0x000fc600078e0215 */
[----:B------:R-:W2:Y:S01]  /*01d0*/  @!P0 LDG.E.64 R8, desc[UR4][R10.64] ;  /* 0x000000040a088981 */ /* 0x000ea2000c1e1b00 */
[----:B------:R-:W-:Y:S01]  /*01e0*/  CS2R R12, SRZ ;  /* 0x00000000000c7805 */ /* 0x000fe2000001ff00 */
[----:B----4-:R-:W-:-:S05]  /*01f0*/  @!P3 IMAD.WIDE.U32 R14, R25, 0x8, R14 ;  /* 0x00000008190eb825 */ /* 0x010fca00078e000e */
[----:B------:R-:W4:Y:S01]  /*0200*/  @!P3 LDG.E.64 R12, desc[UR4][R14.64] ;  /* 0x000000040e0cb981 */ /* 0x000f22000c1e1b00 */
[----:B0-----:R-:W-:Y:S01]  /*0210*/  @!P0 IMAD.WIDE.U32 R16, R27, 0x8, R6 ;  /* 0x000000081b108825 */ /* 0x001fe200078e0006 */
[----:B------:R-:W-:-:S03]  /*0220*/  CS2R R6, SRZ ;  /* 0x0000000000067805 */ /* 0x000fc6000001ff00 */
[----:B-1----:R-:W-:Y:S01]  /*0230*/  @!P3 IMAD.WIDE.U32 R24, R25, 0x8, R4 ;  /* 0x000000081918b825 */ /* 0x002fe200078e0004 */
[----:B------:R-:W-:Y:S02]  /*0240*/  CS2R R4, SRZ ;  /* 0x0000000000047805 */ /* 0x000fe4000001ff00 */
[----:B------:R-:W4:Y:S04]  /*0250*/  @!P0 LDG.E.64 R6, desc[UR4][R16.64] ;  /* 0x0000000410068981 */ /* 0x000f28000c1e1b00 */
[----:B------:R0:W4:Y:S01]  /*0260*/  @!P3 LDG.E.64 R4, desc[UR4][R24.64] ;  /* 0x000000041804b981 */ /* 0x000122000c1e1b00 */
[----:B------:R-:W-:-:S05]  /*0270*/  @!P3 VIADD R21, R21, 0x80 ;  /* 0x000000801515b836 */ /* 0x000fca0000000000 */
[----:B------:R-:W-:Y:S01]  /*0280*/  ISETP.GE.AND P2, PT, R21, R20, PT ;  /* 0x000000141500720c */ /* 0x000fe20003f46270 */
[----:B0-----:R-:W0:-:S12]  /*0290*/  @!P1 LDC.64 R24, c[0x0][0x218] ;  /* 0x00008600ff189b82 */ /* 0x001e180000000a00 */
[----:B------:R-:W1:Y:S08]  /*02a0*/  @!P2 LDC.64 R28, c[0x0][0x228] ;  /* 0x00008a00ff1cab82 */ /* 0x000e700000000a00 */
[----:B------:R-:W1:Y:S01]  /*02b0*/  @!P2 LDC.64 R14, c[0x0][0x220] ;  /* 0x00008800ff0eab82 */ /* 0x000e620000000a00 */
[C---:B------:R-:W-:Y:S01]  /*02c0*/  @!P2 IMAD R27, R0.reuse, 0x200, R21 ;  /* 0x00000200001ba824 */ /* 0x040fe200078e0215 */
[----:B------:R-:W-:Y:S01]  /*02d0*/  CS2R R10, SRZ ;  /* 0x00000000000a7805 */ /* 0x000fe2000001ff00 */
[----:B------:R-:W-:-:S02]  /*02e0*/  @!P1 IMAD R21, R0, 0x200, R23 ;  /* 0x0000020000159824 */ /* 0x000fc400078e0217 */
[----:B------:R-:W-:Y:S02]  /*02f0*/  VIADD R16, R23, 0x80 ;  /* 0x0000008017107836 */ /* 0x000fe40000000000 */
[----:B0-----:R-:W-:-:S04]  /*0300*/  @!P1 IMAD.WIDE.U32 R24, R21, 0x8, R24 ;  /* 0x0000000815189825 */ /* 0x001fc800078e0018 */
[----:B-1----:R-:W-:-:S05]  /*0310*/  @!P2 IMAD.WIDE.U32 R28, R27, 0x8, R28 ;  /* 0x000000081b1ca825 */ /* 0x002fca00078e001c */
[----:B------:R0:W5:Y:S01]  /*0320*/  @!P2 LDG.E.64 R10, desc[UR4][R28.64] ;  /* 0x000000041c0aa981 */ /* 0x000162000c1e1b00 */
[----:B------:R-:W-:Y:S01]  /*0330*/  @!P2 IMAD.WIDE.U32 R26, R27, 0x8, R14 ;  /* 0x000000081b1aa825 */ /* 0x000fe200078e000e */
[----:B------:R-:W-:-:S06]  /*0340*/  CS2R R14, SRZ ;  /* 0x00000000000e7805 */ /* 0x000fcc000001ff00 */
[----:B------:R0:W5:Y:S01]  /*0350*/  @!P2 LDG.E.64 R14, desc[UR4][R26.64] ;  /* 0x000000041a0ea981 */ /* 0x000162000c1e1b00 */
[----:B------:R-:W-:Y:S02]  /*0360*/  IMAD.MOV.U32 R17, RZ, RZ, R23 ;  /* 0x000000ffff117224 */ /* 0x000fe400078e0017 */
[----:B------:R-:W-:Y:S01]  /*0370*/  @!P1 IMAD.MOV.U32 R17, RZ, RZ, R16 ;  /* 0x000000ffff119224 */ /* 0x000fe200078e0010 */
[----:B------:R-:W-:Y:S01]  /*0380*/  BSSY B0, `(.L_x_2874) ;  /* 0x000001d000007945 */ /* 0x000fe20003800000 */
[----:B---3--:R-:W-:-:S04]  /*0390*/  ISETP.LT.U32.AND P0, PT, R2, 0x3f, PT ;  /* 0x0000003f0200780c */ /* 0x008fc80003f01070 */
[----:B------:R-:W-:-:S04]  /*03a0*/  ISETP.LT.U32.AND.EX P0, PT, R3, RZ, PT, P0 ;  /* 0x000000ff0300720c */ /* 0x000fc80003f01100 */
[----:B------:R-:W-:-:S04]  /*03b0*/  SEL R3, R2, 0x3f, P0 ;  /* 0x0000003f02037807 */ /* 0x000fc80000000000 */
[-CC-:B--2---:R-:W-:Y:S02]  /*03c0*/  SHF.R.S64 R2, R18, R3.reuse, R19.reuse ;  /* 0x0000000312027219 */ /* 0x184fe40000001013 */
[----:B------:R-:W-:Y:S02]  /*03d0*/  SHF.R.S32.HI R3, RZ, R3, R19 ;  /* 0x00000003ff037219 */ /* 0x000fe40000011413 */
[----:B------:R-:W-:-:S03]  /*03e0*/  ISETP.LT.U32.AND P2, PT, R8, 0x3f, PT ;  /* 0x0000003f0800780c */ /* 0x000fc60003f41070 */
[----:B------:R0:W-:Y:S01]  /*03f0*/  @!P1 STG.E.64 desc[UR4][R24.64], R2 ;  /* 0x0000000218009986 */ /* 0x0001e2000c101b04 */
[----:B------:R-:W-:-:S04]  /*0400*/  ISETP.LT.U32.AND.EX P0, PT, R9, RZ, PT, P2 ;  /* 0x000000ff0900720c */ /* 0x000fc80003f01120 */
[----:B------:R-:W-:Y:S02]  /*0410*/  SEL R9, R8, 0x3f, P0 ;  /* 0x0000003f08097807 */ /* 0x000fe40000000000 */
[----:B------:R-:W-:Y:S02]  /*0420*/  ISETP.GE.AND P0, PT, R17, R20, PT ;  /* 0x000000141100720c */ /* 0x000fe40003f06270 */
[----:B----4-:R-:W-:-:S04]  /*0430*/  ISETP.LT.U32.AND P3, PT, R12, 0x3f, PT ;  /* 0x0000003f0c00780c */ /* 0x010fc80003f61070 */
[----:B------:R-:W-:-:S04]  /*0440*/  ISETP.LT.U32.AND.EX P2, PT, R13, RZ, PT, P3 ;  /* 0x000000ff0d00720c */ /* 0x000fc80003f41130 */
[----:B------:R-:W-:Y:S02]  /*0450*/  SEL R13, R12, 0x3f, P2 ;  /* 0x0000003f0c0d7807 */ /* 0x000fe40001000000 */
[----:B------:R-:W-:Y:S02]  /*0460*/  SHF.R.S64 R6, R6, R9, R7 ;  /* 0x0000000906067219 */ /* 0x000fe40000001007 */
[----:B------:R-:W-:Y:S02]  /*0470*/  SHF.R.S64 R4, R4, R13, R5 ;  /* 0x0000000d04047219 */ /* 0x000fe40000001005 */
[----:B------:R-:W-:Y:S02]  /*0480*/  SHF.R.S32.HI R7, RZ, R9, R7 ;  /* 0x00000009ff077219 */ /* 0x000fe40000011407 */
[----:B------:R-:W-:Y:S01]  /*0490*/  SHF.R.S32.HI R5, RZ, R13, R5 ;  /* 0x0000000dff057219 */ /* 0x000fe20000011405 */
[----:B0-----:R-:W-:Y:S06]  /*04a0*/  @P0 BRA `(.L_x_2875) ;  /* 0x0000000000280947 */ /* 0x001fec0003800000 */
[----:B------:R-:W0:Y:S01]  /*04b0*/  LDC.64 R8, c[0x0][0x218] ;  /* 0x00008600ff087b82 */ /* 0x000e220000000a00 */
[----:B------:R-:W-:Y:S02]  /*04c0*/  IMAD R3, R0, 0x200, R17 ;  /* 0x0000020000037824 */ /* 0x000fe400078e0211 */
[----:B------:R-:W-:-:S05]  /*04d0*/  VIADD R17, R17, 0x80 ;  /* 0x0000008011117836 */ /* 0x000fca0000000000 */
[----:B------:R-:W-:-:S13]  /*04e0*/  ISETP.GE.AND P0, PT, R17, R20, PT ;  /* 0x000000141100720c */ /* 0x000fda0003f06270 */
[----:B------:R-:W-:Y:S02]  /*04f0*/  @!P0 IMAD R13, R0, 0x200, R17 ;  /* 0x00000200000d8824 */ /* 0x000fe400078e0211 */
[----:B------:R-:W-:Y:S02]  /*0500*/  @!P0 VIADD R17, R17, 0x80 ;  /* 0x0000008011118836 */ /* 0x000fe40000000000 */
[----:B0-----:R-:W-:-:S04]  /*0510*/  IMAD.WIDE.U32 R2, R3, 0x8, R8 ;  /* 0x0000000803027825 */ /* 0x001fc800078e0008 */
[----:B------:R-:W-:Y:S01]  /*0520*/  @!P0 IMAD.WIDE.U32 R8, R13, 0x8, R8 ;  /* 0x000000080d088825 */ /* 0x000fe200078e0008 */
[----:B------:R0:W-:Y:S04]  /*0530*/  STG.E.64 desc[UR4][R2.64], R6 ;  /* 0x0000000602007986 */ /* 0x0001e8000c101b04 */
[----:B------:R0:W-:Y:S02]  /*0540*/  @!P0 STG.E.64 desc[UR4][R8.64], R4 ;  /* 0x0000000408008986 */ /* 0x0001e4000c101b04 */
.L_x_2875:
[----:B------:R-:W-:Y:S05]  /*0550*/  BSYNC B0 ;  /* 0x0000000000007941 */ /* 0x000fea0003800000 */
.L_x_2874:
[----:B------:R-:W-:-:S13]  /*0560*/  ISETP.GE.AND P0, PT, R17, R20, PT ;  /* 0x000000141100720c */ /* 0x000fda0003f06270 */
[----:B------:R-:W-:Y:S05]  /*0570*/  @P0 EXIT ;  /* 0x000000000000094d */ /* 0x000fea0003800000 */
[----:B0-----:R-:W0:Y:S01]  /*0580*/  LDC.64 R2, c[0x0][0x218] ;  /* 0x00008600ff027b82 */ /* 0x001e220000000a00 */
[----:B-----5:R-:W-:Y:S01]  /*0590*/  ISETP.LT.U32.AND P0, PT, R10, 0x3f, PT ;  /* 0x0000003f0a00780c */ /* 0x020fe20003f01070 */
[----:B------:R-:W-:-:S03]  /*05a0*/  IMAD R17, R0, 0x200, R17 ;  /* 0x0000020000117824 */ /* 0x000fc600078e0211 */
[----:B------:R-:W-:-:S04]  /*05b0*/  ISETP.LT.U32.AND.EX P0, PT, R11, RZ, PT, P0 ;  /* 0x000000ff0b00720c */ /* 0x000fc80003f01100 */
[----:B------:R-:W-:-:S04]  /*05c0*/  SEL R11, R10, 0x3f, P0 ;  /* 0x0000003f0a0b7807 */ /* 0x000fc80000000000 */
[-CC-:B------:R-:W-:Y:S02]  /*05d0*/  SHF.R.S64 R4, R14, R11.reuse, R15.reuse ;  /* 0x0000000b0e047219 */ /* 0x180fe4000000100f */
[----:B------:R-:W-:Y:S01]  /*05e0*/  SHF.R.S32.HI R5, RZ, R11, R15 ;  /* 0x0000000bff057219 */ /* 0x000fe2000001140f */
[----:B0-----:R-:W-:-:S05]  /*05f0*/  IMAD.WIDE.U32 R2, R17, 0x8, R2 ;  /* 0x0000000811027825 */ /* 0x001fca00078e0002 */
[----:B------:R-:W-:Y:S01]  /*0600*/  STG.E.64 desc[UR4][R2.64], R4 ;  /* 0x0000000402007986 */ /* 0x000fe2000c101b04 */
[----:B------:R-:W-:Y:S05]  /*0610*/  EXIT ;  /* 0x000000000000794d */ /* 0x000fea0003800000 */
.L_x_2876:
        /* <DEDUP_REMOVED lines=14> */
.L_x_20515:


//--------------------- .text._ZN2at6native29vectorized_elementwise_kernelILi2ENS0_13BinaryFunctorIlllZZZNS0_18rshift_kernel_cudaERNS_18TensorIteratorBaseEENKUlvE_clEvENKUlvE2_clEvEUlllE_EESt5arrayIPcLm3EEEEviT0_T1_ --------------------------
	.section	.text._ZN2at6native29vectorized_elementwise_kernelILi2ENS0_13BinaryFunctorIlllZZZNS0_18rshift_kernel_cudaERNS_18TensorIteratorBaseEENKUlvE_clEvENKUlvE2_clEvEUlllE_EESt5arrayIPcLm3EEEEviT0_T1_,"ax",@progbits
	.align	128
        .global         _ZN2at6native29vectorized_elementwise_kernelILi2ENS0_13BinaryFunctorIlllZZZNS0_18rshift_kernel_cudaERNS_18TensorIteratorBaseEENKUlvE_clEvENKUlvE2_clEvEUlllE_EESt5arrayIPcLm3EEEEviT0_T1_
        .type           _ZN2at6native29vectorized_elementwise_kernelILi2ENS0_13BinaryFunctorIlllZZZNS0_18rshift_kernel_cudaERNS_18TensorIteratorBaseEENKUlvE_clEvENKUlvE2_clEvEUlllE_EESt5arrayIPcLm3EEEEviT0_T1_,@function
        .size           _ZN2at6native29vectorized_elementwise_kernelILi2ENS0_13BinaryFunctorIlllZZZNS0_18rshift_kernel_cudaERNS_18TensorIteratorBaseEENKUlvE_clEvENKUlvE2_clEvEUlllE_EESt5arrayIPcLm3EEEEviT0_T1_,(.L_x_20516 - _ZN2at6native29vectorized_elementwise_kernelILi2ENS0_13BinaryFunctorIlllZZZNS0_18rshift_kernel_cudaERNS_18TensorIteratorBaseEENKUlvE_clEvENKUlvE2_clEvEUlllE_EESt5arrayIPcLm3EEEEviT0_T1_)
        .other          _ZN2at6native29vectorized_elementwise_kernelILi2ENS0_13BinaryFunctorIlllZZZNS0_18rshift_kernel_cudaERNS_18TensorIteratorBaseEENKUlvE_clEvENKUlvE2_clEvEUlllE_EESt5arrayIPcLm3EEEEviT0_T1_,@"STO_CUDA_ENTRY STV_DEFAULT"
_ZN2at6native29vectorized_elementwise_kernelILi2ENS0_13BinaryFunctorIlllZZZNS0_18rshift_kernel_cudaERNS_18TensorIteratorBaseEENKUlvE_clEvENKUlvE2_clEvEUlllE_EESt5arrayIPcLm3EEEEviT0_T1_:
.text._ZN2at6native29vectorized_elementwise_kernelILi2ENS0_13BinaryFunctorIlllZZZNS0_18rshift_kernel_cudaERNS_18TensorIteratorBaseEENKUlvE_clEvENKUlvE2_clEvEUlllE_EESt5arrayIPcLm3EEEEviT0_T1_:
        /* <DEDUP_REMOVED lines=12> */
[----:B0-----:R-:W-:-:S05]  /*00c0*/  IMAD.WIDE.U32 R32, R0, 0x10, R32 ;  /* 0x0000001000207825 */ /* 0x001fca00078e0020 */
[----:B------:R-:W3:Y:S01]  /*00d0*/  LDG.E.128 R16, desc[UR4][R32.64] ;  /* 0x0000000420107981 */ /* 0x000ee2000c1e1d00 */
[----:B--2---:R-:W-:-:S03]  /*00e0*/  IMAD.WIDE R30, R2, 0x8, R30 ;  /* 0x00000008021e7825 */ /* 0x004fc600078e021e */
[----:B------:R-:W2:Y:S01]  /*00f0*/  LDG.E.128 R12, desc[UR4][R32.64+0x800] ;  /* 0x00080004200c7981 */ /* 0x000ea2000c1e1d00 */
[----:B------:R-:W-:-:S03]  /*0100*/  IMAD.WIDE.U32 R30, R0, 0x10, R30 ;  /* 0x00000010001e7825 */ /* 0x000fc600078e001e */
[----:B------:R-:W4:Y:S04]  /*0110*/  LDG.E.128 R8, desc[UR4][R32.64+0x1000] ;  /* 0x0010000420087981 */ /* 0x000f28000c1e1d00 */
[----:B------:R-:W5:Y:S04]  /*0120*/  LDG.E.128 R20, desc[UR4][R30.64] ;  /* 0x000000041e147981 */ /* 0x000f68000c1e1d00 */
[----:B------:R-:W4:Y:S01]  /*0130*/  LDG.E.128 R4, desc[UR4][R30.64+0x800] ;  /* 0x000800041e047981 */ /* 0x000f22000c1e1d00 */
[----:B---3--:R-:W-:Y:S02]  /*0140*/  ISETP.LT.U32.AND P1, PT, R18, 0x3f, PT ;  /* 0x0000003f1200780c */ /* 0x008fe40003f21070 */
[----:B------:R-:W-:-:S02]  /*0150*/  ISETP.LT.U32.AND P0, PT, R16, 0x3f, PT ;  /* 0x0000003f1000780c */ /* 0x000fc40003f01070 */
[----:B------:R-:W-:Y:S02]  /*0160*/  ISETP.LT.U32.AND.EX P1, PT, R19, RZ, PT, P1 ;  /* 0x000000ff1300720c */ /* 0x000fe40003f21110 */
[----:B------:R-:W-:Y:S02]  /*0170*/  ISETP.LT.U32.AND.EX P0, PT, R17, RZ, PT, P0 ;  /* 0x000000ff1100720c */ /* 0x000fe40003f01100 */
[----:B------:R-:W-:Y:S02]  /*0180*/  SEL R19, R18, 0x3f, P1 ;  /* 0x0000003f12137807 */ /* 0x000fe40000800000 */
[----:B------:R-:W-:Y:S02]  /*0190*/  SEL R17, R16, 0x3f, P0 ;  /* 0x0000003f10117807 */ /* 0x000fe40000000000 */
[-CC-:B-----5:R-:W-:Y:S02]  /*01a0*/  SHF.R.S64 R24, R22, R19.reuse, R23.reuse ;  /* 0x0000001316187219 */ /* 0x1a0fe40000001017 */
[----:B------:R-:W-:-:S02]  /*01b0*/  SHF.R.S32.HI R25, RZ, R19, R23 ;  /* 0x00000013ff197219 */ /* 0x000fc40000011417 */
[-CC-:B------:R-:W-:Y:S02]  /*01c0*/  SHF.R.S64 R26, R20, R17.reuse, R21.reuse ;  /* 0x00000011141a7219 */ /* 0x180fe40000001015 */
[----:B------:R-:W-:Y:S02]  /*01d0*/  SHF.R.S32.HI R27, RZ, R17, R21 ;  /* 0x00000011ff1b7219 */ /* 0x000fe40000011415 */
[----:B--2---:R-:W-:Y:S01]  /*01e0*/  ISETP.LT.U32.AND P0, PT, R12, 0x3f, PT ;  /* 0x0000003f0c00780c */ /* 0x004fe20003f01070 */
[----:B------:R-:W2:Y:S01]  /*01f0*/  LDG.E.128 R16, desc[UR4][R32.64+0x1800] ;  /* 0x0018000420107981 */ /* 0x000ea2000c1e1d00 */
[----:B------:R-:W-:Y:S02]  /*0200*/  ISETP.LT.U32.AND P1, PT, R14, 0x3f, PT ;  /* 0x0000003f0e00780c */ /* 0x000fe40003f21070 */
[----:B------:R-:W-:Y:S01]  /*0210*/  ISETP.LT.U32.AND.EX P0, PT, R13, RZ, PT, P0 ;  /* 0x000000ff0d00720c */ /* 0x000fe20003f01100 */
[----:B------:R-:W3:Y:S01]  /*0220*/  LDG.E.128 R20, desc[UR4][R30.64+0x1800] ;  /* 0x001800041e147981 */ /* 0x000ee2000c1e1d00 */
[----:B------:R-:W-:-:S02]  /*0230*/  ISETP.LT.U32.AND.EX P1, PT, R15, RZ, PT, P1 ;  /* 0x000000ff0f00720c */ /* 0x000fc40003f21110 */
[----:B------:R-:W-:Y:S02]  /*0240*/  SEL R3, R12, 0x3f, P0 ;  /* 0x0000003f0c037807 */ /* 0x000fe40000000000 */
[----:B------:R-:W-:Y:S02]  /*0250*/  SEL R29, R14, 0x3f, P1 ;  /* 0x0000003f0e1d7807 */ /* 0x000fe40000800000 */
[----:B------:R-:W5:Y:S02]  /*0260*/  LDG.E.128 R12, desc[UR4][R30.64+0x1000] ;  /* 0x001000041e0c7981 */ /* 0x000f64000c1e1d00 */
[-CC-:B----4-:R-:W-:Y:S02]  /*0270*/  SHF.R.S64 R6, R6, R29.reuse, R7.reuse ;  /* 0x0000001d06067219 */ /* 0x190fe40000001007 */
[----:B------:R-:W-:Y:S02]  /*0280*/  SHF.R.S32.HI R7, RZ, R29, R7 ;  /* 0x0000001dff077219 */ /* 0x000fe40000011407 */
[----:B------:R-:W0:Y:S01]  /*0290*/  LDC.64 R28, c[0x0][0x218] ;  /* 0x00008600ff1c7b82 */ /* 0x000e220000000a00 */
[----:B------:R-:W-:-:S02]  /*02a0*/  ISETP.LT.U32.AND P0, PT, R10, 0x3f, PT ;  /* 0x0000003f0a00780c */ /* 0x000fc40003f01070 */
[----:B------:R-:W-:Y:S02]  /*02b0*/  ISETP.LT.U32.AND P2, PT, R8, 0x3f, PT ;  /* 0x0000003f0800780c */ /* 0x000fe40003f41070 */
[----:B------:R-:W-:Y:S02]  /*02c0*/  ISETP.LT.U32.AND.EX P0, PT, R11, RZ, PT, P0 ;  /* 0x000000ff0b00720c */ /* 0x000fe40003f01100 */
[----:B------:R-:W-:Y:S02]  /*02d0*/  ISETP.LT.U32.AND.EX P2, PT, R9, RZ, PT, P2 ;  /* 0x000000ff0900720c */ /* 0x000fe40003f41120 */
[----:B------:R-:W-:Y:S02]  /*02e0*/  SEL R11, R10, 0x3f, P0 ;  /* 0x0000003f0a0b7807 */ /* 0x000fe40000000000 */
[----:B------:R-:W-:Y:S01]  /*02f0*/  SEL R9, R8, 0x3f, P2 ;  /* 0x0000003f08097807 */ /* 0x000fe20001000000 */
[----:B------:R-:W-:Y:S02]  /*0300*/  IMAD.MOV.U32 R10, RZ, RZ, R24 ;  /* 0x000000ffff0a7224 */ /* 0x000fe400078e0018 */
[----:B------:R-:W-:-:S02]  /*0310*/  IMAD.MOV.U32 R8, RZ, RZ, R26 ;  /* 0x000000ffff087224 */ /* 0x000fc400078e001a */
[----:B0-----:R-:W-:-:S04]  /*0320*/  IMAD.WIDE.U32 R28, R2, 0x8, R28 ;  /* 0x00000008021c7825 */ /* 0x001fc800078e001c */
[----:B------:R-:W-:Y:S01]  /*0330*/  IMAD.WIDE R28, R0, 0x10, R28 ;  /* 0x00000010001c7825 */ /* 0x000fe200078e021c */
[-CC-:B------:R-:W-:Y:S02]  /*0340*/  SHF.R.S64 R0, R4, R3.reuse, R5.reuse ;  /* 0x0000000304007219 */ /* 0x180fe40000001005 */
[----:B------:R-:W-:Y:S02]  /*0350*/  SHF.R.S32.HI R3, RZ, R3, R5 ;  /* 0x00000003ff037219 */ /* 0x000fe40000011405 */
[----:B--2---:R-:W-:Y:S02]  /*0360*/  ISETP.LT.U32.AND P0, PT, R16, 0x3f, PT ;  /* 0x0000003f1000780c */ /* 0x004fe40003f01070 */
[----:B------:R-:W-:Y:S02]  /*0370*/  ISETP.LT.U32.AND P1, PT, R18, 0x3f, PT ;  /* 0x0000003f1200780c */ /* 0x000fe40003f21070 */
[----:B------:R-:W-:Y:S02]  /*0380*/  ISETP.LT.U32.AND.EX P0, PT, R17, RZ, PT, P0 ;  /* 0x000000ff1100720c */ /* 0x000fe40003f01100 */
[----:B------:R-:W-:-:S02]  /*0390*/  ISETP.LT.U32.AND.EX P1, PT, R19, RZ, PT, P1 ;  /* 0x000000ff1300720c */ /* 0x000fc40003f21110 */
[----:B------:R-:W-:Y:S02]  /*03a0*/  SEL R17, R16, 0x3f, P0 ;  /* 0x0000003f10117807 */ /* 0x000fe40000000000 */
[----:B------:R-:W-:Y:S02]  /*03b0*/  SEL R19, R18, 0x3f, P1 ;  /* 0x0000003f12137807 */ /* 0x000fe40000800000 */
[-CC-:B-----5:R-:W-:Y:S02]  /*03c0*/  SHF.R.S64 R2, R14, R11.reuse, R15.reuse ;  /* 0x0000000b0e027219 */ /* 0x1a0fe4000000100f */
[----:B------:R-:W-:Y:S01]  /*03d0*/  SHF.R.S32.HI R15, RZ, R11, R15 ;  /* 0x0000000bff0f7219 */ /* 0x000fe2000001140f */
[----:B------:R-:W-:Y:S01]  /*03e0*/  IMAD.MOV.U32 R11, RZ, RZ, R25 ;  /* 0x000000ffff0b7224 */ /* 0x000fe200078e0019 */
[-CC-:B------:R-:W-:Y:S02]  /*03f0*/  SHF.R.S64 R4, R12, R9.reuse, R13.reuse ;  /* 0x000000090c047219 */ /* 0x180fe4000000100d */
[----:B------:R-:W-:Y:S01]  /*0400*/  SHF.R.S32.HI R5, RZ, R9, R13 ;  /* 0x00000009ff057219 */ /* 0x000fe2000001140d */
[----:B------:R-:W-:Y:S01]  /*0410*/  IMAD.MOV.U32 R9, RZ, RZ, R27 ;  /* 0x000000ffff097224 */ /* 0x000fe200078e001b */
[----:B---3--:R-:W-:-:S02]  /*0420*/  SHF.R.S64 R12, R22, R19, R23 ;  /* 0x00000013160c7219 */ /* 0x008fc40000001017 */
[----:B------:R-:W-:Y:S02]  /*0430*/  SHF.R.S32.HI R13, RZ, R19, R23 ;  /* 0x00000013ff0d7219 */ /* 0x000fe40000011417 */
[-CC-:B------:R-:W-:Y:S01]  /*0440*/  SHF.R.S64 R14, R20, R17.reuse, R21.reuse ;  /* 0x00000011140e7219 */ /* 0x180fe20000001015 */
[----:B------:R0:W-:Y:S01]  /*0450*/  STG.E.128 desc[UR4][R28.64], R8 ;  /* 0x000000081c007986 */ /* 0x0001e2000c101d04 */
[----:B------:R-:W-:Y:S01]  /*0460*/  SHF.R.S32.HI R17, RZ, R17, R21 ;  /* 0x00000011ff117219 */ /* 0x000fe20000011415 */
[----:B------:R-:W-:Y:S02]  /*0470*/  IMAD.MOV.U32 R18, RZ, RZ, R12 ;  /* 0x000000ffff127224 */ /* 0x000fe400078e000c */
[----:B------:R-:W-:Y:S02]  /*0480*/  IMAD.MOV.U32 R19, RZ, RZ, R13 ;  /* 0x000000ffff137224 */ /* 0x000fe400078e000d */
[----:B------:R-:W-:-:S05]  /*0490*/  IMAD.MOV.U32 R16, RZ, RZ, R14 ;  /* 0x000000ffff107224 */ /* 0x000fca00078e000e */
[----:B------:R-:W-:Y:S01]  /*04a0*/  STG.E.128 desc[UR4][R28.64+0x1800], R16 ;  /* 0x001800101c007986 */ /* 0x000fe2000c101d04 */
[----:B0-----:R-:W-:Y:S02]  /*04b0*/  IMAD.MOV.U32 R10, RZ, RZ, R6 ;  /* 0x000000ffff0a7224 */ /* 0x001fe400078e0006 */
[----:B------:R-:W-:Y:S02]  /*04c0*/  IMAD.MOV.U32 R11, RZ, RZ, R7 ;  /* 0x000000ffff0b7224 */ /* 0x000fe400078e0007 */
[----:B------:R-:W-:Y:S02]  /*04d0*/  IMAD.MOV.U32 R8, RZ, RZ, R0 ;  /* 0x000000ffff087224 */ /* 0x000fe400078e0000 */
[----:B------:R-:W-:Y:S02]  /*04e0*/  IMAD.MOV.U32 R9, RZ, RZ, R3 ;  /* 0x000000ffff097224 */ /* 0x000fe400078e0003 */
[----:B------:R-:W-:Y:S02]  /*04f0*/  IMAD.MOV.U32 R6, RZ, RZ, R2 ;  /* 0x000000ffff067224 */ /* 0x000fe400078e0002 */
[----:B------:R-:W-:Y:S01]  /*0500*/  IMAD.MOV.U32 R7, RZ, RZ, R15 ;  /* 0x000000ffff077224 */ /* 0x000fe200078e000f */
[----:B------:R-:W-:Y:S04]  /*0510*/  STG.E.128 desc[UR4][R28.64+0x800], R8 ;  /* 0x000800081c007986 */ /* 0x000fe8000c101d04 */
[----:B------:R-:W-:Y:S01]  /*0520*/  STG.E.128 desc[UR4][R28.64+0x1000], R4 ;  /* 0x001000041c007986 */ /* 0x000fe2000c101d04 */
[----:B------:R-:W-:Y:S05]  /*0530*/  EXIT ;  /* 0x000000000000794d */ /* 0x000fea0003800000 */
.L_x_2877:
[----:B------:R-:W0:Y:S01]  /*0540*/  S2R R3, SR_TID.X ;  /* 0x0000000000037919 */ /* 0x000e220000002100 */
[----:B------:R-:W-:Y:S02]  /*0550*/  CS2R R18, SRZ ;  /* 0x0000000000127805 */ /* 0x000fe4000001ff00 */
[----:B0-----:R-:W-:-:S13]  /*0560*/  ISETP.GE.AND P2, PT, R3, R0, PT ;  /* 0x000000000300720c */ /* 0x001fda0003f46270 */
        /* <DEDUP_REMOVED lines=9> */
[-C--:B------:R-:W-:Y:S02]  /*0600*/  ISETP.GE.AND P1, PT, R3, R0.reuse, PT ;  /* 0x000000000300720c */ /* 0x080fe40003f26270 */
[----:B------:R-:W0:Y:S01]  /*0610*/  @!P0 LDC.64 R10, c[0x0][0x220] ;  /* 0x00008800ff0a8b82 */ /* 0x000e220000000a00 */
[----:B-1----:R-:W-:Y:S01]  /*0620*/  @!P2 IMAD.WIDE.U32 R20, R5, 0x8, R20 ;  /* 0x000000080514a825 */ /* 0x002fe200078e0014 */
[----:B------:R-:W-:Y:S02]  /*0630*/  CS2R R4, SRZ ;  /* 0x0000000000047805 */ /* 0x000fe4000001ff00 */
[----:B------:R-:W-:Y:S02]  /*0640*/  CS2R R22, SRZ ;  /* 0x0000000000167805 */ /* 0x000fe4000001ff00 */
[----:B------:R1:W3:Y:S05]  /*0650*/  @!P2 LDG.E.64 R18, desc[UR4][R20.64] ;  /* 0x000000041412a981 */ /* 0x0002ea000c1e1b00 */
[----:B------:R-:W-:Y:S01]  /*0660*/  @!P1 IMAD.IADD R9, R2, 0x1, R3 ;  /* 0x0000000102099824 */ /* 0x000fe200078e0203 */
[----:B------:R-:W4:Y:S01]  /*0670*/  @!P1 LDC.64 R32, c[0x0][0x228] ;  /* 0x00008a00ff209b82 */ /* 0x000f220000000a00 */
[----:B------:R-:W-:Y:S01]  /*0680*/  @!P1 VIADD R3, R3, 0x80 ;  /* 0x0000008003039836 */ /* 0x000fe20000000000 */
[----:B------:R5:W3:Y:S04]  /*0690*/  @!P2 LDG.E.64 R4, desc[UR4][R16.64] ;  /* 0x000000041004a981 */ /* 0x000ae8000c1e1b00 */
[----:B------:R-:W-:-:S02]  /*06a0*/  ISETP.GE.AND P3, PT, R3, R0, PT ;  /* 0x000000000300720c */ /* 0x000fc40003f66270 */
[----:B------:R-:W0:Y:S11]  /*06b0*/  @!P1 LDC.64 R34, c[0x0][0x220] ;  /* 0x00008800ff229b82 */ /* 0x000e360000000a00 */
[----:B------:R-:W-:Y:S01]  /*06c0*/  @!P3 IMAD.IADD R13, R2, 0x1, R3 ;  /* 0x00000001020db824 */ /* 0x000fe200078e0203 */
[----:B------:R-:W0:Y:S01]  /*06d0*/  @!P3 LDC.64 R28, c[0x0][0x228] ;  /* 0x00008a00ff1cbb82 */ /* 0x000e220000000a00 */
[----:B------:R-:W-:-:S05]  /*06e0*/  @!P3 VIADD R3, R3, 0x80 ;  /* 0x000000800303b836 */ /* 0x000fca0000000000 */
[----:B------:R-:W-:Y:S01]  /*06f0*/  ISETP.GE.AND P4, PT, R3, R0, PT ;  /* 0x000000000300720c */ /* 0x000fe20003f86270 */
[----:B--2---:R-:W-:Y:S01]  /*0700*/  @!P0 IMAD.WIDE.U32 R14, R7, 0x8, R14 ;  /* 0x00000008070e8825 */ /* 0x004fe200078e000e */
[----:B-1----:R-:W-:Y:S01]  /*0710*/  CS2R R20, SRZ ;  /* 0x0000000000147805 */ /* 0x002fe2000001ff00 */
[----:B------:R-:W1:Y:S02]  /*0720*/  @!P3 LDC.64 R30, c[0x0][0x220] ;  /* 0x00008800ff1ebb82 */ /* 0x000e640000000a00 */
[----:B----4-:R-:W-:Y:S01]  /*0730*/  @!P1 IMAD.WIDE.U32 R32, R9, 0x8, R32 ;  /* 0x0000000809209825 */ /* 0x010fe200078e0020 */
[----:B------:R2:W4:Y:S04]  /*0740*/  @!P0 LDG.E.64 R22, desc[UR4][R14.64] ;  /* 0x000000040e168981 */ /* 0x000528000c1e1b00 */
[----:B------:R-:W4:Y:S03]  /*0750*/  @!P1 LDG.E.64 R20, desc[UR4][R32.64] ;  /* 0x0000000420149981 */ /* 0x000f26000c1e1b00 */
[----:B------:R-:W1:Y:S08]  /*0760*/  @!P4 LDC.64 R24, c[0x0][0x220] ;  /* 0x00008800ff18cb82 */ /* 0x000e700000000a00 */
[----:B-----5:R-:W5:Y:S01]  /*0770*/  @!P4 LDC.64 R16, c[0x0][0x228] ;  /* 0x00008a00ff10cb82 */ /* 0x020f620000000a00 */
[----:B------:R-:W-:Y:S01]  /*0780*/  @!P4 IMAD.IADD R27, R2, 0x1, R3 ;  /* 0x00000001021bc824 */ /* 0x000fe200078e0203 */
[----:B--2---:R-:W-:Y:S01]  /*0790*/  CS2R R14, SRZ ;  /* 0x00000000000e7805 */ /* 0x004fe2000001ff00 */
[----:B0-----:R-:W-:-:S04]  /*07a0*/  @!P3 IMAD.WIDE.U32 R28, R13, 0x8, R28 ;  /* 0x000000080d1cb825 */ /* 0x001fc800078e001c */
[----:B------:R-:W-:Y:S01]  /*07b0*/  @!P0 IMAD.WIDE.U32 R10, R7, 0x8, R10 ;  /* 0x00000008070a8825 */ /* 0x000fe200078e000a */
[----:B------:R-:W-:Y:S01]  /*07c0*/  CS2R R6, SRZ ;  /* 0x0000000000067805 */ /* 0x000fe2000001ff00 */
[----:B------:R-:W2:Y:S02]  /*07d0*/  @!P3 LDG.E.64 R14, desc[UR4][R28.64] ;  /* 0x000000041c0eb981 */ /* 0x000ea4000c1e1b00 */
[----:B------:R-:W-:-:S04]  /*07e0*/  @!P1 IMAD.WIDE.U32 R34, R9, 0x8, R34 ;  /* 0x0000000809229825 */ /* 0x000fc800078e0022 */
[----:B-1----:R-:W-:Y:S01]  /*07f0*/  @!P4 IMAD.WIDE.U32 R24, R27, 0x8, R24 ;  /* 0x000000081b18c825 */ /* 0x002fe200078e0018 */
[----:B------:R-:W-:Y:S01]  /*0800*/  CS2R R8, SRZ ;  /* 0x0000000000087805 */ /* 0x000fe2000001ff00 */
[----:B------:R0:W2:Y:S02]  /*0810*/  @!P0 LDG.E.64 R6, desc[UR4][R10.64] ;  /* 0x000000040a068981 */ /* 0x0000a4000c1e1b00 */
[----:B------:R-:W-:-:S03]  /*0820*/  @!P3 IMAD.WIDE.U32 R30, R13, 0x8, R30 ;  /* 0x000000080d1eb825 */ /* 0x000fc600078e001e */
[----:B------:R-:W2:Y:S01]  /*0830*/  @!P1 LDG.E.64 R8, desc[UR4][R34.64] ;  /* 0x0000000422089981 */ /* 0x000ea2000c1e1b00 */
[----:B-----5:R-:W-:Y:S01]  /*0840*/  @!P4 IMAD.WIDE.U32 R26, R27, 0x8, R16 ;  /* 0x000000081b1ac825 */ /* 0x020fe200078e0010 */
[----:B------:R-:W-:Y:S02]  /*0850*/  CS2R R16, SRZ ;  /* 0x0000000000107805 */ /* 0x000fe4000001ff00 */
[----:B0-----:R-:W-:-:S04]  /*0860*/  CS2R R10, SRZ ;  /* 0x00000000000a7805 */ /* 0x001fc8000001ff00 */
[----:B------:R-:W5:Y:S01]  /*0870*/  @!P4 LDG.E.64 R16, desc[UR4][R26.64] ;  /* 0x000000041a10c981 */ /* 0x000f62000c1e1b00 */
[----:B------:R-:W-:-:S03]  /*0880*/  CS2R R12, SRZ ;  /* 0x00000000000c7805 */ /* 0x000fc6000001ff00 */
[----:B------:R-:W5:Y:S04]  /*0890*/  @!P3 LDG.E.64 R10, desc[UR4][R30.64] ;  /* 0x000000041e0ab981 */ /* 0x000f68000c1e1b00 */
[----:B------:R0:W5:Y:S01]  /*08a0*/  @!P4 LDG.E.64 R12, desc[UR4][R24.64] ;  /* 0x00000004180cc981 */ /* 0x000162000c1e1b00 */
[----:B------:R-:W-:-:S05]  /*08b0*/  @!P4 VIADD R3, R3, 0x80 ;  /* 0x000000800303c836 */ /* 0x000fca0000000000 */
[----:B------:R-:W-:-:S13]  /*08c0*/  ISETP.GE.AND P3, PT, R3, R0, PT ;  /* 0x000000000300720c */ /* 0x000fda0003f66270 */
[----:B0-----:R-:W0:Y:S01]  /*08d0*/  @!P3 LDC.64 R24, c[0x0][0x220] ;  /* 0x00008800ff18bb82 */ /* 0x001e220000000a00 */
[----:B------:R-:W-:Y:S02]  /*08e0*/  CS2R R28, SRZ ;  /* 0x00000000001c7805 */ /* 0x000fe4000001ff00 */
[----:B------:R-:W-:Y:S02]  /*08f0*/  CS2R R30, SRZ ;  /* 0x00000000001e7805 */ /* 0x000fe4000001ff00 */
[----:B---3--:R-:W-:-:S04]  /*0900*/  ISETP.LT.U32.AND P0, PT, R4, 0x3f, PT ;  /* 0x0000003f0400780c */ /* 0x008fc80003f01070 */
[----:B------:R-:W-:-:S04]  /*0910*/  ISETP.LT.U32.AND.EX P0, PT, R5, RZ, PT, P0 ;  /* 0x000000ff0500720c */ /* 0x000fc80003f01100 */
[----:B------:R-:W-:Y:S01]  /*0920*/  SEL R5, R4, 0x3f, P0 ;  /* 0x0000003f04057807 */ /* 0x000fe20000000000 */
[----:B------:R-:W-:Y:S02]  /*0930*/  @!P3 IMAD.IADD R4, R2, 0x1, R3 ;  /* 0x000000010204b824 */ /* 0x000fe400078e0203 */
[----:B------:R-:W-:Y:S01]  /*0940*/  @!P3 VIADD R3, R3, 0x80 ;  /* 0x000000800303b836 */ /* 0x000fe20000000000 */
[----:B------:R-:W-:Y:S02]  /*0950*/  SHF.R.S64 R18, R18, R5, R19 ;  /* 0x0000000512127219 */ /* 0x000fe40000001013 */
[----:B----4-:R-:W-:Y:S02]  /*0960*/  ISETP.LT.U32.AND P1, PT, R22, 0x3f, PT ;  /* 0x0000003f1600780c */ /* 0x010fe40003f21070 */
[----:B------:R-:W-:Y:S02]  /*0970*/  ISETP.LT.U32.AND P4, PT, R20, 0x3f, PT ;  /* 0x0000003f1400780c */ /* 0x000fe40003f81070 */
[----:B------:R-:W-:-:S02]  /*0980*/  ISETP.LT.U32.AND.EX P0, PT, R23, RZ, PT, P1 ;  /* 0x000000ff1700720c */ /* 0x000fc40003f01110 */
[----:B------:R-:W-:Y:S02]  /*0990*/  ISETP.LT.U32.AND.EX P1, PT, R21, RZ, PT, P4 ;  /* 0x000000ff1500720c */ /* 0x000fe40003f21140 */
[----:B------:R-:W-:Y:S02]  /*09a0*/  ISETP.GE.AND P4, PT, R3, R0, PT ;  /* 0x000000000300720c */ /* 0x000fe40003f86270 */
[----:B------:R-:W-:Y:S02]  /*09b0*/  SEL R21, R20, 0x3f, P1 ;  /* 0x0000003f14157807 */ /* 0x000fe40000800000 */
[----:B------:R-:W-:Y:S02]  /*09c0*/  SEL R23, R22, 0x3f, P0 ;  /* 0x0000003f16177807 */ /* 0x000fe40000000000 */
[----:B------:R-:W-:Y:S02]  /*09d0*/  SHF.R.S32.HI R19, RZ, R5, R19 ;  /* 0x00000005ff137219 */ /* 0x000fe40000011413 */
[----:B--2---:R-:W-:-:S05]  /*09e0*/  ISETP.LT.U32.AND P1, PT, R14, 0x3f, PT ;  /* 0x0000003f0e00780c */ /* 0x004fca0003f21070 */
[----:B------:R-:W-:Y:S01]  /*09f0*/  @!P4 IMAD.IADD R5, R2, 0x1, R3 ;  /* 0x000000010205c824 */ /* 0x000fe200078e0203 */
[----:B------:R-:W-:Y:S01]  /*0a00*/  ISETP.LT.U32.AND.EX P1, PT, R15, RZ, PT, P1 ;  /* 0x000000ff0f00720c */ /* 0x000fe20003f21110 */
[----:B------:R-:W-:Y:S01]  /*0a10*/  @!P4 VIADD R3, R3, 0x80 ;  /* 0x000000800303c836 */ /* 0x000fe20000000000 */
[-CC-:B------:R-:W-:Y:S02]  /*0a20*/  SHF.R.S64 R6, R6, R23.reuse, R7.reuse ;  /* 0x0000001706067219 */ /* 0x180fe40000001007 */
[----:B------:R-:W-:Y:S02]  /*0a30*/  SHF.R.S32.HI R7, RZ, R23, R7 ;  /* 0x00000017ff077219 */ /* 0x000fe40000011407 */
[----:B------:R-:W1:Y:S01]  /*0a40*/  @!P3 LDC.64 R22, c[0x0][0x228] ;  /* 0x00008a00ff16bb82 */ /* 0x000e620000000a00 */
[-CC-:B------:R-:W-:Y:S02]  /*0a50*/  SHF.R.S64 R8, R8, R21.reuse, R9.reuse ;  /* 0x0000001508087219 */ /* 0x180fe40000001009 */
[----:B------:R-:W-:-:S02]  /*0a60*/  SHF.R.S32.HI R9, RZ, R21, R9 ;  /* 0x00000015ff097219 */ /* 0x000fc40000011409 */
[----:B-----5:R-:W-:Y:S02]  /*0a70*/  ISETP.LT.U32.AND P0, PT, R16, 0x3f, PT ;  /* 0x0000003f1000780c */ /* 0x020fe40003f01070 */
[----:B------:R-:W-:Y:S02]  /*0a80*/  SEL R21, R14, 0x3f, P1 ;  /* 0x0000003f0e157807 */ /* 0x000fe40000800000 */
[----:B------:R-:W-:Y:S02]  /*0a90*/  ISETP.LT.U32.AND.EX P0, PT, R17, RZ, PT, P0 ;  /* 0x000000ff1100720c */ /* 0x000fe40003f01100 */
[-CC-:B------:R-:W-:Y:S02]  /*0aa0*/  SHF.R.S64 R10, R10, R21.reuse, R11.reuse ;  /* 0x000000150a0a7219 */ /* 0x180fe4000000100b */
[----:B------:R-:W-:Y:S02]  /*0ab0*/  SEL R15, R16, 0x3f, P0 ;  /* 0x0000003f100f7807 */ /* 0x000fe40000000000 */
[----:B------:R-:W-:Y:S01]  /*0ac0*/  ISETP.GE.AND P0, PT, R3, R0, PT ;  /* 0x000000000300720c */ /* 0x000fe20003f06270 */
[----:B------:R-:W2:Y:S01]  /*0ad0*/  @!P4 LDC.64 R16, c[0x0][0x220] ;  /* 0x00008800ff10cb82 */ /* 0x000ea20000000a00 */
[----:B------:R-:W-:-:S02]  /*0ae0*/  SHF.R.S32.HI R11, RZ, R21, R11 ;  /* 0x00000015ff0b7219 */ /* 0x000fc4000001140b */
[-CC-:B------:R-:W-:Y:S02]  /*0af0*/  SHF.R.S64 R12, R12, R15.reuse, R13.reuse ;  /* 0x0000000f0c0c7219 */ /* 0x180fe4000000100d */
[----:B------:R-:W-:-:S03]  /*0b00*/  SHF.R.S32.HI R13, RZ, R15, R13 ;  /* 0x0000000fff0d7219 */ /* 0x000fc6000001140d */
[----:B------:R-:W3:Y:S01]  /*0b10*/  @!P4 LDC.64 R20, c[0x0][0x228] ;  /* 0x00008a00ff14cb82 */ /* 0x000ee20000000a00 */
[----:B------:R-:W-:Y:S01]  /*0b20*/  CS2R R14, SRZ ;  /* 0x00000000000e7805 */ /* 0x000fe2000001ff00 */
[----:B0-----:R-:W-:-:S05]  /*0b30*/  @!P3 IMAD.WIDE.U32 R24, R4, 0x8, R24 ;  /* 0x000000080418b825 */ /* 0x001fca00078e0018 */
[----:B------:R0:W4:Y:S01]  /*0b40*/  @!P3 LDG.E.64 R14, desc[UR4][R24.64] ;  /* 0x00000004180eb981 */ /* 0x000122000c1e1b00 */
[----:B-1----:R-:W-:Y:S01]  /*0b50*/  @!P3 IMAD.WIDE.U32 R22, R4, 0x8, R22 ;  /* 0x000000080416b825 */ /* 0x002fe200078e0016 */
[----:B------:R-:W1:Y:S04]  /*0b60*/  @!P0 LDC.64 R26, c[0x0][0x220] ;  /* 0x00008800ff1a8b82 */ /* 0x000e680000000a00 */
[----:B------:R5:W4:Y:S04]  /*0b70*/  @!P3 LDG.E.64 R28, desc[UR4][R22.64] ;  /* 0x00000004161cb981 */ /* 0x000b28000c1e1b00 */
[----:B0-----:R-:W0:Y:S01]  /*0b80*/  @!P0 LDC.64 R24, c[0x0][0x228] ;  /* 0x00008a00ff188b82 */ /* 0x001e220000000a00 */
[----:B--2---:R-:W-:-:S04]  /*0b90*/  @!P4 IMAD.WIDE.U32 R16, R5, 0x8, R16 ;  /* 0x000000080510c825 */ /* 0x004fc800078e0010 */
[----:B---3--:R-:W-:Y:S01]  /*0ba0*/  @!P4 IMAD.WIDE.U32 R32, R5, 0x8, R20 ;  /* 0x000000080520c825 */ /* 0x008fe200078e0014 */
[----:B------:R-:W-:-:S03]  /*0bb0*/  CS2R R4, SRZ ;  /* 0x0000000000047805 */ /* 0x000fc6000001ff00 */
[----:B------:R-:W-:Y:S01]  /*0bc0*/  @!P0 IMAD.IADD R3, R2, 0x1, R3 ;  /* 0x0000000102038824 */ /* 0x000fe200078e0203 */
[----:B-----5:R-:W-:Y:S01]  /*0bd0*/  CS2R R22, SRZ ;  /* 0x0000000000167805 */ /* 0x020fe2000001ff00 */
[----:B------:R2:W3:Y:S04]  /*0be0*/  @!P4 LDG.E.64 R30, desc[UR4][R16.64] ;  /* 0x00000004101ec981 */ /* 0x0004e8000c1e1b00 */
[----:B------:R-:W5:Y:S01]  /*0bf0*/  @!P4 LDG.E.64 R4, desc[UR4][R32.64] ;  /* 0x000000042004c981 */ /* 0x000f62000c1e1b00 */
[C---:B0-----:R-:W-:Y:S01]  /*0c00*/  @!P0 IMAD.WIDE.U32 R24, R3.reuse, 0x8, R24 ;  /* 0x0000000803188825 */ /* 0x041fe200078e0018 */
[----:B------:R-:W-:Y:S01]  /*0c10*/  CS2R R20, SRZ ;  /* 0x0000000000147805 */ /* 0x000fe2000001ff00 */
[----:B--2---:R-:W0:Y:S03]  /*0c20*/  @!P2 LDC.64 R16, c[0x0][0x218] ;  /* 0x00008600ff10ab82 */ /* 0x004e260000000a00 */
[----:B------:R-:W2:Y:S01]  /*0c30*/  @!P0 LDG.E.64 R22, desc[UR4][R24.64] ;  /* 0x0000000418168981 */ /* 0x000ea2000c1e1b00 */
[----:B-1----:R-:W-:-:S05]  /*0c40*/  @!P0 IMAD.WIDE.U32 R26, R3, 0x8, R26 ;  /* 0x00000008031a8825 */ /* 0x002fca00078e001a */
[----:B------:R1:W3:Y:S01]  /*0c50*/  @!P0 LDG.E.64 R20, desc[UR4][R26.64] ;  /* 0x000000041a148981 */ /* 0x0002e2000c1e1b00 */
[----:B------:R-:W1:Y:S01]  /*0c60*/  S2R R3, SR_TID.X ;  /* 0x0000000000037919 */ /* 0x000e620000002100 */
[----:B------:R-:W-:Y:S04]  /*0c70*/  BSSY B0, `(.L_x_2878) ;  /* 0x0000041000007945 */ /* 0x000fe80003800000 */
[----:B------:R-:W-:Y:S01]  /*0c80*/  BSSY B1, `(.L_x_2879) ;  /* 0x0000039000017945 */ /* 0x000fe20003800000 */
[----:B-1----:R-:W-:-:S04]  /*0c90*/  @!P2 IMAD.IADD R27, R2, 0x1, R3 ;  /* 0x00000001021ba824 */ /* 0x002fc800078e0203 */
[----:B0-----:R-:W-:-:S04]  /*0ca0*/  @!P2 IMAD.WIDE.U32 R24, R27, 0x8, R16 ;  /* 0x000000081b18a825 */ /* 0x001fc800078e0010 */
[----:B------:R-:W-:Y:S01]  /*0cb0*/  VIADD R16, R3, 0x80 ;  /* 0x0000008003107836 */ /* 0x000fe20000000000 */
[----:B------:R0:W-:Y:S03]  /*0cc0*/  @!P2 STG.E.64 desc[UR4][R24.64], R18 ;  /* 0x000000121800a986 */ /* 0x0001e6000c101b04 */
[----:B------:R-:W-:-:S05]  /*0cd0*/  @!P2 IMAD.MOV.U32 R3, RZ, RZ, R16 ;  /* 0x000000ffff03a224 */ /* 0x000fca00078e0010 */
[----:B------:R-:W-:Y:S02]  /*0ce0*/  ISETP.GE.AND P1, PT, R3, R0, PT ;  /* 0x000000000300720c */ /* 0x000fe40003f26270 */
[----:B----4-:R-:W-:-:S04]  /*0cf0*/  ISETP.LT.U32.AND P0, PT, R28, 0x3f, PT ;  /* 0x0000003f1c00780c */ /* 0x010fc80003f01070 */
[----:B------:R-:W-:-:S04]  /*0d00*/  ISETP.LT.U32.AND.EX P0, PT, R29, RZ, PT, P0 ;  /* 0x000000ff1d00720c */ /* 0x000fc80003f01100 */
[----:B------:R-:W-:Y:S02]  /*0d10*/  SEL R29, R28, 0x3f, P0 ;  /* 0x0000003f1c1d7807 */ /* 0x000fe40000000000 */
[----:B-----5:R-:W-:-:S04]  /*0d20*/  ISETP.LT.U32.AND P0, PT, R4, 0x3f, PT ;  /* 0x0000003f0400780c */ /* 0x020fc80003f01070 */
[----:B------:R-:W-:-:S04]  /*0d30*/  ISETP.LT.U32.AND.EX P0, PT, R5, RZ, PT, P0 ;  /* 0x000000ff0500720c */ /* 0x000fc80003f01100 */
[----:B------:R-:W-:Y:S02]  /*0d40*/  SEL R5, R4, 0x3f, P0 ;  /* 0x0000003f04057807 */ /* 0x000fe40000000000 */
[----:B--2---:R-:W-:-:S04]  /*0d50*/  ISETP.LT.U32.AND P0, PT, R22, 0x3f, PT ;  /* 0x0000003f1600780c */ /* 0x004fc80003f01070 */
[----:B------:R-:W-:-:S04]  /*0d60*/  ISETP.LT.U32.AND.EX P0, PT, R23, RZ, PT, P0 ;  /* 0x000000ff1700720c */ /* 0x000fc80003f01100 */
[----:B------:R-:W-:Y:S02]  /*0d70*/  SEL R23, R22, 0x3f, P0 ;  /* 0x0000003f16177807 */ /* 0x000fe40000000000 */
[----:B------:R-:W-:Y:S02]  /*0d80*/  SHF.R.S64 R14, R14, R29, R15 ;  /* 0x0000001d0e0e7219 */ /* 0x000fe4000000100f */
[----:B---3--:R-:W-:Y:S02]  /*0d90*/  SHF.R.S64 R4, R30, R5, R31 ;  /* 0x000000051e047219 */ /* 0x008fe4000000101f */
[----:B------:R-:W-:Y:S02]  /*0da0*/  SHF.R.S32.HI R15, RZ, R29, R15 ;  /* 0x0000001dff0f7219 */ /* 0x000fe4000001140f */
[----:B------:R-:W-:Y:S02]  /*0db0*/  SHF.R.S32.HI R5, RZ, R5, R31 ;  /* 0x00000005ff057219 */ /* 0x000fe4000001141f */
[----:B------:R-:W-:-:S02]  /*0dc0*/  SHF.R.S64 R16, R20, R23, R21 ;  /* 0x0000001714107219 */ /* 0x000fc40000001015 */
[----:B------:R-:W-:Y:S01]  /*0dd0*/  SHF.R.S32.HI R17, RZ, R23, R21 ;  /* 0x00000017ff117219 */ /* 0x000fe20000011415 */
[----:B0-----:R-:W-:Y:S06]  /*0de0*/  @P1 BRA `(.L_x_2880) ;  /* 0x0000000000301947 */ /* 0x001fec0003800000 */
[----:B------:R-:W0:Y:S01]  /*0df0*/  LDC.64 R18, c[0x0][0x218] ;  /* 0x00008600ff127b82 */ /* 0x000e220000000a00 */
[----:B------:R-:W-:Y:S02]  /*0e00*/  IMAD.IADD R21, R2, 0x1, R3 ;  /* 0x0000000102157824 */ /* 0x000fe400078e0203 */
[----:B------:R-:W-:-:S05]  /*0e10*/  VIADD R3, R3, 0x80 ;  /* 0x0000008003037836 */ /* 0x000fca0000000000 */
[----:B------:R-:W-:Y:S01]  /*0e20*/  ISETP.GE.AND P0, PT, R3, R0, PT ;  /* 0x000000000300720c */ /* 0x000fe20003f06270 */
[----:B0-----:R-:W-:-:S05]  /*0e30*/  IMAD.WIDE.U32 R18, R21, 0x8, R18 ;  /* 0x0000000815127825 */ /* 0x001fca00078e0012 */
[----:B------:R0:W-:Y:S07]  /*0e40*/  STG.E.64 desc[UR4][R18.64], R6 ;  /* 0x0000000612007986 */ /* 0x0001ee000c101b04 */
[----:B------:R-:W-:Y:S05]  /*0e50*/  @P0 BRA `(.L_x_2881) ;  /* 0x0000000000300947 */ /* 0x000fea0003800000 */
[----:B0-----:R-:W0:Y:S01]  /*0e60*/  LDC.64 R6, c[0x0][0x218] ;  /* 0x00008600ff067b82 */ /* 0x001e220000000a00 */
[----:B------:R-:W-:Y:S02]  /*0e70*/  IMAD.IADD R19, R2, 0x1, R3 ;  /* 0x0000000102137824 */ /* 0x000fe400078e0203 */
[----:B------:R-:W-:Y:S02]  /*0e80*/  VIADD R3, R3, 0x80 ;  /* 0x0000008003037836 */ /* 0x000fe40000000000 */
[----:B0-----:R-:W-:-:S05]  /*0e90*/  IMAD.WIDE.U32 R6, R19, 0x8, R6 ;  /* 0x0000000813067825 */ /* 0x001fca00078e0006 */
[----:B------:R0:W-:Y:S02]  /*0ea0*/  STG.E.64 desc[UR4][R6.64], R8 ;  /* 0x0000000806007986 */ /* 0x0001e4000c101b04 */
.L_x_2880:
[----:B------:R-:W-:-:S13]  /*0eb0*/  ISETP.GE.AND P0, PT, R3, R0, PT ;  /* 0x000000000300720c */ /* 0x000fda0003f06270 */
[----:B------:R-:W-:Y:S05]  /*0ec0*/  @P0 BRA `(.L_x_2882) ;  /* 0x0000000000300947 */ /* 0x000fea0003800000 */
[----:B0-----:R-:W0:Y:S01]  /*0ed0*/  LDC.64 R6, c[0x0][0x218] ;  /* 0x00008600ff067b82 */ /* 0x001e220000000a00 */
[----:B------:R-:W-:Y:S02]  /*0ee0*/  IMAD.IADD R9, R2, 0x1, R3 ;  /* 0x0000000102097824 */ /* 0x000fe400078e0203 */
[----:B------:R-:W-:Y:S02]  /*0ef0*/  VIADD R3, R3, 0x80 ;  /* 0x0000008003037836 */ /* 0x000fe40000000000 */
[----:B0-----:R-:W-:-:S05]  /*0f00*/  IMAD.WIDE.U32 R6, R9, 0x8, R6 ;  /* 0x0000000809067825 */ /* 0x001fca00078e0006 */
[----:B------:R1:W-:Y:S02]  /*0f10*/  STG.E.64 desc[UR4][R6.64], R10 ;  /* 0x0000000a06007986 */ /* 0x0003e4000c101b04 */
.L_x_2881:
[----:B------:R-:W-:-:S13]  /*0f20*/  ISETP.GE.AND P0, PT, R3, R0, PT ;  /* 0x000000000300720c */ /* 0x000fda0003f06270 */
[----:B------:R-:W-:Y:S05]  /*0f30*/  @P0 BRA `(.L_x_2883) ;  /* 0x0000000000340947 */ /* 0x000fea0003800000 */
[----:B01----:R-:W0:Y:S01]  /*0f40*/  LDC.64 R6, c[0x0][0x218] ;  /* 0x00008600ff067b82 */ /* 0x003e220000000a00 */
[----:B------:R-:W-:Y:S02]  /*0f50*/  IMAD.IADD R9, R2, 0x1, R3 ;  /* 0x0000000102097824 */ /* 0x000fe400078e0203 */
[----:B------:R-:W-:Y:S02]  /*0f60*/  VIADD R3, R3, 0x80 ;  /* 0x0000008003037836 */ /* 0x000fe40000000000 */
[----:B0-----:R-:W-:-:S05]  /*0f70*/  IMAD.WIDE.U32 R6, R9, 0x8, R6 ;  /* 0x0000000809067825 */ /* 0x001fca00078e0006 */
[----:B------:R1:W-:Y:S02]  /*0f80*/  STG.E.64 desc[UR4][R6.64], R12 ;  /* 0x0000000c06007986 */ /* 0x0003e4000c101b04 */
.L_x_2882:
[----:B------:R-:W-:-:S13]  /*0f90*/  ISETP.GE.AND P0, PT, R3, R0, PT ;  /* 0x000000000300720c */ /* 0x000fda0003f06270 */
[----:B------:R-:W-:Y:S05]  /*0fa0*/  @P0 BREAK B1 ;  /* 0x0000000000010942 */ /* 0x000fea0003800000 */
[----:B------:R-:W-:Y:S05]  /*0fb0*/  @P0 BRA `(.L_x_2884) ;  /* 0x0000000000300947 */ /* 0x000fea0003800000 */
[----:B01----:R-:W0:Y:S01]  /*0fc0*/  LDC.64 R6, c[0x0][0x218] ;  /* 0x00008600ff067b82 */ /* 0x003e220000000a00 */
[----:B------:R-:W-:Y:S02]  /*0fd0*/  IMAD.IADD R9, R2, 0x1, R3 ;  /* 0x0000000102097824 */ /* 0x000fe400078e0203 */
[----:B------:R-:W-:Y:S02]  /*0fe0*/  VIADD R3, R3, 0x80 ;  /* 0x0000008003037836 */ /* 0x000fe40000000000 */
[----:B0-----:R-:W-:-:S05]  /*0ff0*/  IMAD.WIDE.U32 R6, R9, 0x8, R6 ;  /* 0x0000000809067825 */ /* 0x001fca00078e0006 */
[----:B------:R2:W-:Y:S02]  /*1000*/  STG.E.64 desc[UR4][R6.64], R14 ;  /* 0x0000000e06007986 */ /* 0x0005e4000c101b04 */
.L_x_2883:
[----:B------:R-:W-:Y:S05]  /*1010*/  BSYNC B1 ;  /* 0x0000000000017941 */ /* 0x000fea0003800000 */
.L_x_2879:
[----:B------:R-:W-:-:S13]  /*1020*/  ISETP.GE.AND P0, PT, R3, R0, PT ;  /* 0x000000000300720c */ /* 0x000fda0003f06270 */
[----:B012---:R-:W0:Y:S01]  /*1030*/  @!P0 LDC.64 R6, c[0x0][0x218] ;  /* 0x00008600ff068b82 */ /* 0x007e220000000a00 */
[----:B------:R-:W-:Y:S02]  /*1040*/  @!P0 IMAD.IADD R9, R2, 0x1, R3 ;  /* 0x0000000102098824 */ /* 0x000fe400078e0203 */
[----:B------:R-:W-:Y:S02]  /*1050*/  @!P0 VIADD R3, R3, 0x80 ;  /* 0x0000008003038836 */ /* 0x000fe40000000000 */
[----:B0-----:R-:W-:-:S05]  /*1060*/  @!P0 IMAD.WIDE.U32 R6, R9, 0x8, R6 ;  /* 0x0000000809068825 */ /* 0x001fca00078e0006 */
[----:B------:R2:W-:Y:S02]  /*1070*/  @!P0 STG.E.64 desc[UR4][R6.64], R4 ;  /* 0x0000000406008986 */ /* 0x0005e4000c101b04 */
.L_x_2884:
[----:B------:R-:W-:Y:S05]  /*1080*/  BSYNC B0 ;  /* 0x0000000000007941 */ /* 0x000fea0003800000 */
.L_x_2878:
[----:B------:R-:W-:Y:S05]  /*1090*/  WARPSYNC.ALL ;  /* 0x0000000000007948 */ /* 0x000fea0003800000 */
[----:B------:R-:W-:-:S13]  /*10a0*/  ISETP.GE.AND P0, PT, R3, R0, PT ;  /* 0x000000000300720c */ /* 0x000fda0003f06270 */
[----:B------:R-:W-:Y:S05]  /*10b0*/  @P0 EXIT ;  /* 0x000000000000094d */ /* 0x000fea0003800000 */
[----:B--2---:R-:W2:Y:S01]  /*10c0*/  LDC.64 R4, c[0x0][0x218] ;  /* 0x00008600ff047b82 */ /* 0x004ea20000000a00 */
[----:B------:R-:W-:-:S04]  /*10d0*/  IMAD.IADD R3, R2, 0x1, R3 ;  /* 0x0000000102037824 */ /* 0x000fc800078e0203 */
[----:B--2---:R-:W-:-:S05]  /*10e0*/  IMAD.WIDE.U32 R2, R3, 0x8, R4 ;  /* 0x0000000803027825 */ /* 0x004fca00078e0004 */
[----:B------:R-:W-:Y:S01]  /*10f0*/  STG.E.64 desc[UR4][R2.64], R16 ;  /* 0x0000001002007986 */ /* 0x000fe2000c101b04 */
[----:B------:R-:W-:Y:S05]  /*1100*/  EXIT ;  /* 0x000000000000794d */ /* 0x000fea0003800000 */
.L_x_2885:
        /* <DEDUP_REMOVED lines=15> */
.L_x_20516:


//--------------------- .text._ZN2at6native29vectorized_elementwise_kernelILi4ENS0_13BinaryFunctorIlllZZZNS0_18rshift_kernel_cudaERNS_18TensorIteratorBaseEENKUlvE_clEvENKUlvE2_clEvEUlllE_EESt5arrayIPcLm3EEEEviT0_T1_ --------------------------
	.section	.text._ZN2at6native29vectorized_elementwise_kernelILi4ENS0_13BinaryFunctorIlllZZZNS0_18rshift_kernel_cudaERNS_18TensorIteratorBaseEENKUlvE_clEvENKUlvE2_clEvEUlllE_EESt5arrayIPcLm3EEEEviT0_T1_,"ax",@progbits
	.align	128
        .global         _ZN2at6native29vectorized_elementwise_kernelILi4ENS0_13BinaryFunctorIlllZZZNS0_18rshift_kernel_cudaERNS_18TensorIteratorBaseEENKUlvE_clEvENKUlvE2_clEvEUlllE_EESt5arrayIPcLm3EEEEviT0_T1_
        .type           _ZN2at6native29vectorized_elementwise_kernelILi4ENS0_13BinaryFunctorIlllZZZNS0_18rshift_kernel_cudaERNS_18TensorIteratorBaseEENKUlvE_clEvENKUlvE2_clEvEUlllE_EESt5arrayIPcLm3EEEEviT0_T1_,@function
        .size           _ZN2at6native29vectorized_elementwise_kernelILi4ENS0_13BinaryFunctorIlllZZZNS0_18rshift_kernel_cudaERNS_18TensorIteratorBaseEENKUlvE_clEvENKUlvE2_clEvEUlllE_EESt5arrayIPcLm3EEEEviT0_T1_,(.L_x_20517 - _ZN2at6native29vectorized_elementwise_kernelILi4ENS0_13BinaryFunctorIlllZZZNS0_18rshift_kernel_cudaERNS_18TensorIteratorBaseEENKUlvE_clEvENKUlvE2_clEvEUlllE_EESt5arrayIPcLm3EEEEviT0_T1_)
        .other          _ZN2at6native29vectorized_elementwise_kernelILi4ENS0_13BinaryFunctorIlllZZZNS0_18rshift_kernel_cudaERNS_18TensorIteratorBaseEENKUlvE_clEvENKUlvE2_clEvEUlllE_EESt5arrayIPcLm3EEEEviT0_T1_,@"STO_CUDA_ENTRY STV_DEFAULT"
_ZN2at6native29vectorized_elementwise_kernelILi4ENS0_13BinaryFunctorIlllZZZNS0_18rshift_kernel_cudaERNS_18TensorIteratorBaseEENKUlvE_clEvENKUlvE2_clEvEUlllE_EESt5arrayIPcLm3EEEEviT0_T1_:
.text._ZN2at6native29vectorized_elementwise_kernelILi4ENS0_13BinaryFunctorIlllZZZNS0_18rshift_kernel_cudaERNS_18TensorIteratorBaseEENKUlvE_clEvENKUlvE2_clEvEUlllE_EESt5arrayIPcLm3EEEEviT0_T1_:
        /* <DEDUP_REMOVED lines=84> */
.L_x_2886:
        /* <DEDUP_REMOVED lines=151> */
.L_x_2889:
[----:B------:R-:W-:-:S13]  /*0eb0*/  ISETP.GE.AND P0, PT, R3, R0, PT ;  /* 0x000000000300720c */ /* 0x000fda0003f06270 */
[----:B------:R-:W-:Y:S05]  /*0ec0*/  @P0 BRA `(.L_x_2891) ;  /* 0x0000000000300947 */ /* 0x000fea0003800000 */
[----:B0-----:R-:W0:Y:S01]  /*0ed0*/  LDC.64 R6, c[0x0][0x218] ;  /* 0x00008600ff067b82 */ /* 0x001e220000000a00 */
[----:B------:R-:W-:Y:S02]  /*0ee0*/  IMAD.IADD R9, R2, 0x1, R3 ;  /* 0x0000000102097824 */ /* 0x000fe400078e0203 */
[----:B------:R-:W-:Y:S02]  /*0ef0*/  VIADD R3, R3, 0x80 ;  /* 0x0000008003037836 */ /* 0x000fe40000000000 */
[----:B0-----:R-:W-:-:S05]  /*0f00*/  IMAD.WIDE.U32 R6, R9, 0x8, R6 ;  /* 0x0000000809067825 */ /* 0x001fca00078e0006 */
[----:B------:R1:W-:Y:S02]  /*0f10*/  STG.E.64 desc[UR4][R6.64], R10 ;  /* 0x0000000a06007986 */ /* 0x0003e4000c101b04 */
.L_x_2890:
[----:B------:R-:W-:-:S13]  /*0f20*/  ISETP.GE.AND P0, PT, R3, R0, PT ;  /* 0x000000000300720c */ /* 0x000fda0003f06270 */
[----:B------:R-:W-:Y:S05]  /*0f30*/  @P0 BRA `(.L_x_2892) ;  /* 0x0000000000340947 */ /* 0x000fea0003800000 */
[----:B01----:R-:W0:Y:S01]  /*0f40*/  LDC.64 R6, c[0x0][0x218] ;  /* 0x00008600ff067b82 */ /* 0x003e220000000a00 */
[----:B------:R-:W-:Y:S02]  /*0f50*/  IMAD.IADD R9, R2, 0x1, R3 ;  /* 0x0000000102097824 */ /* 0x000fe400078e0203 */
[----:B------:R-:W-:Y:S02]  /*0f60*/  VIADD R3, R3, 0x80 ;  /* 0x0000008003037836 */ /* 0x000fe40000000000 */
[----:B0-----:R-:W-:-:S05]  /*0f70*/  IMAD.WIDE.U32 R6, R9, 0x8, R6 ;  /* 0x0000000809067825 */ /* 0x001fca00078e0006 */
[----:B------:R1:W-:Y:S02]  /*0f80*/  STG.E.64 desc[UR4][R6.64], R12 ;  /* 0x0000000c06007986 */ /* 0x0003e4000c101b04 */
.L_x_2891:
        /* <DEDUP_REMOVED lines=8> */
.L_x_2892:
[----:B------:R-:W-:Y:S05]  /*1010*/  BSYNC B1 ;  /* 0x0000000000017941 */ /* 0x000fea0003800000 */
.L_x_2888:
[----:B------:R-:W-:-:S13]  /*1020*/  ISETP.GE.AND P0, PT, R3, R0, PT ;  /* 0x000000000300720c */ /* 0x000fda0003f06270 */
[----:B012---:R-:W0:Y:S01]  /*1030*/  @!P0 LDC.64 R6, c[0x0][0x218] ;  /* 0x00008600ff068b82 */ /* 0x007e220000000a00 */
[----:B------:R-:W-:Y:S02]  /*1040*/  @!P0 IMAD.IADD R9, R2, 0x1, R3 ;  /* 0x0000000102098824 */ /* 0x000fe400078e0203 */
[----:B------:R-:W-:Y:S02]  /*1050*/  @!P0 VIADD R3, R3, 0x80 ;  /* 0x0000008003038836 */ /* 0x000fe40000000000 */
[----:B0-----:R-:W-:-:S05]  /*1060*/  @!P0 IMAD.WIDE.U32 R6, R9, 0x8, R6 ;  /* 0x0000000809068825 */ /* 0x001fca00078e0006 */
[----:B------:R2:W-:Y:S02]  /*1070*/  @!P0 STG.E.64 desc[UR4][R6.64], R4 ;  /* 0x0000000406008986 */ /* 0x0005e4000c101b04 */
.L_x_2893:
[----:B------:R-:W-:Y:S05]  /*1080*/  BSYNC B0 ;  /* 0x0000000000007941 */ /* 0x000fea0003800000 */
.L_x_2887:
        /* <DEDUP_REMOVED lines=8> */
.L_x_2894:
        /* <DEDUP_REMOVED lines=15> */
.L_x_20517:


//--------------------- .text._ZN2at6native29vectorized_elementwise_kernelILi8ENS0_13BinaryFunctorIlllZZZNS0_18rshift_kernel_cudaERNS_18TensorIteratorBaseEENKUlvE_clEvENKUlvE2_clEvEUlllE_EESt5arrayIPcLm3EEEEviT0_T1_ --------------------------
	.section	.text._ZN2at6native29vectorized_elementwise_kernelILi8ENS0_13BinaryFunctorIlllZZZNS0_18rshift_kernel_cudaERNS_18TensorIteratorBaseEENKUlvE_clEvENKUlvE2_clEvEUlllE_EESt5arrayIPcLm3EEEEviT0_T1_,"ax",@progbits
	.align	128
        .global         _ZN2at6native29vectorized_elementwise_kernelILi8ENS0_13BinaryFunctorIlllZZZNS0_18rshift_kernel_cudaERNS_18TensorIteratorBaseEENKUlvE_clEvENKUlvE2_clEvEUlllE_EESt5arrayIPcLm3EEEEviT0_T1_
        .type           _ZN2at6native29vectorized_elementwise_kernelILi8ENS0_13BinaryFunctorIlllZZZNS0_18rshift_kernel_cudaERNS_18TensorIteratorBaseEENKUlvE_clEvENKUlvE2_clEvEUlllE_EESt5arrayIPcLm3EEEEviT0_T1_,@function
        .size           _ZN2at6native29vectorized_elementwise_kernelILi8ENS0_13BinaryFunctorIlllZZZNS0_18rshift_kernel_cudaERNS_18TensorIteratorBaseEENKUlvE_clEvENKUlvE2_clEvEUlllE_EESt5arrayIPcLm3EEEEviT0_T1_,(.L_x_20518 - _ZN2at6native29vectorized_elementwise_kernelILi8ENS0_13BinaryFunctorIlllZZZNS0_18rshift_kernel_cudaERNS_18TensorIteratorBaseEENKUlvE_clEvENKUlvE2_clEvEUlllE_EESt5arrayIPcLm3EEEEviT0_T1_)
        .other          _ZN2at6native29vectorized_elementwise_kernelILi8ENS0_13BinaryFunctorIlllZZZNS0_18rshift_kernel_cudaERNS_18TensorIteratorBaseEENKUlvE_clEvENKUlvE2_clEvEUlllE_EESt5arrayIPcLm3EEEEviT0_T1_,@"STO_CUDA_ENTRY STV_DEFAULT"
_ZN2at6native29vectorized_elementwise_kernelILi8ENS0_13BinaryFunctorIlllZZZNS0_18rshift_kernel_cudaERNS_18TensorIteratorBaseEENKUlvE_clEvENKUlvE2_clEvEUlllE_EESt5arrayIPcLm3EEEEviT0_T1_:
.text._ZN2at6native29vectorized_elementwise_kernelILi8ENS0_13BinaryFunctorIlllZZZNS0_18rshift_kernel_cudaERNS_18TensorIteratorBaseEENKUlvE_clEvENKUlvE2_clEvEUlllE_EESt5arrayIPcLm3EEEEviT0_T1_:
        /* <DEDUP_REMOVED lines=84> */
.L_x_2895:
        /* <DEDUP_REMOVED lines=151> */
.L_x_2898:
[----:B------:R-:W-:-:S13]  /*0eb0*/  ISETP.GE.AND P0, PT, R3, R0, PT ;  /* 0x000000000300720c */ /* 0x000fda0003f06270 */
[----:B------:R-:W-:Y:S05]  /*0ec0*/  @P0 BRA `(.L_x_2900) ;  /* 0x0000000000300947 */ /* 0x000fea0003800000 */
[----:B0-----:R-:W0:Y:S01]  /*0ed0*/  LDC.64 R6, c[0x0][0x218] ;  /* 0x00008600ff067b82 */ /* 0x001e220000000a00 */
[----:B------:R-:W-:Y:S02]  /*0ee0*/  IMAD.IADD R9, R2, 0x1, R3 ;  /* 0x0000000102097824 */ /* 0x000fe400078e0203 */
[----:B------:R-:W-:Y:S02]  /*0ef0*/  VIADD R3, R3, 0x80 ;  /* 0x0000008003037836 */ /* 0x000fe40000000000 */
[----:B0-----:R-:W-:-:S05]  /*0f00*/  IMAD.WIDE.U32 R6, R9, 0x8, R6 ;  /* 0x0000000809067825 */ /* 0x001fca00078e0006 */
[----:B------:R1:W-:Y:S02]  /*0f10*/  STG.E.64 desc[UR4][R6.64], R10 ;  /* 0x0000000a06007986 */ /* 0x0003e4000c101b04 */
.L_x_2899:
[----:B------:R-:W-:-:S13]  /*0f20*/  ISETP.GE.AND P0, PT, R3, R0, PT ;  /* 0x000000000300720c */ /* 0x000fda0003f06270 */
[----:B------:R-:W-:Y:S05]  /*0f30*/  @P0 BRA `(.L_x_2901) ;  /* 0x0000000000340947 */ /* 0x000fea0003800000 */
[----:B01----:R-:W0:Y:S01]  /*0f40*/  LDC.64 R6, c[0x0][0x218] ;  /* 0x00008600ff067b82 */ /* 0x003e220000000a00 */
[----:B------:R-:W-:Y:S02]  /*0f50*/  IMAD.IADD R9, R2, 0x1, R3 ;  /* 0x0000000102097824 */ /* 0x000fe400078e0203 */
[----:B------:R-:W-:Y:S02]  /*0f60*/  VIADD R3, R3, 0x80 ;  /* 0x0000008003037836 */ /* 0x000fe40000000000 */
[----:B0-----:R-:W-:-:S05]  /*0f70*/  IMAD.WIDE.U32 R6, R9, 0x8, R6 ;  /* 0x0000000809067825 */ /* 0x001fca00078e0006 */
[----:B------:R1:W-:Y:S02]  /*0f80*/  STG.E.64 desc[UR4][R6.64], R12 ;  /* 0x0000000c06007986 */ /* 0x0003e4000c101b04 */
.L_x_2900:
        /* <DEDUP_REMOVED lines=8> */
.L_x_2901:
[----:B------:R-:W-:Y:S05]  /*1010*/  BSYNC B1 ;  /* 0x0000000000017941 */ /* 0x000fea0003800000 */
.L_x_2897:
[----:B------:R-:W-:-:S13]  /*1020*/  ISETP.GE.AND P0, PT, R3, R0, PT ;  /* 0x000000000300720c */ /* 0x000fda0003f06270 */
[----:B012---:R-:W0:Y:S01]  /*1030*/  @!P0 LDC.64 R6, c[0x0][0x218] ;  /* 0x00008600ff068b82 */ /* 0x007e220000000a00 */
[----:B------:R-:W-:Y:S02]  /*1040*/  @!P0 IMAD.IADD R9, R2, 0x1, R3 ;  /* 0x0000000102098824 */ /* 0x000fe400078e0203 */
[----:B------:R-:W-:Y:S02]  /*1050*/  @!P0 VIADD R3, R3, 0x80 ;  /* 0x0000008003038836 */ /* 0x000fe40000000000 */
[----:B0-----:R-:W-:-:S05]  /*1060*/  @!P0 IMAD.WIDE.U32 R6, R9, 0x8, R6 ;  /* 0x0000000809068825 */ /* 0x001fca00078e0006 */
[----:B------:R2:W-:Y:S02]  /*1070*/  @!P0 STG.E.64 desc[UR4][R6.64], R4 ;  /* 0x0000000406008986 */ /* 0x0005e4000c101b04 */
.L_x_2902:
[----:B------:R-:W-:Y:S05]  /*1080*/  BSYNC B0 ;  /* 0x0000000000007941 */ /* 0x000fea0003800000 */
.L_x_2896:
        /* <DEDUP_REMOVED lines=8> */
.L_x_2903:
        /* <DEDUP_REMOVED lines=15> */
.L_x_20518:


//--------------------- .text._ZN2at6native18elementwise_kernelILi128ELi4EZNS0_15gpu_kernel_implINS0_13BUnaryFunctorIlllZZZNS0_18rshift_kernel_cudaERNS_18TensorIteratorBaseEENKUlvE_clEvENKUlvE2_clEvEUlllE_EEEEvS5_RKT_EUliE_EEviT1_ --------------------------
	.section	.text._ZN2at6native18elementwise_kernelILi128ELi4EZNS0_15gpu_kernel_implINS0_13BUnaryFunctorIlllZZZNS0_18rshift_kernel_cudaERNS_18TensorIteratorBaseEENKUlvE_clEvENKUlvE2_clEvEUlllE_EEEEvS5_RKT_EUliE_EEviT1_,"ax",@progbits
	.align	128
        .global         _ZN2at6native18elementwise_kernelILi128ELi4EZNS0_15gpu_kernel_implINS0_13BUnaryFunctorIlllZZZNS0_18rshift_kernel_cudaERNS_18TensorIteratorBaseEENKUlvE_clEvENKUlvE2_clEvEUlllE_EEEEvS5_RKT_EUliE_EEviT1_
        .type           _ZN2at6native18elementwise_kernelILi128ELi4EZNS0_15gpu_kernel_implINS0_13BUnaryFunctorIlllZZZNS0_18rshift_kernel_cudaERNS_18TensorIteratorBaseEENKUlvE_clEvENKUlvE2_clEvEUlllE_EEEEvS5_RKT_EUliE_EEviT1_,@function
        .size           _ZN2at6native18elementwise_kernelILi128ELi4EZNS0_15gpu_kernel_implINS0_13BUnaryFunctorIlllZZZNS0_18rshift_kernel_cudaERNS_18TensorIteratorBaseEENKUlvE_clEvENKUlvE2_clEvEUlllE_EEEEvS5_RKT_EUliE_EEviT1_,(.L_x_20519 - _ZN2at6native18elementwise_kernelILi128ELi4EZNS0_15gpu_kernel_implINS0_13BUnaryFunctorIlllZZZNS0_18rshift_kernel_cudaERNS_18TensorIteratorBaseEENKUlvE_clEvENKUlvE2_clEvEUlllE_EEEEvS5_RKT_EUliE_EEviT1_)
        .other          _ZN2at6native18elementwise_kernelILi128ELi4EZNS0_15gpu_kernel_implINS0_13BUnaryFunctorIlllZZZNS0_18rshift_kernel_cudaERNS_18TensorIteratorBaseEENKUlvE_clEvENKUlvE2_clEvEUlllE_EEEEvS5_RKT_EUliE_EEviT1_,@"STO_CUDA_ENTRY STV_DEFAULT"
_ZN2at6native18elementwise_kernelILi128ELi4EZNS0_15gpu_kernel_implINS0_13BUnaryFunctorIlllZZZNS0_18rshift_kernel_cudaERNS_18TensorIteratorBaseEENKUlvE_clEvENKUlvE2_clEvEUlllE_EEEEvS5_RKT_EUliE_EEviT1_:
.text._ZN2at6native18elementwise_kernelILi128ELi4EZNS0_15gpu_kernel_implINS0_13BUnaryFunctorIlllZZZNS0_18rshift_kernel_cudaERNS_18TensorIteratorBaseEENKUlvE_clEvENKUlvE2_clEvEUlllE_EEEEvS5_RKT_EUliE_EEviT1_:
        /* <DEDUP_REMOVED lines=314> */
.L_x_2906:
        /* <DEDUP_REMOVED lines=21> */
.L_x_2910:
[----:B------:R0:W5:Y:S01]  /*14f0*/  LDG.E.U8 R2, desc[UR36][R4.64] ;  /* 0x0000002404027981 */ /* 0x000162000c1e1100 */
[----:B------:R-:W-:Y:S01]  /*1500*/  IMAD.MOV.U32 R3, RZ, RZ, RZ ;  /* 0x000000ffff037224 */ /* 0x000fe200078e00ff */
[----:B------:R-:W-:Y:S06]  /*1510*/  BRA `(.L_x_2912) ;  /* 0x0000000c00487947 */ /* 0x000fec0003800000 */
.L_x_2909:
        /* <DEDUP_REMOVED lines=8> */
.L_x_2914:
[----:B------:R-:W2:Y:S02]  /*15a0*/  LDG.E R2, desc[UR36][R4.64] ;  /* 0x0000002404027981 */ /* 0x000ea4000c1e1900 */
[----:B--2---:R-:W-:Y:S01]  /*15b0*/  SHF.R.S32.HI R3, RZ, 0x1f, R2 ;  /* 0x0000001fff037819 */ /* 0x004fe20000011402 */
[----:B------:R-:W-:Y:S06]  /*15c0*/  BRA `(.L_x_2912) ;  /* 0x0000000c001c7947 */ /* 0x000fec0003800000 */
.L_x_2913:
[----:B------:R-:W2:Y:S02]  /*15d0*/  LDG.E.S16 R2, desc[UR36][R4.64] ;  /* 0x0000002404027981 */ /* 0x000ea4000c1e1700 */
[----:B--2---:R-:W-:Y:S01]  /*15e0*/  SHF.R.S32.HI R3, RZ, 0x1f, R2 ;  /* 0x0000001fff037819 */ /* 0x004fe20000011402 */
[----:B------:R-:W-:Y:S06]  /*15f0*/  BRA `(.L_x_2912) ;  /* 0x0000000c00107947 */ /* 0x000fec0003800000 */
.L_x_2908:
        /* <DEDUP_REMOVED lines=9> */
.L_x_2916:
[----:B------:R-:W2:Y:S02]  /*1690*/  LDG.E.U16 R4, desc[UR36][R4.64] ;  /* 0x0000002404047981 */ /* 0x000ea4000c1e1500 */
[----:B--2---:R-:W-:-:S06]  /*16a0*/  HADD2.F32 R2, -RZ, R4.H0_H0 ;  /* 0x20000004ff027230 */ /* 0x004fcc0000004100 */
[----:B------:R-:W0:Y:S01]  /*16b0*/  F2I.S64.TRUNC R2, R2 ;  /* 0x0000000200027311 */ /* 0x000e22000020d900 */
[----:B------:R-:W-:Y:S05]  /*16c0*/  BRA `(.L_x_2912) ;  /* 0x0000000800dc7947 */ /* 0x000fea0003800000 */
.L_x_2915:
        /* <DEDUP_REMOVED lines=9> */
.L_x_2918:
[----:B------:R-:W2:Y:S02]  /*1760*/  LDG.E.U16 R4, desc[UR36][R4.64] ;  /* 0x0000002404047981 */ /* 0x000ea4000c1e1500 */
[----:B--2---:R-:W-:-:S06]  /*1770*/  HADD2.F32 R2, -RZ, R4.H0_H0 ;  /* 0x20000004ff027230 */ /* 0x004fcc0000004100 */
[----:B------:R-:W0:Y:S01]  /*1780*/  F2I.S64.TRUNC R2, R2 ;  /* 0x0000000200027311 */ /* 0x000e22000020d900 */
[----:B------:R-:W-:Y:S05]  /*1790*/  BRA `(.L_x_2912) ;  /* 0x0000000800a87947 */ /* 0x000fea0003800000 */
.L_x_2917:
[----:B------:R-:W2:Y:S02]  /*17a0*/  LDG.E.64 R2, desc[UR36][R4.64] ;  /* 0x0000002404027981 */ /* 0x000ea4000c1e1b00 */
[----:B--2---:R-:W0:Y:S01]  /*17b0*/  F2I.S64.F64.TRUNC R2, R2 ;  /* 0x0000000200027311 */ /* 0x004e22000030d900 */
[----:B------:R-:W-:Y:S05]  /*17c0*/  BRA `(.L_x_2912) ;  /* 0x00000008009c7947 */ /* 0x000fea0003800000 */
.L_x_2907:
        /* <DEDUP_REMOVED lines=13> */
.L_x_2921:
[----:B------:R-:W2:Y:S02]  /*18a0*/  LDG.E.64 R2, desc[UR36][R4.64] ;  /* 0x0000002404027981 */ /* 0x000ea4000c1e1b00 */
[----:B--2---:R-:W0:Y:S01]  /*18b0*/  F2I.S64.F64.TRUNC R2, R2 ;  /* 0x0000000200027311 */ /* 0x004e22000030d900 */
[----:B------:R-:W-:Y:S05]  /*18c0*/  BRA `(.L_x_2912) ;  /* 0x00000008005c7947 */ /* 0x000fea0003800000 */
.L_x_2920:
        /* <DEDUP_REMOVED lines=27> */
.L_x_2923:
        /* <DEDUP_REMOVED lines=14> */
.L_x_2922:
[----:B------:R-:W2:Y:S02]  /*1b60*/  LDG.E.U16 R2, desc[UR36][R4.64] ;  /* 0x0000002404027981 */ /* 0x000ea4000c1e1500 */
[----:B--2---:R-:W-:-:S06]  /*1b70*/  IMAD.U32 R2, R2, 0x10000, RZ ;  /* 0x0001000002027824 */ /* 0x004fcc00078e00ff */
[----:B------:R-:W0:Y:S01]  /*1b80*/  F2I.S64.TRUNC R2, R2 ;  /* 0x0000000200027311 */ /* 0x000e22000020d900 */
[----:B------:R-:W-:Y:S05]  /*1b90*/  BRA `(.L_x_2912) ;  /* 0x0000000400a87947 */ /* 0x000fea0003800000 */
.L_x_2919:
        /* <DEDUP_REMOVED lines=11> */
.L_x_2926:
        /* <DEDUP_REMOVED lines=21> */
.L_x_2930:
[----:B------:R-:W-:Y:S05]  /*1da0*/  BSYNC B1 ;  /* 0x0000000000017941 */ /* 0x000fea0003800000 */
.L_x_2929:
[----:B------:R-:W-:Y:S01]  /*1db0*/  IMAD.SHL.U32 R2, R2, 0x100000, RZ ;  /* 0x0010000002027824 */ /* 0x000fe200078e00ff */
[----:B------:R-:W-:-:S04]  /*1dc0*/  LEA R3, R0, 0x3b800000, 0x17 ;  /* 0x3b80000000037811 */ /* 0x000fc800078eb8ff */
[----:B------:R-:W-:-:S07]  /*1dd0*/  LOP3.LUT R2, R3, R2, R4, 0xfe, !PT ;  /* 0x0000000203027212 */ /* 0x000fce00078efe04 */
.L_x_2928:
[----:B------:R-:W-:Y:S05]  /*1de0*/  BSYNC B0 ;  /* 0x0000000000007941 */ /* 0x000fea0003800000 */
.L_x_2927:
[----:B------:R-:W1:Y:S01]  /*1df0*/  F2I.S64.TRUNC R2, R2 ;  /* 0x0000000200027311 */ /* 0x000e62000020d900 */
[----:B------:R-:W-:Y:S05]  /*1e00*/  BRA `(.L_x_2912) ;  /* 0x00000004000c7947 */ /* 0x000fea0003800000 */
.L_x_2925:
        /* <DEDUP_REMOVED lines=21> */
.L_x_2934:
[----:B------:R-:W-:Y:S05]  /*1f60*/  BSYNC B1 ;  /* 0x0000000000017941 */ /* 0x000fea0003800000 */
.L_x_2933:
[----:B------:R-:W-:Y:S01]  /*1f70*/  IMAD.SHL.U32 R2, R2, 0x200000, RZ ;  /* 0x0020000002027824 */ /* 0x000fe200078e00ff */
[----:B------:R-:W-:-:S04]  /*1f80*/  LEA R3, R0, 0x37800000, 0x17 ;  /* 0x3780000000037811 */ /* 0x000fc800078eb8ff */
[----:B------:R-:W-:-:S07]  /*1f90*/  LOP3.LUT R2, R3, R2, R4, 0xfe, !PT ;  /* 0x0000000203027212 */ /* 0x000fce00078efe04 */
.L_x_2932:
[----:B------:R-:W-:Y:S05]  /*1fa0*/  BSYNC B0 ;  /* 0x0000000000007941 */ /* 0x000fea0003800000 */
.L_x_2931:
[----:B------:R-:W2:Y:S01]  /*1fb0*/  F2I.S64.TRUNC R2, R2 ;  /* 0x0000000200027311 */ /* 0x000ea2000020d900 */
[----:B------:R-:W-:Y:S05]  /*1fc0*/  BRA `(.L_x_2912) ;  /* 0x00000000009c7947 */ /* 0x000fea0003800000 */
.L_x_2924:
        /* <DEDUP_REMOVED lines=14> */
.L_x_2938:
[----:B------:R-:W-:Y:S05]  /*20b0*/  BSYNC B0 ;  /* 0x0000000000007941 */ /* 0x000fea0003800000 */
.L_x_2937:
[----:B------:R-:W4:Y:S01]  /*20c0*/  F2I.S64.TRUNC R2, R2 ;  /* 0x0000000200027311 */ /* 0x000f22000020d900 */
[----:B------:R-:W-:Y:S05]  /*20d0*/  BRA `(.L_x_2912) ;  /* 0x0000000000587947 */ /* 0x000fea0003800000 */
.L_x_2911:
        /* <DEDUP_REMOVED lines=16> */
.L_x_2939:
[----:B------:R-:W-:Y:S01]  /*21e0*/  CS2R R2, SRZ ;  /* 0x0000000000027805 */ /* 0x000fe2000001ff00 */
[----:B------:R-:W-:Y:S06]  /*21f0*/  BRA `(.L_x_2912) ;  /* 0x0000000000107947 */ /* 0x000fec0003800000 */
.L_x_2936:
[----:B------:R0:W5:Y:S01]  /*2200*/  LDG.E.64 R2, desc[UR36][R4.64] ;  /* 0x0000002404027981 */ /* 0x000162000c1e1b00 */
[----:B------:R-:W-:Y:S05]  /*2210*/  BRA `(.L_x_2912) ;  /* 0x0000000000087947 */ /* 0x000fea0003800000 */
.L_x_2935:
[----:B------:R3:W5:Y:S01]  /*2220*/  LDG.E R2, desc[UR36][R4.64] ;  /* 0x0000002404027981 */ /* 0x000762000c1e1900 */
[----:B------:R-:W-:-:S07]  /*2230*/  IMAD.MOV.U32 R3, RZ, RZ, RZ ;  /* 0x000000ffff037224 */ /* 0x000fce00078e00ff */
.L_x_2912:
[----:B0--3--:R-:W0:Y:S01]  /*2240*/  LDC.U8 R4, c[0x0][0x430] ;  /* 0x00010c00ff047b82 */ /* 0x009e220000000000 */
[----:B------:R-:W-:Y:S02]  /*2250*/  ULDC.64 UR4, c[0x0][0x428] ;  /* 0x00010a0000047ab9 */ /* 0x000fe40000000a00 */
[----:B------:R-:W-:-:S04]  /*2260*/  UISETP.LT.U32.AND UP0, UPT, UR4, 0x3f, UPT ;  /* 0x0000003f0400788c */ /* 0x000fc8000bf01070 */
[----:B------:R-:W-:-:S04]  /*2270*/  UISETP.LT.U32.AND.EX UP0, UPT, UR5, URZ, UPT, UP0 ;  /* 0x0000003f0500728c */ /* 0x000fc8000bf01100 */
[----:B------:R-:W-:-:S06]  /*2280*/  USEL UR4, UR4, 0x3f, UP0 ;  /* 0x0000003f04047887 */ /* 0x000fcc0008000000 */
[--C-:B-12-45:R-:W-:Y:S02]  /*2290*/  SHF.R.S64 R5, R2, UR4, R3.reuse ;  /* 0x0000000402057c19 */ /* 0x136fe40008001003 */
[----:B------:R-:W-:-:S03]  /*22a0*/  SHF.R.S32.HI R3, RZ, UR4, R3 ;  /* 0x00000004ff037c19 */ /* 0x000fc60008011403 */
        /* <DEDUP_REMOVED lines=14> */
.L_x_2943:
[----:B------:R3:W-:Y:S01]  /*2390*/  STG.E.U8 desc[UR36][R16.64], R5 ;  /* 0x0000000510007986 */ /* 0x0007e2000c101124 */
[----:B------:R-:W-:Y:S05]  /*23a0*/  BRA `(.L_x_2945) ;  /* 0x0000000c00507947 */ /* 0x000fea0003800000 */
.L_x_2942:
        /* <DEDUP_REMOVED lines=8> */
.L_x_2947:
[----:B------:R1:W-:Y:S01]  /*2430*/  STG.E desc[UR36][R16.64], R5 ;  /* 0x0000000510007986 */ /* 0x0003e2000c101924 */
[----:B------:R-:W-:Y:S05]  /*2440*/  BRA `(.L_x_2945) ;  /* 0x0000000c00287947 */ /* 0x000fea0003800000 */
.L_x_2946:
[----:B------:R2:W-:Y:S01]  /*2450*/  STG.E.U16 desc[UR36][R16.64], R5 ;  /* 0x0000000510007986 */ /* 0x0005e2000c101524 */
[----:B------:R-:W-:Y:S05]  /*2460*/  BRA `(.L_x_2945) ;  /* 0x0000000c00207947 */ /* 0x000fea0003800000 */
.L_x_2941:
        /* <DEDUP_REMOVED lines=9> */
.L_x_2949:
[----:B------:R-:W0:Y:S02]  /*2500*/  I2F.S64 R0, R2 ;  /* 0x0000000200007312 */ /* 0x000e240000301400 */
[----:B0-----:R-:W-:-:S05]  /*2510*/  F2FP.F16.F32.PACK_AB R0, RZ, R0 ;  /* 0x00000000ff00723e */ /* 0x001fca00000000ff */
[----:B------:R0:W-:Y:S01]  /*2520*/  STG.E.U16 desc[UR36][R16.64], R0 ;  /* 0x0000000010007986 */ /* 0x0001e2000c101524 */
[----:B------:R-:W-:Y:S05]  /*2530*/  BRA `(.L_x_2945) ;  /* 0x0000000800ec7947 */ /* 0x000fea0003800000 */
.L_x_2948:
        /* <DEDUP_REMOVED lines=10> */
.L_x_2951:
[----:B------:R-:W0:Y:S02]  /*25e0*/  I2F.S64 R2, R2 ;  /* 0x0000000200027312 */ /* 0x000e240000301400 */
[----:B0-----:R-:W-:-:S04]  /*25f0*/  F2FP.F16.F32.PACK_AB R3, RZ, R2 ;  /* 0x00000002ff03723e */ /* 0x001fc800000000ff */
[----:B------:R-:W-:-:S05]  /*2600*/  PRMT R3, R3, 0x5410, RZ ;  /* 0x0000541003037816 */ /* 0x000fca00000000ff */
[----:B------:R0:W-:Y:S01]  /*2610*/  STG.E desc[UR36][R16.64], R3 ;  /* 0x0000000310007986 */ /* 0x0001e2000c101924 */
[----:B------:R-:W-:Y:S05]  /*2620*/  BRA `(.L_x_2945) ;  /* 0x0000000800b07947 */ /* 0x000fea0003800000 */
.L_x_2950:
[----:B------:R-:W0:Y:S02]  /*2630*/  I2F.F64.S64 R2, R2 ;  /* 0x0000000200027312 */ /* 0x000e240000301c00 */
[----:B0-----:R0:W-:Y:S01]  /*2640*/  STG.E.64 desc[UR36][R16.64], R2 ;  /* 0x0000000210007986 */ /* 0x0011e2000c101b24 */
[----:B------:R-:W-:Y:S05]  /*2650*/  BRA `(.L_x_2945) ;  /* 0x0000000800a47947 */ /* 0x000fea0003800000 */
.L_x_2940:
        /* <DEDUP_REMOVED lines=13> */
.L_x_2954:
[----:B------:R-:W0:Y:S01]  /*2730*/  I2F.F64.S64 R4, R2 ;  /* 0x0000000200047312 */ /* 0x000e220000301c00 */
[----:B------:R-:W-:-:S05]  /*2740*/  CS2R R6, SRZ ;  /* 0x0000000000067805 */ /* 0x000fca000001ff00 */
[----:B0-----:R0:W-:Y:S01]  /*2750*/  STG.E.128 desc[UR36][R16.64], R4 ;  /* 0x0000000410007986 */ /* 0x0011e2000c101d24 */
[----:B------:R-:W-:Y:S05]  /*2760*/  BRA `(.L_x_2945) ;  /* 0x0000000800607947 */ /* 0x000fea0003800000 */
.L_x_2953:
        /* <DEDUP_REMOVED lines=21> */
.L_x_2958:
[----:B------:R-:W-:Y:S05]  /*28c0*/  BSYNC B0 ;  /* 0x0000000000007941 */ /* 0x000fea0003800000 */
.L_x_2957:
[----:B------:R-:W-:-:S05]  /*28d0*/  LOP3.LUT R5, R0, R5, RZ, 0xfc, !PT ;  /* 0x0000000500057212 */ /* 0x000fca00078efcff */
[----:B------:R0:W-:Y:S01]  /*28e0*/  STG.E.U8 desc[UR36][R16.64], R5 ;  /* 0x0000000510007986 */ /* 0x0001e2000c101124 */
[----:B------:R-:W-:Y:S05]  /*28f0*/  BRA `(.L_x_2945) ;  /* 0x0000000400fc7947 */ /* 0x000fea0003800000 */
.L_x_2956:
        /* <DEDUP_REMOVED lines=13> */
.L_x_2960:
[----:B------:R-:W-:Y:S01]  /*29d0*/  IMAD.MOV.U32 R0, RZ, RZ, 0x7f ;  /* 0x0000007fff007424 */ /* 0x000fe200078e00ff */
[----:B------:R-:W-:-:S04]  /*29e0*/  ISETP.GT.U32.AND P0, PT, R4, 0x7f800000, PT ;  /* 0x7f8000000400780c */ /* 0x000fc80003f04070 */
[----:B------:R-:W-:-:S09]  /*29f0*/  SEL R0, R0, 0x7c, P0 ;  /* 0x0000007c00007807 */ /* 0x000fd20000000000 */
.L_x_2961:
[----:B------:R-:W-:Y:S05]  /*2a00*/  BSYNC B0 ;  /* 0x0000000000007941 */ /* 0x000fea0003800000 */
.L_x_2959:
[----:B------:R-:W-:-:S04]  /*2a10*/  LOP3.LUT R2, R3, 0x80000000, RZ, 0xc0, !PT ;  /* 0x8000000003027812 */ /* 0x000fc800078ec0ff */
[----:B------:R-:W-:-:S04]  /*2a20*/  SHF.R.U32.HI R3, RZ, 0x18, R2 ;  /* 0x00000018ff037819 */ /* 0x000fc80000011602 */
[----:B------:R-:W-:-:S05]  /*2a30*/  LOP3.LUT R3, R0, R3, RZ, 0xfc, !PT ;  /* 0x0000000300037212 */ /* 0x000fca00078efcff */
[----:B------:R0:W-:Y:S01]  /*2a40*/  STG.E.U8 desc[UR36][R16.64], R3 ;  /* 0x0000000310007986 */ /* 0x0001e2000c101124 */
[----:B------:R-:W-:Y:S05]  /*2a50*/  BRA `(.L_x_2945) ;  /* 0x0000000400a47947 */ /* 0x000fea0003800000 */
.L_x_2955:
[----:B------:R-:W0:Y:S02]  /*2a60*/  I2F.S64 R0, R2 ;  /* 0x0000000200007312 */ /* 0x000e240000301400 */
[----:B0-----:R-:W-:-:S05]  /*2a70*/  F2FP.BF16.F32.PACK_AB R0, RZ, R0 ;  /* 0x00000000ff00723e */ /* 0x001fca00000010ff */
[----:B------:R0:W-:Y:S01]  /*2a80*/  STG.E.U16 desc[UR36][R16.64], R0 ;  /* 0x0000000010007986 */ /* 0x0001e2000c101524 */
[----:B------:R-:W-:Y:S05]  /*2a90*/  BRA `(.L_x_2945) ;  /* 0x0000000400947947 */ /* 0x000fea0003800000 */
.L_x_2952:
        /* <DEDUP_REMOVED lines=10> */
.L_x_2964:
        /* <DEDUP_REMOVED lines=17> */
.L_x_2967:
[----:B------:R-:W-:-:S04]  /*2c50*/  LOP3.LUT R2, R3, 0x80000000, RZ, 0xc0, !PT ;  /* 0x8000000003027812 */ /* 0x000fc800078ec0ff */
[----:B------:R-:W-:-:S04]  /*2c60*/  SHF.R.U32.HI R3, RZ, 0x18, R2 ;  /* 0x00000018ff037819 */ /* 0x000fc80000011602 */
[----:B------:R-:W-:-:S04]  /*2c70*/  LOP3.LUT R0, R0, R3, RZ, 0xfc, !PT ;  /* 0x0000000300007212 */ /* 0x000fc800078efcff */
[----:B------:R-:W-:-:S07]  /*2c80*/  PRMT R8, R0, 0x7610, R8 ;  /* 0x0000761000087816 */ /* 0x000fce0000000008 */
.L_x_2966:
[----:B------:R-:W-:Y:S05]  /*2c90*/  BSYNC B0 ;  /* 0x0000000000007941 */ /* 0x000fea0003800000 */
.L_x_2965:
[----:B------:R0:W-:Y:S01]  /*2ca0*/  STG.E.U8 desc[UR36][R16.64], R8 ;  /* 0x0000000810007986 */ /* 0x0001e2000c101124 */
[----:B------:R-:W-:Y:S05]  /*2cb0*/  BRA `(.L_x_2945) ;  /* 0x00000004000c7947 */ /* 0x000fea0003800000 */
.L_x_2963:
        /* <DEDUP_REMOVED lines=17> */
.L_x_2970:
[----:B------:R-:W-:-:S04]  /*2dd0*/  LOP3.LUT R2, R3, 0x80000000, RZ, 0xc0, !PT ;  /* 0x8000000003027812 */ /* 0x000fc800078ec0ff */
[----:B------:R-:W-:-:S04]  /*2de0*/  SHF.R.U32.HI R3, RZ, 0x18, R2 ;  /* 0x00000018ff037819 */ /* 0x000fc80000011602 */
[----:B------:R-:W-:-:S04]  /*2df0*/  LOP3.LUT R0, R0, R3, RZ, 0xfc, !PT ;  /* 0x0000000300007212 */ /* 0x000fc800078efcff */
[----:B------:R-:W-:-:S07]  /*2e00*/  PRMT R8, R0, 0x7610, R8 ;  /* 0x0000761000087816 */ /* 0x000fce0000000008 */
.L_x_2969:
[----:B------:R-:W-:Y:S05]  /*2e10*/  BSYNC B0 ;  /* 0x0000000000007941 */ /* 0x000fea0003800000 */
.L_x_2968:
[----:B------:R0:W-:Y:S01]  /*2e20*/  STG.E.U8 desc[UR36][R16.64], R8 ;  /* 0x0000000810007986 */ /* 0x0001e2000c101124 */
[----:B------:R-:W-:Y:S05]  /*2e30*/  BRA `(.L_x_2945) ;  /* 0x0000000000ac7947 */ /* 0x000fea0003800000 */
.L_x_2962:
        /* <DEDUP_REMOVED lines=23> */
.L_x_2944:
        /* <DEDUP_REMOVED lines=16> */
.L_x_2973:
[----:B------:R-:W-:Y:S05]  /*30b0*/  BRA `(.L_x_2945) ;  /* 0x00000000000c7947 */ /* 0x000fea0003800000 */
.L_x_2972:
[----:B------:R0:W-:Y:S01]  /*30c0*/  STG.E.64 desc[UR36][R16.64], R2 ;  /* 0x0000000210007986 */ /* 0x0001e2000c101b24 */
[----:B------:R-:W-:Y:S05]  /*30d0*/  BRA `(.L_x_2945) ;  /* 0x0000000000047947 */ /* 0x000fea0003800000 */
.L_x_2971:
[----:B------:R0:W-:Y:S02]  /*30e0*/  STG.E desc[UR36][R16.64], R5 ;  /* 0x0000000510007986 */ /* 0x0001e4000c101924 */
.L_x_2945:
[----:B------:R-:W-:-:S04]  /*30f0*/  IMAD R18, R23, 0x200, R18 ;  /* 0x0000020017127824 */ /* 0x000fc800078e0212 */
[----:B------:R-:W-:-:S07]  /*3100*/  VIADD R19, R18, 0x80 ;  /* 0x0000008012137836 */ /* 0x000fce0000000000 */
.L_x_2905:
[----:B------:R-:W-:Y:S05]  /*3110*/  BSYNC B6 ;  /* 0x0000000000067941 */ /* 0x000fea0003800000 */
.L_x_2904:
        /* <DEDUP_REMOVED lines=307> */
.L_x_2976:
        /* <DEDUP_REMOVED lines=21> */
.L_x_2980:
[----:B------:R0:W5:Y:S01]  /*45a0*/  LDG.E.U8 R2, desc[UR36][R4.64] ;  /* 0x0000002404027981 */ /* 0x000162000c1e1100 */
[----:B------:R-:W-:Y:S01]  /*45b0*/  IMAD.MOV.U32 R3, RZ, RZ, RZ ;  /* 0x000000ffff037224 */ /* 0x000fe200078e00ff */
[----:B------:R-:W-:Y:S06]  /*45c0*/  BRA `(.L_x_2982) ;  /* 0x0000000c00487947 */ /* 0x000fec0003800000 */
.L_x_2979:
        /* <DEDUP_REMOVED lines=8> */
.L_x_2984:
[----:B------:R-:W2:Y:S02]  /*4650*/  LDG.E R2, desc[UR36][R4.64] ;  /* 0x0000002404027981 */ /* 0x000ea4000c1e1900 */
[----:B--2---:R-:W-:Y:S01]  /*4660*/  SHF.R.S32.HI R3, RZ, 0x1f, R2 ;  /* 0x0000001fff037819 */ /* 0x004fe20000011402 */
[----:B------:R-:W-:Y:S06]  /*4670*/  BRA `(.L_x_2982) ;  /* 0x0000000c001c7947 */ /* 0x000fec0003800000 */
.L_x_2983:
[----:B------:R-:W2:Y:S02]  /*4680*/  LDG.E.S16 R2, desc[UR36][R4.64] ;  /* 0x0000002404027981 */ /* 0x000ea4000c1e1700 */
[----:B--2---:R-:W-:Y:S01]  /*4690*/  SHF.R.S32.HI R3, RZ, 0x1f, R2 ;  /* 0x0000001fff037819 */ /* 0x004fe20000011402 */
[----:B------:R-:W-:Y:S06]  /*46a0*/  BRA `(.L_x_2982) ;  /* 0x0000000c00107947 */ /* 0x000fec0003800000 */
.L_x_2978:
        /* <DEDUP_REMOVED lines=9> */
.L_x_2986:
[----:B------:R-:W2:Y:S02]  /*4740*/  LDG.E.U16 R4, desc[UR36][R4.64] ;  /* 0x0000002404047981 */ /* 0x000ea4000c1e1500 */
[----:B--2---:R-:W-:-:S06]  /*4750*/  HADD2.F32 R2, -RZ, R4.H0_H0 ;  /* 0x20000004ff027230 */ /* 0x004fcc0000004100 */
[----:B------:R-:W0:Y:S01]  /*4760*/  F2I.S64.TRUNC R2, R2 ;  /* 0x0000000200027311 */ /* 0x000e22000020d900 */
[----:B------:R-:W-:Y:S05]  /*4770*/  BRA `(.L_x_2982) ;  /* 0x0000000800dc7947 */ /* 0x000fea0003800000 */
.L_x_2985:
        /* <DEDUP_REMOVED lines=9> */
.L_x_2988:
[----:B------:R-:W2:Y:S02]  /*4810*/  LDG.E.U16 R4, desc[UR36][R4.64] ;  /* 0x0000002404047981 */ /* 0x000ea4000c1e1500 */
[----:B--2---:R-:W-:-:S06]  /*4820*/  HADD2.F32 R2, -RZ, R4.H0_H0 ;  /* 0x20000004ff027230 */ /* 0x004fcc0000004100 */
[----:B------:R-:W0:Y:S01]  /*4830*/  F2I.S64.TRUNC R2, R2 ;  /* 0x0000000200027311 */ /* 0x000e22000020d900 */
[----:B------:R-:W-:Y:S05]  /*4840*/  BRA `(.L_x_2982) ;  /* 0x0000000800a87947 */ /* 0x000fea0003800000 */
.L_x_2987:
[----:B------:R-:W2:Y:S02]  /*4850*/  LDG.E.64 R2, desc[UR36][R4.64] ;  /* 0x0000002404027981 */ /* 0x000ea4000c1e1b00 */
[----:B--2---:R-:W0:Y:S01]  /*4860*/  F2I.S64.F64.TRUNC R2, R2 ;  /* 0x0000000200027311 */ /* 0x004e22000030d900 */
[----:B------:R-:W-:Y:S05]  /*4870*/  BRA `(.L_x_2982) ;  /* 0x00000008009c7947 */ /* 0x000fea0003800000 */
.L_x_2977:
        /* <DEDUP_REMOVED lines=13> */
.L_x_2991:
[----:B------:R-:W2:Y:S02]  /*4950*/  LDG.E.64 R2, desc[UR36][R4.64] ;  /* 0x0000002404027981 */ /* 0x000ea4000c1e1b00 */
[----:B--2---:R-:W0:Y:S01]  /*4960*/  F2I.S64.F64.TRUNC R2, R2 ;  /* 0x0000000200027311 */ /* 0x004e22000030d900 */
[----:B------:R-:W-:Y:S05]  /*4970*/  BRA `(.L_x_2982) ;  /* 0x00000008005c7947 */ /* 0x000fea0003800000 */
.L_x_2990:
        /* <DEDUP_REMOVED lines=27> */
.L_x_2993:
        /* <DEDUP_REMOVED lines=14> */
.L_x_2992:
[----:B------:R-:W2:Y:S02]  /*4c10*/  LDG.E.U16 R2, desc[UR36][R4.64] ;  /* 0x0000002404027981 */ /* 0x000ea4000c1e1500 */
[----:B--2---:R-:W-:-:S06]  /*4c20*/  IMAD.U32 R2, R2, 0x10000, RZ ;  /* 0x0001000002027824 */ /* 0x004fcc00078e00ff */
[----:B------:R-:W0:Y:S01]  /*4c30*/  F2I.S64.TRUNC R2, R2 ;  /* 0x0000000200027311 */ /* 0x000e22000020d900 */
[----:B------:R-:W-:Y:S05]  /*4c40*/  BRA `(.L_x_2982) ;  /* 0x0000000400a87947 */ /* 0x000fea0003800000 */
.L_x_2989:
        /* <DEDUP_REMOVED lines=11> */
.L_x_2996:
        /* <DEDUP_REMOVED lines=21> */
.L_x_3000:
[----:B------:R-:W-:Y:S05]  /*4e50*/  BSYNC B1 ;  /* 0x0000000000017941 */ /* 0x000fea0003800000 */
.L_x_2999:
[----:B------:R-:W-:Y:S01]  /*4e60*/  IMAD.SHL.U32 R2, R2, 0x100000, RZ ;  /* 0x0010000002027824 */ /* 0x000fe200078e00ff */
[----:B------:R-:W-:-:S04]  /*4e70*/  LEA R3, R0, 0x3b800000, 0x17 ;  /* 0x3b80000000037811 */ /* 0x000fc800078eb8ff */
[----:B------:R-:W-:-:S07]  /*4e80*/  LOP3.LUT R2, R3, R2, R4, 0xfe, !PT ;  /* 0x0000000203027212 */ /* 0x000fce00078efe04 */
.L_x_2998:
[----:B------:R-:W-:Y:S05]  /*4e90*/  BSYNC B0 ;  /* 0x0000000000007941 */ /* 0x000fea0003800000 */
.L_x_2997:
[----:B------:R-:W1:Y:S01]  /*4ea0*/  F2I.S64.TRUNC R2, R2 ;  /* 0x0000000200027311 */ /* 0x000e62000020d900 */
[----:B------:R-:W-:Y:S05]  /*4eb0*/  BRA `(.L_x_2982) ;  /* 0x00000004000c7947 */ /* 0x000fea0003800000 */
.L_x_2995:
        /* <DEDUP_REMOVED lines=21> */
.L_x_3004:
[----:B------:R-:W-:Y:S05]  /*5010*/  BSYNC B1 ;  /* 0x0000000000017941 */ /* 0x000fea0003800000 */
.L_x_3003:
[----:B------:R-:W-:Y:S01]  /*5020*/  IMAD.SHL.U32 R2, R2, 0x200000, RZ ;  /* 0x0020000002027824 */ /* 0x000fe200078e00ff */
[----:B------:R-:W-:-:S04]  /*5030*/  LEA R3, R0, 0x37800000, 0x17 ;  /* 0x3780000000037811 */ /* 0x000fc800078eb8ff */
[----:B------:R-:W-:-:S07]  /*5040*/  LOP3.LUT R2, R3, R2, R4, 0xfe, !PT ;  /* 0x0000000203027212 */ /* 0x000fce00078efe04 */
.L_x_3002:
[----:B------:R-:W-:Y:S05]  /*5050*/  BSYNC B0 ;  /* 0x0000000000007941 */ /* 0x000fea0003800000 */
.L_x_3001:
[----:B------:R-:W2:Y:S01]  /*5060*/  F2I.S64.TRUNC R2, R2 ;  /* 0x0000000200027311 */ /* 0x000ea2000020d900 */
[----:B------:R-:W-:Y:S05]  /*5070*/  BRA `(.L_x_2982) ;  /* 0x00000000009c7947 */ /* 0x000fea0003800000 */
.L_x_2994:
        /* <DEDUP_REMOVED lines=14> */
.L_x_3008:
[----:B------:R-:W-:Y:S05]  /*5160*/  BSYNC B0 ;  /* 0x0000000000007941 */ /* 0x000fea0003800000 */
.L_x_3007:
[----:B------:R-:W0:Y:S01]  /*5170*/  F2I.S64.TRUNC R2, R2 ;  /* 0x0000000200027311 */ /* 0x000e22000020d900 */
[----:B------:R-:W-:Y:S05]  /*5180*/  BRA `(.L_x_2982) ;  /* 0x0000000000587947 */ /* 0x000fea0003800000 */
.L_x_2981:
        /* <DEDUP_REMOVED lines=16> */
.L_x_3009:
[----:B------:R-:W-:Y:S01]  /*5290*/  CS2R R2, SRZ ;  /* 0x0000000000027805 */ /* 0x000fe2000001ff00 */
[----:B------:R-:W-:Y:S06]  /*52a0*/  BRA `(.L_x_2982) ;  /* 0x0000000000107947 */ /* 0x000fec0003800000 */
.L_x_3006:
[----:B------:R4:W5:Y:S01]  /*52b0*/  LDG.E.64 R2, desc[UR36][R4.64] ;  /* 0x0000002404027981 */ /* 0x000962000c1e1b00 */
[----:B------:R-:W-:Y:S05]  /*52c0*/  BRA `(.L_x_2982) ;  /* 0x0000000000087947 */ /* 0x000fea0003800000 */
.L_x_3005:
[----:B------:R3:W5:Y:S01]  /*52d0*/  LDG.E R2, desc[UR36][R4.64] ;  /* 0x0000002404027981 */ /* 0x000762000c1e1900 */
[----:B------:R-:W-:-:S07]  /*52e0*/  IMAD.MOV.U32 R3, RZ, RZ, RZ ;  /* 0x000000ffff037224 */ /* 0x000fce00078e00ff */
.L_x_2982:
[----:B0--34-:R-:W0:Y:S01]  /*52f0*/  LDC.U8 R4, c[0x0][0x430] ;  /* 0x00010c00ff047b82 */ /* 0x019e220000000000 */
[----:B------:R-:W-:Y:S02]  /*5300*/  ULDC.64 UR4, c[0x0][0x428] ;  /* 0x00010a0000047ab9 */ /* 0x000fe40000000a00 */
[----:B------:R-:W-:-:S04]  /*5310*/  UISETP.LT.U32.AND UP0, UPT, UR4, 0x3f, UPT ;  /* 0x0000003f0400788c */ /* 0x000fc8000bf01070 */
[----:B------:R-:W-:-:S04]  /*5320*/  UISETP.LT.U32.AND.EX UP0, UPT, UR5, URZ, UPT, UP0 ;  /* 0x0000003f0500728c */ /* 0x000fc8000bf01100 */
[----:B------:R-:W-:-:S06]  /*5330*/  USEL UR4, UR4, 0x3f, UP0 ;  /* 0x0000003f04047887 */ /* 0x000fcc0008000000 */
[--C-:B-12--5:R-:W-:Y:S02]  /*5340*/  SHF.R.S64 R5, R2, UR4, R3.reuse ;  /* 0x0000000402057c19 */ /* 0x126fe40008001003 */
        /* <DEDUP_REMOVED lines=15> */
.L_x_3013:
[----:B------:R0:W-:Y:S01]  /*5440*/  STG.E.U8 desc[UR36][R16.64], R5 ;  /* 0x0000000510007986 */ /* 0x0001e2000c101124 */
[----:B------:R-:W-:Y:S05]  /*5450*/  BRA `(.L_x_3015) ;  /* 0x0000000c00507947 */ /* 0x000fea0003800000 */
.L_x_3012:
        /* <DEDUP_REMOVED lines=8> */
.L_x_3017:
[----:B------:R0:W-:Y:S01]  /*54e0*/  STG.E desc[UR36][R16.64], R5 ;  /* 0x0000000510007986 */ /* 0x0001e2000c101924 */
[----:B------:R-:W-:Y:S05]  /*54f0*/  BRA `(.L_x_3015) ;  /* 0x0000000c00287947 */ /* 0x000fea0003800000 */
.L_x_3016:
[----:B------:R0:W-:Y:S01]  /*5500*/  STG.E.U16 desc[UR36][R16.64], R5 ;  /* 0x0000000510007986 */ /* 0x0001e2000c101524 */
[----:B------:R-:W-:Y:S05]  /*5510*/  BRA `(.L_x_3015) ;  /* 0x0000000c00207947 */ /* 0x000fea0003800000 */
.L_x_3011:
        /* <DEDUP_REMOVED lines=9> */
.L_x_3019:
[----:B------:R-:W0:Y:S02]  /*55b0*/  I2F.S64 R0, R2 ;  /* 0x0000000200007312 */ /* 0x000e240000301400 */
[----:B0-----:R-:W-:-:S05]  /*55c0*/  F2FP.F16.F32.PACK_AB R0, RZ, R0 ;  /* 0x00000000ff00723e */ /* 0x001fca00000000ff */
[----:B------:R0:W-:Y:S01]  /*55d0*/  STG.E.U16 desc[UR36][R16.64], R0 ;  /* 0x0000000010007986 */ /* 0x0001e2000c101524 */
[----:B------:R-:W-:Y:S05]  /*55e0*/  BRA `(.L_x_3015) ;  /* 0x0000000800ec7947 */ /* 0x000fea0003800000 */
.L_x_3018:
        /* <DEDUP_REMOVED lines=10> */
.L_x_3021:
[----:B------:R-:W0:Y:S02]  /*5690*/  I2F.S64 R2, R2 ;  /* 0x0000000200027312 */ /* 0x000e240000301400 */
[----:B0-----:R-:W-:-:S04]  /*56a0*/  F2FP.F16.F32.PACK_AB R3, RZ, R2 ;  /* 0x00000002ff03723e */ /* 0x001fc800000000ff */
[----:B------:R-:W-:-:S05]  /*56b0*/  PRMT R3, R3, 0x5410, RZ ;  /* 0x0000541003037816 */ /* 0x000fca00000000ff */
[----:B------:R0:W-:Y:S01]  /*56c0*/  STG.E desc[UR36][R16.64], R3 ;  /* 0x0000000310007986 */ /* 0x0001e2000c101924 */
[----:B------:R-:W-:Y:S05]  /*56d0*/  BRA `(.L_x_3015) ;  /* 0x0000000800b07947 */ /* 0x000fea0003800000 */
.L_x_3020:
[----:B------:R-:W0:Y:S02]  /*56e0*/  I2F.F64.S64 R2, R2 ;  /* 0x0000000200027312 */ /* 0x000e240000301c00 */
[----:B0-----:R0:W-:Y:S01]  /*56f0*/  STG.E.64 desc[UR36][R16.64], R2 ;  /* 0x0000000210007986 */ /* 0x0011e2000c101b24 */
[----:B------:R-:W-:Y:S05]  /*5700*/  BRA `(.L_x_3015) ;  /* 0x0000000800a47947 */ /* 0x000fea0003800000 */
.L_x_3010:
        /* <DEDUP_REMOVED lines=13> */
.L_x_3024:
[----:B------:R-:W0:Y:S01]  /*57e0*/  I2F.F64.S64 R4, R2 ;  /* 0x0000000200047312 */ /* 0x000e220000301c00 */
[----:B------:R-:W-:-:S05]  /*57f0*/  CS2R R6, SRZ ;  /* 0x0000000000067805 */ /* 0x000fca000001ff00 */
[----:B0-----:R0:W-:Y:S01]  /*5800*/  STG.E.128 desc[UR36][R16.64], R4 ;  /* 0x0000000410007986 */ /* 0x0011e2000c101d24 */
[----:B------:R-:W-:Y:S05]  /*5810*/  BRA `(.L_x_3015) ;  /* 0x0000000800607947 */ /* 0x000fea0003800000 */
.L_x_3023:
        /* <DEDUP_REMOVED lines=21> */
.L_x_3028:
[----:B------:R-:W-:Y:S05]  /*5970*/  BSYNC B0 ;  /* 0x0000000000007941 */ /* 0x000fea0003800000 */
.L_x_3027:
[----:B------:R-:W-:-:S05]  /*5980*/  LOP3.LUT R5, R0, R5, RZ, 0xfc, !PT ;  /* 0x0000000500057212 */ /* 0x000fca00078efcff */
[----:B------:R0:W-:Y:S01]  /*5990*/  STG.E.U8 desc[UR36][R16.64], R5 ;  /* 0x0000000510007986 */ /* 0x0001e2000c101124 */
[----:B------:R-:W-:Y:S05]  /*59a0*/  BRA `(.L_x_3015) ;  /* 0x0000000400fc7947 */ /* 0x000fea0003800000 */
.L_x_3026:
        /* <DEDUP_REMOVED lines=13> */
.L_x_3030:
[----:B------:R-:W-:Y:S01]  /*5a80*/  IMAD.MOV.U32 R0, RZ, RZ, 0x7f ;  /* 0x0000007fff007424 */ /* 0x000fe200078e00ff */
[----:B------:R-:W-:-:S04]  /*5a90*/  ISETP.GT.U32.AND P0, PT, R4, 0x7f800000, PT ;  /* 0x7f8000000400780c */ /* 0x000fc80003f04070 */
[----:B------:R-:W-:-:S09]  /*5aa0*/  SEL R0, R0, 0x7c, P0 ;  /* 0x0000007c00007807 */ /* 0x000fd20000000000 */
.L_x_3031:
[----:B------:R-:W-:Y:S05]  /*5ab0*/  BSYNC B0 ;  /* 0x0000000000007941 */ /* 0x000fea0003800000 */
.L_x_3029:
[----:B------:R-:W-:-:S04]  /*5ac0*/  LOP3.LUT R2, R3, 0x80000000, RZ, 0xc0, !PT ;  /* 0x8000000003027812 */ /* 0x000fc800078ec0ff */
[----:B------:R-:W-:-:S04]  /*5ad0*/  SHF.R.U32.HI R3, RZ, 0x18, R2 ;  /* 0x00000018ff037819 */ /* 0x000fc80000011602 */
[----:B------:R-:W-:-:S05]  /*5ae0*/  LOP3.LUT R3, R0, R3, RZ, 0xfc, !PT ;  /* 0x0000000300037212 */ /* 0x000fca00078efcff */
[----:B------:R0:W-:Y:S01]  /*5af0*/  STG.E.U8 desc[UR36][R16.64], R3 ;  /* 0x0000000310007986 */ /* 0x0001e2000c101124 */
[----:B------:R-:W-:Y:S05]  /*5b00*/  BRA `(.L_x_3015) ;  /* 0x0000000400a47947 */ /* 0x000fea0003800000 */
.L_x_3025:
[----:B------:R-:W0:Y:S02]  /*5b10*/  I2F.S64 R0, R2 ;  /* 0x0000000200007312 */ /* 0x000e240000301400 */
[----:B0-----:R-:W-:-:S05]  /*5b20*/  F2FP.BF16.F32.PACK_AB R0, RZ, R0 ;  /* 0x00000000ff00723e */ /* 0x001fca00000010ff */
[----:B------:R0:W-:Y:S01]  /*5b30*/  STG.E.U16 desc[UR36][R16.64], R0 ;  /* 0x0000000010007986 */ /* 0x0001e2000c101524 */
[----:B------:R-:W-:Y:S05]  /*5b40*/  BRA `(.L_x_3015) ;  /* 0x0000000400947947 */ /* 0x000fea0003800000 */
.L_x_3022:
        /* <DEDUP_REMOVED lines=10> */
.L_x_3034:
        /* <DEDUP_REMOVED lines=17> */
.L_x_3037:
[----:B------:R-:W-:-:S04]  /*5d00*/  LOP3.LUT R2, R3, 0x80000000, RZ, 0xc0, !PT ;  /* 0x8000000003027812 */ /* 0x000fc800078ec0ff */
[----:B------:R-:W-:-:S04]  /*5d10*/  SHF.R.U32.HI R3, RZ, 0x18, R2 ;  /* 0x00000018ff037819 */ /* 0x000fc80000011602 */
[----:B------:R-:W-:-:S04]  /*5d20*/  LOP3.LUT R0, R0, R3, RZ, 0xfc, !PT ;  /* 0x0000000300007212 */ /* 0x000fc800078efcff */
[----:B------:R-:W-:-:S07]  /*5d30*/  PRMT R8, R0, 0x7610, R8 ;  /* 0x0000761000087816 */ /* 0x000fce0000000008 */
.L_x_3036:
[----:B------:R-:W-:Y:S05]  /*5d40*/  BSYNC B0 ;  /* 0x0000000000007941 */ /* 0x000fea0003800000 */
.L_x_3035:
[----:B------:R3:W-:Y:S01]  /*5d50*/  STG.E.U8 desc[UR36][R16.64], R8 ;  /* 0x0000000810007986 */ /* 0x0007e2000c101124 */
[----:B------:R-:W-:Y:S05]  /*5d60*/  BRA `(.L_x_3015) ;  /* 0x00000004000c7947 */ /* 0x000fea0003800000 */
.L_x_3033:
        /* <DEDUP_REMOVED lines=17> */
.L_x_3040:
[----:B------:R-:W-:-:S04]  /*5e80*/  LOP3.LUT R2, R3, 0x80000000, RZ, 0xc0, !PT ;  /* 0x8000000003027812 */ /* 0x000fc800078ec0ff */
[----:B------:R-:W-:-:S04]  /*5e90*/  SHF.R.U32.HI R3, RZ, 0x18, R2 ;  /* 0x00000018ff037819 */ /* 0x000fc80000011602 */
[----:B------:R-:W-:-:S04]  /*5ea0*/  LOP3.LUT R0, R0, R3, RZ, 0xfc, !PT ;  /* 0x0000000300007212 */ /* 0x000fc800078efcff */
[----:B------:R-:W-:-:S07]  /*5eb0*/  PRMT R8, R0, 0x7610, R8 ;  /* 0x0000761000087816 */ /* 0x000fce0000000008 */
.L_x_3039:
[----:B------:R-:W-:Y:S05]  /*5ec0*/  BSYNC B0 ;  /* 0x0000000000007941 */ /* 0x000fea0003800000 */
.L_x_3038:
[----:B------:R0:W-:Y:S01]  /*5ed0*/  STG.E.U8 desc[UR36][R16.64], R8 ;  /* 0x0000000810007986 */ /* 0x0001e2000c101124 */
[----:B------:R-:W-:Y:S05]  /*5ee0*/  BRA `(.L_x_3015) ;  /* 0x0000000000ac7947 */ /* 0x000fea0003800000 */
.L_x_3032:
        /* <DEDUP_REMOVED lines=23> */
.L_x_3014:
        /* <DEDUP_REMOVED lines=16> */
.L_x_3043:
[----:B------:R-:W-:Y:S05]  /*6160*/  BRA `(.L_x_3015) ;  /* 0x00000000000c7947 */ /* 0x000fea0003800000 */
.L_x_3042:
[----:B------:R2:W-:Y:S01]  /*6170*/  STG.E.64 desc[UR36][R16.64], R2 ;  /* 0x0000000210007986 */ /* 0x0005e2000c101b24 */
[----:B------:R-:W-:Y:S05]  /*6180*/  BRA `(.L_x_3015) ;  /* 0x0000000000047947 */ /* 0x000fea0003800000 */
.L_x_3041:
[----:B------:R0:W-:Y:S02]  /*6190*/  STG.E desc[UR36][R16.64], R5 ;  /* 0x0000000510007986 */ /* 0x0001e4000c101924 */
.L_x_3015:
[----:B------:R-:W-:-:S07]  /*61a0*/  VIADD R19, R19, 0x80 ;  /* 0x0000008013137836 */ /* 0x000fce0000000000 */
.L_x_2975:
[----:B------:R-:W-:Y:S05]  /*61b0*/  BSYNC B6 ;  /* 0x0000000000067941 */ /* 0x000fea0003800000 */
.L_x_2974:
        /* <DEDUP_REMOVED lines=307> */
.L_x_3046:
        /* <DEDUP_REMOVED lines=21> */
.L_x_3050:
[----:B------:R0:W5:Y:S01]  /*7640*/  LDG.E.U8 R2, desc[UR36][R4.64] ;  /* 0x0000002404027981 */ /* 0x000162000c1e1100 */
[----:B------:R-:W-:Y:S01]  /*7650*/  IMAD.MOV.U32 R3, RZ, RZ, RZ ;  /* 0x000000ffff037224 */ /* 0x000fe200078e00ff */
[----:B------:R-:W-:Y:S06]  /*7660*/  BRA `(.L_x_3052) ;  /* 0x0000000c00487947 */ /* 0x000fec0003800000 */
.L_x_3049:
        /* <DEDUP_REMOVED lines=8> */
.L_x_3054:
[----:B------:R-:W2:Y:S02]  /*76f0*/  LDG.E R2, desc[UR36][R4.64] ;  /* 0x0000002404027981 */ /* 0x000ea4000c1e1900 */
[----:B--2---:R-:W-:Y:S01]  /*7700*/  SHF.R.S32.HI R3, RZ, 0x1f, R2 ;  /* 0x0000001fff037819 */ /* 0x004fe20000011402 */
[----:B------:R-:W-:Y:S06]  /*7710*/  BRA `(.L_x_3052) ;  /* 0x0000000c001c7947 */ /* 0x000fec0003800000 */
.L_x_3053:
[----:B------:R-:W2:Y:S02]  /*7720*/  LDG.E.S16 R2, desc[UR36][R4.64] ;  /* 0x0000002404027981 */ /* 0x000ea4000c1e1700 */
[----:B--2---:R-:W-:Y:S01]  /*7730*/  SHF.R.S32.HI R3, RZ, 0x1f, R2 ;  /* 0x0000001fff037819 */ /* 0x004fe20000011402 */
[----:B------:R-:W-:Y:S06]  /*7740*/  BRA `(.L_x_3052) ;  /* 0x0000000c00107947 */ /* 0x000fec0003800000 */
.L_x_3048:
        /* <DEDUP_REMOVED lines=9> */
.L_x_3056:
[----:B------:R-:W2:Y:S02]  /*77e0*/  LDG.E.U16 R4, desc[UR36][R4.64] ;  /* 0x0000002404047981 */ /* 0x000ea4000c1e1500 */
[----:B--2---:R-:W-:-:S06]  /*77f0*/  HADD2.F32 R2, -RZ, R4.H0_H0 ;  /* 0x20000004ff027230 */ /* 0x004fcc0000004100 */
[----:B------:R-:W0:Y:S01]  /*7800*/  F2I.S64.TRUNC R2, R2 ;  /* 0x0000000200027311 */ /* 0x000e22000020d900 */
[----:B------:R-:W-:Y:S05]  /*7810*/  BRA `(.L_x_3052) ;  /* 0x0000000800dc7947 */ /* 0x000fea0003800000 */
.L_x_3055:
        /* <DEDUP_REMOVED lines=9> */
.L_x_3058:
[----:B------:R-:W2:Y:S02]  /*78b0*/  LDG.E.U16 R4, desc[UR36][R4.64] ;  /* 0x0000002404047981 */ /* 0x000ea4000c1e1500 */
[----:B--2---:R-:W-:-:S06]  /*78c0*/  HADD2.F32 R2, -RZ, R4.H0_H0 ;  /* 0x20000004ff027230 */ /* 0x004fcc0000004100 */
[----:B------:R-:W0:Y:S01]  /*78d0*/  F2I.S64.TRUNC R2, R2 ;  /* 0x0000000200027311 */ /* 0x000e22000020d900 */
[----:B------:R-:W-:Y:S05]  /*78e0*/  BRA `(.L_x_3052) ;  /* 0x0000000800a87947 */ /* 0x000fea0003800000 */
.L_x_3057:
[----:B------:R-:W2:Y:S02]  /*78f0*/  LDG.E.64 R2, desc[UR36][R4.64] ;  /* 0x0000002404027981 */ /* 0x000ea4000c1e1b00 */
[----:B--2---:R-:W0:Y:S01]  /*7900*/  F2I.S64.F64.TRUNC R2, R2 ;  /* 0x0000000200027311 */ /* 0x004e22000030d900 */
[----:B------:R-:W-:Y:S05]  /*7910*/  BRA `(.L_x_3052) ;  /* 0x00000008009c7947 */ /* 0x000fea0003800000 */
.L_x_3047:
        /* <DEDUP_REMOVED lines=13> */
.L_x_3061:
[----:B------:R-:W2:Y:S02]  /*79f0*/  LDG.E.64 R2, desc[UR36][R4.64] ;  /* 0x0000002404027981 */ /* 0x000ea4000c1e1b00 */
[----:B--2---:R-:W0:Y:S01]  /*7a00*/  F2I.S64.F64.TRUNC R2, R2 ;  /* 0x0000000200027311 */ /* 0x004e22000030d900 */
[----:B------:R-:W-:Y:S05]  /*7a10*/  BRA `(.L_x_3052) ;  /* 0x00000008005c7947 */ /* 0x000fea0003800000 */
.L_x_3060:
        /* <DEDUP_REMOVED lines=27> */
.L_x_3063:
        /* <DEDUP_REMOVED lines=14> */
.L_x_3062:
[----:B------:R-:W2:Y:S02]  /*7cb0*/  LDG.E.U16 R2, desc[UR36][R4.64] ;  /* 0x0000002404027981 */ /* 0x000ea4000c1e1500 */
[----:B--2---:R-:W-:-:S06]  /*7cc0*/  IMAD.U32 R2, R2, 0x10000, RZ ;  /* 0x0001000002027824 */ /* 0x004fcc00078e00ff */
[----:B------:R-:W0:Y:S01]  /*7cd0*/  F2I.S64.TRUNC R2, R2 ;  /* 0x0000000200027311 */ /* 0x000e22000020d900 */
[----:B------:R-:W-:Y:S05]  /*7ce0*/  BRA `(.L_x_3052) ;  /* 0x0000000400a87947 */ /* 0x000fea0003800000 */
.L_x_3059:
        /* <DEDUP_REMOVED lines=11> */
.L_x_3066:
        /* <DEDUP_REMOVED lines=21> */
.L_x_3070:
[----:B------:R-:W-:Y:S05]  /*7ef0*/  BSYNC B1 ;  /* 0x0000000000017941 */ /* 0x000fea0003800000 */
.L_x_3069:
[----:B------:R-:W-:Y:S01]  /*7f00*/  IMAD.SHL.U32 R2, R2, 0x100000, RZ ;  /* 0x0010000002027824 */ /* 0x000fe200078e00ff */
[----:B------:R-:W-:-:S04]  /*7f10*/  LEA R3, R0, 0x3b800000, 0x17 ;  /* 0x3b80000000037811 */ /* 0x000fc800078eb8ff */
[----:B------:R-:W-:-:S07]  /*7f20*/  LOP3.LUT R2, R3, R2, R4, 0xfe, !PT ;  /* 0x0000000203027212 */ /* 0x000fce00078efe04 */
.L_x_3068:
[----:B------:R-:W-:Y:S05]  /*7f30*/  BSYNC B0 ;  /* 0x0000000000007941 */ /* 0x000fea0003800000 */
.L_x_3067:
[----:B------:R-:W1:Y:S01]  /*7f40*/  F2I.S64.TRUNC R2, R2 ;  /* 0x0000000200027311 */ /* 0x000e62000020d900 */
[----:B------:R-:W-:Y:S05]  /*7f50*/  BRA `(.L_x_3052) ;  /* 0x00000004000c7947 */ /* 0x000fea0003800000 */
.L_x_3065:
        /* <DEDUP_REMOVED lines=21> */
.L_x_3074:
[----:B------:R-:W-:Y:S05]  /*80b0*/  BSYNC B1 ;  /* 0x0000000000017941 */ /* 0x000fea0003800000 */
.L_x_3073:
[----:B------:R-:W-:Y:S01]  /*80c0*/  IMAD.SHL.U32 R2, R2, 0x200000, RZ ;  /* 0x0020000002027824 */ /* 0x000fe200078e00ff */
[----:B------:R-:W-:-:S04]  /*80d0*/  LEA R3, R0, 0x37800000, 0x17 ;  /* 0x3780000000037811 */ /* 0x000fc800078eb8ff */
[----:B------:R-:W-:-:S07]  /*80e0*/  LOP3.LUT R2, R3, R2, R4, 0xfe, !PT ;  /* 0x0000000203027212 */ /* 0x000fce00078efe04 */
.L_x_3072:
[----:B------:R-:W-:Y:S05]  /*80f0*/  BSYNC B0 ;  /* 0x0000000000007941 */ /* 0x000fea0003800000 */
.L_x_3071:
[----:B------:R-:W2:Y:S01]  /*8100*/  F2I.S64.TRUNC R2, R2 ;  /* 0x0000000200027311 */ /* 0x000ea2000020d900 */
[----:B------:R-:W-:Y:S05]  /*8110*/  BRA `(.L_x_3052) ;  /* 0x00000000009c7947 */ /* 0x000fea0003800000 */
.L_x_3064:
        /* <DEDUP_REMOVED lines=14> */
.L_x_3078:
[----:B------:R-:W-:Y:S05]  /*8200*/  BSYNC B0 ;  /* 0x0000000000007941 */ /* 0x000fea0003800000 */
.L_x_3077:
[----:B------:R-:W4:Y:S01]  /*8210*/  F2I.S64.TRUNC R2, R2 ;  /* 0x0000000200027311 */ /* 0x000f22000020d900 */
[----:B------:R-:W-:Y:S05]  /*8220*/  BRA `(.L_x_3052) ;  /* 0x0000000000587947 */ /* 0x000fea0003800000 */
.L_x_3051:
        /* <DEDUP_REMOVED lines=16> */
.L_x_3079:
[----:B------:R-:W-:Y:S01]  /*8330*/  CS2R R2, SRZ ;  /* 0x0000000000027805 */ /* 0x000fe2000001ff00 */
[----:B------:R-:W-:Y:S06]  /*8340*/  BRA `(.L_x_3052) ;  /* 0x0000000000107947 */ /* 0x000fec0003800000 */
.L_x_3076:
[----:B------:R3:W5:Y:S01]  /*8350*/  LDG.E.64 R2, desc[UR36][R4.64] ;  /* 0x0000002404027981 */ /* 0x000762000c1e1b00 */
[----:B------:R-:W-:Y:S05]  /*8360*/  BRA `(.L_x_3052) ;  /* 0x0000000000087947 */ /* 0x000fea0003800000 */
.L_x_3075:
[----:B------:R0:W5:Y:S01]  /*8370*/  LDG.E R2, desc[UR36][R4.64] ;  /* 0x0000002404027981 */ /* 0x000162000c1e1900 */
[----:B------:R-:W-:-:S07]  /*8380*/  IMAD.MOV.U32 R3, RZ, RZ, RZ ;  /* 0x000000ffff037224 */ /* 0x000fce00078e00ff */
.L_x_3052:
        /* <DEDUP_REMOVED lines=21> */
.L_x_3083:
[----:B------:R3:W-:Y:S01]  /*84e0*/  STG.E.U8 desc[UR36][R16.64], R5 ;  /* 0x0000000510007986 */ /* 0x0007e2000c101124 */
[----:B------:R-:W-:Y:S05]  /*84f0*/  BRA `(.L_x_3085) ;  /* 0x0000000c00507947 */ /* 0x000fea0003800000 */
.L_x_3082:
        /* <DEDUP_REMOVED lines=8> */
.L_x_3087:
[----:B------:R2:W-:Y:S01]  /*8580*/  STG.E desc[UR36][R16.64], R5 ;  /* 0x0000000510007986 */ /* 0x0005e2000c101924 */
[----:B------:R-:W-:Y:S05]  /*8590*/  BRA `(.L_x_3085) ;  /* 0x0000000c00287947 */ /* 0x000fea0003800000 */
.L_x_3086:
[----:B------:R0:W-:Y:S01]  /*85a0*/  STG.E.U16 desc[UR36][R16.64], R5 ;  /* 0x0000000510007986 */ /* 0x0001e2000c101524 */
[----:B------:R-:W-:Y:S05]  /*85b0*/  BRA `(.L_x_3085) ;  /* 0x0000000c00207947 */ /* 0x000fea0003800000 */
.L_x_3081:
        /* <DEDUP_REMOVED lines=9> */
.L_x_3089:
[----:B------:R-:W0:Y:S02]  /*8650*/  I2F.S64 R0, R2 ;  /* 0x0000000200007312 */ /* 0x000e240000301400 */
[----:B0-----:R-:W-:-:S05]  /*8660*/  F2FP.F16.F32.PACK_AB R0, RZ, R0 ;  /* 0x00000000ff00723e */ /* 0x001fca00000000ff */
[----:B------:R0:W-:Y:S01]  /*8670*/  STG.E.U16 desc[UR36][R16.64], R0 ;  /* 0x0000000010007986 */ /* 0x0001e2000c101524 */
[----:B------:R-:W-:Y:S05]  /*8680*/  BRA `(.L_x_3085) ;  /* 0x0000000800ec7947 */ /* 0x000fea0003800000 */
.L_x_3088:
        /* <DEDUP_REMOVED lines=10> */
.L_x_3091:
[----:B------:R-:W0:Y:S02]  /*8730*/  I2F.S64 R2, R2 ;  /* 0x0000000200027312 */ /* 0x000e240000301400 */
[----:B0-----:R-:W-:-:S04]  /*8740*/  F2FP.F16.F32.PACK_AB R3, RZ, R2 ;  /* 0x00000002ff03723e */ /* 0x001fc800000000ff */
[----:B------:R-:W-:-:S05]  /*8750*/  PRMT R3, R3, 0x5410, RZ ;  /* 0x0000541003037816 */ /* 0x000fca00000000ff */
[----:B------:R0:W-:Y:S01]  /*8760*/  STG.E desc[UR36][R16.64], R3 ;  /* 0x0000000310007986 */ /* 0x0001e2000c101924 */
[----:B------:R-:W-:Y:S05]  /*8770*/  BRA `(.L_x_3085) ;  /* 0x0000000800b07947 */ /* 0x000fea0003800000 */
.L_x_3090:
[----:B------:R-:W0:Y:S02]  /*8780*/  I2F.F64.S64 R2, R2 ;  /* 0x0000000200027312 */ /* 0x000e240000301c00 */
[----:B0-----:R0:W-:Y:S01]  /*8790*/  STG.E.64 desc[UR36][R16.64], R2 ;  /* 0x0000000210007986 */ /* 0x0011e2000c101b24 */
[----:B------:R-:W-:Y:S05]  /*87a0*/  BRA `(.L_x_3085) ;  /* 0x0000000800a47947 */ /* 0x000fea0003800000 */
.L_x_3080:
        /* <DEDUP_REMOVED lines=13> */
.L_x_3094:
[----:B------:R-:W0:Y:S01]  /*8880*/  I2F.F64.S64 R4, R2 ;  /* 0x0000000200047312 */ /* 0x000e220000301c00 */
[----:B------:R-:W-:-:S05]  /*8890*/  CS2R R6, SRZ ;  /* 0x0000000000067805 */ /* 0x000fca000001ff00 */
[----:B0-----:R0:W-:Y:S01]  /*88a0*/  STG.E.128 desc[UR36][R16.64], R4 ;  /* 0x0000000410007986 */ /* 0x0011e2000c101d24 */
[----:B------:R-:W-:Y:S05]  /*88b0*/  BRA `(.L_x_3085) ;  /* 0x0000000800607947 */ /* 0x000fea0003800000 */
.L_x_3093:
        /* <DEDUP_REMOVED lines=21> */
.L_x_3098:
[----:B------:R-:W-:Y:S05]  /*8a10*/  BSYNC B0 ;  /* 0x0000000000007941 */ /* 0x000fea0003800000 */
.L_x_3097:
[----:B------:R-:W-:-:S05]  /*8a20*/  LOP3.LUT R5, R0, R5, RZ, 0xfc, !PT ;  /* 0x0000000500057212 */ /* 0x000fca00078efcff */
[----:B------:R0:W-:Y:S01]  /*8a30*/  STG.E.U8 desc[UR36][R16.64], R5 ;  /* 0x0000000510007986 */ /* 0x0001e2000c101124 */
[----:B------:R-:W-:Y:S05]  /*8a40*/  BRA `(.L_x_3085) ;  /* 0x0000000400fc7947 */ /* 0x000fea0003800000 */
.L_x_3096:
        /* <DEDUP_REMOVED lines=13> */
.L_x_3100:
[----:B------:R-:W-:Y:S01]  /*8b20*/  IMAD.MOV.U32 R0, RZ, RZ, 0x7f ;  /* 0x0000007fff007424 */ /* 0x000fe200078e00ff */
[----:B------:R-:W-:-:S04]  /*8b30*/  ISETP.GT.U32.AND P0, PT, R4, 0x7f800000, PT ;  /* 0x7f8000000400780c */ /* 0x000fc80003f04070 */
[----:B------:R-:W-:-:S09]  /*8b40*/  SEL R0, R0, 0x7c, P0 ;  /* 0x0000007c00007807 */ /* 0x000fd20000000000 */
.L_x_3101:
[----:B------:R-:W-:Y:S05]  /*8b50*/  BSYNC B0 ;  /* 0x0000000000007941 */ /* 0x000fea0003800000 */
.L_x_3099:
[----:B------:R-:W-:-:S04]  /*8b60*/  LOP3.LUT R2, R3, 0x80000000, RZ, 0xc0, !PT ;  /* 0x8000000003027812 */ /* 0x000fc800078ec0ff */
[----:B------:R-:W-:-:S04]  /*8b70*/  SHF.R.U32.HI R3, RZ, 0x18, R2 ;  /* 0x00000018ff037819 */ /* 0x000fc80000011602 */
[----:B------:R-:W-:-:S05]  /*8b80*/  LOP3.LUT R3, R0, R3, RZ, 0xfc, !PT ;  /* 0x0000000300037212 */ /* 0x000fca00078efcff */
[----:B------:R0:W-:Y:S01]  /*8b90*/  STG.E.U8 desc[UR36][R16.64], R3 ;  /* 0x0000000310007986 */ /* 0x0001e2000c101124 */
[----:B------:R-:W-:Y:S05]  /*8ba0*/  BRA `(.L_x_3085) ;  /* 0x0000000400a47947 */ /* 0x000fea0003800000 */
.L_x_3095:
[----:B------:R-:W0:Y:S02]  /*8bb0*/  I2F.S64 R0, R2 ;  /* 0x0000000200007312 */ /* 0x000e240000301400 */
[----:B0-----:R-:W-:-:S05]  /*8bc0*/  F2FP.BF16.F32.PACK_AB R0, RZ, R0 ;  /* 0x00000000ff00723e */ /* 0x001fca00000010ff */
[----:B------:R0:W-:Y:S01]  /*8bd0*/  STG.E.U16 desc[UR36][R16.64], R0 ;  /* 0x0000000010007986 */ /* 0x0001e2000c101524 */
[----:B------:R-:W-:Y:S05]  /*8be0*/  BRA `(.L_x_3085) ;  /* 0x0000000400947947 */ /* 0x000fea0003800000 */
.L_x_3092:
        /* <DEDUP_REMOVED lines=10> */
.L_x_3104:
        /* <DEDUP_REMOVED lines=17> */
.L_x_3107:
[----:B------:R-:W-:-:S04]  /*8da0*/  LOP3.LUT R2, R3, 0x80000000, RZ, 0xc0, !PT ;  /* 0x8000000003027812 */ /* 0x000fc800078ec0ff */
[----:B------:R-:W-:-:S04]  /*8db0*/  SHF.R.U32.HI R3, RZ, 0x18, R2 ;  /* 0x00000018ff037819 */ /* 0x000fc80000011602 */
[----:B------:R-:W-:-:S04]  /*8dc0*/  LOP3.LUT R0, R0, R3, RZ, 0xfc, !PT ;  /* 0x0000000300007212 */ /* 0x000fc800078efcff */
[----:B------:R-:W-:-:S07]  /*8dd0*/  PRMT R8, R0, 0x7610, R8 ;  /* 0x0000761000087816 */ /* 0x000fce0000000008 */
.L_x_3106:
[----:B------:R-:W-:Y:S05]  /*8de0*/  BSYNC B0 ;  /* 0x0000000000007941 */ /* 0x000fea0003800000 */
.L_x_3105:
[----:B------:R0:W-:Y:S01]  /*8df0*/  STG.E.U8 desc[UR36][R16.64], R8 ;  /* 0x0000000810007986 */ /* 0x0001e2000c101124 */
[----:B------:R-:W-:Y:S05]  /*8e00*/  BRA `(.L_x_3085) ;  /* 0x00000004000c7947 */ /* 0x000fea0003800000 */
.L_x_3103:
        /* <DEDUP_REMOVED lines=17> */
.L_x_3110:
[----:B------:R-:W-:-:S04]  /*8f20*/  LOP3.LUT R2, R3, 0x80000000, RZ, 0xc0, !PT ;  /* 0x8000000003027812 */ /* 0x000fc800078ec0ff */
[----:B------:R-:W-:-:S04]  /*8f30*/  SHF.R.U32.HI R3, RZ, 0x18, R2 ;  /* 0x00000018ff037819 */ /* 0x000fc80000011602 */
[----:B------:R-:W-:-:S04]  /*8f40*/  LOP3.LUT R0, R0, R3, RZ, 0xfc, !PT ;  /* 0x0000000300007212 */ /* 0x000fc800078efcff */
[----:B------:R-:W-:-:S07]  /*8f50*/  PRMT R8, R0, 0x7610, R8 ;  /* 0x0000761000087816 */ /* 0x000fce0000000008 */
.L_x_3109:
[----:B------:R-:W-:Y:S05]  /*8f60*/  BSYNC B0 ;  /* 0x0000000000007941 */ /* 0x000fea0003800000 */
.L_x_3108:
[----:B------:R0:W-:Y:S01]  /*8f70*/  STG.E.U8 desc[UR36][R16.64], R8 ;  /* 0x0000000810007986 */ /* 0x0001e2000c101124 */
[----:B------:R-:W-:Y:S05]  /*8f80*/  BRA `(.L_x_3085) ;  /* 0x0000000000ac7947 */ /* 0x000fea0003800000 */
.L_x_3102:
        /* <DEDUP_REMOVED lines=23> */
.L_x_3084:
        /* <DEDUP_REMOVED lines=16> */
.L_x_3113:
[----:B------:R-:W-:Y:S05]  /*9200*/  BRA `(.L_x_3085) ;  /* 0x00000000000c7947 */ /* 0x000fea0003800000 */
.L_x_3112:
[----:B------:R0:W-:Y:S01]  /*9210*/  STG.E.64 desc[UR36][R16.64], R2 ;  /* 0x0000000210007986 */ /* 0x0001e2000c101b24 */
[----:B------:R-:W-:Y:S05]  /*9220*/  BRA `(.L_x_3085) ;  /* 0x0000000000047947 */ /* 0x000fea0003800000 */
.L_x_3111:
[----:B------:R0:W-:Y:S02]  /*9230*/  STG.E desc[UR36][R16.64], R5 ;  /* 0x0000000510007986 */ /* 0x0001e4000c101924 */
.L_x_3085:
[----:B------:R-:W-:-:S07]  /*9240*/  VIADD R19, R19, 0x80 ;  /* 0x0000008013137836 */ /* 0x000fce0000000000 */
.L_x_3045:
[----:B------:R-:W-:Y:S05]  /*9250*/  BSYNC B6 ;  /* 0x0000000000067941 */ /* 0x000fea0003800000 */
.L_x_3044:
        /* <DEDUP_REMOVED lines=306> */
.L_x_3114:
        /* <DEDUP_REMOVED lines=21> */
.L_x_3118:
[----:B------:R1:W5:Y:S01]  /*a6d0*/  LDG.E.U8 R2, desc[UR36][R4.64] ;  /* 0x0000002404027981 */ /* 0x000362000c1e1100 */
[----:B------:R-:W-:Y:S01]  /*a6e0*/  IMAD.MOV.U32 R3, RZ, RZ, RZ ;  /* 0x000000ffff037224 */ /* 0x000fe200078e00ff */
[----:B------:R-:W-:Y:S06]  /*a6f0*/  BRA `(.L_x_3120) ;  /* 0x0000000c00487947 */ /* 0x000fec0003800000 */
.L_x_3117:
        /* <DEDUP_REMOVED lines=8> */
.L_x_3122:
[----:B------:R-:W2:Y:S02]  /*a780*/  LDG.E R2, desc[UR36][R4.64] ;  /* 0x0000002404027981 */ /* 0x000ea4000c1e1900 */
[----:B--2---:R-:W-:Y:S01]  /*a790*/  SHF.R.S32.HI R3, RZ, 0x1f, R2 ;  /* 0x0000001fff037819 */ /* 0x004fe20000011402 */
[----:B------:R-:W-:Y:S06]  /*a7a0*/  BRA `(.L_x_3120) ;  /* 0x0000000c001c7947 */ /* 0x000fec0003800000 */
.L_x_3121:
[----:B------:R-:W2:Y:S02]  /*a7b0*/  LDG.E.S16 R2, desc[UR36][R4.64] ;  /* 0x0000002404027981 */ /* 0x000ea4000c1e1700 */
[----:B--2---:R-:W-:Y:S01]  /*a7c0*/  SHF.R.S32.HI R3, RZ, 0x1f, R2 ;  /* 0x0000001fff037819 */ /* 0x004fe20000011402 */
[----:B------:R-:W-:Y:S06]  /*a7d0*/  BRA `(.L_x_3120) ;  /* 0x0000000c00107947 */ /* 0x000fec0003800000 */
.L_x_3116:
        /* <DEDUP_REMOVED lines=9> */
.L_x_3124:
[----:B------:R-:W2:Y:S02]  /*a870*/  LDG.E.U16 R4, desc[UR36][R4.64] ;  /* 0x0000002404047981 */ /* 0x000ea4000c1e1500 */
[----:B--2---:R-:W-:-:S06]  /*a880*/  HADD2.F32 R2, -RZ, R4.H0_H0 ;  /* 0x20000004ff027230 */ /* 0x004fcc0000004100 */
[----:B------:R-:W0:Y:S01]  /*a890*/  F2I.S64.TRUNC R2, R2 ;  /* 0x0000000200027311 */ /* 0x000e22000020d900 */
[----:B------:R-:W-:Y:S05]  /*a8a0*/  BRA `(.L_x_3120) ;  /* 0x0000000800dc7947 */ /* 0x000fea0003800000 */
.L_x_3123:
[----:B------:R-:W-:-:S13]  /*a8b0*/  ISETP.NE.AND P0, PT, R2, 0x7, PT ;  /* 0x000000070200780c */ /* 0x000fda0003f05270 */
[----:B------:R-:W-:Y:S05]  /*a8c0*/  @!P0 BRA `(.L_x_3125) ;  /* 0x00000000002c8947 */ /* 0x000fea0003800000 */
[----:B------:R-:W-:-:S13]  /*a8d0*/  ISETP.NE.AND P0, PT, R2, 0x8, PT ;  /* 0x000000080200780c */ /* 0x000fda0003f05270 */
[----:B------:R-:W-:Y:S05]  /*a8e0*/  @!P0 BRA `(.L_x_3126) ;  /* 0x0000000000148947 */ /* 0x000fea0003800000 */
[----:B------:R-:W-:-:S13]  /*a8f0*/  ISETP.NE.AND P0, PT, R2, 0x9, PT ;  /* 0x000000090200780c */ /* 0x000fda0003f05270 */
[----:B------:R-:W-:Y:S05]  /*a900*/  @P0 BRA `(.L_x_3119) ;  /* 0x00000008006c0947 */ /* 0x000fea0003800000 */
[----:B------:R-:W2:Y:S02]  /*a910*/  LDG.E R2, desc[UR36][R4.64] ;  /* 0x0000002404027981 */ /* 0x000ea4000c1e1900 */
[----:B--2---:R-:W3:Y:S01]  /*a920*/  F2I.S64.TRUNC R2, R2 ;  /* 0x0000000200027311 */ /* 0x004ee2000020d900 */
[----:B------:R-:W-:Y:S05]  /*a930*/  BRA `(.L_x_3120) ;  /* 0x0000000800b87947 */ /* 0x000fea0003800000 */
.L_x_3126:
[----:B------:R-:W2:Y:S02]  /*a940*/  LDG.E.U16 R4, desc[UR36][R4.64] ;  /* 0x0000002404047981 */ /* 0x000ea4000c1e1500 */
[----:B--2---:R-:W-:-:S06]  /*a950*/  HADD2.F32 R2, -RZ, R4.H0_H0 ;  /* 0x20000004ff027230 */ /* 0x004fcc0000004100 */
[----:B------:R-:W4:Y:S01]  /*a960*/  F2I.S64.TRUNC R2, R2 ;  /* 0x0000000200027311 */ /* 0x000f22000020d900 */
[----:B------:R-:W-:Y:S05]  /*a970*/  BRA `(.L_x_3120) ;  /* 0x0000000800a87947 */ /* 0x000fea0003800000 */
.L_x_3125:
[----:B------:R-:W2:Y:S02]  /*a980*/  LDG.E.64 R2, desc[UR36][R4.64] ;  /* 0x0000002404027981 */ /* 0x000ea4000c1e1b00 */
[----:B--2---:R-:W2:Y:S01]  /*a990*/  F2I.S64.F64.TRUNC R2, R2 ;  /* 0x0000000200027311 */ /* 0x004ea2000030d900 */
[----:B------:R-:W-:Y:S05]  /*a9a0*/  BRA `(.L_x_3120) ;  /* 0x00000008009c7947 */ /* 0x000fea0003800000 */
.L_x_3115:
        /* <DEDUP_REMOVED lines=13> */
.L_x_3129:
[----:B------:R-:W2:Y:S02]  /*aa80*/  LDG.E.64 R2, desc[UR36][R4.64] ;  /* 0x0000002404027981 */ /* 0x000ea4000c1e1b00 */
[----:B--2---:R-:W0:Y:S01]  /*aa90*/  F2I.S64.F64.TRUNC R2, R2 ;  /* 0x0000000200027311 */ /* 0x004e22000030d900 */
[----:B------:R-:W-:Y:S05]  /*aaa0*/  BRA `(.L_x_3120) ;  /* 0x00000008005c7947 */ /* 0x000fea0003800000 */
.L_x_3128:
        /* <DEDUP_REMOVED lines=27> */
.L_x_3131:
        /* <DEDUP_REMOVED lines=14> */
.L_x_3130:
[----:B------:R-:W2:Y:S02]  /*ad40*/  LDG.E.U16 R2, desc[UR36][R4.64] ;  /* 0x0000002404027981 */ /* 0x000ea4000c1e1500 */
[----:B--2---:R-:W-:-:S06]  /*ad50*/  IMAD.U32 R2, R2, 0x10000, RZ ;  /* 0x0001000002027824 */ /* 0x004fcc00078e00ff */
[----:B------:R-:W0:Y:S01]  /*ad60*/  F2I.S64.TRUNC R2, R2 ;  /* 0x0000000200027311 */ /* 0x000e22000020d900 */
[----:B------:R-:W-:Y:S05]  /*ad70*/  BRA `(.L_x_3120) ;  /* 0x0000000400a87947 */ /* 0x000fea0003800000 */
.L_x_3127:
        /* <DEDUP_REMOVED lines=11> */
.L_x_3134:
        /* <DEDUP_REMOVED lines=21> */
.L_x_3138:
[----:B------:R-:W-:Y:S05]  /*af80*/  BSYNC B1 ;  /* 0x0000000000017941 */ /* 0x000fea0003800000 */
.L_x_3137:
[----:B------:R-:W-:Y:S01]  /*af90*/  IMAD.SHL.U32 R2, R2, 0x100000, RZ ;  /* 0x0010000002027824 */ /* 0x000fe200078e00ff */
[----:B------:R-:W-:-:S04]  /*afa0*/  LEA R3, R0, 0x3b800000, 0x17 ;  /* 0x3b80000000037811 */ /* 0x000fc800078eb8ff */
[----:B------:R-:W-:-:S07]  /*afb0*/  LOP3.LUT R2, R3, R2, R4, 0xfe, !PT ;  /* 0x0000000203027212 */ /* 0x000fce00078efe04 */
.L_x_3136:
[----:B------:R-:W-:Y:S05]  /*afc0*/  BSYNC B0 ;  /* 0x0000000000007941 */ /* 0x000fea0003800000 */
.L_x_3135:
[----:B------:R-:W0:Y:S01]  /*afd0*/  F2I.S64.TRUNC R2, R2 ;  /* 0x0000000200027311 */ /* 0x000e22000020d900 */
[----:B------:R-:W-:Y:S05]  /*afe0*/  BRA `(.L_x_3120) ;  /* 0x00000004000c7947 */ /* 0x000fea0003800000 */
.L_x_3133:
        /* <DEDUP_REMOVED lines=21> */
.L_x_3142:
[----:B------:R-:W-:Y:S05]  /*b140*/  BSYNC B1 ;  /* 0x0000000000017941 */ /* 0x000fea0003800000 */
.L_x_3141:
[----:B------:R-:W-:Y:S01]  /*b150*/  IMAD.SHL.U32 R2, R2, 0x200000, RZ ;  /* 0x0020000002027824 */ /* 0x000fe200078e00ff */
[----:B------:R-:W-:-:S04]  /*b160*/  LEA R3, R0, 0x37800000, 0x17 ;  /* 0x3780000000037811 */ /* 0x000fc800078eb8ff */
[----:B------:R-:W-:-:S07]  /*b170*/  LOP3.LUT R2, R3, R2, R4, 0xfe, !PT ;  /* 0x0000000203027212 */ /* 0x000fce00078efe04 */
.L_x_3140:
[----:B------:R-:W-:Y:S05]  /*b180*/  BSYNC B0 ;  /* 0x0000000000007941 */ /* 0x000fea0003800000 */
.L_x_3139:
[----:B------:R-:W0:Y:S01]  /*b190*/  F2I.S64.TRUNC R2, R2 ;  /* 0x0000000200027311 */ /* 0x000e22000020d900 */
[----:B------:R-:W-:Y:S05]  /*b1a0*/  BRA `(.L_x_3120) ;  /* 0x00000000009c7947 */ /* 0x000fea0003800000 */
.L_x_3132:
        /* <DEDUP_REMOVED lines=14> */
.L_x_3146:
[----:B------:R-:W-:Y:S05]  /*b290*/  BSYNC B0 ;  /* 0x0000000000007941 */ /* 0x000fea0003800000 */
.L_x_3145:
[----:B------:R-:W0:Y:S01]  /*b2a0*/  F2I.S64.TRUNC R2, R2 ;  /* 0x0000000200027311 */ /* 0x000e22000020d900 */
[----:B------:R-:W-:Y:S05]  /*b2b0*/  BRA `(.L_x_3120) ;  /* 0x0000000000587947 */ /* 0x000fea0003800000 */
.L_x_3119:
        /* <DEDUP_REMOVED lines=16> */
.L_x_3147:
[----:B------:R-:W-:Y:S01]  /*b3c0*/  CS2R R2, SRZ ;  /* 0x0000000000027805 */ /* 0x000fe2000001ff00 */
[----:B------:R-:W-:Y:S06]  /*b3d0*/  BRA `(.L_x_3120) ;  /* 0x0000000000107947 */ /* 0x000fec0003800000 */
.L_x_3144:
[----:B------:R0:W5:Y:S01]  /*b3e0*/  LDG.E.64 R2, desc[UR36][R4.64] ;  /* 0x0000002404027981 */ /* 0x000162000c1e1b00 */
[----:B------:R-:W-:Y:S05]  /*b3f0*/  BRA `(.L_x_3120) ;  /* 0x0000000000087947 */ /* 0x000fea0003800000 */
.L_x_3143:
[----:B------:R0:W5:Y:S01]  /*b400*/  LDG.E R2, desc[UR36][R4.64] ;  /* 0x0000002404027981 */ /* 0x000162000c1e1900 */
[----:B------:R-:W-:-:S07]  /*b410*/  IMAD.MOV.U32 R3, RZ, RZ, RZ ;  /* 0x000000ffff037224 */ /* 0x000fce00078e00ff */
.L_x_3120:
[----:B01----:R-:W0:Y:S01]  /*b420*/  LDC.U8 R4, c[0x0][0x430] ;  /* 0x00010c00ff047b82 */ /* 0x003e220000000000 */
[----:B------:R-:W-:Y:S02]  /*b430*/  ULDC.64 UR4, c[0x0][0x428] ;  /* 0x00010a0000047ab9 */ /* 0x000fe40000000a00 */
[----:B------:R-:W-:-:S04]  /*b440*/  UISETP.LT.U32.AND UP0, UPT, UR4, 0x3f, UPT ;  /* 0x0000003f0400788c */ /* 0x000fc8000bf01070 */
[----:B------:R-:W-:-:S04]  /*b450*/  UISETP.LT.U32.AND.EX UP0, UPT, UR5, URZ, UPT, UP0 ;  /* 0x0000003f0500728c */ /* 0x000fc8000bf01100 */
[----:B------:R-:W-:-:S06]  /*b460*/  USEL UR4, UR4, 0x3f, UP0 ;  /* 0x0000003f04047887 */ /* 0x000fcc0008000000 */
[--C-:B--2345:R-:W-:Y:S02]  /*b470*/  SHF.R.S64 R5, R2, UR4, R3.reuse ;  /* 0x0000000402057c19 */ /* 0x13cfe40008001003 */
        /* <DEDUP_REMOVED lines=15> */
.L_x_3151:
[----:B------:R-:W-:Y:S01]  /*b570*/  STG.E.U8 desc[UR36][R16.64], R5 ;  /* 0x0000000510007986 */ /* 0x000fe2000c101124 */
[----:B------:R-:W-:Y:S05]  /*b580*/  EXIT ;  /* 0x000000000000794d */ /* 0x000fea0003800000 */
.L_x_3150:
        /* <DEDUP_REMOVED lines=8> */
.L_x_3154:
[----:B------:R-:W-:Y:S01]  /*b610*/  STG.E desc[UR36][R16.64], R5 ;  /* 0x0000000510007986 */ /* 0x000fe2000c101924 */
[----:B------:R-:W-:Y:S05]  /*b620*/  EXIT ;  /* 0x000000000000794d */ /* 0x000fea0003800000 */
.L_x_3153:
[----:B------:R-:W-:Y:S01]  /*b630*/  STG.E.U16 desc[UR36][R16.64], R5 ;  /* 0x0000000510007986 */ /* 0x000fe2000c101524 */
[----:B------:R-:W-:Y:S05]  /*b640*/  EXIT ;  /* 0x000000000000794d */ /* 0x000fea0003800000 */
.L_x_3149:
        /* <DEDUP_REMOVED lines=9> */
.L_x_3156:
[----:B------:R-:W0:Y:S02]  /*b6e0*/  I2F.S64 R0, R2 ;  /* 0x0000000200007312 */ /* 0x000e240000301400 */
[----:B0-----:R-:W-:-:S05]  /*b6f0*/  F2FP.F16.F32.PACK_AB R0, RZ, R0 ;  /* 0x00000000ff00723e */ /* 0x001fca00000000ff */
[----:B------:R-:W-:Y:S01]  /*b700*/  STG.E.U16 desc[UR36][R16.64], R0 ;  /* 0x0000000010007986 */ /* 0x000fe2000c101524 */
[----:B------:R-:W-:Y:S05]  /*b710*/  EXIT ;  /* 0x000000000000794d */ /* 0x000fea0003800000 */
.L_x_3155:
        /* <DEDUP_REMOVED lines=10> */
.L_x_3158:
[----:B------:R-:W0:Y:S02]  /*b7c0*/  I2F.S64 R2, R2 ;  /* 0x0000000200027312 */ /* 0x000e240000301400 */
[----:B0-----:R-:W-:-:S04]  /*b7d0*/  F2FP.F16.F32.PACK_AB R3, RZ, R2 ;  /* 0x00000002ff03723e */ /* 0x001fc800000000ff */
[----:B------:R-:W-:-:S05]  /*b7e0*/  PRMT R3, R3, 0x5410, RZ ;  /* 0x0000541003037816 */ /* 0x000fca00000000ff */
[----:B------:R-:W-:Y:S01]  /*b7f0*/  STG.E desc[UR36][R16.64], R3 ;  /* 0x0000000310007986 */ /* 0x000fe2000c101924 */
[----:B------:R-:W-:Y:S05]  /*b800*/  EXIT ;  /* 0x000000000000794d */ /* 0x000fea0003800000 */
.L_x_3157:
[----:B------:R-:W0:Y:S02]  /*b810*/  I2F.F64.S64 R2, R2 ;  /* 0x0000000200027312 */ /* 0x000e240000301c00 */
[----:B0-----:R-:W-:Y:S01]  /*b820*/  STG.E.64 desc[UR36][R16.64], R2 ;  /* 0x0000000210007986 */ /* 0x001fe2000c101b24 */
[----:B------:R-:W-:Y:S05]  /*b830*/  EXIT ;  /* 0x000000000000794d */ /* 0x000fea0003800000 */
.L_x_3148:
        /* <DEDUP_REMOVED lines=13> */
.L_x_3161:
[----:B------:R-:W0:Y:S01]  /*b910*/  I2F.F64.S64 R4, R2 ;  /* 0x0000000200047312 */ /* 0x000e220000301c00 */
[----:B------:R-:W-:-:S05]  /*b920*/  CS2R R6, SRZ ;  /* 0x0000000000067805 */ /* 0x000fca000001ff00 */
[----:B0-----:R-:W-:Y:S01]  /*b930*/  STG.E.128 desc[UR36][R16.64], R4 ;  /* 0x0000000410007986 */ /* 0x001fe2000c101d24 */
[----:B------:R-:W-:Y:S05]  /*b940*/  EXIT ;  /* 0x000000000000794d */ /* 0x000fea0003800000 */
.L_x_3160:
        /* <DEDUP_REMOVED lines=21> */
.L_x_3165:
[----:B------:R-:W-:Y:S05]  /*baa0*/  BSYNC B0 ;  /* 0x0000000000007941 */ /* 0x000fea0003800000 */
.L_x_3164:
[----:B------:R-:W-:-:S05]  /*bab0*/  LOP3.LUT R5, R0, R5, RZ, 0xfc, !PT ;  /* 0x0000000500057212 */ /* 0x000fca00078efcff */
[----:B------:R-:W-:Y:S01]  /*bac0*/  STG.E.U8 desc[UR36][R16.64], R5 ;  /* 0x0000000510007986 */ /* 0x000fe2000c101124 */
[----:B------:R-:W-:Y:S05]  /*bad0*/  EXIT ;  /* 0x000000000000794d */ /* 0x000fea0003800000 */
.L_x_3163:
        /* <DEDUP_REMOVED lines=13> */
.L_x_3167:
[----:B------:R-:W-:Y:S01]  /*bbb0*/  IMAD.MOV.U32 R0, RZ, RZ, 0x7f ;  /* 0x0000007fff007424 */ /* 0x000fe200078e00ff */
[----:B------:R-:W-:-:S04]  /*bbc0*/  ISETP.GT.U32.AND P0, PT, R4, 0x7f800000, PT ;  /* 0x7f8000000400780c */ /* 0x000fc80003f04070 */
[----:B------:R-:W-:-:S09]  /*bbd0*/  SEL R0, R0, 0x7c, P0 ;  /* 0x0000007c00007807 */ /* 0x000fd20000000000 */
.L_x_3168:
[----:B------:R-:W-:Y:S05]  /*bbe0*/  BSYNC B0 ;  /* 0x0000000000007941 */ /* 0x000fea0003800000 */
.L_x_3166:
[----:B------:R-:W-:-:S04]  /*bbf0*/  LOP3.LUT R2, R3, 0x80000000, RZ, 0xc0, !PT ;  /* 0x8000000003027812 */ /* 0x000fc800078ec0ff */
[----:B------:R-:W-:-:S04]  /*bc00*/  SHF.R.U32.HI R3, RZ, 0x18, R2 ;  /* 0x00000018ff037819 */ /* 0x000fc80000011602 */
[----:B------:R-:W-:-:S05]  /*bc10*/  LOP3.LUT R3, R0, R3, RZ, 0xfc, !PT ;  /* 0x0000000300037212 */ /* 0x000fca00078efcff */
[----:B------:R-:W-:Y:S01]  /*bc20*/  STG.E.U8 desc[UR36][R16.64], R3 ;  /* 0x0000000310007986 */ /* 0x000fe2000c101124 */
[----:B------:R-:W-:Y:S05]  /*bc30*/  EXIT ;  /* 0x000000000000794d */ /* 0x000fea0003800000 */
.L_x_3162:
[----:B------:R-:W0:Y:S02]  /*bc40*/  I2F.S64 R0, R2 ;  /* 0x0000000200007312 */ /* 0x000e240000301400 */
[----:B0-----:R-:W-:-:S05]  /*bc50*/  F2FP.BF16.F32.PACK_AB R0, RZ, R0 ;  /* 0x00000000ff00723e */ /* 0x001fca00000010ff */
[----:B------:R-:W-:Y:S01]  /*bc60*/  STG.E.U16 desc[UR36][R16.64], R0 ;  /* 0x0000000010007986 */ /* 0x000fe2000c101524 */
[----:B------:R-:W-:Y:S05]  /*bc70*/  EXIT ;  /* 0x000000000000794d */ /* 0x000fea0003800000 */
.L_x_3159:
        /* <DEDUP_REMOVED lines=10> */
.L_x_3171:
        /* <DEDUP_REMOVED lines=17> */
.L_x_3174:
[----:B------:R-:W-:-:S04]  /*be30*/  LOP3.LUT R2, R3, 0x80000000, RZ, 0xc0, !PT ;  /* 0x8000000003027812 */ /* 0x000fc800078ec0ff */
[----:B------:R-:W-:-:S04]  /*be40*/  SHF.R.U32.HI R3, RZ, 0x18, R2 ;  /* 0x00000018ff037819 */ /* 0x000fc80000011602 */
[----:B------:R-:W-:-:S04]  /*be50*/  LOP3.LUT R0, R0, R3, RZ, 0xfc, !PT ;  /* 0x0000000300007212 */ /* 0x000fc800078efcff */
[----:B------:R-:W-:-:S07]  /*be60*/  PRMT R8, R0, 0x7610, R8 ;  /* 0x0000761000087816 */ /* 0x000fce0000000008 */
.L_x_3173:
[----:B------:R-:W-:Y:S05]  /*be70*/  BSYNC B0 ;  /* 0x0000000000007941 */ /* 0x000fea0003800000 */
.L_x_3172:
[----:B------:R-:W-:Y:S01]  /*be80*/  STG.E.U8 desc[UR36][R16.64], R8 ;  /* 0x0000000810007986 */ /* 0x000fe2000c101124 */
[----:B------:R-:W-:Y:S05]  /*be90*/  EXIT ;  /* 0x000000000000794d */ /* 0x000fea0003800000 */
.L_x_3170:
        /* <DEDUP_REMOVED lines=17> */
.L_x_3177:
[----:B------:R-:W-:-:S04]  /*bfb0*/  LOP3.LUT R2, R3, 0x80000000, RZ, 0xc0, !PT ;  /* 0x8000000003027812 */ /* 0x000fc800078ec0ff */
[----:B------:R-:W-:-:S04]  /*bfc0*/  SHF.R.U32.HI R3, RZ, 0x18, R2 ;  /* 0x00000018ff037819 */ /* 0x000fc80000011602 */
[----:B------:R-:W-:-:S04]  /*bfd0*/  LOP3.LUT R0, R0, R3, RZ, 0xfc, !PT ;  /* 0x0000000300007212 */ /* 0x000fc800078efcff */
[----:B------:R-:W-:-:S07]  /*bfe0*/  PRMT R8, R0, 0x7610, R8 ;  /* 0x0000761000087816 */ /* 0x000fce0000000008 */
.L_x_3176:
[----:B------:R-:W-:Y:S05]  /*bff0*/  BSYNC B0 ;  /* 0x0000000000007941 */ /* 0x000fea0003800000 */
.L_x_3175:
[----:B------:R-:W-:Y:S01]  /*c000*/  STG.E.U8 desc[UR36][R16.64], R8 ;  /* 0x0000000810007986 */ /* 0x000fe2000c101124 */
[----:B------:R-:W-:Y:S05]  /*c010*/  EXIT ;  /* 0x000000000000794d */ /* 0x000fea0003800000 */
.L_x_3169:
        /* <DEDUP_REMOVED lines=23> */
.L_x_3152:
        /* <DEDUP_REMOVED lines=16> */
.L_x_3180:
[----:B------:R-:W-:Y:S05]  /*c290*/  EXIT ;  /* 0x000000000000794d */ /* 0x000fea0003800000 */
.L_x_3179:
[----:B------:R-:W-:Y:S01]  /*c2a0*/  STG.E.64 desc[UR36][R16.64], R2 ;  /* 0x0000000210007986 */ /* 0x000fe2000c101b24 */
[----:B------:R-:W-:Y:S05]  /*c2b0*/  EXIT ;  /* 0x000000000000794d */ /* 0x000fea0003800000 */
.L_x_3178:
[----:B------:R-:W-:Y:S01]  /*c2c0*/  STG.E desc[UR36][R16.64], R5 ;  /* 0x0000000510007986 */ /* 0x000fe2000c101924 */
[----:B------:R-:W-:Y:S05]  /*c2d0*/  EXIT ;  /* 0x000000000000794d */ /* 0x000fea0003800000 */
.L_x_3181:
        /* <DEDUP_REMOVED lines=10> */
.L_x_20519:


//--------------------- .text._ZN2at6native27unrolled_elementwise_kernelINS0_13BUnaryFunctorIlllZZZNS0_18rshift_kernel_cudaERNS_18TensorIteratorBaseEENKUlvE_clEvENKUlvE2_clEvEUlllE_EESt5arrayIPcLm2EELi4E23TrivialOffsetCalculatorILi1EjESD_NS0_6memory12LoadWithCastILi1EEENSE_13StoreWithCastILi1EEEEEviT_T0_T2_T3_T4_T5_ --------------------------
	.section	.text._ZN2at6native27unrolled_elementwise_kernelINS0_13BUnaryFunctorIlllZZZNS0_18rshift_kernel_cudaERNS_18TensorIteratorBaseEENKUlvE_clEvENKUlvE2_clEvEUlllE_EESt5arrayIPcLm2EELi4E23TrivialOffsetCalculatorILi1EjESD_NS0_6memory12LoadWithCastILi1EEENSE_13StoreWithCastILi1EEEEEviT_T0_T2_T3_T4_T5_,"ax",@progbits
	.align	128
        .global         _ZN2at6native27unrolled_elementwise_kernelINS0_13BUnaryFunctorIlllZZZNS0_18rshift_kernel_cudaERNS_18TensorIteratorBaseEENKUlvE_clEvENKUlvE2_clEvEUlllE_EESt5arrayIPcLm2EELi4E23TrivialOffsetCalculatorILi1EjESD_NS0_6memory12LoadWithCastILi1EEENSE_13StoreWithCastILi1EEEEEviT_T0_T2_T3_T4_T5_
        .type           _ZN2at6native27unrolled_elementwise_kernelINS0_13BUnaryFunctorIlllZZZNS0_18rshift_kernel_cudaERNS_18TensorIteratorBaseEENKUlvE_clEvENKUlvE2_clEvEUlllE_EESt5arrayIPcLm2EELi4E23TrivialOffsetCalculatorILi1EjESD_NS0_6memory12LoadWithCastILi1EEENSE_13StoreWithCastILi1EEEEEviT_T0_T2_T3_T4_T5_,@function
        .size           _ZN2at6native27unrolled_elementwise_kernelINS0_13BUnaryFunctorIlllZZZNS0_18rshift_kernel_cudaERNS_18TensorIteratorBaseEENKUlvE_clEvENKUlvE2_clEvEUlllE_EESt5arrayIPcLm2EELi4E23TrivialOffsetCalculatorILi1EjESD_NS0_6memory12LoadWithCastILi1EEENSE_13StoreWithCastILi1EEEEEviT_T0_T2_T3_T4_T5_,(.L_x_20520 - _ZN2at6native27unrolled_elementwise_kernelINS0_13BUnaryFunctorIlllZZZNS0_18rshift_kernel_cudaERNS_18TensorIteratorBaseEENKUlvE_clEvENKUlvE2_clEvEUlllE_EESt5arrayIPcLm2EELi4E23TrivialOffsetCalculatorILi1EjESD_NS0_6memory12LoadWithCastILi1EEENSE_13StoreWithCastILi1EEEEEviT_T0_T2_T3_T4_T5_)
        .other          _ZN2at6native27unrolled_elementwise_kernelINS0_13BUnaryFunctorIlllZZZNS0_18rshift_kernel_cudaERNS_18TensorIteratorBaseEENKUlvE_clEvENKUlvE2_clEvEUlllE_EESt5arrayIPcLm2EELi4E23TrivialOffsetCalculatorILi1EjESD_NS0_6memory12LoadWithCastILi1EEENSE_13StoreWithCastILi1EEEEEviT_T0_T2_T3_T4_T5_,@"STO_CUDA_ENTRY STV_DEFAULT"
_ZN2at6native27unrolled_elementwise_kernelINS0_13BUnaryFunctorIlllZZZNS0_18rshift_kernel_cudaERNS_18TensorIteratorBaseEENKUlvE_clEvENKUlvE2_clEvEUlllE_EESt5arrayIPcLm2EELi4E23TrivialOffsetCalculatorILi1EjESD_NS0_6memory12LoadWithCastILi1EEENSE_13StoreWithCastILi1EEEEEviT_T0_T2_T3_T4_T5_:
.text._ZN2at6native27unrolled_elementwise_kernelINS0_13BUnaryFunctorIlllZZZNS0_18rshift_kernel_cudaERNS_18TensorIteratorBaseEENKUlvE_clEvENKUlvE2_clEvEUlllE_EESt5arrayIPcLm2EELi4E23TrivialOffsetCalculatorILi1EjESD_NS0_6memory12LoadWithCastILi1EEENSE_13StoreWithCastILi1EEEEEviT_T0_T2_T3_T4_T5_:
        /* <DEDUP_REMOVED lines=32> */
.L_x_3187:
[----:B------:R1:W5:Y:S01]  /*0200*/  LDG.E.U8 R28, desc[UR36][R4.64] ;  /* 0x00000024041c7981 */ /* 0x000362000c1e1100 */
[----:B------:R-:W-:Y:S01]  /*0210*/  IMAD.MOV.U32 R29, RZ, RZ, RZ ;  /* 0x000000ffff1d7224 */ /* 0x000fe200078e00ff */
[----:B------:R-:W-:Y:S06]  /*0220*/  BRA `(.L_x_3189) ;  /* 0x0000000c004c7947 */ /* 0x000fec0003800000 */
.L_x_3186:
        /* <DEDUP_REMOVED lines=8> */
.L_x_3191:
[----:B------:R-:W2:Y:S02]  /*02b0*/  LDG.E R28, desc[UR36][R4.64] ;  /* 0x00000024041c7981 */ /* 0x000ea4000c1e1900 */
[----:B--2---:R-:W-:Y:S01]  /*02c0*/  SHF.R.S32.HI R29, RZ, 0x1f, R28 ;  /* 0x0000001fff1d7819 */ /* 0x004fe2000001141c */
[----:B------:R-:W-:Y:S06]  /*02d0*/  BRA `(.L_x_3189) ;  /* 0x0000000c00207947 */ /* 0x000fec0003800000 */
.L_x_3190:
[----:B------:R-:W2:Y:S02]  /*02e0*/  LDG.E.S16 R28, desc[UR36][R4.64] ;  /* 0x00000024041c7981 */ /* 0x000ea4000c1e1700 */
[----:B--2---:R-:W-:Y:S01]  /*02f0*/  SHF.R.S32.HI R29, RZ, 0x1f, R28 ;  /* 0x0000001fff1d7819 */ /* 0x004fe2000001141c */
[----:B------:R-:W-:Y:S06]  /*0300*/  BRA `(.L_x_3189) ;  /* 0x0000000c00147947 */ /* 0x000fec0003800000 */
.L_x_3185:
        /* <DEDUP_REMOVED lines=9> */
.L_x_3193:
[----:B------:R-:W2:Y:S02]  /*03a0*/  LDG.E.U16 R4, desc[UR36][R4.64] ;  /* 0x0000002404047981 */ /* 0x000ea4000c1e1500 */
[----:B--2---:R-:W-:-:S06]  /*03b0*/  HADD2.F32 R28, -RZ, R4.H0_H0 ;  /* 0x20000004ff1c7230 */ /* 0x004fcc0000004100 */
[----:B------:R-:W0:Y:S01]  /*03c0*/  F2I.S64.TRUNC R28, R28 ;  /* 0x0000001c001c7311 */ /* 0x000e22000020d900 */
[----:B------:R-:W-:Y:S05]  /*03d0*/  BRA `(.L_x_3189) ;  /* 0x0000000800e07947 */ /* 0x000fea0003800000 */
.L_x_3192:
        /* <DEDUP_REMOVED lines=9> */
.L_x_3195:
[----:B------:R-:W2:Y:S02]  /*0470*/  LDG.E.U16 R4, desc[UR36][R4.64] ;  /* 0x0000002404047981 */ /* 0x000ea4000c1e1500 */
[----:B--2---:R-:W-:-:S06]  /*0480*/  HADD2.F32 R28, -RZ, R4.H0_H0 ;  /* 0x20000004ff1c7230 */ /* 0x004fcc0000004100 */
[----:B------:R-:W4:Y:S01]  /*0490*/  F2I.S64.TRUNC R28, R28 ;  /* 0x0000001c001c7311 */ /* 0x000f22000020d900 */
[----:B------:R-:W-:Y:S05]  /*04a0*/  BRA `(.L_x_3189) ;  /* 0x0000000800ac7947 */ /* 0x000fea0003800000 */
.L_x_3194:
[----:B------:R-:W2:Y:S02]  /*04b0*/  LDG.E.64 R4, desc[UR36][R4.64] ;  /* 0x0000002404047981 */ /* 0x000ea4000c1e1b00 */
[----:B--2---:R2:W3:Y:S01]  /*04c0*/  F2I.S64.F64.TRUNC R28, R4 ;  /* 0x00000004001c7311 */ /* 0x0044e2000030d900 */
[----:B------:R-:W-:Y:S05]  /*04d0*/  BRA `(.L_x_3189) ;  /* 0x0000000800a07947 */ /* 0x000fea0003800000 */
.L_x_3184:
        /* <DEDUP_REMOVED lines=13> */
.L_x_3198:
[----:B------:R-:W2:Y:S02]  /*05b0*/  LDG.E.64 R4, desc[UR36][R4.64] ;  /* 0x0000002404047981 */ /* 0x000ea4000c1e1b00 */
[----:B--2---:R0:W1:Y:S01]  /*05c0*/  F2I.S64.F64.TRUNC R28, R4 ;  /* 0x00000004001c7311 */ /* 0x004062000030d900 */
[----:B------:R-:W-:Y:S05]  /*05d0*/  BRA `(.L_x_3189) ;  /* 0x0000000800607947 */ /* 0x000fea0003800000 */
.L_x_3197:
        /* <DEDUP_REMOVED lines=27> */
.L_x_3200:
        /* <DEDUP_REMOVED lines=15> */
.L_x_3199:
[----:B------:R-:W2:Y:S02]  /*0880*/  LDG.E.U16 R28, desc[UR36][R4.64] ;  /* 0x00000024041c7981 */ /* 0x000ea4000c1e1500 */
[----:B--2---:R-:W-:-:S06]  /*0890*/  IMAD.U32 R28, R28, 0x10000, RZ ;  /* 0x000100001c1c7824 */ /* 0x004fcc00078e00ff */
[----:B------:R-:W0:Y:S01]  /*08a0*/  F2I.S64.TRUNC R28, R28 ;  /* 0x0000001c001c7311 */ /* 0x000e22000020d900 */
[----:B------:R-:W-:Y:S05]  /*08b0*/  BRA `(.L_x_3189) ;  /* 0x0000000400a87947 */ /* 0x000fea0003800000 */
.L_x_3196:
        /* <DEDUP_REMOVED lines=11> */
.L_x_3203:
        /* <DEDUP_REMOVED lines=21> */
.L_x_3207:
[----:B------:R-:W-:Y:S05]  /*0ac0*/  BSYNC B1 ;  /* 0x0000000000017941 */ /* 0x000fea0003800000 */
.L_x_3206:
[----:B------:R-:W-:Y:S01]  /*0ad0*/  IMAD.SHL.U32 R3, R3, 0x100000, RZ ;  /* 0x0010000003037824 */ /* 0x000fe200078e00ff */
[----:B------:R-:W-:-:S04]  /*0ae0*/  LEA R5, R0, 0x3b800000, 0x17 ;  /* 0x3b80000000057811 */ /* 0x000fc800078eb8ff */
[----:B------:R-:W-:-:S07]  /*0af0*/  LOP3.LUT R28, R5, R3, R28, 0xfe, !PT ;  /* 0x00000003051c7212 */ /* 0x000fce00078efe1c */
.L_x_3205:
[----:B------:R-:W-:Y:S05]  /*0b00*/  BSYNC B0 ;  /* 0x0000000000007941 */ /* 0x000fea0003800000 */
.L_x_3204:
[----:B------:R-:W0:Y:S01]  /*0b10*/  F2I.S64.TRUNC R28, R28 ;  /* 0x0000001c001c7311 */ /* 0x000e22000020d900 */
[----:B------:R-:W-:Y:S05]  /*0b20*/  BRA `(.L_x_3189) ;  /* 0x00000004000c7947 */ /* 0x000fea0003800000 */
.L_x_3202:
        /* <DEDUP_REMOVED lines=21> */
.L_x_3211:
[----:B------:R-:W-:Y:S05]  /*0c80*/  BSYNC B1 ;  /* 0x0000000000017941 */ /* 0x000fea0003800000 */
.L_x_3210:
[----:B------:R-:W-:Y:S01]  /*0c90*/  IMAD.SHL.U32 R3, R3, 0x200000, RZ ;  /* 0x0020000003037824 */ /* 0x000fe200078e00ff */
[----:B------:R-:W-:-:S04]  /*0ca0*/  LEA R5, R0, 0x37800000, 0x17 ;  /* 0x3780000000057811 */ /* 0x000fc800078eb8ff */
[----:B------:R-:W-:-:S07]  /*0cb0*/  LOP3.LUT R28, R5, R3, R28, 0xfe, !PT ;  /* 0x00000003051c7212 */ /* 0x000fce00078efe1c */
.L_x_3209:
[----:B------:R-:W-:Y:S05]  /*0cc0*/  BSYNC B0 ;  /* 0x0000000000007941 */ /* 0x000fea0003800000 */
.L_x_3208:
[----:B------:R-:W0:Y:S01]  /*0cd0*/  F2I.S64.TRUNC R28, R28 ;  /* 0x0000001c001c7311 */ /* 0x000e22000020d900 */
[----:B------:R-:W-:Y:S05]  /*0ce0*/  BRA `(.L_x_3189) ;  /* 0x00000000009c7947 */ /* 0x000fea0003800000 */
.L_x_3201:
        /* <DEDUP_REMOVED lines=14> */
.L_x_3215:
[----:B------:R-:W-:Y:S05]  /*0dd0*/  BSYNC B0 ;  /* 0x0000000000007941 */ /* 0x000fea0003800000 */
.L_x_3214:
[----:B------:R-:W0:Y:S01]  /*0de0*/  F2I.S64.TRUNC R28, R28 ;  /* 0x0000001c001c7311 */ /* 0x000e22000020d900 */
[----:B------:R-:W-:Y:S05]  /*0df0*/  BRA `(.L_x_3189) ;  /* 0x0000000000587947 */ /* 0x000fea0003800000 */
.L_x_3188:
        /* <DEDUP_REMOVED lines=16> */
.L_x_3216:
[----:B------:R-:W-:Y:S01]  /*0f00*/  CS2R R28, SRZ ;  /* 0x00000000001c7805 */ /* 0x000fe2000001ff00 */
[----:B------:R-:W-:Y:S06]  /*0f10*/  BRA `(.L_x_3189) ;  /* 0x0000000000107947 */ /* 0x000fec0003800000 */
.L_x_3213:
[----:B------:R0:W5:Y:S01]  /*0f20*/  LDG.E.64 R28, desc[UR36][R4.64] ;  /* 0x00000024041c7981 */ /* 0x000162000c1e1b00 */
[----:B------:R-:W-:Y:S05]  /*0f30*/  BRA `(.L_x_3189) ;  /* 0x0000000000087947 */ /* 0x000fea0003800000 */
.L_x_3212:
[----:B------:R0:W5:Y:S01]  /*0f40*/  LDG.E R28, desc[UR36][R4.64] ;  /* 0x00000024041c7981 */ /* 0x000162000c1e1900 */
[----:B------:R-:W-:-:S07]  /*0f50*/  IMAD.MOV.U32 R29, RZ, RZ, RZ ;  /* 0x000000ffff1d7224 */ /* 0x000fce00078e00ff */
.L_x_3189:
[----:B------:R-:W2:Y:S02]  /*0f60*/  S2R R19, SR_TID.X ;  /* 0x0000000000137919 */ /* 0x000ea40000002100 */
[----:B--2---:R-:W-:-:S07]  /*0f70*/  VIADD R19, R19, 0x80 ;  /* 0x0000008013137836 */ /* 0x004fce0000000000 */
.L_x_3183:
[----:B------:R-:W-:Y:S05]  /*0f80*/  BSYNC B6 ;  /* 0x0000000000067941 */ /* 0x000fea0003800000 */
.L_x_3182:
[----:B------:R-:W-:Y:S01]  /*0f90*/  ISETP.GE.AND P0, PT, R19, R16, PT ;  /* 0x000000101300720c */ /* 0x000fe20003f06270 */
[----:B------:R-:W-:-:S12]  /*0fa0*/  BSSY B6, `(.L_x_3217) ;  /* 0x00000ed000067945 */ /* 0x000fd80003800000 */
[----:B------:R-:W-:Y:S05]  /*0fb0*/  @P0 BRA `(.L_x_3218) ;  /* 0x0000000c00ac0947 */ /* 0x000fea0003800000 */
[----:B01----:R-:W0:Y:S01]  /*0fc0*/  LDC.64 R4, c[0x0][0x230] ;  /* 0x00008c00ff047b82 */ /* 0x003e220000000a00 */
        /* <DEDUP_REMOVED lines=20> */
.L_x_3222:
[----:B------:R0:W5:Y:S01]  /*1110*/  LDG.E.U8 R24, desc[UR36][R4.64] ;  /* 0x0000002404187981 */ /* 0x000162000c1e1100 */
[----:B------:R-:W-:Y:S01]  /*1120*/  IMAD.MOV.U32 R25, RZ, RZ, RZ ;  /* 0x000000ffff197224 */ /* 0x000fe200078e00ff */
[----:B------:R-:W-:Y:S06]  /*1130*/  BRA `(.L_x_3224) ;  /* 0x0000000c00487947 */ /* 0x000fec0003800000 */
.L_x_3221:
        /* <DEDUP_REMOVED lines=8> */
.L_x_3226:
[----:B------:R-:W2:Y:S02]  /*11c0*/  LDG.E R24, desc[UR36][R4.64] ;  /* 0x0000002404187981 */ /* 0x000ea4000c1e1900 */
[----:B--2---:R-:W-:Y:S01]  /*11d0*/  SHF.R.S32.HI R25, RZ, 0x1f, R24 ;  /* 0x0000001fff197819 */ /* 0x004fe20000011418 */
[----:B------:R-:W-:Y:S06]  /*11e0*/  BRA `(.L_x_3224) ;  /* 0x0000000c001c7947 */ /* 0x000fec0003800000 */
.L_x_3225:
[----:B------:R-:W2:Y:S02]  /*11f0*/  LDG.E.S16 R24, desc[UR36][R4.64] ;  /* 0x0000002404187981 */ /* 0x000ea4000c1e1700 */
[----:B--2---:R-:W-:Y:S01]  /*1200*/  SHF.R.S32.HI R25, RZ, 0x1f, R24 ;  /* 0x0000001fff197819 */ /* 0x004fe20000011418 */
[----:B------:R-:W-:Y:S06]  /*1210*/  BRA `(.L_x_3224) ;  /* 0x0000000c00107947 */ /* 0x000fec0003800000 */
.L_x_3220:
        /* <DEDUP_REMOVED lines=9> */
.L_x_3228:
[----:B------:R-:W2:Y:S02]  /*12b0*/  LDG.E.U16 R4, desc[UR36][R4.64] ;  /* 0x0000002404047981 */ /* 0x000ea4000c1e1500 */
[----:B--2---:R-:W-:-:S06]  /*12c0*/  HADD2.F32 R24, -RZ, R4.H0_H0 ;  /* 0x20000004ff187230 */ /* 0x004fcc0000004100 */
[----:B------:R-:W0:Y:S01]  /*12d0*/  F2I.S64.TRUNC R24, R24 ;  /* 0x0000001800187311 */ /* 0x000e22000020d900 */
[----:B------:R-:W-:Y:S05]  /*12e0*/  BRA `(.L_x_3224) ;  /* 0x0000000800dc7947 */ /* 0x000fea0003800000 */
.L_x_3227:
        /* <DEDUP_REMOVED lines=9> */
.L_x_3230:
[----:B------:R-:W2:Y:S02]  /*1380*/  LDG.E.U16 R4, desc[UR36][R4.64] ;  /* 0x0000002404047981 */ /* 0x000ea4000c1e1500 */
[----:B--2---:R-:W-:-:S06]  /*1390*/  HADD2.F32 R24, -RZ, R4.H0_H0 ;  /* 0x20000004ff187230 */ /* 0x004fcc0000004100 */
[----:B------:R-:W0:Y:S01]  /*13a0*/  F2I.S64.TRUNC R24, R24 ;  /* 0x0000001800187311 */ /* 0x000e22000020d900 */
[----:B------:R-:W-:Y:S05]  /*13b0*/  BRA `(.L_x_3224) ;  /* 0x0000000800a87947 */ /* 0x000fea0003800000 */
.L_x_3229:
[----:B------:R-:W2:Y:S02]  /*13c0*/  LDG.E.64 R4, desc[UR36][R4.64] ;  /* 0x0000002404047981 */ /* 0x000ea4000c1e1b00 */
[----:B--2---:R0:W1:Y:S01]  /*13d0*/  F2I.S64.F64.TRUNC R24, R4 ;  /* 0x0000000400187311 */ /* 0x004062000030d900 */
[----:B------:R-:W-:Y:S05]  /*13e0*/  BRA `(.L_x_3224) ;  /* 0x00000008009c7947 */ /* 0x000fea0003800000 */
.L_x_3219:
        /* <DEDUP_REMOVED lines=13> */
.L_x_3233:
[----:B------:R-:W2:Y:S02]  /*14c0*/  LDG.E.64 R4, desc[UR36][R4.64] ;  /* 0x0000002404047981 */ /* 0x000ea4000c1e1b00 */
[----:B--2---:R0:W1:Y:S01]  /*14d0*/  F2I.S64.F64.TRUNC R24, R4 ;  /* 0x0000000400187311 */ /* 0x004062000030d900 */
[----:B------:R-:W-:Y:S05]  /*14e0*/  BRA `(.L_x_3224) ;  /* 0x00000008005c7947 */ /* 0x000fea0003800000 */
.L_x_3232:
        /* <DEDUP_REMOVED lines=27> */
.L_x_3235:
        /* <DEDUP_REMOVED lines=14> */
.L_x_3234:
[----:B------:R-:W2:Y:S02]  /*1780*/  LDG.E.U16 R24, desc[UR36][R4.64] ;  /* 0x0000002404187981 */ /* 0x000ea4000c1e1500 */
[----:B--2---:R-:W-:-:S06]  /*1790*/  IMAD.U32 R24, R24, 0x10000, RZ ;  /* 0x0001000018187824 */ /* 0x004fcc00078e00ff */
[----:B------:R-:W0:Y:S01]  /*17a0*/  F2I.S64.TRUNC R24, R24 ;  /* 0x0000001800187311 */ /* 0x000e22000020d900 */
[----:B------:R-:W-:Y:S05]  /*17b0*/  BRA `(.L_x_3224) ;  /* 0x0000000400a87947 */ /* 0x000fea0003800000 */
.L_x_3231:
        /* <DEDUP_REMOVED lines=11> */
.L_x_3238:
        /* <DEDUP_REMOVED lines=21> */
.L_x_3242:
[----:B------:R-:W-:Y:S05]  /*19c0*/  BSYNC B1 ;  /* 0x0000000000017941 */ /* 0x000fea0003800000 */
.L_x_3241:
[----:B------:R-:W-:Y:S01]  /*19d0*/  IMAD.SHL.U32 R3, R3, 0x100000, RZ ;  /* 0x0010000003037824 */ /* 0x000fe200078e00ff */
[----:B------:R-:W-:-:S04]  /*19e0*/  LEA R5, R0, 0x3b800000, 0x17 ;  /* 0x3b80000000057811 */ /* 0x000fc800078eb8ff */
[----:B------:R-:W-:-:S07]  /*19f0*/  LOP3.LUT R24, R5, R3, R24, 0xfe, !PT ;  /* 0x0000000305187212 */ /* 0x000fce00078efe18 */
.L_x_3240:
[----:B------:R-:W-:Y:S05]  /*1a00*/  BSYNC B0 ;  /* 0x0000000000007941 */ /* 0x000fea0003800000 */
.L_x_3239:
[----:B------:R-:W0:Y:S01]  /*1a10*/  F2I.S64.TRUNC R24, R24 ;  /* 0x0000001800187311 */ /* 0x000e22000020d900 */
[----:B------:R-:W-:Y:S05]  /*1a20*/  BRA `(.L_x_3224) ;  /* 0x00000004000c7947 */ /* 0x000fea0003800000 */
.L_x_3237:
        /* <DEDUP_REMOVED lines=21> */
.L_x_3246:
[----:B------:R-:W-:Y:S05]  /*1b80*/  BSYNC B1 ;  /* 0x0000000000017941 */ /* 0x000fea0003800000 */
.L_x_3245:
[----:B------:R-:W-:Y:S01]  /*1b90*/  IMAD.SHL.U32 R3, R3, 0x200000, RZ ;  /* 0x0020000003037824 */ /* 0x000fe200078e00ff */
[----:B------:R-:W-:-:S04]  /*1ba0*/  LEA R5, R0, 0x37800000, 0x17 ;  /* 0x3780000000057811 */ /* 0x000fc800078eb8ff */
[----:B------:R-:W-:-:S07]  /*1bb0*/  LOP3.LUT R24, R5, R3, R24, 0xfe, !PT ;  /* 0x0000000305187212 */ /* 0x000fce00078efe18 */
.L_x_3244:
[----:B------:R-:W-:Y:S05]  /*1bc0*/  BSYNC B0 ;  /* 0x0000000000007941 */ /* 0x000fea0003800000 */
.L_x_3243:
[----:B------:R-:W0:Y:S01]  /*1bd0*/  F2I.S64.TRUNC R24, R24 ;  /* 0x0000001800187311 */ /* 0x000e22000020d900 */
[----:B------:R-:W-:Y:S05]  /*1be0*/  BRA `(.L_x_3224) ;  /* 0x00000000009c7947 */ /* 0x000fea0003800000 */
.L_x_3236:
        /* <DEDUP_REMOVED lines=14> */
.L_x_3250:
[----:B------:R-:W-:Y:S05]  /*1cd0*/  BSYNC B0 ;  /* 0x0000000000007941 */ /* 0x000fea0003800000 */
.L_x_3249:
[----:B------:R-:W0:Y:S01]  /*1ce0*/  F2I.S64.TRUNC R24, R24 ;  /* 0x0000001800187311 */ /* 0x000e22000020d900 */
[----:B------:R-:W-:Y:S05]  /*1cf0*/  BRA `(.L_x_3224) ;  /* 0x0000000000587947 */ /* 0x000fea0003800000 */
.L_x_3223:
        /* <DEDUP_REMOVED lines=16> */
.L_x_3251:
[----:B------:R-:W-:Y:S01]  /*1e00*/  CS2R R24, SRZ ;  /* 0x0000000000187805 */ /* 0x000fe2000001ff00 */
[----:B------:R-:W-:Y:S06]  /*1e10*/  BRA `(.L_x_3224) ;  /* 0x0000000000107947 */ /* 0x000fec0003800000 */
.L_x_3248:
[----:B------:R0:W5:Y:S01]  /*1e20*/  LDG.E.64 R24, desc[UR36][R4.64] ;  /* 0x0000002404187981 */ /* 0x000162000c1e1b00 */
[----:B------:R-:W-:Y:S05]  /*1e30*/  BRA `(.L_x_3224) ;  /* 0x0000000000087947 */ /* 0x000fea0003800000 */
.L_x_3247:
[----:B------:R0:W5:Y:S01]  /*1e40*/  LDG.E R24, desc[UR36][R4.64] ;  /* 0x0000002404187981 */ /* 0x000162000c1e1900 */
[----:B------:R-:W-:-:S07]  /*1e50*/  IMAD.MOV.U32 R25, RZ, RZ, RZ ;  /* 0x000000ffff197224 */ /* 0x000fce00078e00ff */
.L_x_3224:
[----:B------:R-:W-:-:S07]  /*1e60*/  VIADD R19, R19, 0x80 ;  /* 0x0000008013137836 */ /* 0x000fce0000000000 */
.L_x_3218:
[----:B------:R-:W-:Y:S05]  /*1e70*/  BSYNC B6 ;  /* 0x0000000000067941 */ /* 0x000fea0003800000 */
.L_x_3217:
[----:B------:R-:W-:Y:S01]  /*1e80*/  ISETP.GE.AND P0, PT, R19, R16, PT ;  /* 0x000000101300720c */ /* 0x000fe20003f06270 */
[----:B------:R-:W-:Y:S01]  /*1e90*/  BSSY B6, `(.L_x_3252) ;  /* 0x00000ef000067945 */ /* 0x000fe20003800000 */
[----:B------:R-:W-:Y:S02]  /*1ea0*/  CS2R R22, SRZ ;  /* 0x0000000000167805 */ /* 0x000fe4000001ff00 */
[----:B------:R-:W-:-:S09]  /*1eb0*/  CS2R R26, SRZ ;  /* 0x00000000001a7805 */ /* 0x000fd2000001ff00 */
[----:B------:R-:W-:Y:S05]  /*1ec0*/  @P0 BRA `(.L_x_3253) ;  /* 0x0000000c00ac0947 */ /* 0x000fea0003800000 */
[----:B01----:R-:W0:Y:S01]  /*1ed0*/  LDC.64 R4, c[0x0][0x230] ;  /* 0x00008c00ff047b82 */ /* 0x003e220000000a00 */
[----:B--2---:R-:W-:Y:S01]  /*1ee0*/  IMAD R0, R2, 0x200, R19 ;  /* 0x0000020002007824 */ /* 0x004fe200078e0213 */
        /* <DEDUP_REMOVED lines=19> */
.L_x_3257:
[----:B------:R0:W5:Y:S01]  /*2020*/  LDG.E.U8 R26, desc[UR36][R4.64] ;  /* 0x00000024041a7981 */ /* 0x000162000c1e1100 */
[----:B------:R-:W-:Y:S01]  /*2030*/  IMAD.MOV.U32 R27, RZ, RZ, RZ ;  /* 0x000000ffff1b7224 */ /* 0x000fe200078e00ff */
[----:B------:R-:W-:Y:S06]  /*2040*/  BRA `(.L_x_3259) ;  /* 0x0000000c00487947 */ /* 0x000fec0003800000 */
.L_x_3256:
        /* <DEDUP_REMOVED lines=8> */
.L_x_3261:
[----:B------:R-:W2:Y:S02]  /*20d0*/  LDG.E R26, desc[UR36][R4.64] ;  /* 0x00000024041a7981 */ /* 0x000ea4000c1e1900 */
[----:B--2---:R-:W-:Y:S01]  /*20e0*/  SHF.R.S32.HI R27, RZ, 0x1f, R26 ;  /* 0x0000001fff1b7819 */ /* 0x004fe2000001141a */
[----:B------:R-:W-:Y:S06]  /*20f0*/  BRA `(.L_x_3259) ;  /* 0x0000000c001c7947 */ /* 0x000fec0003800000 */
.L_x_3260:
[----:B------:R-:W2:Y:S02]  /*2100*/  LDG.E.S16 R26, desc[UR36][R4.64] ;  /* 0x00000024041a7981 */ /* 0x000ea4000c1e1700 */
[----:B--2---:R-:W-:Y:S01]  /*2110*/  SHF.R.S32.HI R27, RZ, 0x1f, R26 ;  /* 0x0000001fff1b7819 */ /* 0x004fe2000001141a */
[----:B------:R-:W-:Y:S06]  /*2120*/  BRA `(.L_x_3259) ;  /* 0x0000000c00107947 */ /* 0x000fec0003800000 */
.L_x_3255:
        /* <DEDUP_REMOVED lines=9> */
.L_x_3263:
[----:B------:R-:W2:Y:S02]  /*21c0*/  LDG.E.U16 R4, desc[UR36][R4.64] ;  /* 0x0000002404047981 */ /* 0x000ea4000c1e1500 */
[----:B--2---:R-:W-:-:S06]  /*21d0*/  HADD2.F32 R26, -RZ, R4.H0_H0 ;  /* 0x20000004ff1a7230 */ /* 0x004fcc0000004100 */
[----:B------:R-:W0:Y:S01]  /*21e0*/  F2I.S64.TRUNC R26, R26 ;  /* 0x0000001a001a7311 */ /* 0x000e22000020d900 */
[----:B------:R-:W-:Y:S05]  /*21f0*/  BRA `(.L_x_3259) ;  /* 0x0000000800dc7947 */ /* 0x000fea0003800000 */
.L_x_3262:
        /* <DEDUP_REMOVED lines=9> */
.L_x_3265:
[----:B------:R-:W2:Y:S02]  /*2290*/  LDG.E.U16 R4, desc[UR36][R4.64] ;  /* 0x0000002404047981 */ /* 0x000ea4000c1e1500 */
[----:B--2---:R-:W-:-:S06]  /*22a0*/  HADD2.F32 R26, -RZ, R4.H0_H0 ;  /* 0x20000004ff1a7230 */ /* 0x004fcc0000004100 */
[----:B------:R-:W0:Y:S01]  /*22b0*/  F2I.S64.TRUNC R26, R26 ;  /* 0x0000001a001a7311 */ /* 0x000e22000020d900 */
[----:B------:R-:W-:Y:S05]  /*22c0*/  BRA `(.L_x_3259) ;  /* 0x0000000800a87947 */ /* 0x000fea0003800000 */
.L_x_3264:
[----:B------:R-:W2:Y:S02]  /*22d0*/  LDG.E.64 R4, desc[UR36][R4.64] ;  /* 0x0000002404047981 */ /* 0x000ea4000c1e1b00 */
[----:B--2---:R0:W1:Y:S01]  /*22e0*/  F2I.S64.F64.TRUNC R26, R4 ;  /* 0x00000004001a7311 */ /* 0x004062000030d900 */
[----:B------:R-:W-:Y:S05]  /*22f0*/  BRA `(.L_x_3259) ;  /* 0x00000008009c7947 */ /* 0x000fea0003800000 */
.L_x_3254:
        /* <DEDUP_REMOVED lines=13> */
.L_x_3268:
[----:B------:R-:W2:Y:S02]  /*23d0*/  LDG.E.64 R4, desc[UR36][R4.64] ;  /* 0x0000002404047981 */ /* 0x000ea4000c1e1b00 */
[----:B--2---:R0:W1:Y:S01]  /*23e0*/  F2I.S64.F64.TRUNC R26, R4 ;  /* 0x00000004001a7311 */ /* 0x004062000030d900 */
[----:B------:R-:W-:Y:S05]  /*23f0*/  BRA `(.L_x_3259) ;  /* 0x00000008005c7947 */ /* 0x000fea0003800000 */
.L_x_3267:
        /* <DEDUP_REMOVED lines=27> */
.L_x_3270:
        /* <DEDUP_REMOVED lines=14> */
.L_x_3269:
[----:B------:R-:W2:Y:S02]  /*2690*/  LDG.E.U16 R26, desc[UR36][R4.64] ;  /* 0x00000024041a7981 */ /* 0x000ea4000c1e1500 */
[----:B--2---:R-:W-:-:S06]  /*26a0*/  IMAD.U32 R26, R26, 0x10000, RZ ;  /* 0x000100001a1a7824 */ /* 0x004fcc00078e00ff */
[----:B------:R-:W0:Y:S01]  /*26b0*/  F2I.S64.TRUNC R26, R26 ;  /* 0x0000001a001a7311 */ /* 0x000e22000020d900 */
[----:B------:R-:W-:Y:S05]  /*26c0*/  BRA `(.L_x_3259) ;  /* 0x0000000400a87947 */ /* 0x000fea0003800000 */
.L_x_3266:
        /* <DEDUP_REMOVED lines=11> */
.L_x_3273:
        /* <DEDUP_REMOVED lines=21> */
.L_x_3277:
[----:B------:R-:W-:Y:S05]  /*28d0*/  BSYNC B1 ;  /* 0x0000000000017941 */ /* 0x000fea0003800000 */
.L_x_3276:
[----:B------:R-:W-:Y:S01]  /*28e0*/  IMAD.SHL.U32 R3, R3, 0x100000, RZ ;  /* 0x0010000003037824 */ /* 0x000fe200078e00ff */
[----:B------:R-:W-:-:S04]  /*28f0*/  LEA R5, R0, 0x3b800000, 0x17 ;  /* 0x3b80000000057811 */ /* 0x000fc800078eb8ff */
[----:B------:R-:W-:-:S07]  /*2900*/  LOP3.LUT R26, R5, R3, R26, 0xfe, !PT ;  /* 0x00000003051a7212 */ /* 0x000fce00078efe1a */
.L_x_3275:
[----:B------:R-:W-:Y:S05]  /*2910*/  BSYNC B0 ;  /* 0x0000000000007941 */ /* 0x000fea0003800000 */
.L_x_3274:
[----:B------:R-:W1:Y:S01]  /*2920*/  F2I.S64.TRUNC R26, R26 ;  /* 0x0000001a001a7311 */ /* 0x000e62000020d900 */
[----:B------:R-:W-:Y:S05]  /*2930*/  BRA `(.L_x_3259) ;  /* 0x00000004000c7947 */ /* 0x000fea0003800000 */
.L_x_3272:
        /* <DEDUP_REMOVED lines=21> */
.L_x_3281:
[----:B------:R-:W-:Y:S05]  /*2a90*/  BSYNC B1 ;  /* 0x0000000000017941 */ /* 0x000fea0003800000 */
.L_x_3280:
[----:B------:R-:W-:Y:S01]  /*2aa0*/  IMAD.SHL.U32 R3, R3, 0x200000, RZ ;  /* 0x0020000003037824 */ /* 0x000fe200078e00ff */
[----:B------:R-:W-:-:S04]  /*2ab0*/  LEA R5, R0, 0x37800000, 0x17 ;  /* 0x3780000000057811 */ /* 0x000fc800078eb8ff */
[----:B------:R-:W-:-:S07]  /*2ac0*/  LOP3.LUT R26, R5, R3, R26, 0xfe, !PT ;  /* 0x00000003051a7212 */ /* 0x000fce00078efe1a */
.L_x_3279:
[----:B------:R-:W-:Y:S05]  /*2ad0*/  BSYNC B0 ;  /* 0x0000000000007941 */ /* 0x000fea0003800000 */
.L_x_3278:
[----:B------:R-:W2:Y:S01]  /*2ae0*/  F2I.S64.TRUNC R26, R26 ;  /* 0x0000001a001a7311 */ /* 0x000ea2000020d900 */
[----:B------:R-:W-:Y:S05]  /*2af0*/  BRA `(.L_x_3259) ;  /* 0x00000000009c7947 */ /* 0x000fea0003800000 */
.L_x_3271:
        /* <DEDUP_REMOVED lines=14> */
.L_x_3285:
[----:B------:R-:W-:Y:S05]  /*2be0*/  BSYNC B0 ;  /* 0x0000000000007941 */ /* 0x000fea0003800000 */
.L_x_3284:
[----:B------:R-:W0:Y:S01]  /*2bf0*/  F2I.S64.TRUNC R26, R26 ;  /* 0x0000001a001a7311 */ /* 0x000e22000020d900 */
[----:B------:R-:W-:Y:S05]  /*2c00*/  BRA `(.L_x_3259) ;  /* 0x0000000000587947 */ /* 0x000fea0003800000 */
.L_x_3258:
        /* <DEDUP_REMOVED lines=16> */
.L_x_3286:
[----:B------:R-:W-:Y:S01]  /*2d10*/  CS2R R26, SRZ ;  /* 0x00000000001a7805 */ /* 0x000fe2000001ff00 */
[----:B------:R-:W-:Y:S06]  /*2d20*/  BRA `(.L_x_3259) ;  /* 0x0000000000107947 */ /* 0x000fec0003800000 */
.L_x_3283:
[----:B------:R0:W5:Y:S01]  /*2d30*/  LDG.E.64 R26, desc[UR36][R4.64] ;  /* 0x00000024041a7981 */ /* 0x000162000c1e1b00 */
[----:B------:R-:W-:Y:S05]  /*2d40*/  BRA `(.L_x_3259) ;  /* 0x0000000000087947 */ /* 0x000fea0003800000 */
.L_x_3282:
[----:B------:R0:W5:Y:S01]  /*2d50*/  LDG.E R26, desc[UR36][R4.64] ;  /* 0x00000024041a7981 */ /* 0x000162000c1e1900 */
[----:B------:R-:W-:-:S07]  /*2d60*/  IMAD.MOV.U32 R27, RZ, RZ, RZ ;  /* 0x000000ffff1b7224 */ /* 0x000fce00078e00ff */
.L_x_3259:
[----:B------:R-:W-:-:S07]  /*2d70*/  VIADD R19, R19, 0x80 ;  /* 0x0000008013137836 */ /* 0x000fce0000000000 */
.L_x_3253:
[----:B------:R-:W-:Y:S05]  /*2d80*/  BSYNC B6 ;  /* 0x0000000000067941 */ /* 0x000fea0003800000 */
.L_x_3252:
[----:B------:R-:W-:Y:S01]  /*2d90*/  ISETP.GE.AND P0, PT, R19, R16, PT ;  /* 0x000000101300720c */ /* 0x000fe20003f06270 */
[----:B------:R-:W-:-:S12]  /*2da0*/  BSSY B6, `(.L_x_3287) ;  /* 0x00000ea000067945 */ /* 0x000fd80003800000 */
[----:B------:R-:W-:Y:S05]  /*2db0*/  @P0 BRA `(.L_x_3288) ;  /* 0x0000000c00a00947 */ /* 0x000fea0003800000 */
[----:B01----:R-:W0:Y:S01]  /*2dc0*/  LDC.64 R4, c[0x0][0x230] ;  /* 0x00008c00ff047b82 */ /* 0x003e220000000a00 */
[----:B--2---:R-:W-:Y:S01]  /*2dd0*/  PRMT R0, R17, 0x9910, RZ ;  /* 0x0000991011007816 */ /* 0x004fe200000000ff */
        /* <DEDUP_REMOVED lines=18> */
.L_x_3292:
[----:B------:R0:W5:Y:S01]  /*2f00*/  LDG.E.U8 R22, desc[UR36][R4.64] ;  /* 0x0000002404167981 */ /* 0x000162000c1e1100 */
[----:B------:R-:W-:Y:S01]  /*2f10*/  IMAD.MOV.U32 R23, RZ, RZ, RZ ;  /* 0x000000ffff177224 */ /* 0x000fe200078e00ff */
[----:B------:R-:W-:Y:S06]  /*2f20*/  BRA `(.L_x_3288) ;  /* 0x0000000c00447947 */ /* 0x000fec0003800000 */
.L_x_3291:
        /* <DEDUP_REMOVED lines=8> */
.L_x_3295:
[----:B------:R-:W2:Y:S02]  /*2fb0*/  LDG.E R22, desc[UR36][R4.64] ;  /* 0x0000002404167981 */ /* 0x000ea4000c1e1900 */
[----:B--2---:R-:W-:Y:S01]  /*2fc0*/  SHF.R.S32.HI R23, RZ, 0x1f, R22 ;  /* 0x0000001fff177819 */ /* 0x004fe20000011416 */
[----:B------:R-:W-:Y:S06]  /*2fd0*/  BRA `(.L_x_3288) ;  /* 0x0000000c00187947 */ /* 0x000fec0003800000 */
.L_x_3294:
[----:B------:R-:W2:Y:S02]  /*2fe0*/  LDG.E.S16 R22, desc[UR36][R4.64] ;  /* 0x0000002404167981 */ /* 0x000ea4000c1e1700 */
[----:B--2---:R-:W-:Y:S01]  /*2ff0*/  SHF.R.S32.HI R23, RZ, 0x1f, R22 ;  /* 0x0000001fff177819 */ /* 0x004fe20000011416 */
[----:B------:R-:W-:Y:S06]  /*3000*/  BRA `(.L_x_3288) ;  /* 0x0000000c000c7947 */ /* 0x000fec0003800000 */
.L_x_3290:
        /* <DEDUP_REMOVED lines=9> */
.L_x_3297:
[----:B------:R-:W2:Y:S02]  /*30a0*/  LDG.E.U16 R4, desc[UR36][R4.64] ;  /* 0x0000002404047981 */ /* 0x000ea4000c1e1500 */
[----:B--2---:R-:W-:-:S06]  /*30b0*/  HADD2.F32 R22, -RZ, R4.H0_H0 ;  /* 0x20000004ff167230 */ /* 0x004fcc0000004100 */
[----:B------:R-:W0:Y:S01]  /*30c0*/  F2I.S64.TRUNC R22, R22 ;  /* 0x0000001600167311 */ /* 0x000e22000020d900 */
[----:B------:R-:W-:Y:S05]  /*30d0*/  BRA `(.L_x_3288) ;  /* 0x0000000800d87947 */ /* 0x000fea0003800000 */
.L_x_3296:
        /* <DEDUP_REMOVED lines=9> */
.L_x_3299:
[----:B------:R-:W2:Y:S02]  /*3170*/  LDG.E.U16 R4, desc[UR36][R4.64] ;  /* 0x0000002404047981 */ /* 0x000ea4000c1e1500 */
[----:B--2---:R-:W-:-:S06]  /*3180*/  HADD2.F32 R22, -RZ, R4.H0_H0 ;  /* 0x20000004ff167230 */ /* 0x004fcc0000004100 */
[----:B------:R-:W0:Y:S01]  /*3190*/  F2I.S64.TRUNC R22, R22 ;  /* 0x0000001600167311 */ /* 0x000e22000020d900 */
[----:B------:R-:W-:Y:S05]  /*31a0*/  BRA `(.L_x_3288) ;  /* 0x0000000800a47947 */ /* 0x000fea0003800000 */
.L_x_3298:
[----:B------:R-:W2:Y:S02]  /*31b0*/  LDG.E.64 R4, desc[UR36][R4.64] ;  /* 0x0000002404047981 */ /* 0x000ea4000c1e1b00 */
[----:B--2---:R0:W1:Y:S01]  /*31c0*/  F2I.S64.F64.TRUNC R22, R4 ;  /* 0x0000000400167311 */ /* 0x004062000030d900 */
[----:B------:R-:W-:Y:S05]  /*31d0*/  BRA `(.L_x_3288) ;  /* 0x0000000800987947 */ /* 0x000fea0003800000 */
.L_x_3289:
        /* <DEDUP_REMOVED lines=13> */
.L_x_3302:
[----:B------:R-:W2:Y:S02]  /*32b0*/  LDG.E.64 R4, desc[UR36][R4.64] ;  /* 0x0000002404047981 */ /* 0x000ea4000c1e1b00 */
[----:B--2---:R0:W1:Y:S01]  /*32c0*/  F2I.S64.F64.TRUNC R22, R4 ;  /* 0x0000000400167311 */ /* 0x004062000030d900 */
[----:B------:R-:W-:Y:S05]  /*32d0*/  BRA `(.L_x_3288) ;  /* 0x0000000800587947 */ /* 0x000fea0003800000 */
.L_x_3301:
        /* <DEDUP_REMOVED lines=27> */
.L_x_3304:
        /* <DEDUP_REMOVED lines=14> */
.L_x_3303:
[----:B------:R-:W2:Y:S02]  /*3570*/  LDG.E.U16 R22, desc[UR36][R4.64] ;  /* 0x0000002404167981 */ /* 0x000ea4000c1e1500 */
[----:B--2---:R-:W-:-:S06]  /*3580*/  IMAD.U32 R22, R22, 0x10000, RZ ;  /* 0x0001000016167824 */ /* 0x004fcc00078e00ff */
[----:B------:R-:W0:Y:S01]  /*3590*/  F2I.S64.TRUNC R22, R22 ;  /* 0x0000001600167311 */ /* 0x000e22000020d900 */
[----:B------:R-:W-:Y:S05]  /*35a0*/  BRA `(.L_x_3288) ;  /* 0x0000000400a47947 */ /* 0x000fea0003800000 */
.L_x_3300:
        /* <DEDUP_REMOVED lines=11> */
.L_x_3307:
        /* <DEDUP_REMOVED lines=21> */
.L_x_3311:
[----:B------:R-:W-:Y:S05]  /*37b0*/  BSYNC B1 ;  /* 0x0000000000017941 */ /* 0x000fea0003800000 */
.L_x_3310:
[----:B------:R-:W-:Y:S01]  /*37c0*/  IMAD.SHL.U32 R3, R3, 0x100000, RZ ;  /* 0x0010000003037824 */ /* 0x000fe200078e00ff */
[----:B------:R-:W-:-:S04]  /*37d0*/  LEA R5, R0, 0x3b800000, 0x17 ;  /* 0x3b80000000057811 */ /* 0x000fc800078eb8ff */
[----:B------:R-:W-:-:S07]  /*37e0*/  LOP3.LUT R22, R5, R3, R22, 0xfe, !PT ;  /* 0x0000000305167212 */ /* 0x000fce00078efe16 */
.L_x_3309:
[----:B------:R-:W-:Y:S05]  /*37f0*/  BSYNC B0 ;  /* 0x0000000000007941 */ /* 0x000fea0003800000 */
.L_x_3308:
[----:B------:R-:W0:Y:S01]  /*3800*/  F2I.S64.TRUNC R22, R22 ;  /* 0x0000001600167311 */ /* 0x000e22000020d900 */
[----:B------:R-:W-:Y:S05]  /*3810*/  BRA `(.L_x_3288) ;  /* 0x0000000400087947 */ /* 0x000fea0003800000 */
.L_x_3306:
        /* <DEDUP_REMOVED lines=21> */
.L_x_3315:
[----:B------:R-:W-:Y:S05]  /*3970*/  BSYNC B1 ;  /* 0x0000000000017941 */ /* 0x000fea0003800000 */
.L_x_3314:
[----:B------:R-:W-:Y:S01]  /*3980*/  IMAD.SHL.U32 R3, R3, 0x200000, RZ ;  /* 0x0020000003037824 */ /* 0x000fe200078e00ff */
[----:B------:R-:W-:-:S04]  /*3990*/  LEA R5, R0, 0x37800000, 0x17 ;  /* 0x3780000000057811 */ /* 0x000fc800078eb8ff */
[----:B------:R-:W-:-:S07]  /*39a0*/  LOP3.LUT R22, R5, R3, R22, 0xfe, !PT ;  /* 0x0000000305167212 */ /* 0x000fce00078efe16 */
.L_x_3313:
[----:B------:R-:W-:Y:S05]  /*39b0*/  BSYNC B0 ;  /* 0x0000000000007941 */ /* 0x000fea0003800000 */
.L_x_3312:
[----:B------:R-:W0:Y:S01]  /*39c0*/  F2I.S64.TRUNC R22, R22 ;  /* 0x0000001600167311 */ /* 0x000e22000020d900 */
[----:B------:R-:W-:Y:S05]  /*39d0*/  BRA `(.L_x_3288) ;  /* 0x0000000000987947 */ /* 0x000fea0003800000 */
.L_x_3305:
        /* <DEDUP_REMOVED lines=14> */
.L_x_3319:
[----:B------:R-:W-:Y:S05]  /*3ac0*/  BSYNC B0 ;  /* 0x0000000000007941 */ /* 0x000fea0003800000 */
.L_x_3318:
[----:B------:R-:W0:Y:S01]  /*3ad0*/  F2I.S64.TRUNC R22, R22 ;  /* 0x0000001600167311 */ /* 0x000e22000020d900 */
[----:B------:R-:W-:Y:S05]  /*3ae0*/  BRA `(.L_x_3288) ;  /* 0x0000000000547947 */ /* 0x000fea0003800000 */
.L_x_3293:
        /* <DEDUP_REMOVED lines=16> */
.L_x_3320:
[----:B------:R-:W-:Y:S05]  /*3bf0*/  BRA `(.L_x_3288) ;  /* 0x0000000000107947 */ /* 0x000fea0003800000 */
.L_x_3317:
[----:B------:R0:W5:Y:S01]  /*3c00*/  LDG.E.64 R22, desc[UR36][R4.64] ;  /* 0x0000002404167981 */ /* 0x000162000c1e1b00 */
[----:B------:R-:W-:Y:S05]  /*3c10*/  BRA `(.L_x_3288) ;  /* 0x0000000000087947 */ /* 0x000fea0003800000 */
.L_x_3316:
[----:B------:R0:W5:Y:S01]  /*3c20*/  LDG.E R22, desc[UR36][R4.64] ;  /* 0x0000002404167981 */ /* 0x000162000c1e1900 */
[----:B------:R-:W-:-:S07]  /*3c30*/  IMAD.MOV.U32 R23, RZ, RZ, RZ ;  /* 0x000000ffff177224 */ /* 0x000fce00078e00ff */
.L_x_3288:
[----:B------:R-:W-:Y:S05]  /*3c40*/  BSYNC B6 ;  /* 0x0000000000067941 */ /* 0x000fea0003800000 */
.L_x_3287:
[----:B------:R-:W3:Y:S01]  /*3c50*/  S2R R19, SR_TID.X ;  /* 0x0000000000137919 */ /* 0x000ee20000002100 */
[----:B------:R-:W-:Y:S01]  /*3c60*/  ULDC.64 UR4, c[0x0][0x220] ;  /* 0x0000880000047ab9 */ /* 0x000fe20000000a00 */
[----:B------:R-:W3:Y:S01]  /*3c70*/  LDC.U8 R17, c[0x0][0x244] ;  /* 0x00009100ff117b82 */ /* 0x000ee20000000000 */
[----:B------:R-:W-:Y:S01]  /*3c80*/  UISETP.LT.U32.AND UP0, UPT, UR4, 0x3f, UPT ;  /* 0x0000003f0400788c */ /* 0x000fe2000bf01070 */
[----:B------:R-:W-:Y:S03]  /*3c90*/  BSSY B6, `(.L_x_3321) ;  /* 0x00000f7000067945 */ /* 0x000fe60003800000 */
[----:B------:R-:W-:-:S04]  /*3ca0*/  UISETP.LT.U32.AND.EX UP0, UPT, UR5, URZ, UPT, UP0 ;  /* 0x0000003f0500728c */ /* 0x000fc8000bf01100 */
[----:B------:R-:W-:-:S06]  /*3cb0*/  USEL UR4, UR4, 0x3f, UP0 ;  /* 0x0000003f04047887 */ /* 0x000fcc0008000000 */
[----:B012--5:R-:W-:Y:S02]  /*3cc0*/  SHF.R.S64 R18, R26, UR4, R27 ;  /* 0x000000041a127c19 */ /* 0x027fe4000800101b */
[----:B------:R-:W-:Y:S02]  /*3cd0*/  SHF.R.S64 R24, R24, UR4, R25 ;  /* 0x0000000418187c19 */ /* 0x000fe40008001019 */
[----:B------:R-:W-:Y:S01]  /*3ce0*/  SHF.R.S64 R22, R22, UR4, R23 ;  /* 0x0000000416167c19 */ /* 0x000fe20008001017 */
[----:B------:R-:W-:Y:S01]  /*3cf0*/  IMAD.MOV.U32 R26, RZ, RZ, R18 ;  /* 0x000000ffff1a7224 */ /* 0x000fe200078e0012 */
[----:B------:R-:W-:Y:S02]  /*3d00*/  SHF.R.S32.HI R25, RZ, UR4, R25 ;  /* 0x00000004ff197c19 */ /* 0x000fe40008011419 */
[----:B------:R-:W-:Y:S02]  /*3d10*/  SHF.R.S32.HI R27, RZ, UR4, R27 ;  /* 0x00000004ff1b7c19 */ /* 0x000fe4000801141b */
[----:B------:R-:W-:-:S02]  /*3d20*/  SHF.R.S32.HI R23, RZ, UR4, R23 ;  /* 0x00000004ff177c19 */ /* 0x000fc40008011417 */
[--C-:B---34-:R-:W-:Y:S02]  /*3d30*/  SHF.R.S64 R3, R28, UR4, R29.reuse ;  /* 0x000000041c037c19 */ /* 0x118fe4000800101d */
[----:B------:R-:W-:Y:S02]  /*3d40*/  SHF.R.S32.HI R5, RZ, UR4, R29 ;  /* 0x00000004ff057c19 */ /* 0x000fe4000801141d */
[----:B------:R-:W-:-:S13]  /*3d50*/  ISETP.GE.AND P0, PT, R19, R16, PT ;  /* 0x000000101300720c */ /* 0x000fda0003f06270 */
[----:B------:R-:W-:Y:S05]  /*3d60*/  @P0 BRA `(.L_x_3322) ;  /* 0x0000000c00a40947 */ /* 0x000fea0003800000 */
[----:B------:R-:W0:Y:S01]  /*3d70*/  LDC.64 R8, c[0x0][0x228] ;  /* 0x00008a00ff087b82 */ /* 0x000e220000000a00 */
[----:B------:R-:W-:Y:S01]  /*3d80*/  IMAD R0, R2, 0x200, R19 ;  /* 0x0000020002007824 */ /* 0x000fe200078e0213 */
[----:B------:R-:W-:Y:S01]  /*3d90*/  PRMT R4, R17, 0x9910, RZ ;  /* 0x0000991011047816 */ /* 0x000fe200000000ff */
[----:B------:R-:W-:Y:S01]  /*3da0*/  ULDC UR4, c[0x0][0x248] ;  /* 0x0000920000047ab9 */ /* 0x000fe20000000800 */
[----:B------:R-:W-:Y:S02]  /*3db0*/  VIADD R19, R19, 0x80 ;  /* 0x0000008013137836 */ /* 0x000fe40000000000 */
[----:B------:R-:W-:Y:S02]  /*3dc0*/  IMAD R7, R0, UR4, RZ ;  /* 0x0000000400077c24 */ /* 0x000fe4000f8e02ff */
[----:B------:R-:W-:Y:S02]  /*3dd0*/  IMAD.MOV.U32 R0, RZ, RZ, R4 ;  /* 0x000000ffff007224 */ /* 0x000fe400078e0004 */
[----:B------:R-:W-:-:S03]  /*3de0*/  IMAD.MOV.U32 R4, RZ, RZ, R3 ;  /* 0x000000ffff047224 */ /* 0x000fc600078e0003 */
        /* <DEDUP_REMOVED lines=14> */
.L_x_3326:
[----:B------:R0:W-:Y:S01]  /*3ed0*/  STG.E.U8 desc[UR36][R8.64], R3 ;  /* 0x0000000308007986 */ /* 0x0001e2000c101124 */
[----:B------:R-:W-:Y:S05]  /*3ee0*/  BRA `(.L_x_3322) ;  /* 0x0000000c00447947 */ /* 0x000fea0003800000 */
.L_x_3325:
        /* <DEDUP_REMOVED lines=8> */
.L_x_3329:
[----:B------:R0:W-:Y:S01]  /*3f70*/  STG.E desc[UR36][R8.64], R3 ;  /* 0x0000000308007986 */ /* 0x0001e2000c101924 */
[----:B------:R-:W-:Y:S05]  /*3f80*/  BRA `(.L_x_3322) ;  /* 0x0000000c001c7947 */ /* 0x000fea0003800000 */
.L_x_3328:
[----:B------:R0:W-:Y:S01]  /*3f90*/  STG.E.U16 desc[UR36][R8.64], R3 ;  /* 0x0000000308007986 */ /* 0x0001e2000c101524 */
[----:B------:R-:W-:Y:S05]  /*3fa0*/  BRA `(.L_x_3322) ;  /* 0x0000000c00147947 */ /* 0x000fea0003800000 */
.L_x_3324:
        /* <DEDUP_REMOVED lines=9> */
.L_x_3331:
[----:B------:R-:W0:Y:S02]  /*4040*/  I2F.S64 R0, R4 ;  /* 0x0000000400007312 */ /* 0x000e240000301400 */
[----:B0-----:R-:W-:-:S05]  /*4050*/  F2FP.F16.F32.PACK_AB R0, RZ, R0 ;  /* 0x00000000ff00723e */ /* 0x001fca00000000ff */
[----:B------:R0:W-:Y:S01]  /*4060*/  STG.E.U16 desc[UR36][R8.64], R0 ;  /* 0x0000000008007986 */ /* 0x0001e2000c101524 */
[----:B------:R-:W-:Y:S05]  /*4070*/  BRA `(.L_x_3322) ;  /* 0x0000000800e07947 */ /* 0x000fea0003800000 */
.L_x_3330:
        /* <DEDUP_REMOVED lines=10> */
.L_x_3333:
[----:B------:R-:W0:Y:S02]  /*4120*/  I2F.S64 R4, R4 ;  /* 0x0000000400047312 */ /* 0x000e240000301400 */
[----:B0-----:R-:W-:-:S04]  /*4130*/  F2FP.F16.F32.PACK_AB R3, RZ, R4 ;  /* 0x00000004ff03723e */ /* 0x001fc800000000ff */
[----:B------:R-:W-:-:S05]  /*4140*/  PRMT R3, R3, 0x5410, RZ ;  /* 0x0000541003037816 */ /* 0x000fca00000000ff */
[----:B------:R0:W-:Y:S01]  /*4150*/  STG.E desc[UR36][R8.64], R3 ;  /* 0x0000000308007986 */ /* 0x0001e2000c101924 */
[----:B------:R-:W-:Y:S05]  /*4160*/  BRA `(.L_x_3322) ;  /* 0x0000000800a47947 */ /* 0x000fea0003800000 */
.L_x_3332:
[----:B------:R-:W0:Y:S02]  /*4170*/  I2F.F64.S64 R4, R4 ;  /* 0x0000000400047312 */ /* 0x000e240000301c00 */
[----:B0-----:R0:W-:Y:S01]  /*4180*/  STG.E.64 desc[UR36][R8.64], R4 ;  /* 0x0000000408007986 */ /* 0x0011e2000c101b24 */
[----:B------:R-:W-:Y:S05]  /*4190*/  BRA `(.L_x_3322) ;  /* 0x0000000800987947 */ /* 0x000fea0003800000 */
.L_x_3323:
        /* <DEDUP_REMOVED lines=13> */
.L_x_3336:
[----:B------:R-:W0:Y:S01]  /*4270*/  I2F.F64.S64 R4, R4 ;  /* 0x0000000400047312 */ /* 0x000e220000301c00 */
[----:B------:R-:W-:-:S05]  /*4280*/  CS2R R6, SRZ ;  /* 0x0000000000067805 */ /* 0x000fca000001ff00 */
[----:B0-----:R0:W-:Y:S01]  /*4290*/  STG.E.128 desc[UR36][R8.64], R4 ;  /* 0x0000000408007986 */ /* 0x0011e2000c101d24 */
[----:B------:R-:W-:Y:S05]  /*42a0*/  BRA `(.L_x_3322) ;  /* 0x0000000800547947 */ /* 0x000fea0003800000 */
.L_x_3335:
        /* <DEDUP_REMOVED lines=21> */
.L_x_3340:
[----:B------:R-:W-:Y:S05]  /*4400*/  BSYNC B0 ;  /* 0x0000000000007941 */ /* 0x000fea0003800000 */
.L_x_3339:
[----:B------:R-:W-:-:S05]  /*4410*/  LOP3.LUT R7, R0, R7, RZ, 0xfc, !PT ;  /* 0x0000000700077212 */ /* 0x000fca00078efcff */
[----:B------:R0:W-:Y:S01]  /*4420*/  STG.E.U8 desc[UR36][R8.64], R7 ;  /* 0x0000000708007986 */ /* 0x0001e2000c101124 */
[----:B------:R-:W-:Y:S05]  /*4430*/  BRA `(.L_x_3322) ;  /* 0x0000000400f07947 */ /* 0x000fea0003800000 */
.L_x_3338:
        /* <DEDUP_REMOVED lines=13> */
.L_x_3342:
[----:B------:R-:W-:Y:S01]  /*4510*/  IMAD.MOV.U32 R0, RZ, RZ, 0x7f ;  /* 0x0000007fff007424 */ /* 0x000fe200078e00ff */
[----:B------:R-:W-:-:S04]  /*4520*/  ISETP.GT.U32.AND P0, PT, R3, 0x7f800000, PT ;  /* 0x7f8000000300780c */ /* 0x000fc80003f04070 */
[----:B------:R-:W-:-:S09]  /*4530*/  SEL R0, R0, 0x7c, P0 ;  /* 0x0000007c00007807 */ /* 0x000fd20000000000 */
.L_x_3343:
[----:B------:R-:W-:Y:S05]  /*4540*/  BSYNC B0 ;  /* 0x0000000000007941 */ /* 0x000fea0003800000 */
.L_x_3341:
[----:B------:R-:W-:-:S04]  /*4550*/  LOP3.LUT R3, R5, 0x80000000, RZ, 0xc0, !PT ;  /* 0x8000000005037812 */ /* 0x000fc800078ec0ff */
[----:B------:R-:W-:-:S04]  /*4560*/  SHF.R.U32.HI R3, RZ, 0x18, R3 ;  /* 0x00000018ff037819 */ /* 0x000fc80000011603 */
[----:B------:R-:W-:-:S05]  /*4570*/  LOP3.LUT R3, R0, R3, RZ, 0xfc, !PT ;  /* 0x0000000300037212 */ /* 0x000fca00078efcff */
[----:B------:R0:W-:Y:S01]  /*4580*/  STG.E.U8 desc[UR36][R8.64], R3 ;  /* 0x0000000308007986 */ /* 0x0001e2000c101124 */
[----:B------:R-:W-:Y:S05]  /*4590*/  BRA `(.L_x_3322) ;  /* 0x0000000400987947 */ /* 0x000fea0003800000 */
.L_x_3337:
[----:B------:R-:W0:Y:S02]  /*45a0*/  I2F.S64 R0, R4 ;  /* 0x0000000400007312 */ /* 0x000e240000301400 */
[----:B0-----:R-:W-:-:S05]  /*45b0*/  F2FP.BF16.F32.PACK_AB R0, RZ, R0 ;  /* 0x00000000ff00723e */ /* 0x001fca00000010ff */
[----:B------:R0:W-:Y:S01]  /*45c0*/  STG.E.U16 desc[UR36][R8.64], R0 ;  /* 0x0000000008007986 */ /* 0x0001e2000c101524 */
[----:B------:R-:W-:Y:S05]  /*45d0*/  BRA `(.L_x_3322) ;  /* 0x0000000400887947 */ /* 0x000fea0003800000 */
.L_x_3334:
        /* <DEDUP_REMOVED lines=10> */
.L_x_3346:
        /* <DEDUP_REMOVED lines=17> */
.L_x_3349:
[----:B------:R-:W-:-:S04]  /*4790*/  LOP3.LUT R0, R5, 0x80000000, RZ, 0xc0, !PT ;  /* 0x8000000005007812 */ /* 0x000fc800078ec0ff */
[----:B------:R-:W-:-:S04]  /*47a0*/  SHF.R.U32.HI R0, RZ, 0x18, R0 ;  /* 0x00000018ff007819 */ /* 0x000fc80000011600 */
[----:B------:R-:W-:-:S07]  /*47b0*/  LOP3.LUT R0, R3, R0, RZ, 0xfc, !PT ;  /* 0x0000000003007212 */ /* 0x000fce00078efcff */
.L_x_3348:
[----:B------:R-:W-:Y:S05]  /*47c0*/  BSYNC B0 ;  /* 0x0000000000007941 */ /* 0x000fea0003800000 */
.L_x_3347:
[----:B------:R3:W-:Y:S01]  /*47d0*/  STG.E.U8 desc[UR36][R8.64], R0 ;  /* 0x0000000008007986 */ /* 0x0007e2000c101124 */
[----:B------:R-:W-:Y:S05]  /*47e0*/  BRA `(.L_x_3322) ;  /* 0x0000000400047947 */ /* 0x000fea0003800000 */
.L_x_3345:
        /* <DEDUP_REMOVED lines=17> */
.L_x_3352:
[----:B------:R-:W-:-:S04]  /*4900*/  LOP3.LUT R0, R5, 0x80000000, RZ, 0xc0, !PT ;  /* 0x8000000005007812 */ /* 0x000fc800078ec0ff */
[----:B------:R-:W-:-:S04]  /*4910*/  SHF.R.U32.HI R0, RZ, 0x18, R0 ;  /* 0x00000018ff007819 */ /* 0x000fc80000011600 */
[----:B------:R-:W-:-:S07]  /*4920*/  LOP3.LUT R0, R3, R0, RZ, 0xfc, !PT ;  /* 0x0000000003007212 */ /* 0x000fce00078efcff */
.L_x_3351:
[----:B------:R-:W-:Y:S05]  /*4930*/  BSYNC B0 ;  /* 0x0000000000007941 */ /* 0x000fea0003800000 */
.L_x_3350:
[----:B------:R0:W-:Y:S01]  /*4940*/  STG.E.U8 desc[UR36][R8.64], R0 ;  /* 0x0000000008007986 */ /* 0x0001e2000c101124 */
[----:B------:R-:W-:Y:S05]  /*4950*/  BRA `(.L_x_3322) ;  /* 0x0000000000a87947 */ /* 0x000fea0003800000 */
.L_x_3344:
        /* <DEDUP_REMOVED lines=22> */
.L_x_3327:
        /* <DEDUP_REMOVED lines=16> */
.L_x_3355:
[----:B------:R-:W-:Y:S05]  /*4bc0*/  BRA `(.L_x_3322) ;  /* 0x00000000000c7947 */ /* 0x000fea0003800000 */
.L_x_3354:
[----:B------:R2:W-:Y:S01]  /*4bd0*/  STG.E.64 desc[UR36][R8.64], R4 ;  /* 0x0000000408007986 */ /* 0x0005e2000c101b24 */
[----:B------:R-:W-:Y:S05]  /*4be0*/  BRA `(.L_x_3322) ;  /* 0x0000000000047947 */ /* 0x000fea0003800000 */
.L_x_3353:
[----:B------:R0:W-:Y:S02]  /*4bf0*/  STG.E desc[UR36][R8.64], R3 ;  /* 0x0000000308007986 */ /* 0x0001e4000c101924 */
.L_x_3322:
[----:B------:R-:W-:Y:S05]  /*4c00*/  BSYNC B6 ;  /* 0x0000000000067941 */ /* 0x000fea0003800000 */
.L_x_3321:
        /* <DEDUP_REMOVED lines=23> */
.L_x_3361:
[----:B------:R0:W-:Y:S01]  /*4d80*/  STG.E.U8 desc[UR36][R8.64], R24 ;  /* 0x0000001808007986 */ /* 0x0001e2000c101124 */
[----:B------:R-:W-:Y:S05]  /*4d90*/  BRA `(.L_x_3363) ;  /* 0x0000000c004c7947 */ /* 0x000fea0003800000 */
.L_x_3360:
        /* <DEDUP_REMOVED lines=8> */
.L_x_3365:
[----:B------:R0:W-:Y:S01]  /*4e20*/  STG.E desc[UR36][R8.64], R24 ;  /* 0x0000001808007986 */ /* 0x0001e2000c101924 */
[----:B------:R-:W-:Y:S05]  /*4e30*/  BRA `(.L_x_3363) ;  /* 0x0000000c00247947 */ /* 0x000fea0003800000 */
.L_x_3364:
[----:B------:R0:W-:Y:S01]  /*4e40*/  STG.E.U16 desc[UR36][R8.64], R24 ;  /* 0x0000001808007986 */ /* 0x0001e2000c101524 */
[----:B------:R-:W-:Y:S05]  /*4e50*/  BRA `(.L_x_3363) ;  /* 0x0000000c001c7947 */ /* 0x000fea0003800000 */
.L_x_3359:
        /* <DEDUP_REMOVED lines=9> */
.L_x_3367:
[----:B------:R-:W0:Y:S02]  /*4ef0*/  I2F.S64 R0, R24 ;  /* 0x0000001800007312 */ /* 0x000e240000301400 */
[----:B0-----:R-:W-:-:S05]  /*4f00*/  F2FP.F16.F32.PACK_AB R0, RZ, R0 ;  /* 0x00000000ff00723e */ /* 0x001fca00000000ff */
[----:B------:R0:W-:Y:S01]  /*4f10*/  STG.E.U16 desc[UR36][R8.64], R0 ;  /* 0x0000000008007986 */ /* 0x0001e2000c101524 */
[----:B------:R-:W-:Y:S05]  /*4f20*/  BRA `(.L_x_3363) ;  /* 0x0000000800e87947 */ /* 0x000fea0003800000 */
.L_x_3366:
        /* <DEDUP_REMOVED lines=10> */
.L_x_3369:
[----:B------:R-:W0:Y:S02]  /*4fd0*/  I2F.S64 R24, R24 ;  /* 0x0000001800187312 */ /* 0x000e240000301400 */
[----:B0-----:R-:W-:-:S04]  /*4fe0*/  F2FP.F16.F32.PACK_AB R3, RZ, R24 ;  /* 0x00000018ff03723e */ /* 0x001fc800000000ff */
[----:B------:R-:W-:-:S05]  /*4ff0*/  PRMT R3, R3, 0x5410, RZ ;  /* 0x0000541003037816 */ /* 0x000fca00000000ff */
[----:B------:R0:W-:Y:S01]  /*5000*/  STG.E desc[UR36][R8.64], R3 ;  /* 0x0000000308007986 */ /* 0x0001e2000c101924 */
[----:B------:R-:W-:Y:S05]  /*5010*/  BRA `(.L_x_3363) ;  /* 0x0000000800ac7947 */ /* 0x000fea0003800000 */
.L_x_3368:
[----:B------:R-:W0:Y:S02]  /*5020*/  I2F.F64.S64 R24, R24 ;  /* 0x0000001800187312 */ /* 0x000e240000301c00 */
[----:B0-----:R0:W-:Y:S01]  /*5030*/  STG.E.64 desc[UR36][R8.64], R24 ;  /* 0x0000001808007986 */ /* 0x0011e2000c101b24 */
[----:B------:R-:W-:Y:S05]  /*5040*/  BRA `(.L_x_3363) ;  /* 0x0000000800a07947 */ /* 0x000fea0003800000 */
.L_x_3358:
        /* <DEDUP_REMOVED lines=13> */
.L_x_3372:
[----:B------:R-:W0:Y:S01]  /*5120*/  I2F.F64.S64 R4, R24 ;  /* 0x0000001800047312 */ /* 0x000e220000301c00 */
[----:B------:R-:W-:-:S05]  /*5130*/  CS2R R6, SRZ ;  /* 0x0000000000067805 */ /* 0x000fca000001ff00 */
[----:B0-----:R0:W-:Y:S01]  /*5140*/  STG.E.128 desc[UR36][R8.64], R4 ;  /* 0x0000000408007986 */ /* 0x0011e2000c101d24 */
[----:B------:R-:W-:Y:S05]  /*5150*/  BRA `(.L_x_3363) ;  /* 0x00000008005c7947 */ /* 0x000fea0003800000 */
.L_x_3371:
        /* <DEDUP_REMOVED lines=21> */
.L_x_3376:
[----:B------:R-:W-:Y:S05]  /*52b0*/  BSYNC B0 ;  /* 0x0000000000007941 */ /* 0x000fea0003800000 */
.L_x_3375:
[----:B------:R-:W-:-:S05]  /*52c0*/  LOP3.LUT R5, R0, R5, RZ, 0xfc, !PT ;  /* 0x0000000500057212 */ /* 0x000fca00078efcff */
[----:B------:R0:W-:Y:S01]  /*52d0*/  STG.E.U8 desc[UR36][R8.64], R5 ;  /* 0x0000000508007986 */ /* 0x0001e2000c101124 */
[----:B------:R-:W-:Y:S05]  /*52e0*/  BRA `(.L_x_3363) ;  /* 0x0000000400f87947 */ /* 0x000fea0003800000 */
.L_x_3374:
        /* <DEDUP_REMOVED lines=13> */
.L_x_3378:
[----:B------:R-:W-:Y:S01]  /*53c0*/  IMAD.MOV.U32 R0, RZ, RZ, 0x7f ;  /* 0x0000007fff007424 */ /* 0x000fe200078e00ff */
[----:B------:R-:W-:-:S04]  /*53d0*/  ISETP.GT.U32.AND P0, PT, R3, 0x7f800000, PT ;  /* 0x7f8000000300780c */ /* 0x000fc80003f04070 */
[----:B------:R-:W-:-:S09]  /*53e0*/  SEL R0, R0, 0x7c, P0 ;  /* 0x0000007c00007807 */ /* 0x000fd20000000000 */
.L_x_3379:
[----:B------:R-:W-:Y:S05]  /*53f0*/  BSYNC B0 ;  /* 0x0000000000007941 */ /* 0x000fea0003800000 */
.L_x_3377:
[----:B------:R-:W-:-:S04]  /*5400*/  LOP3.LUT R3, R25, 0x80000000, RZ, 0xc0, !PT ;  /* 0x8000000019037812 */ /* 0x000fc800078ec0ff */
[----:B------:R-:W-:-:S04]  /*5410*/  SHF.R.U32.HI R3, RZ, 0x18, R3 ;  /* 0x00000018ff037819 */ /* 0x000fc80000011603 */
[----:B------:R-:W-:-:S05]  /*5420*/  LOP3.LUT R3, R0, R3, RZ, 0xfc, !PT ;  /* 0x0000000300037212 */ /* 0x000fca00078efcff */
[----:B------:R0:W-:Y:S01]  /*5430*/  STG.E.U8 desc[UR36][R8.64], R3 ;  /* 0x0000000308007986 */ /* 0x0001e2000c101124 */
[----:B------:R-:W-:Y:S05]  /*5440*/  BRA `(.L_x_3363) ;  /* 0x0000000400a07947 */ /* 0x000fea0003800000 */
.L_x_3373:
[----:B------:R-:W0:Y:S02]  /*5450*/  I2F.S64 R0, R24 ;  /* 0x0000001800007312 */ /* 0x000e240000301400 */
[----:B0-----:R-:W-:-:S05]  /*5460*/  F2FP.BF16.F32.PACK_AB R0, RZ, R0 ;  /* 0x00000000ff00723e */ /* 0x001fca00000010ff */
[----:B------:R0:W-:Y:S01]  /*5470*/  STG.E.U16 desc[UR36][R8.64], R0 ;  /* 0x0000000008007986 */ /* 0x0001e2000c101524 */
[----:B------:R-:W-:Y:S05]  /*5480*/  BRA `(.L_x_3363) ;  /* 0x0000000400907947 */ /* 0x000fea0003800000 */
.L_x_3370:
        /* <DEDUP_REMOVED lines=10> */
.L_x_3382:
        /* <DEDUP_REMOVED lines=17> */
.L_x_3385:
[----:B------:R-:W-:-:S04]  /*5640*/  LOP3.LUT R3, R25, 0x80000000, RZ, 0xc0, !PT ;  /* 0x8000000019037812 */ /* 0x000fc800078ec0ff */
[----:B------:R-:W-:-:S04]  /*5650*/  SHF.R.U32.HI R3, RZ, 0x18, R3 ;  /* 0x00000018ff037819 */ /* 0x000fc80000011603 */
[----:B------:R-:W-:-:S04]  /*5660*/  LOP3.LUT R0, R0, R3, RZ, 0xfc, !PT ;  /* 0x0000000300007212 */ /* 0x000fc800078efcff */
[----:B------:R-:W-:-:S07]  /*5670*/  PRMT R4, R0, 0x7610, R4 ;  /* 0x0000761000047816 */ /* 0x000fce0000000004 */
.L_x_3384:
[----:B------:R-:W-:Y:S05]  /*5680*/  BSYNC B0 ;  /* 0x0000000000007941 */ /* 0x000fea0003800000 */
.L_x_3383:
[----:B------:R3:W-:Y:S01]  /*5690*/  STG.E.U8 desc[UR36][R8.64], R4 ;  /* 0x0000000408007986 */ /* 0x0007e2000c101124 */
[----:B------:R-:W-:Y:S05]  /*56a0*/  BRA `(.L_x_3363) ;  /* 0x0000000400087947 */ /* 0x000fea0003800000 */
.L_x_3381:
        /* <DEDUP_REMOVED lines=17> */
.L_x_3388:
[----:B------:R-:W-:-:S04]  /*57c0*/  LOP3.LUT R3, R25, 0x80000000, RZ, 0xc0, !PT ;  /* 0x8000000019037812 */ /* 0x000fc800078ec0ff */
[----:B------:R-:W-:-:S04]  /*57d0*/  SHF.R.U32.HI R3, RZ, 0x18, R3 ;  /* 0x00000018ff037819 */ /* 0x000fc80000011603 */
[----:B------:R-:W-:-:S04]  /*57e0*/  LOP3.LUT R0, R0, R3, RZ, 0xfc, !PT ;  /* 0x0000000300007212 */ /* 0x000fc800078efcff */
[----:B------:R-:W-:-:S07]  /*57f0*/  PRMT R4, R0, 0x7610, R4 ;  /* 0x0000761000047816 */ /* 0x000fce0000000004 */
.L_x_3387:
[----:B------:R-:W-:Y:S05]  /*5800*/  BSYNC B0 ;  /* 0x0000000000007941 */ /* 0x000fea0003800000 */
.L_x_3386:
[----:B------:R0:W-:Y:S01]  /*5810*/  STG.E.U8 desc[UR36][R8.64], R4 ;  /* 0x0000000408007986 */ /* 0x0001e2000c101124 */
[----:B------:R-:W-:Y:S05]  /*5820*/  BRA `(.L_x_3363) ;  /* 0x0000000000a87947 */ /* 0x000fea0003800000 */
.L_x_3380:
        /* <DEDUP_REMOVED lines=22> */
.L_x_3362:
        /* <DEDUP_REMOVED lines=16> */
.L_x_3391:
[----:B------:R-:W-:Y:S05]  /*5a90*/  BRA `(.L_x_3363) ;  /* 0x00000000000c7947 */ /* 0x000fea0003800000 */
.L_x_3390:
[----:B------:R2:W-:Y:S01]  /*5aa0*/  STG.E.64 desc[UR36][R8.64], R24 ;  /* 0x0000001808007986 */ /* 0x0005e2000c101b24 */
[----:B------:R-:W-:Y:S05]  /*5ab0*/  BRA `(.L_x_3363) ;  /* 0x0000000000047947 */ /* 0x000fea0003800000 */
.L_x_3389:
[----:B------:R0:W-:Y:S02]  /*5ac0*/  STG.E desc[UR36][R8.64], R24 ;  /* 0x0000001808007986 */ /* 0x0001e4000c101924 */
.L_x_3363:
        /* <DEDUP_REMOVED lines=23> */
.L_x_3395:
[----:B------:R3:W-:Y:S01]  /*5c40*/  STG.E.U8 desc[UR36][R8.64], R18 ;  /* 0x0000001208007986 */ /* 0x0007e2000c101124 */
[----:B------:R-:W-:Y:S05]  /*5c50*/  BRA `(.L_x_3397) ;  /* 0x0000000c004c7947 */ /* 0x000fea0003800000 */
.L_x_3394:
        /* <DEDUP_REMOVED lines=8> */
.L_x_3399:
[----:B------:R2:W-:Y:S01]  /*5ce0*/  STG.E desc[UR36][R8.64], R18 ;  /* 0x0000001208007986 */ /* 0x0005e2000c101924 */
[----:B------:R-:W-:Y:S05]  /*5cf0*/  BRA `(.L_x_3397) ;  /* 0x0000000c00247947 */ /* 0x000fea0003800000 */
.L_x_3398:
[----:B------:R0:W-:Y:S01]  /*5d00*/  STG.E.U16 desc[UR36][R8.64], R18 ;  /* 0x0000001208007986 */ /* 0x0001e2000c101524 */
[----:B------:R-:W-:Y:S05]  /*5d10*/  BRA `(.L_x_3397) ;  /* 0x0000000c001c7947 */ /* 0x000fea0003800000 */
.L_x_3393:
        /* <DEDUP_REMOVED lines=9> */
.L_x_3401:
[----:B------:R-:W0:Y:S02]  /*5db0*/  I2F.S64 R0, R26 ;  /* 0x0000001a00007312 */ /* 0x000e240000301400 */
[----:B0-----:R-:W-:-:S05]  /*5dc0*/  F2FP.F16.F32.PACK_AB R0, RZ, R0 ;  /* 0x00000000ff00723e */ /* 0x001fca00000000ff */
[----:B------:R0:W-:Y:S01]  /*5dd0*/  STG.E.U16 desc[UR36][R8.64], R0 ;  /* 0x0000000008007986 */ /* 0x0001e2000c101524 */
[----:B------:R-:W-:Y:S05]  /*5de0*/  BRA `(.L_x_3397) ;  /* 0x0000000800e87947 */ /* 0x000fea0003800000 */
.L_x_3400:
        /* <DEDUP_REMOVED lines=10> */
.L_x_3403:
[----:B------:R-:W0:Y:S02]  /*5e90*/  I2F.S64 R26, R26 ;  /* 0x0000001a001a7312 */ /* 0x000e240000301400 */
[----:B0-----:R-:W-:-:S04]  /*5ea0*/  F2FP.F16.F32.PACK_AB R3, RZ, R26 ;  /* 0x0000001aff03723e */ /* 0x001fc800000000ff */
[----:B------:R-:W-:-:S05]  /*5eb0*/  PRMT R3, R3, 0x5410, RZ ;  /* 0x0000541003037816 */ /* 0x000fca00000000ff */
[----:B------:R0:W-:Y:S01]  /*5ec0*/  STG.E desc[UR36][R8.64], R3 ;  /* 0x0000000308007986 */ /* 0x0001e2000c101924 */
[----:B------:R-:W-:Y:S05]  /*5ed0*/  BRA `(.L_x_3397) ;  /* 0x0000000800ac7947 */ /* 0x000fea0003800000 */
.L_x_3402:
[----:B------:R-:W0:Y:S02]  /*5ee0*/  I2F.F64.S64 R26, R26 ;  /* 0x0000001a001a7312 */ /* 0x000e240000301c00 */
[----:B0-----:R0:W-:Y:S01]  /*5ef0*/  STG.E.64 desc[UR36][R8.64], R26 ;  /* 0x0000001a08007986 */ /* 0x0011e2000c101b24 */
[----:B------:R-:W-:Y:S05]  /*5f00*/  BRA `(.L_x_3397) ;  /* 0x0000000800a07947 */ /* 0x000fea0003800000 */
.L_x_3392:
        /* <DEDUP_REMOVED lines=13> */
.L_x_3406:
[----:B------:R-:W0:Y:S01]  /*5fe0*/  I2F.F64.S64 R4, R26 ;  /* 0x0000001a00047312 */ /* 0x000e220000301c00 */
[----:B------:R-:W-:-:S05]  /*5ff0*/  CS2R R6, SRZ ;  /* 0x0000000000067805 */ /* 0x000fca000001ff00 */
[----:B0-----:R0:W-:Y:S01]  /*6000*/  STG.E.128 desc[UR36][R8.64], R4 ;  /* 0x0000000408007986 */ /* 0x0011e2000c101d24 */
[----:B------:R-:W-:Y:S05]  /*6010*/  BRA `(.L_x_3397) ;  /* 0x00000008005c7947 */ /* 0x000fea0003800000 */
.L_x_3405:
        /* <DEDUP_REMOVED lines=21> */
.L_x_3410:
[----:B------:R-:W-:Y:S05]  /*6170*/  BSYNC B0 ;  /* 0x0000000000007941 */ /* 0x000fea0003800000 */
.L_x_3409:
[----:B------:R-:W-:-:S05]  /*6180*/  LOP3.LUT R5, R0, R5, RZ, 0xfc, !PT ;  /* 0x0000000500057212 */ /* 0x000fca00078efcff */
[----:B------:R0:W-:Y:S01]  /*6190*/  STG.E.U8 desc[UR36][R8.64], R5 ;  /* 0x0000000508007986 */ /* 0x0001e2000c101124 */
[----:B------:R-:W-:Y:S05]  /*61a0*/  BRA `(.L_x_3397) ;  /* 0x0000000400f87947 */ /* 0x000fea0003800000 */
.L_x_3408:
        /* <DEDUP_REMOVED lines=13> */
.L_x_3412:
[----:B------:R-:W-:Y:S01]  /*6280*/  IMAD.MOV.U32 R0, RZ, RZ, 0x7f ;  /* 0x0000007fff007424 */ /* 0x000fe200078e00ff */
[----:B------:R-:W-:-:S04]  /*6290*/  ISETP.GT.U32.AND P0, PT, R3, 0x7f800000, PT ;  /* 0x7f8000000300780c */ /* 0x000fc80003f04070 */
[----:B------:R-:W-:-:S09]  /*62a0*/  SEL R0, R0, 0x7c, P0 ;  /* 0x0000007c00007807 */ /* 0x000fd20000000000 */
.L_x_3413:
[----:B------:R-:W-:Y:S05]  /*62b0*/  BSYNC B0 ;  /* 0x0000000000007941 */ /* 0x000fea0003800000 */
.L_x_3411:
[----:B------:R-:W-:-:S04]  /*62c0*/  LOP3.LUT R3, R27, 0x80000000, RZ, 0xc0, !PT ;  /* 0x800000001b037812 */ /* 0x000fc800078ec0ff */
[----:B------:R-:W-:-:S04]  /*62d0*/  SHF.R.U32.HI R3, RZ, 0x18, R3 ;  /* 0x00000018ff037819 */ /* 0x000fc80000011603 */
[----:B------:R-:W-:-:S05]  /*62e0*/  LOP3.LUT R3, R0, R3, RZ, 0xfc, !PT ;  /* 0x0000000300037212 */ /* 0x000fca00078efcff */
[----:B------:R0:W-:Y:S01]  /*62f0*/  STG.E.U8 desc[UR36][R8.64], R3 ;  /* 0x0000000308007986 */ /* 0x0001e2000c101124 */
[----:B------:R-:W-:Y:S05]  /*6300*/  BRA `(.L_x_3397) ;  /* 0x0000000400a07947 */ /* 0x000fea0003800000 */
.L_x_3407:
[----:B------:R-:W0:Y:S02]  /*6310*/  I2F.S64 R0, R26 ;  /* 0x0000001a00007312 */ /* 0x000e240000301400 */
[----:B0-----:R-:W-:-:S05]  /*6320*/  F2FP.BF16.F32.PACK_AB R0, RZ, R0 ;  /* 0x00000000ff00723e */ /* 0x001fca00000010ff */
[----:B------:R0:W-:Y:S01]  /*6330*/  STG.E.U16 desc[UR36][R8.64], R0 ;  /* 0x0000000008007986 */ /* 0x0001e2000c101524 */
[----:B------:R-:W-:Y:S05]  /*6340*/  BRA `(.L_x_3397) ;  /* 0x0000000400907947 */ /* 0x000fea0003800000 */
.L_x_3404:
        /* <DEDUP_REMOVED lines=10> */
.L_x_3416:
        /* <DEDUP_REMOVED lines=17> */
.L_x_3419:
[----:B------:R-:W-:-:S04]  /*6500*/  LOP3.LUT R3, R27, 0x80000000, RZ, 0xc0, !PT ;  /* 0x800000001b037812 */ /* 0x000fc800078ec0ff */
[----:B------:R-:W-:-:S04]  /*6510*/  SHF.R.U32.HI R3, RZ, 0x18, R3 ;  /* 0x00000018ff037819 */ /* 0x000fc80000011603 */
[----:B------:R-:W-:-:S04]  /*6520*/  LOP3.LUT R0, R0, R3, RZ, 0xfc, !PT ;  /* 0x0000000300007212 */ /* 0x000fc800078efcff */
[----:B------:R-:W-:-:S07]  /*6530*/  PRMT R4, R0, 0x7610, R4 ;  /* 0x0000761000047816 */ /* 0x000fce0000000004 */
.L_x_3418:
[----:B------:R-:W-:Y:S05]  /*6540*/  BSYNC B0 ;  /* 0x0000000000007941 */ /* 0x000fea0003800000 */
.L_x_3417:
[----:B------:R0:W-:Y:S01]  /*6550*/  STG.E.U8 desc[UR36][R8.64], R4 ;  /* 0x0000000408007986 */ /* 0x0001e2000c101124 */
[----:B------:R-:W-:Y:S05]  /*6560*/  BRA `(.L_x_3397) ;  /* 0x0000000400087947 */ /* 0x000fea0003800000 */
.L_x_3415:
        /* <DEDUP_REMOVED lines=17> */
.L_x_3422:
[----:B------:R-:W-:-:S04]  /*6680*/  LOP3.LUT R3, R27, 0x80000000, RZ, 0xc0, !PT ;  /* 0x800000001b037812 */ /* 0x000fc800078ec0ff */
[----:B------:R-:W-:-:S04]  /*6690*/  SHF.R.U32.HI R3, RZ, 0x18, R3 ;  /* 0x00000018ff037819 */ /* 0x000fc80000011603 */
[----:B------:R-:W-:-:S04]  /*66a0*/  LOP3.LUT R0, R0, R3, RZ, 0xfc, !PT ;  /* 0x0000000300007212 */ /* 0x000fc800078efcff */
[----:B------:R-:W-:-:S07]  /*66b0*/  PRMT R4, R0, 0x7610, R4 ;  /* 0x0000761000047816 */ /* 0x000fce0000000004 */
.L_x_3421:
[----:B------:R-:W-:Y:S05]  /*66c0*/  BSYNC B0 ;  /* 0x0000000000007941 */ /* 0x000fea0003800000 */
.L_x_3420:
[----:B------:R0:W-:Y:S01]  /*66d0*/  STG.E.U8 desc[UR36][R8.64], R4 ;  /* 0x0000000408007986 */ /* 0x0001e2000c101124 */
[----:B------:R-:W-:Y:S05]  /*66e0*/  BRA `(.L_x_3397) ;  /* 0x0000000000a87947 */ /* 0x000fea0003800000 */
.L_x_3414:
        /* <DEDUP_REMOVED lines=22> */
.L_x_3396:
        /* <DEDUP_REMOVED lines=16> */
.L_x_3425:
[----:B------:R-:W-:Y:S05]  /*6950*/  BRA `(.L_x_3397) ;  /* 0x00000000000c7947 */ /* 0x000fea0003800000 */
.L_x_3424:
[----:B------:R0:W-:Y:S01]  /*6960*/  STG.E.64 desc[UR36][R8.64], R26 ;  /* 0x0000001a08007986 */ /* 0x0001e2000c101b24 */
[----:B------:R-:W-:Y:S05]  /*6970*/  BRA `(.L_x_3397) ;  /* 0x0000000000047947 */ /* 0x000fea0003800000 */
.L_x_3423:
[----:B------:R0:W-:Y:S02]  /*6980*/  STG.E desc[UR36][R8.64], R18 ;  /* 0x0000001208007986 */ /* 0x0001e4000c101924 */
.L_x_3397:
[----:B------:R-:W-:-:S07]  /*6990*/  VIADD R19, R19, 0x80 ;  /* 0x0000008013137836 */ /* 0x000fce0000000000 */
.L_x_3357:
[----:B------:R-:W-:Y:S05]  /*69a0*/  BSYNC B6 ;  /* 0x0000000000067941 */ /* 0x000fea0003800000 */
.L_x_3356:
[----:B------:R-:W-:-:S13]  /*69b0*/  ISETP.GE.AND P0, PT, R19, R16, PT ;  /* 0x000000101300720c */ /* 0x000fda0003f06270 */
[----:B------:R-:W-:Y:S05]  /*69c0*/  @P0 EXIT ;  /* 0x000000000000094d */ /* 0x000fea0003800000 */
[----:B0-23--:R-:W0:Y:S01]  /*69d0*/  LDC.64 R4, c[0x0][0x228] ;  /* 0x00008a00ff047b82 */ /* 0x00de220000000a00 */
[----:B------:R-:W-:Y:S01]  /*69e0*/  PRMT R0, R17, 0x9910, RZ ;  /* 0x0000991011007816 */ /* 0x000fe200000000ff */
[----:B------:R-:W-:Y:S01]  /*69f0*/  IMAD R2, R2, 0x200, R19 ;  /* 0x0000020002027824 */ /* 0x000fe200078e0213 */
[----:B------:R-:W-:Y:S02]  /*6a00*/  ULDC UR4, c[0x0][0x248] ;  /* 0x0000920000047ab9 */ /* 0x000fe40000000800 */
[----:B------:R-:W-:Y:S01]  /*6a10*/  ISETP.GT.AND P1, PT, R0, 0x9, PT ;  /* 0x000000090000780c */ /* 0x000fe20003f24270 */
[----:B-1--4-:R-:W-:-:S05]  /*6a20*/  IMAD R3, R2, UR4, RZ ;  /* 0x0000000402037c24 */ /* 0x012fca000f8e02ff */
        /* <DEDUP_REMOVED lines=13> */
.L_x_3429:
[----:B------:R-:W-:Y:S01]  /*6b00*/  STG.E.U8 desc[UR36][R2.64], R22 ;  /* 0x0000001602007986 */ /* 0x000fe2000c101124 */
[----:B------:R-:W-:Y:S05]  /*6b10*/  EXIT ;  /* 0x000000000000794d */ /* 0x000fea0003800000 */
.L_x_3428:
        /* <DEDUP_REMOVED lines=8> */
.L_x_3432:
[----:B------:R-:W-:Y:S01]  /*6ba0*/  STG.E desc[UR36][R2.64], R22 ;  /* 0x0000001602007986 */ /* 0x000fe2000c101924 */
[----:B------:R-:W-:Y:S05]  /*6bb0*/  EXIT ;  /* 0x000000000000794d */ /* 0x000fea0003800000 */
.L_x_3431:
[----:B------:R-:W-:Y:S01]  /*6bc0*/  STG.E.U16 desc[UR36][R2.64], R22 ;  /* 0x0000001602007986 */ /* 0x000fe2000c101524 */
[----:B------:R-:W-:Y:S05]  /*6bd0*/  EXIT ;  /* 0x000000000000794d */ /* 0x000fea0003800000 */
.L_x_3427:
        /* <DEDUP_REMOVED lines=9> */
.L_x_3434:
[----:B------:R-:W0:Y:S02]  /*6c70*/  I2F.S64 R0, R22 ;  /* 0x0000001600007312 */ /* 0x000e240000301400 */
[----:B0-----:R-:W-:-:S05]  /*6c80*/  F2FP.F16.F32.PACK_AB R0, RZ, R0 ;  /* 0x00000000ff00723e */ /* 0x001fca00000000ff */
[----:B------:R-:W-:Y:S01]  /*6c90*/  STG.E.U16 desc[UR36][R2.64], R0 ;  /* 0x0000000002007986 */ /* 0x000fe2000c101524 */
[----:B------:R-:W-:Y:S05]  /*6ca0*/  EXIT ;  /* 0x000000000000794d */ /* 0x000fea0003800000 */
.L_x_3433:
        /* <DEDUP_REMOVED lines=10> */
.L_x_3436:
[----:B------:R-:W0:Y:S02]  /*6d50*/  I2F.S64 R22, R22 ;  /* 0x0000001600167312 */ /* 0x000e240000301400 */
[----:B0-----:R-:W-:-:S04]  /*6d60*/  F2FP.F16.F32.PACK_AB R5, RZ, R22 ;  /* 0x00000016ff05723e */ /* 0x001fc800000000ff */
[----:B------:R-:W-:-:S05]  /*6d70*/  PRMT R5, R5, 0x5410, RZ ;  /* 0x0000541005057816 */ /* 0x000fca00000000ff */
[----:B------:R-:W-:Y:S01]  /*6d80*/  STG.E desc[UR36][R2.64], R5 ;  /* 0x0000000502007986 */ /* 0x000fe2000c101924 */
[----:B------:R-:W-:Y:S05]  /*6d90*/  EXIT ;  /* 0x000000000000794d */ /* 0x000fea0003800000 */
.L_x_3435:
[----:B------:R-:W0:Y:S02]  /*6da0*/  I2F.F64.S64 R22, R22 ;  /* 0x0000001600167312 */ /* 0x000e240000301c00 */
[----:B0-----:R-:W-:Y:S01]  /*6db0*/  STG.E.64 desc[UR36][R2.64], R22 ;  /* 0x0000001602007986 */ /* 0x001fe2000c101b24 */
[----:B------:R-:W-:Y:S05]  /*6dc0*/  EXIT ;  /* 0x000000000000794d */ /* 0x000fea0003800000 */
.L_x_3426:
        /* <DEDUP_REMOVED lines=13> */
.L_x_3439:
[----:B------:R-:W0:Y:S01]  /*6ea0*/  I2F.F64.S64 R4, R22 ;  /* 0x0000001600047312 */ /* 0x000e220000301c00 */
[----:B------:R-:W-:-:S05]  /*6eb0*/  CS2R R6, SRZ ;  /* 0x0000000000067805 */ /* 0x000fca000001ff00 */
[----:B0-----:R-:W-:Y:S01]  /*6ec0*/  STG.E.128 desc[UR36][R2.64], R4 ;  /* 0x0000000402007986 */ /* 0x001fe2000c101d24 */
[----:B------:R-:W-:Y:S05]  /*6ed0*/  EXIT ;  /* 0x000000000000794d */ /* 0x000fea0003800000 */
.L_x_3438:
        /* <DEDUP_REMOVED lines=21> */
.L_x_3443:
[----:B------:R-:W-:Y:S05]  /*7030*/  BSYNC B0 ;  /* 0x0000000000007941 */ /* 0x000fea0003800000 */
.L_x_3442:
[----:B------:R-:W-:-:S05]  /*7040*/  LOP3.LUT R5, R0, R5, RZ, 0xfc, !PT ;  /* 0x0000000500057212 */ /* 0x000fca00078efcff */
[----:B------:R-:W-:Y:S01]  /*7050*/  STG.E.U8 desc[UR36][R2.64], R5 ;  /* 0x0000000502007986 */ /* 0x000fe2000c101124 */
[----:B------:R-:W-:Y:S05]  /*7060*/  EXIT ;  /* 0x000000000000794d */ /* 0x000fea0003800000 */
.L_x_3441:
        /* <DEDUP_REMOVED lines=13> */
.L_x_3445:
[----:B------:R-:W-:Y:S01]  /*7140*/  IMAD.MOV.U32 R0, RZ, RZ, 0x7f ;  /* 0x0000007fff007424 */ /* 0x000fe200078e00ff */
[----:B------:R-:W-:-:S04]  /*7150*/  ISETP.GT.U32.AND P0, PT, R4, 0x7f800000, PT ;  /* 0x7f8000000400780c */ /* 0x000fc80003f04070 */
[----:B------:R-:W-:-:S09]  /*7160*/  SEL R0, R0, 0x7c, P0 ;  /* 0x0000007c00007807 */ /* 0x000fd20000000000 */
.L_x_3446:
[----:B------:R-:W-:Y:S05]  /*7170*/  BSYNC B0 ;  /* 0x0000000000007941 */ /* 0x000fea0003800000 */
.L_x_3444:
[----:B------:R-:W-:-:S04]  /*7180*/  LOP3.LUT R4, R23, 0x80000000, RZ, 0xc0, !PT ;  /* 0x8000000017047812 */ /* 0x000fc800078ec0ff */
[----:B------:R-:W-:-:S04]  /*7190*/  SHF.R.U32.HI R5, RZ, 0x18, R4 ;  /* 0x00000018ff057819 */ /* 0x000fc80000011604 */
[----:B------:R-:W-:-:S05]  /*71a0*/  LOP3.LUT R5, R0, R5, RZ, 0xfc, !PT ;  /* 0x0000000500057212 */ /* 0x000fca00078efcff */
[----:B------:R-:W-:Y:S01]  /*71b0*/  STG.E.U8 desc[UR36][R2.64], R5 ;  /* 0x0000000502007986 */ /* 0x000fe2000c101124 */
[----:B------:R-:W-:Y:S05]  /*71c0*/  EXIT ;  /* 0x000000000000794d */ /* 0x000fea0003800000 */
.L_x_3440:
[----:B------:R-:W0:Y:S02]  /*71d0*/  I2F.S64 R0, R22 ;  /* 0x0000001600007312 */ /* 0x000e240000301400 */
[----:B0-----:R-:W-:-:S05]  /*71e0*/  F2FP.BF16.F32.PACK_AB R0, RZ, R0 ;  /* 0x00000000ff00723e */ /* 0x001fca00000010ff */
[----:B------:R-:W-:Y:S01]  /*71f0*/  STG.E.U16 desc[UR36][R2.64], R0 ;  /* 0x0000000002007986 */ /* 0x000fe2000c101524 */
[----:B------:R-:W-:Y:S05]  /*7200*/  EXIT ;  /* 0x000000000000794d */ /* 0x000fea0003800000 */
.L_x_3437:
        /* <DEDUP_REMOVED lines=10> */
.L_x_3449:
        /* <DEDUP_REMOVED lines=17> */
.L_x_3452:
[----:B------:R-:W-:-:S04]  /*73c0*/  LOP3.LUT R0, R23, 0x80000000, RZ, 0xc0, !PT ;  /* 0x8000000017007812 */ /* 0x000fc800078ec0ff */
[----:B------:R-:W-:-:S04]  /*73d0*/  SHF.R.U32.HI R5, RZ, 0x18, R0 ;  /* 0x00000018ff057819 */ /* 0x000fc80000011600 */
[----:B------:R-:W-:-:S04]  /*73e0*/  LOP3.LUT R4, R4, R5, RZ, 0xfc, !PT ;  /* 0x0000000504047212 */ /* 0x000fc800078efcff */
[----:B------:R-:W-:-:S07]  /*73f0*/  PRMT R0, R4, 0x7610, R0 ;  /* 0x0000761004007816 */ /* 0x000fce0000000000 */
.L_x_3451:
[----:B------:R-:W-:Y:S05]  /*7400*/  BSYNC B0 ;  /* 0x0000000000007941 */ /* 0x000fea0003800000 */
.L_x_3450:
[----:B------:R-:W-:Y:S01]  /*7410*/  STG.E.U8 desc[UR36][R2.64], R0 ;  /* 0x0000000002007986 */ /* 0x000fe2000c101124 */
[----:B------:R-:W-:Y:S05]  /*7420*/  EXIT ;  /* 0x000000000000794d */ /* 0x000fea0003800000 */
.L_x_3448:
        /* <DEDUP_REMOVED lines=17> */
.L_x_3455:
[----:B------:R-:W-:-:S04]  /*7540*/  LOP3.LUT R0, R23, 0x80000000, RZ, 0xc0, !PT ;  /* 0x8000000017007812 */ /* 0x000fc800078ec0ff */
[----:B------:R-:W-:-:S04]  /*7550*/  SHF.R.U32.HI R5, RZ, 0x18, R0 ;  /* 0x00000018ff057819 */ /* 0x000fc80000011600 */
[----:B------:R-:W-:-:S04]  /*7560*/  LOP3.LUT R4, R4, R5, RZ, 0xfc, !PT ;  /* 0x0000000504047212 */ /* 0x000fc800078efcff */
[----:B------:R-:W-:-:S07]  /*7570*/  PRMT R0, R4, 0x7610, R0 ;  /* 0x0000761004007816 */ /* 0x000fce0000000000 */
.L_x_3454:
[----:B------:R-:W-:Y:S05]  /*7580*/  BSYNC B0 ;  /* 0x0000000000007941 */ /* 0x000fea0003800000 */
.L_x_3453:
[----:B------:R-:W-:Y:S01]  /*7590*/  STG.E.U8 desc[UR36][R2.64], R0 ;  /* 0x0000000002007986 */ /* 0x000fe2000c101124 */
[----:B------:R-:W-:Y:S05]  /*75a0*/  EXIT ;  /* 0x000000000000794d */ /* 0x000fea0003800000 */
.L_x_3447:
        /* <DEDUP_REMOVED lines=22> */
.L_x_3430:
        /* <DEDUP_REMOVED lines=16> */
.L_x_3458:
[----:B------:R-:W-:Y:S05]  /*7810*/  EXIT ;  /* 0x000000000000794d */ /* 0x000fea0003800000 */
.L_x_3457:
[----:B------:R-:W-:Y:S01]  /*7820*/  STG.E.64 desc[UR36][R2.64], R22 ;  /* 0x0000001602007986 */ /* 0x000fe2000c101b24 */
[----:B------:R-:W-:Y:S05]  /*7830*/  EXIT ;  /* 0x000000000000794d */ /* 0x000fea0003800000 */
.L_x_3456:
[----:B------:R-:W-:Y:S01]  /*7840*/  STG.E desc[UR36][R2.64], R22 ;  /* 0x0000001602007986 */ /* 0x000fe2000c101924 */
[----:B------:R-:W-:Y:S05]  /*7850*/  EXIT ;  /* 0x000000000000794d */ /* 0x000fea0003800000 */
.L_x_3459:
        /* <DEDUP_REMOVED lines=10> */
.L_x_20520:


//--------------------- .text._ZN2at6native18elementwise_kernelILi128ELi2EZNS0_22gpu_kernel_impl_nocastINS0_13BUnaryFunctorIlllZZZNS0_18rshift_kernel_cudaERNS_18TensorIteratorBaseEENKUlvE_clEvENKUlvE2_clEvEUlllE_EEEEvS5_RKT_EUliE_EEviT1_ --------------------------
	.section	.text._ZN2at6native18elementwise_kernelILi128ELi2EZNS0_22gpu_kernel_impl_nocastINS0_13BUnaryFunctorIlllZZZNS0_18rshift_kernel_cudaERNS_18TensorIteratorBaseEENKUlvE_clEvENKUlvE2_clEvEUlllE_EEEEvS5_RKT_EUliE_EEviT1_,"ax",@progbits
	.align	128
        .global         _ZN2at6native18elementwise_kernelILi128ELi2EZNS0_22gpu_kernel_impl_nocastINS0_13BUnaryFunctorIlllZZZNS0_18rshift_kernel_cudaERNS_18TensorIteratorBaseEENKUlvE_clEvENKUlvE2_clEvEUlllE_EEEEvS5_RKT_EUliE_EEviT1_
        .type           _ZN2at6native18elementwise_kernelILi128ELi2EZNS0_22gpu_kernel_impl_nocastINS0_13BUnaryFunctorIlllZZZNS0_18rshift_kernel_cudaERNS_18TensorIteratorBaseEENKUlvE_clEvENKUlvE2_clEvEUlllE_EEEEvS5_RKT_EUliE_EEviT1_,@function
        .size           _ZN2at6native18elementwise_kernelILi128ELi2EZNS0_22gpu_kernel_impl_nocastINS0_13BUnaryFunctorIlllZZZNS0_18rshift_kernel_cudaERNS_18TensorIteratorBaseEENKUlvE_clEvENKUlvE2_clEvEUlllE_EEEEvS5_RKT_EUliE_EEviT1_,(.L_x_20521 - _ZN2at6native18elementwise_kernelILi128ELi2EZNS0_22gpu_kernel_impl_nocastINS0_13BUnaryFunctorIlllZZZNS0_18rshift_kernel_cudaERNS_18TensorIteratorBaseEENKUlvE_clEvENKUlvE2_clEvEUlllE_EEEEvS5_RKT_EUliE_EEviT1_)
        .other          _ZN2at6native18elementwise_kernelILi128ELi2EZNS0_22gpu_kernel_impl_nocastINS0_13BUnaryFunctorIlllZZZNS0_18rshift_kernel_cudaERNS_18TensorIteratorBaseEENKUlvE_clEvENKUlvE2_clEvEUlllE_EEEEvS5_RKT_EUliE_EEviT1_,@"STO_CUDA_ENTRY STV_DEFAULT"
_ZN2at6native18elementwise_kernelILi128ELi2EZNS0_22gpu_kernel_impl_nocastINS0_13BUnaryFunctorIlllZZZNS0_18rshift_kernel_cudaERNS_18TensorIteratorBaseEENKUlvE_clEvENKUlvE2_clEvEUlllE_EEEEvS5_RKT_EUliE_EEviT1_:
.text._ZN2at6native18elementwise_kernelILi128ELi2EZNS0_22gpu_kernel_impl_nocastINS0_13BUnaryFunctorIlllZZZNS0_18rshift_kernel_cudaERNS_18TensorIteratorBaseEENKUlvE_clEvENKUlvE2_clEvEUlllE_EEEEvS5_RKT_EUliE_EEviT1_:
        /* <DEDUP_REMOVED lines=17> */
[----:B------:R-:W-:-:S07]  /*0110*/  ISETP.NE.AND P0, PT, R8, 0x1, PT ;  /* 0x000000010800780c */ /* 0x000fce0003f05270 */
        /* <DEDUP_REMOVED lines=280> */
[----:B------:R-:W-:Y:S01]  /*12a0*/  ULDC.64 UR4, c[0x0][0x400] ;  /* 0x0001000000047ab9 */ /* 0x000fe20000000a00 */
[----:B------:R-:W-:Y:S02]  /*12b0*/  @P0 MOV R8, RZ ;  /* 0x000000ff00080202 */ /* 0x000fe40000000f00 */
[C---:B------:R-:W-:Y:S01]  /*12c0*/  IADD3 R11, -R9.reuse, RZ, RZ ;  /* 0x000000ff090b7210 */ /* 0x040fe20007ffe1ff */
[----:B------:R-:W1:Y:S08]  /*12d0*/  @P0 LDC R15, c[0x0][0x33c] ;  /* 0x0000cf00ff0f0b82 */ /* 0x000e700000000800 */
[----:B------:R-:W2:Y:S01]  /*12e0*/  @P0 LDC.64 R6, c[0x0][0x408] ;  /* 0x00010200ff060b82 */ /* 0x000ea20000000a00 */
[----:B0-----:R-:W-:-:S05]  /*12f0*/  @P0 IMAD.HI.U32 R4, R9, R12, R8 ;  /* 0x0000000c09040227 */ /* 0x001fca00078e0008 */
[----:B------:R-:W-:Y:S01]  /*1300*/  @P0 SHF.R.U32.HI R8, RZ, R13, R4 ;  /* 0x0000000dff080219 */ /* 0x000fe20000011604 */
[----:B------:R-:W-:-:S03]  /*1310*/  IMAD R4, R11, UR10, R5 ;  /* 0x0000000a0b047c24 */ /* 0x000fc6000f8e0205 */
[----:B------:R-:W-:Y:S01]  /*1320*/  @P0 IADD3 R8, -R8, RZ, RZ ;  /* 0x000000ff08080210 */ /* 0x000fe20007ffe1ff */
[C---:B------:R-:W-:Y:S02]  /*1330*/  IMAD R3, R4.reuse, UR4, R3 ;  /* 0x0000000404037c24 */ /* 0x040fe4000f8e0203 */
[----:B------:R-:W-:Y:S02]  /*1340*/  IMAD R2, R4, UR5, R2 ;  /* 0x0000000504027c24 */ /* 0x000fe4000f8e0202 */
[----:B-1----:R-:W-:-:S04]  /*1350*/  @P0 IMAD R8, R8, R15, R9 ;  /* 0x0000000f08080224 */ /* 0x002fc800078e0209 */
[C---:B--2---:R-:W-:Y:S02]  /*1360*/  @P0 IMAD R3, R8.reuse, R6, R3 ;  /* 0x0000000608030224 */ /* 0x044fe400078e0203 */
[----:B------:R-:W-:-:S07]  /*1370*/  @P0 IMAD R2, R8, R7, R2 ;  /* 0x0000000708020224 */ /* 0x000fce00078e0202 */
.L_x_3462:
[----:B------:R-:W-:Y:S01]  /*1380*/  ULDC.64 UR4, c[0x0][0x418] ;  /* 0x0001060000047ab9 */ /* 0x000fe20000000a00 */
[----:B------:R-:W-:Y:S01]  /*1390*/  ULDC.64 UR10, c[0x0][0x410] ;  /* 0x00010400000a7ab9 */ /* 0x000fe20000000a00 */
[----:B------:R-:W-:-:S04]  /*13a0*/  IADD3 R4, P0, R2, UR4, RZ ;  /* 0x0000000402047c10 */ /* 0x000fc8000ff1e0ff */
[----:B------:R-:W-:Y:S01]  /*13b0*/  IADD3.X R5, RZ, UR5, RZ, P0, !PT ;  /* 0x00000005ff057c10 */ /* 0x000fe200087fe4ff */
[----:B------:R-:W-:-:S05]  /*13c0*/  ULDC.64 UR4, c[0x0][0x428] ;  /* 0x00010a0000047ab9 */ /* 0x000fca0000000a00 */
[----:B------:R-:W2:Y:S01]  /*13d0*/  LDG.E.64 R4, desc[UR6][R4.64] ;  /* 0x0000000604047981 */ /* 0x000ea2000c1e1b00 */
[----:B------:R-:W-:Y:S01]  /*13e0*/  UISETP.LT.U32.AND UP0, UPT, UR4, 0x3f, UPT ;  /* 0x0000003f0400788c */ /* 0x000fe2000bf01070 */
[----:B------:R-:W-:Y:S02]  /*13f0*/  IADD3 R6, P0, R3, UR10, RZ ;  /* 0x0000000a03067c10 */ /* 0x000fe4000ff1e0ff */
[----:B------:R-:W-:Y:S01]  /*1400*/  IADD3 R9, R0, 0x80, RZ ;  /* 0x0000008000097810 */ /* 0x000fe20007ffe0ff */
[----:B------:R-:W-:Y:S02]  /*1410*/  UISETP.LT.U32.AND.EX UP0, UPT, UR5, URZ, UPT, UP0 ;  /* 0x0000003f0500728c */ /* 0x000fe4000bf01100 */
[----:B------:R-:W-:Y:S02]  /*1420*/  IMAD.X R7, RZ, RZ, UR11, P0 ;  /* 0x0000000bff077e24 */ /* 0x000fe400080e06ff */
[----:B------:R-:W-:-:S06]  /*1430*/  USEL UR4, UR4, 0x3f, UP0 ;  /* 0x0000003f04047887 */ /* 0x000fcc0008000000 */
[--C-:B--2---:R-:W-:Y:S02]  /*1440*/  SHF.R.S64 R2, R4, UR4, R5.reuse ;  /* 0x0000000404027c19 */ /* 0x104fe40008001005 */
[----:B------:R-:W-:-:S05]  /*1450*/  SHF.R.S32.HI R3, RZ, UR4, R5 ;  /* 0x00000004ff037c19 */ /* 0x000fca0008011405 */
[----:B------:R0:W-:Y:S02]  /*1460*/  STG.E.64 desc[UR6][R6.64], R2 ;  /* 0x0000000206007986 */ /* 0x0001e4000c101b06 */
.L_x_3461:
[----:B------:R-:W-:Y:S05]  /*1470*/  BSYNC B0 ;  /* 0x0000000000007941 */ /* 0x000fea0003800000 */
.L_x_3460:
[----:B------:R-:W-:-:S13]  /*1480*/  ISETP.GE.AND P0, PT, R9, UR8, PT ;  /* 0x0000000809007c0c */ /* 0x000fda000bf06270 */
[----:B------:R-:W-:Y:S05]  /*1490*/  @P0 EXIT ;  /* 0x000000000000094d */ /* 0x000fea0003800000 */
[----:B------:R-:W1:Y:S01]  /*14a0*/  LDC R8, c[0x0][0x218] ;  /* 0x00008600ff087b82 */ /* 0x000e620000000800 */
[----:B------:R-:W-:Y:S01]  /*14b0*/  HFMA2.MMA R0, -RZ, RZ, 0, 0 ;  /* 0x00000000ff007435 */ /* 0x000fe200000001ff */
[----:B0-----:R-:W-:Y:S02]  /*14c0*/  MOV R3, RZ ;  /* 0x000000ff00037202 */ /* 0x001fe40000000f00 */
[----:B-1----:R-:W-:-:S13]  /*14d0*/  ISETP.NE.AND P0, PT, R8, RZ, PT ;  /* 0x000000ff0800720c */ /* 0x002fda0003f05270 */
        /* <DEDUP_REMOVED lines=287> */
[----:B------:R-:W-:Y:S01]  /*26d0*/  IADD3 R4, -R7, RZ, RZ ;  /* 0x000000ff07047210 */ /* 0x000fe20007ffe1ff */
[----:B------:R-:W1:Y:S04]  /*26e0*/  @P0 LDC R11, c[0x0][0x33c] ;  /* 0x0000cf00ff0b0b82 */ /* 0x000e680000000800 */
[----:B------:R-:W-:-:S04]  /*26f0*/  IMAD R4, R4, UR8, R5 ;  /* 0x0000000804047c24 */ /* 0x000fc8000f8e0205 */
[----:B------:R-:W2:Y:S01]  /*2700*/  @P0 LDC.64 R12, c[0x0][0x408] ;  /* 0x00010200ff0c0b82 */ /* 0x000ea20000000a00 */
[C---:B------:R-:W-:Y:S02]  /*2710*/  IMAD R3, R4.reuse, UR4, R3 ;  /* 0x0000000404037c24 */ /* 0x040fe4000f8e0203 */
[----:B------:R-:W-:Y:S02]  /*2720*/  IMAD R0, R4, UR5, R0 ;  /* 0x0000000504007c24 */ /* 0x000fe4000f8e0200 */
[----:B0-----:R-:W-:-:S05]  /*2730*/  @P0 IMAD.HI.U32 R2, R7, R8, R6 ;  /* 0x0000000807020227 */ /* 0x001fca00078e0006 */
[----:B------:R-:W-:-:S04]  /*2740*/  @P0 SHF.R.U32.HI R2, RZ, R9, R2 ;  /* 0x00000009ff020219 */ /* 0x000fc80000011602 */
[----:B------:R-:W-:-:S05]  /*2750*/  @P0 IADD3 R6, -R2, RZ, RZ ;  /* 0x000000ff02060210 */ /* 0x000fca0007ffe1ff */
[----:B-1----:R-:W-:-:S04]  /*2760*/  @P0 IMAD R6, R11, R6, R7 ;  /* 0x000000060b060224 */ /* 0x002fc800078e0207 */
[C---:B--2---:R-:W-:Y:S02]  /*2770*/  @P0 IMAD R3, R6.reuse, R12, R3 ;  /* 0x0000000c06030224 */ /* 0x044fe400078e0203 */
[----:B------:R-:W-:-:S07]  /*2780*/  @P0 IMAD R0, R6, R13, R0 ;  /* 0x0000000d06000224 */ /* 0x000fce00078e0200 */
.L_x_3463:
[----:B------:R-:W-:Y:S01]  /*2790*/  ULDC.64 UR4, c[0x0][0x418] ;  /* 0x0001060000047ab9 */ /* 0x000fe20000000a00 */
[----:B------:R-:W-:Y:S01]  /*27a0*/  ULDC.64 UR8, c[0x0][0x410] ;  /* 0x0001040000087ab9 */ /* 0x000fe20000000a00 */
[----:B------:R-:W-:-:S04]  /*27b0*/  IADD3 R4, P0, R0, UR4, RZ ;  /* 0x0000000400047c10 */ /* 0x000fc8000ff1e0ff */
[----:B------:R-:W-:Y:S01]  /*27c0*/  IADD3.X R5, RZ, UR5, RZ, P0, !PT ;  /* 0x00000005ff057c10 */ /* 0x000fe200087fe4ff */
[----:B------:R-:W-:-:S05]  /*27d0*/  ULDC.64 UR4, c[0x0][0x428] ;  /* 0x00010a0000047ab9 */ /* 0x000fca0000000a00 */
[----:B------:R-:W2:Y:S01]  /*27e0*/  LDG.E.64 R4, desc[UR6][R4.64] ;  /* 0x0000000604047981 */ /* 0x000ea2000c1e1b00 */
[----:B------:R-:W-:Y:S01]  /*27f0*/  UISETP.LT.U32.AND UP0, UPT, UR4, 0x3f, UPT ;  /* 0x0000003f0400788c */ /* 0x000fe2000bf01070 */
[----:B------:R-:W-:-:S03]  /*2800*/  IADD3 R6, P0, R3, UR8, RZ ;  /* 0x0000000803067c10 */ /* 0x000fc6000ff1e0ff */
[----:B------:R-:W-:Y:S01]  /*2810*/  UISETP.LT.U32.AND.EX UP0, UPT, UR5, URZ, UPT, UP0 ;  /* 0x0000003f0500728c */ /* 0x000fe2000bf01100 */
[----:B------:R-:W-:-:S03]  /*2820*/  IADD3.X R7, RZ, UR9, RZ, P0, !PT ;  /* 0x00000009ff077c10 */ /* 0x000fc600087fe4ff */
[----:B------:R-:W-:-:S06]  /*2830*/  USEL UR4, UR4, 0x3f, UP0 ;  /* 0x0000003f04047887 */ /* 0x000fcc0008000000 */
[--C-:B--2---:R-:W-:Y:S02]  /*2840*/  SHF.R.S64 R2, R4, UR4, R5.reuse ;  /* 0x0000000404027c19 */ /* 0x104fe40008001005 */
[----:B------:R-:W-:-:S05]  /*2850*/  SHF.R.S32.HI R3, RZ, UR4, R5 ;  /* 0x00000004ff037c19 */ /* 0x000fca0008011405 */
[----:B------:R-:W-:Y:S01]  /*2860*/  STG.E.64 desc[UR6][R6.64], R2 ;  /* 0x0000000206007986 */ /* 0x000fe2000c101b06 */
[----:B------:R-:W-:Y:S05]  /*2870*/  EXIT ;  /* 0x000000000000794d */ /* 0x000fea0003800000 */
.L_x_3464:
        /* <DEDUP_REMOVED lines=16> */
.L_x_20521:


//--------------------- .text._ZN2at6native27unrolled_elementwise_kernelINS0_13BUnaryFunctorIlllZZZNS0_18rshift_kernel_cudaERNS_18TensorIteratorBaseEENKUlvE_clEvENKUlvE2_clEvEUlllE_EESt5arrayIPcLm2EELi4E23TrivialOffsetCalculatorILi1EjESD_NS0_6memory15LoadWithoutCastENSE_16StoreWithoutCastEEEviT_T0_T2_T3_T4_T5_ --------------------------
	.section	.text._ZN2at6native27unrolled_elementwise_kernelINS0_13BUnaryFunctorIlllZZZNS0_18rshift_kernel_cudaERNS_18TensorIteratorBaseEENKUlvE_clEvENKUlvE2_clEvEUlllE_EESt5arrayIPcLm2EELi4E23TrivialOffsetCalculatorILi1EjESD_NS0_6memory15LoadWithoutCastENSE_16StoreWithoutCastEEEviT_T0_T2_T3_T4_T5_,"ax",@progbits
	.align	128
        .global         _ZN2at6native27unrolled_elementwise_kernelINS0_13BUnaryFunctorIlllZZZNS0_18rshift_kernel_cudaERNS_18TensorIteratorBaseEENKUlvE_clEvENKUlvE2_clEvEUlllE_EESt5arrayIPcLm2EELi4E23TrivialOffsetCalculatorILi1EjESD_NS0_6memory15LoadWithoutCastENSE_16StoreWithoutCastEEEviT_T0_T2_T3_T4_T5_
        .type           _ZN2at6native27unrolled_elementwise_kernelINS0_13BUnaryFunctorIlllZZZNS0_18rshift_kernel_cudaERNS_18TensorIteratorBaseEENKUlvE_clEvENKUlvE2_clEvEUlllE_EESt5arrayIPcLm2EELi4E23TrivialOffsetCalculatorILi1EjESD_NS0_6memory15LoadWithoutCastENSE_16StoreWithoutCastEEEviT_T0_T2_T3_T4_T5_,@function
        .size           _ZN2at6native27unrolled_elementwise_kernelINS0_13BUnaryFunctorIlllZZZNS0_18rshift_kernel_cudaERNS_18TensorIteratorBaseEENKUlvE_clEvENKUlvE2_clEvEUlllE_EESt5arrayIPcLm2EELi4E23TrivialOffsetCalculatorILi1EjESD_NS0_6memory15LoadWithoutCastENSE_16StoreWithoutCastEEEviT_T0_T2_T3_T4_T5_,(.L_x_20522 - _ZN2at6native27unrolled_elementwise_kernelINS0_13BUnaryFunctorIlllZZZNS0_18rshift_kernel_cudaERNS_18TensorIteratorBaseEENKUlvE_clEvENKUlvE2_clEvEUlllE_EESt5arrayIPcLm2EELi4E23TrivialOffsetCalculatorILi1EjESD_NS0_6memory15LoadWithoutCastENSE_16StoreWithoutCastEEEviT_T0_T2_T3_T4_T5_)
        .other          _ZN2at6native27unrolled_elementwise_kernelINS0_13BUnaryFunctorIlllZZZNS0_18rshift_kernel_cudaERNS_18TensorIteratorBaseEENKUlvE_clEvENKUlvE2_clEvEUlllE_EESt5arrayIPcLm2EELi4E23TrivialOffsetCalculatorILi1EjESD_NS0_6memory15LoadWithoutCastENSE_16StoreWithoutCastEEEviT_T0_T2_T3_T4_T5_,@"STO_CUDA_ENTRY STV_DEFAULT"
_ZN2at6native27unrolled_elementwise_kernelINS0_13BUnaryFunctorIlllZZZNS0_18rshift_kernel_cudaERNS_18TensorIteratorBaseEENKUlvE_clEvENKUlvE2_clEvEUlllE_EESt5arrayIPcLm2EELi4E23TrivialOffsetCalculatorILi1EjESD_NS0_6memory15LoadWithoutCastENSE_16StoreWithoutCastEEEviT_T0_T2_T3_T4_T5_:
.text._ZN2at6native27unrolled_elementwise_kernelINS0_13BUnaryFunctorIlllZZZNS0_18rshift_kernel_cudaERNS_18TensorIteratorBaseEENKUlvE_clEvENKUlvE2_clEvEUlllE_EESt5arrayIPcLm2EELi4E23TrivialOffsetCalculatorILi1EjESD_NS0_6memory15LoadWithoutCastENSE_16StoreWithoutCastEEEviT_T0_T2_T3_T4_T5_:
[----:B------:R-:W-:Y:S01]  /*0000*/  LDC R1, c[0x0][0x28] ;  /* 0x00000a00ff017b82 */ /* 0x000fe20000000800 */
[----:B------:R-:W0:Y:S07]  /*0010*/  S2R R2, SR_CTAID.X ;  /* 0x0000000000027919 */ /* 0x000e2e0000002500 */
[----:B------:R-:W0:Y:S01]  /*0020*/  LDC R5, c[0x0][0x210] ;  /* 0x00008400ff057b82 */ /* 0x000e220000000800 */
[----:B------:R-:W-:Y:S01]  /*0030*/  ULDC.64 UR6, c[0x0][0x208] ;  /* 0x0000820000067ab9 */ /* 0x000fe20000000a00 */
[----:B------:R-:W-:Y:S01]  /*0040*/  ULDC.64 UR4, c[0x0][0x220] ;  /* 0x0000880000047ab9 */ /* 0x000fe20000000a00 */
[----:B------:R-:W1:Y:S01]  /*0050*/  S2R R3, SR_TID.X ;  /* 0x0000000000037919 */ /* 0x000e620000002100 */
[----:B0-----:R-:W-:-:S02]  /*0060*/  IMAD R0, R2, -0x200, R5 ;  /* 0xfffffe0002007824 */ /* 0x001fc400078e0205 */
[----:B-1----:R-:W-:-:S03]  /*0070*/  IMAD.MOV.U32 R15, RZ, RZ, R3 ;  /* 0x000000ffff0f7224 */ /* 0x002fc600078e0003 */
[----:B------:R-:W-:-:S13]  /*0080*/  ISETP.GE.AND P0, PT, R3, R0, PT ;  /* 0x000000000300720c */ /* 0x000fda0003f06270 */
[----:B------:R-:W-:Y:S01]  /*0090*/  @!P0 IMAD R17, R2, 0x200, R15 ;  /* 0x0000020002118824 */ /* 0x000fe200078e020f */
[----:B------:R-:W0:Y:S01]  /*00a0*/  @!P0 LDC.64 R10, c[0x0][0x230] ;  /* 0x00008c00ff0a8b82 */ /* 0x000e220000000a00 */
[----:B------:R-:W-:-:S05]  /*00b0*/  @!P0 VIADD R15, R15, 0x80 ;  /* 0x000000800f0f8836 */ /* 0x000fca0000000000 */
[C---:B------:R-:W-:Y:S02]  /*00c0*/  ISETP.GE.AND P1, PT, R15.reuse, R0, PT ;  /* 0x000000000f00720c */ /* 0x040fe40003f26270 */
[----:B------:R-:W1:Y:S11]  /*00d0*/  @!P0 LDC.64 R18, c[0x0][0x228] ;  /* 0x00008a00ff128b82 */ /* 0x000e760000000a00 */
[----:B------:R-:W-:Y:S01]  /*00e0*/  @!P1 LEA R13, R2, R15, 0x9 ;  /* 0x0000000f020d9211 */ /* 0x000fe200078e48ff */
[----:B------:R-:W-:Y:S01]  /*00f0*/  @!P1 VIADD R15, R15, 0x80 ;  /* 0x000000800f0f9836 */ /* 0x000fe20000000000 */
[----:B------:R-:W2:Y:S01]  /*0100*/  @!P1 LDC.64 R4, c[0x0][0x230] ;  /* 0x00008c00ff049b82 */ /* 0x000ea20000000a00 */
[----:B0-----:R-:W-:-:S03]  /*0110*/  @!P0 IMAD.WIDE.U32 R10, R17, 0x8, R10 ;  /* 0x00000008110a8825 */ /* 0x001fc600078e000a */
[----:B------:R-:W-:Y:S02]  /*0120*/  ISETP.GE.AND P3, PT, R15, R0, PT ;  /* 0x000000000f00720c */ /* 0x000fe40003f66270 */
[----:B------:R-:W-:-:S11]  /*0130*/  CS2R R16, SRZ ;  /* 0x0000000000107805 */ /* 0x000fd6000001ff00 */
[----:B------:R-:W-:Y:S01]  /*0140*/  @!P3 IMAD R21, R2, 0x200, R15 ;  /* 0x000002000215b824 */ /* 0x000fe200078e020f */
[----:B------:R-:W-:Y:S01]  /*0150*/  @!P3 IADD3 R15, R15, 0x80, RZ ;  /* 0x000000800f0fb810 */ /* 0x000fe20007ffe0ff */
[----:B------:R-:W0:Y:S03]  /*0160*/  @!P3 LDC.64 R6, c[0x0][0x230] ;  /* 0x00008c00ff06bb82 */ /* 0x000e260000000a00 */
[----:B------:R-:W-:Y:S01]  /*0170*/  ISETP.GE.AND P2, PT, R15, R0, PT ;  /* 0x000000000f00720c */ /* 0x000fe20003f46270 */
[----:B--2---:R-:W-:Y:S01]  /*0180*/  @!P1 IMAD.WIDE.U32 R12, R13, 0x8, R4 ;  /* 0x000000080d0c9825 */ /* 0x004fe200078e0004 */
[----:B------:R-:W-:-:S04]  /*0190*/  CS2R R4, SRZ ;  /* 0x0000000000047805 */ /* 0x000fc8000001ff00 */
[----:B------:R-:W2:Y:S04]  /*01a0*/  @!P1 LDG.E.64 R16, desc[UR6][R12.64] ;  /* 0x000000060c109981 */ /* 0x000ea8000c1e1b00 */
[----:B------:R3:W4:Y:S03]  /*01b0*/  @!P0 LDG.E.64 R4, desc[UR6][R10.64] ;  /* 0x000000060a048981 */ /* 0x000726000c1e1b00 */
[----:B------:R-:W5:Y:S01]  /*01c0*/  @!P2 LDC.64 R8, c[0x0][0x230] ;  /* 0x00008c00ff08ab82 */ /* 0x000f620000000a00 */
[----:B------:R-:W-:Y:S02]  /*01d0*/  @!P2 IMAD R15, R2, 0x200, R15 ;  /* 0x00000200020fa824 */ /* 0x000fe400078e020f */
[----:B0-----:R-:W-:Y:S01]  /*01e0*/  @!P3 IMAD.WIDE.U32 R20, R21, 0x8, R6 ;  /* 0x000000081514b825 */ /* 0x001fe200078e0006 */
[----:B------:R-:W-:-:S06]  /*01f0*/  CS2R R6, SRZ ;  /* 0x0000000000067805 */ /* 0x000fcc000001ff00 */
[----:B------:R-:W4:Y:S01]  /*0200*/  @!P3 LDG.E.64 R6, desc[UR6][R20.64] ;  /* 0x000000061406b981 */ /* 0x000f22000c1e1b00 */
[----:B-----5:R-:W-:Y:S01]  /*0210*/  @!P2 IMAD.WIDE.U32 R14, R15, 0x8, R8 ;  /* 0x000000080f0ea825 */ /* 0x020fe200078e0008 */
[----:B------:R-:W-:-:S06]  /*0220*/  CS2R R8, SRZ ;  /* 0x0000000000087805 */ /* 0x000fcc000001ff00 */
[----:B------:R1:W5:Y:S01]  /*0230*/  @!P2 LDG.E.64 R8, desc[UR6][R14.64] ;  /* 0x000000060e08a981 */ /* 0x000362000c1e1b00 */
[----:B------:R-:W-:-:S04]  /*0240*/  UISETP.LT.U32.AND UP0, UPT, UR4, 0x3f, UPT ;  /* 0x0000003f0400788c */ /* 0x000fc8000bf01070 */
[----:B------:R-:W-:Y:S01]  /*0250*/  UISETP.LT.U32.AND.EX UP0, UPT, UR5, URZ, UPT, UP0 ;  /* 0x0000003f0500728c */ /* 0x000fe2000bf01100 */
[----:B---3--:R-:W-:Y:S01]  /*0260*/  VIADD R10, R3, 0x80 ;  /* 0x00000080030a7836 */ /* 0x008fe20000000000 */
[----:B------:R-:W-:Y:S02]  /*0270*/  MOV R11, R3 ;  /* 0x00000003000b7202 */ /* 0x000fe40000000f00 */
[----:B------:R-:W-:Y:S01]  /*0280*/  USEL UR4, UR4, 0x3f, UP0 ;  /* 0x0000003f04047887 */ /* 0x000fe20008000000 */
[----:B------:R-:W-:-:S04]  /*0290*/  @!P0 IMAD R3, R2, 0x200, R3 ;  /* 0x0000020002038824 */ /* 0x000fc800078e0203 */
[----:B-1----:R-:W-:-:S04]  /*02a0*/  @!P0 IMAD.WIDE.U32 R14, R3, 0x8, R18 ;  /* 0x00000008030e8825 */ /* 0x002fc800078e0012 */
[----:B------:R-:W-:-:S05]  /*02b0*/  @!P0 IMAD.MOV.U32 R11, RZ, RZ, R10 ;  /* 0x000000ffff0b8224 */ /* 0x000fca00078e000a */
[----:B------:R-:W-:Y:S01]  /*02c0*/  ISETP.GE.AND P1, PT, R11, R0, PT ;  /* 0x000000000b00720c */ /* 0x000fe20003f26270 */
[----:B------:R-:W-:Y:S01]  /*02d0*/  BSSY B0, `(.L_x_3465) ;  /* 0x0000015000007945 */ /* 0x000fe20003800000 */
[--C-:B--2---:R-:W-:Y:S02]  /*02e0*/  SHF.R.S64 R12, R16, UR4, R17.reuse ;  /* 0x00000004100c7c19 */ /* 0x104fe40008001011 */
[----:B------:R-:W-:Y:S02]  /*02f0*/  SHF.R.S32.HI R13, RZ, UR4, R17 ;  /* 0x00000004ff0d7c19 */ /* 0x000fe40008011411 */
[--C-:B----4-:R-:W-:Y:S02]  /*0300*/  SHF.R.S64 R16, R4, UR4, R5.reuse ;  /* 0x0000000404107c19 */ /* 0x110fe40008001005 */
[----:B------:R-:W-:-:S05]  /*0310*/  SHF.R.S32.HI R17, RZ, UR4, R5 ;  /* 0x00000004ff117c19 */ /* 0x000fca0008011405 */
[----:B------:R0:W-:Y:S01]  /*0320*/  @!P0 STG.E.64 desc[UR6][R14.64], R16 ;  /* 0x000000100e008986 */ /* 0x0001e2000c101b06 */
[--C-:B------:R-:W-:Y:S02]  /*0330*/  SHF.R.S64 R18, R6, UR4, R7.reuse ;  /* 0x0000000406127c19 */ /* 0x100fe40008001007 */
[----:B------:R-:W-:Y:S02]  /*0340*/  SHF.R.S32.HI R19, RZ, UR4, R7 ;  /* 0x00000004ff137c19 */ /* 0x000fe40008011407 */
[--C-:B-----5:R-:W-:Y:S02]  /*0350*/  SHF.R.S64 R4, R8, UR4, R9.reuse ;  /* 0x0000000408047c19 */ /* 0x120fe40008001009 */
[----:B------:R-:W-:Y:S01]  /*0360*/  SHF.R.S32.HI R5, RZ, UR4, R9 ;  /* 0x00000004ff057c19 */ /* 0x000fe20008011409 */
[----:B0-----:R-:W-:Y:S06]  /*0370*/  @P1 BRA `(.L_x_3466) ;  /* 0x0000000000281947 */ /* 0x001fec0003800000 */
[----:B------:R-:W0:Y:S01]  /*0380*/  LDC.64 R8, c[0x0][0x228] ;  /* 0x00008a00ff087b82 */ /* 0x000e220000000a00 */
[----:B------:R-:W-:Y:S01]  /*0390*/  LEA R7, R2, R11, 0x9 ;  /* 0x0000000b02077211 */ /* 0x000fe200078e48ff */
[----:B------:R-:W-:-:S05]  /*03a0*/  VIADD R11, R11, 0x80 ;  /* 0x000000800b0b7836 */ /* 0x000fca0000000000 */
[----:B------:R-:W-:-:S13]  /*03b0*/  ISETP.GE.AND P0, PT, R11, R0, PT ;  /* 0x000000000b00720c */ /* 0x000fda0003f06270 */
[----:B------:R-:W-:Y:S01]  /*03c0*/  @!P0 IMAD R3, R2, 0x200, R11 ;  /* 0x0000020002038824 */ /* 0x000fe200078e020b */
[----:B------:R-:W-:Y:S01]  /*03d0*/  @!P0 IADD3 R11, R11, 0x80, RZ ;  /* 0x000000800b0b8810 */ /* 0x000fe20007ffe0ff */
[----:B0-----:R-:W-:-:S04]  /*03e0*/  IMAD.WIDE.U32 R6, R7, 0x8, R8 ;  /* 0x0000000807067825 */ /* 0x001fc800078e0008 */
[----:B------:R-:W-:Y:S01]  /*03f0*/  @!P0 IMAD.WIDE.U32 R8, R3, 0x8, R8 ;  /* 0x0000000803088825 */ /* 0x000fe200078e0008 */
[----:B------:R0:W-:Y:S04]  /*0400*/  STG.E.64 desc[UR6][R6.64], R12 ;  /* 0x0000000c06007986 */ /* 0x0001e8000c101b06 */
[----:B------:R0:W-:Y:S02]  /*0410*/  @!P0 STG.E.64 desc[UR6][R8.64], R18 ;  /* 0x0000001208008986 */ /* 0x0001e4000c101b06 */
.L_x_3466:
[----:B------:R-:W-:Y:S05]  /*0420*/  BSYNC B0 ;  /* 0x0000000000007941 */ /* 0x000fea0003800000 */
.L_x_3465:
[----:B------:R-:W-:-:S13]  /*0430*/  ISETP.GE.AND P0, PT, R11, R0, PT ;  /* 0x000000000b00720c */ /* 0x000fda0003f06270 */
[----:B------:R-:W-:Y:S05]  /*0440*/  @P0 EXIT ;  /* 0x000000000000094d */ /* 0x000fea0003800000 */
[----:B0-----:R-:W0:Y:S01]  /*0450*/  LDC.64 R6, c[0x0][0x228] ;  /* 0x00008a00ff067b82 */ /* 0x001e220000000a00 */
[----:B------:R-:W-:-:S04]  /*0460*/  IMAD R3, R2, 0x200, R11 ;  /* 0x0000020002037824 */ /* 0x000fc800078e020b */
[----:B0-----:R-:W-:-:S05]  /*0470*/  IMAD.WIDE.U32 R2, R3, 0x8, R6 ;  /* 0x0000000803027825 */ /* 0x001fca00078e0006 */
[----:B------:R-:W-:Y:S01]  /*0480*/  STG.E.64 desc[UR6][R2.64], R4 ;  /* 0x0000000402007986 */ /* 0x000fe2000c101b06 */
[----:B------:R-:W-:Y:S05]  /*0490*/  EXIT ;  /* 0x000000000000794d */ /* 0x000fea0003800000 */
.L_x_3467:
        /* <DEDUP_REMOVED lines=14> */
.L_x_20522:


//--------------------- .text._ZN2at6native29vectorized_elementwise_kernelILi2ENS0_13BUnaryFunctorIlllZZZNS0_18rshift_kernel_cudaERNS_18TensorIteratorBaseEENKUlvE_clEvENKUlvE2_clEvEUlllE_EESt5arrayIPcLm2EEEEviT0_T1_ --------------------------
	.section	.text._ZN2at6native29vectorized_elementwise_kernelILi2ENS0_13BUnaryFunctorIlllZZZNS0_18rshift_kernel_cudaERNS_18TensorIteratorBaseEENKUlvE_clEvENKUlvE2_clEvEUlllE_EESt5arrayIPcLm2EEEEviT0_T1_,"ax",@progbits
	.align	128
        .global         _ZN2at6native29vectorized_elementwise_kernelILi2ENS0_13BUnaryFunctorIlllZZZNS0_18rshift_kernel_cudaERNS_18TensorIteratorBaseEENKUlvE_clEvENKUlvE2_clEvEUlllE_EESt5arrayIPcLm2EEEEviT0_T1_
        .type           _ZN2at6native29vectorized_elementwise_kernelILi2ENS0_13BUnaryFunctorIlllZZZNS0_18rshift_kernel_cudaERNS_18TensorIteratorBaseEENKUlvE_clEvENKUlvE2_clEvEUlllE_EESt5arrayIPcLm2EEEEviT0_T1_,@function
        .size           _ZN2at6native29vectorized_elementwise_kernelILi2ENS0_13BUnaryFunctorIlllZZZNS0_18rshift_kernel_cudaERNS_18TensorIteratorBaseEENKUlvE_clEvENKUlvE2_clEvEUlllE_EESt5arrayIPcLm2EEEEviT0_T1_,(.L_x_20523 - _ZN2at6native29vectorized_elementwise_kernelILi2ENS0_13BUnaryFunctorIlllZZZNS0_18rshift_kernel_cudaERNS_18TensorIteratorBaseEENKUlvE_clEvENKUlvE2_clEvEUlllE_EESt5arrayIPcLm2EEEEviT0_T1_)
        .other          _ZN2at6native29vectorized_elementwise_kernelILi2ENS0_13BUnaryFunctorIlllZZZNS0_18rshift_kernel_cudaERNS_18TensorIteratorBaseEENKUlvE_clEvENKUlvE2_clEvEUlllE_EESt5arrayIPcLm2EEEEviT0_T1_,@"STO_CUDA_ENTRY STV_DEFAULT"
_ZN2at6native29vectorized_elementwise_kernelILi2ENS0_13BUnaryFunctorIlllZZZNS0_18rshift_kernel_cudaERNS_18TensorIteratorBaseEENKUlvE_clEvENKUlvE2_clEvEUlllE_EESt5arrayIPcLm2EEEEviT0_T1_:
.text._ZN2at6native29vectorized_elementwise_kernelILi2ENS0_13BUnaryFunctorIlllZZZNS0_18rshift_kernel_cudaERNS_18TensorIteratorBaseEENKUlvE_clEvENKUlvE2_clEvEUlllE_EESt5arrayIPcLm2EEEEviT0_T1_:
        /* <DEDUP_REMOVED lines=9> */
[----:B------:R-:W1:Y:S01]  /*0090*/  LDC.64 R2, c[0x0][0x230] ;  /* 0x00008c00ff027b82 */ /* 0x000e620000000a00 */
[----:B------:R-:W-:-:S07]  /*00a0*/  ULDC.64 UR4, c[0x0][0x220] ;  /* 0x0000880000047ab9 */ /* 0x000fce0000000a00 */
[----:B------:R-:W2:Y:S01]  /*00b0*/  LDC.64 R24, c[0x0][0x228] ;  /* 0x00008a00ff187b82 */ /* 0x000ea20000000a00 */
[----:B-1----:R-:W-:-:S04]  /*00c0*/  IMAD.WIDE R2, R0, 0x8, R2 ;  /* 0x0000000800027825 */ /* 0x002fc800078e0202 */
[----:B0-----:R-:W-:-:S05]  /*00d0*/  IMAD.WIDE.U32 R20, R23, 0x10, R2 ;  /* 0x0000001017147825 */ /* 0x001fca00078e0002 */
[----:B------:R-:W3:Y:S04]  /*00e0*/  LDG.E.128 R8, desc[UR6][R20.64] ;  /* 0x0000000614087981 */ /* 0x000ee8000c1e1d00 */
[----:B------:R-:W4:Y:S04]  /*00f0*/  LDG.E.128 R4, desc[UR6][R20.64+0x1800] ;  /* 0x0018000614047981 */ /* 0x000f28000c1e1d00 */
[----:B------:R-:W5:Y:S04]  /*0100*/  LDG.E.128 R16, desc[UR6][R20.64+0x800] ;  /* 0x0008000614107981 */ /* 0x000f68000c1e1d00 */
[----:B------:R4:W5:Y:S01]  /*0110*/  LDG.E.128 R12, desc[UR6][R20.64+0x1000] ;  /* 0x00100006140c7981 */ /* 0x000962000c1e1d00 */
[----:B------:R-:W-:-:S04]  /*0120*/  UISETP.LT.U32.AND UP0, UPT, UR4, 0x3f, UPT ;  /* 0x0000003f0400788c */ /* 0x000fc8000bf01070 */
[----:B------:R-:W-:-:S04]  /*0130*/  UISETP.LT.U32.AND.EX UP0, UPT, UR5, URZ, UPT, UP0 ;  /* 0x0000003f0500728c */ /* 0x000fc8000bf01100 */
[----:B------:R-:W-:Y:S01]  /*0140*/  USEL UR4, UR4, 0x3f, UP0 ;  /* 0x0000003f04047887 */ /* 0x000fe20008000000 */
[----:B--2---:R-:W-:-:S04]  /*0150*/  IMAD.WIDE.U32 R24, R0, 0x8, R24 ;  /* 0x0000000800187825 */ /* 0x004fc800078e0018 */
[----:B------:R-:W-:Y:S01]  /*0160*/  IMAD.WIDE R24, R23, 0x10, R24 ;  /* 0x0000001017187825 */ /* 0x000fe200078e0218 */
[----:B---3--:R-:W-:Y:S02]  /*0170*/  SHF.R.S64 R0, R8, UR4, R9 ;  /* 0x0000000408007c19 */ /* 0x008fe40008001009 */
[--C-:B------:R-:W-:Y:S02]  /*0180*/  SHF.R.S64 R2, R10, UR4, R11.reuse ;  /* 0x000000040a027c19 */ /* 0x100fe4000800100b */
[----:B------:R-:W-:Y:S02]  /*0190*/  SHF.R.S32.HI R3, RZ, UR4, R11 ;  /* 0x00000004ff037c19 */ /* 0x000fe4000801140b */
[----:B------:R-:W-:Y:S02]  /*01a0*/  SHF.R.S32.HI R9, RZ, UR4, R9 ;  /* 0x00000004ff097c19 */ /* 0x000fe40008011409 */
[--C-:B----4-:R-:W-:Y:S01]  /*01b0*/  SHF.R.S64 R20, R6, UR4, R7.reuse ;  /* 0x0000000406147c19 */ /* 0x110fe20008001007 */
[----:B------:R-:W-:Y:S01]  /*01c0*/  IMAD.MOV.U32 R6, RZ, RZ, R2 ;  /* 0x000000ffff067224 */ /* 0x000fe200078e0002 */
[----:B------:R-:W-:Y:S01]  /*01d0*/  SHF.R.S32.HI R21, RZ, UR4, R7 ;  /* 0x00000004ff157c19 */ /* 0x000fe20008011407 */
[----:B------:R-:W-:Y:S01]  /*01e0*/  IMAD.MOV.U32 R7, RZ, RZ, R3 ;  /* 0x000000ffff077224 */ /* 0x000fe200078e0003 */
[--C-:B------:R-:W-:Y:S01]  /*01f0*/  SHF.R.S64 R22, R4, UR4, R5.reuse ;  /* 0x0000000404167c19 */ /* 0x100fe20008001005 */
[----:B------:R-:W-:Y:S01]  /*0200*/  IMAD.MOV.U32 R4, RZ, RZ, R0 ;  /* 0x000000ffff047224 */ /* 0x000fe200078e0000 */
[----:B------:R-:W-:Y:S01]  /*0210*/  SHF.R.S32.HI R23, RZ, UR4, R5 ;  /* 0x00000004ff177c19 */ /* 0x000fe20008011405 */
[----:B------:R-:W-:Y:S01]  /*0220*/  IMAD.MOV.U32 R5, RZ, RZ, R9 ;  /* 0x000000ffff057224 */ /* 0x000fe200078e0009 */
[----:B-----5:R-:W-:-:S02]  /*0230*/  SHF.R.S64 R8, R18, UR4, R19 ;  /* 0x0000000412087c19 */ /* 0x020fc40008001013 */
[--C-:B------:R-:W-:Y:S02]  /*0240*/  SHF.R.S64 R10, R16, UR4, R17.reuse ;  /* 0x00000004100a7c19 */ /* 0x100fe40008001011 */
[----:B------:R-:W-:Y:S01]  /*0250*/  SHF.R.S32.HI R11, RZ, UR4, R17 ;  /* 0x00000004ff0b7c19 */ /* 0x000fe20008011411 */
[----:B------:R0:W-:Y:S01]  /*0260*/  STG.E.128 desc[UR6][R24.64], R4 ;  /* 0x0000000418007986 */ /* 0x0001e2000c101d06 */
[----:B------:R-:W-:Y:S01]  /*0270*/  SHF.R.S64 R14, R14, UR4, R15 ;  /* 0x000000040e0e7c19 */ /* 0x000fe2000800100f */
[----:B------:R-:W-:Y:S01]  /*0280*/  IMAD.MOV.U32 R18, RZ, RZ, R8 ;  /* 0x000000ffff127224 */ /* 0x000fe200078e0008 */
[----:B------:R-:W-:Y:S01]  /*0290*/  SHF.R.S64 R12, R12, UR4, R13 ;  /* 0x000000040c0c7c19 */ /* 0x000fe2000800100d */
[----:B------:R-:W-:Y:S01]  /*02a0*/  IMAD.MOV.U32 R16, RZ, RZ, R10 ;  /* 0x000000ffff107224 */ /* 0x000fe200078e000a */
[----:B------:R-:W-:Y:S01]  /*02b0*/  SHF.R.S32.HI R19, RZ, UR4, R19 ;  /* 0x00000004ff137c19 */ /* 0x000fe20008011413 */
[----:B------:R-:W-:Y:S01]  /*02c0*/  IMAD.MOV.U32 R17, RZ, RZ, R11 ;  /* 0x000000ffff117224 */ /* 0x000fe200078e000b */
[----:B------:R-:W-:-:S02]  /*02d0*/  SHF.R.S32.HI R15, RZ, UR4, R15 ;  /* 0x00000004ff0f7c19 */ /* 0x000fc4000801140f */
[----:B------:R-:W-:Y:S02]  /*02e0*/  SHF.R.S32.HI R13, RZ, UR4, R13 ;  /* 0x00000004ff0d7c19 */ /* 0x000fe4000801140d */
[----:B------:R-:W-:Y:S01]  /*02f0*/  STG.E.128 desc[UR6][R24.64+0x800], R16 ;  /* 0x0008001018007986 */ /* 0x000fe2000c101d06 */
[----:B0-----:R-:W-:Y:S01]  /*0300*/  MOV R6, R20 ;  /* 0x0000001400067202 */ /* 0x001fe20000000f00 */
[----:B------:R-:W-:Y:S02]  /*0310*/  IMAD.MOV.U32 R7, RZ, RZ, R21 ;  /* 0x000000ffff077224 */ /* 0x000fe400078e0015 */
[----:B------:R-:W-:Y:S02]  /*0320*/  IMAD.MOV.U32 R4, RZ, RZ, R22 ;  /* 0x000000ffff047224 */ /* 0x000fe400078e0016 */
[----:B------:R-:W-:Y:S01]  /*0330*/  IMAD.MOV.U32 R5, RZ, RZ, R23 ;  /* 0x000000ffff057224 */ /* 0x000fe200078e0017 */
[----:B------:R-:W-:Y:S04]  /*0340*/  STG.E.128 desc[UR6][R24.64+0x1000], R12 ;  /* 0x0010000c18007986 */ /* 0x000fe8000c101d06 */
[----:B------:R-:W-:Y:S01]  /*0350*/  STG.E.128 desc[UR6][R24.64+0x1800], R4 ;  /* 0x0018000418007986 */ /* 0x000fe2000c101d06 */
[----:B------:R-:W-:Y:S05]  /*0360*/  EXIT ;  /* 0x000000000000794d */ /* 0x000fea0003800000 */
.L_x_3468:
[----:B------:R-:W0:Y:S01]  /*0370*/  S2R R3, SR_TID.X ;  /* 0x0000000000037919 */ /* 0x000e220000002100 */
[----:B------:R-:W-:Y:S01]  /*0380*/  CS2R R12, SRZ ;  /* 0x00000000000c7805 */ /* 0x000fe2000001ff00 */
[----:B------:R-:W-:Y:S01]  /*0390*/  ULDC.64 UR4, c[0x0][0x220] ;  /* 0x0000880000047ab9 */ /* 0x000fe20000000a00 */
[C---:B0-----:R-:W-:Y:S01]  /*03a0*/  ISETP.GE.AND P0, PT, R3.reuse, R2, PT ;  /* 0x000000020300720c */ /* 0x041fe20003f06270 */
[----:B------:R-:W-:Y:S02]  /*03b0*/  VIADD R24, R3, 0x80 ;  /* 0x0000008003187836 */ /* 0x000fe40000000000 */
[----:B------:R-:W-:-:S10]  /*03c0*/  IMAD.MOV.U32 R5, RZ, RZ, R3 ;  /* 0x000000ffff057224 */ /* 0x000fd400078e0003 */
[----:B------:R-:W-:Y:S01]  /*03d0*/  @!P0 IMAD.MOV.U32 R5, RZ, RZ, R24 ;  /* 0x000000ffff058224 */ /* 0x000fe200078e0018 */
[----:B------:R-:W0:Y:S04]  /*03e0*/  @!P0 LDC.64 R20, c[0x0][0x230] ;  /* 0x00008c00ff148b82 */ /* 0x000e280000000a00 */
[----:B------:R-:W-:-:S13]  /*03f0*/  ISETP.GE.AND P6, PT, R5, R2, PT ;  /* 0x000000020500720c */ /* 0x000fda0003fc6270 */
[----:B------:R-:W-:Y:S01]  /*0400*/  @!P6 IMAD.IADD R7, R0, 0x1, R5 ;  /* 0x000000010007e824 */ /* 0x000fe200078e0205 */
[----:B------:R-:W-:Y:S01]  /*0410*/  @!P6 IADD3 R5, R5, 0x80, RZ ;  /* 0x000000800505e810 */ /* 0x000fe20007ffe0ff */
[----:B------:R-:W1:Y:S03]  /*0420*/  @!P6 LDC.64 R18, c[0x0][0x230] ;  /* 0x00008c00ff12eb82 */ /* 0x000e660000000a00 */
[----:B------:R-:W-:-:S13]  /*0430*/  ISETP.GE.AND P5, PT, R5, R2, PT ;  /* 0x000000020500720c */ /* 0x000fda0003fa6270 */
[----:B------:R-:W-:Y:S01]  /*0440*/  @!P5 IMAD.IADD R9, R0, 0x1, R5 ;  /* 0x000000010009d824 */ /* 0x000fe200078e0205 */
[----:B------:R-:W2:Y:S01]  /*0450*/  @!P5 LDC.64 R22, c[0x0][0x230] ;  /* 0x00008c00ff16db82 */ /* 0x000ea20000000a00 */
[----:B------:R-:W-:-:S05]  /*0460*/  @!P5 VIADD R5, R5, 0x80 ;  /* 0x000000800505d836 */ /* 0x000fca0000000000 */
[----:B------:R-:W-:Y:S01]  /*0470*/  ISETP.GE.AND P4, PT, R5, R2, PT ;  /* 0x000000020500720c */ /* 0x000fe20003f86270 */
[----:B-1----:R-:W-:Y:S01]  /*0480*/  @!P6 IMAD.WIDE.U32 R18, R7, 0x8, R18 ;  /* 0x000000080712e825 */ /* 0x002fe200078e0012 */
[----:B------:R-:W-:-:S06]  /*0490*/  CS2R R6, SRZ ;  /* 0x0000000000067805 */ /* 0x000fcc000001ff00 */
[----:B------:R-:W3:Y:S05]  /*04a0*/  @!P6 LDG.E.64 R6, desc[UR6][R18.64] ;  /* 0x000000061206e981 */ /* 0x000eea000c1e1b00 */
[----:B------:R-:W-:Y:S01]  /*04b0*/  @!P4 IMAD.IADD R11, R0, 0x1, R5 ;  /* 0x00000001000bc824 */ /* 0x000fe200078e0205 */
[----:B------:R-:W1:Y:S01]  /*04c0*/  @!P4 LDC.64 R28, c[0x0][0x230] ;  /* 0x00008c00ff1ccb82 */ /* 0x000e620000000a00 */
[----:B------:R-:W-:Y:S02]  /*04d0*/  @!P4 VIADD R5, R5, 0x80 ;  /* 0x000000800505c836 */ /* 0x000fe40000000000 */
[----:B--2---:R-:W-:Y:S01]  /*04e0*/  @!P5 IMAD.WIDE.U32 R22, R9, 0x8, R22 ;  /* 0x000000080916d825 */ /* 0x004fe200078e0016 */
[----:B------:R-:W-:-:S02]  /*04f0*/  CS2R R8, SRZ ;  /* 0x0000000000087805 */ /* 0x000fc4000001ff00 */
[----:B------:R-:W-:-:S04]  /*0500*/  ISETP.GE.AND P3, PT, R5, R2, PT ;  /* 0x000000020500720c */ /* 0x000fc80003f66270 */
[----:B------:R2:W4:Y:S09]  /*0510*/  @!P5 LDG.E.64 R8, desc[UR6][R22.64] ;  /* 0x000000061608d981 */ /* 0x000532000c1e1b00 */
[----:B------:R-:W-:Y:S01]  /*0520*/  @!P3 IMAD.IADD R15, R0, 0x1, R5 ;  /* 0x00000001000fb824 */ /* 0x000fe200078e0205 */
[----:B------:R-:W5:Y:S01]  /*0530*/  @!P3 LDC.64 R26, c[0x0][0x230] ;  /* 0x00008c00ff1abb82 */ /* 0x000f620000000a00 */
[----:B------:R-:W-:-:S05]  /*0540*/  @!P3 VIADD R5, R5, 0x80 ;  /* 0x000000800505b836 */ /* 0x000fca0000000000 */
[----:B------:R-:W-:-:S13]  /*0550*/  ISETP.GE.AND P2, PT, R5, R2, PT ;  /* 0x000000020500720c */ /* 0x000fda0003f46270 */
[----:B------:R-:W-:Y:S01]  /*0560*/  @!P2 IMAD.IADD R4, R0, 0x1, R5 ;  /* 0x000000010004a824 */ /* 0x000fe200078e0205 */
[----:B------:R-:W-:-:S04]  /*0570*/  @!P2 IADD3 R5, R5, 0x80, RZ ;  /* 0x000000800505a810 */ /* 0x000fc80007ffe0ff */
[----:B------:R-:W-:-:S13]  /*0580*/  ISETP.GE.AND P1, PT, R5, R2, PT ;  /* 0x000000020500720c */ /* 0x000fda0003f26270 */
[----:B------:R-:W-:Y:S01]  /*0590*/  @!P1 IMAD.IADD R25, R0, 0x1, R5 ;  /* 0x0000000100199824 */ /* 0x000fe200078e0205 */
[----:B------:R-:W5:Y:S01]  /*05a0*/  @!P1 LDC.64 R16, c[0x0][0x230] ;  /* 0x00008c00ff109b82 */ /* 0x000f620000000a00 */
[----:B------:R-:W-:-:S05]  /*05b0*/  @!P1 VIADD R5, R5, 0x80 ;  /* 0x0000008005059836 */ /* 0x000fca0000000000 */
[----:B------:R-:W-:Y:S01]  /*05c0*/  ISETP.GE.AND P6, PT, R5, R2, PT ;  /* 0x000000020500720c */ /* 0x000fe20003fc6270 */
[----:B-1----:R-:W-:Y:S02]  /*05d0*/  @!P4 IMAD.WIDE.U32 R28, R11, 0x8, R28 ;  /* 0x000000080b1cc825 */ /* 0x002fe400078e001c */
[----:B------:R-:W1:Y:S02]  /*05e0*/  @!P2 LDC.64 R10, c[0x0][0x230] ;  /* 0x00008c00ff0aab82 */ /* 0x000e640000000a00 */
[----:B--2---:R-:W-:Y:S01]  /*05f0*/  @!P0 IMAD.IADD R23, R0, 0x1, R3 ;  /* 0x0000000100178824 */ /* 0x004fe200078e0203 */
[----:B------:R2:W4:Y:S03]  /*0600*/  @!P4 LDG.E.64 R12, desc[UR6][R28.64] ;  /* 0x000000061c0cc981 */ /* 0x000526000c1e1b00 */
[----:B0-----:R-:W-:-:S04]  /*0610*/  @!P0 IMAD.WIDE.U32 R20, R23, 0x8, R20 ;  /* 0x0000000817148825 */ /* 0x001fc800078e0014 */
[----:B------:R-:W0:Y:S01]  /*0620*/  @!P6 LDC.64 R18, c[0x0][0x230] ;  /* 0x00008c00ff12eb82 */ /* 0x000e220000000a00 */
[----:B------:R-:W-:Y:S01]  /*0630*/  CS2R R22, SRZ ;  /* 0x0000000000167805 */ /* 0x000fe2000001ff00 */
[----:B-----5:R-:W-:Y:S01]  /*0640*/  @!P3 IMAD.WIDE.U32 R26, R15, 0x8, R26 ;  /* 0x000000080f1ab825 */ /* 0x020fe200078e001a */
[----:B------:R-:W-:-:S04]  /*0650*/  CS2R R14, SRZ ;  /* 0x00000000000e7805 */ /* 0x000fc8000001ff00 */
[----:B------:R5:W4:Y:S01]  /*0660*/  @!P0 LDG.E.64 R22, desc[UR6][R20.64] ;  /* 0x0000000614168981 */ /* 0x000b22000c1e1b00 */
[----:B--2---:R-:W-:-:S03]  /*0670*/  @!P1 IMAD.WIDE.U32 R28, R25, 0x8, R16 ;  /* 0x00000008191c9825 */ /* 0x004fc600078e0010 */
[----:B------:R2:W4:Y:S01]  /*0680*/  @!P3 LDG.E.64 R14, desc[UR6][R26.64] ;  /* 0x000000061a0eb981 */ /* 0x000522000c1e1b00 */
[----:B------:R-:W-:Y:S01]  /*0690*/  CS2R R16, SRZ ;  /* 0x0000000000107805 */ /* 0x000fe2000001ff00 */
[----:B-1----:R-:W-:Y:S01]  /*06a0*/  @!P2 IMAD.WIDE.U32 R10, R4, 0x8, R10 ;  /* 0x00000008040aa825 */ /* 0x002fe200078e000a */
[----:B-----5:R-:W-:-:S03]  /*06b0*/  CS2R R20, SRZ ;  /* 0x0000000000147805 */ /* 0x020fc6000001ff00 */
[----:B--2---:R-:W-:Y:S01]  /*06c0*/  @!P6 IMAD.IADD R27, R0, 0x1, R5 ;  /* 0x00000001001be824 */ /* 0x004fe200078e0205 */
[----:B------:R-:W-:Y:S02]  /*06d0*/  CS2R R4, SRZ ;  /* 0x0000000000047805 */ /* 0x000fe4000001ff00 */
[----:B------:R1:W2:Y:S01]  /*06e0*/  @!P2 LDG.E.64 R20, desc[UR6][R10.64] ;  /* 0x000000060a14a981 */ /* 0x0002a2000c1e1b00 */
[----:B0-----:R-:W-:Y:S02]  /*06f0*/  @!P6 IMAD.WIDE.U32 R26, R27, 0x8, R18 ;  /* 0x000000081b1ae825 */ /* 0x001fe400078e0012 */
[----:B------:R-:W0:Y:S01]  /*0700*/  @!P0 LDC.64 R18, c[0x0][0x228] ;  /* 0x00008a00ff128b82 */ /* 0x000e220000000a00 */
[----:B------:R-:W5:Y:S04]  /*0710*/  @!P1 LDG.E.64 R4, desc[UR6][R28.64] ;  /* 0x000000061c049981 */ /* 0x000f68000c1e1b00 */
[----:B------:R-:W2:Y:S01]  /*0720*/  @!P6 LDG.E.64 R16, desc[UR6][R26.64] ;  /* 0x000000061a10e981 */ /* 0x000ea2000c1e1b00 */
[----:B------:R-:W-:-:S04]  /*0730*/  UISETP.LT.U32.AND UP0, UPT, UR4, 0x3f, UPT ;  /* 0x0000003f0400788c */ /* 0x000fc8000bf01070 */
[----:B------:R-:W-:Y:S01]  /*0740*/  UISETP.LT.U32.AND.EX UP0, UPT, UR5, URZ, UPT, UP0 ;  /* 0x0000003f0500728c */ /* 0x000fe2000bf01100 */
[----:B------:R-:W-:-:S03]  /*0750*/  @!P0 IMAD.IADD R25, R0, 0x1, R3 ;  /* 0x0000000100198824 */ /* 0x000fc600078e0203 */
[----:B------:R-:W-:Y:S01]  /*0760*/  USEL UR4, UR4, 0x3f, UP0 ;  /* 0x0000003f04047887 */ /* 0x000fe20008000000 */
[----:B------:R-:W-:Y:S02]  /*0770*/  @!P0 IMAD.MOV.U32 R3, RZ, RZ, R24 ;  /* 0x000000ffff038224 */ /* 0x000fe400078e0018 */
[----:B0-----:R-:W-:Y:S01]  /*0780*/  @!P0 IMAD.WIDE.U32 R18, R25, 0x8, R18 ;  /* 0x0000000819128825 */ /* 0x001fe200078e0012 */
[----:B------:R-:W-:Y:S04]  /*0790*/  BSSY B0, `(.L_x_3469) ;  /* 0x000003e000007945 */ /* 0x000fe80003800000 */
[----:B------:R-:W-:Y:S01]  /*07a0*/  BSSY B1, `(.L_x_3470) ;  /* 0x0000036000017945 */ /* 0x000fe20003800000 */
[--C-:B---3--:R-:W-:Y:S02]  /*07b0*/  SHF.R.S64 R6, R6, UR4, R7.reuse ;  /* 0x0000000406067c19 */ /* 0x108fe40008001007 */
[----:B------:R-:W-:-:S02]  /*07c0*/  SHF.R.S32.HI R7, RZ, UR4, R7 ;  /* 0x00000004ff077c19 */ /* 0x000fc40008011407 */
[--C-:B----4-:R-:W-:Y:S02]  /*07d0*/  SHF.R.S64 R8, R8, UR4, R9.reuse ;  /* 0x0000000408087c19 */ /* 0x110fe40008001009 */
[----:B------:R-:W-:Y:S02]  /*07e0*/  SHF.R.S32.HI R9, RZ, UR4, R9 ;  /* 0x00000004ff097c19 */ /* 0x000fe40008011409 */
[--C-:B-1----:R-:W-:Y:S02]  /*07f0*/  SHF.R.S64 R10, R22, UR4, R23.reuse ;  /* 0x00000004160a7c19 */ /* 0x102fe40008001017 */
[----:B------:R-:W-:-:S05]  /*0800*/  SHF.R.S32.HI R11, RZ, UR4, R23 ;  /* 0x00000004ff0b7c19 */ /* 0x000fca0008011417 */
[----:B------:R5:W-:Y:S01]  /*0810*/  @!P0 STG.E.64 desc[UR6][R18.64], R10 ;  /* 0x0000000a12008986 */ /* 0x000be2000c101b06 */
[----:B------:R-:W-:Y:S02]  /*0820*/  ISETP.GE.AND P0, PT, R3, R2, PT ;  /* 0x000000020300720c */ /* 0x000fe40003f06270 */
[----:B------:R-:W-:Y:S02]  /*0830*/  SHF.R.S64 R12, R12, UR4, R13 ;  /* 0x000000040c0c7c19 */ /* 0x000fe4000800100d */
[----:B------:R-:W-:Y:S02]  /*0840*/  SHF.R.S64 R14, R14, UR4, R15 ;  /* 0x000000040e0e7c19 */ /* 0x000fe4000800100f */
[----:B------:R-:W-:Y:S02]  /*0850*/  SHF.R.S32.HI R13, RZ, UR4, R13 ;  /* 0x00000004ff0d7c19 */ /* 0x000fe4000801140d */
[----:B------:R-:W-:Y:S02]  /*0860*/  SHF.R.S32.HI R15, RZ, UR4, R15 ;  /* 0x00000004ff0f7c19 */ /* 0x000fe4000801140f */
[----:B-----5:R-:W-:-:S02]  /*0870*/  SHF.R.S64 R18, R4, UR4, R5 ;  /* 0x0000000404127c19 */ /* 0x020fc40008001005 */
[----:B------:R-:W-:Y:S02]  /*0880*/  SHF.R.S32.HI R19, RZ, UR4, R5 ;  /* 0x00000004ff137c19 */ /* 0x000fe40008011405 */
[--C-:B--2---:R-:W-:Y:S02]  /*0890*/  SHF.R.S64 R10, R20, UR4, R21.reuse ;  /* 0x00000004140a7c19 */ /* 0x104fe40008001015 */
[----:B------:R-:W-:Y:S02]  /*08a0*/  SHF.R.S32.HI R11, RZ, UR4, R21 ;  /* 0x00000004ff0b7c19 */ /* 0x000fe40008011415 */
[--C-:B------:R-:W-:Y:S02]  /*08b0*/  SHF.R.S64 R4, R16, UR4, R17.reuse ;  /* 0x0000000410047c19 */ /* 0x100fe40008001011 */
[----:B------:R-:W-:Y:S01]  /*08c0*/  SHF.R.S32.HI R5, RZ, UR4, R17 ;  /* 0x00000004ff057c19 */ /* 0x000fe20008011411 */
[----:B------:R-:W-:Y:S06]  /*08d0*/  @P0 BRA `(.L_x_3471) ;  /* 0x0000000000300947 */ /* 0x000fec0003800000 */
[----:B------:R-:W0:Y:S01]  /*08e0*/  LDC.64 R16, c[0x0][0x228] ;  /* 0x00008a00ff107b82 */ /* 0x000e220000000a00 */
[----:B------:R-:W-:Y:S01]  /*08f0*/  IADD3 R21, R0, R3, RZ ;  /* 0x0000000300157210 */ /* 0x000fe20007ffe0ff */
        /* <DEDUP_REMOVED lines=10> */
.L_x_3471:
[----:B------:R-:W-:-:S13]  /*09a0*/  ISETP.GE.AND P0, PT, R3, R2, PT ;  /* 0x000000020300720c */ /* 0x000fda0003f06270 */
[----:B------:R-:W-:Y:S05]  /*09b0*/  @P0 BRA `(.L_x_3473) ;  /* 0x0000000000300947 */ /* 0x000fea0003800000 */
[----:B0-----:R-:W0:Y:S01]  /*09c0*/  LDC.64 R6, c[0x0][0x228] ;  /* 0x00008a00ff067b82 */ /* 0x001e220000000a00 */
[----:B------:R-:W-:Y:S02]  /*09d0*/  IMAD.IADD R9, R0, 0x1, R3 ;  /* 0x0000000100097824 */ /* 0x000fe400078e0203 */
[----:B------:R-:W-:Y:S02]  /*09e0*/  VIADD R3, R3, 0x80 ;  /* 0x0000008003037836 */ /* 0x000fe40000000000 */
[----:B0-----:R-:W-:-:S05]  /*09f0*/  IMAD.WIDE.U32 R6, R9, 0x8, R6 ;  /* 0x0000000809067825 */ /* 0x001fca00078e0006 */
[----:B------:R1:W-:Y:S02]  /*0a00*/  STG.E.64 desc[UR6][R6.64], R12 ;  /* 0x0000000c06007986 */ /* 0x0003e4000c101b06 */
.L_x_3472:
[----:B------:R-:W-:-:S13]  /*0a10*/  ISETP.GE.AND P0, PT, R3, R2, PT ;  /* 0x000000020300720c */ /* 0x000fda0003f06270 */
[----:B------:R-:W-:Y:S05]  /*0a20*/  @P0 BRA `(.L_x_3474) ;  /* 0x0000000000340947 */ /* 0x000fea0003800000 */
[----:B01----:R-:W0:Y:S01]  /*0a30*/  LDC.64 R6, c[0x0][0x228] ;  /* 0x00008a00ff067b82 */ /* 0x003e220000000a00 */
[----:B------:R-:W-:Y:S01]  /*0a40*/  IMAD.IADD R9, R0, 0x1, R3 ;  /* 0x0000000100097824 */ /* 0x000fe200078e0203 */
[----:B------:R-:W-:-:S03]  /*0a50*/  IADD3 R3, R3, 0x80, RZ ;  /* 0x0000008003037810 */ /* 0x000fc60007ffe0ff */
[----:B0-----:R-:W-:-:S05]  /*0a60*/  IMAD.WIDE.U32 R6, R9, 0x8, R6 ;  /* 0x0000000809067825 */ /* 0x001fca00078e0006 */
[----:B------:R1:W-:Y:S02]  /*0a70*/  STG.E.64 desc[UR6][R6.64], R14 ;  /* 0x0000000e06007986 */ /* 0x0003e4000c101b06 */
.L_x_3473:
        /* <DEDUP_REMOVED lines=8> */
.L_x_3474:
[----:B------:R-:W-:Y:S05]  /*0b00*/  BSYNC B1 ;  /* 0x0000000000017941 */ /* 0x000fea0003800000 */
.L_x_3470:
[----:B------:R-:W-:-:S13]  /*0b10*/  ISETP.GE.AND P0, PT, R3, R2, PT ;  /* 0x000000020300720c */ /* 0x000fda0003f06270 */
[----:B012---:R-:W0:Y:S01]  /*0b20*/  @!P0 LDC.64 R6, c[0x0][0x228] ;  /* 0x00008a00ff068b82 */ /* 0x007e220000000a00 */
[----:B------:R-:W-:Y:S02]  /*0b30*/  @!P0 IMAD.IADD R9, R0, 0x1, R3 ;  /* 0x0000000100098824 */ /* 0x000fe400078e0203 */
[----:B------:R-:W-:Y:S02]  /*0b40*/  @!P0 VIADD R3, R3, 0x80 ;  /* 0x0000008003038836 */ /* 0x000fe40000000000 */
[----:B0-----:R-:W-:-:S05]  /*0b50*/  @!P0 IMAD.WIDE.U32 R6, R9, 0x8, R6 ;  /* 0x0000000809068825 */ /* 0x001fca00078e0006 */
[----:B------:R2:W-:Y:S02]  /*0b60*/  @!P0 STG.E.64 desc[UR6][R6.64], R18 ;  /* 0x0000001206008986 */ /* 0x0005e4000c101b06 */
.L_x_3475:
[----:B------:R-:W-:Y:S05]  /*0b70*/  BSYNC B0 ;  /* 0x0000000000007941 */ /* 0x000fea0003800000 */
.L_x_3469:
[----:B------:R-:W-:Y:S05]  /*0b80*/  WARPSYNC.ALL ;  /* 0x0000000000007948 */ /* 0x000fea0003800000 */
[----:B------:R-:W-:-:S13]  /*0b90*/  ISETP.GE.AND P0, PT, R3, R2, PT ;  /* 0x000000020300720c */ /* 0x000fda0003f06270 */
[----:B------:R-:W-:Y:S05]  /*0ba0*/  @P0 EXIT ;  /* 0x000000000000094d */ /* 0x000fea0003800000 */
[----:B012---:R-:W0:Y:S01]  /*0bb0*/  LDC.64 R6, c[0x0][0x228] ;  /* 0x00008a00ff067b82 */ /* 0x007e220000000a00 */
[----:B------:R-:W-:-:S04]  /*0bc0*/  IMAD.IADD R3, R0, 0x1, R3 ;  /* 0x0000000100037824 */ /* 0x000fc800078e0203 */
[----:B0-----:R-:W-:-:S05]  /*0bd0*/  IMAD.WIDE.U32 R2, R3, 0x8, R6 ;  /* 0x0000000803027825 */ /* 0x001fca00078e0006 */
[----:B------:R-:W-:Y:S01]  /*0be0*/  STG.E.64 desc[UR6][R2.64], R4 ;  /* 0x0000000402007986 */ /* 0x000fe2000c101b06 */
[----:B------:R-:W-:Y:S05]  /*0bf0*/  EXIT ;  /* 0x000000000000794d */ /* 0x000fea0003800000 */
.L_x_3476:
        /* <DEDUP_REMOVED lines=16> */
.L_x_20523:


//--------------------- .text._ZN2at6native29vectorized_elementwise_kernelILi4ENS0_13BUnaryFunctorIlllZZZNS0_18rshift_kernel_cudaERNS_18TensorIteratorBaseEENKUlvE_clEvENKUlvE2_clEvEUlllE_EESt5arrayIPcLm2EEEEviT0_T1_ --------------------------
	.section	.text._ZN2at6native29vectorized_elementwise_kernelILi4ENS0_13BUnaryFunctorIlllZZZNS0_18rshift_kernel_cudaERNS_18TensorIteratorBaseEENKUlvE_clEvENKUlvE2_clEvEUlllE_EESt5arrayIPcLm2EEEEviT0_T1_,"ax",@progbits
	.align	128
        .global         _ZN2at6native29vectorized_elementwise_kernelILi4ENS0_13BUnaryFunctorIlllZZZNS0_18rshift_kernel_cudaERNS_18TensorIteratorBaseEENKUlvE_clEvENKUlvE2_clEvEUlllE_EESt5arrayIPcLm2EEEEviT0_T1_
        .type           _ZN2at6native29vectorized_elementwise_kernelILi4ENS0_13BUnaryFunctorIlllZZZNS0_18rshift_kernel_cudaERNS_18TensorIteratorBaseEENKUlvE_clEvENKUlvE2_clEvEUlllE_EESt5arrayIPcLm2EEEEviT0_T1_,@function
        .size           _ZN2at6native29vectorized_elementwise_kernelILi4ENS0_13BUnaryFunctorIlllZZZNS0_18rshift_kernel_cudaERNS_18TensorIteratorBaseEENKUlvE_clEvENKUlvE2_clEvEUlllE_EESt5arrayIPcLm2EEEEviT0_T1_,(.L_x_20524 - _ZN2at6native29vectorized_elementwise_kernelILi4ENS0_13BUnaryFunctorIlllZZZNS0_18rshift_kernel_cudaERNS_18TensorIteratorBaseEENKUlvE_clEvENKUlvE2_clEvEUlllE_EESt5arrayIPcLm2EEEEviT0_T1_)
        .other          _ZN2at6native29vectorized_elementwise_kernelILi4ENS0_13BUnaryFunctorIlllZZZNS0_18rshift_kernel_cudaERNS_18TensorIteratorBaseEENKUlvE_clEvENKUlvE2_clEvEUlllE_EESt5arrayIPcLm2EEEEviT0_T1_,@"STO_CUDA_ENTRY STV_DEFAULT"
_ZN2at6native29vectorized_elementwise_kernelILi4ENS0_13BUnaryFunctorIlllZZZNS0_18rshift_kernel_cudaERNS_18TensorIteratorBaseEENKUlvE_clEvENKUlvE2_clEvEUlllE_EESt5arrayIPcLm2EEEEviT0_T1_:
.text._ZN2at6native29vectorized_elementwise_kernelILi4ENS0_13BUnaryFunctorIlllZZZNS0_18rshift_kernel_cudaERNS_18TensorIteratorBaseEENKUlvE_clEvENKUlvE2_clEvEUlllE_EESt5arrayIPcLm2EEEEviT0_T1_:
        /* <DEDUP_REMOVED lines=55> */
.L_x_3477:
        /* <DEDUP_REMOVED lines=99> */
.L_x_3480:
[----:B------:R-:W-:-:S13]  /*09a0*/  ISETP.GE.AND P0, PT, R3, R2, PT ;  /* 0x000000020300720c */ /* 0x000fda0003f06270 */
[----:B------:R-:W-:Y:S05]  /*09b0*/  @P0 BRA `(.L_x_3482) ;  /* 0x0000000000300947 */ /* 0x000fea0003800000 */
[----:B0-----:R-:W0:Y:S01]  /*09c0*/  LDC.64 R6, c[0x0][0x228] ;  /* 0x00008a00ff067b82 */ /* 0x001e220000000a00 */
[----:B------:R-:W-:Y:S02]  /*09d0*/  IMAD.IADD R9, R0, 0x1, R3 ;  /* 0x0000000100097824 */ /* 0x000fe400078e0203 */
[----:B------:R-:W-:Y:S02]  /*09e0*/  VIADD R3, R3, 0x80 ;  /* 0x0000008003037836 */ /* 0x000fe40000000000 */
[----:B0-----:R-:W-:-:S05]  /*09f0*/  IMAD.WIDE.U32 R6, R9, 0x8, R6 ;  /* 0x0000000809067825 */ /* 0x001fca00078e0006 */
[----:B------:R1:W-:Y:S02]  /*0a00*/  STG.E.64 desc[UR6][R6.64], R12 ;  /* 0x0000000c06007986 */ /* 0x0003e4000c101b06 */
.L_x_3481:
[----:B------:R-:W-:-:S13]  /*0a10*/  ISETP.GE.AND P0, PT, R3, R2, PT ;  /* 0x000000020300720c */ /* 0x000fda0003f06270 */
[----:B------:R-:W-:Y:S05]  /*0a20*/  @P0 BRA `(.L_x_3483) ;  /* 0x0000000000340947 */ /* 0x000fea0003800000 */
[----:B01----:R-:W0:Y:S01]  /*0a30*/  LDC.64 R6, c[0x0][0x228] ;  /* 0x00008a00ff067b82 */ /* 0x003e220000000a00 */
[----:B------:R-:W-:Y:S01]  /*0a40*/  IMAD.IADD R9, R0, 0x1, R3 ;  /* 0x0000000100097824 */ /* 0x000fe200078e0203 */
[----:B------:R-:W-:-:S03]  /*0a50*/  IADD3 R3, R3, 0x80, RZ ;  /* 0x0000008003037810 */ /* 0x000fc60007ffe0ff */
[----:B0-----:R-:W-:-:S05]  /*0a60*/  IMAD.WIDE.U32 R6, R9, 0x8, R6 ;  /* 0x0000000809067825 */ /* 0x001fca00078e0006 */
[----:B------:R1:W-:Y:S02]  /*0a70*/  STG.E.64 desc[UR6][R6.64], R14 ;  /* 0x0000000e06007986 */ /* 0x0003e4000c101b06 */
.L_x_3482:
        /* <DEDUP_REMOVED lines=8> */
.L_x_3483:
[----:B------:R-:W-:Y:S05]  /*0b00*/  BSYNC B1 ;  /* 0x0000000000017941 */ /* 0x000fea0003800000 */
.L_x_3479:
[----:B------:R-:W-:-:S13]  /*0b10*/  ISETP.GE.AND P0, PT, R3, R2, PT ;  /* 0x000000020300720c */ /* 0x000fda0003f06270 */
[----:B012---:R-:W0:Y:S01]  /*0b20*/  @!P0 LDC.64 R6, c[0x0][0x228] ;  /* 0x00008a00ff068b82 */ /* 0x007e220000000a00 */
[----:B------:R-:W-:Y:S02]  /*0b30*/  @!P0 IMAD.IADD R9, R0, 0x1, R3 ;  /* 0x0000000100098824 */ /* 0x000fe400078e0203 */
[----:B------:R-:W-:Y:S02]  /*0b40*/  @!P0 VIADD R3, R3, 0x80 ;  /* 0x0000008003038836 */ /* 0x000fe40000000000 */
[----:B0-----:R-:W-:-:S05]  /*0b50*/  @!P0 IMAD.WIDE.U32 R6, R9, 0x8, R6 ;  /* 0x0000000809068825 */ /* 0x001fca00078e0006 */
[----:B------:R2:W-:Y:S02]  /*0b60*/  @!P0 STG.E.64 desc[UR6][R6.64], R18 ;  /* 0x0000001206008986 */ /* 0x0005e4000c101b06 */
.L_x_3484:
[----:B------:R-:W-:Y:S05]  /*0b70*/  BSYNC B0 ;  /* 0x0000000000007941 */ /* 0x000fea0003800000 */
.L_x_3478:
        /* <DEDUP_REMOVED lines=8> */
.L_x_3485:
        /* <DEDUP_REMOVED lines=16> */
.L_x_20524:


//--------------------- .text._ZN2at6native29vectorized_elementwise_kernelILi8ENS0_13BUnaryFunctorIlllZZZNS0_18rshift_kernel_cudaERNS_18TensorIteratorBaseEENKUlvE_clEvENKUlvE2_clEvEUlllE_EESt5arrayIPcLm2EEEEviT0_T1_ --------------------------
	.section	.text._ZN2at6native29vectorized_elementwise_kernelILi8ENS0_13BUnaryFunctorIlllZZZNS0_18rshift_kernel_cudaERNS_18TensorIteratorBaseEENKUlvE_clEvENKUlvE2_clEvEUlllE_EESt5arrayIPcLm2EEEEviT0_T1_,"ax",@progbits
	.align	128
        .global         _ZN2at6native29vectorized_elementwise_kernelILi8ENS0_13BUnaryFunctorIlllZZZNS0_18rshift_kernel_cudaERNS_18TensorIteratorBaseEENKUlvE_clEvENKUlvE2_clEvEUlllE_EESt5arrayIPcLm2EEEEviT0_T1_
        .type           _ZN2at6native29vectorized_elementwise_kernelILi8ENS0_13BUnaryFunctorIlllZZZNS0_18rshift_kernel_cudaERNS_18TensorIteratorBaseEENKUlvE_clEvENKUlvE2_clEvEUlllE_EESt5arrayIPcLm2EEEEviT0_T1_,@function
        .size           _ZN2at6native29vectorized_elementwise_kernelILi8ENS0_13BUnaryFunctorIlllZZZNS0_18rshift_kernel_cudaERNS_18TensorIteratorBaseEENKUlvE_clEvENKUlvE2_clEvEUlllE_EESt5arrayIPcLm2EEEEviT0_T1_,(.L_x_20525 - _ZN2at6native29vectorized_elementwise_kernelILi8ENS0_13BUnaryFunctorIlllZZZNS0_18rshift_kernel_cudaERNS_18TensorIteratorBaseEENKUlvE_clEvENKUlvE2_clEvEUlllE_EESt5arrayIPcLm2EEEEviT0_T1_)
        .other          _ZN2at6native29vectorized_elementwise_kernelILi8ENS0_13BUnaryFunctorIlllZZZNS0_18rshift_kernel_cudaERNS_18TensorIteratorBaseEENKUlvE_clEvENKUlvE2_clEvEUlllE_EESt5arrayIPcLm2EEEEviT0_T1_,@"STO_CUDA_ENTRY STV_DEFAULT"
_ZN2at6native29vectorized_elementwise_kernelILi8ENS0_13BUnaryFunctorIlllZZZNS0_18rshift_kernel_cudaERNS_18TensorIteratorBaseEENKUlvE_clEvENKUlvE2_clEvEUlllE_EESt5arrayIPcLm2EEEEviT0_T1_:
.text._ZN2at6native29vectorized_elementwise_kernelILi8ENS0_13BUnaryFunctorIlllZZZNS0_18rshift_kernel_cudaERNS_18TensorIteratorBaseEENKUlvE_clEvENKUlvE2_clEvEUlllE_EESt5arrayIPcLm2EEEEviT0_T1_:
        /* <DEDUP_REMOVED lines=55> */
.L_x_3486:
        /* <DEDUP_REMOVED lines=99> */
.L_x_3489:
[----:B------:R-:W-:-:S13]  /*09a0*/  ISETP.GE.AND P0, PT, R3, R2, PT ;  /* 0x000000020300720c */ /* 0x000fda0003f06270 */
[----:B------:R-:W-:Y:S05]  /*09b0*/  @P0 BRA `(.L_x_3491) ;  /* 0x0000000000300947 */ /* 0x000fea0003800000 */
[----:B0-----:R-:W0:Y:S01]  /*09c0*/  LDC.64 R6, c[0x0][0x228] ;  /* 0x00008a00ff067b82 */ /* 0x001e220000000a00 */
[----:B------:R-:W-:Y:S02]  /*09d0*/  IMAD.IADD R9, R0, 0x1, R3 ;  /* 0x0000000100097824 */ /* 0x000fe400078e0203 */
[----:B------:R-:W-:Y:S02]  /*09e0*/  VIADD R3, R3, 0x80 ;  /* 0x0000008003037836 */ /* 0x000fe40000000000 */
[----:B0-----:R-:W-:-:S05]  /*09f0*/  IMAD.WIDE.U32 R6, R9, 0x8, R6 ;  /* 0x0000000809067825 */ /* 0x001fca00078e0006 */
[----:B------:R1:W-:Y:S02]  /*0a00*/  STG.E.64 desc[UR6][R6.64], R12 ;  /* 0x0000000c06007986 */ /* 0x0003e4000c101b06 */
.L_x_3490:
[----:B------:R-:W-:-:S13]  /*0a10*/  ISETP.GE.AND P0, PT, R3, R2, PT ;  /* 0x000000020300720c */ /* 0x000fda0003f06270 */
[----:B------:R-:W-:Y:S05]  /*0a20*/  @P0 BRA `(.L_x_3492) ;  /* 0x0000000000340947 */ /* 0x000fea0003800000 */
[----:B01----:R-:W0:Y:S01]  /*0a30*/  LDC.64 R6, c[0x0][0x228] ;  /* 0x00008a00ff067b82 */ /* 0x003e220000000a00 */
[----:B------:R-:W-:Y:S01]  /*0a40*/  IMAD.IADD R9, R0, 0x1, R3 ;  /* 0x0000000100097824 */ /* 0x000fe200078e0203 */
[----:B------:R-:W-:-:S03]  /*0a50*/  IADD3 R3, R3, 0x80, RZ ;  /* 0x0000008003037810 */ /* 0x000fc60007ffe0ff */
[----:B0-----:R-:W-:-:S05]  /*0a60*/  IMAD.WIDE.U32 R6, R9, 0x8, R6 ;  /* 0x0000000809067825 */ /* 0x001fca00078e0006 */
[----:B------:R1:W-:Y:S02]  /*0a70*/  STG.E.64 desc[UR6][R6.64], R14 ;  /* 0x0000000e06007986 */ /* 0x0003e4000c101b06 */
.L_x_3491:
        /* <DEDUP_REMOVED lines=8> */
.L_x_3492:
[----:B------:R-:W-:Y:S05]  /*0b00*/  BSYNC B1 ;  /* 0x0000000000017941 */ /* 0x000fea0003800000 */
.L_x_3488:
[----:B------:R-:W-:-:S13]  /*0b10*/  ISETP.GE.AND P0, PT, R3, R2, PT ;  /* 0x000000020300720c */ /* 0x000fda0003f06270 */
[----:B012---:R-:W0:Y:S01]  /*0b20*/  @!P0 LDC.64 R6, c[0x0][0x228] ;  /* 0x00008a00ff068b82 */ /* 0x007e220000000a00 */
[----:B------:R-:W-:Y:S02]  /*0b30*/  @!P0 IMAD.IADD R9, R0, 0x1, R3 ;  /* 0x0000000100098824 */ /* 0x000fe400078e0203 */
[----:B------:R-:W-:Y:S02]  /*0b40*/  @!P0 VIADD R3, R3, 0x80 ;  /* 0x0000008003038836 */ /* 0x000fe40000000000 */
[----:B0-----:R-:W-:-:S05]  /*0b50*/  @!P0 IMAD.WIDE.U32 R6, R9, 0x8, R6 ;  /* 0x0000000809068825 */ /* 0x001fca00078e0006 */
[----:B------:R2:W-:Y:S02]  /*0b60*/  @!P0 STG.E.64 desc[UR6][R6.64], R18 ;  /* 0x0000001206008986 */ /* 0x0005e4000c101b06 */
.L_x_3493:
[----:B------:R-:W-:Y:S05]  /*0b70*/  BSYNC B0 ;  /* 0x0000000000007941 */ /* 0x000fea0003800000 */
.L_x_3487:
        /* <DEDUP_REMOVED lines=8> */
.L_x_3494:
        /* <DEDUP_REMOVED lines=16> */
.L_x_20525:


//--------------------- .text._ZN2at6native18elementwise_kernelILi128ELi4EZNS0_15gpu_kernel_implINS0_13AUnaryFunctorIlllZZZNS0_18rshift_kernel_cudaERNS_18TensorIteratorBaseEENKUlvE_clEvENKUlvE2_clEvEUlllE_EEEEvS5_RKT_EUliE_EEviT1_ --------------------------
	.section	.text._ZN2at6native18elementwise_kernelILi128ELi4EZNS0_15gpu_kernel_implINS0_13AUnaryFunctorIlllZZZNS0_18rshift_kernel_cudaERNS_18TensorIteratorBaseEENKUlvE_clEvENKUlvE2_clEvEUlllE_EEEEvS5_RKT_EUliE_EEviT1_,"ax",@progbits
	.align	128
        .global         _ZN2at6native18elementwise_kernelILi128ELi4EZNS0_15gpu_kernel_implINS0_13AUnaryFunctorIlllZZZNS0_18rshift_kernel_cudaERNS_18TensorIteratorBaseEENKUlvE_clEvENKUlvE2_clEvEUlllE_EEEEvS5_RKT_EUliE_EEviT1_
        .type           _ZN2at6native18elementwise_kernelILi128ELi4EZNS0_15gpu_kernel_implINS0_13AUnaryFunctorIlllZZZNS0_18rshift_kernel_cudaERNS_18TensorIteratorBaseEENKUlvE_clEvENKUlvE2_clEvEUlllE_EEEEvS5_RKT_EUliE_EEviT1_,@function
        .size           _ZN2at6native18elementwise_kernelILi128ELi4EZNS0_15gpu_kernel_implINS0_13AUnaryFunctorIlllZZZNS0_18rshift_kernel_cudaERNS_18TensorIteratorBaseEENKUlvE_clEvENKUlvE2_clEvEUlllE_EEEEvS5_RKT_EUliE_EEviT1_,(.L_x_20526 - _ZN2at6native18elementwise_kernelILi128ELi4EZNS0_15gpu_kernel_implINS0_13AUnaryFunctorIlllZZZNS0_18rshift_kernel_cudaERNS_18TensorIteratorBaseEENKUlvE_clEvENKUlvE2_clEvEUlllE_EEEEvS5_RKT_EUliE_EEviT1_)
        .other          _ZN2at6native18elementwise_kernelILi128ELi4EZNS0_15gpu_kernel_implINS0_13AUnaryFunctorIlllZZZNS0_18rshift_kernel_cudaERNS_18TensorIteratorBaseEENKUlvE_clEvENKUlvE2_clEvEUlllE_EEEEvS5_RKT_EUliE_EEviT1_,@"STO_CUDA_ENTRY STV_DEFAULT"
_ZN2at6native18elementwise_kernelILi128ELi4EZNS0_15gpu_kernel_implINS0_13AUnaryFunctorIlllZZZNS0_18rshift_kernel_cudaERNS_18TensorIteratorBaseEENKUlvE_clEvENKUlvE2_clEvEUlllE_EEEEvS5_RKT_EUliE_EEviT1_:
.text._ZN2at6native18elementwise_kernelILi128ELi4EZNS0_15gpu_kernel_implINS0_13AUnaryFunctorIlllZZZNS0_18rshift_kernel_cudaERNS_18TensorIteratorBaseEENKUlvE_clEvENKUlvE2_clEvEUlllE_EEEEvS5_RKT_EUliE_EEviT1_:
        /* <DEDUP_REMOVED lines=314> */
.L_x_3497:
        /* <DEDUP_REMOVED lines=21> */
.L_x_3501:
[----:B------:R0:W5:Y:S01]  /*14f0*/  LDG.E.U8 R2, desc[UR36][R4.64] ;  /* 0x0000002404027981 */ /* 0x000162000c1e1100 */
[----:B------:R-:W-:Y:S01]  /*1500*/  IMAD.MOV.U32 R3, RZ, RZ, RZ ;  /* 0x000000ffff037224 */ /* 0x000fe200078e00ff */
[----:B------:R-:W-:Y:S06]  /*1510*/  BRA `(.L_x_3503) ;  /* 0x0000000c00487947 */ /* 0x000fec0003800000 */
.L_x_3500:
        /* <DEDUP_REMOVED lines=8> */
.L_x_3505:
[----:B------:R-:W2:Y:S02]  /*15a0*/  LDG.E R2, desc[UR36][R4.64] ;  /* 0x0000002404027981 */ /* 0x000ea4000c1e1900 */
[----:B--2---:R-:W-:Y:S01]  /*15b0*/  SHF.R.S32.HI R3, RZ, 0x1f, R2 ;  /* 0x0000001fff037819 */ /* 0x004fe20000011402 */
[----:B------:R-:W-:Y:S06]  /*15c0*/  BRA `(.L_x_3503) ;  /* 0x0000000c001c7947 */ /* 0x000fec0003800000 */
.L_x_3504:
[----:B------:R-:W2:Y:S02]  /*15d0*/  LDG.E.S16 R2, desc[UR36][R4.64] ;  /* 0x0000002404027981 */ /* 0x000ea4000c1e1700 */
[----:B--2---:R-:W-:Y:S01]  /*15e0*/  SHF.R.S32.HI R3, RZ, 0x1f, R2 ;  /* 0x0000001fff037819 */ /* 0x004fe20000011402 */
[----:B------:R-:W-:Y:S06]  /*15f0*/  BRA `(.L_x_3503) ;  /* 0x0000000c00107947 */ /* 0x000fec0003800000 */
.L_x_3499:
        /* <DEDUP_REMOVED lines=9> */
.L_x_3507:
[----:B------:R-:W2:Y:S02]  /*1690*/  LDG.E.U16 R4, desc[UR36][R4.64] ;  /* 0x0000002404047981 */ /* 0x000ea4000c1e1500 */
[----:B--2---:R-:W-:-:S06]  /*16a0*/  HADD2.F32 R2, -RZ, R4.H0_H0 ;  /* 0x20000004ff027230 */ /* 0x004fcc0000004100 */
[----:B------:R-:W0:Y:S01]  /*16b0*/  F2I.S64.TRUNC R2, R2 ;  /* 0x0000000200027311 */ /* 0x000e22000020d900 */
[----:B------:R-:W-:Y:S05]  /*16c0*/  BRA `(.L_x_3503) ;  /* 0x0000000800dc7947 */ /* 0x000fea0003800000 */
.L_x_3506:
        /* <DEDUP_REMOVED lines=9> */
.L_x_3509:
[----:B------:R-:W2:Y:S02]  /*1760*/  LDG.E.U16 R4, desc[UR36][R4.64] ;  /* 0x0000002404047981 */ /* 0x000ea4000c1e1500 */
[----:B--2---:R-:W-:-:S06]  /*1770*/  HADD2.F32 R2, -RZ, R4.H0_H0 ;  /* 0x20000004ff027230 */ /* 0x004fcc0000004100 */
[----:B------:R-:W0:Y:S01]  /*1780*/  F2I.S64.TRUNC R2, R2 ;  /* 0x0000000200027311 */ /* 0x000e22000020d900 */
[----:B------:R-:W-:Y:S05]  /*1790*/  BRA `(.L_x_3503) ;  /* 0x0000000800a87947 */ /* 0x000fea0003800000 */
.L_x_3508:
[----:B------:R-:W2:Y:S02]  /*17a0*/  LDG.E.64 R2, desc[UR36][R4.64] ;  /* 0x0000002404027981 */ /* 0x000ea4000c1e1b00 */
[----:B--2---:R-:W0:Y:S01]  /*17b0*/  F2I.S64.F64.TRUNC R2, R2 ;  /* 0x0000000200027311 */ /* 0x004e22000030d900 */
[----:B------:R-:W-:Y:S05]  /*17c0*/  BRA `(.L_x_3503) ;  /* 0x00000008009c7947 */ /* 0x000fea0003800000 */
.L_x_3498:
        /* <DEDUP_REMOVED lines=13> */
.L_x_3512:
[----:B------:R-:W2:Y:S02]  /*18a0*/  LDG.E.64 R2, desc[UR36][R4.64] ;  /* 0x0000002404027981 */ /* 0x000ea4000c1e1b00 */
[----:B--2---:R-:W0:Y:S01]  /*18b0*/  F2I.S64.F64.TRUNC R2, R2 ;  /* 0x0000000200027311 */ /* 0x004e22000030d900 */
[----:B------:R-:W-:Y:S05]  /*18c0*/  BRA `(.L_x_3503) ;  /* 0x00000008005c7947 */ /* 0x000fea0003800000 */
.L_x_3511:
        /* <DEDUP_REMOVED lines=27> */
.L_x_3514:
        /* <DEDUP_REMOVED lines=14> */
.L_x_3513:
[----:B------:R-:W2:Y:S02]  /*1b60*/  LDG.E.U16 R2, desc[UR36][R4.64] ;  /* 0x0000002404027981 */ /* 0x000ea4000c1e1500 */
[----:B--2---:R-:W-:-:S06]  /*1b70*/  IMAD.U32 R2, R2, 0x10000, RZ ;  /* 0x0001000002027824 */ /* 0x004fcc00078e00ff */
[----:B------:R-:W0:Y:S01]  /*1b80*/  F2I.S64.TRUNC R2, R2 ;  /* 0x0000000200027311 */ /* 0x000e22000020d900 */
[----:B------:R-:W-:Y:S05]  /*1b90*/  BRA `(.L_x_3503) ;  /* 0x0000000400a87947 */ /* 0x000fea0003800000 */
.L_x_3510:
        /* <DEDUP_REMOVED lines=11> */
.L_x_3517:
        /* <DEDUP_REMOVED lines=21> */
.L_x_3521:
[----:B------:R-:W-:Y:S05]  /*1da0*/  BSYNC B1 ;  /* 0x0000000000017941 */ /* 0x000fea0003800000 */
.L_x_3520:
[----:B------:R-:W-:Y:S01]  /*1db0*/  IMAD.SHL.U32 R2, R2, 0x100000, RZ ;  /* 0x0010000002027824 */ /* 0x000fe200078e00ff */
[----:B------:R-:W-:-:S04]  /*1dc0*/  LEA R3, R0, 0x3b800000, 0x17 ;  /* 0x3b80000000037811 */ /* 0x000fc800078eb8ff */
[----:B------:R-:W-:-:S07]  /*1dd0*/  LOP3.LUT R2, R3, R2, R4, 0xfe, !PT ;  /* 0x0000000203027212 */ /* 0x000fce00078efe04 */
.L_x_3519:
[----:B------:R-:W-:Y:S05]  /*1de0*/  BSYNC B0 ;  /* 0x0000000000007941 */ /* 0x000fea0003800000 */
.L_x_3518:
[----:B------:R-:W1:Y:S01]  /*1df0*/  F2I.S64.TRUNC R2, R2 ;  /* 0x0000000200027311 */ /* 0x000e62000020d900 */
[----:B------:R-:W-:Y:S05]  /*1e00*/  BRA `(.L_x_3503) ;  /* 0x00000004000c7947 */ /* 0x000fea0003800000 */
.L_x_3516:
        /* <DEDUP_REMOVED lines=21> */
.L_x_3525:
[----:B------:R-:W-:Y:S05]  /*1f60*/  BSYNC B1 ;  /* 0x0000000000017941 */ /* 0x000fea0003800000 */
.L_x_3524:
[----:B------:R-:W-:Y:S01]  /*1f70*/  IMAD.SHL.U32 R2, R2, 0x200000, RZ ;  /* 0x0020000002027824 */ /* 0x000fe200078e00ff */
[----:B------:R-:W-:-:S04]  /*1f80*/  LEA R3, R0, 0x37800000, 0x17 ;  /* 0x3780000000037811 */ /* 0x000fc800078eb8ff */
[----:B------:R-:W-:-:S07]  /*1f90*/  LOP3.LUT R2, R3, R2, R4, 0xfe, !PT ;  /* 0x0000000203027212 */ /* 0x000fce00078efe04 */
.L_x_3523:
[----:B------:R-:W-:Y:S05]  /*1fa0*/  BSYNC B0 ;  /* 0x0000000000007941 */ /* 0x000fea0003800000 */
.L_x_3522:
[----:B------:R-:W2:Y:S01]  /*1fb0*/  F2I.S64.TRUNC R2, R2 ;  /* 0x0000000200027311 */ /* 0x000ea2000020d900 */
[----:B------:R-:W-:Y:S05]  /*1fc0*/  BRA `(.L_x_3503) ;  /* 0x00000000009c7947 */ /* 0x000fea0003800000 */
.L_x_3515:
        /* <DEDUP_REMOVED lines=14> */
.L_x_3529:
[----:B------:R-:W-:Y:S05]  /*20b0*/  BSYNC B0 ;  /* 0x0000000000007941 */ /* 0x000fea0003800000 */
.L_x_3528:
[----:B------:R-:W4:Y:S01]  /*20c0*/  F2I.S64.TRUNC R2, R2 ;  /* 0x0000000200027311 */ /* 0x000f22000020d900 */
[----:B------:R-:W-:Y:S05]  /*20d0*/  BRA `(.L_x_3503) ;  /* 0x0000000000587947 */ /* 0x000fea0003800000 */
.L_x_3502:
        /* <DEDUP_REMOVED lines=16> */
.L_x_3530:
[----:B------:R-:W-:Y:S01]  /*21e0*/  CS2R R2, SRZ ;  /* 0x0000000000027805 */ /* 0x000fe2000001ff00 */
[----:B------:R-:W-:Y:S06]  /*21f0*/  BRA `(.L_x_3503) ;  /* 0x0000000000107947 */ /* 0x000fec0003800000 */
.L_x_3527:
[----:B------:R0:W5:Y:S01]  /*2200*/  LDG.E.64 R2, desc[UR36][R4.64] ;  /* 0x0000002404027981 */ /* 0x000162000c1e1b00 */
[----:B------:R-:W-:Y:S05]  /*2210*/  BRA `(.L_x_3503) ;  /* 0x0000000000087947 */ /* 0x000fea0003800000 */
.L_x_3526:
[----:B------:R3:W5:Y:S01]  /*2220*/  LDG.E R2, desc[UR36][R4.64] ;  /* 0x0000002404027981 */ /* 0x000762000c1e1900 */
[----:B------:R-:W-:-:S07]  /*2230*/  IMAD.MOV.U32 R3, RZ, RZ, RZ ;  /* 0x000000ffff037224 */ /* 0x000fce00078e00ff */
.L_x_3503:
[----:B------:R-:W3:Y:S01]  /*2240*/  LDC.U8 R6, c[0x0][0x430] ;  /* 0x00010c00ff067b82 */ /* 0x000ee20000000000 */
[----:B012-45:R-:W-:-:S04]  /*2250*/  ISETP.LT.U32.AND P0, PT, R2, 0x3f, PT ;  /* 0x0000003f0200780c */ /* 0x037fc80003f01070 */
[----:B------:R-:W-:-:S03]  /*2260*/  ISETP.LT.U32.AND.EX P0, PT, R3, RZ, PT, P0 ;  /* 0x000000ff0300720c */ /* 0x000fc60003f01100 */
[----:B---3--:R-:W0:Y:S01]  /*2270*/  LDC.64 R4, c[0x0][0x428] ;  /* 0x00010a00ff047b82 */ /* 0x008e220000000a00 */
[----:B------:R-:W-:Y:S02]  /*2280*/  SEL R2, R2, 0x3f, P0 ;  /* 0x0000003f02027807 */ /* 0x000fe40000000000 */
[----:B------:R-:W-:-:S04]  /*2290*/  PRMT R0, R6, 0x9910, RZ ;  /* 0x0000991006007816 */ /* 0x000fc800000000ff */
[----:B------:R-:W-:Y:S02]  /*22a0*/  ISETP.GT.AND P0, PT, R0, 0x9, PT ;  /* 0x000000090000780c */ /* 0x000fe40003f04270 */
[-CC-:B0-----:R-:W-:Y:S02]  /*22b0*/  SHF.R.S64 R7, R4, R2.reuse, R5.reuse ;  /* 0x0000000204077219 */ /* 0x181fe40000001005 */
[----:B------:R-:W-:-:S03]  /*22c0*/  SHF.R.S32.HI R3, RZ, R2, R5 ;  /* 0x00000002ff037219 */ /* 0x000fc60000011405 */
[----:B------:R-:W-:-:S06]  /*22d0*/  IMAD.MOV.U32 R2, RZ, RZ, R7 ;  /* 0x000000ffff027224 */ /* 0x000fcc00078e0007 */
        /* <DEDUP_REMOVED lines=11> */
.L_x_3534:
[----:B------:R3:W-:Y:S01]  /*2390*/  STG.E.U8 desc[UR36][R16.64], R7 ;  /* 0x0000000710007986 */ /* 0x0007e2000c101124 */
[----:B------:R-:W-:Y:S05]  /*23a0*/  BRA `(.L_x_3536) ;  /* 0x0000000c00507947 */ /* 0x000fea0003800000 */
.L_x_3533:
        /* <DEDUP_REMOVED lines=8> */
.L_x_3538:
[----:B------:R1:W-:Y:S01]  /*2430*/  STG.E desc[UR36][R16.64], R7 ;  /* 0x0000000710007986 */ /* 0x0003e2000c101924 */
[----:B------:R-:W-:Y:S05]  /*2440*/  BRA `(.L_x_3536) ;  /* 0x0000000c00287947 */ /* 0x000fea0003800000 */
.L_x_3537:
[----:B------:R2:W-:Y:S01]  /*2450*/  STG.E.U16 desc[UR36][R16.64], R7 ;  /* 0x0000000710007986 */ /* 0x0005e2000c101524 */
[----:B------:R-:W-:Y:S05]  /*2460*/  BRA `(.L_x_3536) ;  /* 0x0000000c00207947 */ /* 0x000fea0003800000 */
.L_x_3532:
        /* <DEDUP_REMOVED lines=9> */
.L_x_3540:
[----:B------:R-:W0:Y:S02]  /*2500*/  I2F.S64 R0, R2 ;  /* 0x0000000200007312 */ /* 0x000e240000301400 */
[----:B0-----:R-:W-:-:S05]  /*2510*/  F2FP.F16.F32.PACK_AB R0, RZ, R0 ;  /* 0x00000000ff00723e */ /* 0x001fca00000000ff */
[----:B------:R0:W-:Y:S01]  /*2520*/  STG.E.U16 desc[UR36][R16.64], R0 ;  /* 0x0000000010007986 */ /* 0x0001e2000c101524 */
[----:B------:R-:W-:Y:S05]  /*2530*/  BRA `(.L_x_3536) ;  /* 0x0000000800ec7947 */ /* 0x000fea0003800000 */
.L_x_3539:
        /* <DEDUP_REMOVED lines=10> */
.L_x_3542:
[----:B------:R-:W0:Y:S02]  /*25e0*/  I2F.S64 R2, R2 ;  /* 0x0000000200027312 */ /* 0x000e240000301400 */
[----:B0-----:R-:W-:-:S04]  /*25f0*/  F2FP.F16.F32.PACK_AB R3, RZ, R2 ;  /* 0x00000002ff03723e */ /* 0x001fc800000000ff */
[----:B------:R-:W-:-:S05]  /*2600*/  PRMT R3, R3, 0x5410, RZ ;  /* 0x0000541003037816 */ /* 0x000fca00000000ff */
[----:B------:R0:W-:Y:S01]  /*2610*/  STG.E desc[UR36][R16.64], R3 ;  /* 0x0000000310007986 */ /* 0x0001e2000c101924 */
[----:B------:R-:W-:Y:S05]  /*2620*/  BRA `(.L_x_3536) ;  /* 0x0000000800b07947 */ /* 0x000fea0003800000 */
.L_x_3541:
[----:B------:R-:W0:Y:S02]  /*2630*/  I2F.F64.S64 R2, R2 ;  /* 0x0000000200027312 */ /* 0x000e240000301c00 */
[----:B0-----:R0:W-:Y:S01]  /*2640*/  STG.E.64 desc[UR36][R16.64], R2 ;  /* 0x0000000210007986 */ /* 0x0011e2000c101b24 */
[----:B------:R-:W-:Y:S05]  /*2650*/  BRA `(.L_x_3536) ;  /* 0x0000000800a47947 */ /* 0x000fea0003800000 */
.L_x_3531:
        /* <DEDUP_REMOVED lines=13> */
.L_x_3545:
[----:B------:R-:W0:Y:S01]  /*2730*/  I2F.F64.S64 R4, R2 ;  /* 0x0000000200047312 */ /* 0x000e220000301c00 */
[----:B------:R-:W-:-:S05]  /*2740*/  CS2R R6, SRZ ;  /* 0x0000000000067805 */ /* 0x000fca000001ff00 */
[----:B0-----:R0:W-:Y:S01]  /*2750*/  STG.E.128 desc[UR36][R16.64], R4 ;  /* 0x0000000410007986 */ /* 0x0011e2000c101d24 */
[----:B------:R-:W-:Y:S05]  /*2760*/  BRA `(.L_x_3536) ;  /* 0x0000000800607947 */ /* 0x000fea0003800000 */
.L_x_3544:
        /* <DEDUP_REMOVED lines=21> */
.L_x_3549:
[----:B------:R-:W-:Y:S05]  /*28c0*/  BSYNC B0 ;  /* 0x0000000000007941 */ /* 0x000fea0003800000 */
.L_x_3548:
[----:B------:R-:W-:-:S05]  /*28d0*/  LOP3.LUT R5, R0, R5, RZ, 0xfc, !PT ;  /* 0x0000000500057212 */ /* 0x000fca00078efcff */
[----:B------:R0:W-:Y:S01]  /*28e0*/  STG.E.U8 desc[UR36][R16.64], R5 ;  /* 0x0000000510007986 */ /* 0x0001e2000c101124 */
[----:B------:R-:W-:Y:S05]  /*28f0*/  BRA `(.L_x_3536) ;  /* 0x0000000400fc7947 */ /* 0x000fea0003800000 */
.L_x_3547:
        /* <DEDUP_REMOVED lines=13> */
.L_x_3551:
[----:B------:R-:W-:Y:S01]  /*29d0*/  IMAD.MOV.U32 R0, RZ, RZ, 0x7f ;  /* 0x0000007fff007424 */ /* 0x000fe200078e00ff */
[----:B------:R-:W-:-:S04]  /*29e0*/  ISETP.GT.U32.AND P0, PT, R4, 0x7f800000, PT ;  /* 0x7f8000000400780c */ /* 0x000fc80003f04070 */
[----:B------:R-:W-:-:S09]  /*29f0*/  SEL R0, R0, 0x7c, P0 ;  /* 0x0000007c00007807 */ /* 0x000fd20000000000 */
.L_x_3552:
[----:B------:R-:W-:Y:S05]  /*2a00*/  BSYNC B0 ;  /* 0x0000000000007941 */ /* 0x000fea0003800000 */
.L_x_3550:
[----:B------:R-:W-:-:S04]  /*2a10*/  LOP3.LUT R2, R3, 0x80000000, RZ, 0xc0, !PT ;  /* 0x8000000003027812 */ /* 0x000fc800078ec0ff */
[----:B------:R-:W-:-:S04]  /*2a20*/  SHF.R.U32.HI R3, RZ, 0x18, R2 ;  /* 0x00000018ff037819 */ /* 0x000fc80000011602 */
[----:B------:R-:W-:-:S05]  /*2a30*/  LOP3.LUT R3, R0, R3, RZ, 0xfc, !PT ;  /* 0x0000000300037212 */ /* 0x000fca00078efcff */
[----:B------:R0:W-:Y:S01]  /*2a40*/  STG.E.U8 desc[UR36][R16.64], R3 ;  /* 0x0000000310007986 */ /* 0x0001e2000c101124 */
[----:B------:R-:W-:Y:S05]  /*2a50*/  BRA `(.L_x_3536) ;  /* 0x0000000400a47947 */ /* 0x000fea0003800000 */
.L_x_3546:
[----:B------:R-:W0:Y:S02]  /*2a60*/  I2F.S64 R0, R2 ;  /* 0x0000000200007312 */ /* 0x000e240000301400 */
[----:B0-----:R-:W-:-:S05]  /*2a70*/  F2FP.BF16.F32.PACK_AB R0, RZ, R0 ;  /* 0x00000000ff00723e */ /* 0x001fca00000010ff */
[----:B------:R0:W-:Y:S01]  /*2a80*/  STG.E.U16 desc[UR36][R16.64], R0 ;  /* 0x0000000010007986 */ /* 0x0001e2000c101524 */
[----:B------:R-:W-:Y:S05]  /*2a90*/  BRA `(.L_x_3536) ;  /* 0x0000000400947947 */ /* 0x000fea0003800000 */
.L_x_3543:
        /* <DEDUP_REMOVED lines=10> */
.L_x_3555:
        /* <DEDUP_REMOVED lines=17> */
.L_x_3558:
[----:B------:R-:W-:-:S04]  /*2c50*/  LOP3.LUT R2, R3, 0x80000000, RZ, 0xc0, !PT ;  /* 0x8000000003027812 */ /* 0x000fc800078ec0ff */
[----:B------:R-:W-:-:S04]  /*2c60*/  SHF.R.U32.HI R3, RZ, 0x18, R2 ;  /* 0x00000018ff037819 */ /* 0x000fc80000011602 */
[----:B------:R-:W-:-:S04]  /*2c70*/  LOP3.LUT R0, R0, R3, RZ, 0xfc, !PT ;  /* 0x0000000300007212 */ /* 0x000fc800078efcff */
[----:B------:R-:W-:-:S07]  /*2c80*/  PRMT R8, R0, 0x7610, R8 ;  /* 0x0000761000087816 */ /* 0x000fce0000000008 */
.L_x_3557:
[----:B------:R-:W-:Y:S05]  /*2c90*/  BSYNC B0 ;  /* 0x0000000000007941 */ /* 0x000fea0003800000 */
.L_x_3556:
[----:B------:R0:W-:Y:S01]  /*2ca0*/  STG.E.U8 desc[UR36][R16.64], R8 ;  /* 0x0000000810007986 */ /* 0x0001e2000c101124 */
[----:B------:R-:W-:Y:S05]  /*2cb0*/  BRA `(.L_x_3536) ;  /* 0x00000004000c7947 */ /* 0x000fea0003800000 */
.L_x_3554:
        /* <DEDUP_REMOVED lines=17> */
.L_x_3561:
[----:B------:R-:W-:-:S04]  /*2dd0*/  LOP3.LUT R2, R3, 0x80000000, RZ, 0xc0, !PT ;  /* 0x8000000003027812 */ /* 0x000fc800078ec0ff */
[----:B------:R-:W-:-:S04]  /*2de0*/  SHF.R.U32.HI R3, RZ, 0x18, R2 ;  /* 0x00000018ff037819 */ /* 0x000fc80000011602 */
[----:B------:R-:W-:-:S04]  /*2df0*/  LOP3.LUT R0, R0, R3, RZ, 0xfc, !PT ;  /* 0x0000000300007212 */ /* 0x000fc800078efcff */
[----:B------:R-:W-:-:S07]  /*2e00*/  PRMT R8, R0, 0x7610, R8 ;  /* 0x0000761000087816 */ /* 0x000fce0000000008 */
.L_x_3560:
[----:B------:R-:W-:Y:S05]  /*2e10*/  BSYNC B0 ;  /* 0x0000000000007941 */ /* 0x000fea0003800000 */
.L_x_3559:
[----:B------:R0:W-:Y:S01]  /*2e20*/  STG.E.U8 desc[UR36][R16.64], R8 ;  /* 0x0000000810007986 */ /* 0x0001e2000c101124 */
[----:B------:R-:W-:Y:S05]  /*2e30*/  BRA `(.L_x_3536) ;  /* 0x0000000000ac7947 */ /* 0x000fea0003800000 */
.L_x_3553:
        /* <DEDUP_REMOVED lines=23> */
.L_x_3535:
        /* <DEDUP_REMOVED lines=16> */
.L_x_3564:
[----:B------:R-:W-:Y:S05]  /*30b0*/  BRA `(.L_x_3536) ;  /* 0x00000000000c7947 */ /* 0x000fea0003800000 */
.L_x_3563:
[----:B------:R0:W-:Y:S01]  /*30c0*/  STG.E.64 desc[UR36][R16.64], R2 ;  /* 0x0000000210007986 */ /* 0x0001e2000c101b24 */
[----:B------:R-:W-:Y:S05]  /*30d0*/  BRA `(.L_x_3536) ;  /* 0x0000000000047947 */ /* 0x000fea0003800000 */
.L_x_3562:
[----:B------:R0:W-:Y:S02]  /*30e0*/  STG.E desc[UR36][R16.64], R7 ;  /* 0x0000000710007986 */ /* 0x0001e4000c101924 */
.L_x_3536:
[----:B------:R-:W-:-:S04]  /*30f0*/  IMAD R18, R23, 0x200, R18 ;  /* 0x0000020017127824 */ /* 0x000fc800078e0212 */
[----:B------:R-:W-:-:S07]  /*3100*/  VIADD R19, R18, 0x80 ;  /* 0x0000008012137836 */ /* 0x000fce0000000000 */
.L_x_3496:
[----:B------:R-:W-:Y:S05]  /*3110*/  BSYNC B6 ;  /* 0x0000000000067941 */ /* 0x000fea0003800000 */
.L_x_3495:
        /* <DEDUP_REMOVED lines=307> */
.L_x_3567:
        /* <DEDUP_REMOVED lines=21> */
.L_x_3571:
[----:B------:R0:W5:Y:S01]  /*45a0*/  LDG.E.U8 R2, desc[UR36][R4.64] ;  /* 0x0000002404027981 */ /* 0x000162000c1e1100 */
[----:B------:R-:W-:Y:S01]  /*45b0*/  IMAD.MOV.U32 R3, RZ, RZ, RZ ;  /* 0x000000ffff037224 */ /* 0x000fe200078e00ff */
[----:B------:R-:W-:Y:S06]  /*45c0*/  BRA `(.L_x_3573) ;  /* 0x0000000c00487947 */ /* 0x000fec0003800000 */
.L_x_3570:
        /* <DEDUP_REMOVED lines=8> */
.L_x_3575:
[----:B------:R-:W2:Y:S02]  /*4650*/  LDG.E R2, desc[UR36][R4.64] ;  /* 0x0000002404027981 */ /* 0x000ea4000c1e1900 */
[----:B--2---:R-:W-:Y:S01]  /*4660*/  SHF.R.S32.HI R3, RZ, 0x1f, R2 ;  /* 0x0000001fff037819 */ /* 0x004fe20000011402 */
[----:B------:R-:W-:Y:S06]  /*4670*/  BRA `(.L_x_3573) ;  /* 0x0000000c001c7947 */ /* 0x000fec0003800000 */
.L_x_3574:
[----:B------:R-:W2:Y:S02]  /*4680*/  LDG.E.S16 R2, desc[UR36][R4.64] ;  /* 0x0000002404027981 */ /* 0x000ea4000c1e1700 */
[----:B--2---:R-:W-:Y:S01]  /*4690*/  SHF.R.S32.HI R3, RZ, 0x1f, R2 ;  /* 0x0000001fff037819 */ /* 0x004fe20000011402 */
[----:B------:R-:W-:Y:S06]  /*46a0*/  BRA `(.L_x_3573) ;  /* 0x0000000c00107947 */ /* 0x000fec0003800000 */
.L_x_3569:
        /* <DEDUP_REMOVED lines=9> */
.L_x_3577:
[----:B------:R-:W2:Y:S02]  /*4740*/  LDG.E.U16 R4, desc[UR36][R4.64] ;  /* 0x0000002404047981 */ /* 0x000ea4000c1e1500 */
[----:B--2---:R-:W-:-:S06]  /*4750*/  HADD2.F32 R2, -RZ, R4.H0_H0 ;  /* 0x20000004ff027230 */ /* 0x004fcc0000004100 */
[----:B------:R-:W0:Y:S01]  /*4760*/  F2I.S64.TRUNC R2, R2 ;  /* 0x0000000200027311 */ /* 0x000e22000020d900 */
[----:B------:R-:W-:Y:S05]  /*4770*/  BRA `(.L_x_3573) ;  /* 0x0000000800dc7947 */ /* 0x000fea0003800000 */
.L_x_3576:
        /* <DEDUP_REMOVED lines=9> */
.L_x_3579:
[----:B------:R-:W2:Y:S02]  /*4810*/  LDG.E.U16 R4, desc[UR36][R4.64] ;  /* 0x0000002404047981 */ /* 0x000ea4000c1e1500 */
[----:B--2---:R-:W-:-:S06]  /*4820*/  HADD2.F32 R2, -RZ, R4.H0_H0 ;  /* 0x20000004ff027230 */ /* 0x004fcc0000004100 */
[----:B------:R-:W0:Y:S01]  /*4830*/  F2I.S64.TRUNC R2, R2 ;  /* 0x0000000200027311 */ /* 0x000e22000020d900 */
[----:B------:R-:W-:Y:S05]  /*4840*/  BRA `(.L_x_3573) ;  /* 0x0000000800a87947 */ /* 0x000fea0003800000 */
.L_x_3578:
[----:B------:R-:W2:Y:S02]  /*4850*/  LDG.E.64 R2, desc[UR36][R4.64] ;  /* 0x0000002404027981 */ /* 0x000ea4000c1e1b00 */
[----:B--2---:R-:W0:Y:S01]  /*4860*/  F2I.S64.F64.TRUNC R2, R2 ;  /* 0x0000000200027311 */ /* 0x004e22000030d900 */
[----:B------:R-:W-:Y:S05]  /*4870*/  BRA `(.L_x_3573) ;  /* 0x00000008009c7947 */ /* 0x000fea0003800000 */
.L_x_3568:
        /* <DEDUP_REMOVED lines=13> */
.L_x_3582:
[----:B------:R-:W2:Y:S02]  /*4950*/  LDG.E.64 R2, desc[UR36][R4.64] ;  /* 0x0000002404027981 */ /* 0x000ea4000c1e1b00 */
[----:B--2---:R-:W0:Y:S01]  /*4960*/  F2I.S64.F64.TRUNC R2, R2 ;  /* 0x0000000200027311 */ /* 0x004e22000030d900 */
[----:B------:R-:W-:Y:S05]  /*4970*/  BRA `(.L_x_3573) ;  /* 0x00000008005c7947 */ /* 0x000fea0003800000 */
.L_x_3581:
        /* <DEDUP_REMOVED lines=27> */
.L_x_3584:
        /* <DEDUP_REMOVED lines=14> */
.L_x_3583:
[----:B------:R-:W2:Y:S02]  /*4c10*/  LDG.E.U16 R2, desc[UR36][R4.64] ;  /* 0x0000002404027981 */ /* 0x000ea4000c1e1500 */
[----:B--2---:R-:W-:-:S06]  /*4c20*/  IMAD.U32 R2, R2, 0x10000, RZ ;  /* 0x0001000002027824 */ /* 0x004fcc00078e00ff */
[----:B------:R-:W0:Y:S01]  /*4c30*/  F2I.S64.TRUNC R2, R2 ;  /* 0x0000000200027311 */ /* 0x000e22000020d900 */
[----:B------:R-:W-:Y:S05]  /*4c40*/  BRA `(.L_x_3573) ;  /* 0x0000000400a87947 */ /* 0x000fea0003800000 */
.L_x_3580:
        /* <DEDUP_REMOVED lines=11> */
.L_x_3587:
        /* <DEDUP_REMOVED lines=21> */
.L_x_3591:
[----:B------:R-:W-:Y:S05]  /*4e50*/  BSYNC B1 ;  /* 0x0000000000017941 */ /* 0x000fea0003800000 */
.L_x_3590:
[----:B------:R-:W-:Y:S01]  /*4e60*/  IMAD.SHL.U32 R2, R2, 0x100000, RZ ;  /* 0x0010000002027824 */ /* 0x000fe200078e00ff */
[----:B------:R-:W-:-:S04]  /*4e70*/  LEA R3, R0, 0x3b800000, 0x17 ;  /* 0x3b80000000037811 */ /* 0x000fc800078eb8ff */
[----:B------:R-:W-:-:S07]  /*4e80*/  LOP3.LUT R2, R3, R2, R4, 0xfe, !PT ;  /* 0x0000000203027212 */ /* 0x000fce00078efe04 */
.L_x_3589:
[----:B------:R-:W-:Y:S05]  /*4e90*/  BSYNC B0 ;  /* 0x0000000000007941 */ /* 0x000fea0003800000 */
.L_x_3588:
[----:B------:R-:W1:Y:S01]  /*4ea0*/  F2I.S64.TRUNC R2, R2 ;  /* 0x0000000200027311 */ /* 0x000e62000020d900 */
[----:B------:R-:W-:Y:S05]  /*4eb0*/  BRA `(.L_x_3573) ;  /* 0x00000004000c7947 */ /* 0x000fea0003800000 */
.L_x_3586:
        /* <DEDUP_REMOVED lines=21> */
.L_x_3595:
[----:B------:R-:W-:Y:S05]  /*5010*/  BSYNC B1 ;  /* 0x0000000000017941 */ /* 0x000fea0003800000 */
.L_x_3594:
[----:B------:R-:W-:Y:S01]  /*5020*/  IMAD.SHL.U32 R2, R2, 0x200000, RZ ;  /* 0x0020000002027824 */ /* 0x000fe200078e00ff */
[----:B------:R-:W-:-:S04]  /*5030*/  LEA R3, R0, 0x37800000, 0x17 ;  /* 0x3780000000037811 */ /* 0x000fc800078eb8ff */
[----:B------:R-:W-:-:S07]  /*5040*/  LOP3.LUT R2, R3, R2, R4, 0xfe, !PT ;  /* 0x0000000203027212 */ /* 0x000fce00078efe04 */
.L_x_3593:
[----:B------:R-:W-:Y:S05]  /*5050*/  BSYNC B0 ;  /* 0x0000000000007941 */ /* 0x000fea0003800000 */
.L_x_3592:
[----:B------:R-:W2:Y:S01]  /*5060*/  F2I.S64.TRUNC R2, R2 ;  /* 0x0000000200027311 */ /* 0x000ea2000020d900 */
[----:B------:R-:W-:Y:S05]  /*5070*/  BRA `(.L_x_3573) ;  /* 0x00000000009c7947 */ /* 0x000fea0003800000 */
.L_x_3585:
        /* <DEDUP_REMOVED lines=14> */
.L_x_3599:
[----:B------:R-:W-:Y:S05]  /*5160*/  BSYNC B0 ;  /* 0x0000000000007941 */ /* 0x000fea0003800000 */
.L_x_3598:
[----:B------:R-:W0:Y:S01]  /*5170*/  F2I.S64.TRUNC R2, R2 ;  /* 0x0000000200027311 */ /* 0x000e22000020d900 */
[----:B------:R-:W-:Y:S05]  /*5180*/  BRA `(.L_x_3573) ;  /* 0x0000000000587947 */ /* 0x000fea0003800000 */
.L_x_3572:
        /* <DEDUP_REMOVED lines=16> */
.L_x_3600:
[----:B------:R-:W-:Y:S01]  /*5290*/  CS2R R2, SRZ ;  /* 0x0000000000027805 */ /* 0x000fe2000001ff00 */
[----:B------:R-:W-:Y:S06]  /*52a0*/  BRA `(.L_x_3573) ;  /* 0x0000000000107947 */ /* 0x000fec0003800000 */
.L_x_3597:
[----:B------:R4:W5:Y:S01]  /*52b0*/  LDG.E.64 R2, desc[UR36][R4.64] ;  /* 0x0000002404027981 */ /* 0x000962000c1e1b00 */
[----:B------:R-:W-:Y:S05]  /*52c0*/  BRA `(.L_x_3573) ;  /* 0x0000000000087947 */ /* 0x000fea0003800000 */
.L_x_3596:
[----:B------:R3:W5:Y:S01]  /*52d0*/  LDG.E R2, desc[UR36][R4.64] ;  /* 0x0000002404027981 */ /* 0x000762000c1e1900 */
[----:B------:R-:W-:-:S07]  /*52e0*/  IMAD.MOV.U32 R3, RZ, RZ, RZ ;  /* 0x000000ffff037224 */ /* 0x000fce00078e00ff */
.L_x_3573:
[----:B0--34-:R-:W0:Y:S01]  /*52f0*/  LDC.U8 R4, c[0x0][0x430] ;  /* 0x00010c00ff047b82 */ /* 0x019e220000000000 */
[----:B-12--5:R-:W-:-:S04]  /*5300*/  ISETP.LT.U32.AND P0, PT, R2, 0x3f, PT ;  /* 0x0000003f0200780c */ /* 0x026fc80003f01070 */
[----:B------:R-:W-:-:S03]  /*5310*/  ISETP.LT.U32.AND.EX P0, PT, R3, RZ, PT, P0 ;  /* 0x000000ff0300720c */ /* 0x000fc60003f01100 */
[----:B------:R-:W1:Y:S01]  /*5320*/  LDC.64 R6, c[0x0][0x428] ;  /* 0x00010a00ff067b82 */ /* 0x000e620000000a00 */
[----:B------:R-:W-:Y:S02]  /*5330*/  SEL R2, R2, 0x3f, P0 ;  /* 0x0000003f02027807 */ /* 0x000fe40000000000 */
[----:B0-----:R-:W-:-:S04]  /*5340*/  PRMT R0, R4, 0x9910, RZ ;  /* 0x0000991004007816 */ /* 0x001fc800000000ff */
[----:B------:R-:W-:Y:S02]  /*5350*/  ISETP.GT.AND P0, PT, R0, 0x9, PT ;  /* 0x000000090000780c */ /* 0x000fe40003f04270 */
[-CC-:B-1----:R-:W-:Y:S02]  /*5360*/  SHF.R.S64 R5, R6, R2.reuse, R7.reuse ;  /* 0x0000000206057219 */ /* 0x182fe40000001007 */
        /* <DEDUP_REMOVED lines=13> */
.L_x_3604:
[----:B------:R0:W-:Y:S01]  /*5440*/  STG.E.U8 desc[UR36][R16.64], R5 ;  /* 0x0000000510007986 */ /* 0x0001e2000c101124 */
[----:B------:R-:W-:Y:S05]  /*5450*/  BRA `(.L_x_3606) ;  /* 0x0000000c00507947 */ /* 0x000fea0003800000 */
.L_x_3603:
        /* <DEDUP_REMOVED lines=8> */
.L_x_3608:
[----:B------:R0:W-:Y:S01]  /*54e0*/  STG.E desc[UR36][R16.64], R5 ;  /* 0x0000000510007986 */ /* 0x0001e2000c101924 */
[----:B------:R-:W-:Y:S05]  /*54f0*/  BRA `(.L_x_3606) ;  /* 0x0000000c00287947 */ /* 0x000fea0003800000 */
.L_x_3607:
[----:B------:R0:W-:Y:S01]  /*5500*/  STG.E.U16 desc[UR36][R16.64], R5 ;  /* 0x0000000510007986 */ /* 0x0001e2000c101524 */
[----:B------:R-:W-:Y:S05]  /*5510*/  BRA `(.L_x_3606) ;  /* 0x0000000c00207947 */ /* 0x000fea0003800000 */
.L_x_3602:
        /* <DEDUP_REMOVED lines=9> */
.L_x_3610:
[----:B------:R-:W0:Y:S02]  /*55b0*/  I2F.S64 R0, R2 ;  /* 0x0000000200007312 */ /* 0x000e240000301400 */
[----:B0-----:R-:W-:-:S05]  /*55c0*/  F2FP.F16.F32.PACK_AB R0, RZ, R0 ;  /* 0x00000000ff00723e */ /* 0x001fca00000000ff */
[----:B------:R0:W-:Y:S01]  /*55d0*/  STG.E.U16 desc[UR36][R16.64], R0 ;  /* 0x0000000010007986 */ /* 0x0001e2000c101524 */
[----:B------:R-:W-:Y:S05]  /*55e0*/  BRA `(.L_x_3606) ;  /* 0x0000000800ec7947 */ /* 0x000fea0003800000 */
.L_x_3609:
        /* <DEDUP_REMOVED lines=10> */
.L_x_3612:
[----:B------:R-:W0:Y:S02]  /*5690*/  I2F.S64 R2, R2 ;  /* 0x0000000200027312 */ /* 0x000e240000301400 */
[----:B0-----:R-:W-:-:S04]  /*56a0*/  F2FP.F16.F32.PACK_AB R3, RZ, R2 ;  /* 0x00000002ff03723e */ /* 0x001fc800000000ff */
[----:B------:R-:W-:-:S05]  /*56b0*/  PRMT R3, R3, 0x5410, RZ ;  /* 0x0000541003037816 */ /* 0x000fca00000000ff */
[----:B------:R0:W-:Y:S01]  /*56c0*/  STG.E desc[UR36][R16.64], R3 ;  /* 0x0000000310007986 */ /* 0x0001e2000c101924 */
[----:B------:R-:W-:Y:S05]  /*56d0*/  BRA `(.L_x_3606) ;  /* 0x0000000800b07947 */ /* 0x000fea0003800000 */
.L_x_3611:
[----:B------:R-:W0:Y:S02]  /*56e0*/  I2F.F64.S64 R2, R2 ;  /* 0x0000000200027312 */ /* 0x000e240000301c00 */
[----:B0-----:R0:W-:Y:S01]  /*56f0*/  STG.E.64 desc[UR36][R16.64], R2 ;  /* 0x0000000210007986 */ /* 0x0011e2000c101b24 */
[----:B------:R-:W-:Y:S05]  /*5700*/  BRA `(.L_x_3606) ;  /* 0x0000000800a47947 */ /* 0x000fea0003800000 */
.L_x_3601:
        /* <DEDUP_REMOVED lines=13> */
.L_x_3615:
[----:B------:R-:W0:Y:S01]  /*57e0*/  I2F.F64.S64 R4, R2 ;  /* 0x0000000200047312 */ /* 0x000e220000301c00 */
[----:B------:R-:W-:-:S05]  /*57f0*/  CS2R R6, SRZ ;  /* 0x0000000000067805 */ /* 0x000fca000001ff00 */
[----:B0-----:R0:W-:Y:S01]  /*5800*/  STG.E.128 desc[UR36][R16.64], R4 ;  /* 0x0000000410007986 */ /* 0x0011e2000c101d24 */
[----:B------:R-:W-:Y:S05]  /*5810*/  BRA `(.L_x_3606) ;  /* 0x0000000800607947 */ /* 0x000fea0003800000 */
.L_x_3614:
        /* <DEDUP_REMOVED lines=21> */
.L_x_3619:
[----:B------:R-:W-:Y:S05]  /*5970*/  BSYNC B0 ;  /* 0x0000000000007941 */ /* 0x000fea0003800000 */
.L_x_3618:
[----:B------:R-:W-:-:S05]  /*5980*/  LOP3.LUT R5, R0, R5, RZ, 0xfc, !PT ;  /* 0x0000000500057212 */ /* 0x000fca00078efcff */
[----:B------:R0:W-:Y:S01]  /*5990*/  STG.E.U8 desc[UR36][R16.64], R5 ;  /* 0x0000000510007986 */ /* 0x0001e2000c101124 */
[----:B------:R-:W-:Y:S05]  /*59a0*/  BRA `(.L_x_3606) ;  /* 0x0000000400fc7947 */ /* 0x000fea0003800000 */
.L_x_3617:
        /* <DEDUP_REMOVED lines=13> */
.L_x_3621:
[----:B------:R-:W-:Y:S01]  /*5a80*/  IMAD.MOV.U32 R0, RZ, RZ, 0x7f ;  /* 0x0000007fff007424 */ /* 0x000fe200078e00ff */
[----:B------:R-:W-:-:S04]  /*5a90*/  ISETP.GT.U32.AND P0, PT, R4, 0x7f800000, PT ;  /* 0x7f8000000400780c */ /* 0x000fc80003f04070 */
[----:B------:R-:W-:-:S09]  /*5aa0*/  SEL R0, R0, 0x7c, P0 ;  /* 0x0000007c00007807 */ /* 0x000fd20000000000 */
.L_x_3622:
[----:B------:R-:W-:Y:S05]  /*5ab0*/  BSYNC B0 ;  /* 0x0000000000007941 */ /* 0x000fea0003800000 */
.L_x_3620:
[----:B------:R-:W-:-:S04]  /*5ac0*/  LOP3.LUT R2, R3, 0x80000000, RZ, 0xc0, !PT ;  /* 0x8000000003027812 */ /* 0x000fc800078ec0ff */
[----:B------:R-:W-:-:S04]  /*5ad0*/  SHF.R.U32.HI R3, RZ, 0x18, R2 ;  /* 0x00000018ff037819 */ /* 0x000fc80000011602 */
[----:B------:R-:W-:-:S05]  /*5ae0*/  LOP3.LUT R3, R0, R3, RZ, 0xfc, !PT ;  /* 0x0000000300037212 */ /* 0x000fca00078efcff */
[----:B------:R0:W-:Y:S01]  /*5af0*/  STG.E.U8 desc[UR36][R16.64], R3 ;  /* 0x0000000310007986 */ /* 0x0001e2000c101124 */
[----:B------:R-:W-:Y:S05]  /*5b00*/  BRA `(.L_x_3606) ;  /* 0x0000000400a47947 */ /* 0x000fea0003800000 */
.L_x_3616:
[----:B------:R-:W0:Y:S02]  /*5b10*/  I2F.S64 R0, R2 ;  /* 0x0000000200007312 */ /* 0x000e240000301400 */
[----:B0-----:R-:W-:-:S05]  /*5b20*/  F2FP.BF16.F32.PACK_AB R0, RZ, R0 ;  /* 0x00000000ff00723e */ /* 0x001fca00000010ff */
[----:B------:R0:W-:Y:S01]  /*5b30*/  STG.E.U16 desc[UR36][R16.64], R0 ;  /* 0x0000000010007986 */ /* 0x0001e2000c101524 */
[----:B------:R-:W-:Y:S05]  /*5b40*/  BRA `(.L_x_3606) ;  /* 0x0000000400947947 */ /* 0x000fea0003800000 */
.L_x_3613:
        /* <DEDUP_REMOVED lines=10> */
.L_x_3625:
        /* <DEDUP_REMOVED lines=17> */
.L_x_3628:
[----:B------:R-:W-:-:S04]  /*5d00*/  LOP3.LUT R2, R3, 0x80000000, RZ, 0xc0, !PT ;  /* 0x8000000003027812 */ /* 0x000fc800078ec0ff */
[----:B------:R-:W-:-:S04]  /*5d10*/  SHF.R.U32.HI R3, RZ, 0x18, R2 ;  /* 0x00000018ff037819 */ /* 0x000fc80000011602 */
[----:B------:R-:W-:-:S04]  /*5d20*/  LOP3.LUT R0, R0, R3, RZ, 0xfc, !PT ;  /* 0x0000000300007212 */ /* 0x000fc800078efcff */
[----:B------:R-:W-:-:S07]  /*5d30*/  PRMT R8, R0, 0x7610, R8 ;  /* 0x0000761000087816 */ /* 0x000fce0000000008 */
.L_x_3627:
[----:B------:R-:W-:Y:S05]  /*5d40*/  BSYNC B0 ;  /* 0x0000000000007941 */ /* 0x000fea0003800000 */
.L_x_3626:
[----:B------:R3:W-:Y:S01]  /*5d50*/  STG.E.U8 desc[UR36][R16.64], R8 ;  /* 0x0000000810007986 */ /* 0x0007e2000c101124 */
[----:B------:R-:W-:Y:S05]  /*5d60*/  BRA `(.L_x_3606) ;  /* 0x00000004000c7947 */ /* 0x000fea0003800000 */
.L_x_3624:
        /* <DEDUP_REMOVED lines=17> */
.L_x_3631:
[----:B------:R-:W-:-:S04]  /*5e80*/  LOP3.LUT R2, R3, 0x80000000, RZ, 0xc0, !PT ;  /* 0x8000000003027812 */ /* 0x000fc800078ec0ff */
[----:B------:R-:W-:-:S04]  /*5e90*/  SHF.R.U32.HI R3, RZ, 0x18, R2 ;  /* 0x00000018ff037819 */ /* 0x000fc80000011602 */
[----:B------:R-:W-:-:S04]  /*5ea0*/  LOP3.LUT R0, R0, R3, RZ, 0xfc, !PT ;  /* 0x0000000300007212 */ /* 0x000fc800078efcff */
[----:B------:R-:W-:-:S07]  /*5eb0*/  PRMT R8, R0, 0x7610, R8 ;  /* 0x0000761000087816 */ /* 0x000fce0000000008 */
.L_x_3630:
[----:B------:R-:W-:Y:S05]  /*5ec0*/  BSYNC B0 ;  /* 0x0000000000007941 */ /* 0x000fea0003800000 */
.L_x_3629:
[----:B------:R0:W-:Y:S01]  /*5ed0*/  STG.E.U8 desc[UR36][R16.64], R8 ;  /* 0x0000000810007986 */ /* 0x0001e2000c101124 */
[----:B------:R-:W-:Y:S05]  /*5ee0*/  BRA `(.L_x_3606) ;  /* 0x0000000000ac7947 */ /* 0x000fea0003800000 */
.L_x_3623:
        /* <DEDUP_REMOVED lines=23> */
.L_x_3605:
        /* <DEDUP_REMOVED lines=16> */
.L_x_3634:
[----:B------:R-:W-:Y:S05]  /*6160*/  BRA `(.L_x_3606) ;  /* 0x00000000000c7947 */ /* 0x000fea0003800000 */
.L_x_3633:
[----:B------:R2:W-:Y:S01]  /*6170*/  STG.E.64 desc[UR36][R16.64], R2 ;  /* 0x0000000210007986 */ /* 0x0005e2000c101b24 */
[----:B------:R-:W-:Y:S05]  /*6180*/  BRA `(.L_x_3606) ;  /* 0x0000000000047947 */ /* 0x000fea0003800000 */
.L_x_3632:
[----:B------:R0:W-:Y:S02]  /*6190*/  STG.E desc[UR36][R16.64], R5 ;  /* 0x0000000510007986 */ /* 0x0001e4000c101924 */
.L_x_3606:
[----:B------:R-:W-:-:S07]  /*61a0*/  VIADD R19, R19, 0x80 ;  /* 0x0000008013137836 */ /* 0x000fce0000000000 */
.L_x_3566:
[----:B------:R-:W-:Y:S05]  /*61b0*/  BSYNC B6 ;  /* 0x0000000000067941 */ /* 0x000fea0003800000 */
.L_x_3565:
        /* <DEDUP_REMOVED lines=307> */
.L_x_3637:
        /* <DEDUP_REMOVED lines=21> */
.L_x_3641:
[----:B------:R0:W5:Y:S01]  /*7640*/  LDG.E.U8 R2, desc[UR36][R4.64] ;  /* 0x0000002404027981 */ /* 0x000162000c1e1100 */
[----:B------:R-:W-:Y:S01]  /*7650*/  IMAD.MOV.U32 R3, RZ, RZ, RZ ;  /* 0x000000ffff037224 */ /* 0x000fe200078e00ff */
[----:B------:R-:W-:Y:S06]  /*7660*/  BRA `(.L_x_3643) ;  /* 0x0000000c00487947 */ /* 0x000fec0003800000 */
.L_x_3640:
        /* <DEDUP_REMOVED lines=8> */
.L_x_3645:
[----:B------:R-:W2:Y:S02]  /*76f0*/  LDG.E R2, desc[UR36][R4.64] ;  /* 0x0000002404027981 */ /* 0x000ea4000c1e1900 */
[----:B--2---:R-:W-:Y:S01]  /*7700*/  SHF.R.S32.HI R3, RZ, 0x1f, R2 ;  /* 0x0000001fff037819 */ /* 0x004fe20000011402 */
[----:B------:R-:W-:Y:S06]  /*7710*/  BRA `(.L_x_3643) ;  /* 0x0000000c001c7947 */ /* 0x000fec0003800000 */
.L_x_3644:
[----:B------:R-:W2:Y:S02]  /*7720*/  LDG.E.S16 R2, desc[UR36][R4.64] ;  /* 0x0000002404027981 */ /* 0x000ea4000c1e1700 */
[----:B--2---:R-:W-:Y:S01]  /*7730*/  SHF.R.S32.HI R3, RZ, 0x1f, R2 ;  /* 0x0000001fff037819 */ /* 0x004fe20000011402 */
[----:B------:R-:W-:Y:S06]  /*7740*/  BRA `(.L_x_3643) ;  /* 0x0000000c00107947 */ /* 0x000fec0003800000 */
.L_x_3639:
        /* <DEDUP_REMOVED lines=9> */
.L_x_3647:
[----:B------:R-:W2:Y:S02]  /*77e0*/  LDG.E.U16 R4, desc[UR36][R4.64] ;  /* 0x0000002404047981 */ /* 0x000ea4000c1e1500 */
[----:B--2---:R-:W-:-:S06]  /*77f0*/  HADD2.F32 R2, -RZ, R4.H0_H0 ;  /* 0x20000004ff027230 */ /* 0x004fcc0000004100 */
[----:B------:R-:W0:Y:S01]  /*7800*/  F2I.S64.TRUNC R2, R2 ;  /* 0x0000000200027311 */ /* 0x000e22000020d900 */
[----:B------:R-:W-:Y:S05]  /*7810*/  BRA `(.L_x_3643) ;  /* 0x0000000800dc7947 */ /* 0x000fea0003800000 */
.L_x_3646:
        /* <DEDUP_REMOVED lines=9> */
.L_x_3649:
[----:B------:R-:W2:Y:S02]  /*78b0*/  LDG.E.U16 R4, desc[UR36][R4.64] ;  /* 0x0000002404047981 */ /* 0x000ea4000c1e1500 */
[----:B--2---:R-:W-:-:S06]  /*78c0*/  HADD2.F32 R2, -RZ, R4.H0_H0 ;  /* 0x20000004ff027230 */ /* 0x004fcc0000004100 */
[----:B------:R-:W0:Y:S01]  /*78d0*/  F2I.S64.TRUNC R2, R2 ;  /* 0x0000000200027311 */ /* 0x000e22000020d900 */
[----:B------:R-:W-:Y:S05]  /*78e0*/  BRA `(.L_x_3643) ;  /* 0x0000000800a87947 */ /* 0x000fea0003800000 */
.L_x_3648:
[----:B------:R-:W2:Y:S02]  /*78f0*/  LDG.E.64 R2, desc[UR36][R4.64] ;  /* 0x0000002404027981 */ /* 0x000ea4000c1e1b00 */
[----:B--2---:R-:W0:Y:S01]  /*7900*/  F2I.S64.F64.TRUNC R2, R2 ;  /* 0x0000000200027311 */ /* 0x004e22000030d900 */
[----:B------:R-:W-:Y:S05]  /*7910*/  BRA `(.L_x_3643) ;  /* 0x00000008009c7947 */ /* 0x000fea0003800000 */
.L_x_3638:
        /* <DEDUP_REMOVED lines=13> */
.L_x_3652:
[----:B------:R-:W2:Y:S02]  /*79f0*/  LDG.E.64 R2, desc[UR36][R4.64] ;  /* 0x0000002404027981 */ /* 0x000ea4000c1e1b00 */
[----:B--2---:R-:W0:Y:S01]  /*7a00*/  F2I.S64.F64.TRUNC R2, R2 ;  /* 0x0000000200027311 */ /* 0x004e22000030d900 */
[----:B------:R-:W-:Y:S05]  /*7a10*/  BRA `(.L_x_3643) ;  /* 0x00000008005c7947 */ /* 0x000fea0003800000 */
.L_x_3651:
        /* <DEDUP_REMOVED lines=27> */
.L_x_3654:
        /* <DEDUP_REMOVED lines=14> */
.L_x_3653:
[----:B------:R-:W2:Y:S02]  /*7cb0*/  LDG.E.U16 R2, desc[UR36][R4.64] ;  /* 0x0000002404027981 */ /* 0x000ea4000c1e1500 */
[----:B--2---:R-:W-:-:S06]  /*7cc0*/  IMAD.U32 R2, R2, 0x10000, RZ ;  /* 0x0001000002027824 */ /* 0x004fcc00078e00ff */
[----:B------:R-:W0:Y:S01]  /*7cd0*/  F2I.S64.TRUNC R2, R2 ;  /* 0x0000000200027311 */ /* 0x000e22000020d900 */
[----:B------:R-:W-:Y:S05]  /*7ce0*/  BRA `(.L_x_3643) ;  /* 0x0000000400a87947 */ /* 0x000fea0003800000 */
.L_x_3650:
        /* <DEDUP_REMOVED lines=11> */
.L_x_3657:
        /* <DEDUP_REMOVED lines=21> */
.L_x_3661:
[----:B------:R-:W-:Y:S05]  /*7ef0*/  BSYNC B1 ;  /* 0x0000000000017941 */ /* 0x000fea0003800000 */
.L_x_3660:
[----:B------:R-:W-:Y:S01]  /*7f00*/  IMAD.SHL.U32 R2, R2, 0x100000, RZ ;  /* 0x0010000002027824 */ /* 0x000fe200078e00ff */
[----:B------:R-:W-:-:S04]  /*7f10*/  LEA R3, R0, 0x3b800000, 0x17 ;  /* 0x3b80000000037811 */ /* 0x000fc800078eb8ff */
[----:B------:R-:W-:-:S07]  /*7f20*/  LOP3.LUT R2, R3, R2, R4, 0xfe, !PT ;  /* 0x0000000203027212 */ /* 0x000fce00078efe04 */
.L_x_3659:
[----:B------:R-:W-:Y:S05]  /*7f30*/  BSYNC B0 ;  /* 0x0000000000007941 */ /* 0x000fea0003800000 */
.L_x_3658:
[----:B------:R-:W1:Y:S01]  /*7f40*/  F2I.S64.TRUNC R2, R2 ;  /* 0x0000000200027311 */ /* 0x000e62000020d900 */
[----:B------:R-:W-:Y:S05]  /*7f50*/  BRA `(.L_x_3643) ;  /* 0x00000004000c7947 */ /* 0x000fea0003800000 */
.L_x_3656:
        /* <DEDUP_REMOVED lines=21> */
.L_x_3665:
[----:B------:R-:W-:Y:S05]  /*80b0*/  BSYNC B1 ;  /* 0x0000000000017941 */ /* 0x000fea0003800000 */
.L_x_3664:
[----:B------:R-:W-:Y:S01]  /*80c0*/  IMAD.SHL.U32 R2, R2, 0x200000, RZ ;  /* 0x0020000002027824 */ /* 0x000fe200078e00ff */
[----:B------:R-:W-:-:S04]  /*80d0*/  LEA R3, R0, 0x37800000, 0x17 ;  /* 0x3780000000037811 */ /* 0x000fc800078eb8ff */
[----:B------:R-:W-:-:S07]  /*80e0*/  LOP3.LUT R2, R3, R2, R4, 0xfe, !PT ;  /* 0x0000000203027212 */ /* 0x000fce00078efe04 */
.L_x_3663:
[----:B------:R-:W-:Y:S05]  /*80f0*/  BSYNC B0 ;  /* 0x0000000000007941 */ /* 0x000fea0003800000 */
.L_x_3662:
[----:B------:R-:W2:Y:S01]  /*8100*/  F2I.S64.TRUNC R2, R2 ;  /* 0x0000000200027311 */ /* 0x000ea2000020d900 */
[----:B------:R-:W-:Y:S05]  /*8110*/  BRA `(.L_x_3643) ;  /* 0x00000000009c7947 */ /* 0x000fea0003800000 */
.L_x_3655:
        /* <DEDUP_REMOVED lines=14> */
.L_x_3669:
[----:B------:R-:W-:Y:S05]  /*8200*/  BSYNC B0 ;  /* 0x0000000000007941 */ /* 0x000fea0003800000 */
.L_x_3668:
[----:B------:R-:W4:Y:S01]  /*8210*/  F2I.S64.TRUNC R2, R2 ;  /* 0x0000000200027311 */ /* 0x000f22000020d900 */
[----:B------:R-:W-:Y:S05]  /*8220*/  BRA `(.L_x_3643) ;  /* 0x0000000000587947 */ /* 0x000fea0003800000 */
.L_x_3642:
        /* <DEDUP_REMOVED lines=16> */
.L_x_3670:
[----:B------:R-:W-:Y:S01]  /*8330*/  CS2R R2, SRZ ;  /* 0x0000000000027805 */ /* 0x000fe2000001ff00 */
[----:B------:R-:W-:Y:S06]  /*8340*/  BRA `(.L_x_3643) ;  /* 0x0000000000107947 */ /* 0x000fec0003800000 */
.L_x_3667:
[----:B------:R3:W5:Y:S01]  /*8350*/  LDG.E.64 R2, desc[UR36][R4.64] ;  /* 0x0000002404027981 */ /* 0x000762000c1e1b00 */
[----:B------:R-:W-:Y:S05]  /*8360*/  BRA `(.L_x_3643) ;  /* 0x0000000000087947 */ /* 0x000fea0003800000 */
.L_x_3666:
[----:B------:R0:W5:Y:S01]  /*8370*/  LDG.E R2, desc[UR36][R4.64] ;  /* 0x0000002404027981 */ /* 0x000162000c1e1900 */
[----:B------:R-:W-:-:S07]  /*8380*/  IMAD.MOV.U32 R3, RZ, RZ, RZ ;  /* 0x000000ffff037224 */ /* 0x000fce00078e00ff */
.L_x_3643:
[----:B0--3--:R-:W0:Y:S01]  /*8390*/  LDC.U8 R4, c[0x0][0x430] ;  /* 0x00010c00ff047b82 */ /* 0x009e220000000000 */
[----:B-12-45:R-:W-:-:S04]  /*83a0*/  ISETP.LT.U32.AND P0, PT, R2, 0x3f, PT ;  /* 0x0000003f0200780c */ /* 0x036fc80003f01070 */
        /* <DEDUP_REMOVED lines=19> */
.L_x_3674:
[----:B------:R3:W-:Y:S01]  /*84e0*/  STG.E.U8 desc[UR36][R16.64], R5 ;  /* 0x0000000510007986 */ /* 0x0007e2000c101124 */
[----:B------:R-:W-:Y:S05]  /*84f0*/  BRA `(.L_x_3676) ;  /* 0x0000000c00507947 */ /* 0x000fea0003800000 */
.L_x_3673:
        /* <DEDUP_REMOVED lines=8> */
.L_x_3678:
[----:B------:R2:W-:Y:S01]  /*8580*/  STG.E desc[UR36][R16.64], R5 ;  /* 0x0000000510007986 */ /* 0x0005e2000c101924 */
[----:B------:R-:W-:Y:S05]  /*8590*/  BRA `(.L_x_3676) ;  /* 0x0000000c00287947 */ /* 0x000fea0003800000 */
.L_x_3677:
[----:B------:R0:W-:Y:S01]  /*85a0*/  STG.E.U16 desc[UR36][R16.64], R5 ;  /* 0x0000000510007986 */ /* 0x0001e2000c101524 */
[----:B------:R-:W-:Y:S05]  /*85b0*/  BRA `(.L_x_3676) ;  /* 0x0000000c00207947 */ /* 0x000fea0003800000 */
.L_x_3672:
        /* <DEDUP_REMOVED lines=9> */
.L_x_3680:
[----:B------:R-:W0:Y:S02]  /*8650*/  I2F.S64 R0, R2 ;  /* 0x0000000200007312 */ /* 0x000e240000301400 */
[----:B0-----:R-:W-:-:S05]  /*8660*/  F2FP.F16.F32.PACK_AB R0, RZ, R0 ;  /* 0x00000000ff00723e */ /* 0x001fca00000000ff */
[----:B------:R0:W-:Y:S01]  /*8670*/  STG.E.U16 desc[UR36][R16.64], R0 ;  /* 0x0000000010007986 */ /* 0x0001e2000c101524 */
[----:B------:R-:W-:Y:S05]  /*8680*/  BRA `(.L_x_3676) ;  /* 0x0000000800ec7947 */ /* 0x000fea0003800000 */
.L_x_3679:
        /* <DEDUP_REMOVED lines=10> */
.L_x_3682:
[----:B------:R-:W0:Y:S02]  /*8730*/  I2F.S64 R2, R2 ;  /* 0x0000000200027312 */ /* 0x000e240000301400 */
[----:B0-----:R-:W-:-:S04]  /*8740*/  F2FP.F16.F32.PACK_AB R3, RZ, R2 ;  /* 0x00000002ff03723e */ /* 0x001fc800000000ff */
[----:B------:R-:W-:-:S05]  /*8750*/  PRMT R3, R3, 0x5410, RZ ;  /* 0x0000541003037816 */ /* 0x000fca00000000ff */
[----:B------:R0:W-:Y:S01]  /*8760*/  STG.E desc[UR36][R16.64], R3 ;  /* 0x0000000310007986 */ /* 0x0001e2000c101924 */
[----:B------:R-:W-:Y:S05]  /*8770*/  BRA `(.L_x_3676) ;  /* 0x0000000800b07947 */ /* 0x000fea0003800000 */
.L_x_3681:
[----:B------:R-:W0:Y:S02]  /*8780*/  I2F.F64.S64 R2, R2 ;  /* 0x0000000200027312 */ /* 0x000e240000301c00 */
[----:B0-----:R0:W-:Y:S01]  /*8790*/  STG.E.64 desc[UR36][R16.64], R2 ;  /* 0x0000000210007986 */ /* 0x0011e2000c101b24 */
[----:B------:R-:W-:Y:S05]  /*87a0*/  BRA `(.L_x_3676) ;  /* 0x0000000800a47947 */ /* 0x000fea0003800000 */
.L_x_3671:
        /* <DEDUP_REMOVED lines=13> */
.L_x_3685:
[----:B------:R-:W0:Y:S01]  /*8880*/  I2F.F64.S64 R4, R2 ;  /* 0x0000000200047312 */ /* 0x000e220000301c00 */
[----:B------:R-:W-:-:S05]  /*8890*/  CS2R R6, SRZ ;  /* 0x0000000000067805 */ /* 0x000fca000001ff00 */
[----:B0-----:R0:W-:Y:S01]  /*88a0*/  STG.E.128 desc[UR36][R16.64], R4 ;  /* 0x0000000410007986 */ /* 0x0011e2000c101d24 */
[----:B------:R-:W-:Y:S05]  /*88b0*/  BRA `(.L_x_3676) ;  /* 0x0000000800607947 */ /* 0x000fea0003800000 */
.L_x_3684:
        /* <DEDUP_REMOVED lines=21> */
.L_x_3689:
[----:B------:R-:W-:Y:S05]  /*8a10*/  BSYNC B0 ;  /* 0x0000000000007941 */ /* 0x000fea0003800000 */
.L_x_3688:
[----:B------:R-:W-:-:S05]  /*8a20*/  LOP3.LUT R5, R0, R5, RZ, 0xfc, !PT ;  /* 0x0000000500057212 */ /* 0x000fca00078efcff */
[----:B------:R0:W-:Y:S01]  /*8a30*/  STG.E.U8 desc[UR36][R16.64], R5 ;  /* 0x0000000510007986 */ /* 0x0001e2000c101124 */
[----:B------:R-:W-:Y:S05]  /*8a40*/  BRA `(.L_x_3676) ;  /* 0x0000000400fc7947 */ /* 0x000fea0003800000 */
.L_x_3687:
        /* <DEDUP_REMOVED lines=13> */
.L_x_3691:
[----:B------:R-:W-:Y:S01]  /*8b20*/  IMAD.MOV.U32 R0, RZ, RZ, 0x7f ;  /* 0x0000007fff007424 */ /* 0x000fe200078e00ff */
[----:B------:R-:W-:-:S04]  /*8b30*/  ISETP.GT.U32.AND P0, PT, R4, 0x7f800000, PT ;  /* 0x7f8000000400780c */ /* 0x000fc80003f04070 */
[----:B------:R-:W-:-:S09]  /*8b40*/  SEL R0, R0, 0x7c, P0 ;  /* 0x0000007c00007807 */ /* 0x000fd20000000000 */
.L_x_3692:
[----:B------:R-:W-:Y:S05]  /*8b50*/  BSYNC B0 ;  /* 0x0000000000007941 */ /* 0x000fea0003800000 */
.L_x_3690:
[----:B------:R-:W-:-:S04]  /*8b60*/  LOP3.LUT R2, R3, 0x80000000, RZ, 0xc0, !PT ;  /* 0x8000000003027812 */ /* 0x000fc800078ec0ff */
[----:B------:R-:W-:-:S04]  /*8b70*/  SHF.R.U32.HI R3, RZ, 0x18, R2 ;  /* 0x00000018ff037819 */ /* 0x000fc80000011602 */
[----:B------:R-:W-:-:S05]  /*8b80*/  LOP3.LUT R3, R0, R3, RZ, 0xfc, !PT ;  /* 0x0000000300037212 */ /* 0x000fca00078efcff */
[----:B------:R0:W-:Y:S01]  /*8b90*/  STG.E.U8 desc[UR36][R16.64], R3 ;  /* 0x0000000310007986 */ /* 0x0001e2000c101124 */
[----:B------:R-:W-:Y:S05]  /*8ba0*/  BRA `(.L_x_3676) ;  /* 0x0000000400a47947 */ /* 0x000fea0003800000 */
.L_x_3686:
[----:B------:R-:W0:Y:S02]  /*8bb0*/  I2F.S64 R0, R2 ;  /* 0x0000000200007312 */ /* 0x000e240000301400 */
[----:B0-----:R-:W-:-:S05]  /*8bc0*/  F2FP.BF16.F32.PACK_AB R0, RZ, R0 ;  /* 0x00000000ff00723e */ /* 0x001fca00000010ff */
[----:B------:R0:W-:Y:S01]  /*8bd0*/  STG.E.U16 desc[UR36][R16.64], R0 ;  /* 0x0000000010007986 */ /* 0x0001e2000c101524 */
[----:B------:R-:W-:Y:S05]  /*8be0*/  BRA `(.L_x_3676) ;  /* 0x0000000400947947 */ /* 0x000fea0003800000 */
.L_x_3683:
        /* <DEDUP_REMOVED lines=10> */
.L_x_3695:
        /* <DEDUP_REMOVED lines=17> */
.L_x_3698:
[----:B------:R-:W-:-:S04]  /*8da0*/  LOP3.LUT R2, R3, 0x80000000, RZ, 0xc0, !PT ;  /* 0x8000000003027812 */ /* 0x000fc800078ec0ff */
[----:B------:R-:W-:-:S04]  /*8db0*/  SHF.R.U32.HI R3, RZ, 0x18, R2 ;  /* 0x00000018ff037819 */ /* 0x000fc80000011602 */
[----:B------:R-:W-:-:S04]  /*8dc0*/  LOP3.LUT R0, R0, R3, RZ, 0xfc, !PT ;  /* 0x0000000300007212 */ /* 0x000fc800078efcff */
[----:B------:R-:W-:-:S07]  /*8dd0*/  PRMT R8, R0, 0x7610, R8 ;  /* 0x0000761000087816 */ /* 0x000fce0000000008 */
.L_x_3697:
[----:B------:R-:W-:Y:S05]  /*8de0*/  BSYNC B0 ;  /* 0x0000000000007941 */ /* 0x000fea0003800000 */
.L_x_3696:
[----:B------:R0:W-:Y:S01]  /*8df0*/  STG.E.U8 desc[UR36][R16.64], R8 ;  /* 0x0000000810007986 */ /* 0x0001e2000c101124 */
[----:B------:R-:W-:Y:S05]  /*8e00*/  BRA `(.L_x_3676) ;  /* 0x00000004000c7947 */ /* 0x000fea0003800000 */
.L_x_3694:
        /* <DEDUP_REMOVED lines=17> */
.L_x_3701:
[----:B------:R-:W-:-:S04]  /*8f20*/  LOP3.LUT R2, R3, 0x80000000, RZ, 0xc0, !PT ;  /* 0x8000000003027812 */ /* 0x000fc800078ec0ff */
[----:B------:R-:W-:-:S04]  /*8f30*/  SHF.R.U32.HI R3, RZ, 0x18, R2 ;  /* 0x00000018ff037819 */ /* 0x000fc80000011602 */
[----:B------:R-:W-:-:S04]  /*8f40*/  LOP3.LUT R0, R0, R3, RZ, 0xfc, !PT ;  /* 0x0000000300007212 */ /* 0x000fc800078efcff */
[----:B------:R-:W-:-:S07]  /*8f50*/  PRMT R8, R0, 0x7610, R8 ;  /* 0x0000761000087816 */ /* 0x000fce0000000008 */
.L_x_3700:
[----:B------:R-:W-:Y:S05]  /*8f60*/  BSYNC B0 ;  /* 0x0000000000007941 */ /* 0x000fea0003800000 */
.L_x_3699:
[----:B------:R0:W-:Y:S01]  /*8f70*/  STG.E.U8 desc[UR36][R16.64], R8 ;  /* 0x0000000810007986 */ /* 0x0001e2000c101124 */
[----:B------:R-:W-:Y:S05]  /*8f80*/  BRA `(.L_x_3676) ;  /* 0x0000000000ac7947 */ /* 0x000fea0003800000 */
.L_x_3693:
        /* <DEDUP_REMOVED lines=23> */
.L_x_3675:
        /* <DEDUP_REMOVED lines=16> */
.L_x_3704:
[----:B------:R-:W-:Y:S05]  /*9200*/  BRA `(.L_x_3676) ;  /* 0x00000000000c7947 */ /* 0x000fea0003800000 */
.L_x_3703:
[----:B------:R0:W-:Y:S01]  /*9210*/  STG.E.64 desc[UR36][R16.64], R2 ;  /* 0x0000000210007986 */ /* 0x0001e2000c101b24 */
[----:B------:R-:W-:Y:S05]  /*9220*/  BRA `(.L_x_3676) ;  /* 0x0000000000047947 */ /* 0x000fea0003800000 */
.L_x_3702:
[----:B------:R0:W-:Y:S02]  /*9230*/  STG.E desc[UR36][R16.64], R5 ;  /* 0x0000000510007986 */ /* 0x0001e4000c101924 */
.L_x_3676:
[----:B------:R-:W-:-:S07]  /*9240*/  VIADD R19, R19, 0x80 ;  /* 0x0000008013137836 */ /* 0x000fce0000000000 */
.L_x_3636:
[----:B------:R-:W-:Y:S05]  /*9250*/  BSYNC B6 ;  /* 0x0000000000067941 */ /* 0x000fea0003800000 */
.L_x_3635:
        /* <DEDUP_REMOVED lines=306> */
.L_x_3705:
        /* <DEDUP_REMOVED lines=21> */
.L_x_3709:
[----:B------:R1:W5:Y:S01]  /*a6d0*/  LDG.E.U8 R2, desc[UR36][R4.64] ;  /* 0x0000002404027981 */ /* 0x000362000c1e1100 */
[----:B------:R-:W-:Y:S01]  /*a6e0*/  IMAD.MOV.U32 R3, RZ, RZ, RZ ;  /* 0x000000ffff037224 */ /* 0x000fe200078e00ff */
[----:B------:R-:W-:Y:S06]  /*a6f0*/  BRA `(.L_x_3711) ;  /* 0x0000000c00487947 */ /* 0x000fec0003800000 */
.L_x_3708:
        /* <DEDUP_REMOVED lines=8> */
.L_x_3713:
[----:B------:R-:W2:Y:S02]  /*a780*/  LDG.E R2, desc[UR36][R4.64] ;  /* 0x0000002404027981 */ /* 0x000ea4000c1e1900 */
[----:B--2---:R-:W-:Y:S01]  /*a790*/  SHF.R.S32.HI R3, RZ, 0x1f, R2 ;  /* 0x0000001fff037819 */ /* 0x004fe20000011402 */
[----:B------:R-:W-:Y:S06]  /*a7a0*/  BRA `(.L_x_3711) ;  /* 0x0000000c001c7947 */ /* 0x000fec0003800000 */
.L_x_3712:
[----:B------:R-:W2:Y:S02]  /*a7b0*/  LDG.E.S16 R2, desc[UR36][R4.64] ;  /* 0x0000002404027981 */ /* 0x000ea4000c1e1700 */
[----:B--2---:R-:W-:Y:S01]  /*a7c0*/  SHF.R.S32.HI R3, RZ, 0x1f, R2 ;  /* 0x0000001fff037819 */ /* 0x004fe20000011402 */
[----:B------:R-:W-:Y:S06]  /*a7d0*/  BRA `(.L_x_3711) ;  /* 0x0000000c00107947 */ /* 0x000fec0003800000 */
.L_x_3707:
        /* <DEDUP_REMOVED lines=9> */
.L_x_3715:
[----:B------:R-:W2:Y:S02]  /*a870*/  LDG.E.U16 R4, desc[UR36][R4.64] ;  /* 0x0000002404047981 */ /* 0x000ea4000c1e1500 */
[----:B--2---:R-:W-:-:S06]  /*a880*/  HADD2.F32 R2, -RZ, R4.H0_H0 ;  /* 0x20000004ff027230 */ /* 0x004fcc0000004100 */
[----:B------:R-:W0:Y:S01]  /*a890*/  F2I.S64.TRUNC R2, R2 ;  /* 0x0000000200027311 */ /* 0x000e22000020d900 */
[----:B------:R-:W-:Y:S05]  /*a8a0*/  BRA `(.L_x_3711) ;  /* 0x0000000800dc7947 */ /* 0x000fea0003800000 */
.L_x_3714:
        /* <DEDUP_REMOVED lines=9> */
.L_x_3717:
[----:B------:R-:W2:Y:S02]  /*a940*/  LDG.E.U16 R4, desc[UR36][R4.64] ;  /* 0x0000002404047981 */ /* 0x000ea4000c1e1500 */
[----:B--2---:R-:W-:-:S06]  /*a950*/  HADD2.F32 R2, -RZ, R4.H0_H0 ;  /* 0x20000004ff027230 */ /* 0x004fcc0000004100 */
[----:B------:R-:W4:Y:S01]  /*a960*/  F2I.S64.TRUNC R2, R2 ;  /* 0x0000000200027311 */ /* 0x000f22000020d900 */
[----:B------:R-:W-:Y:S05]  /*a970*/  BRA `(.L_x_3711) ;  /* 0x0000000800a87947 */ /* 0x000fea0003800000 */
.L_x_3716:
[----:B------:R-:W2:Y:S02]  /*a980*/  LDG.E.64 R2, desc[UR36][R4.64] ;  /* 0x0000002404027981 */ /* 0x000ea4000c1e1b00 */
[----:B--2---:R-:W2:Y:S01]  /*a990*/  F2I.S64.F64.TRUNC R2, R2 ;  /* 0x0000000200027311 */ /* 0x004ea2000030d900 */
[----:B------:R-:W-:Y:S05]  /*a9a0*/  BRA `(.L_x_3711) ;  /* 0x00000008009c7947 */ /* 0x000fea0003800000 */
.L_x_3706:
        /* <DEDUP_REMOVED lines=13> */
.L_x_3720:
[----:B------:R-:W2:Y:S02]  /*aa80*/  LDG.E.64 R2, desc[UR36][R4.64] ;  /* 0x0000002404027981 */ /* 0x000ea4000c1e1b00 */
[----:B--2---:R-:W0:Y:S01]  /*aa90*/  F2I.S64.F64.TRUNC R2, R2 ;  /* 0x0000000200027311 */ /* 0x004e22000030d900 */
[----:B------:R-:W-:Y:S05]  /*aaa0*/  BRA `(.L_x_3711) ;  /* 0x00000008005c7947 */ /* 0x000fea0003800000 */
.L_x_3719:
        /* <DEDUP_REMOVED lines=27> */
.L_x_3722:
        /* <DEDUP_REMOVED lines=14> */
.L_x_3721:
[----:B------:R-:W2:Y:S02]  /*ad40*/  LDG.E.U16 R2, desc[UR36][R4.64] ;  /* 0x0000002404027981 */ /* 0x000ea4000c1e1500 */
[----:B--2---:R-:W-:-:S06]  /*ad50*/  IMAD.U32 R2, R2, 0x10000, RZ ;  /* 0x0001000002027824 */ /* 0x004fcc00078e00ff */
[----:B------:R-:W0:Y:S01]  /*ad60*/  F2I.S64.TRUNC R2, R2 ;  /* 0x0000000200027311 */ /* 0x000e22000020d900 */
[----:B------:R-:W-:Y:S05]  /*ad70*/  BRA `(.L_x_3711) ;  /* 0x0000000400a87947 */ /* 0x000fea0003800000 */
.L_x_3718:
        /* <DEDUP_REMOVED lines=11> */
.L_x_3725:
        /* <DEDUP_REMOVED lines=21> */
.L_x_3729:
[----:B------:R-:W-:Y:S05]  /*af80*/  BSYNC B1 ;  /* 0x0000000000017941 */ /* 0x000fea0003800000 */
.L_x_3728:
[----:B------:R-:W-:Y:S01]  /*af90*/  IMAD.SHL.U32 R2, R2, 0x100000, RZ ;  /* 0x0010000002027824 */ /* 0x000fe200078e00ff */
[----:B------:R-:W-:-:S04]  /*afa0*/  LEA R3, R0, 0x3b800000, 0x17 ;  /* 0x3b80000000037811 */ /* 0x000fc800078eb8ff */
[----:B------:R-:W-:-:S07]  /*afb0*/  LOP3.LUT R2, R3, R2, R4, 0xfe, !PT ;  /* 0x0000000203027212 */ /* 0x000fce00078efe04 */
.L_x_3727:
[----:B------:R-:W-:Y:S05]  /*afc0*/  BSYNC B0 ;  /* 0x0000000000007941 */ /* 0x000fea0003800000 */
.L_x_3726:
[----:B------:R-:W0:Y:S01]  /*afd0*/  F2I.S64.TRUNC R2, R2 ;  /* 0x0000000200027311 */ /* 0x000e22000020d900 */
[----:B------:R-:W-:Y:S05]  /*afe0*/  BRA `(.L_x_3711) ;  /* 0x00000004000c7947 */ /* 0x000fea0003800000 */
.L_x_3724:
        /* <DEDUP_REMOVED lines=21> */
.L_x_3733:
[----:B------:R-:W-:Y:S05]  /*b140*/  BSYNC B1 ;  /* 0x0000000000017941 */ /* 0x000fea0003800000 */
.L_x_3732:
[----:B------:R-:W-:Y:S01]  /*b150*/  IMAD.SHL.U32 R2, R2, 0x200000, RZ ;  /* 0x0020000002027824 */ /* 0x000fe200078e00ff */
[----:B------:R-:W-:-:S04]  /*b160*/  LEA R3, R0, 0x37800000, 0x17 ;  /* 0x3780000000037811 */ /* 0x000fc800078eb8ff */
[----:B------:R-:W-:-:S07]  /*b170*/  LOP3.LUT R2, R3, R2, R4, 0xfe, !PT ;  /* 0x0000000203027212 */ /* 0x000fce00078efe04 */
.L_x_3731:
[----:B------:R-:W-:Y:S05]  /*b180*/  BSYNC B0 ;  /* 0x0000000000007941 */ /* 0x000fea0003800000 */
.L_x_3730:
[----:B------:R-:W0:Y:S01]  /*b190*/  F2I.S64.TRUNC R2, R2 ;  /* 0x0000000200027311 */ /* 0x000e22000020d900 */
[----:B------:R-:W-:Y:S05]  /*b1a0*/  BRA `(.L_x_3711) ;  /* 0x00000000009c7947 */ /* 0x000fea0003800000 */
.L_x_3723:
        /* <DEDUP_REMOVED lines=14> */
.L_x_3737:
[----:B------:R-:W-:Y:S05]  /*b290*/  BSYNC B0 ;  /* 0x0000000000007941 */ /* 0x000fea0003800000 */
.L_x_3736:
[----:B------:R-:W0:Y:S01]  /*b2a0*/  F2I.S64.TRUNC R2, R2 ;  /* 0x0000000200027311 */ /* 0x000e22000020d900 */
[----:B------:R-:W-:Y:S05]  /*b2b0*/  BRA `(.L_x_3711) ;  /* 0x0000000000587947 */ /* 0x000fea0003800000 */
.L_x_3710:
        /* <DEDUP_REMOVED lines=16> */
.L_x_3738:
[----:B------:R-:W-:Y:S01]  /*b3c0*/  CS2R R2, SRZ ;  /* 0x0000000000027805 */ /* 0x000fe2000001ff00 */
[----:B------:R-:W-:Y:S06]  /*b3d0*/  BRA `(.L_x_3711) ;  /* 0x0000000000107947 */ /* 0x000fec0003800000 */
.L_x_3735:
[----:B------:R0:W5:Y:S01]  /*b3e0*/  LDG.E.64 R2, desc[UR36][R4.64] ;  /* 0x0000002404027981 */ /* 0x000162000c1e1b00 */
[----:B------:R-:W-:Y:S05]  /*b3f0*/  BRA `(.L_x_3711) ;  /* 0x0000000000087947 */ /* 0x000fea0003800000 */
.L_x_3734:
[----:B------:R0:W5:Y:S01]  /*b400*/  LDG.E R2, desc[UR36][R4.64] ;  /* 0x0000002404027981 */ /* 0x000162000c1e1900 */
[----:B------:R-:W-:-:S07]  /*b410*/  IMAD.MOV.U32 R3, RZ, RZ, RZ ;  /* 0x000000ffff037224 */ /* 0x000fce00078e00ff */
.L_x_3711:
[----:B01----:R-:W0:Y:S01]  /*b420*/  LDC.U8 R4, c[0x0][0x430] ;  /* 0x00010c00ff047b82 */ /* 0x003e220000000000 */
[----:B--2345:R-:W-:-:S04]  /*b430*/  ISETP.LT.U32.AND P0, PT, R2, 0x3f, PT ;  /* 0x0000003f0200780c */ /* 0x03cfc80003f01070 */
        /* <DEDUP_REMOVED lines=19> */
.L_x_3742:
[----:B------:R-:W-:Y:S01]  /*b570*/  STG.E.U8 desc[UR36][R16.64], R5 ;  /* 0x0000000510007986 */ /* 0x000fe2000c101124 */
[----:B------:R-:W-:Y:S05]  /*b580*/  EXIT ;  /* 0x000000000000794d */ /* 0x000fea0003800000 */
.L_x_3741:
        /* <DEDUP_REMOVED lines=8> */
.L_x_3745:
[----:B------:R-:W-:Y:S01]  /*b610*/  STG.E desc[UR36][R16.64], R5 ;  /* 0x0000000510007986 */ /* 0x000fe2000c101924 */
[----:B------:R-:W-:Y:S05]  /*b620*/  EXIT ;  /* 0x000000000000794d */ /* 0x000fea0003800000 */
.L_x_3744:
[----:B------:R-:W-:Y:S01]  /*b630*/  STG.E.U16 desc[UR36][R16.64], R5 ;  /* 0x0000000510007986 */ /* 0x000fe2000c101524 */
[----:B------:R-:W-:Y:S05]  /*b640*/  EXIT ;  /* 0x000000000000794d */ /* 0x000fea0003800000 */
.L_x_3740:
        /* <DEDUP_REMOVED lines=9> */
.L_x_3747:
[----:B------:R-:W0:Y:S02]  /*b6e0*/  I2F.S64 R0, R2 ;  /* 0x0000000200007312 */ /* 0x000e240000301400 */
[----:B0-----:R-:W-:-:S05]  /*b6f0*/  F2FP.F16.F32.PACK_AB R0, RZ, R0 ;  /* 0x00000000ff00723e */ /* 0x001fca00000000ff */
[----:B------:R-:W-:Y:S01]  /*b700*/  STG.E.U16 desc[UR36][R16.64], R0 ;  /* 0x0000000010007986 */ /* 0x000fe2000c101524 */
[----:B------:R-:W-:Y:S05]  /*b710*/  EXIT ;  /* 0x000000000000794d */ /* 0x000fea0003800000 */
.L_x_3746:
        /* <DEDUP_REMOVED lines=10> */
.L_x_3749:
[----:B------:R-:W0:Y:S02]  /*b7c0*/  I2F.S64 R2, R2 ;  /* 0x0000000200027312 */ /* 0x000e240000301400 */
[----:B0-----:R-:W-:-:S04]  /*b7d0*/  F2FP.F16.F32.PACK_AB R3, RZ, R2 ;  /* 0x00000002ff03723e */ /* 0x001fc800000000ff */
[----:B------:R-:W-:-:S05]  /*b7e0*/  PRMT R3, R3, 0x5410, RZ ;  /* 0x0000541003037816 */ /* 0x000fca00000000ff */
[----:B------:R-:W-:Y:S01]  /*b7f0*/  STG.E desc[UR36][R16.64], R3 ;  /* 0x0000000310007986 */ /* 0x000fe2000c101924 */
[----:B------:R-:W-:Y:S05]  /*b800*/  EXIT ;  /* 0x000000000000794d */ /* 0x000fea0003800000 */
.L_x_3748:
[----:B------:R-:W0:Y:S02]  /*b810*/  I2F.F64.S64 R2, R2 ;  /* 0x0000000200027312 */ /* 0x000e240000301c00 */
[----:B0-----:R-:W-:Y:S01]  /*b820*/  STG.E.64 desc[UR36][R16.64], R2 ;  /* 0x0000000210007986 */ /* 0x001fe2000c101b24 */
[----:B------:R-:W-:Y:S05]  /*b830*/  EXIT ;  /* 0x000000000000794d */ /* 0x000fea0003800000 */
.L_x_3739:
        /* <DEDUP_REMOVED lines=13> */
.L_x_3752:
[----:B------:R-:W0:Y:S01]  /*b910*/  I2F.F64.S64 R4, R2 ;  /* 0x0000000200047312 */ /* 0x000e220000301c00 */
[----:B------:R-:W-:-:S05]  /*b920*/  CS2R R6, SRZ ;  /* 0x0000000000067805 */ /* 0x000fca000001ff00 */
[----:B0-----:R-:W-:Y:S01]  /*b930*/  STG.E.128 desc[UR36][R16.64], R4 ;  /* 0x0000000410007986 */ /* 0x001fe2000c101d24 */
[----:B------:R-:W-:Y:S05]  /*b940*/  EXIT ;  /* 0x000000000000794d */ /* 0x000fea0003800000 */
.L_x_3751:
        /* <DEDUP_REMOVED lines=21> */
.L_x_3756:
[----:B------:R-:W-:Y:S05]  /*baa0*/  BSYNC B0 ;  /* 0x0000000000007941 */ /* 0x000fea0003800000 */
.L_x_3755:
[----:B------:R-:W-:-:S05]  /*bab0*/  LOP3.LUT R5, R0, R5, RZ, 0xfc, !PT ;  /* 0x0000000500057212 */ /* 0x000fca00078efcff */
[----:B------:R-:W-:Y:S01]  /*bac0*/  STG.E.U8 desc[UR36][R16.64], R5 ;  /* 0x0000000510007986 */ /* 0x000fe2000c101124 */
[----:B------:R-:W-:Y:S05]  /*bad0*/  EXIT ;  /* 0x000000000000794d */ /* 0x000fea0003800000 */
.L_x_3754:
        /* <DEDUP_REMOVED lines=13> */
.L_x_3758:
[----:B------:R-:W-:Y:S01]  /*bbb0*/  IMAD.MOV.U32 R0, RZ, RZ, 0x7f ;  /* 0x0000007fff007424 */ /* 0x000fe200078e00ff */
[----:B------:R-:W-:-:S04]  /*bbc0*/  ISETP.GT.U32.AND P0, PT, R4, 0x7f800000, PT ;  /* 0x7f8000000400780c */ /* 0x000fc80003f04070 */
[----:B------:R-:W-:-:S09]  /*bbd0*/  SEL R0, R0, 0x7c, P0 ;  /* 0x0000007c00007807 */ /* 0x000fd20000000000 */
.L_x_3759:
[----:B------:R-:W-:Y:S05]  /*bbe0*/  BSYNC B0 ;  /* 0x0000000000007941 */ /* 0x000fea0003800000 */
.L_x_3757:
[----:B------:R-:W-:-:S04]  /*bbf0*/  LOP3.LUT R2, R3, 0x80000000, RZ, 0xc0, !PT ;  /* 0x8000000003027812 */ /* 0x000fc800078ec0ff */
[----:B------:R-:W-:-:S04]  /*bc00*/  SHF.R.U32.HI R3, RZ, 0x18, R2 ;  /* 0x00000018ff037819 */ /* 0x000fc80000011602 */
[----:B------:R-:W-:-:S05]  /*bc10*/  LOP3.LUT R3, R0, R3, RZ, 0xfc, !PT ;  /* 0x0000000300037212 */ /* 0x000fca00078efcff */
[----:B------:R-:W-:Y:S01]  /*bc20*/  STG.E.U8 desc[UR36][R16.64], R3 ;  /* 0x0000000310007986 */ /* 0x000fe2000c101124 */
[----:B------:R-:W-:Y:S05]  /*bc30*/  EXIT ;  /* 0x000000000000794d */ /* 0x000fea0003800000 */
.L_x_3753:
[----:B------:R-:W0:Y:S02]  /*bc40*/  I2F.S64 R0, R2 ;  /* 0x0000000200007312 */ /* 0x000e240000301400 */
[----:B0-----:R-:W-:-:S05]  /*bc50*/  F2FP.BF16.F32.PACK_AB R0, RZ, R0 ;  /* 0x00000000ff00723e */ /* 0x001fca00000010ff */
[----:B------:R-:W-:Y:S01]  /*bc60*/  STG.E.U16 desc[UR36][R16.64], R0 ;  /* 0x0000000010007986 */ /* 0x000fe2000c101524 */
[----:B------:R-:W-:Y:S05]  /*bc70*/  EXIT ;  /* 0x000000000000794d */ /* 0x000fea0003800000 */
.L_x_3750:
        /* <DEDUP_REMOVED lines=10> */
.L_x_3762:
        /* <DEDUP_REMOVED lines=17> */
.L_x_3765:
[----:B------:R-:W-:-:S04]  /*be30*/  LOP3.LUT R2, R3, 0x80000000, RZ, 0xc0, !PT ;  /* 0x8000000003027812 */ /* 0x000fc800078ec0ff */
[----:B------:R-:W-:-:S04]  /*be40*/  SHF.R.U32.HI R3, RZ, 0x18, R2 ;  /* 0x00000018ff037819 */ /* 0x000fc80000011602 */
[----:B------:R-:W-:-:S04]  /*be50*/  LOP3.LUT R0, R0, R3, RZ, 0xfc, !PT ;  /* 0x0000000300007212 */ /* 0x000fc800078efcff */
[----:B------:R-:W-:-:S07]  /*be60*/  PRMT R8, R0, 0x7610, R8 ;  /* 0x0000761000087816 */ /* 0x000fce0000000008 */
.L_x_3764:
[----:B------:R-:W-:Y:S05]  /*be70*/  BSYNC B0 ;  /* 0x0000000000007941 */ /* 0x000fea0003800000 */
.L_x_3763:
[----:B------:R-:W-:Y:S01]  /*be80*/  STG.E.U8 desc[UR36][R16.64], R8 ;  /* 0x0000000810007986 */ /* 0x000fe2000c101124 */
[----:B------:R-:W-:Y:S05]  /*be90*/  EXIT ;  /* 0x000000000000794d */ /* 0x000fea0003800000 */
.L_x_3761:
        /* <DEDUP_REMOVED lines=17> */
.L_x_3768:
[----:B------:R-:W-:-:S04]  /*bfb0*/  LOP3.LUT R2, R3, 0x80000000, RZ, 0xc0, !PT ;  /* 0x8000000003027812 */ /* 0x000fc800078ec0ff */
[----:B------:R-:W-:-:S04]  /*bfc0*/  SHF.R.U32.HI R3, RZ, 0x18, R2 ;  /* 0x00000018ff037819 */ /* 0x000fc80000011602 */
[----:B------:R-:W-:-:S04]  /*bfd0*/  LOP3.LUT R0, R0, R3, RZ, 0xfc, !PT ;  /* 0x0000000300007212 */ /* 0x000fc800078efcff */
[----:B------:R-:W-:-:S07]  /*bfe0*/  PRMT R8, R0, 0x7610, R8 ;  /* 0x0000761000087816 */ /* 0x000fce0000000008 */
.L_x_3767:
[----:B------:R-:W-:Y:S05]  /*bff0*/  BSYNC B0 ;  /* 0x0000000000007941 */ /* 0x000fea0003800000 */
.L_x_3766:
[----:B------:R-:W-:Y:S01]  /*c000*/  STG.E.U8 desc[UR36][R16.64], R8 ;  /* 0x0000000810007986 */ /* 0x000fe2000c101124 */
[----:B------:R-:W-:Y:S05]  /*c010*/  EXIT ;  /* 0x000000000000794d */ /* 0x000fea0003800000 */
.L_x_3760:
        /* <DEDUP_REMOVED lines=23> */
.L_x_3743:
        /* <DEDUP_REMOVED lines=16> */
.L_x_3771:
[----:B------:R-:W-:Y:S05]  /*c290*/  EXIT ;  /* 0x000000000000794d */ /* 0x000fea0003800000 */
.L_x_3770:
[----:B------:R-:W-:Y:S01]  /*c2a0*/  STG.E.64 desc[UR36][R16.64], R2 ;  /* 0x0000000210007986 */ /* 0x000fe2000c101b24 */
[----:B------:R-:W-:Y:S05]  /*c2b0*/  EXIT ;  /* 0x000000000000794d */ /* 0x000fea0003800000 */
.L_x_3769:
[----:B------:R-:W-:Y:S01]  /*c2c0*/  STG.E desc[UR36][R16.64], R5 ;  /* 0x0000000510007986 */ /* 0x000fe2000c101924 */
[----:B------:R-:W-:Y:S05]  /*c2d0*/  EXIT ;  /* 0x000000000000794d */ /* 0x000fea0003800000 */
.L_x_3772:
        /* <DEDUP_REMOVED lines=10> */
.L_x_20526:


//--------------------- .text._ZN2at6native27unrolled_elementwise_kernelINS0_13AUnaryFunctorIlllZZZNS0_18rshift_kernel_cudaERNS_18TensorIteratorBaseEENKUlvE_clEvENKUlvE2_clEvEUlllE_EESt5arrayIPcLm2EELi4E23TrivialOffsetCalculatorILi1EjESD_NS0_6memory12LoadWithCastILi1EEENSE_13StoreWithCastILi1EEEEEviT_T0_T2_T3_T4_T5_ --------------------------
	.section	.text._ZN2at6native27unrolled_elementwise_kernelINS0_13AUnaryFunctorIlllZZZNS0_18rshift_kernel_cudaERNS_18TensorIteratorBaseEENKUlvE_clEvENKUlvE2_clEvEUlllE_EESt5arrayIPcLm2EELi4E23TrivialOffsetCalculatorILi1EjESD_NS0_6memory12LoadWithCastILi1EEENSE_13StoreWithCastILi1EEEEEviT_T0_T2_T3_T4_T5_,"ax",@progbits
	.align	128
        .global         _ZN2at6native27unrolled_elementwise_kernelINS0_13AUnaryFunctorIlllZZZNS0_18rshift_kernel_cudaERNS_18TensorIteratorBaseEENKUlvE_clEvENKUlvE2_clEvEUlllE_EESt5arrayIPcLm2EELi4E23TrivialOffsetCalculatorILi1EjESD_NS0_6memory12LoadWithCastILi1EEENSE_13StoreWithCastILi1EEEEEviT_T0_T2_T3_T4_T5_
        .type           _ZN2at6native27unrolled_elementwise_kernelINS0_13AUnaryFunctorIlllZZZNS0_18rshift_kernel_cudaERNS_18TensorIteratorBaseEENKUlvE_clEvENKUlvE2_clEvEUlllE_EESt5arrayIPcLm2EELi4E23TrivialOffsetCalculatorILi1EjESD_NS0_6memory12LoadWithCastILi1EEENSE_13StoreWithCastILi1EEEEEviT_T0_T2_T3_T4_T5_,@function
        .size           _ZN2at6native27unrolled_elementwise_kernelINS0_13AUnaryFunctorIlllZZZNS0_18rshift_kernel_cudaERNS_18TensorIteratorBaseEENKUlvE_clEvENKUlvE2_clEvEUlllE_EESt5arrayIPcLm2EELi4E23TrivialOffsetCalculatorILi1EjESD_NS0_6memory12LoadWithCastILi1EEENSE_13StoreWithCastILi1EEEEEviT_T0_T2_T3_T4_T5_,(.L_x_20527 - _ZN2at6native27unrolled_elementwise_kernelINS0_13AUnaryFunctorIlllZZZNS0_18rshift_kernel_cudaERNS_18TensorIteratorBaseEENKUlvE_clEvENKUlvE2_clEvEUlllE_EESt5arrayIPcLm2EELi4E23TrivialOffsetCalculatorILi1EjESD_NS0_6memory12LoadWithCastILi1EEENSE_13StoreWithCastILi1EEEEEviT_T0_T2_T3_T4_T5_)
        .other          _ZN2at6native27unrolled_elementwise_kernelINS0_13AUnaryFunctorIlllZZZNS0_18rshift_kernel_cudaERNS_18TensorIteratorBaseEENKUlvE_clEvENKUlvE2_clEvEUlllE_EESt5arrayIPcLm2EELi4E23TrivialOffsetCalculatorILi1EjESD_NS0_6memory12LoadWithCastILi1EEENSE_13StoreWithCastILi1EEEEEviT_T0_T2_T3_T4_T5_,@"STO_CUDA_ENTRY STV_DEFAULT"
_ZN2at6native27unrolled_elementwise_kernelINS0_13AUnaryFunctorIlllZZZNS0_18rshift_kernel_cudaERNS_18TensorIteratorBaseEENKUlvE_clEvENKUlvE2_clEvEUlllE_EESt5arrayIPcLm2EELi4E23TrivialOffsetCalculatorILi1EjESD_NS0_6memory12LoadWithCastILi1EEENSE_13StoreWithCastILi1EEEEEviT_T0_T2_T3_T4_T5_:
.text._ZN2at6native27unrolled_elementwise_kernelINS0_13AUnaryFunctorIlllZZZNS0_18rshift_kernel_cudaERNS_18TensorIteratorBaseEENKUlvE_clEvENKUlvE2_clEvEUlllE_EESt5arrayIPcLm2EELi4E23TrivialOffsetCalculatorILi1EjESD_NS0_6memory12LoadWithCastILi1EEENSE_13StoreWithCastILi1EEEEEviT_T0_T2_T3_T4_T5_:
        /* <DEDUP_REMOVED lines=32> */
.L_x_3778:
[----:B------:R1:W5:Y:S01]  /*0200*/  LDG.E.U8 R26, desc[UR36][R4.64] ;  /* 0x00000024041a7981 */ /* 0x000362000c1e1100 */
[----:B------:R-:W-:Y:S01]  /*0210*/  IMAD.MOV.U32 R27, RZ, RZ, RZ ;  /* 0x000000ffff1b7224 */ /* 0x000fe200078e00ff */
[----:B------:R-:W-:Y:S06]  /*0220*/  BRA `(.L_x_3780) ;  /* 0x0000000c004c7947 */ /* 0x000fec0003800000 */
.L_x_3777:
        /* <DEDUP_REMOVED lines=8> */
.L_x_3782:
[----:B------:R-:W2:Y:S02]  /*02b0*/  LDG.E R26, desc[UR36][R4.64] ;  /* 0x00000024041a7981 */ /* 0x000ea4000c1e1900 */
[----:B--2---:R-:W-:Y:S01]  /*02c0*/  SHF.R.S32.HI R27, RZ, 0x1f, R26 ;  /* 0x0000001fff1b7819 */ /* 0x004fe2000001141a */
[----:B------:R-:W-:Y:S06]  /*02d0*/  BRA `(.L_x_3780) ;  /* 0x0000000c00207947 */ /* 0x000fec0003800000 */
.L_x_3781:
[----:B------:R-:W2:Y:S02]  /*02e0*/  LDG.E.S16 R26, desc[UR36][R4.64] ;  /* 0x00000024041a7981 */ /* 0x000ea4000c1e1700 */
[----:B--2---:R-:W-:Y:S01]  /*02f0*/  SHF.R.S32.HI R27, RZ, 0x1f, R26 ;  /* 0x0000001fff1b7819 */ /* 0x004fe2000001141a */
[----:B------:R-:W-:Y:S06]  /*0300*/  BRA `(.L_x_3780) ;  /* 0x0000000c00147947 */ /* 0x000fec0003800000 */
.L_x_3776:
        /* <DEDUP_REMOVED lines=9> */
.L_x_3784:
[----:B------:R-:W2:Y:S02]  /*03a0*/  LDG.E.U16 R4, desc[UR36][R4.64] ;  /* 0x0000002404047981 */ /* 0x000ea4000c1e1500 */
[----:B--2---:R-:W-:-:S06]  /*03b0*/  HADD2.F32 R26, -RZ, R4.H0_H0 ;  /* 0x20000004ff1a7230 */ /* 0x004fcc0000004100 */
[----:B------:R-:W0:Y:S01]  /*03c0*/  F2I.S64.TRUNC R26, R26 ;  /* 0x0000001a001a7311 */ /* 0x000e22000020d900 */
[----:B------:R-:W-:Y:S05]  /*03d0*/  BRA `(.L_x_3780) ;  /* 0x0000000800e07947 */ /* 0x000fea0003800000 */
.L_x_3783:
        /* <DEDUP_REMOVED lines=9> */
.L_x_3786:
[----:B------:R-:W2:Y:S02]  /*0470*/  LDG.E.U16 R4, desc[UR36][R4.64] ;  /* 0x0000002404047981 */ /* 0x000ea4000c1e1500 */
[----:B--2---:R-:W-:-:S06]  /*0480*/  HADD2.F32 R26, -RZ, R4.H0_H0 ;  /* 0x20000004ff1a7230 */ /* 0x004fcc0000004100 */
[----:B------:R-:W4:Y:S01]  /*0490*/  F2I.S64.TRUNC R26, R26 ;  /* 0x0000001a001a7311 */ /* 0x000f22000020d900 */
[----:B------:R-:W-:Y:S05]  /*04a0*/  BRA `(.L_x_3780) ;  /* 0x0000000800ac7947 */ /* 0x000fea0003800000 */
.L_x_3785:
[----:B------:R-:W2:Y:S02]  /*04b0*/  LDG.E.64 R4, desc[UR36][R4.64] ;  /* 0x0000002404047981 */ /* 0x000ea4000c1e1b00 */
[----:B--2---:R2:W3:Y:S01]  /*04c0*/  F2I.S64.F64.TRUNC R26, R4 ;  /* 0x00000004001a7311 */ /* 0x0044e2000030d900 */
[----:B------:R-:W-:Y:S05]  /*04d0*/  BRA `(.L_x_3780) ;  /* 0x0000000800a07947 */ /* 0x000fea0003800000 */
.L_x_3775:
        /* <DEDUP_REMOVED lines=13> */
.L_x_3789:
[----:B------:R-:W2:Y:S02]  /*05b0*/  LDG.E.64 R4, desc[UR36][R4.64] ;  /* 0x0000002404047981 */ /* 0x000ea4000c1e1b00 */
[----:B--2---:R0:W1:Y:S01]  /*05c0*/  F2I.S64.F64.TRUNC R26, R4 ;  /* 0x00000004001a7311 */ /* 0x004062000030d900 */
[----:B------:R-:W-:Y:S05]  /*05d0*/  BRA `(.L_x_3780) ;  /* 0x0000000800607947 */ /* 0x000fea0003800000 */
.L_x_3788:
        /* <DEDUP_REMOVED lines=27> */
.L_x_3791:
        /* <DEDUP_REMOVED lines=15> */
.L_x_3790:
[----:B------:R-:W2:Y:S02]  /*0880*/  LDG.E.U16 R26, desc[UR36][R4.64] ;  /* 0x00000024041a7981 */ /* 0x000ea4000c1e1500 */
[----:B--2---:R-:W-:-:S06]  /*0890*/  IMAD.U32 R26, R26, 0x10000, RZ ;  /* 0x000100001a1a7824 */ /* 0x004fcc00078e00ff */
[----:B------:R-:W0:Y:S01]  /*08a0*/  F2I.S64.TRUNC R26, R26 ;  /* 0x0000001a001a7311 */ /* 0x000e22000020d900 */
[----:B------:R-:W-:Y:S05]  /*08b0*/  BRA `(.L_x_3780) ;  /* 0x0000000400a87947 */ /* 0x000fea0003800000 */
.L_x_3787:
        /* <DEDUP_REMOVED lines=11> */
.L_x_3794:
        /* <DEDUP_REMOVED lines=21> */
.L_x_3798:
[----:B------:R-:W-:Y:S05]  /*0ac0*/  BSYNC B1 ;  /* 0x0000000000017941 */ /* 0x000fea0003800000 */
.L_x_3797:
[----:B------:R-:W-:Y:S01]  /*0ad0*/  IMAD.SHL.U32 R3, R3, 0x100000, RZ ;  /* 0x0010000003037824 */ /* 0x000fe200078e00ff */
[----:B------:R-:W-:-:S04]  /*0ae0*/  LEA R5, R0, 0x3b800000, 0x17 ;  /* 0x3b80000000057811 */ /* 0x000fc800078eb8ff */
[----:B------:R-:W-:-:S07]  /*0af0*/  LOP3.LUT R26, R5, R3, R26, 0xfe, !PT ;  /* 0x00000003051a7212 */ /* 0x000fce00078efe1a */
.L_x_3796:
[----:B------:R-:W-:Y:S05]  /*0b00*/  BSYNC B0 ;  /* 0x0000000000007941 */ /* 0x000fea0003800000 */
.L_x_3795:
[----:B------:R-:W0:Y:S01]  /*0b10*/  F2I.S64.TRUNC R26, R26 ;  /* 0x0000001a001a7311 */ /* 0x000e22000020d900 */
[----:B------:R-:W-:Y:S05]  /*0b20*/  BRA `(.L_x_3780) ;  /* 0x00000004000c7947 */ /* 0x000fea0003800000 */
.L_x_3793:
        /* <DEDUP_REMOVED lines=21> */
.L_x_3802:
[----:B------:R-:W-:Y:S05]  /*0c80*/  BSYNC B1 ;  /* 0x0000000000017941 */ /* 0x000fea0003800000 */
.L_x_3801:
[----:B------:R-:W-:Y:S01]  /*0c90*/  IMAD.SHL.U32 R3, R3, 0x200000, RZ ;  /* 0x0020000003037824 */ /* 0x000fe200078e00ff */
[----:B------:R-:W-:-:S04]  /*0ca0*/  LEA R5, R0, 0x37800000, 0x17 ;  /* 0x3780000000057811 */ /* 0x000fc800078eb8ff */
[----:B------:R-:W-:-:S07]  /*0cb0*/  LOP3.LUT R26, R5, R3, R26, 0xfe, !PT ;  /* 0x00000003051a7212 */ /* 0x000fce00078efe1a */
.L_x_3800:
[----:B------:R-:W-:Y:S05]  /*0cc0*/  BSYNC B0 ;  /* 0x0000000000007941 */ /* 0x000fea0003800000 */
.L_x_3799:
[----:B------:R-:W0:Y:S01]  /*0cd0*/  F2I.S64.TRUNC R26, R26 ;  /* 0x0000001a001a7311 */ /* 0x000e22000020d900 */
[----:B------:R-:W-:Y:S05]  /*0ce0*/  BRA `(.L_x_3780) ;  /* 0x00000000009c7947 */ /* 0x000fea0003800000 */
.L_x_3792:
        /* <DEDUP_REMOVED lines=14> */
.L_x_3806:
[----:B------:R-:W-:Y:S05]  /*0dd0*/  BSYNC B0 ;  /* 0x0000000000007941 */ /* 0x000fea0003800000 */
.L_x_3805:
[----:B------:R-:W0:Y:S01]  /*0de0*/  F2I.S64.TRUNC R26, R26 ;  /* 0x0000001a001a7311 */ /* 0x000e22000020d900 */
[----:B------:R-:W-:Y:S05]  /*0df0*/  BRA `(.L_x_3780) ;  /* 0x0000000000587947 */ /* 0x000fea0003800000 */
.L_x_3779:
        /* <DEDUP_REMOVED lines=16> */
.L_x_3807:
[----:B------:R-:W-:Y:S01]  /*0f00*/  CS2R R26, SRZ ;  /* 0x00000000001a7805 */ /* 0x000fe2000001ff00 */
[----:B------:R-:W-:Y:S06]  /*0f10*/  BRA `(.L_x_3780) ;  /* 0x0000000000107947 */ /* 0x000fec0003800000 */
.L_x_3804:
[----:B------:R0:W5:Y:S01]  /*0f20*/  LDG.E.64 R26, desc[UR36][R4.64] ;  /* 0x00000024041a7981 */ /* 0x000162000c1e1b00 */
[----:B------:R-:W-:Y:S05]  /*0f30*/  BRA `(.L_x_3780) ;  /* 0x0000000000087947 */ /* 0x000fea0003800000 */
.L_x_3803:
[----:B------:R0:W5:Y:S01]  /*0f40*/  LDG.E R26, desc[UR36][R4.64] ;  /* 0x00000024041a7981 */ /* 0x000162000c1e1900 */
[----:B------:R-:W-:-:S07]  /*0f50*/  IMAD.MOV.U32 R27, RZ, RZ, RZ ;  /* 0x000000ffff1b7224 */ /* 0x000fce00078e00ff */
.L_x_3780:
[----:B------:R-:W2:Y:S02]  /*0f60*/  S2R R19, SR_TID.X ;  /* 0x0000000000137919 */ /* 0x000ea40000002100 */
[----:B--2---:R-:W-:-:S07]  /*0f70*/  VIADD R19, R19, 0x80 ;  /* 0x0000008013137836 */ /* 0x004fce0000000000 */
.L_x_3774:
[----:B------:R-:W-:Y:S05]  /*0f80*/  BSYNC B6 ;  /* 0x0000000000067941 */ /* 0x000fea0003800000 */
.L_x_3773:
        /* <DEDUP_REMOVED lines=24> */
.L_x_3813:
[----:B------:R0:W5:Y:S01]  /*1110*/  LDG.E.U8 R28, desc[UR36][R4.64] ;  /* 0x00000024041c7981 */ /* 0x000162000c1e1100 */
[----:B------:R-:W-:Y:S01]  /*1120*/  IMAD.MOV.U32 R29, RZ, RZ, RZ ;  /* 0x000000ffff1d7224 */ /* 0x000fe200078e00ff */
[----:B------:R-:W-:Y:S06]  /*1130*/  BRA `(.L_x_3815) ;  /* 0x0000000c00487947 */ /* 0x000fec0003800000 */
.L_x_3812:
        /* <DEDUP_REMOVED lines=8> */
.L_x_3817:
[----:B------:R-:W2:Y:S02]  /*11c0*/  LDG.E R28, desc[UR36][R4.64] ;  /* 0x00000024041c7981 */ /* 0x000ea4000c1e1900 */
[----:B--2---:R-:W-:Y:S01]  /*11d0*/  SHF.R.S32.HI R29, RZ, 0x1f, R28 ;  /* 0x0000001fff1d7819 */ /* 0x004fe2000001141c */
[----:B------:R-:W-:Y:S06]  /*11e0*/  BRA `(.L_x_3815) ;  /* 0x0000000c001c7947 */ /* 0x000fec0003800000 */
.L_x_3816:
[----:B------:R-:W2:Y:S02]  /*11f0*/  LDG.E.S16 R28, desc[UR36][R4.64] ;  /* 0x00000024041c7981 */ /* 0x000ea4000c1e1700 */
[----:B--2---:R-:W-:Y:S01]  /*1200*/  SHF.R.S32.HI R29, RZ, 0x1f, R28 ;  /* 0x0000001fff1d7819 */ /* 0x004fe2000001141c */
[----:B------:R-:W-:Y:S06]  /*1210*/  BRA `(.L_x_3815) ;  /* 0x0000000c00107947 */ /* 0x000fec0003800000 */
.L_x_3811:
        /* <DEDUP_REMOVED lines=9> */
.L_x_3819:
[----:B------:R-:W2:Y:S02]  /*12b0*/  LDG.E.U16 R4, desc[UR36][R4.64] ;  /* 0x0000002404047981 */ /* 0x000ea4000c1e1500 */
[----:B--2---:R-:W-:-:S06]  /*12c0*/  HADD2.F32 R28, -RZ, R4.H0_H0 ;  /* 0x20000004ff1c7230 */ /* 0x004fcc0000004100 */
[----:B------:R-:W0:Y:S01]  /*12d0*/  F2I.S64.TRUNC R28, R28 ;  /* 0x0000001c001c7311 */ /* 0x000e22000020d900 */
[----:B------:R-:W-:Y:S05]  /*12e0*/  BRA `(.L_x_3815) ;  /* 0x0000000800dc7947 */ /* 0x000fea0003800000 */
.L_x_3818:
        /* <DEDUP_REMOVED lines=9> */
.L_x_3821:
[----:B------:R-:W2:Y:S02]  /*1380*/  LDG.E.U16 R4, desc[UR36][R4.64] ;  /* 0x0000002404047981 */ /* 0x000ea4000c1e1500 */
[----:B--2---:R-:W-:-:S06]  /*1390*/  HADD2.F32 R28, -RZ, R4.H0_H0 ;  /* 0x20000004ff1c7230 */ /* 0x004fcc0000004100 */
[----:B------:R-:W0:Y:S01]  /*13a0*/  F2I.S64.TRUNC R28, R28 ;  /* 0x0000001c001c7311 */ /* 0x000e22000020d900 */
[----:B------:R-:W-:Y:S05]  /*13b0*/  BRA `(.L_x_3815) ;  /* 0x0000000800a87947 */ /* 0x000fea0003800000 */
.L_x_3820:
[----:B------:R-:W2:Y:S02]  /*13c0*/  LDG.E.64 R4, desc[UR36][R4.64] ;  /* 0x0000002404047981 */ /* 0x000ea4000c1e1b00 */
[----:B--2---:R0:W1:Y:S01]  /*13d0*/  F2I.S64.F64.TRUNC R28, R4 ;  /* 0x00000004001c7311 */ /* 0x004062000030d900 */
[----:B------:R-:W-:Y:S05]  /*13e0*/  BRA `(.L_x_3815) ;  /* 0x00000008009c7947 */ /* 0x000fea0003800000 */
.L_x_3810:
        /* <DEDUP_REMOVED lines=13> */
.L_x_3824:
[----:B------:R-:W2:Y:S02]  /*14c0*/  LDG.E.64 R4, desc[UR36][R4.64] ;  /* 0x0000002404047981 */ /* 0x000ea4000c1e1b00 */
[----:B--2---:R0:W1:Y:S01]  /*14d0*/  F2I.S64.F64.TRUNC R28, R4 ;  /* 0x00000004001c7311 */ /* 0x004062000030d900 */
[----:B------:R-:W-:Y:S05]  /*14e0*/  BRA `(.L_x_3815) ;  /* 0x00000008005c7947 */ /* 0x000fea0003800000 */
.L_x_3823:
        /* <DEDUP_REMOVED lines=27> */
.L_x_3826:
        /* <DEDUP_REMOVED lines=14> */
.L_x_3825:
[----:B------:R-:W2:Y:S02]  /*1780*/  LDG.E.U16 R28, desc[UR36][R4.64] ;  /* 0x00000024041c7981 */ /* 0x000ea4000c1e1500 */
[----:B--2---:R-:W-:-:S06]  /*1790*/  IMAD.U32 R28, R28, 0x10000, RZ ;  /* 0x000100001c1c7824 */ /* 0x004fcc00078e00ff */
[----:B------:R-:W0:Y:S01]  /*17a0*/  F2I.S64.TRUNC R28, R28 ;  /* 0x0000001c001c7311 */ /* 0x000e22000020d900 */
[----:B------:R-:W-:Y:S05]  /*17b0*/  BRA `(.L_x_3815) ;  /* 0x0000000400a87947 */ /* 0x000fea0003800000 */
.L_x_3822:
        /* <DEDUP_REMOVED lines=11> */
.L_x_3829:
        /* <DEDUP_REMOVED lines=21> */
.L_x_3833:
[----:B------:R-:W-:Y:S05]  /*19c0*/  BSYNC B1 ;  /* 0x0000000000017941 */ /* 0x000fea0003800000 */
.L_x_3832:
[----:B------:R-:W-:Y:S01]  /*19d0*/  IMAD.SHL.U32 R3, R3, 0x100000, RZ ;  /* 0x0010000003037824 */ /* 0x000fe200078e00ff */
[----:B------:R-:W-:-:S04]  /*19e0*/  LEA R5, R0, 0x3b800000, 0x17 ;  /* 0x3b80000000057811 */ /* 0x000fc800078eb8ff */
[----:B------:R-:W-:-:S07]  /*19f0*/  LOP3.LUT R28, R5, R3, R28, 0xfe, !PT ;  /* 0x00000003051c7212 */ /* 0x000fce00078efe1c */
.L_x_3831:
[----:B------:R-:W-:Y:S05]  /*1a00*/  BSYNC B0 ;  /* 0x0000000000007941 */ /* 0x000fea0003800000 */
.L_x_3830:
[----:B------:R-:W0:Y:S01]  /*1a10*/  F2I.S64.TRUNC R28, R28 ;  /* 0x0000001c001c7311 */ /* 0x000e22000020d900 */
[----:B------:R-:W-:Y:S05]  /*1a20*/  BRA `(.L_x_3815) ;  /* 0x00000004000c7947 */ /* 0x000fea0003800000 */
.L_x_3828:
        /* <DEDUP_REMOVED lines=21> */
.L_x_3837:
[----:B------:R-:W-:Y:S05]  /*1b80*/  BSYNC B1 ;  /* 0x0000000000017941 */ /* 0x000fea0003800000 */
.L_x_3836:
[----:B------:R-:W-:Y:S01]  /*1b90*/  IMAD.SHL.U32 R3, R3, 0x200000, RZ ;  /* 0x0020000003037824 */ /* 0x000fe200078e00ff */
[----:B------:R-:W-:-:S04]  /*1ba0*/  LEA R5, R0, 0x37800000, 0x17 ;  /* 0x3780000000057811 */ /* 0x000fc800078eb8ff */
[----:B------:R-:W-:-:S07]  /*1bb0*/  LOP3.LUT R28, R5, R3, R28, 0xfe, !PT ;  /* 0x00000003051c7212 */ /* 0x000fce00078efe1c */
.L_x_3835:
[----:B------:R-:W-:Y:S05]  /*1bc0*/  BSYNC B0 ;  /* 0x0000000000007941 */ /* 0x000fea0003800000 */
.L_x_3834:
[----:B------:R-:W0:Y:S01]  /*1bd0*/  F2I.S64.TRUNC R28, R28 ;  /* 0x0000001c001c7311 */ /* 0x000e22000020d900 */
[----:B------:R-:W-:Y:S05]  /*1be0*/  BRA `(.L_x_3815) ;  /* 0x00000000009c7947 */ /* 0x000fea0003800000 */
.L_x_3827:
        /* <DEDUP_REMOVED lines=14> */
.L_x_3841:
[----:B------:R-:W-:Y:S05]  /*1cd0*/  BSYNC B0 ;  /* 0x0000000000007941 */ /* 0x000fea0003800000 */
.L_x_3840:
[----:B------:R-:W0:Y:S01]  /*1ce0*/  F2I.S64.TRUNC R28, R28 ;  /* 0x0000001c001c7311 */ /* 0x000e22000020d900 */
[----:B------:R-:W-:Y:S05]  /*1cf0*/  BRA `(.L_x_3815) ;  /* 0x0000000000587947 */ /* 0x000fea0003800000 */
.L_x_3814:
        /* <DEDUP_REMOVED lines=16> */
.L_x_3842:
[----:B------:R-:W-:Y:S01]  /*1e00*/  CS2R R28, SRZ ;  /* 0x00000000001c7805 */ /* 0x000fe2000001ff00 */
[----:B------:R-:W-:Y:S06]  /*1e10*/  BRA `(.L_x_3815) ;  /* 0x0000000000107947 */ /* 0x000fec0003800000 */
.L_x_3839:
[----:B------:R0:W5:Y:S01]  /*1e20*/  LDG.E.64 R28, desc[UR36][R4.64] ;  /* 0x00000024041c7981 */ /* 0x000162000c1e1b00 */
[----:B------:R-:W-:Y:S05]  /*1e30*/  BRA `(.L_x_3815) ;  /* 0x0000000000087947 */ /* 0x000fea0003800000 */
.L_x_3838:
[----:B------:R0:W5:Y:S01]  /*1e40*/  LDG.E R28, desc[UR36][R4.64] ;  /* 0x00000024041c7981 */ /* 0x000162000c1e1900 */
[----:B------:R-:W-:-:S07]  /*1e50*/  IMAD.MOV.U32 R29, RZ, RZ, RZ ;  /* 0x000000ffff1d7224 */ /* 0x000fce00078e00ff */
.L_x_3815:
[----:B------:R-:W-:-:S07]  /*1e60*/  VIADD R19, R19, 0x80 ;  /* 0x0000008013137836 */ /* 0x000fce0000000000 */
.L_x_3809:
[----:B------:R-:W-:Y:S05]  /*1e70*/  BSYNC B6 ;  /* 0x0000000000067941 */ /* 0x000fea0003800000 */
.L_x_3808:
        /* <DEDUP_REMOVED lines=26> */
.L_x_3848:
[----:B------:R0:W5:Y:S01]  /*2020*/  LDG.E.U8 R22, desc[UR36][R4.64] ;  /* 0x0000002404167981 */ /* 0x000162000c1e1100 */
[----:B------:R-:W-:Y:S01]  /*2030*/  IMAD.MOV.U32 R23, RZ, RZ, RZ ;  /* 0x000000ffff177224 */ /* 0x000fe200078e00ff */
[----:B------:R-:W-:Y:S06]  /*2040*/  BRA `(.L_x_3850) ;  /* 0x0000000c00487947 */ /* 0x000fec0003800000 */
.L_x_3847:
        /* <DEDUP_REMOVED lines=8> */
.L_x_3852:
[----:B------:R-:W2:Y:S02]  /*20d0*/  LDG.E R22, desc[UR36][R4.64] ;  /* 0x0000002404167981 */ /* 0x000ea4000c1e1900 */
[----:B--2---:R-:W-:Y:S01]  /*20e0*/  SHF.R.S32.HI R23, RZ, 0x1f, R22 ;  /* 0x0000001fff177819 */ /* 0x004fe20000011416 */
[----:B------:R-:W-:Y:S06]  /*20f0*/  BRA `(.L_x_3850) ;  /* 0x0000000c001c7947 */ /* 0x000fec0003800000 */
.L_x_3851:
[----:B------:R-:W2:Y:S02]  /*2100*/  LDG.E.S16 R22, desc[UR36][R4.64] ;  /* 0x0000002404167981 */ /* 0x000ea4000c1e1700 */
[----:B--2---:R-:W-:Y:S01]  /*2110*/  SHF.R.S32.HI R23, RZ, 0x1f, R22 ;  /* 0x0000001fff177819 */ /* 0x004fe20000011416 */
[----:B------:R-:W-:Y:S06]  /*2120*/  BRA `(.L_x_3850) ;  /* 0x0000000c00107947 */ /* 0x000fec0003800000 */
.L_x_3846:
        /* <DEDUP_REMOVED lines=9> */
.L_x_3854:
[----:B------:R-:W2:Y:S02]  /*21c0*/  LDG.E.U16 R4, desc[UR36][R4.64] ;  /* 0x0000002404047981 */ /* 0x000ea4000c1e1500 */
[----:B--2---:R-:W-:-:S06]  /*21d0*/  HADD2.F32 R22, -RZ, R4.H0_H0 ;  /* 0x20000004ff167230 */ /* 0x004fcc0000004100 */
[----:B------:R-:W0:Y:S01]  /*21e0*/  F2I.S64.TRUNC R22, R22 ;  /* 0x0000001600167311 */ /* 0x000e22000020d900 */
[----:B------:R-:W-:Y:S05]  /*21f0*/  BRA `(.L_x_3850) ;  /* 0x0000000800dc7947 */ /* 0x000fea0003800000 */
.L_x_3853:
        /* <DEDUP_REMOVED lines=9> */
.L_x_3856:
[----:B------:R-:W2:Y:S02]  /*2290*/  LDG.E.U16 R4, desc[UR36][R4.64] ;  /* 0x0000002404047981 */ /* 0x000ea4000c1e1500 */
[----:B--2---:R-:W-:-:S06]  /*22a0*/  HADD2.F32 R22, -RZ, R4.H0_H0 ;  /* 0x20000004ff167230 */ /* 0x004fcc0000004100 */
[----:B------:R-:W0:Y:S01]  /*22b0*/  F2I.S64.TRUNC R22, R22 ;  /* 0x0000001600167311 */ /* 0x000e22000020d900 */
[----:B------:R-:W-:Y:S05]  /*22c0*/  BRA `(.L_x_3850) ;  /* 0x0000000800a87947 */ /* 0x000fea0003800000 */
.L_x_3855:
[----:B------:R-:W2:Y:S02]  /*22d0*/  LDG.E.64 R4, desc[UR36][R4.64] ;  /* 0x0000002404047981 */ /* 0x000ea4000c1e1b00 */
[----:B--2---:R0:W1:Y:S01]  /*22e0*/  F2I.S64.F64.TRUNC R22, R4 ;  /* 0x0000000400167311 */ /* 0x004062000030d900 */
[----:B------:R-:W-:Y:S05]  /*22f0*/  BRA `(.L_x_3850) ;  /* 0x00000008009c7947 */ /* 0x000fea0003800000 */
.L_x_3845:
        /* <DEDUP_REMOVED lines=13> */
.L_x_3859:
[----:B------:R-:W2:Y:S02]  /*23d0*/  LDG.E.64 R4, desc[UR36][R4.64] ;  /* 0x0000002404047981 */ /* 0x000ea4000c1e1b00 */
[----:B--2---:R0:W1:Y:S01]  /*23e0*/  F2I.S64.F64.TRUNC R22, R4 ;  /* 0x0000000400167311 */ /* 0x004062000030d900 */
[----:B------:R-:W-:Y:S05]  /*23f0*/  BRA `(.L_x_3850) ;  /* 0x00000008005c7947 */ /* 0x000fea0003800000 */
.L_x_3858:
        /* <DEDUP_REMOVED lines=27> */
.L_x_3861:
        /* <DEDUP_REMOVED lines=14> */
.L_x_3860:
[----:B------:R-:W2:Y:S02]  /*2690*/  LDG.E.U16 R22, desc[UR36][R4.64] ;  /* 0x0000002404167981 */ /* 0x000ea4000c1e1500 */
[----:B--2---:R-:W-:-:S06]  /*26a0*/  IMAD.U32 R22, R22, 0x10000, RZ ;  /* 0x0001000016167824 */ /* 0x004fcc00078e00ff */
[----:B------:R-:W0:Y:S01]  /*26b0*/  F2I.S64.TRUNC R22, R22 ;  /* 0x0000001600167311 */ /* 0x000e22000020d900 */
[----:B------:R-:W-:Y:S05]  /*26c0*/  BRA `(.L_x_3850) ;  /* 0x0000000400a87947 */ /* 0x000fea0003800000 */
.L_x_3857:
        /* <DEDUP_REMOVED lines=11> */
.L_x_3864:
        /* <DEDUP_REMOVED lines=21> */
.L_x_3868:
[----:B------:R-:W-:Y:S05]  /*28d0*/  BSYNC B1 ;  /* 0x0000000000017941 */ /* 0x000fea0003800000 */
.L_x_3867:
[----:B------:R-:W-:Y:S01]  /*28e0*/  IMAD.SHL.U32 R3, R3, 0x100000, RZ ;  /* 0x0010000003037824 */ /* 0x000fe200078e00ff */
[----:B------:R-:W-:-:S04]  /*28f0*/  LEA R5, R0, 0x3b800000, 0x17 ;  /* 0x3b80000000057811 */ /* 0x000fc800078eb8ff */
[----:B------:R-:W-:-:S07]  /*2900*/  LOP3.LUT R22, R5, R3, R22, 0xfe, !PT ;  /* 0x0000000305167212 */ /* 0x000fce00078efe16 */
.L_x_3866:
[----:B------:R-:W-:Y:S05]  /*2910*/  BSYNC B0 ;  /* 0x0000000000007941 */ /* 0x000fea0003800000 */
.L_x_3865:
[----:B------:R-:W1:Y:S01]  /*2920*/  F2I.S64.TRUNC R22, R22 ;  /* 0x0000001600167311 */ /* 0x000e62000020d900 */
[----:B------:R-:W-:Y:S05]  /*2930*/  BRA `(.L_x_3850) ;  /* 0x00000004000c7947 */ /* 0x000fea0003800000 */
.L_x_3863:
        /* <DEDUP_REMOVED lines=21> */
.L_x_3872:
[----:B------:R-:W-:Y:S05]  /*2a90*/  BSYNC B1 ;  /* 0x0000000000017941 */ /* 0x000fea0003800000 */
.L_x_3871:
[----:B------:R-:W-:Y:S01]  /*2aa0*/  IMAD.SHL.U32 R3, R3, 0x200000, RZ ;  /* 0x0020000003037824 */ /* 0x000fe200078e00ff */
[----:B------:R-:W-:-:S04]  /*2ab0*/  LEA R5, R0, 0x37800000, 0x17 ;  /* 0x3780000000057811 */ /* 0x000fc800078eb8ff */
[----:B------:R-:W-:-:S07]  /*2ac0*/  LOP3.LUT R22, R5, R3, R22, 0xfe, !PT ;  /* 0x0000000305167212 */ /* 0x000fce00078efe16 */
.L_x_3870:
[----:B------:R-:W-:Y:S05]  /*2ad0*/  BSYNC B0 ;  /* 0x0000000000007941 */ /* 0x000fea0003800000 */
.L_x_3869:
[----:B------:R-:W2:Y:S01]  /*2ae0*/  F2I.S64.TRUNC R22, R22 ;  /* 0x0000001600167311 */ /* 0x000ea2000020d900 */
[----:B------:R-:W-:Y:S05]  /*2af0*/  BRA `(.L_x_3850) ;  /* 0x00000000009c7947 */ /* 0x000fea0003800000 */
.L_x_3862:
        /* <DEDUP_REMOVED lines=14> */
.L_x_3876:
[----:B------:R-:W-:Y:S05]  /*2be0*/  BSYNC B0 ;  /* 0x0000000000007941 */ /* 0x000fea0003800000 */
.L_x_3875:
[----:B------:R-:W0:Y:S01]  /*2bf0*/  F2I.S64.TRUNC R22, R22 ;  /* 0x0000001600167311 */ /* 0x000e22000020d900 */
[----:B------:R-:W-:Y:S05]  /*2c00*/  BRA `(.L_x_3850) ;  /* 0x0000000000587947 */ /* 0x000fea0003800000 */
.L_x_3849:
        /* <DEDUP_REMOVED lines=16> */
.L_x_3877:
[----:B------:R-:W-:Y:S01]  /*2d10*/  CS2R R22, SRZ ;  /* 0x0000000000167805 */ /* 0x000fe2000001ff00 */
[----:B------:R-:W-:Y:S06]  /*2d20*/  BRA `(.L_x_3850) ;  /* 0x0000000000107947 */ /* 0x000fec0003800000 */
.L_x_3874:
[----:B------:R0:W5:Y:S01]  /*2d30*/  LDG.E.64 R22, desc[UR36][R4.64] ;  /* 0x0000002404167981 */ /* 0x000162000c1e1b00 */
[----:B------:R-:W-:Y:S05]  /*2d40*/  BRA `(.L_x_3850) ;  /* 0x0000000000087947 */ /* 0x000fea0003800000 */
.L_x_3873:
[----:B------:R0:W5:Y:S01]  /*2d50*/  LDG.E R22, desc[UR36][R4.64] ;  /* 0x0000002404167981 */ /* 0x000162000c1e1900 */
[----:B------:R-:W-:-:S07]  /*2d60*/  IMAD.MOV.U32 R23, RZ, RZ, RZ ;  /* 0x000000ffff177224 */ /* 0x000fce00078e00ff */
.L_x_3850:
[----:B------:R-:W-:-:S07]  /*2d70*/  VIADD R19, R19, 0x80 ;  /* 0x0000008013137836 */ /* 0x000fce0000000000 */
.L_x_3844:
[----:B------:R-:W-:Y:S05]  /*2d80*/  BSYNC B6 ;  /* 0x0000000000067941 */ /* 0x000fea0003800000 */
.L_x_3843:
        /* <DEDUP_REMOVED lines=23> */
.L_x_3883:
[----:B------:R0:W5:Y:S01]  /*2f00*/  LDG.E.U8 R24, desc[UR36][R4.64] ;  /* 0x0000002404187981 */ /* 0x000162000c1e1100 */
[----:B------:R-:W-:Y:S01]  /*2f10*/  IMAD.MOV.U32 R25, RZ, RZ, RZ ;  /* 0x000000ffff197224 */ /* 0x000fe200078e00ff */
[----:B------:R-:W-:Y:S06]  /*2f20*/  BRA `(.L_x_3879) ;  /* 0x0000000c00447947 */ /* 0x000fec0003800000 */
.L_x_3882:
        /* <DEDUP_REMOVED lines=8> */
.L_x_3886:
[----:B------:R-:W2:Y:S02]  /*2fb0*/  LDG.E R24, desc[UR36][R4.64] ;  /* 0x0000002404187981 */ /* 0x000ea4000c1e1900 */
[----:B--2---:R-:W-:Y:S01]  /*2fc0*/  SHF.R.S32.HI R25, RZ, 0x1f, R24 ;  /* 0x0000001fff197819 */ /* 0x004fe20000011418 */
[----:B------:R-:W-:Y:S06]  /*2fd0*/  BRA `(.L_x_3879) ;  /* 0x0000000c00187947 */ /* 0x000fec0003800000 */
.L_x_3885:
[----:B------:R-:W2:Y:S02]  /*2fe0*/  LDG.E.S16 R24, desc[UR36][R4.64] ;  /* 0x0000002404187981 */ /* 0x000ea4000c1e1700 */
[----:B--2---:R-:W-:Y:S01]  /*2ff0*/  SHF.R.S32.HI R25, RZ, 0x1f, R24 ;  /* 0x0000001fff197819 */ /* 0x004fe20000011418 */
[----:B------:R-:W-:Y:S06]  /*3000*/  BRA `(.L_x_3879) ;  /* 0x0000000c000c7947 */ /* 0x000fec0003800000 */
.L_x_3881:
        /* <DEDUP_REMOVED lines=9> */
.L_x_3888:
[----:B------:R-:W2:Y:S02]  /*30a0*/  LDG.E.U16 R4, desc[UR36][R4.64] ;  /* 0x0000002404047981 */ /* 0x000ea4000c1e1500 */
[----:B--2---:R-:W-:-:S06]  /*30b0*/  HADD2.F32 R24, -RZ, R4.H0_H0 ;  /* 0x20000004ff187230 */ /* 0x004fcc0000004100 */
[----:B------:R-:W0:Y:S01]  /*30c0*/  F2I.S64.TRUNC R24, R24 ;  /* 0x0000001800187311 */ /* 0x000e22000020d900 */
[----:B------:R-:W-:Y:S05]  /*30d0*/  BRA `(.L_x_3879) ;  /* 0x0000000800d87947 */ /* 0x000fea0003800000 */
.L_x_3887:
        /* <DEDUP_REMOVED lines=9> */
.L_x_3890:
[----:B------:R-:W2:Y:S02]  /*3170*/  LDG.E.U16 R4, desc[UR36][R4.64] ;  /* 0x0000002404047981 */ /* 0x000ea4000c1e1500 */
[----:B--2---:R-:W-:-:S06]  /*3180*/  HADD2.F32 R24, -RZ, R4.H0_H0 ;  /* 0x20000004ff187230 */ /* 0x004fcc0000004100 */
[----:B------:R-:W0:Y:S01]  /*3190*/  F2I.S64.TRUNC R24, R24 ;  /* 0x0000001800187311 */ /* 0x000e22000020d900 */
[----:B------:R-:W-:Y:S05]  /*31a0*/  BRA `(.L_x_3879) ;  /* 0x0000000800a47947 */ /* 0x000fea0003800000 */
.L_x_3889:
[----:B------:R-:W2:Y:S02]  /*31b0*/  LDG.E.64 R4, desc[UR36][R4.64] ;  /* 0x0000002404047981 */ /* 0x000ea4000c1e1b00 */
[----:B--2---:R0:W1:Y:S01]  /*31c0*/  F2I.S64.F64.TRUNC R24, R4 ;  /* 0x0000000400187311 */ /* 0x004062000030d900 */
[----:B------:R-:W-:Y:S05]  /*31d0*/  BRA `(.L_x_3879) ;  /* 0x0000000800987947 */ /* 0x000fea0003800000 */
.L_x_3880:
        /* <DEDUP_REMOVED lines=13> */
.L_x_3893:
[----:B------:R-:W2:Y:S02]  /*32b0*/  LDG.E.64 R4, desc[UR36][R4.64] ;  /* 0x0000002404047981 */ /* 0x000ea4000c1e1b00 */
[----:B--2---:R0:W1:Y:S01]  /*32c0*/  F2I.S64.F64.TRUNC R24, R4 ;  /* 0x0000000400187311 */ /* 0x004062000030d900 */
[----:B------:R-:W-:Y:S05]  /*32d0*/  BRA `(.L_x_3879) ;  /* 0x0000000800587947 */ /* 0x000fea0003800000 */
.L_x_3892:
        /* <DEDUP_REMOVED lines=27> */
.L_x_3895:
        /* <DEDUP_REMOVED lines=14> */
.L_x_3894:
[----:B------:R-:W2:Y:S02]  /*3570*/  LDG.E.U16 R24, desc[UR36][R4.64] ;  /* 0x0000002404187981 */ /* 0x000ea4000c1e1500 */
[----:B--2---:R-:W-:-:S06]  /*3580*/  IMAD.U32 R24, R24, 0x10000, RZ ;  /* 0x0001000018187824 */ /* 0x004fcc00078e00ff */
[----:B------:R-:W0:Y:S01]  /*3590*/  F2I.S64.TRUNC R24, R24 ;  /* 0x0000001800187311 */ /* 0x000e22000020d900 */
[----:B------:R-:W-:Y:S05]  /*35a0*/  BRA `(.L_x_3879) ;  /* 0x0000000400a47947 */ /* 0x000fea0003800000 */
.L_x_3891:
        /* <DEDUP_REMOVED lines=11> */
.L_x_3898:
        /* <DEDUP_REMOVED lines=21> */
.L_x_3902:
[----:B------:R-:W-:Y:S05]  /*37b0*/  BSYNC B1 ;  /* 0x0000000000017941 */ /* 0x000fea0003800000 */
.L_x_3901:
[----:B------:R-:W-:Y:S01]  /*37c0*/  IMAD.SHL.U32 R3, R3, 0x100000, RZ ;  /* 0x0010000003037824 */ /* 0x000fe200078e00ff */
[----:B------:R-:W-:-:S04]  /*37d0*/  LEA R5, R0, 0x3b800000, 0x17 ;  /* 0x3b80000000057811 */ /* 0x000fc800078eb8ff */
[----:B------:R-:W-:-:S07]  /*37e0*/  LOP3.LUT R24, R5, R3, R24, 0xfe, !PT ;  /* 0x0000000305187212 */ /* 0x000fce00078efe18 */
.L_x_3900:
[----:B------:R-:W-:Y:S05]  /*37f0*/  BSYNC B0 ;  /* 0x0000000000007941 */ /* 0x000fea0003800000 */
.L_x_3899:
[----:B------:R-:W0:Y:S01]  /*3800*/  F2I.S64.TRUNC R24, R24 ;  /* 0x0000001800187311 */ /* 0x000e22000020d900 */
[----:B------:R-:W-:Y:S05]  /*3810*/  BRA `(.L_x_3879) ;  /* 0x0000000400087947 */ /* 0x000fea0003800000 */
.L_x_3897:
        /* <DEDUP_REMOVED lines=21> */
.L_x_3906:
[----:B------:R-:W-:Y:S05]  /*3970*/  BSYNC B1 ;  /* 0x0000000000017941 */ /* 0x000fea0003800000 */
.L_x_3905:
[----:B------:R-:W-:Y:S01]  /*3980*/  IMAD.SHL.U32 R3, R3, 0x200000, RZ ;  /* 0x0020000003037824 */ /* 0x000fe200078e00ff */
[----:B------:R-:W-:-:S04]  /*3990*/  LEA R5, R0, 0x37800000, 0x17 ;  /* 0x3780000000057811 */ /* 0x000fc800078eb8ff */
[----:B------:R-:W-:-:S07]  /*39a0*/  LOP3.LUT R24, R5, R3, R24, 0xfe, !PT ;  /* 0x0000000305187212 */ /* 0x000fce00078efe18 */
.L_x_3904:
[----:B------:R-:W-:Y:S05]  /*39b0*/  BSYNC B0 ;  /* 0x0000000000007941 */ /* 0x000fea0003800000 */
.L_x_3903:
[----:B------:R-:W0:Y:S01]  /*39c0*/  F2I.S64.TRUNC R24, R24 ;  /* 0x0000001800187311 */ /* 0x000e22000020d900 */
[----:B------:R-:W-:Y:S05]  /*39d0*/  BRA `(.L_x_3879) ;  /* 0x0000000000987947 */ /* 0x000fea0003800000 */
.L_x_3896:
        /* <DEDUP_REMOVED lines=14> */
.L_x_3910:
[----:B------:R-:W-:Y:S05]  /*3ac0*/  BSYNC B0 ;  /* 0x0000000000007941 */ /* 0x000fea0003800000 */
.L_x_3909:
[----:B------:R-:W0:Y:S01]  /*3ad0*/  F2I.S64.TRUNC R24, R24 ;  /* 0x0000001800187311 */ /* 0x000e22000020d900 */
[----:B------:R-:W-:Y:S05]  /*3ae0*/  BRA `(.L_x_3879) ;  /* 0x0000000000547947 */ /* 0x000fea0003800000 */
.L_x_3884:
        /* <DEDUP_REMOVED lines=16> */
.L_x_3911:
[----:B------:R-:W-:Y:S05]  /*3bf0*/  BRA `(.L_x_3879) ;  /* 0x0000000000107947 */ /* 0x000fea0003800000 */
.L_x_3908:
[----:B------:R0:W5:Y:S01]  /*3c00*/  LDG.E.64 R24, desc[UR36][R4.64] ;  /* 0x0000002404187981 */ /* 0x000162000c1e1b00 */
[----:B------:R-:W-:Y:S05]  /*3c10*/  BRA `(.L_x_3879) ;  /* 0x0000000000087947 */ /* 0x000fea0003800000 */
.L_x_3907:
[----:B------:R0:W5:Y:S01]  /*3c20*/  LDG.E R24, desc[UR36][R4.64] ;  /* 0x0000002404187981 */ /* 0x000162000c1e1900 */
[----:B------:R-:W-:-:S07]  /*3c30*/  IMAD.MOV.U32 R25, RZ, RZ, RZ ;  /* 0x000000ffff197224 */ /* 0x000fce00078e00ff */
.L_x_3879:
[----:B------:R-:W-:Y:S05]  /*3c40*/  BSYNC B6 ;  /* 0x0000000000067941 */ /* 0x000fea0003800000 */
.L_x_3878:
[----:B------:R-:W3:Y:S01]  /*3c50*/  S2R R19, SR_TID.X ;  /* 0x0000000000137919 */ /* 0x000ee20000002100 */
[----:B01----:R-:W0:Y:S01]  /*3c60*/  LDC.64 R4, c[0x0][0x220] ;  /* 0x00008800ff047b82 */ /* 0x003e220000000a00 */
[----:B--2--5:R-:W-:Y:S01]  /*3c70*/  ISETP.LT.U32.AND P0, PT, R22, 0x3f, PT ;  /* 0x0000003f1600780c */ /* 0x024fe20003f01070 */
[----:B------:R-:W-:Y:S01]  /*3c80*/  BSSY B6, `(.L_x_3912) ;  /* 0x0000103000067945 */ /* 0x000fe20003800000 */
[----:B---34-:R-:W-:Y:S02]  /*3c90*/  ISETP.LT.U32.AND P2, PT, R26, 0x3f, PT ;  /* 0x0000003f1a00780c */ /* 0x018fe40003f41070 */
[----:B------:R-:W-:Y:S02]  /*3ca0*/  ISETP.LT.U32.AND.EX P0, PT, R23, RZ, PT, P0 ;  /* 0x000000ff1700720c */ /* 0x000fe40003f01100 */
[----:B------:R-:W-:Y:S01]  /*3cb0*/  ISETP.LT.U32.AND P3, PT, R28, 0x3f, PT ;  /* 0x0000003f1c00780c */ /* 0x000fe20003f61070 */
[----:B------:R-:W1:Y:S01]  /*3cc0*/  LDC.U8 R17, c[0x0][0x244] ;  /* 0x00009100ff117b82 */ /* 0x000e620000000000 */
[----:B------:R-:W-:-:S02]  /*3cd0*/  SEL R22, R22, 0x3f, P0 ;  /* 0x0000003f16167807 */ /* 0x000fc40000000000 */
[----:B------:R-:W-:Y:S02]  /*3ce0*/  ISETP.LT.U32.AND P1, PT, R24, 0x3f, PT ;  /* 0x0000003f1800780c */ /* 0x000fe40003f21070 */
[----:B------:R-:W-:Y:S02]  /*3cf0*/  ISETP.LT.U32.AND.EX P2, PT, R27, RZ, PT, P2 ;  /* 0x000000ff1b00720c */ /* 0x000fe40003f41120 */
[----:B------:R-:W-:Y:S02]  /*3d00*/  ISETP.LT.U32.AND.EX P3, PT, R29, RZ, PT, P3 ;  /* 0x000000ff1d00720c */ /* 0x000fe40003f61130 */
[----:B------:R-:W-:Y:S02]  /*3d10*/  ISETP.LT.U32.AND.EX P1, PT, R25, RZ, PT, P1 ;  /* 0x000000ff1900720c */ /* 0x000fe40003f21110 */
[----:B------:R-:W-:Y:S02]  /*3d20*/  SEL R26, R26, 0x3f, P2 ;  /* 0x0000003f1a1a7807 */ /* 0x000fe40001000000 */
[----:B------:R-:W-:-:S02]  /*3d30*/  SEL R28, R28, 0x3f, P3 ;  /* 0x0000003f1c1c7807 */ /* 0x000fc40001800000 */
[----:B------:R-:W-:Y:S02]  /*3d40*/  SEL R0, R24, 0x3f, P1 ;  /* 0x0000003f18007807 */ /* 0x000fe40000800000 */
[CCC-:B0-----:R-:W-:Y:S02]  /*3d50*/  SHF.R.S64 R18, R4.reuse, R22.reuse, R5.reuse ;  /* 0x0000001604127219 */ /* 0x1c1fe40000001005 */
[--C-:B------:R-:W-:Y:S02]  /*3d60*/  SHF.R.S32.HI R27, RZ, R22, R5.reuse ;  /* 0x00000016ff1b7219 */ /* 0x100fe40000011405 */
[C-C-:B------:R-:W-:Y:S02]  /*3d70*/  SHF.R.S64 R3, R4.reuse, R26, R5.reuse ;  /* 0x0000001a04037219 */ /* 0x140fe40000001005 */
[----:B------:R-:W-:Y:S02]  /*3d80*/  ISETP.GE.AND P0, PT, R19, R16, PT ;  /* 0x000000101300720c */ /* 0x000fe40003f06270 */
[--C-:B------:R-:W-:Y:S01]  /*3d90*/  SHF.R.S32.HI R11, RZ, R26, R5.reuse ;  /* 0x0000001aff0b7219 */ /* 0x100fe20000011405 */
[----:B------:R-:W-:Y:S01]  /*3da0*/  IMAD.MOV.U32 R26, RZ, RZ, R18 ;  /* 0x000000ffff1a7224 */ /* 0x000fe200078e0012 */
[----:B------:R-:W-:-:S02]  /*3db0*/  SHF.R.S64 R24, R4, R28, R5 ;  /* 0x0000001c04187219 */ /* 0x000fc40000001005 */
[--C-:B------:R-:W-:Y:S02]  /*3dc0*/  SHF.R.S32.HI R25, RZ, R28, R5.reuse ;  /* 0x0000001cff197219 */ /* 0x100fe40000011405 */
[-CC-:B------:R-:W-:Y:S02]  /*3dd0*/  SHF.R.S64 R22, R4, R0.reuse, R5.reuse ;  /* 0x0000000004167219 */ /* 0x180fe40000001005 */
[----:B------:R-:W-:-:S03]  /*3de0*/  SHF.R.S32.HI R23, RZ, R0, R5 ;  /* 0x00000000ff177219 */ /* 0x000fc60000011405 */
[----:B-1----:R-:W-:Y:S05]  /*3df0*/  @P0 BRA `(.L_x_3913) ;  /* 0x0000000c00ac0947 */ /* 0x002fea0003800000 */
        /* <DEDUP_REMOVED lines=22> */
.L_x_3917:
[----:B------:R0:W-:Y:S01]  /*3f60*/  STG.E.U8 desc[UR36][R8.64], R3 ;  /* 0x0000000308007986 */ /* 0x0001e2000c101124 */
[----:B------:R-:W-:Y:S05]  /*3f70*/  BRA `(.L_x_3913) ;  /* 0x0000000c004c7947 */ /* 0x000fea0003800000 */
.L_x_3916:
        /* <DEDUP_REMOVED lines=8> */
.L_x_3920:
[----:B------:R0:W-:Y:S01]  /*4000*/  STG.E desc[UR36][R8.64], R3 ;  /* 0x0000000308007986 */ /* 0x0001e2000c101924 */
[----:B------:R-:W-:Y:S05]  /*4010*/  BRA `(.L_x_3913) ;  /* 0x0000000c00247947 */ /* 0x000fea0003800000 */
.L_x_3919:
[----:B------:R0:W-:Y:S01]  /*4020*/  STG.E.U16 desc[UR36][R8.64], R3 ;  /* 0x0000000308007986 */ /* 0x0001e2000c101524 */
[----:B------:R-:W-:Y:S05]  /*4030*/  BRA `(.L_x_3913) ;  /* 0x0000000c001c7947 */ /* 0x000fea0003800000 */
.L_x_3915:
        /* <DEDUP_REMOVED lines=9> */
.L_x_3922:
[----:B------:R-:W0:Y:S02]  /*40d0*/  I2F.S64 R0, R10 ;  /* 0x0000000a00007312 */ /* 0x000e240000301400 */
[----:B0-----:R-:W-:-:S05]  /*40e0*/  F2FP.F16.F32.PACK_AB R0, RZ, R0 ;  /* 0x00000000ff00723e */ /* 0x001fca00000000ff */
[----:B------:R0:W-:Y:S01]  /*40f0*/  STG.E.U16 desc[UR36][R8.64], R0 ;  /* 0x0000000008007986 */ /* 0x0001e2000c101524 */
[----:B------:R-:W-:Y:S05]  /*4100*/  BRA `(.L_x_3913) ;  /* 0x0000000800e87947 */ /* 0x000fea0003800000 */
.L_x_3921:
        /* <DEDUP_REMOVED lines=10> */
.L_x_3924:
[----:B------:R-:W0:Y:S02]  /*41b0*/  I2F.S64 R10, R10 ;  /* 0x0000000a000a7312 */ /* 0x000e240000301400 */
[----:B0-----:R-:W-:-:S04]  /*41c0*/  F2FP.F16.F32.PACK_AB R3, RZ, R10 ;  /* 0x0000000aff03723e */ /* 0x001fc800000000ff */
[----:B------:R-:W-:-:S05]  /*41d0*/  PRMT R3, R3, 0x5410, RZ ;  /* 0x0000541003037816 */ /* 0x000fca00000000ff */
[----:B------:R0:W-:Y:S01]  /*41e0*/  STG.E desc[UR36][R8.64], R3 ;  /* 0x0000000308007986 */ /* 0x0001e2000c101924 */
[----:B------:R-:W-:Y:S05]  /*41f0*/  BRA `(.L_x_3913) ;  /* 0x0000000800ac7947 */ /* 0x000fea0003800000 */
.L_x_3923:
[----:B------:R-:W0:Y:S02]  /*4200*/  I2F.F64.S64 R10, R10 ;  /* 0x0000000a000a7312 */ /* 0x000e240000301c00 */
[----:B0-----:R0:W-:Y:S01]  /*4210*/  STG.E.64 desc[UR36][R8.64], R10 ;  /* 0x0000000a08007986 */ /* 0x0011e2000c101b24 */
[----:B------:R-:W-:Y:S05]  /*4220*/  BRA `(.L_x_3913) ;  /* 0x0000000800a07947 */ /* 0x000fea0003800000 */
.L_x_3914:
        /* <DEDUP_REMOVED lines=13> */
.L_x_3927:
[----:B------:R-:W0:Y:S01]  /*4300*/  I2F.F64.S64 R4, R10 ;  /* 0x0000000a00047312 */ /* 0x000e220000301c00 */
[----:B------:R-:W-:-:S05]  /*4310*/  CS2R R6, SRZ ;  /* 0x0000000000067805 */ /* 0x000fca000001ff00 */
[----:B0-----:R0:W-:Y:S01]  /*4320*/  STG.E.128 desc[UR36][R8.64], R4 ;  /* 0x0000000408007986 */ /* 0x0011e2000c101d24 */
[----:B------:R-:W-:Y:S05]  /*4330*/  BRA `(.L_x_3913) ;  /* 0x00000008005c7947 */ /* 0x000fea0003800000 */
.L_x_3926:
        /* <DEDUP_REMOVED lines=21> */
.L_x_3931:
[----:B------:R-:W-:Y:S05]  /*4490*/  BSYNC B0 ;  /* 0x0000000000007941 */ /* 0x000fea0003800000 */
.L_x_3930:
[----:B------:R-:W-:-:S05]  /*44a0*/  LOP3.LUT R5, R0, R5, RZ, 0xfc, !PT ;  /* 0x0000000500057212 */ /* 0x000fca00078efcff */
[----:B------:R0:W-:Y:S01]  /*44b0*/  STG.E.U8 desc[UR36][R8.64], R5 ;  /* 0x0000000508007986 */ /* 0x0001e2000c101124 */
[----:B------:R-:W-:Y:S05]  /*44c0*/  BRA `(.L_x_3913) ;  /* 0x0000000400f87947 */ /* 0x000fea0003800000 */
.L_x_3929:
        /* <DEDUP_REMOVED lines=13> */
.L_x_3933:
[----:B------:R-:W-:Y:S01]  /*45a0*/  IMAD.MOV.U32 R0, RZ, RZ, 0x7f ;  /* 0x0000007fff007424 */ /* 0x000fe200078e00ff */
[----:B------:R-:W-:-:S04]  /*45b0*/  ISETP.GT.U32.AND P0, PT, R3, 0x7f800000, PT ;  /* 0x7f8000000300780c */ /* 0x000fc80003f04070 */
[----:B------:R-:W-:-:S09]  /*45c0*/  SEL R0, R0, 0x7c, P0 ;  /* 0x0000007c00007807 */ /* 0x000fd20000000000 */
.L_x_3934:
[----:B------:R-:W-:Y:S05]  /*45d0*/  BSYNC B0 ;  /* 0x0000000000007941 */ /* 0x000fea0003800000 */
.L_x_3932:
[----:B------:R-:W-:-:S04]  /*45e0*/  LOP3.LUT R3, R11, 0x80000000, RZ, 0xc0, !PT ;  /* 0x800000000b037812 */ /* 0x000fc800078ec0ff */
[----:B------:R-:W-:-:S04]  /*45f0*/  SHF.R.U32.HI R3, RZ, 0x18, R3 ;  /* 0x00000018ff037819 */ /* 0x000fc80000011603 */
[----:B------:R-:W-:-:S05]  /*4600*/  LOP3.LUT R3, R0, R3, RZ, 0xfc, !PT ;  /* 0x0000000300037212 */ /* 0x000fca00078efcff */
[----:B------:R0:W-:Y:S01]  /*4610*/  STG.E.U8 desc[UR36][R8.64], R3 ;  /* 0x0000000308007986 */ /* 0x0001e2000c101124 */
[----:B------:R-:W-:Y:S05]  /*4620*/  BRA `(.L_x_3913) ;  /* 0x0000000400a07947 */ /* 0x000fea0003800000 */
.L_x_3928:
[----:B------:R-:W0:Y:S02]  /*4630*/  I2F.S64 R0, R10 ;  /* 0x0000000a00007312 */ /* 0x000e240000301400 */
[----:B0-----:R-:W-:-:S05]  /*4640*/  F2FP.BF16.F32.PACK_AB R0, RZ, R0 ;  /* 0x00000000ff00723e */ /* 0x001fca00000010ff */
[----:B------:R0:W-:Y:S01]  /*4650*/  STG.E.U16 desc[UR36][R8.64], R0 ;  /* 0x0000000008007986 */ /* 0x0001e2000c101524 */
[----:B------:R-:W-:Y:S05]  /*4660*/  BRA `(.L_x_3913) ;  /* 0x0000000400907947 */ /* 0x000fea0003800000 */
.L_x_3925:
        /* <DEDUP_REMOVED lines=10> */
.L_x_3937:
        /* <DEDUP_REMOVED lines=17> */
.L_x_3940:
[----:B------:R-:W-:-:S04]  /*4820*/  LOP3.LUT R3, R11, 0x80000000, RZ, 0xc0, !PT ;  /* 0x800000000b037812 */ /* 0x000fc800078ec0ff */
[----:B------:R-:W-:-:S04]  /*4830*/  SHF.R.U32.HI R3, RZ, 0x18, R3 ;  /* 0x00000018ff037819 */ /* 0x000fc80000011603 */
[----:B------:R-:W-:-:S04]  /*4840*/  LOP3.LUT R0, R0, R3, RZ, 0xfc, !PT ;  /* 0x0000000300007212 */ /* 0x000fc800078efcff */
[----:B------:R-:W-:-:S07]  /*4850*/  PRMT R4, R0, 0x7610, R4 ;  /* 0x0000761000047816 */ /* 0x000fce0000000004 */
.L_x_3939:
[----:B------:R-:W-:Y:S05]  /*4860*/  BSYNC B0 ;  /* 0x0000000000007941 */ /* 0x000fea0003800000 */
.L_x_3938:
[----:B------:R3:W-:Y:S01]  /*4870*/  STG.E.U8 desc[UR36][R8.64], R4 ;  /* 0x0000000408007986 */ /* 0x0007e2000c101124 */
[----:B------:R-:W-:Y:S05]  /*4880*/  BRA `(.L_x_3913) ;  /* 0x0000000400087947 */ /* 0x000fea0003800000 */
.L_x_3936:
        /* <DEDUP_REMOVED lines=17> */
.L_x_3943:
[----:B------:R-:W-:-:S04]  /*49a0*/  LOP3.LUT R3, R11, 0x80000000, RZ, 0xc0, !PT ;  /* 0x800000000b037812 */ /* 0x000fc800078ec0ff */
[----:B------:R-:W-:-:S04]  /*49b0*/  SHF.R.U32.HI R3, RZ, 0x18, R3 ;  /* 0x00000018ff037819 */ /* 0x000fc80000011603 */
[----:B------:R-:W-:-:S04]  /*49c0*/  LOP3.LUT R0, R0, R3, RZ, 0xfc, !PT ;  /* 0x0000000300007212 */ /* 0x000fc800078efcff */
[----:B------:R-:W-:-:S07]  /*49d0*/  PRMT R4, R0, 0x7610, R4 ;  /* 0x0000761000047816 */ /* 0x000fce0000000004 */
.L_x_3942:
[----:B------:R-:W-:Y:S05]  /*49e0*/  BSYNC B0 ;  /* 0x0000000000007941 */ /* 0x000fea0003800000 */
.L_x_3941:
[----:B------:R0:W-:Y:S01]  /*49f0*/  STG.E.U8 desc[UR36][R8.64], R4 ;  /* 0x0000000408007986 */ /* 0x0001e2000c101124 */
[----:B------:R-:W-:Y:S05]  /*4a00*/  BRA `(.L_x_3913) ;  /* 0x0000000000a87947 */ /* 0x000fea0003800000 */
.L_x_3935:
        /* <DEDUP_REMOVED lines=22> */
.L_x_3918:
        /* <DEDUP_REMOVED lines=16> */
.L_x_3946:
[----:B------:R-:W-:Y:S05]  /*4c70*/  BRA `(.L_x_3913) ;  /* 0x00000000000c7947 */ /* 0x000fea0003800000 */
.L_x_3945:
[----:B------:R2:W-:Y:S01]  /*4c80*/  STG.E.64 desc[UR36][R8.64], R10 ;  /* 0x0000000a08007986 */ /* 0x0005e2000c101b24 */
[----:B------:R-:W-:Y:S05]  /*4c90*/  BRA `(.L_x_3913) ;  /* 0x0000000000047947 */ /* 0x000fea0003800000 */
.L_x_3944:
[----:B------:R0:W-:Y:S02]  /*4ca0*/  STG.E desc[UR36][R8.64], R3 ;  /* 0x0000000308007986 */ /* 0x0001e4000c101924 */
.L_x_3913:
[----:B------:R-:W-:Y:S05]  /*4cb0*/  BSYNC B6 ;  /* 0x0000000000067941 */ /* 0x000fea0003800000 */
.L_x_3912:
        /* <DEDUP_REMOVED lines=23> */
.L_x_3952:
[----:B------:R0:W-:Y:S01]  /*4e30*/  STG.E.U8 desc[UR36][R8.64], R24 ;  /* 0x0000001808007986 */ /* 0x0001e2000c101124 */
[----:B------:R-:W-:Y:S05]  /*4e40*/  BRA `(.L_x_3954) ;  /* 0x0000000c004c7947 */ /* 0x000fea0003800000 */
.L_x_3951:
        /* <DEDUP_REMOVED lines=8> */
.L_x_3956:
[----:B------:R0:W-:Y:S01]  /*4ed0*/  STG.E desc[UR36][R8.64], R24 ;  /* 0x0000001808007986 */ /* 0x0001e2000c101924 */
[----:B------:R-:W-:Y:S05]  /*4ee0*/  BRA `(.L_x_3954) ;  /* 0x0000000c00247947 */ /* 0x000fea0003800000 */
.L_x_3955:
[----:B------:R0:W-:Y:S01]  /*4ef0*/  STG.E.U16 desc[UR36][R8.64], R24 ;  /* 0x0000001808007986 */ /* 0x0001e2000c101524 */
[----:B------:R-:W-:Y:S05]  /*4f00*/  BRA `(.L_x_3954) ;  /* 0x0000000c001c7947 */ /* 0x000fea0003800000 */
.L_x_3950:
        /* <DEDUP_REMOVED lines=9> */
.L_x_3958:
[----:B------:R-:W0:Y:S02]  /*4fa0*/  I2F.S64 R0, R24 ;  /* 0x0000001800007312 */ /* 0x000e240000301400 */
[----:B0-----:R-:W-:-:S05]  /*4fb0*/  F2FP.F16.F32.PACK_AB R0, RZ, R0 ;  /* 0x00000000ff00723e */ /* 0x001fca00000000ff */
[----:B------:R0:W-:Y:S01]  /*4fc0*/  STG.E.U16 desc[UR36][R8.64], R0 ;  /* 0x0000000008007986 */ /* 0x0001e2000c101524 */
[----:B------:R-:W-:Y:S05]  /*4fd0*/  BRA `(.L_x_3954) ;  /* 0x0000000800e87947 */ /* 0x000fea0003800000 */
.L_x_3957:
        /* <DEDUP_REMOVED lines=10> */
.L_x_3960:
[----:B------:R-:W0:Y:S02]  /*5080*/  I2F.S64 R24, R24 ;  /* 0x0000001800187312 */ /* 0x000e240000301400 */
[----:B0-----:R-:W-:-:S04]  /*5090*/  F2FP.F16.F32.PACK_AB R3, RZ, R24 ;  /* 0x00000018ff03723e */ /* 0x001fc800000000ff */
[----:B------:R-:W-:-:S05]  /*50a0*/  PRMT R3, R3, 0x5410, RZ ;  /* 0x0000541003037816 */ /* 0x000fca00000000ff */
[----:B------:R0:W-:Y:S01]  /*50b0*/  STG.E desc[UR36][R8.64], R3 ;  /* 0x0000000308007986 */ /* 0x0001e2000c101924 */
[----:B------:R-:W-:Y:S05]  /*50c0*/  BRA `(.L_x_3954) ;  /* 0x0000000800ac7947 */ /* 0x000fea0003800000 */
.L_x_3959:
[----:B------:R-:W0:Y:S02]  /*50d0*/  I2F.F64.S64 R24, R24 ;  /* 0x0000001800187312 */ /* 0x000e240000301c00 */
[----:B0-----:R0:W-:Y:S01]  /*50e0*/  STG.E.64 desc[UR36][R8.64], R24 ;  /* 0x0000001808007986 */ /* 0x0011e2000c101b24 */
[----:B------:R-:W-:Y:S05]  /*50f0*/  BRA `(.L_x_3954) ;  /* 0x0000000800a07947 */ /* 0x000fea0003800000 */
.L_x_3949:
        /* <DEDUP_REMOVED lines=13> */
.L_x_3963:
[----:B------:R-:W0:Y:S01]  /*51d0*/  I2F.F64.S64 R4, R24 ;  /* 0x0000001800047312 */ /* 0x000e220000301c00 */
[----:B------:R-:W-:-:S05]  /*51e0*/  CS2R R6, SRZ ;  /* 0x0000000000067805 */ /* 0x000fca000001ff00 */
[----:B0-----:R0:W-:Y:S01]  /*51f0*/  STG.E.128 desc[UR36][R8.64], R4 ;  /* 0x0000000408007986 */ /* 0x0011e2000c101d24 */
[----:B------:R-:W-:Y:S05]  /*5200*/  BRA `(.L_x_3954) ;  /* 0x00000008005c7947 */ /* 0x000fea0003800000 */
.L_x_3962:
        /* <DEDUP_REMOVED lines=21> */
.L_x_3967:
[----:B------:R-:W-:Y:S05]  /*5360*/  BSYNC B0 ;  /* 0x0000000000007941 */ /* 0x000fea0003800000 */
.L_x_3966:
[----:B------:R-:W-:-:S05]  /*5370*/  LOP3.LUT R5, R0, R5, RZ, 0xfc, !PT ;  /* 0x0000000500057212 */ /* 0x000fca00078efcff */
[----:B------:R0:W-:Y:S01]  /*5380*/  STG.E.U8 desc[UR36][R8.64], R5 ;  /* 0x0000000508007986 */ /* 0x0001e2000c101124 */
[----:B------:R-:W-:Y:S05]  /*5390*/  BRA `(.L_x_3954) ;  /* 0x0000000400f87947 */ /* 0x000fea0003800000 */
.L_x_3965:
        /* <DEDUP_REMOVED lines=13> */
.L_x_3969:
[----:B------:R-:W-:Y:S01]  /*5470*/  IMAD.MOV.U32 R0, RZ, RZ, 0x7f ;  /* 0x0000007fff007424 */ /* 0x000fe200078e00ff */
[----:B------:R-:W-:-:S04]  /*5480*/  ISETP.GT.U32.AND P0, PT, R3, 0x7f800000, PT ;  /* 0x7f8000000300780c */ /* 0x000fc80003f04070 */
[----:B------:R-:W-:-:S09]  /*5490*/  SEL R0, R0, 0x7c, P0 ;  /* 0x0000007c00007807 */ /* 0x000fd20000000000 */
.L_x_3970:
[----:B------:R-:W-:Y:S05]  /*54a0*/  BSYNC B0 ;  /* 0x0000000000007941 */ /* 0x000fea0003800000 */
.L_x_3968:
[----:B------:R-:W-:-:S04]  /*54b0*/  LOP3.LUT R3, R25, 0x80000000, RZ, 0xc0, !PT ;  /* 0x8000000019037812 */ /* 0x000fc800078ec0ff */
[----:B------:R-:W-:-:S04]  /*54c0*/  SHF.R.U32.HI R3, RZ, 0x18, R3 ;  /* 0x00000018ff037819 */ /* 0x000fc80000011603 */
[----:B------:R-:W-:-:S05]  /*54d0*/  LOP3.LUT R3, R0, R3, RZ, 0xfc, !PT ;  /* 0x0000000300037212 */ /* 0x000fca00078efcff */
[----:B------:R0:W-:Y:S01]  /*54e0*/  STG.E.U8 desc[UR36][R8.64], R3 ;  /* 0x0000000308007986 */ /* 0x0001e2000c101124 */
[----:B------:R-:W-:Y:S05]  /*54f0*/  BRA `(.L_x_3954) ;  /* 0x0000000400a07947 */ /* 0x000fea0003800000 */
.L_x_3964:
[----:B------:R-:W0:Y:S02]  /*5500*/  I2F.S64 R0, R24 ;  /* 0x0000001800007312 */ /* 0x000e240000301400 */
[----:B0-----:R-:W-:-:S05]  /*5510*/  F2FP.BF16.F32.PACK_AB R0, RZ, R0 ;  /* 0x00000000ff00723e */ /* 0x001fca00000010ff */
[----:B------:R0:W-:Y:S01]  /*5520*/  STG.E.U16 desc[UR36][R8.64], R0 ;  /* 0x0000000008007986 */ /* 0x0001e2000c101524 */
[----:B------:R-:W-:Y:S05]  /*5530*/  BRA `(.L_x_3954) ;  /* 0x0000000400907947 */ /* 0x000fea0003800000 */
.L_x_3961:
        /* <DEDUP_REMOVED lines=10> */
.L_x_3973:
        /* <DEDUP_REMOVED lines=17> */
.L_x_3976:
[----:B------:R-:W-:-:S04]  /*56f0*/  LOP3.LUT R3, R25, 0x80000000, RZ, 0xc0, !PT ;  /* 0x8000000019037812 */ /* 0x000fc800078ec0ff */
[----:B------:R-:W-:-:S04]  /*5700*/  SHF.R.U32.HI R3, RZ, 0x18, R3 ;  /* 0x00000018ff037819 */ /* 0x000fc80000011603 */
[----:B------:R-:W-:-:S04]  /*5710*/  LOP3.LUT R0, R0, R3, RZ, 0xfc, !PT ;  /* 0x0000000300007212 */ /* 0x000fc800078efcff */
[----:B------:R-:W-:-:S07]  /*5720*/  PRMT R4, R0, 0x7610, R4 ;  /* 0x0000761000047816 */ /* 0x000fce0000000004 */
.L_x_3975:
[----:B------:R-:W-:Y:S05]  /*5730*/  BSYNC B0 ;  /* 0x0000000000007941 */ /* 0x000fea0003800000 */
.L_x_3974:
[----:B------:R3:W-:Y:S01]  /*5740*/  STG.E.U8 desc[UR36][R8.64], R4 ;  /* 0x0000000408007986 */ /* 0x0007e2000c101124 */
[----:B------:R-:W-:Y:S05]  /*5750*/  BRA `(.L_x_3954) ;  /* 0x0000000400087947 */ /* 0x000fea0003800000 */
.L_x_3972:
        /* <DEDUP_REMOVED lines=17> */
.L_x_3979:
[----:B------:R-:W-:-:S04]  /*5870*/  LOP3.LUT R3, R25, 0x80000000, RZ, 0xc0, !PT ;  /* 0x8000000019037812 */ /* 0x000fc800078ec0ff */
[----:B------:R-:W-:-:S04]  /*5880*/  SHF.R.U32.HI R3, RZ, 0x18, R3 ;  /* 0x00000018ff037819 */ /* 0x000fc80000011603 */
[----:B------:R-:W-:-:S04]  /*5890*/  LOP3.LUT R0, R0, R3, RZ, 0xfc, !PT ;  /* 0x0000000300007212 */ /* 0x000fc800078efcff */
[----:B------:R-:W-:-:S07]  /*58a0*/  PRMT R4, R0, 0x7610, R4 ;  /* 0x0000761000047816 */ /* 0x000fce0000000004 */
.L_x_3978:
[----:B------:R-:W-:Y:S05]  /*58b0*/  BSYNC B0 ;  /* 0x0000000000007941 */ /* 0x000fea0003800000 */
.L_x_3977:
[----:B------:R0:W-:Y:S01]  /*58c0*/  STG.E.U8 desc[UR36][R8.64], R4 ;  /* 0x0000000408007986 */ /* 0x0001e2000c101124 */
[----:B------:R-:W-:Y:S05]  /*58d0*/  BRA `(.L_x_3954) ;  /* 0x0000000000a87947 */ /* 0x000fea0003800000 */
.L_x_3971:
        /* <DEDUP_REMOVED lines=22> */
.L_x_3953:
        /* <DEDUP_REMOVED lines=16> */
.L_x_3982:
[----:B------:R-:W-:Y:S05]  /*5b40*/  BRA `(.L_x_3954) ;  /* 0x00000000000c7947 */ /* 0x000fea0003800000 */
.L_x_3981:
[----:B------:R2:W-:Y:S01]  /*5b50*/  STG.E.64 desc[UR36][R8.64], R24 ;  /* 0x0000001808007986 */ /* 0x0005e2000c101b24 */
[----:B------:R-:W-:Y:S05]  /*5b60*/  BRA `(.L_x_3954) ;  /* 0x0000000000047947 */ /* 0x000fea0003800000 */
.L_x_3980:
[----:B------:R0:W-:Y:S02]  /*5b70*/  STG.E desc[UR36][R8.64], R24 ;  /* 0x0000001808007986 */ /* 0x0001e4000c101924 */
.L_x_3954:
        /* <DEDUP_REMOVED lines=23> */
.L_x_3986:
[----:B------:R3:W-:Y:S01]  /*5cf0*/  STG.E.U8 desc[UR36][R8.64], R18 ;  /* 0x0000001208007986 */ /* 0x0007e2000c101124 */
[----:B------:R-:W-:Y:S05]  /*5d00*/  BRA `(.L_x_3988) ;  /* 0x0000000c004c7947 */ /* 0x000fea0003800000 */
.L_x_3985:
        /* <DEDUP_REMOVED lines=8> */
.L_x_3990:
[----:B------:R2:W-:Y:S01]  /*5d90*/  STG.E desc[UR36][R8.64], R18 ;  /* 0x0000001208007986 */ /* 0x0005e2000c101924 */
[----:B------:R-:W-:Y:S05]  /*5da0*/  BRA `(.L_x_3988) ;  /* 0x0000000c00247947 */ /* 0x000fea0003800000 */
.L_x_3989:
[----:B------:R0:W-:Y:S01]  /*5db0*/  STG.E.U16 desc[UR36][R8.64], R18 ;  /* 0x0000001208007986 */ /* 0x0001e2000c101524 */
[----:B------:R-:W-:Y:S05]  /*5dc0*/  BRA `(.L_x_3988) ;  /* 0x0000000c001c7947 */ /* 0x000fea0003800000 */
.L_x_3984:
        /* <DEDUP_REMOVED lines=9> */
.L_x_3992:
[----:B------:R-:W0:Y:S02]  /*5e60*/  I2F.S64 R0, R26 ;  /* 0x0000001a00007312 */ /* 0x000e240000301400 */
[----:B0-----:R-:W-:-:S05]  /*5e70*/  F2FP.F16.F32.PACK_AB R0, RZ, R0 ;  /* 0x00000000ff00723e */ /* 0x001fca00000000ff */
[----:B------:R0:W-:Y:S01]  /*5e80*/  STG.E.U16 desc[UR36][R8.64], R0 ;  /* 0x0000000008007986 */ /* 0x0001e2000c101524 */
[----:B------:R-:W-:Y:S05]  /*5e90*/  BRA `(.L_x_3988) ;  /* 0x0000000800e87947 */ /* 0x000fea0003800000 */
.L_x_3991:
        /* <DEDUP_REMOVED lines=10> */
.L_x_3994:
[----:B------:R-:W0:Y:S02]  /*5f40*/  I2F.S64 R26, R26 ;  /* 0x0000001a001a7312 */ /* 0x000e240000301400 */
[----:B0-----:R-:W-:-:S04]  /*5f50*/  F2FP.F16.F32.PACK_AB R3, RZ, R26 ;  /* 0x0000001aff03723e */ /* 0x001fc800000000ff */
[----:B------:R-:W-:-:S05]  /*5f60*/  PRMT R3, R3, 0x5410, RZ ;  /* 0x0000541003037816 */ /* 0x000fca00000000ff */
[----:B------:R0:W-:Y:S01]  /*5f70*/  STG.E desc[UR36][R8.64], R3 ;  /* 0x0000000308007986 */ /* 0x0001e2000c101924 */
[----:B------:R-:W-:Y:S05]  /*5f80*/  BRA `(.L_x_3988) ;  /* 0x0000000800ac7947 */ /* 0x000fea0003800000 */
.L_x_3993:
[----:B------:R-:W0:Y:S02]  /*5f90*/  I2F.F64.S64 R26, R26 ;  /* 0x0000001a001a7312 */ /* 0x000e240000301c00 */
[----:B0-----:R0:W-:Y:S01]  /*5fa0*/  STG.E.64 desc[UR36][R8.64], R26 ;  /* 0x0000001a08007986 */ /* 0x0011e2000c101b24 */
[----:B------:R-:W-:Y:S05]  /*5fb0*/  BRA `(.L_x_3988) ;  /* 0x0000000800a07947 */ /* 0x000fea0003800000 */
.L_x_3983:
        /* <DEDUP_REMOVED lines=13> */
.L_x_3997:
[----:B------:R-:W0:Y:S01]  /*6090*/  I2F.F64.S64 R4, R26 ;  /* 0x0000001a00047312 */ /* 0x000e220000301c00 */
[----:B------:R-:W-:-:S05]  /*60a0*/  CS2R R6, SRZ ;  /* 0x0000000000067805 */ /* 0x000fca000001ff00 */
[----:B0-----:R0:W-:Y:S01]  /*60b0*/  STG.E.128 desc[UR36][R8.64], R4 ;  /* 0x0000000408007986 */ /* 0x0011e2000c101d24 */
[----:B------:R-:W-:Y:S05]  /*60c0*/  BRA `(.L_x_3988) ;  /* 0x00000008005c7947 */ /* 0x000fea0003800000 */
.L_x_3996:
        /* <DEDUP_REMOVED lines=21> */
.L_x_4001:
[----:B------:R-:W-:Y:S05]  /*6220*/  BSYNC B0 ;  /* 0x0000000000007941 */ /* 0x000fea0003800000 */
.L_x_4000:
[----:B------:R-:W-:-:S05]  /*6230*/  LOP3.LUT R5, R0, R5, RZ, 0xfc, !PT ;  /* 0x0000000500057212 */ /* 0x000fca00078efcff */
[----:B------:R0:W-:Y:S01]  /*6240*/  STG.E.U8 desc[UR36][R8.64], R5 ;  /* 0x0000000508007986 */ /* 0x0001e2000c101124 */
[----:B------:R-:W-:Y:S05]  /*6250*/  BRA `(.L_x_3988) ;  /* 0x0000000400f87947 */ /* 0x000fea0003800000 */
.L_x_3999:
        /* <DEDUP_REMOVED lines=13> */
.L_x_4003:
[----:B------:R-:W-:Y:S01]  /*6330*/  IMAD.MOV.U32 R0, RZ, RZ, 0x7f ;  /* 0x0000007fff007424 */ /* 0x000fe200078e00ff */
[----:B------:R-:W-:-:S04]  /*6340*/  ISETP.GT.U32.AND P0, PT, R3, 0x7f800000, PT ;  /* 0x7f8000000300780c */ /* 0x000fc80003f04070 */
[----:B------:R-:W-:-:S09]  /*6350*/  SEL R0, R0, 0x7c, P0 ;  /* 0x0000007c00007807 */ /* 0x000fd20000000000 */
.L_x_4004:
[----:B------:R-:W-:Y:S05]  /*6360*/  BSYNC B0 ;  /* 0x0000000000007941 */ /* 0x000fea0003800000 */
.L_x_4002:
[----:B------:R-:W-:-:S04]  /*6370*/  LOP3.LUT R3, R27, 0x80000000, RZ, 0xc0, !PT ;  /* 0x800000001b037812 */ /* 0x000fc800078ec0ff */
[----:B------:R-:W-:-:S04]  /*6380*/  SHF.R.U32.HI R3, RZ, 0x18, R3 ;  /* 0x00000018ff037819 */ /* 0x000fc80000011603 */
[----:B------:R-:W-:-:S05]  /*6390*/  LOP3.LUT R3, R0, R3, RZ, 0xfc, !PT ;  /* 0x0000000300037212 */ /* 0x000fca00078efcff */
[----:B------:R0:W-:Y:S01]  /*63a0*/  STG.E.U8 desc[UR36][R8.64], R3 ;  /* 0x0000000308007986 */ /* 0x0001e2000c101124 */
[----:B------:R-:W-:Y:S05]  /*63b0*/  BRA `(.L_x_3988) ;  /* 0x0000000400a07947 */ /* 0x000fea0003800000 */
.L_x_3998:
[----:B------:R-:W0:Y:S02]  /*63c0*/  I2F.S64 R0, R26 ;  /* 0x0000001a00007312 */ /* 0x000e240000301400 */
[----:B0-----:R-:W-:-:S05]  /*63d0*/  F2FP.BF16.F32.PACK_AB R0, RZ, R0 ;  /* 0x00000000ff00723e */ /* 0x001fca00000010ff */
[----:B------:R0:W-:Y:S01]  /*63e0*/  STG.E.U16 desc[UR36][R8.64], R0 ;  /* 0x0000000008007986 */ /* 0x0001e2000c101524 */
[----:B------:R-:W-:Y:S05]  /*63f0*/  BRA `(.L_x_3988) ;  /* 0x0000000400907947 */ /* 0x000fea0003800000 */
.L_x_3995:
        /* <DEDUP_REMOVED lines=10> */
.L_x_4007:
        /* <DEDUP_REMOVED lines=17> */
.L_x_4010:
[----:B------:R-:W-:-:S04]  /*65b0*/  LOP3.LUT R3, R27, 0x80000000, RZ, 0xc0, !PT ;  /* 0x800000001b037812 */ /* 0x000fc800078ec0ff */
[----:B------:R-:W-:-:S04]  /*65c0*/  SHF.R.U32.HI R3, RZ, 0x18, R3 ;  /* 0x00000018ff037819 */ /* 0x000fc80000011603 */
[----:B------:R-:W-:-:S04]  /*65d0*/  LOP3.LUT R0, R0, R3, RZ, 0xfc, !PT ;  /* 0x0000000300007212 */ /* 0x000fc800078efcff */
[----:B------:R-:W-:-:S07]  /*65e0*/  PRMT R4, R0, 0x7610, R4 ;  /* 0x0000761000047816 */ /* 0x000fce0000000004 */
.L_x_4009:
[----:B------:R-:W-:Y:S05]  /*65f0*/  BSYNC B0 ;  /* 0x0000000000007941 */ /* 0x000fea0003800000 */
.L_x_4008:
[----:B------:R0:W-:Y:S01]  /*6600*/  STG.E.U8 desc[UR36][R8.64], R4 ;  /* 0x0000000408007986 */ /* 0x0001e2000c101124 */
[----:B------:R-:W-:Y:S05]  /*6610*/  BRA `(.L_x_3988) ;  /* 0x0000000400087947 */ /* 0x000fea0003800000 */
.L_x_4006:
        /* <DEDUP_REMOVED lines=17> */
.L_x_4013:
[----:B------:R-:W-:-:S04]  /*6730*/  LOP3.LUT R3, R27, 0x80000000, RZ, 0xc0, !PT ;  /* 0x800000001b037812 */ /* 0x000fc800078ec0ff */
[----:B------:R-:W-:-:S04]  /*6740*/  SHF.R.U32.HI R3, RZ, 0x18, R3 ;  /* 0x00000018ff037819 */ /* 0x000fc80000011603 */
[----:B------:R-:W-:-:S04]  /*6750*/  LOP3.LUT R0, R0, R3, RZ, 0xfc, !PT ;  /* 0x0000000300007212 */ /* 0x000fc800078efcff */
[----:B------:R-:W-:-:S07]  /*6760*/  PRMT R4, R0, 0x7610, R4 ;  /* 0x0000761000047816 */ /* 0x000fce0000000004 */
.L_x_4012:
[----:B------:R-:W-:Y:S05]  /*6770*/  BSYNC B0 ;  /* 0x0000000000007941 */ /* 0x000fea0003800000 */
.L_x_4011:
[----:B------:R0:W-:Y:S01]  /*6780*/  STG.E.U8 desc[UR36][R8.64], R4 ;  /* 0x0000000408007986 */ /* 0x0001e2000c101124 */
[----:B------:R-:W-:Y:S05]  /*6790*/  BRA `(.L_x_3988) ;  /* 0x0000000000a87947 */ /* 0x000fea0003800000 */
.L_x_4005:
        /* <DEDUP_REMOVED lines=22> */
.L_x_3987:
        /* <DEDUP_REMOVED lines=16> */
.L_x_4016:
[----:B------:R-:W-:Y:S05]  /*6a00*/  BRA `(.L_x_3988) ;  /* 0x00000000000c7947 */ /* 0x000fea0003800000 */
.L_x_4015:
[----:B------:R0:W-:Y:S01]  /*6a10*/  STG.E.64 desc[UR36][R8.64], R26 ;  /* 0x0000001a08007986 */ /* 0x0001e2000c101b24 */
[----:B------:R-:W-:Y:S05]  /*6a20*/  BRA `(.L_x_3988) ;  /* 0x0000000000047947 */ /* 0x000fea0003800000 */
.L_x_4014:
[----:B------:R0:W-:Y:S02]  /*6a30*/  STG.E desc[UR36][R8.64], R18 ;  /* 0x0000001208007986 */ /* 0x0001e4000c101924 */
.L_x_3988:
[----:B------:R-:W-:-:S07]  /*6a40*/  VIADD R19, R19, 0x80 ;  /* 0x0000008013137836 */ /* 0x000fce0000000000 */
.L_x_3948:
[----:B------:R-:W-:Y:S05]  /*6a50*/  BSYNC B6 ;  /* 0x0000000000067941 */ /* 0x000fea0003800000 */
.L_x_3947:
[----:B------:R-:W-:-:S13]  /*6a60*/  ISETP.GE.AND P0, PT, R19, R16, PT ;  /* 0x000000101300720c */ /* 0x000fda0003f06270 */
[----:B------:R-:W-:Y:S05]  /*6a70*/  @P0 EXIT ;  /* 0x000000000000094d */ /* 0x000fea0003800000 */
[----:B0--3--:R-:W0:Y:S01]  /*6a80*/  LDC.64 R4, c[0x0][0x228] ;  /* 0x00008a00ff047b82 */ /* 0x009e220000000a00 */
        /* <DEDUP_REMOVED lines=18> */
.L_x_4020:
[----:B------:R-:W-:Y:S01]  /*6bb0*/  STG.E.U8 desc[UR36][R2.64], R22 ;  /* 0x0000001602007986 */ /* 0x000fe2000c101124 */
[----:B------:R-:W-:Y:S05]  /*6bc0*/  EXIT ;  /* 0x000000000000794d */ /* 0x000fea0003800000 */
.L_x_4019:
        /* <DEDUP_REMOVED lines=8> */
.L_x_4023:
[----:B------:R-:W-:Y:S01]  /*6c50*/  STG.E desc[UR36][R2.64], R22 ;  /* 0x0000001602007986 */ /* 0x000fe2000c101924 */
[----:B------:R-:W-:Y:S05]  /*6c60*/  EXIT ;  /* 0x000000000000794d */ /* 0x000fea0003800000 */
.L_x_4022:
[----:B------:R-:W-:Y:S01]  /*6c70*/  STG.E.U16 desc[UR36][R2.64], R22 ;  /* 0x0000001602007986 */ /* 0x000fe2000c101524 */
[----:B------:R-:W-:Y:S05]  /*6c80*/  EXIT ;  /* 0x000000000000794d */ /* 0x000fea0003800000 */
.L_x_4018:
        /* <DEDUP_REMOVED lines=9> */
.L_x_4025:
[----:B------:R-:W0:Y:S02]  /*6d20*/  I2F.S64 R0, R22 ;  /* 0x0000001600007312 */ /* 0x000e240000301400 */
[----:B0-----:R-:W-:-:S05]  /*6d30*/  F2FP.F16.F32.PACK_AB R0, RZ, R0 ;  /* 0x00000000ff00723e */ /* 0x001fca00000000ff */
[----:B------:R-:W-:Y:S01]  /*6d40*/  STG.E.U16 desc[UR36][R2.64], R0 ;  /* 0x0000000002007986 */ /* 0x000fe2000c101524 */
[----:B------:R-:W-:Y:S05]  /*6d50*/  EXIT ;  /* 0x000000000000794d */ /* 0x000fea0003800000 */
.L_x_4024:
        /* <DEDUP_REMOVED lines=10> */
.L_x_4027:
[----:B------:R-:W0:Y:S02]  /*6e00*/  I2F.S64 R22, R22 ;  /* 0x0000001600167312 */ /* 0x000e240000301400 */
[----:B0-----:R-:W-:-:S04]  /*6e10*/  F2FP.F16.F32.PACK_AB R5, RZ, R22 ;  /* 0x00000016ff05723e */ /* 0x001fc800000000ff */
[----:B------:R-:W-:-:S05]  /*6e20*/  PRMT R5, R5, 0x5410, RZ ;  /* 0x0000541005057816 */ /* 0x000fca00000000ff */
[----:B------:R-:W-:Y:S01]  /*6e30*/  STG.E desc[UR36][R2.64], R5 ;  /* 0x0000000502007986 */ /* 0x000fe2000c101924 */
[----:B------:R-:W-:Y:S05]  /*6e40*/  EXIT ;  /* 0x000000000000794d */ /* 0x000fea0003800000 */
.L_x_4026:
[----:B------:R-:W0:Y:S02]  /*6e50*/  I2F.F64.S64 R22, R22 ;  /* 0x0000001600167312 */ /* 0x000e240000301c00 */
[----:B0-----:R-:W-:Y:S01]  /*6e60*/  STG.E.64 desc[UR36][R2.64], R22 ;  /* 0x0000001602007986 */ /* 0x001fe2000c101b24 */
[----:B------:R-:W-:Y:S05]  /*6e70*/  EXIT ;  /* 0x000000000000794d */ /* 0x000fea0003800000 */
.L_x_4017:
        /* <DEDUP_REMOVED lines=13> */
.L_x_4030:
[----:B------:R-:W0:Y:S01]  /*6f50*/  I2F.F64.S64 R4, R22 ;  /* 0x0000001600047312 */ /* 0x000e220000301c00 */
[----:B------:R-:W-:-:S05]  /*6f60*/  CS2R R6, SRZ ;  /* 0x0000000000067805 */ /* 0x000fca000001ff00 */
[----:B0-----:R-:W-:Y:S01]  /*6f70*/  STG.E.128 desc[UR36][R2.64], R4 ;  /* 0x0000000402007986 */ /* 0x001fe2000c101d24 */
[----:B------:R-:W-:Y:S05]  /*6f80*/  EXIT ;  /* 0x000000000000794d */ /* 0x000fea0003800000 */
.L_x_4029:
        /* <DEDUP_REMOVED lines=21> */
.L_x_4034:
[----:B------:R-:W-:Y:S05]  /*70e0*/  BSYNC B0 ;  /* 0x0000000000007941 */ /* 0x000fea0003800000 */
.L_x_4033:
[----:B------:R-:W-:-:S05]  /*70f0*/  LOP3.LUT R5, R0, R5, RZ, 0xfc, !PT ;  /* 0x0000000500057212 */ /* 0x000fca00078efcff */
[----:B------:R-:W-:Y:S01]  /*7100*/  STG.E.U8 desc[UR36][R2.64], R5 ;  /* 0x0000000502007986 */ /* 0x000fe2000c101124 */
[----:B------:R-:W-:Y:S05]  /*7110*/  EXIT ;  /* 0x000000000000794d */ /* 0x000fea0003800000 */
.L_x_4032:
        /* <DEDUP_REMOVED lines=13> */
.L_x_4036:
[----:B------:R-:W-:Y:S01]  /*71f0*/  IMAD.MOV.U32 R0, RZ, RZ, 0x7f ;  /* 0x0000007fff007424 */ /* 0x000fe200078e00ff */
[----:B------:R-:W-:-:S04]  /*7200*/  ISETP.GT.U32.AND P0, PT, R4, 0x7f800000, PT ;  /* 0x7f8000000400780c */ /* 0x000fc80003f04070 */
[----:B------:R-:W-:-:S09]  /*7210*/  SEL R0, R0, 0x7c, P0 ;  /* 0x0000007c00007807 */ /* 0x000fd20000000000 */
.L_x_4037:
[----:B------:R-:W-:Y:S05]  /*7220*/  BSYNC B0 ;  /* 0x0000000000007941 */ /* 0x000fea0003800000 */
.L_x_4035:
[----:B------:R-:W-:-:S04]  /*7230*/  LOP3.LUT R4, R23, 0x80000000, RZ, 0xc0, !PT ;  /* 0x8000000017047812 */ /* 0x000fc800078ec0ff */
[----:B------:R-:W-:-:S04]  /*7240*/  SHF.R.U32.HI R5, RZ, 0x18, R4 ;  /* 0x00000018ff057819 */ /* 0x000fc80000011604 */
[----:B------:R-:W-:-:S05]  /*7250*/  LOP3.LUT R5, R0, R5, RZ, 0xfc, !PT ;  /* 0x0000000500057212 */ /* 0x000fca00078efcff */
[----:B------:R-:W-:Y:S01]  /*7260*/  STG.E.U8 desc[UR36][R2.64], R5 ;  /* 0x0000000502007986 */ /* 0x000fe2000c101124 */
[----:B------:R-:W-:Y:S05]  /*7270*/  EXIT ;  /* 0x000000000000794d */ /* 0x000fea0003800000 */
.L_x_4031:
[----:B------:R-:W0:Y:S02]  /*7280*/  I2F.S64 R0, R22 ;  /* 0x0000001600007312 */ /* 0x000e240000301400 */
[----:B0-----:R-:W-:-:S05]  /*7290*/  F2FP.BF16.F32.PACK_AB R0, RZ, R0 ;  /* 0x00000000ff00723e */ /* 0x001fca00000010ff */
[----:B------:R-:W-:Y:S01]  /*72a0*/  STG.E.U16 desc[UR36][R2.64], R0 ;  /* 0x0000000002007986 */ /* 0x000fe2000c101524 */
[----:B------:R-:W-:Y:S05]  /*72b0*/  EXIT ;  /* 0x000000000000794d */ /* 0x000fea0003800000 */
.L_x_4028:
        /* <DEDUP_REMOVED lines=10> */
.L_x_4040:
        /* <DEDUP_REMOVED lines=17> */
.L_x_4043:
[----:B------:R-:W-:-:S04]  /*7470*/  LOP3.LUT R0, R23, 0x80000000, RZ, 0xc0, !PT ;  /* 0x8000000017007812 */ /* 0x000fc800078ec0ff */
[----:B------:R-:W-:-:S04]  /*7480*/  SHF.R.U32.HI R5, RZ, 0x18, R0 ;  /* 0x00000018ff057819 */ /* 0x000fc80000011600 */
[----:B------:R-:W-:-:S04]  /*7490*/  LOP3.LUT R4, R4, R5, RZ, 0xfc, !PT ;  /* 0x0000000504047212 */ /* 0x000fc800078efcff */
[----:B------:R-:W-:-:S07]  /*74a0*/  PRMT R0, R4, 0x7610, R0 ;  /* 0x0000761004007816 */ /* 0x000fce0000000000 */
.L_x_4042:
[----:B------:R-:W-:Y:S05]  /*74b0*/  BSYNC B0 ;  /* 0x0000000000007941 */ /* 0x000fea0003800000 */
.L_x_4041:
[----:B------:R-:W-:Y:S01]  /*74c0*/  STG.E.U8 desc[UR36][R2.64], R0 ;  /* 0x0000000002007986 */ /* 0x000fe2000c101124 */
[----:B------:R-:W-:Y:S05]  /*74d0*/  EXIT ;  /* 0x000000000000794d */ /* 0x000fea0003800000 */
.L_x_4039:
        /* <DEDUP_REMOVED lines=17> */
.L_x_4046:
[----:B------:R-:W-:-:S04]  /*75f0*/  LOP3.LUT R0, R23, 0x80000000, RZ, 0xc0, !PT ;  /* 0x8000000017007812 */ /* 0x000fc800078ec0ff */
[----:B------:R-:W-:-:S04]  /*7600*/  SHF.R.U32.HI R5, RZ, 0x18, R0 ;  /* 0x00000018ff057819 */ /* 0x000fc80000011600 */
[----:B------:R-:W-:-:S04]  /*7610*/  LOP3.LUT R4, R4, R5, RZ, 0xfc, !PT ;  /* 0x0000000504047212 */ /* 0x000fc800078efcff */
[----:B------:R-:W-:-:S07]  /*7620*/  PRMT R0, R4, 0x7610, R0 ;  /* 0x0000761004007816 */ /* 0x000fce0000000000 */
.L_x_4045:
[----:B------:R-:W-:Y:S05]  /*7630*/  BSYNC B0 ;  /* 0x0000000000007941 */ /* 0x000fea0003800000 */
.L_x_4044:
[----:B------:R-:W-:Y:S01]  /*7640*/  STG.E.U8 desc[UR36][R2.64], R0 ;  /* 0x0000000002007986 */ /* 0x000fe2000c101124 */
[----:B------:R-:W-:Y:S05]  /*7650*/  EXIT ;  /* 0x000000000000794d */ /* 0x000fea0003800000 */
.L_x_4038:
        /* <DEDUP_REMOVED lines=22> */
.L_x_4021:
[----:B------:R-:W-:Y:S01]  /*77c0*/  MOV R0, 0x0 ;  /* 0x0000000000007802 */ /* 0x000fe20000000f00 */
[----:B------:R-:W-:Y:S01]  /*77d0*/  ULDC.64 UR4, c[0x4][0x138] ;  /* 0x01004e0000047ab9 */ /* 0x000fe20000000a00 */
[----:B------:R-:W-:Y:S01]  /*77e0*/  ULDC.64 UR6, c[0x4][0x40] ;  /* 0x0100100000067ab9 */ /* 0x000fe20000000a00 */
[----:B------:R-:W-:Y:S01]  /*77f0*/  IMAD.U32 R4, RZ, RZ, UR4 ;  /* 0x00000004ff047e24 */ /* 0x000fe2000f8e00ff */
[----:B------:R0:W1:Y:S01]  /*7800*/  LDC.64 R2, c[0x4][R0] ;  /* 0x0100000000027b82 */ /* 0x0000620000000a00 */
[----:B------:R-:W-:Y:S01]  /*7810*/  IMAD.U32 R5, RZ, RZ, UR5 ;  /* 0x00000005ff057e24 */ /* 0x000fe2000f8e00ff */
[----:B------:R-:W-:Y:S01]  /*7820*/  ULDC.64 UR4, c[0x4][0x140] ;  /* 0x0100500000047ab9 */ /* 0x000fe20000000a00 */
[----:B--2---:R-:W-:Y:S02]  /*7830*/  IMAD.U32 R10, RZ, RZ, UR6 ;  /* 0x00000006ff0a7e24 */ /* 0x004fe4000f8e00ff */
        /* <DEDUP_REMOVED lines=8> */
.L_x_4049:
[----:B------:R-:W-:Y:S05]  /*78c0*/  EXIT ;  /* 0x000000000000794d */ /* 0x000fea0003800000 */
.L_x_4048:
[----:B------:R-:W-:Y:S01]  /*78d0*/  STG.E.64 desc[UR36][R2.64], R22 ;  /* 0x0000001602007986 */ /* 0x000fe2000c101b24 */
[----:B------:R-:W-:Y:S05]  /*78e0*/  EXIT ;  /* 0x000000000000794d */ /* 0x000fea0003800000 */
.L_x_4047:
[----:B------:R-:W-:Y:S01]  /*78f0*/  STG.E desc[UR36][R2.64], R22 ;  /* 0x0000001602007986 */ /* 0x000fe2000c101924 */
[----:B------:R-:W-:Y:S05]  /*7900*/  EXIT ;  /* 0x000000000000794d */ /* 0x000fea0003800000 */
.L_x_4050:
        /* <DEDUP_REMOVED lines=15> */
.L_x_20527:


//--------------------- .text._ZN2at6native18elementwise_kernelILi128ELi2EZNS0_22gpu_kernel_impl_nocastINS0_13AUnaryFunctorIlllZZZNS0_18rshift_kernel_cudaERNS_18TensorIteratorBaseEENKUlvE_clEvENKUlvE2_clEvEUlllE_EEEEvS5_RKT_EUliE_EEviT1_ --------------------------
	.section	.text._ZN2at6native18elementwise_kernelILi128ELi2EZNS0_22gpu_kernel_impl_nocastINS0_13AUnaryFunctorIlllZZZNS0_18rshift_kernel_cudaERNS_18TensorIteratorBaseEENKUlvE_clEvENKUlvE2_clEvEUlllE_EEEEvS5_RKT_EUliE_EEviT1_,"ax",@progbits
	.align	128
        .global         _ZN2at6native18elementwise_kernelILi128ELi2EZNS0_22gpu_kernel_impl_nocastINS0_13AUnaryFunctorIlllZZZNS0_18rshift_kernel_cudaERNS_18TensorIteratorBaseEENKUlvE_clEvENKUlvE2_clEvEUlllE_EEEEvS5_RKT_EUliE_EEviT1_
        .type           _ZN2at6native18elementwise_kernelILi128ELi2EZNS0_22gpu_kernel_impl_nocastINS0_13AUnaryFunctorIlllZZZNS0_18rshift_kernel_cudaERNS_18TensorIteratorBaseEENKUlvE_clEvENKUlvE2_clEvEUlllE_EEEEvS5_RKT_EUliE_EEviT1_,@function
        .size           _ZN2at6native18elementwise_kernelILi128ELi2EZNS0_22gpu_kernel_impl_nocastINS0_13AUnaryFunctorIlllZZZNS0_18rshift_kernel_cudaERNS_18TensorIteratorBaseEENKUlvE_clEvENKUlvE2_clEvEUlllE_EEEEvS5_RKT_EUliE_EEviT1_,(.L_x_20528 - _ZN2at6native18elementwise_kernelILi128ELi2EZNS0_22gpu_kernel_impl_nocastINS0_13AUnaryFunctorIlllZZZNS0_18rshift_kernel_cudaERNS_18TensorIteratorBaseEENKUlvE_clEvENKUlvE2_clEvEUlllE_EEEEvS5_RKT_EUliE_EEviT1_)
        .other          _ZN2at6native18elementwise_kernelILi128ELi2EZNS0_22gpu_kernel_impl_nocastINS0_13AUnaryFunctorIlllZZZNS0_18rshift_kernel_cudaERNS_18TensorIteratorBaseEENKUlvE_clEvENKUlvE2_clEvEUlllE_EEEEvS5_RKT_EUliE_EEviT1_,@"STO_CUDA_ENTRY STV_DEFAULT"
_ZN2at6native18elementwise_kernelILi128ELi2EZNS0_22gpu_kernel_impl_nocastINS0_13AUnaryFunctorIlllZZZNS0_18rshift_kernel_cudaERNS_18TensorIteratorBaseEENKUlvE_clEvENKUlvE2_clEvEUlllE_EEEEvS5_RKT_EUliE_EEviT1_:
.text._ZN2at6native18elementwise_kernelILi128ELi2EZNS0_22gpu_kernel_impl_nocastINS0_13AUnaryFunctorIlllZZZNS0_18rshift_kernel_cudaERNS_18TensorIteratorBaseEENKUlvE_clEvENKUlvE2_clEvEUlllE_EEEEvS5_RKT_EUliE_EEviT1_:
        /* <DEDUP_REMOVED lines=312> */
.L_x_4053:
[----:B------:R-:W-:Y:S01]  /*1380*/  ULDC.64 UR8, c[0x0][0x418] ;  /* 0x0001060000087ab9 */ /* 0x000fe20000000a00 */
[----:B------:R-:W0:Y:S01]  /*1390*/  LDC.64 R10, c[0x0][0x428] ;  /* 0x00010a00ff0a7b82 */ /* 0x000e220000000a00 */
[----:B------:R-:W-:-:S04]  /*13a0*/  IADD3 R4, P0, R2, UR8, RZ ;  /* 0x0000000802047c10 */ /* 0x000fc8000ff1e0ff */
[----:B------:R-:W-:Y:S01]  /*13b0*/  IADD3.X R5, RZ, UR9, RZ, P0, !PT ;  /* 0x00000009ff057c10 */ /* 0x000fe200087fe4ff */
[----:B------:R-:W-:-:S05]  /*13c0*/  ULDC.64 UR8, c[0x0][0x410] ;  /* 0x0001040000087ab9 */ /* 0x000fca0000000a00 */
[----:B------:R-:W2:Y:S01]  /*13d0*/  LDG.E.64 R4, desc[UR4][R4.64] ;  /* 0x0000000404047981 */ /* 0x000ea2000c1e1b00 */
[----:B------:R-:W-:Y:S01]  /*13e0*/  IADD3 R6, P1, R3, UR8, RZ ;  /* 0x0000000803067c10 */ /* 0x000fe2000ff3e0ff */
[----:B------:R-:W-:-:S03]  /*13f0*/  VIADD R9, R0, 0x80 ;  /* 0x0000008000097836 */ /* 0x000fc60000000000 */
[----:B------:R-:W-:Y:S02]  /*1400*/  IADD3.X R7, RZ, UR9, RZ, P1, !PT ;  /* 0x00000009ff077c10 */ /* 0x000fe40008ffe4ff */
[----:B--2---:R-:W-:-:S04]  /*1410*/  ISETP.LT.U32.AND P0, PT, R4, 0x3f, PT ;  /* 0x0000003f0400780c */ /* 0x004fc80003f01070 */
[----:B------:R-:W-:-:S04]  /*1420*/  ISETP.LT.U32.AND.EX P0, PT, R5, RZ, PT, P0 ;  /* 0x000000ff0500720c */ /* 0x000fc80003f01100 */
[----:B------:R-:W-:-:S04]  /*1430*/  SEL R8, R4, 0x3f, P0 ;  /* 0x0000003f04087807 */ /* 0x000fc80000000000 */
[-CC-:B0-----:R-:W-:Y:S02]  /*1440*/  SHF.R.S64 R2, R10, R8.reuse, R11.reuse ;  /* 0x000000080a027219 */ /* 0x181fe4000000100b */
[----:B------:R-:W-:-:S05]  /*1450*/  SHF.R.S32.HI R3, RZ, R8, R11 ;  /* 0x00000008ff037219 */ /* 0x000fca000001140b */
[----:B------:R0:W-:Y:S02]  /*1460*/  STG.E.64 desc[UR4][R6.64], R2 ;  /* 0x0000000206007986 */ /* 0x0001e4000c101b04 */
.L_x_4052:
[----:B------:R-:W-:Y:S05]  /*1470*/  BSYNC B0 ;  /* 0x0000000000007941 */ /* 0x000fea0003800000 */
.L_x_4051:
        /* <DEDUP_REMOVED lines=305> */
.L_x_4054:
[----:B------:R-:W-:Y:S01]  /*2790*/  ULDC.64 UR6, c[0x0][0x418] ;  /* 0x0001060000067ab9 */ /* 0x000fe20000000a00 */
[----:B------:R-:W0:Y:S01]  /*27a0*/  LDC.64 R8, c[0x0][0x428] ;  /* 0x00010a00ff087b82 */ /* 0x000e220000000a00 */
[----:B------:R-:W-:-:S04]  /*27b0*/  IADD3 R4, P0, R0, UR6, RZ ;  /* 0x0000000600047c10 */ /* 0x000fc8000ff1e0ff */
[----:B------:R-:W-:Y:S01]  /*27c0*/  IADD3.X R5, RZ, UR7, RZ, P0, !PT ;  /* 0x00000007ff057c10 */ /* 0x000fe200087fe4ff */
[----:B------:R-:W-:-:S05]  /*27d0*/  ULDC.64 UR6, c[0x0][0x410] ;  /* 0x0001040000067ab9 */ /* 0x000fca0000000a00 */
[----:B------:R-:W2:Y:S01]  /*27e0*/  LDG.E.64 R4, desc[UR4][R4.64] ;  /* 0x0000000404047981 */ /* 0x000ea2000c1e1b00 */
[----:B------:R-:W-:-:S04]  /*27f0*/  IADD3 R6, P1, R3, UR6, RZ ;  /* 0x0000000603067c10 */ /* 0x000fc8000ff3e0ff */
[----:B------:R-:W-:Y:S02]  /*2800*/  IADD3.X R7, RZ, UR7, RZ, P1, !PT ;  /* 0x00000007ff077c10 */ /* 0x000fe40008ffe4ff */
[----:B--2---:R-:W-:-:S04]  /*2810*/  ISETP.LT.U32.AND P0, PT, R4, 0x3f, PT ;  /* 0x0000003f0400780c */ /* 0x004fc80003f01070 */
[----:B------:R-:W-:-:S04]  /*2820*/  ISETP.LT.U32.AND.EX P0, PT, R5, RZ, PT, P0 ;  /* 0x000000ff0500720c */ /* 0x000fc80003f01100 */
[----:B------:R-:W-:-:S04]  /*2830*/  SEL R0, R4, 0x3f, P0 ;  /* 0x0000003f04007807 */ /* 0x000fc80000000000 */
[-CC-:B0-----:R-:W-:Y:S02]  /*2840*/  SHF.R.S64 R2, R8, R0.reuse, R9.reuse ;  /* 0x0000000008027219 */ /* 0x181fe40000001009 */
[----:B------:R-:W-:-:S05]  /*2850*/  SHF.R.S32.HI R3, RZ, R0, R9 ;  /* 0x00000000ff037219 */ /* 0x000fca0000011409 */
[----:B------:R-:W-:Y:S01]  /*2860*/  STG.E.64 desc[UR4][R6.64], R2 ;  /* 0x0000000206007986 */ /* 0x000fe2000c101b04 */
[----:B------:R-:W-:Y:S05]  /*2870*/  EXIT ;  /* 0x000000000000794d */ /* 0x000fea0003800000 */
.L_x_4055:
        /* <DEDUP_REMOVED lines=16> */
.L_x_20528:


//--------------------- .text._ZN2at6native27unrolled_elementwise_kernelINS0_13AUnaryFunctorIlllZZZNS0_18rshift_kernel_cudaERNS_18TensorIteratorBaseEENKUlvE_clEvENKUlvE2_clEvEUlllE_EESt5arrayIPcLm2EELi4E23TrivialOffsetCalculatorILi1EjESD_NS0_6memory15LoadWithoutCastENSE_16StoreWithoutCastEEEviT_T0_T2_T3_T4_T5_ --------------------------
	.section	.text._ZN2at6native27unrolled_elementwise_kernelINS0_13AUnaryFunctorIlllZZZNS0_18rshift_kernel_cudaERNS_18TensorIteratorBaseEENKUlvE_clEvENKUlvE2_clEvEUlllE_EESt5arrayIPcLm2EELi4E23TrivialOffsetCalculatorILi1EjESD_NS0_6memory15LoadWithoutCastENSE_16StoreWithoutCastEEEviT_T0_T2_T3_T4_T5_,"ax",@progbits
	.align	128
        .global         _ZN2at6native27unrolled_elementwise_kernelINS0_13AUnaryFunctorIlllZZZNS0_18rshift_kernel_cudaERNS_18TensorIteratorBaseEENKUlvE_clEvENKUlvE2_clEvEUlllE_EESt5arrayIPcLm2EELi4E23TrivialOffsetCalculatorILi1EjESD_NS0_6memory15LoadWithoutCastENSE_16StoreWithoutCastEEEviT_T0_T2_T3_T4_T5_
        .type           _ZN2at6native27unrolled_elementwise_kernelINS0_13AUnaryFunctorIlllZZZNS0_18rshift_kernel_cudaERNS_18TensorIteratorBaseEENKUlvE_clEvENKUlvE2_clEvEUlllE_EESt5arrayIPcLm2EELi4E23TrivialOffsetCalculatorILi1EjESD_NS0_6memory15LoadWithoutCastENSE_16StoreWithoutCastEEEviT_T0_T2_T3_T4_T5_,@function
        .size           _ZN2at6native27unrolled_elementwise_kernelINS0_13AUnaryFunctorIlllZZZNS0_18rshift_kernel_cudaERNS_18TensorIteratorBaseEENKUlvE_clEvENKUlvE2_clEvEUlllE_EESt5arrayIPcLm2EELi4E23TrivialOffsetCalculatorILi1EjESD_NS0_6memory15LoadWithoutCastENSE_16StoreWithoutCastEEEviT_T0_T2_T3_T4_T5_,(.L_x_20529 - _ZN2at6native27unrolled_elementwise_kernelINS0_13AUnaryFunctorIlllZZZNS0_18rshift_kernel_cudaERNS_18TensorIteratorBaseEENKUlvE_clEvENKUlvE2_clEvEUlllE_EESt5arrayIPcLm2EELi4E23TrivialOffsetCalculatorILi1EjESD_NS0_6memory15LoadWithoutCastENSE_16StoreWithoutCastEEEviT_T0_T2_T3_T4_T5_)
        .other          _ZN2at6native27unrolled_elementwise_kernelINS0_13AUnaryFunctorIlllZZZNS0_18rshift_kernel_cudaERNS_18TensorIteratorBaseEENKUlvE_clEvENKUlvE2_clEvEUlllE_EESt5arrayIPcLm2EELi4E23TrivialOffsetCalculatorILi1EjESD_NS0_6memory15LoadWithoutCastENSE_16StoreWithoutCastEEEviT_T0_T2_T3_T4_T5_,@"STO_CUDA_ENTRY STV_DEFAULT"
_ZN2at6native27unrolled_elementwise_kernelINS0_13AUnaryFunctorIlllZZZNS0_18rshift_kernel_cudaERNS_18TensorIteratorBaseEENKUlvE_clEvENKUlvE2_clEvEUlllE_EESt5arrayIPcLm2EELi4E23TrivialOffsetCalculatorILi1EjESD_NS0_6memory15LoadWithoutCastENSE_16StoreWithoutCastEEEviT_T0_T2_T3_T4_T5_:
.text._ZN2at6native27unrolled_elementwise_kernelINS0_13AUnaryFunctorIlllZZZNS0_18rshift_kernel_cudaERNS_18TensorIteratorBaseEENKUlvE_clEvENKUlvE2_clEvEUlllE_EESt5arrayIPcLm2EELi4E23TrivialOffsetCalculatorILi1EjESD_NS0_6memory15LoadWithoutCastENSE_16StoreWithoutCastEEEviT_T0_T2_T3_T4_T5_:
        /* <DEDUP_REMOVED lines=11> */
[----:B------:R-:W-:-:S13]  /*00b0*/  ISETP.GE.AND P0, PT, R19, R6, PT ;  /* 0x000000061300720c */ /* 0x000fda0003f06270 */
[----:B------:R-:W-:Y:S01]  /*00c0*/  @!P0 IMAD R15, R0, 0x200, R19 ;  /* 0x00000200000f8824 */ /* 0x000fe200078e0213 */
[----:B------:R-:W1:Y:S01]  /*00d0*/  @!P0 LDC.64 R4, c[0x0][0x230] ;  /* 0x00008c00ff048b82 */ /* 0x000e620000000a00 */
[----:B------:R-:W-:Y:S02]  /*00e0*/  @!P0 VIADD R19, R19, 0x80 ;  /* 0x0000008013138836 */ /* 0x000fe40000000000 */
[----:B0-----:R-:W-:Y:S01]  /*00f0*/  @!P1 IMAD.WIDE.U32 R2, R9, 0x8, R2 ;  /* 0x0000000809029825 */ /* 0x001fe200078e0002 */
[----:B------:R-:W-:Y:S02]  /*0100*/  CS2R R8, SRZ ;  /* 0x0000000000087805 */ /* 0x000fe4000001ff00 */
[----:B------:R-:W-:-:S04]  /*0110*/  ISETP.GE.AND P2, PT, R19, R6, PT ;  /* 0x000000061300720c */ /* 0x000fc80003f46270 */
[----:B------:R0:W2:Y:S09]  /*0120*/  @!P1 LDG.E.64 R8, desc[UR4][R2.64] ;  /* 0x0000000402089981 */ /* 0x0000b2000c1e1b00 */
[----:B------:R-:W3:Y:S01]  /*0130*/  @!P2 LDC.64 R12, c[0x0][0x230] ;  /* 0x00008c00ff0cab82 */ /* 0x000ee20000000a00 */
[----:B------:R-:W-:Y:S01]  /*0140*/  @!P2 IMAD R21, R0, 0x200, R19 ;  /* 0x000002000015a824 */ /* 0x000fe200078e0213 */
[----:B------:R-:W-:Y:S01]  /*0150*/  CS2R R10, SRZ ;  /* 0x00000000000a7805 */ /* 0x000fe2000001ff00 */
[----:B-1----:R-:W-:-:S05]  /*0160*/  @!P0 IMAD.WIDE.U32 R14, R15, 0x8, R4 ;  /* 0x000000080f0e8825 */ /* 0x002fca00078e0004 */
[----:B------:R-:W1:Y:S01]  /*0170*/  LDC.64 R4, c[0x0][0x220] ;  /* 0x00008800ff047b82 */ /* 0x000e620000000a00 */
[----:B------:R4:W2:Y:S01]  /*0180*/  @!P0 LDG.E.64 R10, desc[UR4][R14.64] ;  /* 0x000000040e0a8981 */ /* 0x0008a2000c1e1b00 */
[----:B---3--:R-:W-:Y:S01]  /*0190*/  @!P2 IMAD.WIDE.U32 R20, R21, 0x8, R12 ;  /* 0x000000081514a825 */ /* 0x008fe200078e000c */
[----:B------:R-:W-:-:S06]  /*01a0*/  CS2R R12, SRZ ;  /* 0x00000000000c7805 */ /* 0x000fcc000001ff00 */
[----:B------:R-:W3:Y:S01]  /*01b0*/  @!P2 LDG.E.64 R12, desc[UR4][R20.64] ;  /* 0x00000004140ca981 */ /* 0x000ee2000c1e1b00 */
[----:B------:R-:W-:-:S05]  /*01c0*/  @!P2 VIADD R19, R19, 0x80 ;  /* 0x000000801313a836 */ /* 0x000fca0000000000 */
[----:B------:R-:W-:-:S13]  /*01d0*/  ISETP.GE.AND P0, PT, R19, R6, PT ;  /* 0x000000061300720c */ /* 0x000fda0003f06270 */
[----:B------:R-:W4:Y:S01]  /*01e0*/  @!P0 LDC.64 R16, c[0x0][0x230] ;  /* 0x00008c00ff108b82 */ /* 0x000f220000000a00 */
[----:B0-----:R-:W-:-:S07]  /*01f0*/  @!P0 IMAD R3, R0, 0x200, R19 ;  /* 0x0000020000038824 */ /* 0x001fce00078e0213 */
[----:B------:R-:W0:Y:S01]  /*0200*/  @!P1 LDC.64 R18, c[0x0][0x228] ;  /* 0x00008a00ff129b82 */ /* 0x000e220000000a00 */
[----:B----4-:R-:W-:Y:S01]  /*0210*/  @!P0 IMAD.WIDE.U32 R16, R3, 0x8, R16 ;  /* 0x0000000803108825 */ /* 0x010fe200078e0010 */
[----:B------:R-:W-:-:S06]  /*0220*/  CS2R R2, SRZ ;  /* 0x0000000000027805 */ /* 0x000fcc000001ff00 */
[----:B------:R1:W5:Y:S01]  /*0230*/  @!P0 LDG.E.64 R2, desc[UR4][R16.64] ;  /* 0x0000000410028981 */ /* 0x000362000c1e1b00 */
[----:B------:R-:W-:Y:S02]  /*0240*/  VIADD R14, R7, 0x80 ;  /* 0x00000080070e7836 */ /* 0x000fe40000000000 */
[----:B------:R-:W-:Y:S02]  /*0250*/  IMAD.MOV.U32 R15, RZ, RZ, R7 ;  /* 0x000000ffff0f7224 */ /* 0x000fe400078e0007 */
[----:B------:R-:W-:-:S05]  /*0260*/  @!P1 IMAD.MOV.U32 R15, RZ, RZ, R14 ;  /* 0x000000ffff0f9224 */ /* 0x000fca00078e000e */
[----:B------:R-:W-:Y:S01]  /*0270*/  ISETP.GE.AND P3, PT, R15, R6, PT ;  /* 0x000000060f00720c */ /* 0x000fe20003f66270 */
[----:B------:R-:W-:Y:S01]  /*0280*/  BSSY B0, `(.L_x_4056) ;  /* 0x000001e000007945 */ /* 0x000fe20003800000 */
[----:B--2---:R-:W-:-:S04]  /*0290*/  ISETP.LT.U32.AND P0, PT, R8, 0x3f, PT ;  /* 0x0000003f0800780c */ /* 0x004fc80003f01070 */
[----:B------:R-:W-:Y:S01]  /*02a0*/  ISETP.LT.U32.AND.EX P0, PT, R9, RZ, PT, P0 ;  /* 0x000000ff0900720c */ /* 0x000fe20003f01100 */
[----:B------:R-:W-:-:S03]  /*02b0*/  @!P1 IMAD R9, R0, 0x200, R7 ;  /* 0x0000020000099824 */ /* 0x000fc600078e0207 */
[----:B------:R-:W-:-:S04]  /*02c0*/  SEL R8, R8, 0x3f, P0 ;  /* 0x0000003f08087807 */ /* 0x000fc80000000000 */
[-CC-:B-1----:R-:W-:Y:S02]  /*02d0*/  SHF.R.S64 R16, R4, R8.reuse, R5.reuse ;  /* 0x0000000804107219 */ /* 0x182fe40000001005 */
[----:B------:R-:W-:Y:S01]  /*02e0*/  SHF.R.S32.HI R17, RZ, R8, R5 ;  /* 0x00000008ff117219 */ /* 0x000fe20000011405 */
[----:B0-----:R-:W-:-:S05]  /*02f0*/  @!P1 IMAD.WIDE.U32 R8, R9, 0x8, R18 ;  /* 0x0000000809089825 */ /* 0x001fca00078e0012 */
[----:B------:R0:W-:Y:S01]  /*0300*/  @!P1 STG.E.64 desc[UR4][R8.64], R16 ;  /* 0x0000001008009986 */ /* 0x0001e2000c101b04 */
[----:B------:R-:W-:-:S04]  /*0310*/  ISETP.LT.U32.AND P0, PT, R10, 0x3f, PT ;  /* 0x0000003f0a00780c */ /* 0x000fc80003f01070 */
[----:B------:R-:W-:-:S04]  /*0320*/  ISETP.LT.U32.AND.EX P0, PT, R11, RZ, PT, P0 ;  /* 0x000000ff0b00720c */ /* 0x000fc80003f01100 */
[----:B------:R-:W-:Y:S02]  /*0330*/  SEL R18, R10, 0x3f, P0 ;  /* 0x0000003f0a127807 */ /* 0x000fe40000000000 */
[----:B---3--:R-:W-:-:S04]  /*0340*/  ISETP.LT.U32.AND P2, PT, R12, 0x3f, PT ;  /* 0x0000003f0c00780c */ /* 0x008fc80003f41070 */
[----:B------:R-:W-:-:S04]  /*0350*/  ISETP.LT.U32.AND.EX P2, PT, R13, RZ, PT, P2 ;  /* 0x000000ff0d00720c */ /* 0x000fc80003f41120 */
[----:B------:R-:W-:Y:S02]  /*0360*/  SEL R14, R12, 0x3f, P2 ;  /* 0x0000003f0c0e7807 */ /* 0x000fe40001000000 */
[CCC-:B------:R-:W-:Y:S02]  /*0370*/  SHF.R.S64 R10, R4.reuse, R18.reuse, R5.reuse ;  /* 0x00000012040a7219 */ /* 0x1c0fe40000001005 */
[--C-:B------:R-:W-:Y:S02]  /*0380*/  SHF.R.S32.HI R11, RZ, R18, R5.reuse ;  /* 0x00000012ff0b7219 */ /* 0x100fe40000011405 */
[-CC-:B------:R-:W-:Y:S02]  /*0390*/  SHF.R.S64 R12, R4, R14.reuse, R5.reuse ;  /* 0x0000000e040c7219 */ /* 0x180fe40000001005 */
        /* <DEDUP_REMOVED lines=12> */
.L_x_4057:
[----:B------:R-:W-:Y:S05]  /*0460*/  BSYNC B0 ;  /* 0x0000000000007941 */ /* 0x000fea0003800000 */
.L_x_4056:
[----:B------:R-:W-:-:S13]  /*0470*/  ISETP.GE.AND P0, PT, R15, R6, PT ;  /* 0x000000060f00720c */ /* 0x000fda0003f06270 */
[----:B------:R-:W-:Y:S05]  /*0480*/  @P0 EXIT ;  /* 0x000000000000094d */ /* 0x000fea0003800000 */
[----:B------:R-:W1:Y:S01]  /*0490*/  LDC.64 R6, c[0x0][0x228] ;  /* 0x00008a00ff067b82 */ /* 0x000e620000000a00 */
[----:B-----5:R-:W-:-:S04]  /*04a0*/  ISETP.LT.U32.AND P0, PT, R2, 0x3f, PT ;  /* 0x0000003f0200780c */ /* 0x020fc80003f01070 */
[----:B------:R-:W-:Y:S01]  /*04b0*/  ISETP.LT.U32.AND.EX P0, PT, R3, RZ, PT, P0 ;  /* 0x000000ff0300720c */ /* 0x000fe20003f01100 */
[----:B------:R-:W-:-:S03]  /*04c0*/  IMAD R3, R0, 0x200, R15 ;  /* 0x0000020000037824 */ /* 0x000fc600078e020f */
[----:B------:R-:W-:-:S04]  /*04d0*/  SEL R2, R2, 0x3f, P0 ;  /* 0x0000003f02027807 */ /* 0x000fc80000000000 */
[-CC-:B------:R-:W-:Y:S02]  /*04e0*/  SHF.R.S64 R4, R4, R2.reuse, R5.reuse ;  /* 0x0000000204047219 */ /* 0x180fe40000001005 */
[----:B------:R-:W-:Y:S01]  /*04f0*/  SHF.R.S32.HI R5, RZ, R2, R5 ;  /* 0x00000002ff057219 */ /* 0x000fe20000011405 */
[----:B-1----:R-:W-:-:S05]  /*0500*/  IMAD.WIDE.U32 R2, R3, 0x8, R6 ;  /* 0x0000000803027825 */ /* 0x002fca00078e0006 */
[----:B------:R-:W-:Y:S01]  /*0510*/  STG.E.64 desc[UR4][R2.64], R4 ;  /* 0x0000000402007986 */ /* 0x000fe2000c101b04 */
[----:B------:R-:W-:Y:S05]  /*0520*/  EXIT ;  /* 0x000000000000794d */ /* 0x000fea0003800000 */
.L_x_4058:
        /* <DEDUP_REMOVED lines=13> */
.L_x_20529:


//--------------------- .text._ZN2at6native29vectorized_elementwise_kernelILi2ENS0_13AUnaryFunctorIlllZZZNS0_18rshift_kernel_cudaERNS_18TensorIteratorBaseEENKUlvE_clEvENKUlvE2_clEvEUlllE_EESt5arrayIPcLm2EEEEviT0_T1_ --------------------------
	.section	.text._ZN2at6native29vectorized_elementwise_kernelILi2ENS0_13AUnaryFunctorIlllZZZNS0_18rshift_kernel_cudaERNS_18TensorIteratorBaseEENKUlvE_clEvENKUlvE2_clEvEUlllE_EESt5arrayIPcLm2EEEEviT0_T1_,"ax",@progbits
	.align	128
        .global         _ZN2at6native29vectorized_elementwise_kernelILi2ENS0_13AUnaryFunctorIlllZZZNS0_18rshift_kernel_cudaERNS_18TensorIteratorBaseEENKUlvE_clEvENKUlvE2_clEvEUlllE_EESt5arrayIPcLm2EEEEviT0_T1_
        .type           _ZN2at6native29vectorized_elementwise_kernelILi2ENS0_13AUnaryFunctorIlllZZZNS0_18rshift_kernel_cudaERNS_18TensorIteratorBaseEENKUlvE_clEvENKUlvE2_clEvEUlllE_EESt5arrayIPcLm2EEEEviT0_T1_,@function
        .size           _ZN2at6native29vectorized_elementwise_kernelILi2ENS0_13AUnaryFunctorIlllZZZNS0_18rshift_kernel_cudaERNS_18TensorIteratorBaseEENKUlvE_clEvENKUlvE2_clEvEUlllE_EESt5arrayIPcLm2EEEEviT0_T1_,(.L_x_20530 - _ZN2at6native29vectorized_elementwise_kernelILi2ENS0_13AUnaryFunctorIlllZZZNS0_18rshift_kernel_cudaERNS_18TensorIteratorBaseEENKUlvE_clEvENKUlvE2_clEvEUlllE_EESt5arrayIPcLm2EEEEviT0_T1_)
        .other          _ZN2at6native29vectorized_elementwise_kernelILi2ENS0_13AUnaryFunctorIlllZZZNS0_18rshift_kernel_cudaERNS_18TensorIteratorBaseEENKUlvE_clEvENKUlvE2_clEvEUlllE_EESt5arrayIPcLm2EEEEviT0_T1_,@"STO_CUDA_ENTRY STV_DEFAULT"
_ZN2at6native29vectorized_elementwise_kernelILi2ENS0_13AUnaryFunctorIlllZZZNS0_18rshift_kernel_cudaERNS_18TensorIteratorBaseEENKUlvE_clEvENKUlvE2_clEvEUlllE_EESt5arrayIPcLm2EEEEviT0_T1_:
.text._ZN2at6native29vectorized_elementwise_kernelILi2ENS0_13AUnaryFunctorIlllZZZNS0_18rshift_kernel_cudaERNS_18TensorIteratorBaseEENKUlvE_clEvENKUlvE2_clEvEUlllE_EESt5arrayIPcLm2EEEEviT0_T1_:
        /* <DEDUP_REMOVED lines=13> */
[----:B0-----:R-:W-:-:S05]  /*00d0*/  IMAD.WIDE.U32 R24, R2, 0x10, R4 ;  /* 0x0000001002187825 */ /* 0x001fca00078e0004 */
[----:B------:R-:W4:Y:S04]  /*00e0*/  LDG.E.128 R12, desc[UR4][R24.64] ;  /* 0x00000004180c7981 */ /* 0x000f28000c1e1d00 */
[----:B------:R-:W5:Y:S04]  /*00f0*/  LDG.E.128 R16, desc[UR4][R24.64+0x800] ;  /* 0x0008000418107981 */ /* 0x000f68000c1e1d00 */
[----:B------:R-:W3:Y:S04]  /*0100*/  LDG.E.128 R4, desc[UR4][R24.64+0x1000] ;  /* 0x0010000418047981 */ /* 0x000ee8000c1e1d00 */
[----:B------:R-:W3:Y:S01]  /*0110*/  LDG.E.128 R8, desc[UR4][R24.64+0x1800] ;  /* 0x0018000418087981 */ /* 0x000ee2000c1e1d00 */
[----:B--2---:R-:W-:-:S04]  /*0120*/  IMAD.WIDE.U32 R22, R3, 0x8, R22 ;  /* 0x0000000803167825 */ /* 0x004fc800078e0016 */
[----:B------:R-:W-:Y:S01]  /*0130*/  IMAD.WIDE R2, R2, 0x10, R22 ;  /* 0x0000001002027825 */ /* 0x000fe200078e0216 */
[----:B----4-:R-:W-:Y:S02]  /*0140*/  ISETP.LT.U32.AND P0, PT, R12, 0x3f, PT ;  /* 0x0000003f0c00780c */ /* 0x010fe40003f01070 */
[----:B------:R-:W-:Y:S02]  /*0150*/  ISETP.LT.U32.AND P1, PT, R14, 0x3f, PT ;  /* 0x0000003f0e00780c */ /* 0x000fe40003f21070 */
[----:B-----5:R-:W-:Y:S02]  /*0160*/  ISETP.LT.U32.AND P3, PT, R18, 0x3f, PT ;  /* 0x0000003f1200780c */ /* 0x020fe40003f61070 */
[----:B------:R-:W-:Y:S02]  /*0170*/  ISETP.LT.U32.AND.EX P0, PT, R13, RZ, PT, P0 ;  /* 0x000000ff0d00720c */ /* 0x000fe40003f01100 */
[----:B------:R-:W-:Y:S02]  /*0180*/  ISETP.LT.U32.AND.EX P1, PT, R15, RZ, PT, P1 ;  /* 0x000000ff0f00720c */ /* 0x000fe40003f21110 */
[----:B------:R-:W-:-:S02]  /*0190*/  ISETP.LT.U32.AND P2, PT, R16, 0x3f, PT ;  /* 0x0000003f1000780c */ /* 0x000fc40003f41070 */
[----:B------:R-:W-:Y:S02]  /*01a0*/  ISETP.LT.U32.AND.EX P3, PT, R19, RZ, PT, P3 ;  /* 0x000000ff1300720c */ /* 0x000fe40003f61130 */
[----:B------:R-:W-:Y:S02]  /*01b0*/  SEL R12, R12, 0x3f, P0 ;  /* 0x0000003f0c0c7807 */ /* 0x000fe40000000000 */
[----:B------:R-:W-:Y:S02]  /*01c0*/  SEL R14, R14, 0x3f, P1 ;  /* 0x0000003f0e0e7807 */ /* 0x000fe40000800000 */
[----:B---3--:R-:W-:Y:S02]  /*01d0*/  ISETP.LT.U32.AND P0, PT, R4, 0x3f, PT ;  /* 0x0000003f0400780c */ /* 0x008fe40003f01070 */
[----:B------:R-:W-:Y:S02]  /*01e0*/  ISETP.LT.U32.AND P1, PT, R6, 0x3f, PT ;  /* 0x0000003f0600780c */ /* 0x000fe40003f21070 */
[----:B------:R-:W-:-:S02]  /*01f0*/  ISETP.LT.U32.AND.EX P2, PT, R17, RZ, PT, P2 ;  /* 0x000000ff1100720c */ /* 0x000fc40003f41120 */
[----:B------:R-:W-:Y:S02]  /*0200*/  SEL R26, R18, 0x3f, P3 ;  /* 0x0000003f121a7807 */ /* 0x000fe40001800000 */
[----:B------:R-:W-:Y:S02]  /*0210*/  ISETP.LT.U32.AND P3, PT, R10, 0x3f, PT ;  /* 0x0000003f0a00780c */ /* 0x000fe40003f61070 */
[----:B------:R-:W-:Y:S02]  /*0220*/  ISETP.LT.U32.AND.EX P0, PT, R5, RZ, PT, P0 ;  /* 0x000000ff0500720c */ /* 0x000fe40003f01100 */
[----:B------:R-:W-:Y:S02]  /*0230*/  ISETP.LT.U32.AND.EX P1, PT, R7, RZ, PT, P1 ;  /* 0x000000ff0700720c */ /* 0x000fe40003f21110 */
[----:B------:R-:W-:Y:S02]  /*0240*/  SEL R16, R16, 0x3f, P2 ;  /* 0x0000003f10107807 */ /* 0x000fe40001000000 */
[----:B------:R-:W-:-:S02]  /*0250*/  ISETP.LT.U32.AND P2, PT, R8, 0x3f, PT ;  /* 0x0000003f0800780c */ /* 0x000fc40003f41070 */
[----:B------:R-:W-:Y:S02]  /*0260*/  ISETP.LT.U32.AND.EX P3, PT, R11, RZ, PT, P3 ;  /* 0x000000ff0b00720c */ /* 0x000fe40003f61130 */
[----:B------:R-:W-:Y:S02]  /*0270*/  SEL R24, R4, 0x3f, P0 ;  /* 0x0000003f04187807 */ /* 0x000fe40000000000 */
[----:B------:R-:W-:Y:S02]  /*0280*/  SEL R0, R6, 0x3f, P1 ;  /* 0x0000003f06007807 */ /* 0x000fe40000800000 */
[CCC-:B------:R-:W-:Y:S02]  /*0290*/  SHF.R.S64 R6, R20.reuse, R14.reuse, R21.reuse ;  /* 0x0000000e14067219 */ /* 0x1c0fe40000001015 */
[--C-:B------:R-:W-:Y:S02]  /*02a0*/  SHF.R.S32.HI R7, RZ, R14, R21.reuse ;  /* 0x0000000eff077219 */ /* 0x100fe40000011415 */
[----:B------:R-:W-:-:S02]  /*02b0*/  SHF.R.S64 R4, R20, R12, R21 ;  /* 0x0000000c14047219 */ /* 0x000fc40000001015 */
[--C-:B------:R-:W-:Y:S02]  /*02c0*/  SHF.R.S32.HI R5, RZ, R12, R21.reuse ;  /* 0x0000000cff057219 */ /* 0x100fe40000011415 */
[CCC-:B------:R-:W-:Y:S02]  /*02d0*/  SHF.R.S64 R14, R20.reuse, R26.reuse, R21.reuse ;  /* 0x0000001a140e7219 */ /* 0x1c0fe40000001015 */
[--C-:B------:R-:W-:Y:S01]  /*02e0*/  SHF.R.S32.HI R17, RZ, R26, R21.reuse ;  /* 0x0000001aff117219 */ /* 0x100fe20000011415 */
[----:B------:R0:W-:Y:S01]  /*02f0*/  STG.E.128 desc[UR4][R2.64], R4 ;  /* 0x0000000402007986 */ /* 0x0001e2000c101d04 */
[-CC-:B------:R-:W-:Y:S02]  /*0300*/  SHF.R.S64 R12, R20, R16.reuse, R21.reuse ;  /* 0x00000010140c7219 */ /* 0x180fe40000001015 */
[----:B------:R-:W-:Y:S02]  /*0310*/  SHF.R.S32.HI R15, RZ, R16, R21 ;  /* 0x00000010ff0f7219 */ /* 0x000fe40000011415 */
[----:B------:R-:W-:-:S02]  /*0320*/  ISETP.LT.U32.AND.EX P2, PT, R9, RZ, PT, P2 ;  /* 0x000000ff0900720c */ /* 0x000fc40003f41120 */
[----:B------:R-:W-:Y:S02]  /*0330*/  SEL R18, R10, 0x3f, P3 ;  /* 0x0000003f0a127807 */ /* 0x000fe40001800000 */
[----:B------:R-:W-:Y:S02]  /*0340*/  SEL R22, R8, 0x3f, P2 ;  /* 0x0000003f08167807 */ /* 0x000fe40001000000 */
[CCC-:B------:R-:W-:Y:S02]  /*0350*/  SHF.R.S64 R10, R20.reuse, R0.reuse, R21.reuse ;  /* 0x00000000140a7219 */ /* 0x1c0fe40000001015 */
[--C-:B------:R-:W-:Y:S02]  /*0360*/  SHF.R.S32.HI R13, RZ, R0, R21.reuse ;  /* 0x00000000ff0d7219 */ /* 0x100fe40000011415 */
[CCC-:B------:R-:W-:Y:S02]  /*0370*/  SHF.R.S64 R8, R20.reuse, R24.reuse, R21.reuse ;  /* 0x0000001814087219 */ /* 0x1c0fe40000001015 */
[--C-:B------:R-:W-:Y:S01]  /*0380*/  SHF.R.S32.HI R11, RZ, R24, R21.reuse ;  /* 0x00000018ff0b7219 */ /* 0x100fe20000011415 */
[----:B0-----:R-:W-:Y:S01]  /*0390*/  IMAD.MOV.U32 R6, RZ, RZ, R14 ;  /* 0x000000ffff067224 */ /* 0x001fe200078e000e */
[CC--:B------:R-:W-:Y:S01]  /*03a0*/  SHF.R.S64 R0, R20.reuse, R18.reuse, R21 ;  /* 0x0000001214007219 */ /* 0x0c0fe20000001015 */
[----:B------:R-:W-:Y:S01]  /*03b0*/  IMAD.MOV.U32 R7, RZ, RZ, R17 ;  /* 0x000000ffff077224 */ /* 0x000fe200078e0011 */
[--C-:B------:R-:W-:Y:S01]  /*03c0*/  SHF.R.S32.HI R9, RZ, R18, R21.reuse ;  /* 0x00000012ff097219 */ /* 0x100fe20000011415 */
[----:B------:R-:W-:Y:S01]  /*03d0*/  IMAD.MOV.U32 R4, RZ, RZ, R12 ;  /* 0x000000ffff047224 */ /* 0x000fe200078e000c */
[-C--:B------:R-:W-:Y:S01]  /*03e0*/  SHF.R.S64 R20, R20, R22.reuse, R21 ;  /* 0x0000001614147219 */ /* 0x080fe20000001015 */
[----:B------:R-:W-:Y:S01]  /*03f0*/  IMAD.MOV.U32 R5, RZ, RZ, R15 ;  /* 0x000000ffff057224 */ /* 0x000fe200078e000f */
[----:B------:R-:W-:Y:S01]  /*0400*/  SHF.R.S32.HI R21, RZ, R22, R21 ;  /* 0x00000016ff157219 */ /* 0x000fe20000011415 */
[----:B------:R-:W-:-:S02]  /*0410*/  IMAD.MOV.U32 R22, RZ, RZ, R0 ;  /* 0x000000ffff167224 */ /* 0x000fc400078e0000 */
[----:B------:R-:W-:Y:S01]  /*0420*/  IMAD.MOV.U32 R23, RZ, RZ, R9 ;  /* 0x000000ffff177224 */ /* 0x000fe200078e0009 */
[----:B------:R0:W-:Y:S04]  /*0430*/  STG.E.128 desc[UR4][R2.64+0x800], R4 ;  /* 0x0008000402007986 */ /* 0x0001e8000c101d04 */
[----:B------:R-:W-:Y:S01]  /*0440*/  STG.E.128 desc[UR4][R2.64+0x1800], R20 ;  /* 0x0018001402007986 */ /* 0x000fe2000c101d04 */
[----:B0-----:R-:W-:Y:S02]  /*0450*/  IMAD.MOV.U32 R6, RZ, RZ, R10 ;  /* 0x000000ffff067224 */ /* 0x001fe400078e000a */
[----:B------:R-:W-:Y:S02]  /*0460*/  IMAD.MOV.U32 R7, RZ, RZ, R13 ;  /* 0x000000ffff077224 */ /* 0x000fe400078e000d */
[----:B------:R-:W-:-:S02]  /*0470*/  IMAD.MOV.U32 R4, RZ, RZ, R8 ;  /* 0x000000ffff047224 */ /* 0x000fc400078e0008 */
[----:B------:R-:W-:-:S05]  /*0480*/  IMAD.MOV.U32 R5, RZ, RZ, R11 ;  /* 0x000000ffff057224 */ /* 0x000fca00078e000b */
[----:B------:R-:W-:Y:S01]  /*0490*/  STG.E.128 desc[UR4][R2.64+0x1000], R4 ;  /* 0x0010000402007986 */ /* 0x000fe2000c101d04 */
[----:B------:R-:W-:Y:S05]  /*04a0*/  EXIT ;  /* 0x000000000000794d */ /* 0x000fea0003800000 */
.L_x_4059:
[----:B------:R-:W0:Y:S01]  /*04b0*/  S2R R4, SR_TID.X ;  /* 0x0000000000047919 */ /* 0x000e220000002100 */
[----:B------:R-:W-:Y:S02]  /*04c0*/  CS2R R14, SRZ ;  /* 0x00000000000e7805 */ /* 0x000fe4000001ff00 */
        /* <DEDUP_REMOVED lines=14> */
[C---:B------:R-:W-:Y:S01]  /*05b0*/  ISETP.GE.AND P4, PT, R0.reuse, R5, PT ;  /* 0x000000050000720c */ /* 0x040fe20003f86270 */
[C---:B------:R-:W-:Y:S01]  /*05c0*/  @!P3 IMAD.IADD R7, R3.reuse, 0x1, R4 ;  /* 0x000000010307b824 */ /* 0x040fe200078e0204 */
[----:B------:R1:W3:Y:S11]  /*05d0*/  @!P6 LDG.E.64 R14, desc[UR4][R16.64] ;  /* 0x00000004100ee981 */ /* 0x0002f6000c1e1b00 */
        /* <DEDUP_REMOVED lines=9> */
[----:B------:R-:W4:Y:S01]  /*0670*/  @!P1 LDC.64 R18, c[0x0][0x230] ;  /* 0x00008c00ff129b82 */ /* 0x000f220000000a00 */
[----:B------:R-:W-:-:S05]  /*0680*/  @!P1 VIADD R0, R0, 0x80 ;  /* 0x0000008000009836 */ /* 0x000fca0000000000 */
[----:B------:R-:W-:Y:S01]  /*0690*/  ISETP.GE.AND P0, PT, R0, R5, PT ;  /* 0x000000050000720c */ /* 0x000fe20003f06270 */
[----:B0-----:R-:W-:-:S12]  /*06a0*/  @!P3 IMAD.WIDE.U32 R12, R7, 0x8, R12 ;  /* 0x00000008070cb825 */ /* 0x001fd800078e000c */
[----:B------:R-:W-:Y:S01]  /*06b0*/  @!P0 IMAD.IADD R27, R3, 0x1, R0 ;  /* 0x00000001031b8824 */ /* 0x000fe200078e0200 */
[----:B-1----:R-:W0:Y:S01]  /*06c0*/  @!P0 LDC.64 R16, c[0x0][0x230] ;  /* 0x00008c00ff108b82 */ /* 0x002e220000000a00 */
[----:B------:R-:W-:-:S05]  /*06d0*/  @!P0 VIADD R0, R0, 0x80 ;  /* 0x0000008000008836 */ /* 0x000fca0000000000 */
[----:B------:R-:W-:Y:S02]  /*06e0*/  ISETP.GE.AND P6, PT, R0, R5, PT ;  /* 0x000000050000720c */ /* 0x000fe40003fc6270 */
[----:B------:R-:W-:-:S06]  /*06f0*/  CS2R R6, SRZ ;  /* 0x0000000000067805 */ /* 0x000fcc000001ff00 */
[----:B------:R1:W3:Y:S01]  /*0700*/  @!P3 LDG.E.64 R6, desc[UR4][R12.64] ;  /* 0x000000040c06b981 */ /* 0x0002e2000c1e1b00 */
[----:B--2---:R-:W-:-:S04]  /*0710*/  @!P5 IMAD.WIDE.U32 R28, R9, 0x8, R28 ;  /* 0x00000008091cd825 */ /* 0x004fc800078e001c */
[----:B-1----:R-:W1:Y:S01]  /*0720*/  @!P6 LDC.64 R12, c[0x0][0x230] ;  /* 0x00008c00ff0ceb82 */ /* 0x002e620000000a00 */
[----:B------:R-:W-:Y:S01]  /*0730*/  CS2R R8, SRZ ;  /* 0x0000000000087805 */ /* 0x000fe2000001ff00 */
[----:B-----5:R-:W-:Y:S01]  /*0740*/  @!P2 IMAD.WIDE.U32 R20, R25, 0x8, R20 ;  /* 0x000000081914a825 */ /* 0x020fe200078e0014 */
[----:B------:R-:W-:-:S04]  /*0750*/  CS2R R24, SRZ ;  /* 0x0000000000187805 */ /* 0x000fc8000001ff00 */
[----:B------:R2:W5:Y:S01]  /*0760*/  @!P5 LDG.E.64 R8, desc[UR4][R28.64] ;  /* 0x000000041c08d981 */ /* 0x000562000c1e1b00 */
[----:B----4-:R-:W-:Y:S01]  /*0770*/  @!P4 IMAD.WIDE.U32 R22, R11, 0x8, R22 ;  /* 0x000000080b16c825 */ /* 0x010fe200078e0016 */
[----:B------:R-:W-:Y:S02]  /*0780*/  CS2R R10, SRZ ;  /* 0x00000000000a7805 */ /* 0x000fe4000001ff00 */
[----:B------:R4:W5:Y:S01]  /*0790*/  @!P2 LDG.E.64 R24, desc[UR4][R20.64] ;  /* 0x000000041418a981 */ /* 0x000962000c1e1b00 */
[----:B------:R-:W-:-:S03]  /*07a0*/  @!P1 IMAD.WIDE.U32 R18, R2, 0x8, R18 ;  /* 0x0000000802129825 */ /* 0x000fc600078e0012 */
[----:B------:R0:W5:Y:S01]  /*07b0*/  @!P4 LDG.E.64 R10, desc[UR4][R22.64] ;  /* 0x00000004160ac981 */ /* 0x000162000c1e1b00 */
[----:B--2---:R-:W-:Y:S01]  /*07c0*/  CS2R R28, SRZ ;  /* 0x00000000001c7805 */ /* 0x004fe2000001ff00 */
[----:B------:R-:W-:Y:S01]  /*07d0*/  @!P6 IMAD.IADD R0, R3, 0x1, R0 ;  /* 0x000000010300e824 */ /* 0x000fe200078e0200 */
[----:B----4-:R-:W2:Y:S04]  /*07e0*/  LDC.64 R20, c[0x0][0x220] ;  /* 0x00008800ff147b82 */ /* 0x010ea80000000a00 */
[----:B------:R1:W4:Y:S01]  /*07f0*/  @!P1 LDG.E.64 R28, desc[UR4][R18.64] ;  /* 0x00000004121c9981 */ /* 0x000322000c1e1b00 */
[----:B0-----:R-:W-:-:S04]  /*0800*/  @!P0 IMAD.WIDE.U32 R22, R27, 0x8, R16 ;  /* 0x000000081b168825 */ /* 0x001fc800078e0010 */
[----:B-1----:R-:W-:Y:S01]  /*0810*/  @!P6 IMAD.WIDE.U32 R18, R0, 0x8, R12 ;  /* 0x000000080012e825 */ /* 0x002fe200078e000c */
[----:B------:R-:W-:Y:S02]  /*0820*/  CS2R R12, SRZ ;  /* 0x00000000000c7805 */ /* 0x000fe4000001ff00 */
[----:B------:R-:W-:-:S04]  /*0830*/  CS2R R16, SRZ ;  /* 0x0000000000107805 */ /* 0x000fc8000001ff00 */
[----:B------:R-:W2:Y:S04]  /*0840*/  @!P0 LDG.E.64 R12, desc[UR4][R22.64] ;  /* 0x00000004160c8981 */ /* 0x000ea8000c1e1b00 */
[----:B------:R0:W2:Y:S02]  /*0850*/  @!P6 LDG.E.64 R16, desc[UR4][R18.64] ;  /* 0x000000041210e981 */ /* 0x0000a4000c1e1b00 */
[----:B0-----:R-:W0:Y:S01]  /*0860*/  @!P3 LDC.64 R18, c[0x0][0x228] ;  /* 0x00008a00ff12bb82 */ /* 0x001e220000000a00 */
[----:B------:R-:W-:Y:S02]  /*0870*/  IMAD.MOV.U32 R0, RZ, RZ, R4 ;  /* 0x000000ffff007224 */ /* 0x000fe400078e0004 */
[----:B------:R-:W-:Y:S01]  /*0880*/  @!P3 IMAD.MOV.U32 R0, RZ, RZ, R26 ;  /* 0x000000ffff00b224 */ /* 0x000fe200078e001a */
[----:B------:R-:W-:Y:S04]  /*0890*/  BSSY B0, `(.L_x_4060) ;  /* 0x0000058000007945 */ /* 0x000fe80003800000 */
[----:B------:R-:W-:Y:S01]  /*08a0*/  BSSY B1, `(.L_x_4061) ;  /* 0x0000050000017945 */ /* 0x000fe20003800000 */
[----:B---3--:R-:W-:-:S04]  /*08b0*/  ISETP.LT.U32.AND P1, PT, R14, 0x3f, PT ;  /* 0x0000003f0e00780c */ /* 0x008fc80003f21070 */
[----:B------:R-:W-:-:S04]  /*08c0*/  ISETP.LT.U32.AND.EX P1, PT, R15, RZ, PT, P1 ;  /* 0x000000ff0f00720c */ /* 0x000fc80003f21110 */
[----:B------:R-:W-:Y:S02]  /*08d0*/  SEL R14, R14, 0x3f, P1 ;  /* 0x0000003f0e0e7807 */ /* 0x000fe40000800000 */
[----:B------:R-:W-:-:S04]  /*08e0*/  ISETP.LT.U32.AND P0, PT, R6, 0x3f, PT ;  /* 0x0000003f0600780c */ /* 0x000fc80003f01070 */
[----:B------:R-:W-:-:S04]  /*08f0*/  ISETP.LT.U32.AND.EX P0, PT, R7, RZ, PT, P0 ;  /* 0x000000ff0700720c */ /* 0x000fc80003f01100 */
[----:B------:R-:W-:Y:S01]  /*0900*/  SEL R6, R6, 0x3f, P0 ;  /* 0x0000003f06067807 */ /* 0x000fe20000000000 */
[----:B------:R-:W-:Y:S01]  /*0910*/  @!P3 IMAD.IADD R7, R3, 0x1, R4 ;  /* 0x000000010307b824 */ /* 0x000fe200078e0204 */
[----:B-----5:R-:W-:-:S04]  /*0920*/  ISETP.LT.U32.AND P0, PT, R24, 0x3f, PT ;  /* 0x0000003f1800780c */ /* 0x020fc80003f01070 */
[----:B------:R-:W-:-:S04]  /*0930*/  ISETP.LT.U32.AND.EX P0, PT, R25, RZ, PT, P0 ;  /* 0x000000ff1900720c */ /* 0x000fc80003f01100 */
[----:B------:R-:W-:Y:S02]  /*0940*/  SEL R24, R24, 0x3f, P0 ;  /* 0x0000003f18187807 */ /* 0x000fe40000000000 */
[----:B----4-:R-:W-:Y:S01]  /*0950*/  ISETP.LT.U32.AND P0, PT, R28, 0x3f, PT ;  /* 0x0000003f1c00780c */ /* 0x010fe20003f01070 */
[----:B0-----:R-:W-:Y:S01]  /*0960*/  @!P3 IMAD.WIDE.U32 R18, R7, 0x8, R18 ;  /* 0x000000080712b825 */ /* 0x001fe200078e0012 */
[-CC-:B--2---:R-:W-:Y:S02]  /*0970*/  SHF.R.S64 R22, R20, R6.reuse, R21.reuse ;  /* 0x0000000614167219 */ /* 0x184fe40000001015 */
[----:B------:R-:W-:Y:S02]  /*0980*/  SHF.R.S32.HI R23, RZ, R6, R21 ;  /* 0x00000006ff177219 */ /* 0x000fe40000011415 */
[----:B------:R-:W-:Y:S02]  /*0990*/  ISETP.LT.U32.AND.EX P0, PT, R29, RZ, PT, P0 ;  /* 0x000000ff1d00720c */ /* 0x000fe40003f01100 */
[----:B------:R-:W-:Y:S01]  /*09a0*/  ISETP.LT.U32.AND P2, PT, R8, 0x3f, PT ;  /* 0x0000003f0800780c */ /* 0x000fe20003f41070 */
[----:B------:R0:W-:Y:S01]  /*09b0*/  @!P3 STG.E.64 desc[UR4][R18.64], R22 ;  /* 0x000000161200b986 */ /* 0x0001e2000c101b04 */
[----:B------:R-:W-:-:S02]  /*09c0*/  SEL R28, R28, 0x3f, P0 ;  /* 0x0000003f1c1c7807 */ /* 0x000fc40000000000 */
[----:B------:R-:W-:Y:S02]  /*09d0*/  ISETP.LT.U32.AND P1, PT, R12, 0x3f, PT ;  /* 0x0000003f0c00780c */ /* 0x000fe40003f21070 */
[----:B------:R-:W-:Y:S02]  /*09e0*/  ISETP.LT.U32.AND.EX P2, PT, R9, RZ, PT, P2 ;  /* 0x000000ff0900720c */ /* 0x000fe40003f41120 */
[----:B------:R-:W-:Y:S02]  /*09f0*/  ISETP.LT.U32.AND.EX P0, PT, R13, RZ, PT, P1 ;  /* 0x000000ff0d00720c */ /* 0x000fe40003f01110 */
[----:B------:R-:W-:Y:S02]  /*0a00*/  ISETP.LT.U32.AND P4, PT, R10, 0x3f, PT ;  /* 0x0000003f0a00780c */ /* 0x000fe40003f81070 */
[----:B------:R-:W-:Y:S02]  /*0a10*/  SEL R26, R12, 0x3f, P0 ;  /* 0x0000003f0c1a7807 */ /* 0x000fe40000000000 */
[----:B------:R-:W-:-:S02]  /*0a20*/  ISETP.GE.AND P0, PT, R0, R5, PT ;  /* 0x000000050000720c */ /* 0x000fc40003f06270 */
[----:B------:R-:W-:Y:S02]  /*0a30*/  SEL R2, R8, 0x3f, P2 ;  /* 0x0000003f08027807 */ /* 0x000fe40001000000 */
[----:B------:R-:W-:Y:S02]  /*0a40*/  ISETP.LT.U32.AND P2, PT, R16, 0x3f, PT ;  /* 0x0000003f1000780c */ /* 0x000fe40003f41070 */
[----:B------:R-:W-:Y:S02]  /*0a50*/  ISETP.LT.U32.AND.EX P4, PT, R11, RZ, PT, P4 ;  /* 0x000000ff0b00720c */ /* 0x000fe40003f81140 */
[----:B------:R-:W-:Y:S02]  /*0a60*/  ISETP.LT.U32.AND.EX P1, PT, R17, RZ, PT, P2 ;  /* 0x000000ff1100720c */ /* 0x000fe40003f21120 */
[----:B------:R-:W-:Y:S02]  /*0a70*/  SEL R10, R10, 0x3f, P4 ;  /* 0x0000003f0a0a7807 */ /* 0x000fe40002000000 */
[----:B------:R-:W-:-:S02]  /*0a80*/  SEL R4, R16, 0x3f, P1 ;  /* 0x0000003f10047807 */ /* 0x000fc40000800000 */
[CCC-:B------:R-:W-:Y:S02]  /*0a90*/  SHF.R.S64 R6, R20.reuse, R14.reuse, R21.reuse ;  /* 0x0000000e14067219 */ /* 0x1c0fe40000001015 */
[--C-:B------:R-:W-:Y:S02]  /*0aa0*/  SHF.R.S32.HI R7, RZ, R14, R21.reuse ;  /* 0x0000000eff077219 */ /* 0x100fe40000011415 */
[CCC-:B------:R-:W-:Y:S02]  /*0ab0*/  SHF.R.S64 R12, R20.reuse, R10.reuse, R21.reuse ;  /* 0x0000000a140c7219 */ /* 0x1c0fe40000001015 */
[--C-:B------:R-:W-:Y:S02]  /*0ac0*/  SHF.R.S32.HI R13, RZ, R10, R21.reuse ;  /* 0x0000000aff0d7219 */ /* 0x100fe40000011415 */
[C-C-:B------:R-:W-:Y:S02]  /*0ad0*/  SHF.R.S64 R8, R20.reuse, R2, R21.reuse ;  /* 0x0000000214087219 */ /* 0x140fe40000001015 */
[----:B------:R-:W-:-:S02]  /*0ae0*/  SHF.R.S64 R10, R20, R24, R21 ;  /* 0x00000018140a7219 */ /* 0x000fc40000001015 */
[C-C-:B------:R-:W-:Y:S02]  /*0af0*/  SHF.R.S64 R14, R20.reuse, R28, R21.reuse ;  /* 0x0000001c140e7219 */ /* 0x140fe40000001015 */
[--C-:B------:R-:W-:Y:S02]  /*0b00*/  SHF.R.S64 R16, R20, R26, R21.reuse ;  /* 0x0000001a14107219 */ /* 0x100fe40000001015 */
[--C-:B------:R-:W-:Y:S02]  /*0b10*/  SHF.R.S32.HI R9, RZ, R2, R21.reuse ;  /* 0x00000002ff097219 */ /* 0x100fe40000011415 */
[--C-:B------:R-:W-:Y:S02]  /*0b20*/  SHF.R.S32.HI R11, RZ, R24, R21.reuse ;  /* 0x00000018ff0b7219 */ /* 0x100fe40000011415 */
[--C-:B------:R-:W-:Y:S02]  /*0b30*/  SHF.R.S32.HI R15, RZ, R28, R21.reuse ;  /* 0x0000001cff0f7219 */ /* 0x100fe40000011415 */
[----:B------:R-:W-:-:S02]  /*0b40*/  SHF.R.S32.HI R17, RZ, R26, R21 ;  /* 0x0000001aff117219 */ /* 0x000fc40000011415 */
[-CC-:B------:R-:W-:Y:S02]  /*0b50*/  SHF.R.S64 R20, R20, R4.reuse, R21.reuse ;  /* 0x0000000414147219 */ /* 0x180fe40000001015 */
        /* <DEDUP_REMOVED lines=14> */
.L_x_4062:
[----:B------:R-:W-:-:S13]  /*0c40*/  ISETP.GE.AND P0, PT, R0, R5, PT ;  /* 0x000000050000720c */ /* 0x000fda0003f06270 */
[----:B------:R-:W-:Y:S05]  /*0c50*/  @P0 BRA `(.L_x_4064) ;  /* 0x0000000000300947 */ /* 0x000fea0003800000 */
[----:B0-----:R-:W0:Y:S01]  /*0c60*/  LDC.64 R6, c[0x0][0x228] ;  /* 0x00008a00ff067b82 */ /* 0x001e220000000a00 */
[----:B------:R-:W-:Y:S02]  /*0c70*/  IMAD.IADD R9, R3, 0x1, R0 ;  /* 0x0000000103097824 */ /* 0x000fe400078e0200 */
[----:B------:R-:W-:Y:S02]  /*0c80*/  VIADD R0, R0, 0x80 ;  /* 0x0000008000007836 */ /* 0x000fe40000000000 */
[----:B0-----:R-:W-:-:S05]  /*0c90*/  IMAD.WIDE.U32 R6, R9, 0x8, R6 ;  /* 0x0000000809067825 */ /* 0x001fca00078e0006 */
[----:B------:R1:W-:Y:S02]  /*0ca0*/  STG.E.64 desc[UR4][R6.64], R12 ;  /* 0x0000000c06007986 */ /* 0x0003e4000c101b04 */
.L_x_4063:
[----:B------:R-:W-:-:S13]  /*0cb0*/  ISETP.GE.AND P0, PT, R0, R5, PT ;  /* 0x000000050000720c */ /* 0x000fda0003f06270 */
[----:B------:R-:W-:Y:S05]  /*0cc0*/  @P0 BRA `(.L_x_4065) ;  /* 0x0000000000340947 */ /* 0x000fea0003800000 */
[----:B01----:R-:W0:Y:S01]  /*0cd0*/  LDC.64 R6, c[0x0][0x228] ;  /* 0x00008a00ff067b82 */ /* 0x003e220000000a00 */
[----:B------:R-:W-:Y:S02]  /*0ce0*/  IMAD.IADD R9, R3, 0x1, R0 ;  /* 0x0000000103097824 */ /* 0x000fe400078e0200 */
[----:B------:R-:W-:Y:S02]  /*0cf0*/  VIADD R0, R0, 0x80 ;  /* 0x0000008000007836 */ /* 0x000fe40000000000 */
[----:B0-----:R-:W-:-:S05]  /*0d00*/  IMAD.WIDE.U32 R6, R9, 0x8, R6 ;  /* 0x0000000809067825 */ /* 0x001fca00078e0006 */
[----:B------:R1:W-:Y:S02]  /*0d10*/  STG.E.64 desc[UR4][R6.64], R10 ;  /* 0x0000000a06007986 */ /* 0x0003e4000c101b04 */
.L_x_4064:
        /* <DEDUP_REMOVED lines=8> */
.L_x_4065:
[----:B------:R-:W-:Y:S05]  /*0da0*/  BSYNC B1 ;  /* 0x0000000000017941 */ /* 0x000fea0003800000 */
.L_x_4061:
[----:B------:R-:W-:-:S13]  /*0db0*/  ISETP.GE.AND P0, PT, R0, R5, PT ;  /* 0x000000050000720c */ /* 0x000fda0003f06270 */
[----:B012---:R-:W0:Y:S01]  /*0dc0*/  @!P0 LDC.64 R6, c[0x0][0x228] ;  /* 0x00008a00ff068b82 */ /* 0x007e220000000a00 */
[----:B------:R-:W-:Y:S02]  /*0dd0*/  @!P0 IMAD.IADD R9, R3, 0x1, R0 ;  /* 0x0000000103098824 */ /* 0x000fe400078e0200 */
[----:B------:R-:W-:Y:S02]  /*0de0*/  @!P0 VIADD R0, R0, 0x80 ;  /* 0x0000008000008836 */ /* 0x000fe40000000000 */
[----:B0-----:R-:W-:-:S05]  /*0df0*/  @!P0 IMAD.WIDE.U32 R6, R9, 0x8, R6 ;  /* 0x0000000809068825 */ /* 0x001fca00078e0006 */
[----:B------:R2:W-:Y:S02]  /*0e00*/  @!P0 STG.E.64 desc[UR4][R6.64], R16 ;  /* 0x0000001006008986 */ /* 0x0005e4000c101b04 */
.L_x_4066:
[----:B------:R-:W-:Y:S05]  /*0e10*/  BSYNC B0 ;  /* 0x0000000000007941 */ /* 0x000fea0003800000 */
.L_x_4060:
[----:B------:R-:W-:Y:S05]  /*0e20*/  WARPSYNC.ALL ;  /* 0x0000000000007948 */ /* 0x000fea0003800000 */
[----:B------:R-:W-:-:S13]  /*0e30*/  ISETP.GE.AND P0, PT, R0, R5, PT ;  /* 0x000000050000720c */ /* 0x000fda0003f06270 */
[----:B------:R-:W-:Y:S05]  /*0e40*/  @P0 EXIT ;  /* 0x000000000000094d */ /* 0x000fea0003800000 */
[----:B------:R-:W3:Y:S01]  /*0e50*/  LDC.64 R4, c[0x0][0x228] ;  /* 0x00008a00ff047b82 */ /* 0x000ee20000000a00 */
[----:B------:R-:W-:-:S04]  /*0e60*/  IMAD.IADD R3, R3, 0x1, R0 ;  /* 0x0000000103037824 */ /* 0x000fc800078e0200 */
[----:B---3--:R-:W-:-:S05]  /*0e70*/  IMAD.WIDE.U32 R2, R3, 0x8, R4 ;  /* 0x0000000803027825 */ /* 0x008fca00078e0004 */
[----:B------:R-:W-:Y:S01]  /*0e80*/  STG.E.64 desc[UR4][R2.64], R20 ;  /* 0x0000001402007986 */ /* 0x000fe2000c101b04 */
[----:B------:R-:W-:Y:S05]  /*0e90*/  EXIT ;  /* 0x000000000000794d */ /* 0x000fea0003800000 */
.L_x_4067:
        /* <DEDUP_REMOVED lines=14> */
.L_x_20530:


//--------------------- .text._ZN2at6native29vectorized_elementwise_kernelILi4ENS0_13AUnaryFunctorIlllZZZNS0_18rshift_kernel_cudaERNS_18TensorIteratorBaseEENKUlvE_clEvENKUlvE2_clEvEUlllE_EESt5arrayIPcLm2EEEEviT0_T1_ --------------------------
	.section	.text._ZN2at6native29vectorized_elementwise_kernelILi4ENS0_13AUnaryFunctorIlllZZZNS0_18rshift_kernel_cudaERNS_18TensorIteratorBaseEENKUlvE_clEvENKUlvE2_clEvEUlllE_EESt5arrayIPcLm2EEEEviT0_T1_,"ax",@progbits
	.align	128
        .global         _ZN2at6native29vectorized_elementwise_kernelILi4ENS0_13AUnaryFunctorIlllZZZNS0_18rshift_kernel_cudaERNS_18TensorIteratorBaseEENKUlvE_clEvENKUlvE2_clEvEUlllE_EESt5arrayIPcLm2EEEEviT0_T1_
        .type           _ZN2at6native29vectorized_elementwise_kernelILi4ENS0_13AUnaryFunctorIlllZZZNS0_18rshift_kernel_cudaERNS_18TensorIteratorBaseEENKUlvE_clEvENKUlvE2_clEvEUlllE_EESt5arrayIPcLm2EEEEviT0_T1_,@function
        .size           _ZN2at6native29vectorized_elementwise_kernelILi4ENS0_13AUnaryFunctorIlllZZZNS0_18rshift_kernel_cudaERNS_18TensorIteratorBaseEENKUlvE_clEvENKUlvE2_clEvEUlllE_EESt5arrayIPcLm2EEEEviT0_T1_,(.L_x_20531 - _ZN2at6native29vectorized_elementwise_kernelILi4ENS0_13AUnaryFunctorIlllZZZNS0_18rshift_kernel_cudaERNS_18TensorIteratorBaseEENKUlvE_clEvENKUlvE2_clEvEUlllE_EESt5arrayIPcLm2EEEEviT0_T1_)
        .other          _ZN2at6native29vectorized_elementwise_kernelILi4ENS0_13AUnaryFunctorIlllZZZNS0_18rshift_kernel_cudaERNS_18TensorIteratorBaseEENKUlvE_clEvENKUlvE2_clEvEUlllE_EESt5arrayIPcLm2EEEEviT0_T1_,@"STO_CUDA_ENTRY STV_DEFAULT"
_ZN2at6native29vectorized_elementwise_kernelILi4ENS0_13AUnaryFunctorIlllZZZNS0_18rshift_kernel_cudaERNS_18TensorIteratorBaseEENKUlvE_clEvENKUlvE2_clEvEUlllE_EESt5arrayIPcLm2EEEEviT0_T1_:
.text._ZN2at6native29vectorized_elementwise_kernelILi4ENS0_13AUnaryFunctorIlllZZZNS0_18rshift_kernel_cudaERNS_18TensorIteratorBaseEENKUlvE_clEvENKUlvE2_clEvEUlllE_EESt5arrayIPcLm2EEEEviT0_T1_:
        /* <DEDUP_REMOVED lines=75> */
.L_x_4068:
        /* <DEDUP_REMOVED lines=121> */
.L_x_4071:
[----:B------:R-:W-:-:S13]  /*0c40*/  ISETP.GE.AND P0, PT, R0, R5, PT ;  /* 0x000000050000720c */ /* 0x000fda0003f06270 */
[----:B------:R-:W-:Y:S05]  /*0c50*/  @P0 BRA `(.L_x_4073) ;  /* 0x0000000000300947 */ /* 0x000fea0003800000 */
[----:B0-----:R-:W0:Y:S01]  /*0c60*/  LDC.64 R6, c[0x0][0x228] ;  /* 0x00008a00ff067b82 */ /* 0x001e220000000a00 */
[----:B------:R-:W-:Y:S02]  /*0c70*/  IMAD.IADD R9, R3, 0x1, R0 ;  /* 0x0000000103097824 */ /* 0x000fe400078e0200 */
[----:B------:R-:W-:Y:S02]  /*0c80*/  VIADD R0, R0, 0x80 ;  /* 0x0000008000007836 */ /* 0x000fe40000000000 */
[----:B0-----:R-:W-:-:S05]  /*0c90*/  IMAD.WIDE.U32 R6, R9, 0x8, R6 ;  /* 0x0000000809067825 */ /* 0x001fca00078e0006 */
[----:B------:R1:W-:Y:S02]  /*0ca0*/  STG.E.64 desc[UR4][R6.64], R12 ;  /* 0x0000000c06007986 */ /* 0x0003e4000c101b04 */
.L_x_4072:
[----:B------:R-:W-:-:S13]  /*0cb0*/  ISETP.GE.AND P0, PT, R0, R5, PT ;  /* 0x000000050000720c */ /* 0x000fda0003f06270 */
[----:B------:R-:W-:Y:S05]  /*0cc0*/  @P0 BRA `(.L_x_4074) ;  /* 0x0000000000340947 */ /* 0x000fea0003800000 */
[----:B01----:R-:W0:Y:S01]  /*0cd0*/  LDC.64 R6, c[0x0][0x228] ;  /* 0x00008a00ff067b82 */ /* 0x003e220000000a00 */
[----:B------:R-:W-:Y:S02]  /*0ce0*/  IMAD.IADD R9, R3, 0x1, R0 ;  /* 0x0000000103097824 */ /* 0x000fe400078e0200 */
[----:B------:R-:W-:Y:S02]  /*0cf0*/  VIADD R0, R0, 0x80 ;  /* 0x0000008000007836 */ /* 0x000fe40000000000 */
[----:B0-----:R-:W-:-:S05]  /*0d00*/  IMAD.WIDE.U32 R6, R9, 0x8, R6 ;  /* 0x0000000809067825 */ /* 0x001fca00078e0006 */
[----:B------:R1:W-:Y:S02]  /*0d10*/  STG.E.64 desc[UR4][R6.64], R10 ;  /* 0x0000000a06007986 */ /* 0x0003e4000c101b04 */
.L_x_4073:
        /* <DEDUP_REMOVED lines=8> */
.L_x_4074:
[----:B------:R-:W-:Y:S05]  /*0da0*/  BSYNC B1 ;  /* 0x0000000000017941 */ /* 0x000fea0003800000 */
.L_x_4070:
[----:B------:R-:W-:-:S13]  /*0db0*/  ISETP.GE.AND P0, PT, R0, R5, PT ;  /* 0x000000050000720c */ /* 0x000fda0003f06270 */
[----:B012---:R-:W0:Y:S01]  /*0dc0*/  @!P0 LDC.64 R6, c[0x0][0x228] ;  /* 0x00008a00ff068b82 */ /* 0x007e220000000a00 */
[----:B------:R-:W-:Y:S02]  /*0dd0*/  @!P0 IMAD.IADD R9, R3, 0x1, R0 ;  /* 0x0000000103098824 */ /* 0x000fe400078e0200 */
[----:B------:R-:W-:Y:S02]  /*0de0*/  @!P0 VIADD R0, R0, 0x80 ;  /* 0x0000008000008836 */ /* 0x000fe40000000000 */
[----:B0-----:R-:W-:-:S05]  /*0df0*/  @!P0 IMAD.WIDE.U32 R6, R9, 0x8, R6 ;  /* 0x0000000809068825 */ /* 0x001fca00078e0006 */
[----:B------:R2:W-:Y:S02]  /*0e00*/  @!P0 STG.E.64 desc[UR4][R6.64], R16 ;  /* 0x0000001006008986 */ /* 0x0005e4000c101b04 */
.L_x_4075:
[----:B------:R-:W-:Y:S05]  /*0e10*/  BSYNC B0 ;  /* 0x0000000000007941 */ /* 0x000fea0003800000 */
.L_x_4069:
        /* <DEDUP_REMOVED lines=8> */
.L_x_4076:
        /* <DEDUP_REMOVED lines=14> */
.L_x_20531:


//--------------------- .text._ZN2at6native29vectorized_elementwise_kernelILi8ENS0_13AUnaryFunctorIlllZZZNS0_18rshift_kernel_cudaERNS_18TensorIteratorBaseEENKUlvE_clEvENKUlvE2_clEvEUlllE_EESt5arrayIPcLm2EEEEviT0_T1_ --------------------------
	.section	.text._ZN2at6native29vectorized_elementwise_kernelILi8ENS0_13AUnaryFunctorIlllZZZNS0_18rshift_kernel_cudaERNS_18TensorIteratorBaseEENKUlvE_clEvENKUlvE2_clEvEUlllE_EESt5arrayIPcLm2EEEEviT0_T1_,"ax",@progbits
	.align	128
        .global         _ZN2at6native29vectorized_elementwise_kernelILi8ENS0_13AUnaryFunctorIlllZZZNS0_18rshift_kernel_cudaERNS_18TensorIteratorBaseEENKUlvE_clEvENKUlvE2_clEvEUlllE_EESt5arrayIPcLm2EEEEviT0_T1_
        .type           _ZN2at6native29vectorized_elementwise_kernelILi8ENS0_13AUnaryFunctorIlllZZZNS0_18rshift_kernel_cudaERNS_18TensorIteratorBaseEENKUlvE_clEvENKUlvE2_clEvEUlllE_EESt5arrayIPcLm2EEEEviT0_T1_,@function
        .size           _ZN2at6native29vectorized_elementwise_kernelILi8ENS0_13AUnaryFunctorIlllZZZNS0_18rshift_kernel_cudaERNS_18TensorIteratorBaseEENKUlvE_clEvENKUlvE2_clEvEUlllE_EESt5arrayIPcLm2EEEEviT0_T1_,(.L_x_20532 - _ZN2at6native29vectorized_elementwise_kernelILi8ENS0_13AUnaryFunctorIlllZZZNS0_18rshift_kernel_cudaERNS_18TensorIteratorBaseEENKUlvE_clEvENKUlvE2_clEvEUlllE_EESt5arrayIPcLm2EEEEviT0_T1_)
        .other          _ZN2at6native29vectorized_elementwise_kernelILi8ENS0_13AUnaryFunctorIlllZZZNS0_18rshift_kernel_cudaERNS_18TensorIteratorBaseEENKUlvE_clEvENKUlvE2_clEvEUlllE_EESt5arrayIPcLm2EEEEviT0_T1_,@"STO_CUDA_ENTRY STV_DEFAULT"
_ZN2at6native29vectorized_elementwise_kernelILi8ENS0_13AUnaryFunctorIlllZZZNS0_18rshift_kernel_cudaERNS_18TensorIteratorBaseEENKUlvE_clEvENKUlvE2_clEvEUlllE_EESt5arrayIPcLm2EEEEviT0_T1_:
.text._ZN2at6native29vectorized_elementwise_kernelILi8ENS0_13AUnaryFunctorIlllZZZNS0_18rshift_kernel_cudaERNS_18TensorIteratorBaseEENKUlvE_clEvENKUlvE2_clEvEUlllE_EESt5arrayIPcLm2EEEEviT0_T1_:
        /* <DEDUP_REMOVED lines=75> */
.L_x_4077:
        /* <DEDUP_REMOVED lines=121> */
.L_x_4080:
[----:B------:R-:W-:-:S13]  /*0c40*/  ISETP.GE.AND P0, PT, R0, R5, PT ;  /* 0x000000050000720c */ /* 0x000fda0003f06270 */
[----:B------:R-:W-:Y:S05]  /*0c50*/  @P0 BRA `(.L_x_4082) ;  /* 0x0000000000300947 */ /* 0x000fea0003800000 */
[----:B0-----:R-:W0:Y:S01]  /*0c60*/  LDC.64 R6, c[0x0][0x228] ;  /* 0x00008a00ff067b82 */ /* 0x001e220000000a00 */
[----:B------:R-:W-:Y:S02]  /*0c70*/  IMAD.IADD R9, R3, 0x1, R0 ;  /* 0x0000000103097824 */ /* 0x000fe400078e0200 */
[----:B------:R-:W-:Y:S02]  /*0c80*/  VIADD R0, R0, 0x80 ;  /* 0x0000008000007836 */ /* 0x000fe40000000000 */
[----:B0-----:R-:W-:-:S05]  /*0c90*/  IMAD.WIDE.U32 R6, R9, 0x8, R6 ;  /* 0x0000000809067825 */ /* 0x001fca00078e0006 */
[----:B------:R1:W-:Y:S02]  /*0ca0*/  STG.E.64 desc[UR4][R6.64], R12 ;  /* 0x0000000c06007986 */ /* 0x0003e4000c101b04 */
.L_x_4081:
[----:B------:R-:W-:-:S13]  /*0cb0*/  ISETP.GE.AND P0, PT, R0, R5, PT ;  /* 0x000000050000720c */ /* 0x000fda0003f06270 */
[----:B------:R-:W-:Y:S05]  /*0cc0*/  @P0 BRA `(.L_x_4083) ;  /* 0x0000000000340947 */ /* 0x000fea0003800000 */
[----:B01----:R-:W0:Y:S01]  /*0cd0*/  LDC.64 R6, c[0x0][0x228] ;  /* 0x00008a00ff067b82 */ /* 0x003e220000000a00 */
[----:B------:R-:W-:Y:S02]  /*0ce0*/  IMAD.IADD R9, R3, 0x1, R0 ;  /* 0x0000000103097824 */ /* 0x000fe400078e0200 */
[----:B------:R-:W-:Y:S02]  /*0cf0*/  VIADD R0, R0, 0x80 ;  /* 0x0000008000007836 */ /* 0x000fe40000000000 */
[----:B0-----:R-:W-:-:S05]  /*0d00*/  IMAD.WIDE.U32 R6, R9, 0x8, R6 ;  /* 0x0000000809067825 */ /* 0x001fca00078e0006 */
[----:B------:R1:W-:Y:S02]  /*0d10*/  STG.E.64 desc[UR4][R6.64], R10 ;  /* 0x0000000a06007986 */ /* 0x0003e4000c101b04 */
.L_x_4082:
        /* <DEDUP_REMOVED lines=8> */
.L_x_4083:
[----:B------:R-:W-:Y:S05]  /*0da0*/  BSYNC B1 ;  /* 0x0000000000017941 */ /* 0x000fea0003800000 */
.L_x_4079:
[----:B------:R-:W-:-:S13]  /*0db0*/  ISETP.GE.AND P0, PT, R0, R5, PT ;  /* 0x000000050000720c */ /* 0x000fda0003f06270 */
[----:B012---:R-:W0:Y:S01]  /*0dc0*/  @!P0 LDC.64 R6, c[0x0][0x228] ;  /* 0x00008a00ff068b82 */ /* 0x007e220000000a00 */
[----:B------:R-:W-:Y:S02]  /*0dd0*/  @!P0 IMAD.IADD R9, R3, 0x1, R0 ;  /* 0x0000000103098824 */ /* 0x000fe400078e0200 */
[----:B------:R-:W-:Y:S02]  /*0de0*/  @!P0 VIADD R0, R0, 0x80 ;  /* 0x0000008000008836 */ /* 0x000fe40000000000 */
[----:B0-----:R-:W-:-:S05]  /*0df0*/  @!P0 IMAD.WIDE.U32 R6, R9, 0x8, R6 ;  /* 0x0000000809068825 */ /* 0x001fca00078e0006 */
[----:B------:R2:W-:Y:S02]  /*0e00*/  @!P0 STG.E.64 desc[UR4][R6.64], R16 ;  /* 0x0000001006008986 */ /* 0x0005e4000c101b04 */
.L_x_4084:
[----:B------:R-:W-:Y:S05]  /*0e10*/  BSYNC B0 ;  /* 0x0000000000007941 */ /* 0x000fea0003800000 */
.L_x_4078:
        /* <DEDUP_REMOVED lines=8> */
.L_x_4085:
        /* <DEDUP_REMOVED lines=14> */
.L_x_20532:


//--------------------- .text._ZN2at6native18elementwise_kernelILi128ELi4EZNS0_15gpu_kernel_implINS0_13BinaryFunctorIiiiZZZNS0_18rshift_kernel_cudaERNS_18TensorIteratorBaseEENKUlvE_clEvENKUlvE1_clEvEUliiE_EEEEvS5_RKT_EUliE_EEviT1_ --------------------------
	.section	.text._ZN2at6native18elementwise_kernelILi128ELi4EZNS0_15gpu_kernel_implINS0_13BinaryFunctorIiiiZZZNS0_18rshift_kernel_cudaERNS_18TensorIteratorBaseEENKUlvE_clEvENKUlvE1_clEvEUliiE_EEEEvS5_RKT_EUliE_EEviT1_,"ax",@progbits
	.align	128
        .global         _ZN2at6native18elementwise_kernelILi128ELi4EZNS0_15gpu_kernel_implINS0_13BinaryFunctorIiiiZZZNS0_18rshift_kernel_cudaERNS_18TensorIteratorBaseEENKUlvE_clEvENKUlvE1_clEvEUliiE_EEEEvS5_RKT_EUliE_EEviT1_
        .type           _ZN2at6native18elementwise_kernelILi128ELi4EZNS0_15gpu_kernel_implINS0_13BinaryFunctorIiiiZZZNS0_18rshift_kernel_cudaERNS_18TensorIteratorBaseEENKUlvE_clEvENKUlvE1_clEvEUliiE_EEEEvS5_RKT_EUliE_EEviT1_,@function
        .size           _ZN2at6native18elementwise_kernelILi128ELi4EZNS0_15gpu_kernel_implINS0_13BinaryFunctorIiiiZZZNS0_18rshift_kernel_cudaERNS_18TensorIteratorBaseEENKUlvE_clEvENKUlvE1_clEvEUliiE_EEEEvS5_RKT_EUliE_EEviT1_,(.L_x_20533 - _ZN2at6native18elementwise_kernelILi128ELi4EZNS0_15gpu_kernel_implINS0_13BinaryFunctorIiiiZZZNS0_18rshift_kernel_cudaERNS_18TensorIteratorBaseEENKUlvE_clEvENKUlvE1_clEvEUliiE_EEEEvS5_RKT_EUliE_EEviT1_)
        .other          _ZN2at6native18elementwise_kernelILi128ELi4EZNS0_15gpu_kernel_implINS0_13BinaryFunctorIiiiZZZNS0_18rshift_kernel_cudaERNS_18TensorIteratorBaseEENKUlvE_clEvENKUlvE1_clEvEUliiE_EEEEvS5_RKT_EUliE_EEviT1_,@"STO_CUDA_ENTRY STV_DEFAULT"
_ZN2at6native18elementwise_kernelILi128ELi4EZNS0_15gpu_kernel_implINS0_13BinaryFunctorIiiiZZZNS0_18rshift_kernel_cudaERNS_18TensorIteratorBaseEENKUlvE_clEvENKUlvE1_clEvEUliiE_EEEEvS5_RKT_EUliE_EEviT1_:
.text._ZN2at6native18elementwise_kernelILi128ELi4EZNS0_15gpu_kernel_implINS0_13BinaryFunctorIiiiZZZNS0_18rshift_kernel_cudaERNS_18TensorIteratorBaseEENKUlvE_clEvENKUlvE1_clEvEUliiE_EEEEvS5_RKT_EUliE_EEviT1_:
        /* <DEDUP_REMOVED lines=365> */
.L_x_4088:
        /* <DEDUP_REMOVED lines=20> */
.L_x_4092:
[----:B------:R0:W5:Y:S01]  /*1810*/  LDG.E.U8 R19, desc[UR36][R2.64] ;  /* 0x0000002402137981 */ /* 0x000162000c1e1100 */
[----:B------:R-:W-:Y:S05]  /*1820*/  BRA `(.L_x_4094) ;  /* 0x0000000c00347947 */ /* 0x000fea0003800000 */
.L_x_4091:
[----:B------:R-:W-:-:S13]  /*1830*/  ISETP.NE.AND P0, PT, R4, 0x2, PT ;  /* 0x000000020400780c */ /* 0x000fda0003f05270 */
[----:B------:R-:W-:Y:S05]  /*1840*/  @!P0 BRA `(.L_x_4095) ;  /* 0x0000000000208947 */ /* 0x000fea0003800000 */
[----:B------:R-:W-:-:S13]  /*1850*/  ISETP.NE.AND P0, PT, R4, 0x3, PT ;  /* 0x000000030400780c */ /* 0x000fda0003f05270 */
[----:B------:R-:W-:Y:S05]  /*1860*/  @!P0 BRA `(.L_x_4096) ;  /* 0x0000000000108947 */ /* 0x000fea0003800000 */
[----:B------:R-:W-:-:S13]  /*1870*/  ISETP.NE.AND P0, PT, R4, 0x4, PT ;  /* 0x000000040400780c */ /* 0x000fda0003f05270 */
[----:B------:R-:W-:Y:S05]  /*1880*/  @P0 BRA `(.L_x_4093) ;  /* 0x0000000800c80947 */ /* 0x000fea0003800000 */
[----:B------:R0:W5:Y:S01]  /*1890*/  LDG.E R19, desc[UR36][R2.64] ;  /* 0x0000002402137981 */ /* 0x000162000c1e1900 */
[----:B------:R-:W-:Y:S05]  /*18a0*/  BRA `(.L_x_4094) ;  /* 0x0000000c00147947 */ /* 0x000fea0003800000 */
.L_x_4096:
[----:B------:R0:W5:Y:S01]  /*18b0*/  LDG.E R19, desc[UR36][R2.64] ;  /* 0x0000002402137981 */ /* 0x000162000c1e1900 */
[----:B------:R-:W-:Y:S05]  /*18c0*/  BRA `(.L_x_4094) ;  /* 0x0000000c000c7947 */ /* 0x000fea0003800000 */
.L_x_4095:
[----:B------:R0:W5:Y:S01]  /*18d0*/  LDG.E.S16 R19, desc[UR36][R2.64] ;  /* 0x0000002402137981 */ /* 0x000162000c1e1700 */
[----:B------:R-:W-:Y:S05]  /*18e0*/  BRA `(.L_x_4094) ;  /* 0x0000000c00047947 */ /* 0x000fea0003800000 */
.L_x_4090:
        /* <DEDUP_REMOVED lines=9> */
.L_x_4098:
[----:B------:R-:W2:Y:S02]  /*1980*/  LDG.E.U16 R2, desc[UR36][R2.64] ;  /* 0x0000002402027981 */ /* 0x000ea4000c1e1500 */
[----:B--2---:R-:W-:-:S06]  /*1990*/  HADD2.F32 R19, -RZ, R2.H0_H0 ;  /* 0x20000002ff137230 */ /* 0x004fcc0000004100 */
[----:B------:R-:W0:Y:S01]  /*19a0*/  F2I.FTZ.TRUNC.NTZ R19, R19 ;  /* 0x0000001300137305 */ /* 0x000e22000021f100 */
[----:B------:R-:W-:Y:S05]  /*19b0*/  BRA `(.L_x_4094) ;  /* 0x0000000800d07947 */ /* 0x000fea0003800000 */
.L_x_4097:
        /* <DEDUP_REMOVED lines=9> */
.L_x_4100:
[----:B------:R-:W2:Y:S02]  /*1a50*/  LDG.E.U16 R2, desc[UR36][R2.64] ;  /* 0x0000002402027981 */ /* 0x000ea4000c1e1500 */
[----:B--2---:R-:W-:-:S06]  /*1a60*/  HADD2.F32 R19, -RZ, R2.H0_H0 ;  /* 0x20000002ff137230 */ /* 0x004fcc0000004100 */
[----:B------:R-:W0:Y:S01]  /*1a70*/  F2I.FTZ.TRUNC.NTZ R19, R19 ;  /* 0x0000001300137305 */ /* 0x000e22000021f100 */
[----:B------:R-:W-:Y:S05]  /*1a80*/  BRA `(.L_x_4094) ;  /* 0x00000008009c7947 */ /* 0x000fea0003800000 */
.L_x_4099:
[----:B------:R-:W2:Y:S02]  /*1a90*/  LDG.E.64 R2, desc[UR36][R2.64] ;  /* 0x0000002402027981 */ /* 0x000ea4000c1e1b00 */
[----:B--2---:R0:W1:Y:S01]  /*1aa0*/  F2I.F64.TRUNC R19, R2 ;  /* 0x0000000200137311 */ /* 0x004062000030d100 */
[----:B------:R-:W-:Y:S05]  /*1ab0*/  BRA `(.L_x_4094) ;  /* 0x0000000800907947 */ /* 0x000fea0003800000 */
.L_x_4089:
        /* <DEDUP_REMOVED lines=12> */
.L_x_4103:
[----:B------:R-:W2:Y:S02]  /*1b80*/  LDG.E.64 R2, desc[UR36][R2.64] ;  /* 0x0000002402027981 */ /* 0x000ea4000c1e1b00 */
[----:B--2---:R0:W1:Y:S01]  /*1b90*/  F2I.F64.TRUNC R19, R2 ;  /* 0x0000000200137311 */ /* 0x004062000030d100 */
[----:B------:R-:W-:Y:S05]  /*1ba0*/  BRA `(.L_x_4094) ;  /* 0x0000000800547947 */ /* 0x000fea0003800000 */
.L_x_4102:
        /* <DEDUP_REMOVED lines=25> */
[----:B------:R0:W1:Y:S01]  /*1d40*/  F2I.FTZ.TRUNC.NTZ R19, R5 ;  /* 0x0000000500137305 */ /* 0x000062000021f100 */
[----:B------:R-:W-:Y:S05]  /*1d50*/  BRA `(.L_x_4094) ;  /* 0x0000000400e87947 */ /* 0x000fea0003800000 */
.L_x_4105:
        /* <DEDUP_REMOVED lines=12> */
[----:B------:R0:W1:Y:S01]  /*1e20*/  F2I.FTZ.TRUNC.NTZ R19, R4 ;  /* 0x0000000400137305 */ /* 0x000062000021f100 */
[----:B------:R-:W-:Y:S05]  /*1e30*/  BRA `(.L_x_4094) ;  /* 0x0000000400b07947 */ /* 0x000fea0003800000 */
.L_x_4104:
[----:B------:R-:W2:Y:S02]  /*1e40*/  LDG.E.U16 R19, desc[UR36][R2.64] ;  /* 0x0000002402137981 */ /* 0x000ea4000c1e1500 */
[----:B--2---:R-:W-:-:S06]  /*1e50*/  IMAD.U32 R19, R19, 0x10000, RZ ;  /* 0x0001000013137824 */ /* 0x004fcc00078e00ff */
[----:B------:R-:W0:Y:S01]  /*1e60*/  F2I.FTZ.TRUNC.NTZ R19, R19 ;  /* 0x0000001300137305 */ /* 0x000e22000021f100 */
[----:B------:R-:W-:Y:S05]  /*1e70*/  BRA `(.L_x_4094) ;  /* 0x0000000400a07947 */ /* 0x000fea0003800000 */
.L_x_4101:
        /* <DEDUP_REMOVED lines=10> */
.L_x_4108:
        /* <DEDUP_REMOVED lines=21> */
.L_x_4112:
[----:B------:R-:W-:Y:S05]  /*2070*/  BSYNC B1 ;  /* 0x0000000000017941 */ /* 0x000fea0003800000 */
.L_x_4111:
[----:B------:R-:W-:Y:S01]  /*2080*/  IMAD.SHL.U32 R2, R2, 0x100000, RZ ;  /* 0x0010000002027824 */ /* 0x000fe200078e00ff */
[----:B------:R-:W-:-:S04]  /*2090*/  LEA R0, R0, 0x3b800000, 0x17 ;  /* 0x3b80000000007811 */ /* 0x000fc800078eb8ff */
[----:B------:R-:W-:-:S07]  /*20a0*/  LOP3.LUT R19, R0, R2, R19, 0xfe, !PT ;  /* 0x0000000200137212 */ /* 0x000fce00078efe13 */
.L_x_4110:
[----:B------:R-:W-:Y:S05]  /*20b0*/  BSYNC B0 ;  /* 0x0000000000007941 */ /* 0x000fea0003800000 */
.L_x_4109:
[----:B------:R-:W1:Y:S01]  /*20c0*/  F2I.FTZ.TRUNC.NTZ R19, R19 ;  /* 0x0000001300137305 */ /* 0x000e62000021f100 */
[----:B------:R-:W-:Y:S05]  /*20d0*/  BRA `(.L_x_4094) ;  /* 0x0000000400087947 */ /* 0x000fea0003800000 */
.L_x_4107:
        /* <DEDUP_REMOVED lines=21> */
.L_x_4116:
[----:B------:R-:W-:Y:S05]  /*2230*/  BSYNC B1 ;  /* 0x0000000000017941 */ /* 0x000fea0003800000 */
.L_x_4115:
[----:B------:R-:W-:Y:S01]  /*2240*/  IMAD.SHL.U32 R2, R2, 0x200000, RZ ;  /* 0x0020000002027824 */ /* 0x000fe200078e00ff */
[----:B------:R-:W-:-:S04]  /*2250*/  LEA R0, R0, 0x37800000, 0x17 ;  /* 0x3780000000007811 */ /* 0x000fc800078eb8ff */
[----:B------:R-:W-:-:S07]  /*2260*/  LOP3.LUT R19, R0, R2, R19, 0xfe, !PT ;  /* 0x0000000200137212 */ /* 0x000fce00078efe13 */
.L_x_4114:
[----:B------:R-:W-:Y:S05]  /*2270*/  BSYNC B0 ;  /* 0x0000000000007941 */ /* 0x000fea0003800000 */
.L_x_4113:
[----:B------:R-:W2:Y:S01]  /*2280*/  F2I.FTZ.TRUNC.NTZ R19, R19 ;  /* 0x0000001300137305 */ /* 0x000ea2000021f100 */
[----:B------:R-:W-:Y:S05]  /*2290*/  BRA `(.L_x_4094) ;  /* 0x0000000000987947 */ /* 0x000fea0003800000 */
.L_x_4106:
        /* <DEDUP_REMOVED lines=14> */
.L_x_4120:
[----:B------:R-:W-:Y:S05]  /*2380*/  BSYNC B0 ;  /* 0x0000000000007941 */ /* 0x000fea0003800000 */
.L_x_4119:
[----:B------:R-:W4:Y:S01]  /*2390*/  F2I.FTZ.TRUNC.NTZ R19, R19 ;  /* 0x0000001300137305 */ /* 0x000f22000021f100 */
[----:B------:R-:W-:Y:S05]  /*23a0*/  BRA `(.L_x_4094) ;  /* 0x0000000000547947 */ /* 0x000fea0003800000 */
.L_x_4093:
        /* <DEDUP_REMOVED lines=13> */
[----:B------:R-:W-:Y:S02]  /*2480*/  IMAD.MOV.U32 R13, RZ, RZ, RZ ;  /* 0x000000ffff0d7224 */ /* 0x000fe400078e00ff */
[----:B------:R-:W-:-:S07]  /*2490*/  IMAD.MOV.U32 R19, RZ, RZ, RZ ;  /* 0x000000ffff137224 */ /* 0x000fce00078e00ff */
[----:B------:R-:W-:-:S07]  /*24a0*/  LEPC R20, `(.L_x_4121) ;  /* 0x000000001014794e */ /* 0x000fce0000000000 */
[----:B0-----:R-:W-:Y:S05]  /*24b0*/  CALL.ABS.NOINC R2 ;  /* 0x0000000002007343 */ /* 0x001fea0003c00000 */
.L_x_4121:
[----:B------:R-:W-:Y:S05]  /*24c0*/  BRA `(.L_x_4094) ;  /* 0x00000000000c7947 */ /* 0x000fea0003800000 */
.L_x_4118:
[----:B------:R0:W5:Y:S01]  /*24d0*/  LDG.E R19, desc[UR36][R2.64] ;  /* 0x0000002402137981 */ /* 0x000162000c1e1900 */
[----:B------:R-:W-:Y:S05]  /*24e0*/  BRA `(.L_x_4094) ;  /* 0x0000000000047947 */ /* 0x000fea0003800000 */
.L_x_4117:
[----:B------:R3:W5:Y:S02]  /*24f0*/  LDG.E R19, desc[UR36][R2.64] ;  /* 0x0000002402137981 */ /* 0x000764000c1e1900 */
.L_x_4094:
[----:B0-----:R-:W0:Y:S01]  /*2500*/  LDC.U8 R4, c[0x0][0x493] ;  /* 0x000124c0ff047b82 */ /* 0x001e220000000000 */
[----:B------:R-:W-:Y:S02]  /*2510*/  ULDC.64 UR4, c[0x0][0x488] ;  /* 0x0001220000047ab9 */ /* 0x000fe40000000a00 */
[----:B---3--:R-:W-:-:S05]  /*2520*/  IADD3 R2, P1, R22, UR4, RZ ;  /* 0x0000000416027c10 */ /* 0x008fca000ff3e0ff */
        /* <DEDUP_REMOVED lines=14> */
.L_x_4125:
[----:B------:R0:W5:Y:S01]  /*2610*/  LDG.E.U8 R22, desc[UR36][R2.64] ;  /* 0x0000002402167981 */ /* 0x000162000c1e1100 */
[----:B------:R-:W-:Y:S05]  /*2620*/  BRA `(.L_x_4127) ;  /* 0x0000000c00347947 */ /* 0x000fea0003800000 */
.L_x_4124:
        /* <DEDUP_REMOVED lines=8> */
.L_x_4129:
[----:B------:R3:W5:Y:S01]  /*26b0*/  LDG.E R22, desc[UR36][R2.64] ;  /* 0x0000002402167981 */ /* 0x000762000c1e1900 */
[----:B------:R-:W-:Y:S05]  /*26c0*/  BRA `(.L_x_4127) ;  /* 0x0000000c000c7947 */ /* 0x000fea0003800000 */
.L_x_4128:
[----:B------:R0:W5:Y:S01]  /*26d0*/  LDG.E.S16 R22, desc[UR36][R2.64] ;  /* 0x0000002402167981 */ /* 0x000162000c1e1700 */
[----:B------:R-:W-:Y:S05]  /*26e0*/  BRA `(.L_x_4127) ;  /* 0x0000000c00047947 */ /* 0x000fea0003800000 */
.L_x_4123:
[----:B------:R-:W-:-:S13]  /*26f0*/  ISETP.GT.AND P0, PT, R0, 0x6, PT ;  /* 0x000000060000780c */ /* 0x000fda0003f04270 */
[----:B------:R-:W-:Y:S05]  /*2700*/  @P0 BRA `(.L_x_4130) ;  /* 0x00000000002c0947 */ /* 0x000fea0003800000 */
[----:B------:R-:W-:-:S13]  /*2710*/  ISETP.NE.AND P0, PT, R0, 0x5, PT ;  /* 0x000000050000780c */ /* 0x000fda0003f05270 */
[----:B------:R-:W-:Y:S05]  /*2720*/  @!P0 BRA `(.L_x_4131) ;  /* 0x0000000000148947 */ /* 0x000fea0003800000 */
[----:B------:R-:W-:-:S13]  /*2730*/  ISETP.NE.AND P0, PT, R0, 0x6, PT ;  /* 0x000000060000780c */ /* 0x000fda0003f05270 */
[----:B------:R-:W-:Y:S05]  /*2740*/  @P0 BRA `(.L_x_4126) ;  /* 0x0000000800980947 */ /* 0x000fea0003800000 */
[----:B------:R-:W3:Y:S02]  /*2750*/  LDG.E R2, desc[UR36][R2.64] ;  /* 0x0000002402027981 */ /* 0x000ee4000c1e1900 */
[----:B---3--:R0:W3:Y:S01]  /*2760*/  F2I.FTZ.TRUNC.NTZ R22, R2 ;  /* 0x0000000200167305 */ /* 0x0080e2000021f100 */
[----:B------:R-:W-:Y:S05]  /*2770*/  BRA `(.L_x_4127) ;  /* 0x0000000800e07947 */ /* 0x000fea0003800000 */
.L_x_4131:
[----:B------:R-:W3:Y:S02]  /*2780*/  LDG.E.U16 R2, desc[UR36][R2.64] ;  /* 0x0000002402027981 */ /* 0x000ee4000c1e1500 */
[----:B---3--:R-:W-:-:S06]  /*2790*/  HADD2.F32 R22, -RZ, R2.H0_H0 ;  /* 0x20000002ff167230 */ /* 0x008fcc0000004100 */
[----:B------:R-:W0:Y:S01]  /*27a0*/  F2I.FTZ.TRUNC.NTZ R22, R22 ;  /* 0x0000001600167305 */ /* 0x000e22000021f100 */
[----:B------:R-:W-:Y:S05]  /*27b0*/  BRA `(.L_x_4127) ;  /* 0x0000000800d07947 */ /* 0x000fea0003800000 */
.L_x_4130:
[----:B------:R-:W-:-:S13]  /*27c0*/  ISETP.NE.AND P0, PT, R0, 0x7, PT ;  /* 0x000000070000780c */ /* 0x000fda0003f05270 */
[----:B------:R-:W-:Y:S05]  /*27d0*/  @!P0 BRA `(.L_x_4132) ;  /* 0x00000000002c8947 */ /* 0x000fea0003800000 */
[----:B------:R-:W-:-:S13]  /*27e0*/  ISETP.NE.AND P0, PT, R0, 0x8, PT ;  /* 0x000000080000780c */ /* 0x000fda0003f05270 */
[----:B------:R-:W-:Y:S05]  /*27f0*/  @!P0 BRA `(.L_x_4133) ;  /* 0x0000000000148947 */ /* 0x000fea0003800000 */
[----:B------:R-:W-:-:S13]  /*2800*/  ISETP.NE.AND P0, PT, R0, 0x9, PT ;  /* 0x000000090000780c */ /* 0x000fda0003f05270 */
[----:B------:R-:W-:Y:S05]  /*2810*/  @P0 BRA `(.L_x_4126) ;  /* 0x0000000800640947 */ /* 0x000fea0003800000 */
[----:B------:R-:W3:Y:S02]  /*2820*/  LDG.E R2, desc[UR36][R2.64] ;  /* 0x0000002402027981 */ /* 0x000ee4000c1e1900 */
[----:B---3--:R0:W3:Y:S01]  /*2830*/  F2I.FTZ.TRUNC.NTZ R22, R2 ;  /* 0x0000000200167305 */ /* 0x0080e2000021f100 */
[----:B------:R-:W-:Y:S05]  /*2840*/  BRA `(.L_x_4127) ;  /* 0x0000000800ac7947 */ /* 0x000fea0003800000 */
.L_x_4133:
[----:B------:R-:W3:Y:S02]  /*2850*/  LDG.E.U16 R2, desc[UR36][R2.64] ;  /* 0x0000002402027981 */ /* 0x000ee4000c1e1500 */
[----:B---3--:R-:W-:-:S06]  /*2860*/  HADD2.F32 R22, -RZ, R2.H0_H0 ;  /* 0x20000002ff167230 */ /* 0x008fcc0000004100 */
[----:B------:R-:W0:Y:S01]  /*2870*/  F2I.FTZ.TRUNC.NTZ R22, R22 ;  /* 0x0000001600167305 */ /* 0x000e22000021f100 */
[----:B------:R-:W-:Y:S05]  /*2880*/  BRA `(.L_x_4127) ;  /* 0x00000008009c7947 */ /* 0x000fea0003800000 */
.L_x_4132:
[----:B------:R-:W3:Y:S02]  /*2890*/  LDG.E.64 R2, desc[UR36][R2.64] ;  /* 0x0000002402027981 */ /* 0x000ee4000c1e1b00 */
[----:B---3--:R0:W3:Y:S01]  /*28a0*/  F2I.F64.TRUNC R22, R2 ;  /* 0x0000000200167311 */ /* 0x0080e2000030d100 */
[----:B------:R-:W-:Y:S05]  /*28b0*/  BRA `(.L_x_4127) ;  /* 0x0000000800907947 */ /* 0x000fea0003800000 */
.L_x_4122:
        /* <DEDUP_REMOVED lines=8> */
[----:B------:R-:W3:Y:S02]  /*2940*/  LDG.E.U8 R2, desc[UR36][R2.64] ;  /* 0x0000002402027981 */ /* 0x000ee4000c1e1100 */
[----:B---3--:R-:W-:-:S04]  /*2950*/  ISETP.NE.AND P0, PT, R2, RZ, PT ;  /* 0x000000ff0200720c */ /* 0x008fc80003f05270 */
[----:B------:R-:W-:Y:S01]  /*2960*/  SEL R22, RZ, 0x1, !P0 ;  /* 0x00000001ff167807 */ /* 0x000fe20004000000 */
[----:B------:R-:W-:Y:S08]  /*2970*/  BRA `(.L_x_4127) ;  /* 0x0000000800607947 */ /* 0x000ff00003800000 */
.L_x_4136:
[----:B------:R-:W3:Y:S02]  /*2980*/  LDG.E.64 R2, desc[UR36][R2.64] ;  /* 0x0000002402027981 */ /* 0x000ee4000c1e1b00 */
[----:B---3--:R0:W3:Y:S01]  /*2990*/  F2I.F64.TRUNC R22, R2 ;  /* 0x0000000200167311 */ /* 0x0080e2000030d100 */
[----:B------:R-:W-:Y:S05]  /*29a0*/  BRA `(.L_x_4127) ;  /* 0x0000000800547947 */ /* 0x000fea0003800000 */
.L_x_4135:
        /* <DEDUP_REMOVED lines=25> */
[----:B------:R0:W3:Y:S01]  /*2b40*/  F2I.FTZ.TRUNC.NTZ R22, R5 ;  /* 0x0000000500167305 */ /* 0x0000e2000021f100 */
[----:B------:R-:W-:Y:S05]  /*2b50*/  BRA `(.L_x_4127) ;  /* 0x0000000400e87947 */ /* 0x000fea0003800000 */
.L_x_4138:
[----:B------:R-:W3:Y:S02]  /*2b60*/  LDG.E.U8 R2, desc[UR36][R2.64] ;  /* 0x0000002402027981 */ /* 0x000ee4000c1e1100 */
[C---:B---3--:R-:W-:Y:S02]  /*2b70*/  IMAD.SHL.U32 R0, R2.reuse, 0x2000000, RZ ;  /* 0x0200000002007824 */ /* 0x048fe400078e00ff */
        /* <DEDUP_REMOVED lines=10> */
[----:B------:R0:W3:Y:S01]  /*2c20*/  F2I.FTZ.TRUNC.NTZ R22, R4 ;  /* 0x0000000400167305 */ /* 0x0000e2000021f100 */
[----:B------:R-:W-:Y:S05]  /*2c30*/  BRA `(.L_x_4127) ;  /* 0x0000000400b07947 */ /* 0x000fea0003800000 */
.L_x_4137:
[----:B------:R-:W3:Y:S02]  /*2c40*/  LDG.E.U16 R22, desc[UR36][R2.64] ;  /* 0x0000002402167981 */ /* 0x000ee4000c1e1500 */
[----:B---3--:R-:W-:-:S06]  /*2c50*/  IMAD.U32 R22, R22, 0x10000, RZ ;  /* 0x0001000016167824 */ /* 0x008fcc00078e00ff */
[----:B------:R-:W0:Y:S01]  /*2c60*/  F2I.FTZ.TRUNC.NTZ R22, R22 ;  /* 0x0000001600167305 */ /* 0x000e22000021f100 */
[----:B------:R-:W-:Y:S05]  /*2c70*/  BRA `(.L_x_4127) ;  /* 0x0000000400a07947 */ /* 0x000fea0003800000 */
.L_x_4134:
        /* <DEDUP_REMOVED lines=10> */
.L_x_4141:
        /* <DEDUP_REMOVED lines=21> */
.L_x_4145:
[----:B------:R-:W-:Y:S05]  /*2e70*/  BSYNC B1 ;  /* 0x0000000000017941 */ /* 0x000fea0003800000 */
.L_x_4144:
[----:B------:R-:W-:Y:S01]  /*2e80*/  IMAD.SHL.U32 R2, R2, 0x100000, RZ ;  /* 0x0010000002027824 */ /* 0x000fe200078e00ff */
[----:B------:R-:W-:-:S04]  /*2e90*/  LEA R3, R0, 0x3b800000, 0x17 ;  /* 0x3b80000000037811 */ /* 0x000fc800078eb8ff */
[----:B------:R-:W-:-:S07]  /*2ea0*/  LOP3.LUT R22, R3, R2, R22, 0xfe, !PT ;  /* 0x0000000203167212 */ /* 0x000fce00078efe16 */
.L_x_4143:
[----:B------:R-:W-:Y:S05]  /*2eb0*/  BSYNC B0 ;  /* 0x0000000000007941 */ /* 0x000fea0003800000 */
.L_x_4142:
[----:B------:R-:W0:Y:S01]  /*2ec0*/  F2I.FTZ.TRUNC.NTZ R22, R22 ;  /* 0x0000001600167305 */ /* 0x000e22000021f100 */
[----:B------:R-:W-:Y:S05]  /*2ed0*/  BRA `(.L_x_4127) ;  /* 0x0000000400087947 */ /* 0x000fea0003800000 */
.L_x_4140:
        /* <DEDUP_REMOVED lines=21> */
.L_x_4149:
[----:B------:R-:W-:Y:S05]  /*3030*/  BSYNC B1 ;  /* 0x0000000000017941 */ /* 0x000fea0003800000 */
.L_x_4148:
[----:B------:R-:W-:Y:S01]  /*3040*/  IMAD.SHL.U32 R2, R2, 0x200000, RZ ;  /* 0x0020000002027824 */ /* 0x000fe200078e00ff */
[----:B------:R-:W-:-:S04]  /*3050*/  LEA R3, R0, 0x37800000, 0x17 ;  /* 0x3780000000037811 */ /* 0x000fc800078eb8ff */
[----:B------:R-:W-:-:S07]  /*3060*/  LOP3.LUT R22, R3, R2, R22, 0xfe, !PT ;  /* 0x0000000203167212 */ /* 0x000fce00078efe16 */
.L_x_4147:
[----:B------:R-:W-:Y:S05]  /*3070*/  BSYNC B0 ;  /* 0x0000000000007941 */ /* 0x000fea0003800000 */
.L_x_4146:
[----:B------:R-:W0:Y:S01]  /*3080*/  F2I.FTZ.TRUNC.NTZ R22, R22 ;  /* 0x0000001600167305 */ /* 0x000e22000021f100 */
[----:B------:R-:W-:Y:S05]  /*3090*/  BRA `(.L_x_4127) ;  /* 0x0000000000987947 */ /* 0x000fea0003800000 */
.L_x_4139:
        /* <DEDUP_REMOVED lines=14> */
.L_x_4153:
[----:B------:R-:W-:Y:S05]  /*3180*/  BSYNC B0 ;  /* 0x0000000000007941 */ /* 0x000fea0003800000 */
.L_x_4152:
[----:B------:R-:W0:Y:S01]  /*3190*/  F2I.FTZ.TRUNC.NTZ R22, R22 ;  /* 0x0000001600167305 */ /* 0x000e22000021f100 */
[----:B------:R-:W-:Y:S05]  /*31a0*/  BRA `(.L_x_4127) ;  /* 0x0000000000547947 */ /* 0x000fea0003800000 */
.L_x_4126:
        /* <DEDUP_REMOVED lines=16> */
[----:B012-45:R-:W-:Y:S05]  /*32b0*/  CALL.ABS.NOINC R2 ;  /* 0x0000000002007343 */ /* 0x037fea0003c00000 */
.L_x_4154:
[----:B------:R-:W-:Y:S05]  /*32c0*/  BRA `(.L_x_4127) ;  /* 0x00000000000c7947 */ /* 0x000fea0003800000 */
.L_x_4151:
[----:B------:R0:W5:Y:S01]  /*32d0*/  LDG.E R22, desc[UR36][R2.64] ;  /* 0x0000002402167981 */ /* 0x000162000c1e1900 */
[----:B------:R-:W-:Y:S05]  /*32e0*/  BRA `(.L_x_4127) ;  /* 0x0000000000047947 */ /* 0x000fea0003800000 */
.L_x_4150:
[----:B------:R0:W5:Y:S02]  /*32f0*/  LDG.E R22, desc[UR36][R2.64] ;  /* 0x0000002402167981 */ /* 0x000164000c1e1900 */
.L_x_4127:
[----:B0--3--:R-:W0:Y:S01]  /*3300*/  LDC.U8 R3, c[0x0][0x491] ;  /* 0x00012440ff037b82 */ /* 0x009e220000000000 */
[----:B-----5:R-:W-:-:S04]  /*3310*/  VIMNMX.U32 R22, R22, 0x1f, PT ;  /* 0x0000001f16167848 */ /* 0x020fc80003fe0000 */
[----:B-12-4-:R-:W-:Y:S02]  /*3320*/  SHF.R.S32.HI R2, RZ, R22, R19 ;  /* 0x00000016ff027219 */ /* 0x016fe40000011413 */
        /* <DEDUP_REMOVED lines=13> */
.L_x_4158:
[----:B------:R1:W-:Y:S01]  /*3400*/  STG.E.U8 desc[UR36][R16.64], R2 ;  /* 0x0000000210007986 */ /* 0x0003e2000c101124 */
[----:B------:R-:W-:Y:S05]  /*3410*/  BRA `(.L_x_4160) ;  /* 0x0000000c00507947 */ /* 0x000fea0003800000 */
.L_x_4157:
[----:B------:R-:W-:-:S13]  /*3420*/  ISETP.NE.AND P0, PT, R0, 0x2, PT ;  /* 0x000000020000780c */ /* 0x000fda0003f05270 */
[----:B------:R-:W-:Y:S05]  /*3430*/  @!P0 BRA `(.L_x_4161) ;  /* 0x0000000000248947 */ /* 0x000fea0003800000 */
[----:B------:R-:W-:-:S13]  /*3440*/  ISETP.NE.AND P0, PT, R0, 0x3, PT ;  /* 0x000000030000780c */ /* 0x000fda0003f05270 */
[----:B------:R-:W-:Y:S05]  /*3450*/  @!P0 BRA `(.L_x_4162) ;  /* 0x0000000000148947 */ /* 0x000fea0003800000 */
[----:B------:R-:W-:-:S13]  /*3460*/  ISETP.NE.AND P0, PT, R0, 0x4, PT ;  /* 0x000000040000780c */ /* 0x000fda0003f05270 */
[----:B------:R-:W-:Y:S05]  /*3470*/  @P0 BRA `(.L_x_4159) ;  /* 0x0000000800e40947 */ /* 0x000fea0003800000 */
[----:B------:R-:W-:-:S05]  /*3480*/  SHF.R.S32.HI R3, RZ, 0x1f, R2 ;  /* 0x0000001fff037819 */ /* 0x000fca0000011402 */
[----:B------:R4:W-:Y:S01]  /*3490*/  STG.E.64 desc[UR36][R16.64], R2 ;  /* 0x0000000210007986 */ /* 0x0009e2000c101b24 */
[----:B------:R-:W-:Y:S05]  /*34a0*/  BRA `(.L_x_4160) ;  /* 0x0000000c002c7947 */ /* 0x000fea0003800000 */
.L_x_4162:
[----:B------:R3:W-:Y:S01]  /*34b0*/  STG.E desc[UR36][R16.64], R2 ;  /* 0x0000000210007986 */ /* 0x0007e2000c101924 */
[----:B------:R-:W-:Y:S05]  /*34c0*/  BRA `(.L_x_4160) ;  /* 0x0000000c00247947 */ /* 0x000fea0003800000 */
.L_x_4161:
[----:B------:R2:W-:Y:S01]  /*34d0*/  STG.E.U16 desc[UR36][R16.64], R2 ;  /* 0x0000000210007986 */ /* 0x0005e2000c101524 */
[----:B------:R-:W-:Y:S05]  /*34e0*/  BRA `(.L_x_4160) ;  /* 0x0000000c001c7947 */ /* 0x000fea0003800000 */
.L_x_4156:
[----:B------:R-:W-:-:S13]  /*34f0*/  ISETP.GT.AND P0, PT, R0, 0x6, PT ;  /* 0x000000060000780c */ /* 0x000fda0003f04270 */
[----:B------:R-:W-:Y:S05]  /*3500*/  @P0 BRA `(.L_x_4163) ;  /* 0x00000000002c0947 */ /* 0x000fea0003800000 */
[----:B------:R-:W-:-:S13]  /*3510*/  ISETP.NE.AND P0, PT, R0, 0x5, PT ;  /* 0x000000050000780c */ /* 0x000fda0003f05270 */
[----:B------:R-:W-:Y:S05]  /*3520*/  @!P0 BRA `(.L_x_4164) ;  /* 0x0000000000148947 */ /* 0x000fea0003800000 */
[----:B------:R-:W-:-:S13]  /*3530*/  ISETP.NE.AND P0, PT, R0, 0x6, PT ;  /* 0x000000060000780c */ /* 0x000fda0003f05270 */
[----:B------:R-:W-:Y:S05]  /*3540*/  @P0 BRA `(.L_x_4159) ;  /* 0x0000000800b00947 */ /* 0x000fea0003800000 */
[----:B------:R-:W-:-:S05]  /*3550*/  I2FP.F32.S32 R3, R2 ;  /* 0x0000000200037245 */ /* 0x000fca0000201400 */
[----:B------:R0:W-:Y:S01]  /*3560*/  STG.E desc[UR36][R16.64], R3 ;  /* 0x0000000310007986 */ /* 0x0001e2000c101924 */
[----:B------:R-:W-:Y:S05]  /*3570*/  BRA `(.L_x_4160) ;  /* 0x0000000800f87947 */ /* 0x000fea0003800000 */
.L_x_4164:
[----:B------:R-:W-:-:S04]  /*3580*/  I2FP.F32.S32 R0, R2 ;  /* 0x0000000200007245 */ /* 0x000fc80000201400 */
[----:B------:R-:W-:-:S05]  /*3590*/  F2FP.F16.F32.PACK_AB R0, RZ, R0 ;  /* 0x00000000ff00723e */ /* 0x000fca00000000ff */
[----:B------:R0:W-:Y:S01]  /*35a0*/  STG.E.U16 desc[UR36][R16.64], R0 ;  /* 0x0000000010007986 */ /* 0x0001e2000c101524 */
[----:B------:R-:W-:Y:S05]  /*35b0*/  BRA `(.L_x_4160) ;  /* 0x0000000800e87947 */ /* 0x000fea0003800000 */
.L_x_4163:
[----:B------:R-:W-:-:S13]  /*35c0*/  ISETP.NE.AND P0, PT, R0, 0x7, PT ;  /* 0x000000070000780c */ /* 0x000fda0003f05270 */
[----:B------:R-:W-:Y:S05]  /*35d0*/  @!P0 BRA `(.L_x_4165) ;  /* 0x0000000000348947 */ /* 0x000fea0003800000 */
[----:B------:R-:W-:-:S13]  /*35e0*/  ISETP.NE.AND P0, PT, R0, 0x8, PT ;  /* 0x000000080000780c */ /* 0x000fda0003f05270 */
[----:B------:R-:W-:Y:S05]  /*35f0*/  @!P0 BRA `(.L_x_4166) ;  /* 0x0000000000188947 */ /* 0x000fea0003800000 */
[----:B------:R-:W-:-:S13]  /*3600*/  ISETP.NE.AND P0, PT, R0, 0x9, PT ;  /* 0x000000090000780c */ /* 0x000fda0003f05270 */
[----:B------:R-:W-:Y:S05]  /*3610*/  @P0 BRA `(.L_x_4159) ;  /* 0x00000008007c0947 */ /* 0x000fea0003800000 */
[----:B------:R-:W-:Y:S01]  /*3620*/  I2FP.F32.S32 R2, R2 ;  /* 0x0000000200027245 */ /* 0x000fe20000201400 */
[----:B------:R-:W-:-:S05]  /*3630*/  IMAD.MOV.U32 R3, RZ, RZ, RZ ;  /* 0x000000ffff037224 */ /* 0x000fca00078e00ff */
[----:B------:R0:W-:Y:S01]  /*3640*/  STG.E.64 desc[UR36][R16.64], R2 ;  /* 0x0000000210007986 */ /* 0x0001e2000c101b24 */
[----:B------:R-:W-:Y:S05]  /*3650*/  BRA `(.L_x_4160) ;  /* 0x0000000800c07947 */ /* 0x000fea0003800000 */
.L_x_4166:
[----:B------:R-:W-:-:S04]  /*3660*/  I2FP.F32.S32 R2, R2 ;  /* 0x0000000200027245 */ /* 0x000fc80000201400 */
[----:B------:R-:W-:-:S04]  /*3670*/  F2FP.F16.F32.PACK_AB R3, RZ, R2 ;  /* 0x00000002ff03723e */ /* 0x000fc800000000ff */
[----:B------:R-:W-:-:S05]  /*3680*/  PRMT R3, R3, 0x5410, RZ ;  /* 0x0000541003037816 */ /* 0x000fca00000000ff */
[----:B------:R0:W-:Y:S01]  /*3690*/  STG.E desc[UR36][R16.64], R3 ;  /* 0x0000000310007986 */ /* 0x0001e2000c101924 */
[----:B------:R-:W-:Y:S05]  /*36a0*/  BRA `(.L_x_4160) ;  /* 0x0000000800ac7947 */ /* 0x000fea0003800000 */
.L_x_4165:
[----:B------:R-:W0:Y:S02]  /*36b0*/  I2F.F64 R2, R2 ;  /* 0x0000000200027312 */ /* 0x000e240000201c00 */
[----:B0-----:R0:W-:Y:S01]  /*36c0*/  STG.E.64 desc[UR36][R16.64], R2 ;  /* 0x0000000210007986 */ /* 0x0011e2000c101b24 */
[----:B------:R-:W-:Y:S05]  /*36d0*/  BRA `(.L_x_4160) ;  /* 0x0000000800a07947 */ /* 0x000fea0003800000 */
.L_x_4155:
        /* <DEDUP_REMOVED lines=8> */
[----:B------:R-:W-:-:S04]  /*3760*/  ISETP.NE.AND P0, PT, R2, RZ, PT ;  /* 0x000000ff0200720c */ /* 0x000fc80003f05270 */
[----:B------:R-:W-:-:S05]  /*3770*/  SEL R3, RZ, 0x1, !P0 ;  /* 0x00000001ff037807 */ /* 0x000fca0004000000 */
[----:B------:R0:W-:Y:S01]  /*3780*/  STG.E.U8 desc[UR36][R16.64], R3 ;  /* 0x0000000310007986 */ /* 0x0001e2000c101124 */
[----:B------:R-:W-:Y:S05]  /*3790*/  BRA `(.L_x_4160) ;  /* 0x0000000800707947 */ /* 0x000fea0003800000 */
.L_x_4169:
[----:B------:R-:W0:Y:S01]  /*37a0*/  I2F.F64 R4, R2 ;  /* 0x0000000200047312 */ /* 0x000e220000201c00 */
[----:B------:R-:W-:-:S05]  /*37b0*/  CS2R R6, SRZ ;  /* 0x0000000000067805 */ /* 0x000fca000001ff00 */
[----:B0-----:R0:W-:Y:S01]  /*37c0*/  STG.E.128 desc[UR36][R16.64], R4 ;  /* 0x0000000410007986 */ /* 0x0011e2000c101d24 */
[----:B------:R-:W-:Y:S05]  /*37d0*/  BRA `(.L_x_4160) ;  /* 0x0000000800607947 */ /* 0x000fea0003800000 */
.L_x_4168:
[----:B------:R-:W-:-:S13]  /*37e0*/  ISETP.NE.AND P0, PT, R0, 0xf, PT ;  /* 0x0000000f0000780c */ /* 0x000fda0003f05270 */
[----:B------:R-:W-:Y:S05]  /*37f0*/  @!P0 BRA `(.L_x_4170) ;  /* 0x0000000000b48947 */ /* 0x000fea0003800000 */
[----:B------:R-:W-:-:S13]  /*3800*/  ISETP.NE.AND P0, PT, R0, 0x17, PT ;  /* 0x000000170000780c */ /* 0x000fda0003f05270 */
[----:B------:R-:W-:Y:S05]  /*3810*/  @!P0 BRA `(.L_x_4171) ;  /* 0x0000000000548947 */ /* 0x000fea0003800000 */
[----:B------:R-:W-:-:S13]  /*3820*/  ISETP.NE.AND P0, PT, R0, 0x18, PT ;  /* 0x000000180000780c */ /* 0x000fda0003f05270 */
[----:B------:R-:W-:Y:S05]  /*3830*/  @P0 BRA `(.L_x_4159) ;  /* 0x0000000400f40947 */ /* 0x000fea0003800000 */
[----:B------:R-:W-:Y:S01]  /*3840*/  I2FP.F32.S32 R5, R2 ;  /* 0x0000000200057245 */ /* 0x000fe20000201400 */
[----:B------:R-:W-:Y:S03]  /*3850*/  BSSY B0, `(.L_x_4172) ;  /* 0x000000e000007945 */ /* 0x000fe60003800000 */
[C---:B------:R-:W-:Y:S02]  /*3860*/  LOP3.LUT R2, R5.reuse, 0x7fffffff, RZ, 0xc0, !PT ;  /* 0x7fffffff05027812 */ /* 0x040fe400078ec0ff */
        /* <DEDUP_REMOVED lines=12> */
.L_x_4173:
[----:B------:R-:W-:Y:S05]  /*3930*/  BSYNC B0 ;  /* 0x0000000000007941 */ /* 0x000fea0003800000 */
.L_x_4172:
[----:B------:R-:W-:-:S05]  /*3940*/  LOP3.LUT R3, R0, R3, RZ, 0xfc, !PT ;  /* 0x0000000300037212 */ /* 0x000fca00078efcff */
[----:B------:R0:W-:Y:S01]  /*3950*/  STG.E.U8 desc[UR36][R16.64], R3 ;  /* 0x0000000310007986 */ /* 0x0001e2000c101124 */
[----:B------:R-:W-:Y:S05]  /*3960*/  BRA `(.L_x_4160) ;  /* 0x0000000400fc7947 */ /* 0x000fea0003800000 */
.L_x_4171:
[----:B------:R-:W-:Y:S01]  /*3970*/  I2FP.F32.S32 R3, R2 ;  /* 0x0000000200037245 */ /* 0x000fe20000201400 */
[----:B------:R-:W-:Y:S03]  /*3980*/  BSSY B0, `(.L_x_4174) ;  /* 0x000000f000007945 */ /* 0x000fe60003800000 */
[----:B------:R-:W-:-:S04]  /*3990*/  LOP3.LUT R2, R3, 0x7fffffff, RZ, 0xc0, !PT ;  /* 0x7fffffff03027812 */ /* 0x000fc800078ec0ff */
        /* <DEDUP_REMOVED lines=10> */
.L_x_4175:
[----:B------:R-:W-:Y:S01]  /*3a40*/  IMAD.MOV.U32 R0, RZ, RZ, 0x7f ;  /* 0x0000007fff007424 */ /* 0x000fe200078e00ff */
[----:B------:R-:W-:-:S04]  /*3a50*/  ISETP.GT.U32.AND P0, PT, R2, 0x7f800000, PT ;  /* 0x7f8000000200780c */ /* 0x000fc80003f04070 */
[----:B------:R-:W-:-:S09]  /*3a60*/  SEL R0, R0, 0x7c, P0 ;  /* 0x0000007c00007807 */ /* 0x000fd20000000000 */
.L_x_4176:
[----:B------:R-:W-:Y:S05]  /*3a70*/  BSYNC B0 ;  /* 0x0000000000007941 */ /* 0x000fea0003800000 */
.L_x_4174:
[----:B------:R-:W-:-:S04]  /*3a80*/  LOP3.LUT R2, R3, 0x80000000, RZ, 0xc0, !PT ;  /* 0x8000000003027812 */ /* 0x000fc800078ec0ff */
[----:B------:R-:W-:-:S04]  /*3a90*/  SHF.R.U32.HI R3, RZ, 0x18, R2 ;  /* 0x00000018ff037819 */ /* 0x000fc80000011602 */
[----:B------:R-:W-:-:S05]  /*3aa0*/  LOP3.LUT R3, R0, R3, RZ, 0xfc, !PT ;  /* 0x0000000300037212 */ /* 0x000fca00078efcff */
[----:B------:R0:W-:Y:S01]  /*3ab0*/  STG.E.U8 desc[UR36][R16.64], R3 ;  /* 0x0000000310007986 */ /* 0x0001e2000c101124 */
[----:B------:R-:W-:Y:S05]  /*3ac0*/  BRA `(.L_x_4160) ;  /* 0x0000000400a47947 */ /* 0x000fea0003800000 */
.L_x_4170:
[----:B------:R-:W-:-:S04]  /*3ad0*/  I2FP.F32.S32 R0, R2 ;  /* 0x0000000200007245 */ /* 0x000fc80000201400 */
[----:B------:R-:W-:-:S05]  /*3ae0*/  F2FP.BF16.F32.PACK_AB R0, RZ, R0 ;  /* 0x00000000ff00723e */ /* 0x000fca00000010ff */
[----:B------:R0:W-:Y:S01]  /*3af0*/  STG.E.U16 desc[UR36][R16.64], R0 ;  /* 0x0000000010007986 */ /* 0x0001e2000c101524 */
[----:B------:R-:W-:Y:S05]  /*3b00*/  BRA `(.L_x_4160) ;  /* 0x0000000400947947 */ /* 0x000fea0003800000 */
.L_x_4167:
        /* <DEDUP_REMOVED lines=10> */
.L_x_4179:
[----:B------:R-:W-:Y:S01]  /*3bb0*/  I2FP.F32.S32 R3, R2 ;  /* 0x0000000200037245 */ /* 0x000fe20000201400 */
[----:B------:R-:W-:Y:S01]  /*3bc0*/  BSSY B0, `(.L_x_4180) ;  /* 0x0000014000007945 */ /* 0x000fe20003800000 */
[----:B------:R-:W-:Y:S02]  /*3bd0*/  IMAD.MOV.U32 R8, RZ, RZ, 0x80 ;  /* 0x00000080ff087424 */ /* 0x000fe400078e00ff */
[----:B------:R-:W-:-:S04]  /*3be0*/  LOP3.LUT R2, R3, 0x7fffffff, RZ, 0xc0, !PT ;  /* 0x7fffffff03027812 */ /* 0x000fc800078ec0ff */
        /* <DEDUP_REMOVED lines=13> */
.L_x_4182:
[----:B------:R-:W-:-:S04]  /*3cc0*/  LOP3.LUT R2, R3, 0x80000000, RZ, 0xc0, !PT ;  /* 0x8000000003027812 */ /* 0x000fc800078ec0ff */
[----:B------:R-:W-:-:S04]  /*3cd0*/  SHF.R.U32.HI R3, RZ, 0x18, R2 ;  /* 0x00000018ff037819 */ /* 0x000fc80000011602 */
[----:B------:R-:W-:-:S04]  /*3ce0*/  LOP3.LUT R0, R0, R3, RZ, 0xfc, !PT ;  /* 0x0000000300007212 */ /* 0x000fc800078efcff */
[----:B------:R-:W-:-:S07]  /*3cf0*/  PRMT R8, R0, 0x7610, R8 ;  /* 0x0000761000087816 */ /* 0x000fce0000000008 */
.L_x_4181:
[----:B------:R-:W-:Y:S05]  /*3d00*/  BSYNC B0 ;  /* 0x0000000000007941 */ /* 0x000fea0003800000 */
.L_x_4180:
[----:B------:R0:W-:Y:S01]  /*3d10*/  STG.E.U8 desc[UR36][R16.64], R8 ;  /* 0x0000000810007986 */ /* 0x0001e2000c101124 */
[----:B------:R-:W-:Y:S05]  /*3d20*/  BRA `(.L_x_4160) ;  /* 0x00000004000c7947 */ /* 0x000fea0003800000 */
.L_x_4178:
        /* <DEDUP_REMOVED lines=17> */
.L_x_4185:
[----:B------:R-:W-:-:S04]  /*3e40*/  LOP3.LUT R2, R3, 0x80000000, RZ, 0xc0, !PT ;  /* 0x8000000003027812 */ /* 0x000fc800078ec0ff */
[----:B------:R-:W-:-:S04]  /*3e50*/  SHF.R.U32.HI R3, RZ, 0x18, R2 ;  /* 0x00000018ff037819 */ /* 0x000fc80000011602 */
[----:B------:R-:W-:-:S04]  /*3e60*/  LOP3.LUT R0, R0, R3, RZ, 0xfc, !PT ;  /* 0x0000000300007212 */ /* 0x000fc800078efcff */
[----:B------:R-:W-:-:S07]  /*3e70*/  PRMT R8, R0, 0x7610, R8 ;  /* 0x0000761000087816 */ /* 0x000fce0000000008 */
.L_x_4184:
[----:B------:R-:W-:Y:S05]  /*3e80*/  BSYNC B0 ;  /* 0x0000000000007941 */ /* 0x000fea0003800000 */
.L_x_4183:
[----:B------:R0:W-:Y:S01]  /*3e90*/  STG.E.U8 desc[UR36][R16.64], R8 ;  /* 0x0000000810007986 */ /* 0x0001e2000c101124 */
[----:B------:R-:W-:Y:S05]  /*3ea0*/  BRA `(.L_x_4160) ;  /* 0x0000000000ac7947 */ /* 0x000fea0003800000 */
.L_x_4177:
[----:B------:R-:W-:-:S13]  /*3eb0*/  ISETP.NE.AND P0, PT, R0, 0x1c, PT ;  /* 0x0000001c0000780c */ /* 0x000fda0003f05270 */
[----:B------:R-:W-:Y:S05]  /*3ec0*/  @!P0 BRA `(.L_x_4186) ;  /* 0x0000000000a08947 */ /* 0x000fea0003800000 */
[----:B------:R-:W-:-:S13]  /*3ed0*/  ISETP.NE.AND P0, PT, R0, 0x1d, PT ;  /* 0x0000001d0000780c */ /* 0x000fda0003f05270 */
[----:B------:R-:W-:Y:S05]  /*3ee0*/  @!P0 BRA `(.L_x_4187) ;  /* 0x00000000008c8947 */ /* 0x000fea0003800000 */
[----:B------:R-:W-:-:S13]  /*3ef0*/  ISETP.NE.AND P0, PT, R0, 0x2c, PT ;  /* 0x0000002c0000780c */ /* 0x000fda0003f05270 */
[----:B------:R-:W-:Y:S05]  /*3f00*/  @P0 BRA `(.L_x_4159) ;  /* 0x0000000000400947 */ /* 0x000fea0003800000 */
[----:B------:R-:W-:-:S04]  /*3f10*/  I2FP.F32.S32 R3, R2 ;  /* 0x0000000200037245 */ /* 0x000fc80000201400 */
[----:B------:R-:W-:-:S04]  /*3f20*/  SHF.R.U32.HI R4, RZ, 0x17, R3 ;  /* 0x00000017ff047819 */ /* 0x000fc80000011603 */
        /* <DEDUP_REMOVED lines=14> */
.L_x_4159:
        /* <DEDUP_REMOVED lines=16> */
.L_x_4188:
[----:B------:R-:W-:Y:S05]  /*4110*/  BRA `(.L_x_4160) ;  /* 0x0000000000107947 */ /* 0x000fea0003800000 */
.L_x_4187:
[----:B------:R-:W-:-:S05]  /*4120*/  SHF.R.S32.HI R3, RZ, 0x1f, R2 ;  /* 0x0000001fff037819 */ /* 0x000fca0000011402 */
[----:B------:R0:W-:Y:S01]  /*4130*/  STG.E.64 desc[UR36][R16.64], R2 ;  /* 0x0000000210007986 */ /* 0x0001e2000c101b24 */
[----:B------:R-:W-:Y:S05]  /*4140*/  BRA `(.L_x_4160) ;  /* 0x0000000000047947 */ /* 0x000fea0003800000 */
.L_x_4186:
[----:B------:R0:W-:Y:S02]  /*4150*/  STG.E desc[UR36][R16.64], R2 ;  /* 0x0000000210007986 */ /* 0x0001e4000c101924 */
.L_x_4160:
[----:B------:R-:W-:-:S04]  /*4160*/  IMAD R18, R18, 0x200, R23 ;  /* 0x0000020012127824 */ /* 0x000fc800078e0217 */
[----:B------:R-:W-:-:S07]  /*4170*/  VIADD R19, R18, 0x80 ;  /* 0x0000008012137836 */ /* 0x000fce0000000000 */
.L_x_4087:
[----:B------:R-:W-:Y:S05]  /*4180*/  BSYNC B6 ;  /* 0x0000000000067941 */ /* 0x000fea0003800000 */
.L_x_4086:
        /* <DEDUP_REMOVED lines=358> */
.L_x_4191:
        /* <DEDUP_REMOVED lines=20> */
.L_x_4195:
[----:B------:R0:W5:Y:S01]  /*5930*/  LDG.E.U8 R22, desc[UR36][R2.64] ;  /* 0x0000002402167981 */ /* 0x000162000c1e1100 */
[----:B------:R-:W-:Y:S05]  /*5940*/  BRA `(.L_x_4197) ;  /* 0x0000000c00347947 */ /* 0x000fea0003800000 */
.L_x_4194:
        /* <DEDUP_REMOVED lines=8> */
.L_x_4199:
[----:B------:R0:W5:Y:S01]  /*59d0*/  LDG.E R22, desc[UR36][R2.64] ;  /* 0x0000002402167981 */ /* 0x000162000c1e1900 */
[----:B------:R-:W-:Y:S05]  /*59e0*/  BRA `(.L_x_4197) ;  /* 0x0000000c000c7947 */ /* 0x000fea0003800000 */
.L_x_4198:
[----:B------:R0:W5:Y:S01]  /*59f0*/  LDG.E.S16 R22, desc[UR36][R2.64] ;  /* 0x0000002402167981 */ /* 0x000162000c1e1700 */
[----:B------:R-:W-:Y:S05]  /*5a00*/  BRA `(.L_x_4197) ;  /* 0x0000000c00047947 */ /* 0x000fea0003800000 */
.L_x_4193:
        /* <DEDUP_REMOVED lines=9> */
.L_x_4201:
[----:B------:R-:W2:Y:S02]  /*5aa0*/  LDG.E.U16 R2, desc[UR36][R2.64] ;  /* 0x0000002402027981 */ /* 0x000ea4000c1e1500 */
[----:B--2---:R-:W-:-:S06]  /*5ab0*/  HADD2.F32 R22, -RZ, R2.H0_H0 ;  /* 0x20000002ff167230 */ /* 0x004fcc0000004100 */
[----:B------:R-:W0:Y:S01]  /*5ac0*/  F2I.FTZ.TRUNC.NTZ R22, R22 ;  /* 0x0000001600167305 */ /* 0x000e22000021f100 */
[----:B------:R-:W-:Y:S05]  /*5ad0*/  BRA `(.L_x_4197) ;  /* 0x0000000800d07947 */ /* 0x000fea0003800000 */
.L_x_4200:
        /* <DEDUP_REMOVED lines=9> */
.L_x_4203:
[----:B------:R-:W2:Y:S02]  /*5b70*/  LDG.E.U16 R2, desc[UR36][R2.64] ;  /* 0x0000002402027981 */ /* 0x000ea4000c1e1500 */
[----:B--2---:R-:W-:-:S06]  /*5b80*/  HADD2.F32 R22, -RZ, R2.H0_H0 ;  /* 0x20000002ff167230 */ /* 0x004fcc0000004100 */
[----:B------:R-:W0:Y:S01]  /*5b90*/  F2I.FTZ.TRUNC.NTZ R22, R22 ;  /* 0x0000001600167305 */ /* 0x000e22000021f100 */
[----:B------:R-:W-:Y:S05]  /*5ba0*/  BRA `(.L_x_4197) ;  /* 0x00000008009c7947 */ /* 0x000fea0003800000 */
.L_x_4202:
[----:B------:R-:W2:Y:S02]  /*5bb0*/  LDG.E.64 R22, desc[UR36][R2.64] ;  /* 0x0000002402167981 */ /* 0x000ea4000c1e1b00 */
[----:B--2---:R0:W1:Y:S01]  /*5bc0*/  F2I.F64.TRUNC R22, R22 ;  /* 0x0000001600167311 */ /* 0x004062000030d100 */
[----:B------:R-:W-:Y:S05]  /*5bd0*/  BRA `(.L_x_4197) ;  /* 0x0000000800907947 */ /* 0x000fea0003800000 */
.L_x_4192:
        /* <DEDUP_REMOVED lines=12> */
.L_x_4206:
[----:B------:R-:W2:Y:S02]  /*5ca0*/  LDG.E.64 R2, desc[UR36][R2.64] ;  /* 0x0000002402027981 */ /* 0x000ea4000c1e1b00 */
[----:B--2---:R0:W1:Y:S01]  /*5cb0*/  F2I.F64.TRUNC R22, R2 ;  /* 0x0000000200167311 */ /* 0x004062000030d100 */
[----:B------:R-:W-:Y:S05]  /*5cc0*/  BRA `(.L_x_4197) ;  /* 0x0000000800547947 */ /* 0x000fea0003800000 */
.L_x_4205:
        /* <DEDUP_REMOVED lines=25> */
[----:B------:R4:W0:Y:S01]  /*5e60*/  F2I.FTZ.TRUNC.NTZ R22, R5 ;  /* 0x0000000500167305 */ /* 0x000822000021f100 */
[----:B------:R-:W-:Y:S05]  /*5e70*/  BRA `(.L_x_4197) ;  /* 0x0000000400e87947 */ /* 0x000fea0003800000 */
.L_x_4208:
        /* <DEDUP_REMOVED lines=14> */
.L_x_4207:
[----:B------:R-:W2:Y:S02]  /*5f60*/  LDG.E.U16 R22, desc[UR36][R2.64] ;  /* 0x0000002402167981 */ /* 0x000ea4000c1e1500 */
[----:B--2---:R-:W-:-:S06]  /*5f70*/  IMAD.U32 R22, R22, 0x10000, RZ ;  /* 0x0001000016167824 */ /* 0x004fcc00078e00ff */
[----:B------:R-:W0:Y:S01]  /*5f80*/  F2I.FTZ.TRUNC.NTZ R22, R22 ;  /* 0x0000001600167305 */ /* 0x000e22000021f100 */
[----:B------:R-:W-:Y:S05]  /*5f90*/  BRA `(.L_x_4197) ;  /* 0x0000000400a07947 */ /* 0x000fea0003800000 */
.L_x_4204:
        /* <DEDUP_REMOVED lines=10> */
.L_x_4211:
        /* <DEDUP_REMOVED lines=21> */
.L_x_4215:
[----:B------:R-:W-:Y:S05]  /*6190*/  BSYNC B1 ;  /* 0x0000000000017941 */ /* 0x000fea0003800000 */
.L_x_4214:
[----:B------:R-:W-:Y:S01]  /*61a0*/  IMAD.SHL.U32 R2, R2, 0x100000, RZ ;  /* 0x0010000002027824 */ /* 0x000fe200078e00ff */
[----:B------:R-:W-:-:S04]  /*61b0*/  LEA R3, R0, 0x3b800000, 0x17 ;  /* 0x3b80000000037811 */ /* 0x000fc800078eb8ff */
[----:B------:R-:W-:-:S07]  /*61c0*/  LOP3.LUT R22, R3, R2, R22, 0xfe, !PT ;  /* 0x0000000203167212 */ /* 0x000fce00078efe16 */
.L_x_4213:
[----:B------:R-:W-:Y:S05]  /*61d0*/  BSYNC B0 ;  /* 0x0000000000007941 */ /* 0x000fea0003800000 */
.L_x_4212:
[----:B------:R-:W0:Y:S01]  /*61e0*/  F2I.FTZ.TRUNC.NTZ R22, R22 ;  /* 0x0000001600167305 */ /* 0x000e22000021f100 */
[----:B------:R-:W-:Y:S05]  /*61f0*/  BRA `(.L_x_4197) ;  /* 0x0000000400087947 */ /* 0x000fea0003800000 */
.L_x_4210:
        /* <DEDUP_REMOVED lines=21> */
.L_x_4219:
[----:B------:R-:W-:Y:S05]  /*6350*/  BSYNC B1 ;  /* 0x0000000000017941 */ /* 0x000fea0003800000 */
.L_x_4218:
[----:B------:R-:W-:Y:S01]  /*6360*/  IMAD.SHL.U32 R2, R2, 0x200000, RZ ;  /* 0x0020000002027824 */ /* 0x000fe200078e00ff */
[----:B------:R-:W-:-:S04]  /*6370*/  LEA R3, R0, 0x37800000, 0x17 ;  /* 0x3780000000037811 */ /* 0x000fc800078eb8ff */
[----:B------:R-:W-:-:S07]  /*6380*/  LOP3.LUT R22, R3, R2, R22, 0xfe, !PT ;  /* 0x0000000203167212 */ /* 0x000fce00078efe16 */
.L_x_4217:
[----:B------:R-:W-:Y:S05]  /*6390*/  BSYNC B0 ;  /* 0x0000000000007941 */ /* 0x000fea0003800000 */
.L_x_4216:
[----:B------:R-:W0:Y:S01]  /*63a0*/  F2I.FTZ.TRUNC.NTZ R22, R22 ;  /* 0x0000001600167305 */ /* 0x000e22000021f100 */
[----:B------:R-:W-:Y:S05]  /*63b0*/  BRA `(.L_x_4197) ;  /* 0x0000000000987947 */ /* 0x000fea0003800000 */
.L_x_4209:
        /* <DEDUP_REMOVED lines=14> */
.L_x_4223:
[----:B------:R-:W-:Y:S05]  /*64a0*/  BSYNC B0 ;  /* 0x0000000000007941 */ /* 0x000fea0003800000 */
.L_x_4222:
[----:B------:R-:W0:Y:S01]  /*64b0*/  F2I.FTZ.TRUNC.NTZ R22, R22 ;  /* 0x0000001600167305 */ /* 0x000e22000021f100 */
[----:B------:R-:W-:Y:S05]  /*64c0*/  BRA `(.L_x_4197) ;  /* 0x0000000000547947 */ /* 0x000fea0003800000 */
.L_x_4196:
        /* <DEDUP_REMOVED lines=17> */
.L_x_4224:
[----:B------:R-:W-:Y:S05]  /*65e0*/  BRA `(.L_x_4197) ;  /* 0x00000000000c7947 */ /* 0x000fea0003800000 */
.L_x_4221:
[----:B------:R0:W5:Y:S01]  /*65f0*/  LDG.E R22, desc[UR36][R2.64] ;  /* 0x0000002402167981 */ /* 0x000162000c1e1900 */
[----:B------:R-:W-:Y:S05]  /*6600*/  BRA `(.L_x_4197) ;  /* 0x0000000000047947 */ /* 0x000fea0003800000 */
.L_x_4220:
[----:B------:R0:W5:Y:S02]  /*6610*/  LDG.E R22, desc[UR36][R2.64] ;  /* 0x0000002402167981 */ /* 0x000164000c1e1900 */
.L_x_4197:
[----:B--2---:R-:W2:Y:S01]  /*6620*/  LDC.U8 R4, c[0x0][0x493] ;  /* 0x000124c0ff047b82 */ /* 0x004ea20000000000 */
[----:B------:R-:W-:Y:S02]  /*6630*/  ULDC.64 UR4, c[0x0][0x488] ;  /* 0x0001220000047ab9 */ /* 0x000fe40000000a00 */
[----:B0-----:R-:W-:-:S05]  /*6640*/  IADD3 R2, P0, R18, UR4, RZ ;  /* 0x0000000412027c10 */ /* 0x001fca000ff1e0ff */
[----:B------:R-:W-:Y:S01]  /*6650*/  IMAD.X R3, RZ, RZ, UR5, P0 ;  /* 0x00000005ff037e24 */ /* 0x000fe200080e06ff */
        /* <DEDUP_REMOVED lines=13> */
.L_x_4228:
[----:B------:R0:W5:Y:S01]  /*6730*/  LDG.E.U8 R18, desc[UR36][R2.64] ;  /* 0x0000002402127981 */ /* 0x000162000c1e1100 */
[----:B------:R-:W-:Y:S05]  /*6740*/  BRA `(.L_x_4230) ;  /* 0x0000000c00347947 */ /* 0x000fea0003800000 */
.L_x_4227:
        /* <DEDUP_REMOVED lines=8> */
.L_x_4232:
[----:B------:R0:W5:Y:S01]  /*67d0*/  LDG.E R18, desc[UR36][R2.64] ;  /* 0x0000002402127981 */ /* 0x000162000c1e1900 */
[----:B------:R-:W-:Y:S05]  /*67e0*/  BRA `(.L_x_4230) ;  /* 0x0000000c000c7947 */ /* 0x000fea0003800000 */
.L_x_4231:
[----:B------:R0:W5:Y:S01]  /*67f0*/  LDG.E.S16 R18, desc[UR36][R2.64] ;  /* 0x0000002402127981 */ /* 0x000162000c1e1700 */
[----:B------:R-:W-:Y:S05]  /*6800*/  BRA `(.L_x_4230) ;  /* 0x0000000c00047947 */ /* 0x000fea0003800000 */
.L_x_4226:
        /* <DEDUP_REMOVED lines=9> */
.L_x_4234:
[----:B------:R-:W2:Y:S02]  /*68a0*/  LDG.E.U16 R2, desc[UR36][R2.64] ;  /* 0x0000002402027981 */ /* 0x000ea4000c1e1500 */
[----:B--2---:R-:W-:-:S06]  /*68b0*/  HADD2.F32 R18, -RZ, R2.H0_H0 ;  /* 0x20000002ff127230 */ /* 0x004fcc0000004100 */
[----:B------:R-:W0:Y:S01]  /*68c0*/  F2I.FTZ.TRUNC.NTZ R18, R18 ;  /* 0x0000001200127305 */ /* 0x000e22000021f100 */
[----:B------:R-:W-:Y:S05]  /*68d0*/  BRA `(.L_x_4230) ;  /* 0x0000000800d07947 */ /* 0x000fea0003800000 */
.L_x_4233:
        /* <DEDUP_REMOVED lines=9> */
.L_x_4236:
[----:B------:R-:W2:Y:S02]  /*6970*/  LDG.E.U16 R2, desc[UR36][R2.64] ;  /* 0x0000002402027981 */ /* 0x000ea4000c1e1500 */
[----:B--2---:R-:W-:-:S06]  /*6980*/  HADD2.F32 R18, -RZ, R2.H0_H0 ;  /* 0x20000002ff127230 */ /* 0x004fcc0000004100 */
[----:B------:R-:W0:Y:S01]  /*6990*/  F2I.FTZ.TRUNC.NTZ R18, R18 ;  /* 0x0000001200127305 */ /* 0x000e22000021f100 */
[----:B------:R-:W-:Y:S05]  /*69a0*/  BRA `(.L_x_4230) ;  /* 0x00000008009c7947 */ /* 0x000fea0003800000 */
.L_x_4235:
[----:B------:R-:W2:Y:S02]  /*69b0*/  LDG.E.64 R2, desc[UR36][R2.64] ;  /* 0x0000002402027981 */ /* 0x000ea4000c1e1b00 */
[----:B--2---:R0:W2:Y:S01]  /*69c0*/  F2I.F64.TRUNC R18, R2 ;  /* 0x0000000200127311 */ /* 0x0040a2000030d100 */
[----:B------:R-:W-:Y:S05]  /*69d0*/  BRA `(.L_x_4230) ;  /* 0x0000000800907947 */ /* 0x000fea0003800000 */
.L_x_4225:
        /* <DEDUP_REMOVED lines=12> */
.L_x_4239:
[----:B------:R-:W2:Y:S02]  /*6aa0*/  LDG.E.64 R2, desc[UR36][R2.64] ;  /* 0x0000002402027981 */ /* 0x000ea4000c1e1b00 */
[----:B--2---:R0:W2:Y:S01]  /*6ab0*/  F2I.F64.TRUNC R18, R2 ;  /* 0x0000000200127311 */ /* 0x0040a2000030d100 */
[----:B------:R-:W-:Y:S05]  /*6ac0*/  BRA `(.L_x_4230) ;  /* 0x0000000800547947 */ /* 0x000fea0003800000 */
.L_x_4238:
        /* <DEDUP_REMOVED lines=10> */
[----:B----4-:R-:W0:Y:S01]  /*6b70*/  FLO.U32 R5, R4 ;  /* 0x0000000400057300 */ /* 0x010e2200000e0000 */
        /* <DEDUP_REMOVED lines=14> */
[----:B------:R0:W2:Y:S01]  /*6c60*/  F2I.FTZ.TRUNC.NTZ R18, R5 ;  /* 0x0000000500127305 */ /* 0x0000a2000021f100 */
[----:B------:R-:W-:Y:S05]  /*6c70*/  BRA `(.L_x_4230) ;  /* 0x0000000400e87947 */ /* 0x000fea0003800000 */
.L_x_4241:
[----:B------:R-:W2:Y:S02]  /*6c80*/  LDG.E.U8 R2, desc[UR36][R2.64] ;  /* 0x0000002402027981 */ /* 0x000ea4000c1e1100 */
[C---:B--2---:R-:W-:Y:S02]  /*6c90*/  IMAD.SHL.U32 R0, R2.reuse, 0x2000000, RZ ;  /* 0x0200000002007824 */ /* 0x044fe400078e00ff */
[----:B----4-:R-:W-:-:S03]  /*6ca0*/  IMAD.SHL.U32 R5, R2, 0x1000000, RZ ;  /* 0x0100000002057824 */ /* 0x010fc600078e00ff */
        /* <DEDUP_REMOVED lines=9> */
[----:B------:R0:W2:Y:S01]  /*6d40*/  F2I.FTZ.TRUNC.NTZ R18, R4 ;  /* 0x0000000400127305 */ /* 0x0000a2000021f100 */
[----:B------:R-:W-:Y:S05]  /*6d50*/  BRA `(.L_x_4230) ;  /* 0x0000000400b07947 */ /* 0x000fea0003800000 */
.L_x_4240:
[----:B------:R-:W2:Y:S02]  /*6d60*/  LDG.E.U16 R18, desc[UR36][R2.64] ;  /* 0x0000002402127981 */ /* 0x000ea4000c1e1500 */
[----:B--2---:R-:W-:-:S06]  /*6d70*/  IMAD.U32 R18, R18, 0x10000, RZ ;  /* 0x0001000012127824 */ /* 0x004fcc00078e00ff */
[----:B------:R-:W0:Y:S01]  /*6d80*/  F2I.FTZ.TRUNC.NTZ R18, R18 ;  /* 0x0000001200127305 */ /* 0x000e22000021f100 */
[----:B------:R-:W-:Y:S05]  /*6d90*/  BRA `(.L_x_4230) ;  /* 0x0000000400a07947 */ /* 0x000fea0003800000 */
.L_x_4237:
        /* <DEDUP_REMOVED lines=10> */
.L_x_4244:
        /* <DEDUP_REMOVED lines=18> */
[----:B----4-:R-:W-:-:S05]  /*6f60*/  VIADD R5, R3, 0xffffffe4 ;  /* 0xffffffe403057836 */ /* 0x010fca0000000000 */
[----:B------:R-:W-:-:S04]  /*6f70*/  SHF.L.U32 R5, R2, R5, RZ ;  /* 0x0000000502057219 */ /* 0x000fc800000006ff */
[----:B------:R-:W-:-:S07]  /*6f80*/  LOP3.LUT R2, R5, 0x7, RZ, 0xc0, !PT ;  /* 0x0000000705027812 */ /* 0x000fce00078ec0ff */
.L_x_4248:
[----:B------:R-:W-:Y:S05]  /*6f90*/  BSYNC B1 ;  /* 0x0000000000017941 */ /* 0x000fea0003800000 */
.L_x_4247:
[----:B------:R-:W-:Y:S01]  /*6fa0*/  IMAD.SHL.U32 R2, R2, 0x100000, RZ ;  /* 0x0010000002027824 */ /* 0x000fe200078e00ff */
[----:B------:R-:W-:-:S04]  /*6fb0*/  LEA R3, R0, 0x3b800000, 0x17 ;  /* 0x3b80000000037811 */ /* 0x000fc800078eb8ff */
[----:B------:R-:W-:-:S07]  /*6fc0*/  LOP3.LUT R18, R3, R2, R18, 0xfe, !PT ;  /* 0x0000000203127212 */ /* 0x000fce00078efe12 */
.L_x_4246:
[----:B------:R-:W-:Y:S05]  /*6fd0*/  BSYNC B0 ;  /* 0x0000000000007941 */ /* 0x000fea0003800000 */
.L_x_4245:
[----:B------:R-:W0:Y:S01]  /*6fe0*/  F2I.FTZ.TRUNC.NTZ R18, R18 ;  /* 0x0000001200127305 */ /* 0x000e22000021f100 */
[----:B------:R-:W-:Y:S05]  /*6ff0*/  BRA `(.L_x_4230) ;  /* 0x0000000400087947 */ /* 0x000fea0003800000 */
.L_x_4243:
        /* <DEDUP_REMOVED lines=21> */
.L_x_4252:
[----:B------:R-:W-:Y:S05]  /*7150*/  BSYNC B1 ;  /* 0x0000000000017941 */ /* 0x000fea0003800000 */
.L_x_4251:
[----:B------:R-:W-:Y:S01]  /*7160*/  IMAD.SHL.U32 R2, R2, 0x200000, RZ ;  /* 0x0020000002027824 */ /* 0x000fe200078e00ff */
[----:B------:R-:W-:-:S04]  /*7170*/  LEA R3, R0, 0x37800000, 0x17 ;  /* 0x3780000000037811 */ /* 0x000fc800078eb8ff */
[----:B------:R-:W-:-:S07]  /*7180*/  LOP3.LUT R18, R3, R2, R18, 0xfe, !PT ;  /* 0x0000000203127212 */ /* 0x000fce00078efe12 */
.L_x_4250:
[----:B------:R-:W-:Y:S05]  /*7190*/  BSYNC B0 ;  /* 0x0000000000007941 */ /* 0x000fea0003800000 */
.L_x_4249:
[----:B------:R-:W0:Y:S01]  /*71a0*/  F2I.FTZ.TRUNC.NTZ R18, R18 ;  /* 0x0000001200127305 */ /* 0x000e22000021f100 */
[----:B------:R-:W-:Y:S05]  /*71b0*/  BRA `(.L_x_4230) ;  /* 0x0000000000987947 */ /* 0x000fea0003800000 */
.L_x_4242:
        /* <DEDUP_REMOVED lines=14> */
.L_x_4256:
[----:B------:R-:W-:Y:S05]  /*72a0*/  BSYNC B0 ;  /* 0x0000000000007941 */ /* 0x000fea0003800000 */
.L_x_4255:
[----:B------:R-:W0:Y:S01]  /*72b0*/  F2I.FTZ.TRUNC.NTZ R18, R18 ;  /* 0x0000001200127305 */ /* 0x000e22000021f100 */
[----:B------:R-:W-:Y:S05]  /*72c0*/  BRA `(.L_x_4230) ;  /* 0x0000000000547947 */ /* 0x000fea0003800000 */
.L_x_4229:
[----:B------:R-:W-:Y:S01]  /*72d0*/  MOV R2, 0x0 ;  /* 0x0000000000027802 */ /* 0x000fe20000000f00 */
[----:B------:R-:W-:Y:S01]  /*72e0*/  ULDC.64 UR4, c[0x4][0x138] ;  /* 0x01004e0000047ab9 */ /* 0x000fe20000000a00 */
[----:B------:R-:W-:Y:S01]  /*72f0*/  ULDC.64 UR6, c[0x4][0x28] ;  /* 0x01000a0000067ab9 */ /* 0x000fe20000000a00 */
[----:B------:R-:W-:Y:S02]  /*7300*/  IMAD.U32 R4, RZ, RZ, UR4 ;  /* 0x00000004ff047e24 */ /* 0x000fe4000f8e00ff */
[----:B----4-:R-:W-:Y:S01]  /*7310*/  IMAD.U32 R5, RZ, RZ, UR5 ;  /* 0x00000005ff057e24 */ /* 0x010fe2000f8e00ff */
        /* <DEDUP_REMOVED lines=11> */
[----:B01-3-5:R-:W-:Y:S05]  /*73d0*/  CALL.ABS.NOINC R2 ;  /* 0x0000000002007343 */ /* 0x02bfea0003c00000 */
.L_x_4257:
[----:B------:R-:W-:Y:S05]  /*73e0*/  BRA `(.L_x_4230) ;  /* 0x00000000000c7947 */ /* 0x000fea0003800000 */
.L_x_4254:
[----:B------:R0:W5:Y:S01]  /*73f0*/  LDG.E R18, desc[UR36][R2.64] ;  /* 0x0000002402127981 */ /* 0x000162000c1e1900 */
[----:B------:R-:W-:Y:S05]  /*7400*/  BRA `(.L_x_4230) ;  /* 0x0000000000047947 */ /* 0x000fea0003800000 */
.L_x_4253:
[----:B------:R0:W5:Y:S02]  /*7410*/  LDG.E R18, desc[UR36][R2.64] ;  /* 0x0000002402127981 */ /* 0x000164000c1e1900 */
.L_x_4230:
[----:B0-----:R-:W0:Y:S01]  /*7420*/  LDC.U8 R4, c[0x0][0x491] ;  /* 0x00012440ff047b82 */ /* 0x001e220000000000 */
[----:B--2--5:R-:W-:-:S04]  /*7430*/  VIMNMX.U32 R3, R18, 0x1f, PT ;  /* 0x0000001f12037848 */ /* 0x024fc80003fe0000 */
[----:B-1-3--:R-:W-:Y:S02]  /*7440*/  SHF.R.S32.HI R2, RZ, R3, R22 ;  /* 0x00000003ff027219 */ /* 0x00afe40000011416 */
        /* <DEDUP_REMOVED lines=13> */
.L_x_4261:
[----:B------:R0:W-:Y:S01]  /*7520*/  STG.E.U8 desc[UR36][R16.64], R2 ;  /* 0x0000000210007986 */ /* 0x0001e2000c101124 */
[----:B------:R-:W-:Y:S05]  /*7530*/  BRA `(.L_x_4263) ;  /* 0x0000000c00507947 */ /* 0x000fea0003800000 */
.L_x_4260:
        /* <DEDUP_REMOVED lines=9> */
.L_x_4265:
[----:B------:R3:W-:Y:S01]  /*75d0*/  STG.E desc[UR36][R16.64], R2 ;  /* 0x0000000210007986 */ /* 0x0007e2000c101924 */
[----:B------:R-:W-:Y:S05]  /*75e0*/  BRA `(.L_x_4263) ;  /* 0x0000000c00247947 */ /* 0x000fea0003800000 */
.L_x_4264:
[----:B------:R2:W-:Y:S01]  /*75f0*/  STG.E.U16 desc[UR36][R16.64], R2 ;  /* 0x0000000210007986 */ /* 0x0005e2000c101524 */
[----:B------:R-:W-:Y:S05]  /*7600*/  BRA `(.L_x_4263) ;  /* 0x0000000c001c7947 */ /* 0x000fea0003800000 */
.L_x_4259:
        /* <DEDUP_REMOVED lines=9> */
.L_x_4267:
[----:B------:R-:W-:-:S04]  /*76a0*/  I2FP.F32.S32 R0, R2 ;  /* 0x0000000200007245 */ /* 0x000fc80000201400 */
[----:B------:R-:W-:-:S05]  /*76b0*/  F2FP.F16.F32.PACK_AB R0, RZ, R0 ;  /* 0x00000000ff00723e */ /* 0x000fca00000000ff */
[----:B------:R0:W-:Y:S01]  /*76c0*/  STG.E.U16 desc[UR36][R16.64], R0 ;  /* 0x0000000010007986 */ /* 0x0001e2000c101524 */
[----:B------:R-:W-:Y:S05]  /*76d0*/  BRA `(.L_x_4263) ;  /* 0x0000000800e87947 */ /* 0x000fea0003800000 */
.L_x_4266:
        /* <DEDUP_REMOVED lines=10> */
.L_x_4269:
[----:B------:R-:W-:-:S04]  /*7780*/  I2FP.F32.S32 R2, R2 ;  /* 0x0000000200027245 */ /* 0x000fc80000201400 */
[----:B------:R-:W-:-:S04]  /*7790*/  F2FP.F16.F32.PACK_AB R3, RZ, R2 ;  /* 0x00000002ff03723e */ /* 0x000fc800000000ff */
[----:B------:R-:W-:-:S05]  /*77a0*/  PRMT R3, R3, 0x5410, RZ ;  /* 0x0000541003037816 */ /* 0x000fca00000000ff */
[----:B------:R0:W-:Y:S01]  /*77b0*/  STG.E desc[UR36][R16.64], R3 ;  /* 0x0000000310007986 */ /* 0x0001e2000c101924 */
[----:B------:R-:W-:Y:S05]  /*77c0*/  BRA `(.L_x_4263) ;  /* 0x0000000800ac7947 */ /* 0x000fea0003800000 */
.L_x_4268:
[----:B------:R-:W0:Y:S02]  /*77d0*/  I2F.F64 R2, R2 ;  /* 0x0000000200027312 */ /* 0x000e240000201c00 */
[----:B0-----:R0:W-:Y:S01]  /*77e0*/  STG.E.64 desc[UR36][R16.64], R2 ;  /* 0x0000000210007986 */ /* 0x0011e2000c101b24 */
[----:B------:R-:W-:Y:S05]  /*77f0*/  BRA `(.L_x_4263) ;  /* 0x0000000800a07947 */ /* 0x000fea0003800000 */
.L_x_4258:
        /* <DEDUP_REMOVED lines=12> */
.L_x_4272:
[----:B----4-:R-:W0:Y:S01]  /*78c0*/  I2F.F64 R4, R2 ;  /* 0x0000000200047312 */ /* 0x010e220000201c00 */
[----:B------:R-:W-:-:S05]  /*78d0*/  CS2R R6, SRZ ;  /* 0x0000000000067805 */ /* 0x000fca000001ff00 */
[----:B0-----:R0:W-:Y:S01]  /*78e0*/  STG.E.128 desc[UR36][R16.64], R4 ;  /* 0x0000000410007986 */ /* 0x0011e2000c101d24 */
[----:B------:R-:W-:Y:S05]  /*78f0*/  BRA `(.L_x_4263) ;  /* 0x0000000800607947 */ /* 0x000fea0003800000 */
.L_x_4271:
[----:B------:R-:W-:-:S13]  /*7900*/  ISETP.NE.AND P0, PT, R0, 0xf, PT ;  /* 0x0000000f0000780c */ /* 0x000fda0003f05270 */
[----:B------:R-:W-:Y:S05]  /*7910*/  @!P0 BRA `(.L_x_4273) ;  /* 0x0000000000b48947 */ /* 0x000fea0003800000 */
[----:B------:R-:W-:-:S13]  /*7920*/  ISETP.NE.AND P0, PT, R0, 0x17, PT ;  /* 0x000000170000780c */ /* 0x000fda0003f05270 */
[----:B------:R-:W-:Y:S05]  /*7930*/  @!P0 BRA `(.L_x_4274) ;  /* 0x0000000000548947 */ /* 0x000fea0003800000 */
[----:B------:R-:W-:-:S13]  /*7940*/  ISETP.NE.AND P0, PT, R0, 0x18, PT ;  /* 0x000000180000780c */ /* 0x000fda0003f05270 */
[----:B------:R-:W-:Y:S05]  /*7950*/  @P0 BRA `(.L_x_4262) ;  /* 0x0000000400f40947 */ /* 0x000fea0003800000 */
[----:B----4-:R-:W-:Y:S01]  /*7960*/  I2FP.F32.S32 R5, R2 ;  /* 0x0000000200057245 */ /* 0x010fe20000201400 */
        /* <DEDUP_REMOVED lines=14> */
.L_x_4276:
[----:B------:R-:W-:Y:S05]  /*7a50*/  BSYNC B0 ;  /* 0x0000000000007941 */ /* 0x000fea0003800000 */
.L_x_4275:
[----:B------:R-:W-:-:S05]  /*7a60*/  LOP3.LUT R3, R0, R3, RZ, 0xfc, !PT ;  /* 0x0000000300037212 */ /* 0x000fca00078efcff */
[----:B------:R0:W-:Y:S01]  /*7a70*/  STG.E.U8 desc[UR36][R16.64], R3 ;  /* 0x0000000310007986 */ /* 0x0001e2000c101124 */
[----:B------:R-:W-:Y:S05]  /*7a80*/  BRA `(.L_x_4263) ;  /* 0x0000000400fc7947 */ /* 0x000fea0003800000 */
.L_x_4274:
        /* <DEDUP_REMOVED lines=13> */
.L_x_4278:
[----:B------:R-:W-:Y:S01]  /*7b60*/  IMAD.MOV.U32 R0, RZ, RZ, 0x7f ;  /* 0x0000007fff007424 */ /* 0x000fe200078e00ff */
[----:B------:R-:W-:-:S04]  /*7b70*/  ISETP.GT.U32.AND P0, PT, R2, 0x7f800000, PT ;  /* 0x7f8000000200780c */ /* 0x000fc80003f04070 */
[----:B------:R-:W-:-:S09]  /*7b80*/  SEL R0, R0, 0x7c, P0 ;  /* 0x0000007c00007807 */ /* 0x000fd20000000000 */
.L_x_4279:
[----:B------:R-:W-:Y:S05]  /*7b90*/  BSYNC B0 ;  /* 0x0000000000007941 */ /* 0x000fea0003800000 */
.L_x_4277:
[----:B------:R-:W-:-:S04]  /*7ba0*/  LOP3.LUT R2, R3, 0x80000000, RZ, 0xc0, !PT ;  /* 0x8000000003027812 */ /* 0x000fc800078ec0ff */
[----:B------:R-:W-:-:S04]  /*7bb0*/  SHF.R.U32.HI R3, RZ, 0x18, R2 ;  /* 0x00000018ff037819 */ /* 0x000fc80000011602 */
[----:B------:R-:W-:-:S05]  /*7bc0*/  LOP3.LUT R3, R0, R3, RZ, 0xfc, !PT ;  /* 0x0000000300037212 */ /* 0x000fca00078efcff */
[----:B------:R0:W-:Y:S01]  /*7bd0*/  STG.E.U8 desc[UR36][R16.64], R3 ;  /* 0x0000000310007986 */ /* 0x0001e2000c101124 */
[----:B------:R-:W-:Y:S05]  /*7be0*/  BRA `(.L_x_4263) ;  /* 0x0000000400a47947 */ /* 0x000fea0003800000 */
.L_x_4273:
[----:B------:R-:W-:-:S04]  /*7bf0*/  I2FP.F32.S32 R0, R2 ;  /* 0x0000000200007245 */ /* 0x000fc80000201400 */
[----:B------:R-:W-:-:S05]  /*7c00*/  F2FP.BF16.F32.PACK_AB R0, RZ, R0 ;  /* 0x00000000ff00723e */ /* 0x000fca00000010ff */
[----:B------:R0:W-:Y:S01]  /*7c10*/  STG.E.U16 desc[UR36][R16.64], R0 ;  /* 0x0000000010007986 */ /* 0x0001e2000c101524 */
[----:B------:R-:W-:Y:S05]  /*7c20*/  BRA `(.L_x_4263) ;  /* 0x0000000400947947 */ /* 0x000fea0003800000 */
.L_x_4270:
        /* <DEDUP_REMOVED lines=10> */
.L_x_4282:
        /* <DEDUP_REMOVED lines=17> */
.L_x_4285:
[----:B------:R-:W-:-:S04]  /*7de0*/  LOP3.LUT R2, R3, 0x80000000, RZ, 0xc0, !PT ;  /* 0x8000000003027812 */ /* 0x000fc800078ec0ff */
[----:B------:R-:W-:-:S04]  /*7df0*/  SHF.R.U32.HI R3, RZ, 0x18, R2 ;  /* 0x00000018ff037819 */ /* 0x000fc80000011602 */
[----:B------:R-:W-:-:S04]  /*7e00*/  LOP3.LUT R0, R0, R3, RZ, 0xfc, !PT ;  /* 0x0000000300007212 */ /* 0x000fc800078efcff */
[----:B------:R-:W-:-:S07]  /*7e10*/  PRMT R8, R0, 0x7610, R8 ;  /* 0x0000761000087816 */ /* 0x000fce0000000008 */
.L_x_4284:
[----:B------:R-:W-:Y:S05]  /*7e20*/  BSYNC B0 ;  /* 0x0000000000007941 */ /* 0x000fea0003800000 */
.L_x_4283:
[----:B------:R0:W-:Y:S01]  /*7e30*/  STG.E.U8 desc[UR36][R16.64], R8 ;  /* 0x0000000810007986 */ /* 0x0001e2000c101124 */
[----:B------:R-:W-:Y:S05]  /*7e40*/  BRA `(.L_x_4263) ;  /* 0x00000004000c7947 */ /* 0x000fea0003800000 */
.L_x_4281:
        /* <DEDUP_REMOVED lines=17> */
.L_x_4288:
[----:B------:R-:W-:-:S04]  /*7f60*/  LOP3.LUT R2, R3, 0x80000000, RZ, 0xc0, !PT ;  /* 0x8000000003027812 */ /* 0x000fc800078ec0ff */
[----:B------:R-:W-:-:S04]  /*7f70*/  SHF.R.U32.HI R3, RZ, 0x18, R2 ;  /* 0x00000018ff037819 */ /* 0x000fc80000011602 */
[----:B------:R-:W-:-:S04]  /*7f80*/  LOP3.LUT R0, R0, R3, RZ, 0xfc, !PT ;  /* 0x0000000300007212 */ /* 0x000fc800078efcff */
[----:B------:R-:W-:-:S07]  /*7f90*/  PRMT R8, R0, 0x7610, R8 ;  /* 0x0000761000087816 */ /* 0x000fce0000000008 */
.L_x_4287:
[----:B------:R-:W-:Y:S05]  /*7fa0*/  BSYNC B0 ;  /* 0x0000000000007941 */ /* 0x000fea0003800000 */
.L_x_4286:
[----:B------:R0:W-:Y:S01]  /*7fb0*/  STG.E.U8 desc[UR36][R16.64], R8 ;  /* 0x0000000810007986 */ /* 0x0001e2000c101124 */
[----:B------:R-:W-:Y:S05]  /*7fc0*/  BRA `(.L_x_4263) ;  /* 0x0000000000ac7947 */ /* 0x000fea0003800000 */
.L_x_4280:
        /* <DEDUP_REMOVED lines=22> */
.L_x_4262:
[----:B------:R-:W-:Y:S01]  /*8130*/  MOV R0, 0x0 ;  /* 0x0000000000007802 */ /* 0x000fe20000000f00 */
[----:B------:R-:W-:Y:S01]  /*8140*/  ULDC.64 UR4, c[0x4][0x138] ;  /* 0x01004e0000047ab9 */ /* 0x000fe20000000a00 */
[----:B------:R-:W-:Y:S01]  /*8150*/  ULDC.64 UR6, c[0x4][0x30] ;  /* 0x01000c0000067ab9 */ /* 0x000fe20000000a00 */
[----:B------:R-:W-:Y:S01]  /*8160*/  IMAD.U32 R4, RZ, RZ, UR4 ;  /* 0x00000004ff047e24 */ /* 0x000fe2000f8e00ff */
[----:B------:R0:W1:Y:S01]  /*8170*/  LDC.64 R2, c[0x4][R0] ;  /* 0x0100000000027b82 */ /* 0x0000620000000a00 */
[----:B----4-:R-:W-:Y:S01]  /*8180*/  IMAD.U32 R5, RZ, RZ, UR5 ;  /* 0x00000005ff057e24 */ /* 0x010fe2000f8e00ff */
        /* <DEDUP_REMOVED lines=10> */
.L_x_4291:
[----:B------:R-:W-:Y:S05]  /*8230*/  BRA `(.L_x_4263) ;  /* 0x0000000000107947 */ /* 0x000fea0003800000 */
.L_x_4290:
[----:B------:R-:W-:-:S05]  /*8240*/  SHF.R.S32.HI R3, RZ, 0x1f, R2 ;  /* 0x0000001fff037819 */ /* 0x000fca0000011402 */
[----:B------:R0:W-:Y:S01]  /*8250*/  STG.E.64 desc[UR36][R16.64], R2 ;  /* 0x0000000210007986 */ /* 0x0001e2000c101b24 */
[----:B------:R-:W-:Y:S05]  /*8260*/  BRA `(.L_x_4263) ;  /* 0x0000000000047947 */ /* 0x000fea0003800000 */
.L_x_4289:
[----:B------:R0:W-:Y:S02]  /*8270*/  STG.E desc[UR36][R16.64], R2 ;  /* 0x0000000210007986 */ /* 0x0001e4000c101924 */
.L_x_4263:
[----:B------:R-:W-:-:S07]  /*8280*/  VIADD R19, R19, 0x80 ;  /* 0x0000008013137836 */ /* 0x000fce0000000000 */
.L_x_4190:
[----:B------:R-:W-:Y:S05]  /*8290*/  BSYNC B6 ;  /* 0x0000000000067941 */ /* 0x000fea0003800000 */
.L_x_4189:
        /* <DEDUP_REMOVED lines=358> */
.L_x_4294:
        /* <DEDUP_REMOVED lines=20> */
.L_x_4298:
[----:B------:R0:W5:Y:S01]  /*9a40*/  LDG.E.U8 R22, desc[UR36][R2.64] ;  /* 0x0000002402167981 */ /* 0x000162000c1e1100 */
[----:B------:R-:W-:Y:S05]  /*9a50*/  BRA `(.L_x_4300) ;  /* 0x0000000c00347947 */ /* 0x000fea0003800000 */
.L_x_4297:
        /* <DEDUP_REMOVED lines=8> */
.L_x_4302:
[----:B------:R0:W5:Y:S01]  /*9ae0*/  LDG.E R22, desc[UR36][R2.64] ;  /* 0x0000002402167981 */ /* 0x000162000c1e1900 */
[----:B------:R-:W-:Y:S05]  /*9af0*/  BRA `(.L_x_4300) ;  /* 0x0000000c000c7947 */ /* 0x000fea0003800000 */
.L_x_4301:
[----:B------:R0:W5:Y:S01]  /*9b00*/  LDG.E.S16 R22, desc[UR36][R2.64] ;  /* 0x0000002402167981 */ /* 0x000162000c1e1700 */
[----:B------:R-:W-:Y:S05]  /*9b10*/  BRA `(.L_x_4300) ;  /* 0x0000000c00047947 */ /* 0x000fea0003800000 */
.L_x_4296:
        /* <DEDUP_REMOVED lines=9> */
.L_x_4304:
[----:B------:R-:W2:Y:S02]  /*9bb0*/  LDG.E.U16 R2, desc[UR36][R2.64] ;  /* 0x0000002402027981 */ /* 0x000ea4000c1e1500 */
[----:B--2---:R-:W-:-:S06]  /*9bc0*/  HADD2.F32 R22, -RZ, R2.H0_H0 ;  /* 0x20000002ff167230 */ /* 0x004fcc0000004100 */
[----:B------:R-:W2:Y:S01]  /*9bd0*/  F2I.FTZ.TRUNC.NTZ R22, R22 ;  /* 0x0000001600167305 */ /* 0x000ea2000021f100 */
[----:B------:R-:W-:Y:S05]  /*9be0*/  BRA `(.L_x_4300) ;  /* 0x0000000800d07947 */ /* 0x000fea0003800000 */
.L_x_4303:
        /* <DEDUP_REMOVED lines=9> */
.L_x_4306:
[----:B------:R-:W2:Y:S02]  /*9c80*/  LDG.E.U16 R2, desc[UR36][R2.64] ;  /* 0x0000002402027981 */ /* 0x000ea4000c1e1500 */
[----:B--2---:R-:W-:-:S06]  /*9c90*/  HADD2.F32 R22, -RZ, R2.H0_H0 ;  /* 0x20000002ff167230 */ /* 0x004fcc0000004100 */
[----:B------:R-:W0:Y:S01]  /*9ca0*/  F2I.FTZ.TRUNC.NTZ R22, R22 ;  /* 0x0000001600167305 */ /* 0x000e22000021f100 */
[----:B------:R-:W-:Y:S05]  /*9cb0*/  BRA `(.L_x_4300) ;  /* 0x00000008009c7947 */ /* 0x000fea0003800000 */
.L_x_4305:
[----:B------:R-:W2:Y:S02]  /*9cc0*/  LDG.E.64 R22, desc[UR36][R2.64] ;  /* 0x0000002402167981 */ /* 0x000ea4000c1e1b00 */
[----:B--2---:R3:W4:Y:S01]  /*9cd0*/  F2I.F64.TRUNC R22, R22 ;  /* 0x0000001600167311 */ /* 0x004722000030d100 */
[----:B------:R-:W-:Y:S05]  /*9ce0*/  BRA `(.L_x_4300) ;  /* 0x0000000800907947 */ /* 0x000fea0003800000 */
.L_x_4295:
        /* <DEDUP_REMOVED lines=12> */
.L_x_4309:
[----:B------:R-:W2:Y:S02]  /*9db0*/  LDG.E.64 R2, desc[UR36][R2.64] ;  /* 0x0000002402027981 */ /* 0x000ea4000c1e1b00 */
[----:B--2---:R0:W1:Y:S01]  /*9dc0*/  F2I.F64.TRUNC R22, R2 ;  /* 0x0000000200167311 */ /* 0x004062000030d100 */
[----:B------:R-:W-:Y:S05]  /*9dd0*/  BRA `(.L_x_4300) ;  /* 0x0000000800547947 */ /* 0x000fea0003800000 */
.L_x_4308:
        /* <DEDUP_REMOVED lines=27> */
.L_x_4311:
        /* <DEDUP_REMOVED lines=14> */
.L_x_4310:
[----:B------:R-:W2:Y:S02]  /*a070*/  LDG.E.U16 R22, desc[UR36][R2.64] ;  /* 0x0000002402167981 */ /* 0x000ea4000c1e1500 */
[----:B--2---:R-:W-:-:S06]  /*a080*/  IMAD.U32 R22, R22, 0x10000, RZ ;  /* 0x0001000016167824 */ /* 0x004fcc00078e00ff */
[----:B------:R-:W0:Y:S01]  /*a090*/  F2I.FTZ.TRUNC.NTZ R22, R22 ;  /* 0x0000001600167305 */ /* 0x000e22000021f100 */
[----:B------:R-:W-:Y:S05]  /*a0a0*/  BRA `(.L_x_4300) ;  /* 0x0000000400a07947 */ /* 0x000fea0003800000 */
.L_x_4307:
        /* <DEDUP_REMOVED lines=10> */
.L_x_4314:
        /* <DEDUP_REMOVED lines=21> */
.L_x_4318:
[----:B------:R-:W-:Y:S05]  /*a2a0*/  BSYNC B1 ;  /* 0x0000000000017941 */ /* 0x000fea0003800000 */
.L_x_4317:
[----:B------:R-:W-:Y:S01]  /*a2b0*/  IMAD.SHL.U32 R2, R2, 0x100000, RZ ;  /* 0x0010000002027824 */ /* 0x000fe200078e00ff */
[----:B------:R-:W-:-:S04]  /*a2c0*/  LEA R3, R0, 0x3b800000, 0x17 ;  /* 0x3b80000000037811 */ /* 0x000fc800078eb8ff */
[----:B------:R-:W-:-:S07]  /*a2d0*/  LOP3.LUT R22, R3, R2, R22, 0xfe, !PT ;  /* 0x0000000203167212 */ /* 0x000fce00078efe16 */
.L_x_4316:
[----:B------:R-:W-:Y:S05]  /*a2e0*/  BSYNC B0 ;  /* 0x0000000000007941 */ /* 0x000fea0003800000 */
.L_x_4315:
[----:B------:R-:W0:Y:S01]  /*a2f0*/  F2I.FTZ.TRUNC.NTZ R22, R22 ;  /* 0x0000001600167305 */ /* 0x000e22000021f100 */
[----:B------:R-:W-:Y:S05]  /*a300*/  BRA `(.L_x_4300) ;  /* 0x0000000400087947 */ /* 0x000fea0003800000 */
.L_x_4313:
        /* <DEDUP_REMOVED lines=21> */
.L_x_4322:
[----:B------:R-:W-:Y:S05]  /*a460*/  BSYNC B1 ;  /* 0x0000000000017941 */ /* 0x000fea0003800000 */
.L_x_4321:
[----:B------:R-:W-:Y:S01]  /*a470*/  IMAD.SHL.U32 R2, R2, 0x200000, RZ ;  /* 0x0020000002027824 */ /* 0x000fe200078e00ff */
[----:B------:R-:W-:-:S04]  /*a480*/  LEA R3, R0, 0x37800000, 0x17 ;  /* 0x3780000000037811 */ /* 0x000fc800078eb8ff */
[----:B------:R-:W-:-:S07]  /*a490*/  LOP3.LUT R22, R3, R2, R22, 0xfe, !PT ;  /* 0x0000000203167212 */ /* 0x000fce00078efe16 */
.L_x_4320:
[----:B------:R-:W-:Y:S05]  /*a4a0*/  BSYNC B0 ;  /* 0x0000000000007941 */ /* 0x000fea0003800000 */
.L_x_4319:
[----:B------:R-:W0:Y:S01]  /*a4b0*/  F2I.FTZ.TRUNC.NTZ R22, R22 ;  /* 0x0000001600167305 */ /* 0x000e22000021f100 */
[----:B------:R-:W-:Y:S05]  /*a4c0*/  BRA `(.L_x_4300) ;  /* 0x0000000000987947 */ /* 0x000fea0003800000 */
.L_x_4312:
        /* <DEDUP_REMOVED lines=14> */
.L_x_4326:
[----:B------:R-:W-:Y:S05]  /*a5b0*/  BSYNC B0 ;  /* 0x0000000000007941 */ /* 0x000fea0003800000 */
.L_x_4325:
[----:B------:R-:W0:Y:S01]  /*a5c0*/  F2I.FTZ.TRUNC.NTZ R22, R22 ;  /* 0x0000001600167305 */ /* 0x000e22000021f100 */
[----:B------:R-:W-:Y:S05]  /*a5d0*/  BRA `(.L_x_4300) ;  /* 0x0000000000547947 */ /* 0x000fea0003800000 */
.L_x_4299:
        /* <DEDUP_REMOVED lines=17> */
.L_x_4327:
[----:B------:R-:W-:Y:S05]  /*a6f0*/  BRA `(.L_x_4300) ;  /* 0x00000000000c7947 */ /* 0x000fea0003800000 */
.L_x_4324:
[----:B------:R0:W5:Y:S01]  /*a700*/  LDG.E R22, desc[UR36][R2.64] ;  /* 0x0000002402167981 */ /* 0x000162000c1e1900 */
[----:B------:R-:W-:Y:S05]  /*a710*/  BRA `(.L_x_4300) ;  /* 0x0000000000047947 */ /* 0x000fea0003800000 */
.L_x_4323:
[----:B------:R0:W5:Y:S02]  /*a720*/  LDG.E R22, desc[UR36][R2.64] ;  /* 0x0000002402167981 */ /* 0x000164000c1e1900 */
.L_x_4300:
        /* <DEDUP_REMOVED lines=17> */
.L_x_4331:
[----:B------:R0:W5:Y:S01]  /*a840*/  LDG.E.U8 R18, desc[UR36][R2.64] ;  /* 0x0000002402127981 */ /* 0x000162000c1e1100 */
[----:B------:R-:W-:Y:S05]  /*a850*/  BRA `(.L_x_4333) ;  /* 0x0000000c00347947 */ /* 0x000fea0003800000 */
.L_x_4330:
        /* <DEDUP_REMOVED lines=8> */
.L_x_4335:
[----:B------:R0:W5:Y:S01]  /*a8e0*/  LDG.E R18, desc[UR36][R2.64] ;  /* 0x0000002402127981 */ /* 0x000162000c1e1900 */
[----:B------:R-:W-:Y:S05]  /*a8f0*/  BRA `(.L_x_4333) ;  /* 0x0000000c000c7947 */ /* 0x000fea0003800000 */
.L_x_4334:
[----:B------:R0:W5:Y:S01]  /*a900*/  LDG.E.S16 R18, desc[UR36][R2.64] ;  /* 0x0000002402127981 */ /* 0x000162000c1e1700 */
[----:B------:R-:W-:Y:S05]  /*a910*/  BRA `(.L_x_4333) ;  /* 0x0000000c00047947 */ /* 0x000fea0003800000 */
.L_x_4329:
[----:B------:R-:W-:-:S13]  /*a920*/  ISETP.GT.AND P0, PT, R0, 0x6, PT ;  /* 0x000000060000780c */ /* 0x000fda0003f04270 */
[----:B------:R-:W-:Y:S05]  /*a930*/  @P0 BRA `(.L_x_4336) ;  /* 0x00000000002c0947 */ /* 0x000fea0003800000 */
[----:B------:R-:W-:-:S13]  /*a940*/  ISETP.NE.AND P0, PT, R0, 0x5, PT ;  /* 0x000000050000780c */ /* 0x000fda0003f05270 */
[----:B------:R-:W-:Y:S05]  /*a950*/  @!P0 BRA `(.L_x_4337) ;  /* 0x0000000000148947 */ /* 0x000fea0003800000 */
[----:B------:R-:W-:-:S13]  /*a960*/  ISETP.NE.AND P0, PT, R0, 0x6, PT ;  /* 0x000000060000780c */ /* 0x000fda0003f05270 */
[----:B------:R-:W-:Y:S05]  /*a970*/  @P0 BRA `(.L_x_4332) ;  /* 0x0000000800980947 */ /* 0x000fea0003800000 */
[----:B------:R-:W2:Y:S02]  /*a980*/  LDG.E R2, desc[UR36][R2.64] ;  /* 0x0000002402027981 */ /* 0x000ea4000c1e1900 */
[----:B--2---:R2:W0:Y:S01]  /*a990*/  F2I.FTZ.TRUNC.NTZ R18, R2 ;  /* 0x0000000200127305 */ /* 0x004422000021f100 */
[----:B------:R-:W-:Y:S05]  /*a9a0*/  BRA `(.L_x_4333) ;  /* 0x0000000800e07947 */ /* 0x000fea0003800000 */
.L_x_4337:
[----:B------:R-:W2:Y:S02]  /*a9b0*/  LDG.E.U16 R2, desc[UR36][R2.64] ;  /* 0x0000002402027981 */ /* 0x000ea4000c1e1500 */
[----:B--2---:R-:W-:-:S06]  /*a9c0*/  HADD2.F32 R18, -RZ, R2.H0_H0 ;  /* 0x20000002ff127230 */ /* 0x004fcc0000004100 */
[----:B------:R-:W0:Y:S01]  /*a9d0*/  F2I.FTZ.TRUNC.NTZ R18, R18 ;  /* 0x0000001200127305 */ /* 0x000e22000021f100 */
[----:B------:R-:W-:Y:S05]  /*a9e0*/  BRA `(.L_x_4333) ;  /* 0x0000000800d07947 */ /* 0x000fea0003800000 */
.L_x_4336:
        /* <DEDUP_REMOVED lines=9> */
.L_x_4339:
[----:B------:R-:W2:Y:S02]  /*aa80*/  LDG.E.U16 R2, desc[UR36][R2.64] ;  /* 0x0000002402027981 */ /* 0x000ea4000c1e1500 */
[----:B--2---:R-:W-:-:S06]  /*aa90*/  HADD2.F32 R18, -RZ, R2.H0_H0 ;  /* 0x20000002ff127230 */ /* 0x004fcc0000004100 */
[----:B------:R-:W0:Y:S01]  /*aaa0*/  F2I.FTZ.TRUNC.NTZ R18, R18 ;  /* 0x0000001200127305 */ /* 0x000e22000021f100 */
[----:B------:R-:W-:Y:S05]  /*aab0*/  BRA `(.L_x_4333) ;  /* 0x00000008009c7947 */ /* 0x000fea0003800000 */
.L_x_4338:
[----:B------:R-:W2:Y:S02]  /*aac0*/  LDG.E.64 R2, desc[UR36][R2.64] ;  /* 0x0000002402027981 */ /* 0x000ea4000c1e1b00 */
[----:B--2---:R0:W2:Y:S01]  /*aad0*/  F2I.F64.TRUNC R18, R2 ;  /* 0x0000000200127311 */ /* 0x0040a2000030d100 */
[----:B------:R-:W-:Y:S05]  /*aae0*/  BRA `(.L_x_4333) ;  /* 0x0000000800907947 */ /* 0x000fea0003800000 */
.L_x_4328:
        /* <DEDUP_REMOVED lines=12> */
.L_x_4342:
[----:B------:R-:W2:Y:S02]  /*abb0*/  LDG.E.64 R2, desc[UR36][R2.64] ;  /* 0x0000002402027981 */ /* 0x000ea4000c1e1b00 */
[----:B--2---:R0:W2:Y:S01]  /*abc0*/  F2I.F64.TRUNC R18, R2 ;  /* 0x0000000200127311 */ /* 0x0040a2000030d100 */
[----:B------:R-:W-:Y:S05]  /*abd0*/  BRA `(.L_x_4333) ;  /* 0x0000000800547947 */ /* 0x000fea0003800000 */
.L_x_4341:
        /* <DEDUP_REMOVED lines=27> */
.L_x_4344:
        /* <DEDUP_REMOVED lines=14> */
.L_x_4343:
[----:B------:R-:W2:Y:S02]  /*ae70*/  LDG.E.U16 R18, desc[UR36][R2.64] ;  /* 0x0000002402127981 */ /* 0x000ea4000c1e1500 */
[----:B--2---:R-:W-:-:S06]  /*ae80*/  IMAD.U32 R18, R18, 0x10000, RZ ;  /* 0x0001000012127824 */ /* 0x004fcc00078e00ff */
[----:B------:R-:W0:Y:S01]  /*ae90*/  F2I.FTZ.TRUNC.NTZ R18, R18 ;  /* 0x0000001200127305 */ /* 0x000e22000021f100 */
[----:B------:R-:W-:Y:S05]  /*aea0*/  BRA `(.L_x_4333) ;  /* 0x0000000400a07947 */ /* 0x000fea0003800000 */
.L_x_4340:
        /* <DEDUP_REMOVED lines=10> */
.L_x_4347:
        /* <DEDUP_REMOVED lines=21> */
.L_x_4351:
[----:B------:R-:W-:Y:S05]  /*b0a0*/  BSYNC B1 ;  /* 0x0000000000017941 */ /* 0x000fea0003800000 */
.L_x_4350:
[----:B------:R-:W-:Y:S01]  /*b0b0*/  IMAD.SHL.U32 R2, R2, 0x100000, RZ ;  /* 0x0010000002027824 */ /* 0x000fe200078e00ff */
[----:B------:R-:W-:-:S04]  /*b0c0*/  LEA R3, R0, 0x3b800000, 0x17 ;  /* 0x3b80000000037811 */ /* 0x000fc800078eb8ff */
[----:B------:R-:W-:-:S07]  /*b0d0*/  LOP3.LUT R18, R3, R2, R18, 0xfe, !PT ;  /* 0x0000000203127212 */ /* 0x000fce00078efe12 */
.L_x_4349:
[----:B------:R-:W-:Y:S05]  /*b0e0*/  BSYNC B0 ;  /* 0x0000000000007941 */ /* 0x000fea0003800000 */
.L_x_4348:
[----:B------:R-:W0:Y:S01]  /*b0f0*/  F2I.FTZ.TRUNC.NTZ R18, R18 ;  /* 0x0000001200127305 */ /* 0x000e22000021f100 */
[----:B------:R-:W-:Y:S05]  /*b100*/  BRA `(.L_x_4333) ;  /* 0x0000000400087947 */ /* 0x000fea0003800000 */
.L_x_4346:
        /* <DEDUP_REMOVED lines=21> */
.L_x_4355:
[----:B------:R-:W-:Y:S05]  /*b260*/  BSYNC B1 ;  /* 0x0000000000017941 */ /* 0x000fea0003800000 */
.L_x_4354:
[----:B------:R-:W-:Y:S01]  /*b270*/  IMAD.SHL.U32 R2, R2, 0x200000, RZ ;  /* 0x0020000002027824 */ /* 0x000fe200078e00ff */
[----:B------:R-:W-:-:S04]  /*b280*/  LEA R3, R0, 0x37800000, 0x17 ;  /* 0x3780000000037811 */ /* 0x000fc800078eb8ff */
[----:B------:R-:W-:-:S07]  /*b290*/  LOP3.LUT R18, R3, R2, R18, 0xfe, !PT ;  /* 0x0000000203127212 */ /* 0x000fce00078efe12 */
.L_x_4353:
[----:B------:R-:W-:Y:S05]  /*b2a0*/  BSYNC B0 ;  /* 0x0000000000007941 */ /* 0x000fea0003800000 */
.L_x_4352:
[----:B------:R-:W0:Y:S01]  /*b2b0*/  F2I.FTZ.TRUNC.NTZ R18, R18 ;  /* 0x0000001200127305 */ /* 0x000e22000021f100 */
[----:B------:R-:W-:Y:S05]  /*b2c0*/  BRA `(.L_x_4333) ;  /* 0x0000000000987947 */ /* 0x000fea0003800000 */
.L_x_4345:
        /* <DEDUP_REMOVED lines=14> */
.L_x_4359:
[----:B------:R-:W-:Y:S05]  /*b3b0*/  BSYNC B0 ;  /* 0x0000000000007941 */ /* 0x000fea0003800000 */
.L_x_4358:
[----:B------:R-:W0:Y:S01]  /*b3c0*/  F2I.FTZ.TRUNC.NTZ R18, R18 ;  /* 0x0000001200127305 */ /* 0x000e22000021f100 */
[----:B------:R-:W-:Y:S05]  /*b3d0*/  BRA `(.L_x_4333) ;  /* 0x0000000000547947 */ /* 0x000fea0003800000 */
.L_x_4332:
        /* <DEDUP_REMOVED lines=16> */
[----:B012345:R-:W-:Y:S05]  /*b4e0*/  CALL.ABS.NOINC R2 ;  /* 0x0000000002007343 */ /* 0x03ffea0003c00000 */
.L_x_4360:
[----:B------:R-:W-:Y:S05]  /*b4f0*/  BRA `(.L_x_4333) ;  /* 0x00000000000c7947 */ /* 0x000fea0003800000 */
.L_x_4357:
[----:B------:R0:W5:Y:S01]  /*b500*/  LDG.E R18, desc[UR36][R2.64] ;  /* 0x0000002402127981 */ /* 0x000162000c1e1900 */
[----:B------:R-:W-:Y:S05]  /*b510*/  BRA `(.L_x_4333) ;  /* 0x0000000000047947 */ /* 0x000fea0003800000 */
.L_x_4356:
[----:B------:R0:W5:Y:S02]  /*b520*/  LDG.E R18, desc[UR36][R2.64] ;  /* 0x0000002402127981 */ /* 0x000164000c1e1900 */
.L_x_4333:
[----:B0-----:R-:W0:Y:S01]  /*b530*/  LDC.U8 R4, c[0x0][0x491] ;  /* 0x00012440ff047b82 */ /* 0x001e220000000000 */
[----:B--2--5:R-:W-:-:S04]  /*b540*/  VIMNMX.U32 R3, R18, 0x1f, PT ;  /* 0x0000001f12037848 */ /* 0x024fc80003fe0000 */
[----:B-1--4-:R-:W-:Y:S02]  /*b550*/  SHF.R.S32.HI R2, RZ, R3, R22 ;  /* 0x00000003ff027219 */ /* 0x012fe40000011416 */
        /* <DEDUP_REMOVED lines=13> */
.L_x_4364:
[----:B------:R0:W-:Y:S01]  /*b630*/  STG.E.U8 desc[UR36][R16.64], R2 ;  /* 0x0000000210007986 */ /* 0x0001e2000c101124 */
[----:B------:R-:W-:Y:S05]  /*b640*/  BRA `(.L_x_4366) ;  /* 0x0000000c00507947 */ /* 0x000fea0003800000 */
.L_x_4363:
        /* <DEDUP_REMOVED lines=9> */
.L_x_4368:
[----:B------:R0:W-:Y:S01]  /*b6e0*/  STG.E desc[UR36][R16.64], R2 ;  /* 0x0000000210007986 */ /* 0x0001e2000c101924 */
[----:B------:R-:W-:Y:S05]  /*b6f0*/  BRA `(.L_x_4366) ;  /* 0x0000000c00247947 */ /* 0x000fea0003800000 */
.L_x_4367:
[----:B------:R0:W-:Y:S01]  /*b700*/  STG.E.U16 desc[UR36][R16.64], R2 ;  /* 0x0000000210007986 */ /* 0x0001e2000c101524 */
[----:B------:R-:W-:Y:S05]  /*b710*/  BRA `(.L_x_4366) ;  /* 0x0000000c001c7947 */ /* 0x000fea0003800000 */
.L_x_4362:
        /* <DEDUP_REMOVED lines=9> */
.L_x_4370:
[----:B------:R-:W-:-:S04]  /*b7b0*/  I2FP.F32.S32 R0, R2 ;  /* 0x0000000200007245 */ /* 0x000fc80000201400 */
[----:B------:R-:W-:-:S05]  /*b7c0*/  F2FP.F16.F32.PACK_AB R0, RZ, R0 ;  /* 0x00000000ff00723e */ /* 0x000fca00000000ff */
[----:B------:R0:W-:Y:S01]  /*b7d0*/  STG.E.U16 desc[UR36][R16.64], R0 ;  /* 0x0000000010007986 */ /* 0x0001e2000c101524 */
[----:B------:R-:W-:Y:S05]  /*b7e0*/  BRA `(.L_x_4366) ;  /* 0x0000000800e87947 */ /* 0x000fea0003800000 */
.L_x_4369:
        /* <DEDUP_REMOVED lines=10> */
.L_x_4372:
[----:B------:R-:W-:-:S04]  /*b890*/  I2FP.F32.S32 R2, R2 ;  /* 0x0000000200027245 */ /* 0x000fc80000201400 */
[----:B------:R-:W-:-:S04]  /*b8a0*/  F2FP.F16.F32.PACK_AB R3, RZ, R2 ;  /* 0x00000002ff03723e */ /* 0x000fc800000000ff */
[----:B------:R-:W-:-:S05]  /*b8b0*/  PRMT R3, R3, 0x5410, RZ ;  /* 0x0000541003037816 */ /* 0x000fca00000000ff */
[----:B------:R0:W-:Y:S01]  /*b8c0*/  STG.E desc[UR36][R16.64], R3 ;  /* 0x0000000310007986 */ /* 0x0001e2000c101924 */
[----:B------:R-:W-:Y:S05]  /*b8d0*/  BRA `(.L_x_4366) ;  /* 0x0000000800ac7947 */ /* 0x000fea0003800000 */
.L_x_4371:
[----:B------:R-:W0:Y:S02]  /*b8e0*/  I2F.F64 R2, R2 ;  /* 0x0000000200027312 */ /* 0x000e240000201c00 */
[----:B0-----:R0:W-:Y:S01]  /*b8f0*/  STG.E.64 desc[UR36][R16.64], R2 ;  /* 0x0000000210007986 */ /* 0x0011e2000c101b24 */
[----:B------:R-:W-:Y:S05]  /*b900*/  BRA `(.L_x_4366) ;  /* 0x0000000800a07947 */ /* 0x000fea0003800000 */
.L_x_4361:
        /* <DEDUP_REMOVED lines=12> */
.L_x_4375:
[----:B------:R-:W0:Y:S01]  /*b9d0*/  I2F.F64 R4, R2 ;  /* 0x0000000200047312 */ /* 0x000e220000201c00 */
[----:B------:R-:W-:-:S05]  /*b9e0*/  CS2R R6, SRZ ;  /* 0x0000000000067805 */ /* 0x000fca000001ff00 */
[----:B0-----:R0:W-:Y:S01]  /*b9f0*/  STG.E.128 desc[UR36][R16.64], R4 ;  /* 0x0000000410007986 */ /* 0x0011e2000c101d24 */
[----:B------:R-:W-:Y:S05]  /*ba00*/  BRA `(.L_x_4366) ;  /* 0x0000000800607947 */ /* 0x000fea0003800000 */
.L_x_4374:
        /* <DEDUP_REMOVED lines=21> */
.L_x_4379:
[----:B------:R-:W-:Y:S05]  /*bb60*/  BSYNC B0 ;  /* 0x0000000000007941 */ /* 0x000fea0003800000 */
.L_x_4378:
[----:B------:R-:W-:-:S05]  /*bb70*/  LOP3.LUT R3, R0, R3, RZ, 0xfc, !PT ;  /* 0x0000000300037212 */ /* 0x000fca00078efcff */
[----:B------:R0:W-:Y:S01]  /*bb80*/  STG.E.U8 desc[UR36][R16.64], R3 ;  /* 0x0000000310007986 */ /* 0x0001e2000c101124 */
[----:B------:R-:W-:Y:S05]  /*bb90*/  BRA `(.L_x_4366) ;  /* 0x0000000400fc7947 */ /* 0x000fea0003800000 */
.L_x_4377:
        /* <DEDUP_REMOVED lines=13> */
.L_x_4381:
[----:B------:R-:W-:Y:S01]  /*bc70*/  IMAD.MOV.U32 R0, RZ, RZ, 0x7f ;  /* 0x0000007fff007424 */ /* 0x000fe200078e00ff */
[----:B------:R-:W-:-:S04]  /*bc80*/  ISETP.GT.U32.AND P0, PT, R2, 0x7f800000, PT ;  /* 0x7f8000000200780c */ /* 0x000fc80003f04070 */
[----:B------:R-:W-:-:S09]  /*bc90*/  SEL R0, R0, 0x7c, P0 ;  /* 0x0000007c00007807 */ /* 0x000fd20000000000 */
.L_x_4382:
[----:B------:R-:W-:Y:S05]  /*bca0*/  BSYNC B0 ;  /* 0x0000000000007941 */ /* 0x000fea0003800000 */
.L_x_4380:
[----:B------:R-:W-:-:S04]  /*bcb0*/  LOP3.LUT R2, R3, 0x80000000, RZ, 0xc0, !PT ;  /* 0x8000000003027812 */ /* 0x000fc800078ec0ff */
[----:B------:R-:W-:-:S04]  /*bcc0*/  SHF.R.U32.HI R3, RZ, 0x18, R2 ;  /* 0x00000018ff037819 */ /* 0x000fc80000011602 */
[----:B------:R-:W-:-:S05]  /*bcd0*/  LOP3.LUT R3, R0, R3, RZ, 0xfc, !PT ;  /* 0x0000000300037212 */ /* 0x000fca00078efcff */
[----:B------:R0:W-:Y:S01]  /*bce0*/  STG.E.U8 desc[UR36][R16.64], R3 ;  /* 0x0000000310007986 */ /* 0x0001e2000c101124 */
[----:B------:R-:W-:Y:S05]  /*bcf0*/  BRA `(.L_x_4366) ;  /* 0x0000000400a47947 */ /* 0x000fea0003800000 */
.L_x_4376:
[----:B------:R-:W-:-:S04]  /*bd00*/  I2FP.F32.S32 R0, R2 ;  /* 0x0000000200007245 */ /* 0x000fc80000201400 */
[----:B------:R-:W-:-:S05]  /*bd10*/  F2FP.BF16.F32.PACK_AB R0, RZ, R0 ;  /* 0x00000000ff00723e */ /* 0x000fca00000010ff */
[----:B------:R0:W-:Y:S01]  /*bd20*/  STG.E.U16 desc[UR36][R16.64], R0 ;  /* 0x0000000010007986 */ /* 0x0001e2000c101524 */
[----:B------:R-:W-:Y:S05]  /*bd30*/  BRA `(.L_x_4366) ;  /* 0x0000000400947947 */ /* 0x000fea0003800000 */
.L_x_4373:
        /* <DEDUP_REMOVED lines=10> */
.L_x_4385:
        /* <DEDUP_REMOVED lines=17> */
.L_x_4388:
[----:B------:R-:W-:-:S04]  /*bef0*/  LOP3.LUT R2, R3, 0x80000000, RZ, 0xc0, !PT ;  /* 0x8000000003027812 */ /* 0x000fc800078ec0ff */
[----:B------:R-:W-:-:S04]  /*bf00*/  SHF.R.U32.HI R3, RZ, 0x18, R2 ;  /* 0x00000018ff037819 */ /* 0x000fc80000011602 */
[----:B------:R-:W-:-:S04]  /*bf10*/  LOP3.LUT R0, R0, R3, RZ, 0xfc, !PT ;  /* 0x0000000300007212 */ /* 0x000fc800078efcff */
[----:B------:R-:W-:-:S07]  /*bf20*/  PRMT R8, R0, 0x7610, R8 ;  /* 0x0000761000087816 */ /* 0x000fce0000000008 */
.L_x_4387:
[----:B------:R-:W-:Y:S05]  /*bf30*/  BSYNC B0 ;  /* 0x0000000000007941 */ /* 0x000fea0003800000 */
.L_x_4386:
[----:B------:R4:W-:Y:S01]  /*bf40*/  STG.E.U8 desc[UR36][R16.64], R8 ;  /* 0x0000000810007986 */ /* 0x0009e2000c101124 */
[----:B------:R-:W-:Y:S05]  /*bf50*/  BRA `(.L_x_4366) ;  /* 0x00000004000c7947 */ /* 0x000fea0003800000 */
.L_x_4384:
        /* <DEDUP_REMOVED lines=17> */
.L_x_4391:
[----:B------:R-:W-:-:S04]  /*c070*/  LOP3.LUT R2, R3, 0x80000000, RZ, 0xc0, !PT ;  /* 0x8000000003027812 */ /* 0x000fc800078ec0ff */
[----:B------:R-:W-:-:S04]  /*c080*/  SHF.R.U32.HI R3, RZ, 0x18, R2 ;  /* 0x00000018ff037819 */ /* 0x000fc80000011602 */
[----:B------:R-:W-:-:S04]  /*c090*/  LOP3.LUT R0, R0, R3, RZ, 0xfc, !PT ;  /* 0x0000000300007212 */ /* 0x000fc800078efcff */
[----:B------:R-:W-:-:S07]  /*c0a0*/  PRMT R8, R0, 0x7610, R8 ;  /* 0x0000761000087816 */ /* 0x000fce0000000008 */
.L_x_4390:
[----:B------:R-:W-:Y:S05]  /*c0b0*/  BSYNC B0 ;  /* 0x0000000000007941 */ /* 0x000fea0003800000 */
.L_x_4389:
[----:B------:R0:W-:Y:S01]  /*c0c0*/  STG.E.U8 desc[UR36][R16.64], R8 ;  /* 0x0000000810007986 */ /* 0x0001e2000c101124 */
[----:B------:R-:W-:Y:S05]  /*c0d0*/  BRA `(.L_x_4366) ;  /* 0x0000000000ac7947 */ /* 0x000fea0003800000 */
.L_x_4383:
        /* <DEDUP_REMOVED lines=22> */
.L_x_4365:
        /* <DEDUP_REMOVED lines=15> */
[----:B-1-3--:R-:W-:Y:S05]  /*c330*/  CALL.ABS.NOINC R2 ;  /* 0x0000000002007343 */ /* 0x00afea0003c00000 */
.L_x_4394:
[----:B------:R-:W-:Y:S05]  /*c340*/  BRA `(.L_x_4366) ;  /* 0x0000000000107947 */ /* 0x000fea0003800000 */
.L_x_4393:
[----:B------:R-:W-:-:S05]  /*c350*/  SHF.R.S32.HI R3, RZ, 0x1f, R2 ;  /* 0x0000001fff037819 */ /* 0x000fca0000011402 */
[----:B------:R1:W-:Y:S01]  /*c360*/  STG.E.64 desc[UR36][R16.64], R2 ;  /* 0x0000000210007986 */ /* 0x0003e2000c101b24 */
[----:B------:R-:W-:Y:S05]  /*c370*/  BRA `(.L_x_4366) ;  /* 0x0000000000047947 */ /* 0x000fea0003800000 */
.L_x_4392:
[----:B------:R0:W-:Y:S02]  /*c380*/  STG.E desc[UR36][R16.64], R2 ;  /* 0x0000000210007986 */ /* 0x0001e4000c101924 */
.L_x_4366:
[----:B------:R-:W-:-:S07]  /*c390*/  VIADD R19, R19, 0x80 ;  /* 0x0000008013137836 */ /* 0x000fce0000000000 */
.L_x_4293:
[----:B------:R-:W-:Y:S05]  /*c3a0*/  BSYNC B6 ;  /* 0x0000000000067941 */ /* 0x000fea0003800000 */
.L_x_4292:
        /* <DEDUP_REMOVED lines=357> */
.L_x_4395:
        /* <DEDUP_REMOVED lines=20> */
.L_x_4399:
[----:B------:R0:W5:Y:S01]  /*db40*/  LDG.E.U8 R19, desc[UR36][R2.64] ;  /* 0x0000002402137981 */ /* 0x000162000c1e1100 */
[----:B------:R-:W-:Y:S05]  /*db50*/  BRA `(.L_x_4401) ;  /* 0x0000000c00347947 */ /* 0x000fea0003800000 */
.L_x_4398:
        /* <DEDUP_REMOVED lines=8> */
.L_x_4403:
[----:B------:R0:W5:Y:S01]  /*dbe0*/  LDG.E R19, desc[UR36][R2.64] ;  /* 0x0000002402137981 */ /* 0x000162000c1e1900 */
[----:B------:R-:W-:Y:S05]  /*dbf0*/  BRA `(.L_x_4401) ;  /* 0x0000000c000c7947 */ /* 0x000fea0003800000 */
.L_x_4402:
[----:B------:R0:W5:Y:S01]  /*dc00*/  LDG.E.S16 R19, desc[UR36][R2.64] ;  /* 0x0000002402137981 */ /* 0x000162000c1e1700 */
[----:B------:R-:W-:Y:S05]  /*dc10*/  BRA `(.L_x_4401) ;  /* 0x0000000c00047947 */ /* 0x000fea0003800000 */
.L_x_4397:
        /* <DEDUP_REMOVED lines=9> */
.L_x_4405:
[----:B------:R-:W2:Y:S02]  /*dcb0*/  LDG.E.U16 R2, desc[UR36][R2.64] ;  /* 0x0000002402027981 */ /* 0x000ea4000c1e1500 */
[----:B--2---:R-:W-:-:S06]  /*dcc0*/  HADD2.F32 R19, -RZ, R2.H0_H0 ;  /* 0x20000002ff137230 */ /* 0x004fcc0000004100 */
[----:B------:R-:W0:Y:S01]  /*dcd0*/  F2I.FTZ.TRUNC.NTZ R19, R19 ;  /* 0x0000001300137305 */ /* 0x000e22000021f100 */
[----:B------:R-:W-:Y:S05]  /*dce0*/  BRA `(.L_x_4401) ;  /* 0x0000000800d07947 */ /* 0x000fea0003800000 */
.L_x_4404:
        /* <DEDUP_REMOVED lines=9> */
.L_x_4407:
[----:B------:R-:W2:Y:S02]  /*dd80*/  LDG.E.U16 R2, desc[UR36][R2.64] ;  /* 0x0000002402027981 */ /* 0x000ea4000c1e1500 */
[----:B--2---:R-:W-:-:S06]  /*dd90*/  HADD2.F32 R19, -RZ, R2.H0_H0 ;  /* 0x20000002ff137230 */ /* 0x004fcc0000004100 */
[----:B------:R-:W0:Y:S01]  /*dda0*/  F2I.FTZ.TRUNC.NTZ R19, R19 ;  /* 0x0000001300137305 */ /* 0x000e22000021f100 */
[----:B------:R-:W-:Y:S05]  /*ddb0*/  BRA `(.L_x_4401) ;  /* 0x00000008009c7947 */ /* 0x000fea0003800000 */
.L_x_4406:
[----:B------:R-:W2:Y:S02]  /*ddc0*/  LDG.E.64 R2, desc[UR36][R2.64] ;  /* 0x0000002402027981 */ /* 0x000ea4000c1e1b00 */
[----:B--2---:R0:W1:Y:S01]  /*ddd0*/  F2I.F64.TRUNC R19, R2 ;  /* 0x0000000200137311 */ /* 0x004062000030d100 */
[----:B------:R-:W-:Y:S05]  /*dde0*/  BRA `(.L_x_4401) ;  /* 0x0000000800907947 */ /* 0x000fea0003800000 */
.L_x_4396:
        /* <DEDUP_REMOVED lines=12> */
.L_x_4410:
[----:B------:R-:W2:Y:S02]  /*deb0*/  LDG.E.64 R2, desc[UR36][R2.64] ;  /* 0x0000002402027981 */ /* 0x000ea4000c1e1b00 */
[----:B--2---:R0:W1:Y:S01]  /*dec0*/  F2I.F64.TRUNC R19, R2 ;  /* 0x0000000200137311 */ /* 0x004062000030d100 */
[----:B------:R-:W-:Y:S05]  /*ded0*/  BRA `(.L_x_4401) ;  /* 0x0000000800547947 */ /* 0x000fea0003800000 */
.L_x_4409:
        /* <DEDUP_REMOVED lines=27> */
.L_x_4412:
        /* <DEDUP_REMOVED lines=14> */
.L_x_4411:
[----:B------:R-:W2:Y:S02]  /*e170*/  LDG.E.U16 R19, desc[UR36][R2.64] ;  /* 0x0000002402137981 */ /* 0x000ea4000c1e1500 */
[----:B--2---:R-:W-:-:S06]  /*e180*/  IMAD.U32 R19, R19, 0x10000, RZ ;  /* 0x0001000013137824 */ /* 0x004fcc00078e00ff */
[----:B------:R-:W4:Y:S01]  /*e190*/  F2I.FTZ.TRUNC.NTZ R19, R19 ;  /* 0x0000001300137305 */ /* 0x000f22000021f100 */
[----:B------:R-:W-:Y:S05]  /*e1a0*/  BRA `(.L_x_4401) ;  /* 0x0000000400a07947 */ /* 0x000fea0003800000 */
.L_x_4408:
        /* <DEDUP_REMOVED lines=10> */
.L_x_4415:
        /* <DEDUP_REMOVED lines=21> */
.L_x_4419:
[----:B------:R-:W-:Y:S05]  /*e3a0*/  BSYNC B1 ;  /* 0x0000000000017941 */ /* 0x000fea0003800000 */
.L_x_4418:
[----:B------:R-:W-:Y:S01]  /*e3b0*/  IMAD.SHL.U32 R2, R2, 0x100000, RZ ;  /* 0x0010000002027824 */ /* 0x000fe200078e00ff */
[----:B------:R-:W-:-:S04]  /*e3c0*/  LEA R0, R0, 0x3b800000, 0x17 ;  /* 0x3b80000000007811 */ /* 0x000fc800078eb8ff */
[----:B------:R-:W-:-:S07]  /*e3d0*/  LOP3.LUT R19, R0, R2, R19, 0xfe, !PT ;  /* 0x0000000200137212 */ /* 0x000fce00078efe13 */
.L_x_4417:
[----:B------:R-:W-:Y:S05]  /*e3e0*/  BSYNC B0 ;  /* 0x0000000000007941 */ /* 0x000fea0003800000 */
.L_x_4416:
[----:B------:R-:W0:Y:S01]  /*e3f0*/  F2I.FTZ.TRUNC.NTZ R19, R19 ;  /* 0x0000001300137305 */ /* 0x000e22000021f100 */
[----:B------:R-:W-:Y:S05]  /*e400*/  BRA `(.L_x_4401) ;  /* 0x0000000400087947 */ /* 0x000fea0003800000 */
.L_x_4414:
        /* <DEDUP_REMOVED lines=21> */
.L_x_4423:
[----:B------:R-:W-:Y:S05]  /*e560*/  BSYNC B1 ;  /* 0x0000000000017941 */ /* 0x000fea0003800000 */
.L_x_4422:
[----:B------:R-:W-:Y:S01]  /*e570*/  IMAD.SHL.U32 R2, R2, 0x200000, RZ ;  /* 0x0020000002027824 */ /* 0x000fe200078e00ff */
[----:B------:R-:W-:-:S04]  /*e580*/  LEA R0, R0, 0x37800000, 0x17 ;  /* 0x3780000000007811 */ /* 0x000fc800078eb8ff */
[----:B------:R-:W-:-:S07]  /*e590*/  LOP3.LUT R19, R0, R2, R19, 0xfe, !PT ;  /* 0x0000000200137212 */ /* 0x000fce00078efe13 */
.L_x_4421:
[----:B------:R-:W-:Y:S05]  /*e5a0*/  BSYNC B0 ;  /* 0x0000000000007941 */ /* 0x000fea0003800000 */
.L_x_4420:
[----:B------:R-:W0:Y:S01]  /*e5b0*/  F2I.FTZ.TRUNC.NTZ R19, R19 ;  /* 0x0000001300137305 */ /* 0x000e22000021f100 */
[----:B------:R-:W-:Y:S05]  /*e5c0*/  BRA `(.L_x_4401) ;  /* 0x0000000000987947 */ /* 0x000fea0003800000 */
.L_x_4413:
        /* <DEDUP_REMOVED lines=14> */
.L_x_4427:
[----:B------:R-:W-:Y:S05]  /*e6b0*/  BSYNC B0 ;  /* 0x0000000000007941 */ /* 0x000fea0003800000 */
.L_x_4426:
[----:B------:R-:W0:Y:S01]  /*e6c0*/  F2I.FTZ.TRUNC.NTZ R19, R19 ;  /* 0x0000001300137305 */ /* 0x000e22000021f100 */
[----:B------:R-:W-:Y:S05]  /*e6d0*/  BRA `(.L_x_4401) ;  /* 0x0000000000547947 */ /* 0x000fea0003800000 */
.L_x_4400:
        /* <DEDUP_REMOVED lines=17> */
.L_x_4428:
[----:B------:R-:W-:Y:S05]  /*e7f0*/  BRA `(.L_x_4401) ;  /* 0x00000000000c7947 */ /* 0x000fea0003800000 */
.L_x_4425:
[----:B------:R0:W5:Y:S01]  /*e800*/  LDG.E R19, desc[UR36][R2.64] ;  /* 0x0000002402137981 */ /* 0x000162000c1e1900 */
[----:B------:R-:W-:Y:S05]  /*e810*/  BRA `(.L_x_4401) ;  /* 0x0000000000047947 */ /* 0x000fea0003800000 */
.L_x_4424:
[----:B------:R0:W5:Y:S02]  /*e820*/  LDG.E R19, desc[UR36][R2.64] ;  /* 0x0000002402137981 */ /* 0x000164000c1e1900 */
.L_x_4401:
        /* <DEDUP_REMOVED lines=17> */
.L_x_4432:
[----:B------:R2:W5:Y:S01]  /*e940*/  LDG.E.U8 R18, desc[UR36][R2.64] ;  /* 0x0000002402127981 */ /* 0x000562000c1e1100 */
[----:B------:R-:W-:Y:S05]  /*e950*/  BRA `(.L_x_4434) ;  /* 0x0000000c00347947 */ /* 0x000fea0003800000 */
.L_x_4431:
        /* <DEDUP_REMOVED lines=8> */
.L_x_4436:
[----:B------:R0:W5:Y:S01]  /*e9e0*/  LDG.E R18, desc[UR36][R2.64] ;  /* 0x0000002402127981 */ /* 0x000162000c1e1900 */
[----:B------:R-:W-:Y:S05]  /*e9f0*/  BRA `(.L_x_4434) ;  /* 0x0000000c000c7947 */ /* 0x000fea0003800000 */
.L_x_4435:
[----:B------:R0:W5:Y:S01]  /*ea00*/  LDG.E.S16 R18, desc[UR36][R2.64] ;  /* 0x0000002402127981 */ /* 0x000162000c1e1700 */
[----:B------:R-:W-:Y:S05]  /*ea10*/  BRA `(.L_x_4434) ;  /* 0x0000000c00047947 */ /* 0x000fea0003800000 */
.L_x_4430:
        /* <DEDUP_REMOVED lines=9> */
.L_x_4438:
[----:B------:R-:W2:Y:S02]  /*eab0*/  LDG.E.U16 R2, desc[UR36][R2.64] ;  /* 0x0000002402027981 */ /* 0x000ea4000c1e1500 */
[----:B--2---:R-:W-:-:S06]  /*eac0*/  HADD2.F32 R18, -RZ, R2.H0_H0 ;  /* 0x20000002ff127230 */ /* 0x004fcc0000004100 */
[----:B------:R-:W0:Y:S01]  /*ead0*/  F2I.FTZ.TRUNC.NTZ R18, R18 ;  /* 0x0000001200127305 */ /* 0x000e22000021f100 */
[----:B------:R-:W-:Y:S05]  /*eae0*/  BRA `(.L_x_4434) ;  /* 0x0000000800d07947 */ /* 0x000fea0003800000 */
.L_x_4437:
        /* <DEDUP_REMOVED lines=9> */
.L_x_4440:
[----:B------:R-:W2:Y:S02]  /*eb80*/  LDG.E.U16 R2, desc[UR36][R2.64] ;  /* 0x0000002402027981 */ /* 0x000ea4000c1e1500 */
[----:B--2---:R-:W-:-:S06]  /*eb90*/  HADD2.F32 R18, -RZ, R2.H0_H0 ;  /* 0x20000002ff127230 */ /* 0x004fcc0000004100 */
[----:B------:R-:W0:Y:S01]  /*eba0*/  F2I.FTZ.TRUNC.NTZ R18, R18 ;  /* 0x0000001200127305 */ /* 0x000e22000021f100 */
[----:B------:R-:W-:Y:S05]  /*ebb0*/  BRA `(.L_x_4434) ;  /* 0x00000008009c7947 */ /* 0x000fea0003800000 */
.L_x_4439:
[----:B------:R-:W2:Y:S02]  /*ebc0*/  LDG.E.64 R2, desc[UR36][R2.64] ;  /* 0x0000002402027981 */ /* 0x000ea4000c1e1b00 */
[----:B--2---:R0:W2:Y:S01]  /*ebd0*/  F2I.F64.TRUNC R18, R2 ;  /* 0x0000000200127311 */ /* 0x0040a2000030d100 */
[----:B------:R-:W-:Y:S05]  /*ebe0*/  BRA `(.L_x_4434) ;  /* 0x0000000800907947 */ /* 0x000fea0003800000 */
.L_x_4429:
        /* <DEDUP_REMOVED lines=12> */
.L_x_4443:
[----:B------:R-:W2:Y:S02]  /*ecb0*/  LDG.E.64 R2, desc[UR36][R2.64] ;  /* 0x0000002402027981 */ /* 0x000ea4000c1e1b00 */
[----:B--2---:R0:W2:Y:S01]  /*ecc0*/  F2I.F64.TRUNC R18, R2 ;  /* 0x0000000200127311 */ /* 0x0040a2000030d100 */
[----:B------:R-:W-:Y:S05]  /*ecd0*/  BRA `(.L_x_4434) ;  /* 0x0000000800547947 */ /* 0x000fea0003800000 */
.L_x_4442:
        /* <DEDUP_REMOVED lines=27> */
.L_x_4445:
        /* <DEDUP_REMOVED lines=14> */
.L_x_4444:
[----:B------:R-:W2:Y:S02]  /*ef70*/  LDG.E.U16 R18, desc[UR36][R2.64] ;  /* 0x0000002402127981 */ /* 0x000ea4000c1e1500 */
[----:B--2---:R-:W-:-:S06]  /*ef80*/  IMAD.U32 R18, R18, 0x10000, RZ ;  /* 0x0001000012127824 */ /* 0x004fcc00078e00ff */
[----:B------:R-:W0:Y:S01]  /*ef90*/  F2I.FTZ.TRUNC.NTZ R18, R18 ;  /* 0x0000001200127305 */ /* 0x000e22000021f100 */
[----:B------:R-:W-:Y:S05]  /*efa0*/  BRA `(.L_x_4434) ;  /* 0x0000000400a07947 */ /* 0x000fea0003800000 */
.L_x_4441:
        /* <DEDUP_REMOVED lines=10> */
.L_x_4448:
        /* <DEDUP_REMOVED lines=21> */
.L_x_4452:
[----:B------:R-:W-:Y:S05]  /*f1a0*/  BSYNC B1 ;  /* 0x0000000000017941 */ /* 0x000fea0003800000 */
.L_x_4451:
[----:B------:R-:W-:Y:S01]  /*f1b0*/  IMAD.SHL.U32 R2, R2, 0x100000, RZ ;  /* 0x0010000002027824 */ /* 0x000fe200078e00ff */
[----:B------:R-:W-:-:S04]  /*f1c0*/  LEA R3, R0, 0x3b800000, 0x17 ;  /* 0x3b80000000037811 */ /* 0x000fc800078eb8ff */
[----:B------:R-:W-:-:S07]  /*f1d0*/  LOP3.LUT R18, R3, R2, R18, 0xfe, !PT ;  /* 0x0000000203127212 */ /* 0x000fce00078efe12 */
.L_x_4450:
[----:B------:R-:W-:Y:S05]  /*f1e0*/  BSYNC B0 ;  /* 0x0000000000007941 */ /* 0x000fea0003800000 */
.L_x_4449:
[----:B------:R-:W0:Y:S01]  /*f1f0*/  F2I.FTZ.TRUNC.NTZ R18, R18 ;  /* 0x0000001200127305 */ /* 0x000e22000021f100 */
[----:B------:R-:W-:Y:S05]  /*f200*/  BRA `(.L_x_4434) ;  /* 0x0000000400087947 */ /* 0x000fea0003800000 */
.L_x_4447:
        /* <DEDUP_REMOVED lines=21> */
.L_x_4456:
[----:B------:R-:W-:Y:S05]  /*f360*/  BSYNC B1 ;  /* 0x0000000000017941 */ /* 0x000fea0003800000 */
.L_x_4455:
[----:B------:R-:W-:Y:S01]  /*f370*/  IMAD.SHL.U32 R2, R2, 0x200000, RZ ;  /* 0x0020000002027824 */ /* 0x000fe200078e00ff */
[----:B------:R-:W-:-:S04]  /*f380*/  LEA R3, R0, 0x37800000, 0x17 ;  /* 0x3780000000037811 */ /* 0x000fc800078eb8ff */
[----:B------:R-:W-:-:S07]  /*f390*/  LOP3.LUT R18, R3, R2, R18, 0xfe, !PT ;  /* 0x0000000203127212 */ /* 0x000fce00078efe12 */
.L_x_4454:
[----:B------:R-:W-:Y:S05]  /*f3a0*/  BSYNC B0 ;  /* 0x0000000000007941 */ /* 0x000fea0003800000 */
.L_x_4453:
[----:B------:R-:W0:Y:S01]  /*f3b0*/  F2I.FTZ.TRUNC.NTZ R18, R18 ;  /* 0x0000001200127305 */ /* 0x000e22000021f100 */
[----:B------:R-:W-:Y:S05]  /*f3c0*/  BRA `(.L_x_4434) ;  /* 0x0000000000987947 */ /* 0x000fea0003800000 */
.L_x_4446:
        /* <DEDUP_REMOVED lines=14> */
.L_x_4460:
[----:B------:R-:W-:Y:S05]  /*f4b0*/  BSYNC B0 ;  /* 0x0000000000007941 */ /* 0x000fea0003800000 */
.L_x_4459:
[----:B------:R-:W0:Y:S01]  /*f4c0*/  F2I.FTZ.TRUNC.NTZ R18, R18 ;  /* 0x0000001200127305 */ /* 0x000e22000021f100 */
[----:B------:R-:W-:Y:S05]  /*f4d0*/  BRA `(.L_x_4434) ;  /* 0x0000000000547947 */ /* 0x000fea0003800000 */
.L_x_4433:
        /* <DEDUP_REMOVED lines=17> */
.L_x_4461:
[----:B------:R-:W-:Y:S05]  /*f5f0*/  BRA `(.L_x_4434) ;  /* 0x00000000000c7947 */ /* 0x000fea0003800000 */
.L_x_4458:
[----:B------:R0:W5:Y:S01]  /*f600*/  LDG.E R18, desc[UR36][R2.64] ;  /* 0x0000002402127981 */ /* 0x000162000c1e1900 */
[----:B------:R-:W-:Y:S05]  /*f610*/  BRA `(.L_x_4434) ;  /* 0x0000000000047947 */ /* 0x000fea0003800000 */
.L_x_4457:
[----:B------:R0:W5:Y:S02]  /*f620*/  LDG.E R18, desc[UR36][R2.64] ;  /* 0x0000002402127981 */ /* 0x000164000c1e1900 */
.L_x_4434:
[----:B0-2---:R-:W0:Y:S01]  /*f630*/  LDC.U8 R3, c[0x0][0x491] ;  /* 0x00012440ff037b82 */ /* 0x005e220000000000 */
        /* <DEDUP_REMOVED lines=15> */
.L_x_4465:
[----:B------:R-:W-:Y:S01]  /*f730*/  STG.E.U8 desc[UR36][R16.64], R2 ;  /* 0x0000000210007986 */ /* 0x000fe2000c101124 */
[----:B------:R-:W-:Y:S05]  /*f740*/  EXIT ;  /* 0x000000000000794d */ /* 0x000fea0003800000 */
.L_x_4464:
[----:B------:R-:W-:-:S13]  /*f750*/  ISETP.NE.AND P0, PT, R0, 0x2, PT ;  /* 0x000000020000780c */ /* 0x000fda0003f05270 */
[----:B------:R-:W-:Y:S05]  /*f760*/  @!P0 BRA `(.L_x_4467) ;  /* 0x0000000000248947 */ /* 0x000fea0003800000 */
[----:B------:R-:W-:-:S13]  /*f770*/  ISETP.NE.AND P0, PT, R0, 0x3, PT ;  /* 0x000000030000780c */ /* 0x000fda0003f05270 */
[----:B------:R-:W-:Y:S05]  /*f780*/  @!P0 BRA `(.L_x_4468) ;  /* 0x0000000000148947 */ /* 0x000fea0003800000 */
[----:B------:R-:W-:-:S13]  /*f790*/  ISETP.NE.AND P0, PT, R0, 0x4, PT ;  /* 0x000000040000780c */ /* 0x000fda0003f05270 */
[----:B------:R-:W-:Y:S05]  /*f7a0*/  @P0 BRA `(.L_x_4466) ;  /* 0x0000000800e40947 */ /* 0x000fea0003800000 */
[----:B------:R-:W-:-:S05]  /*f7b0*/  SHF.R.S32.HI R3, RZ, 0x1f, R2 ;  /* 0x0000001fff037819 */ /* 0x000fca0000011402 */
[----:B------:R-:W-:Y:S01]  /*f7c0*/  STG.E.64 desc[UR36][R16.64], R2 ;  /* 0x0000000210007986 */ /* 0x000fe2000c101b24 */
[----:B------:R-:W-:Y:S05]  /*f7d0*/  EXIT ;  /* 0x000000000000794d */ /* 0x000fea0003800000 */
.L_x_4468:
[----:B------:R-:W-:Y:S01]  /*f7e0*/  STG.E desc[UR36][R16.64], R2 ;  /* 0x0000000210007986 */ /* 0x000fe2000c101924 */
[----:B------:R-:W-:Y:S05]  /*f7f0*/  EXIT ;  /* 0x000000000000794d */ /* 0x000fea0003800000 */
.L_x_4467:
[----:B------:R-:W-:Y:S01]  /*f800*/  STG.E.U16 desc[UR36][R16.64], R2 ;  /* 0x0000000210007986 */ /* 0x000fe2000c101524 */
[----:B------:R-:W-:Y:S05]  /*f810*/  EXIT ;  /* 0x000000000000794d */ /* 0x000fea0003800000 */
.L_x_4463:
[----:B------:R-:W-:-:S13]  /*f820*/  ISETP.GT.AND P0, PT, R0, 0x6, PT ;  /* 0x000000060000780c */ /* 0x000fda0003f04270 */
[----:B------:R-:W-:Y:S05]  /*f830*/  @P0 BRA `(.L_x_4469) ;  /* 0x00000000002c0947 */ /* 0x000fea0003800000 */
[----:B------:R-:W-:-:S13]  /*f840*/  ISETP.NE.AND P0, PT, R0, 0x5, PT ;  /* 0x000000050000780c */ /* 0x000fda0003f05270 */
[----:B------:R-:W-:Y:S05]  /*f850*/  @!P0 BRA `(.L_x_4470) ;  /* 0x0000000000148947 */ /* 0x000fea0003800000 */
[----:B------:R-:W-:-:S13]  /*f860*/  ISETP.NE.AND P0, PT, R0, 0x6, PT ;  /* 0x000000060000780c */ /* 0x000fda0003f05270 */
[----:B------:R-:W-:Y:S05]  /*f870*/  @P0 BRA `(.L_x_4466) ;  /* 0x0000000800b00947 */ /* 0x000fea0003800000 */
[----:B------:R-:W-:-:S05]  /*f880*/  I2FP.F32.S32 R3, R2 ;  /* 0x0000000200037245 */ /* 0x000fca0000201400 */
[----:B------:R-:W-:Y:S01]  /*f890*/  STG.E desc[UR36][R16.64], R3 ;  /* 0x0000000310007986 */ /* 0x000fe2000c101924 */
[----:B------:R-:W-:Y:S05]  /*f8a0*/  EXIT ;  /* 0x000000000000794d */ /* 0x000fea0003800000 */
.L_x_4470:
[----:B------:R-:W-:-:S04]  /*f8b0*/  I2FP.F32.S32 R0, R2 ;  /* 0x0000000200007245 */ /* 0x000fc80000201400 */
[----:B------:R-:W-:-:S05]  /*f8c0*/  F2FP.F16.F32.PACK_AB R0, RZ, R0 ;  /* 0x00000000ff00723e */ /* 0x000fca00000000ff */
[----:B------:R-:W-:Y:S01]  /*f8d0*/  STG.E.U16 desc[UR36][R16.64], R0 ;  /* 0x0000000010007986 */ /* 0x000fe2000c101524 */
[----:B------:R-:W-:Y:S05]  /*f8e0*/  EXIT ;  /* 0x000000000000794d */ /* 0x000fea0003800000 */
.L_x_4469:
        /* <DEDUP_REMOVED lines=8> */
[----:B------:R-:W-:Y:S01]  /*f970*/  STG.E.64 desc[UR36][R16.64], R2 ;  /* 0x0000000210007986 */ /* 0x000fe2000c101b24 */
[----:B------:R-:W-:Y:S05]  /*f980*/  EXIT ;  /* 0x000000000000794d */ /* 0x000fea0003800000 */
.L_x_4472:
[----:B------:R-:W-:-:S04]  /*f990*/  I2FP.F32.S32 R2, R2 ;  /* 0x0000000200027245 */ /* 0x000fc80000201400 */
[----:B------:R-:W-:-:S04]  /*f9a0*/  F2FP.F16.F32.PACK_AB R3, RZ, R2 ;  /* 0x00000002ff03723e */ /* 0x000fc800000000ff */
[----:B------:R-:W-:-:S05]  /*f9b0*/  PRMT R3, R3, 0x5410, RZ ;  /* 0x0000541003037816 */ /* 0x000fca00000000ff */
[----:B------:R-:W-:Y:S01]  /*f9c0*/  STG.E desc[UR36][R16.64], R3 ;  /* 0x0000000310007986 */ /* 0x000fe2000c101924 */
[----:B------:R-:W-:Y:S05]  /*f9d0*/  EXIT ;  /* 0x000000000000794d */ /* 0x000fea0003800000 */
.L_x_4471:
[----:B------:R-:W0:Y:S02]  /*f9e0*/  I2F.F64 R2, R2 ;  /* 0x0000000200027312 */ /* 0x000e240000201c00 */
[----:B0-----:R-:W-:Y:S01]  /*f9f0*/  STG.E.64 desc[UR36][R16.64], R2 ;  /* 0x0000000210007986 */ /* 0x001fe2000c101b24 */
[----:B------:R-:W-:Y:S05]  /*fa00*/  EXIT ;  /* 0x000000000000794d */ /* 0x000fea0003800000 */
.L_x_4462:
        /* <DEDUP_REMOVED lines=10> */
[----:B------:R-:W-:Y:S01]  /*fab0*/  STG.E.U8 desc[UR36][R16.64], R3 ;  /* 0x0000000310007986 */ /* 0x000fe2000c101124 */
[----:B------:R-:W-:Y:S05]  /*fac0*/  EXIT ;  /* 0x000000000000794d */ /* 0x000fea0003800000 */
.L_x_4475:
[----:B------:R-:W0:Y:S01]  /*fad0*/  I2F.F64 R4, R2 ;  /* 0x0000000200047312 */ /* 0x000e220000201c00 */
[----:B------:R-:W-:-:S05]  /*fae0*/  CS2R R6, SRZ ;  /* 0x0000000000067805 */ /* 0x000fca000001ff00 */
[----:B0-----:R-:W-:Y:S01]  /*faf0*/  STG.E.128 desc[UR36][R16.64], R4 ;  /* 0x0000000410007986 */ /* 0x001fe2000c101d24 */
[----:B------:R-:W-:Y:S05]  /*fb00*/  EXIT ;  /* 0x000000000000794d */ /* 0x000fea0003800000 */
.L_x_4474:
        /* <DEDUP_REMOVED lines=21> */
.L_x_4479:
[----:B------:R-:W-:Y:S05]  /*fc60*/  BSYNC B0 ;  /* 0x0000000000007941 */ /* 0x000fea0003800000 */
.L_x_4478:
[----:B------:R-:W-:-:S05]  /*fc70*/  LOP3.LUT R3, R0, R3, RZ, 0xfc, !PT ;  /* 0x0000000300037212 */ /* 0x000fca00078efcff */
[----:B------:R-:W-:Y:S01]  /*fc80*/  STG.E.U8 desc[UR36][R16.64], R3 ;  /* 0x0000000310007986 */ /* 0x000fe2000c101124 */
[----:B------:R-:W-:Y:S05]  /*fc90*/  EXIT ;  /* 0x000000000000794d */ /* 0x000fea0003800000 */
.L_x_4477:
        /* <DEDUP_REMOVED lines=13> */
.L_x_4481:
[----:B------:R-:W-:Y:S01]  /*fd70*/  IMAD.MOV.U32 R0, RZ, RZ, 0x7f ;  /* 0x0000007fff007424 */ /* 0x000fe200078e00ff */
[----:B------:R-:W-:-:S04]  /*fd80*/  ISETP.GT.U32.AND P0, PT, R2, 0x7f800000, PT ;  /* 0x7f8000000200780c */ /* 0x000fc80003f04070 */
[----:B------:R-:W-:-:S09]  /*fd90*/  SEL R0, R0, 0x7c, P0 ;  /* 0x0000007c00007807 */ /* 0x000fd20000000000 */
.L_x_4482:
[----:B------:R-:W-:Y:S05]  /*fda0*/  BSYNC B0 ;  /* 0x0000000000007941 */ /* 0x000fea0003800000 */
.L_x_4480:
[----:B------:R-:W-:-:S04]  /*fdb0*/  LOP3.LUT R2, R3, 0x80000000, RZ, 0xc0, !PT ;  /* 0x8000000003027812 */ /* 0x000fc800078ec0ff */
[----:B------:R-:W-:-:S04]  /*fdc0*/  SHF.R.U32.HI R3, RZ, 0x18, R2 ;  /* 0x00000018ff037819 */ /* 0x000fc80000011602 */
[----:B------:R-:W-:-:S05]  /*fdd0*/  LOP3.LUT R3, R0, R3, RZ, 0xfc, !PT ;  /* 0x0000000300037212 */ /* 0x000fca00078efcff */
[----:B------:R-:W-:Y:S01]  /*fde0*/  STG.E.U8 desc[UR36][R16.64], R3 ;  /* 0x0000000310007986 */ /* 0x000fe2000c101124 */
[----:B------:R-:W-:Y:S05]  /*fdf0*/  EXIT ;  /* 0x000000000000794d */ /* 0x000fea0003800000 */
.L_x_4476:
[----:B------:R-:W-:-:S04]  /*fe00*/  I2FP.F32.S32 R0, R2 ;  /* 0x0000000200007245 */ /* 0x000fc80000201400 */
[----:B------:R-:W-:-:S05]  /*fe10*/  F2FP.BF16.F32.PACK_AB R0, RZ, R0 ;  /* 0x00000000ff00723e */ /* 0x000fca00000010ff */
[----:B------:R-:W-:Y:S01]  /*fe20*/  STG.E.U16 desc[UR36][R16.64], R0 ;  /* 0x0000000010007986 */ /* 0x000fe2000c101524 */
[----:B------:R-:W-:Y:S05]  /*fe30*/  EXIT ;  /* 0x000000000000794d */ /* 0x000fea0003800000 */
.L_x_4473:
        /* <DEDUP_REMOVED lines=10> */
.L_x_4485:
        /* <DEDUP_REMOVED lines=17> */
.L_x_4488:
[----:B------:R-:W-:-:S04]  /*fff0*/  LOP3.LUT R2, R3, 0x80000000, RZ, 0xc0, !PT ;  /* 0x8000000003027812 */ /* 0x000fc800078ec0ff */
[----:B------:R-:W-:-:S04]  /*10000*/  SHF.R.U32.HI R3, RZ, 0x18, R2 ;  /* 0x00000018ff037819 */ /* 0x000fc80000011602 */
[----:B------:R-:W-:-:S04]  /*10010*/  LOP3.LUT R0, R0, R3, RZ, 0xfc, !PT ;  /* 0x0000000300007212 */ /* 0x000fc800078efcff */
[----:B------:R-:W-:-:S07]  /*10020*/  PRMT R8, R0, 0x7610, R8 ;  /* 0x0000761000087816 */ /* 0x000fce0000000008 */
.L_x_4487:
[----:B------:R-:W-:Y:S05]  /*10030*/  BSYNC B0 ;  /* 0x0000000000007941 */ /* 0x000fea0003800000 */
.L_x_4486:
[----:B------:R-:W-:Y:S01]  /*10040*/  STG.E.U8 desc[UR36][R16.64], R8 ;  /* 0x0000000810007986 */ /* 0x000fe2000c101124 */
[----:B------:R-:W-:Y:S05]  /*10050*/  EXIT ;  /* 0x000000000000794d */ /* 0x000fea0003800000 */
.L_x_4484:
        /* <DEDUP_REMOVED lines=17> */
.L_x_4491:
[----:B------:R-:W-:-:S04]  /*10170*/  LOP3.LUT R2, R3, 0x80000000, RZ, 0xc0, !PT ;  /* 0x8000000003027812 */ /* 0x000fc800078ec0ff */
[----:B------:R-:W-:-:S04]  /*10180*/  SHF.R.U32.HI R3, RZ, 0x18, R2 ;  /* 0x00000018ff037819 */ /* 0x000fc80000011602 */
[----:B------:R-:W-:-:S04]  /*10190*/  LOP3.LUT R0, R0, R3, RZ, 0xfc, !PT ;  /* 0x0000000300007212 */ /* 0x000fc800078efcff */
[----:B------:R-:W-:-:S07]  /*101a0*/  PRMT R8, R0, 0x7610, R8 ;  /* 0x0000761000087816 */ /* 0x000fce0000000008 */
.L_x_4490:
[----:B------:R-:W-:Y:S05]  /*101b0*/  BSYNC B0 ;  /* 0x0000000000007941 */ /* 0x000fea0003800000 */
.L_x_4489:
[----:B------:R-:W-:Y:S01]  /*101c0*/  STG.E.U8 desc[UR36][R16.64], R8 ;  /* 0x0000000810007986 */ /* 0x000fe2000c101124 */
[----:B------:R-:W-:Y:S05]  /*101d0*/  EXIT ;  /* 0x000000000000794d */ /* 0x000fea0003800000 */
.L_x_4483:
        /* <DEDUP_REMOVED lines=22> */
.L_x_4466:
        /* <DEDUP_REMOVED lines=16> */
.L_x_4494:
[----:B------:R-:W-:Y:S05]  /*10440*/  EXIT ;  /* 0x000000000000794d */ /* 0x000fea0003800000 */
.L_x_4493:
[----:B------:R-:W-:-:S05]  /*10450*/  SHF.R.S32.HI R3, RZ, 0x1f, R2 ;  /* 0x0000001fff037819 */ /* 0x000fca0000011402 */
[----:B------:R-:W-:Y:S01]  /*10460*/  STG.E.64 desc[UR36][R16.64], R2 ;  /* 0x0000000210007986 */ /* 0x000fe2000c101b24 */
[----:B------:R-:W-:Y:S05]  /*10470*/  EXIT ;  /* 0x000000000000794d */ /* 0x000fea0003800000 */
.L_x_4492:
[----:B------:R-:W-:Y:S01]  /*10480*/  STG.E desc[UR36][R16.64], R2 ;  /* 0x0000000210007986 */ /* 0x000fe2000c101924 */
[----:B------:R-:W-:Y:S05]  /*10490*/  EXIT ;  /* 0x000000000000794d */ /* 0x000fea0003800000 */
.L_x_4495:
        /* <DEDUP_REMOVED lines=14> */
.L_x_20533:


//--------------------- .text._ZN2at6native27unrolled_elementwise_kernelINS0_13BinaryFunctorIiiiZZZNS0_18rshift_kernel_cudaERNS_18TensorIteratorBaseEENKUlvE_clEvENKUlvE1_clEvEUliiE_EESt5arrayIPcLm3EELi4E23TrivialOffsetCalculatorILi2EjESC_ILi1EjENS0_6memory12LoadWithCastILi2EEENSF_13StoreWithCastILi1EEEEEviT_T0_T2_T3_T4_T5_ --------------------------
	.section	.text._ZN2at6native27unrolled_elementwise_kernelINS0_13BinaryFunctorIiiiZZZNS0_18rshift_kernel_cudaERNS_18TensorIteratorBaseEENKUlvE_clEvENKUlvE1_clEvEUliiE_EESt5arrayIPcLm3EELi4E23TrivialOffsetCalculatorILi2EjESC_ILi1EjENS0_6memory12LoadWithCastILi2EEENSF_13StoreWithCastILi1EEEEEviT_T0_T2_T3_T4_T5_,"ax",@progbits
	.align	128
        .global         _ZN2at6native27unrolled_elementwise_kernelINS0_13BinaryFunctorIiiiZZZNS0_18rshift_kernel_cudaERNS_18TensorIteratorBaseEENKUlvE_clEvENKUlvE1_clEvEUliiE_EESt5arrayIPcLm3EELi4E23TrivialOffsetCalculatorILi2EjESC_ILi1EjENS0_6memory12LoadWithCastILi2EEENSF_13StoreWithCastILi1EEEEEviT_T0_T2_T3_T4_T5_
        .type           _ZN2at6native27unrolled_elementwise_kernelINS0_13BinaryFunctorIiiiZZZNS0_18rshift_kernel_cudaERNS_18TensorIteratorBaseEENKUlvE_clEvENKUlvE1_clEvEUliiE_EESt5arrayIPcLm3EELi4E23TrivialOffsetCalculatorILi2EjESC_ILi1EjENS0_6memory12LoadWithCastILi2EEENSF_13StoreWithCastILi1EEEEEviT_T0_T2_T3_T4_T5_,@function
        .size           _ZN2at6native27unrolled_elementwise_kernelINS0_13BinaryFunctorIiiiZZZNS0_18rshift_kernel_cudaERNS_18TensorIteratorBaseEENKUlvE_clEvENKUlvE1_clEvEUliiE_EESt5arrayIPcLm3EELi4E23TrivialOffsetCalculatorILi2EjESC_ILi1EjENS0_6memory12LoadWithCastILi2EEENSF_13StoreWithCastILi1EEEEEviT_T0_T2_T3_T4_T5_,(.L_x_20534 - _ZN2at6native27unrolled_elementwise_kernelINS0_13BinaryFunctorIiiiZZZNS0_18rshift_kernel_cudaERNS_18TensorIteratorBaseEENKUlvE_clEvENKUlvE1_clEvEUliiE_EESt5arrayIPcLm3EELi4E23TrivialOffsetCalculatorILi2EjESC_ILi1EjENS0_6memory12LoadWithCastILi2EEENSF_13StoreWithCastILi1EEEEEviT_T0_T2_T3_T4_T5_)
        .other          _ZN2at6native27unrolled_elementwise_kernelINS0_13BinaryFunctorIiiiZZZNS0_18rshift_kernel_cudaERNS_18TensorIteratorBaseEENKUlvE_clEvENKUlvE1_clEvEUliiE_EESt5arrayIPcLm3EELi4E23TrivialOffsetCalculatorILi2EjESC_ILi1EjENS0_6memory12LoadWithCastILi2EEENSF_13StoreWithCastILi1EEEEEviT_T0_T2_T3_T4_T5_,@"STO_CUDA_ENTRY STV_DEFAULT"
_ZN2at6native27unrolled_elementwise_kernelINS0_13BinaryFunctorIiiiZZZNS0_18rshift_kernel_cudaERNS_18TensorIteratorBaseEENKUlvE_clEvENKUlvE1_clEvEUliiE_EESt5arrayIPcLm3EELi4E23TrivialOffsetCalculatorILi2EjESC_ILi1EjENS0_6memory12LoadWithCastILi2EEENSF_13StoreWithCastILi1EEEEEviT_T0_T2_T3_T4_T5_:
.text._ZN2at6native27unrolled_elementwise_kernelINS0_13BinaryFunctorIiiiZZZNS0_18rshift_kernel_cudaERNS_18TensorIteratorBaseEENKUlvE_clEvENKUlvE1_clEvEUliiE_EESt5arrayIPcLm3EELi4E23TrivialOffsetCalculatorILi2EjESC_ILi1EjENS0_6memory12LoadWithCastILi2EEENSF_13StoreWithCastILi1EEEEEviT_T0_T2_T3_T4_T5_:
[----:B------:R-:W0:Y:S01]  /*0000*/  LDC R1, c[0x0][0x28] ;  /* 0x00000a00ff017b82 */ /* 0x000e220000000800 */
[----:B------:R-:W1:Y:S07]  /*0010*/  S2R R2, SR_CTAID.X ;  /* 0x0000000000027919 */ /* 0x000e6e0000002500 */
[----:B------:R-:W1:Y:S01]  /*0020*/  LDC R3, c[0x0][0x210] ;  /* 0x00008400ff037b82 */ /* 0x000e620000000800 */
[----:B------:R-:W-:Y:S01]  /*0030*/  ULDC.64 UR36, c[0x0][0x208] ;  /* 0x0000820000247ab9 */ /* 0x000fe20000000a00 */
[----:B------:R-:W-:Y:S01]  /*0040*/  BSSY B6, `(.L_x_4496) ;  /* 0x00001d0000067945 */ /* 0x000fe20003800000 */
[----:B------:R-:W2:Y:S01]  /*0050*/  S2R R17, SR_TID.X ;  /* 0x0000000000117919 */ /* 0x000ea20000002100 */
[----:B------:R-:W-:-:S02]  /*0060*/  IMAD.MOV.U32 R28, RZ, RZ, RZ ;  /* 0x000000ffff1c7224 */ /* 0x000fc400078e00ff */
[----:B------:R-:W-:Y:S02]  /*0070*/  IMAD.MOV.U32 R23, RZ, RZ, RZ ;  /* 0x000000ffff177224 */ /* 0x000fe400078e00ff */
[----:B------:R-:W3:Y:S01]  /*0080*/  LDC.U8 R19, c[0x0][0x234] ;  /* 0x00008d00ff137b82 */ /* 0x000ee20000000000 */
[----:B------:R-:W-:-:S07]  /*0090*/  IMAD.MOV.U32 R24, RZ, RZ, RZ ;  /* 0x000000ffff187224 */ /* 0x000fce00078e00ff */
        /* <DEDUP_REMOVED lines=23> */
.L_x_4501:
[----:B------:R3:W5:Y:S01]  /*0210*/  LDG.E.U8 R23, desc[UR36][R4.64] ;  /* 0x0000002404177981 */ /* 0x000762000c1e1100 */
[----:B------:R-:W-:Y:S05]  /*0220*/  BRA `(.L_x_4503) ;  /* 0x0000000c00387947 */ /* 0x000fea0003800000 */
.L_x_4500:
        /* <DEDUP_REMOVED lines=8> */
.L_x_4505:
[----:B------:R1:W5:Y:S01]  /*02b0*/  LDG.E R23, desc[UR36][R4.64] ;  /* 0x0000002404177981 */ /* 0x000362000c1e1900 */
[----:B------:R-:W-:Y:S05]  /*02c0*/  BRA `(.L_x_4503) ;  /* 0x0000000c00107947 */ /* 0x000fea0003800000 */
.L_x_4504:
[----:B------:R2:W5:Y:S01]  /*02d0*/  LDG.E.S16 R23, desc[UR36][R4.64] ;  /* 0x0000002404177981 */ /* 0x000562000c1e1700 */
[----:B------:R-:W-:Y:S05]  /*02e0*/  BRA `(.L_x_4503) ;  /* 0x0000000c00087947 */ /* 0x000fea0003800000 */
.L_x_4499:
        /* <DEDUP_REMOVED lines=9> */
.L_x_4507:
[----:B------:R-:W2:Y:S02]  /*0380*/  LDG.E.U16 R4, desc[UR36][R4.64] ;  /* 0x0000002404047981 */ /* 0x000ea4000c1e1500 */
[----:B--2---:R-:W-:-:S06]  /*0390*/  HADD2.F32 R23, -RZ, R4.H0_H0 ;  /* 0x20000004ff177230 */ /* 0x004fcc0000004100 */
[----:B------:R-:W0:Y:S01]  /*03a0*/  F2I.FTZ.TRUNC.NTZ R23, R23 ;  /* 0x0000001700177305 */ /* 0x000e22000021f100 */
[----:B------:R-:W-:Y:S05]  /*03b0*/  BRA `(.L_x_4503) ;  /* 0x0000000800d47947 */ /* 0x000fea0003800000 */
.L_x_4506:
        /* <DEDUP_REMOVED lines=9> */
.L_x_4509:
[----:B------:R-:W2:Y:S02]  /*0450*/  LDG.E.U16 R4, desc[UR36][R4.64] ;  /* 0x0000002404047981 */ /* 0x000ea4000c1e1500 */
[----:B--2---:R-:W-:-:S06]  /*0460*/  HADD2.F32 R23, -RZ, R4.H0_H0 ;  /* 0x20000004ff177230 */ /* 0x004fcc0000004100 */
[----:B------:R-:W0:Y:S01]  /*0470*/  F2I.FTZ.TRUNC.NTZ R23, R23 ;  /* 0x0000001700177305 */ /* 0x000e22000021f100 */
[----:B------:R-:W-:Y:S05]  /*0480*/  BRA `(.L_x_4503) ;  /* 0x0000000800a07947 */ /* 0x000fea0003800000 */
.L_x_4508:
[----:B------:R-:W2:Y:S02]  /*0490*/  LDG.E.64 R4, desc[UR36][R4.64] ;  /* 0x0000002404047981 */ /* 0x000ea4000c1e1b00 */
[----:B--2---:R0:W1:Y:S01]  /*04a0*/  F2I.F64.TRUNC R23, R4 ;  /* 0x0000000400177311 */ /* 0x004062000030d100 */
[----:B------:R-:W-:Y:S05]  /*04b0*/  BRA `(.L_x_4503) ;  /* 0x0000000800947947 */ /* 0x000fea0003800000 */
.L_x_4498:
        /* <DEDUP_REMOVED lines=12> */
.L_x_4512:
[----:B------:R-:W2:Y:S02]  /*0580*/  LDG.E.64 R4, desc[UR36][R4.64] ;  /* 0x0000002404047981 */ /* 0x000ea4000c1e1b00 */
[----:B--2---:R0:W1:Y:S01]  /*0590*/  F2I.F64.TRUNC R23, R4 ;  /* 0x0000000400177311 */ /* 0x004062000030d100 */
[----:B------:R-:W-:Y:S05]  /*05a0*/  BRA `(.L_x_4503) ;  /* 0x0000000800587947 */ /* 0x000fea0003800000 */
.L_x_4511:
        /* <DEDUP_REMOVED lines=27> */
.L_x_4514:
        /* <DEDUP_REMOVED lines=13> */
[----:B------:R0:W1:Y:S01]  /*0830*/  F2I.FTZ.TRUNC.NTZ R23, R0 ;  /* 0x0000000000177305 */ /* 0x000062000021f100 */
[----:B------:R-:W-:Y:S05]  /*0840*/  BRA `(.L_x_4503) ;  /* 0x0000000400b07947 */ /* 0x000fea0003800000 */
.L_x_4513:
[----:B------:R-:W2:Y:S02]  /*0850*/  LDG.E.U16 R23, desc[UR36][R4.64] ;  /* 0x0000002404177981 */ /* 0x000ea4000c1e1500 */
[----:B--2---:R-:W-:-:S06]  /*0860*/  IMAD.U32 R23, R23, 0x10000, RZ ;  /* 0x0001000017177824 */ /* 0x004fcc00078e00ff */
[----:B------:R-:W0:Y:S01]  /*0870*/  F2I.FTZ.TRUNC.NTZ R23, R23 ;  /* 0x0000001700177305 */ /* 0x000e22000021f100 */
[----:B------:R-:W-:Y:S05]  /*0880*/  BRA `(.L_x_4503) ;  /* 0x0000000400a07947 */ /* 0x000fea0003800000 */
.L_x_4510:
        /* <DEDUP_REMOVED lines=10> */
.L_x_4517:
        /* <DEDUP_REMOVED lines=21> */
.L_x_4521:
[----:B------:R-:W-:Y:S05]  /*0a80*/  BSYNC B1 ;  /* 0x0000000000017941 */ /* 0x000fea0003800000 */
.L_x_4520:
[----:B------:R-:W-:Y:S01]  /*0a90*/  IMAD.SHL.U32 R3, R3, 0x100000, RZ ;  /* 0x0010000003037824 */ /* 0x000fe200078e00ff */
[----:B------:R-:W-:-:S04]  /*0aa0*/  LEA R0, R0, 0x3b800000, 0x17 ;  /* 0x3b80000000007811 */ /* 0x000fc800078eb8ff */
[----:B------:R-:W-:-:S07]  /*0ab0*/  LOP3.LUT R23, R0, R3, R23, 0xfe, !PT ;  /* 0x0000000300177212 */ /* 0x000fce00078efe17 */
.L_x_4519:
[----:B------:R-:W-:Y:S05]  /*0ac0*/  BSYNC B0 ;  /* 0x0000000000007941 */ /* 0x000fea0003800000 */
.L_x_4518:
[----:B------:R-:W0:Y:S01]  /*0ad0*/  F2I.FTZ.TRUNC.NTZ R23, R23 ;  /* 0x0000001700177305 */ /* 0x000e22000021f100 */
[----:B------:R-:W-:Y:S05]  /*0ae0*/  BRA `(.L_x_4503) ;  /* 0x0000000400087947 */ /* 0x000fea0003800000 */
.L_x_4516:
        /* <DEDUP_REMOVED lines=21> */
.L_x_4525:
[----:B------:R-:W-:Y:S05]  /*0c40*/  BSYNC B1 ;  /* 0x0000000000017941 */ /* 0x000fea0003800000 */
.L_x_4524:
[----:B------:R-:W-:Y:S01]  /*0c50*/  IMAD.SHL.U32 R3, R3, 0x200000, RZ ;  /* 0x0020000003037824 */ /* 0x000fe200078e00ff */
[----:B------:R-:W-:-:S04]  /*0c60*/  LEA R0, R0, 0x37800000, 0x17 ;  /* 0x3780000000007811 */ /* 0x000fc800078eb8ff */
[----:B------:R-:W-:-:S07]  /*0c70*/  LOP3.LUT R23, R0, R3, R23, 0xfe, !PT ;  /* 0x0000000300177212 */ /* 0x000fce00078efe17 */
.L_x_4523:
[----:B------:R-:W-:Y:S05]  /*0c80*/  BSYNC B0 ;  /* 0x0000000000007941 */ /* 0x000fea0003800000 */
.L_x_4522:
[----:B------:R-:W0:Y:S01]  /*0c90*/  F2I.FTZ.TRUNC.NTZ R23, R23 ;  /* 0x0000001700177305 */ /* 0x000e22000021f100 */
[----:B------:R-:W-:Y:S05]  /*0ca0*/  BRA `(.L_x_4503) ;  /* 0x0000000000987947 */ /* 0x000fea0003800000 */
.L_x_4515:
        /* <DEDUP_REMOVED lines=14> */
.L_x_4529:
[----:B------:R-:W-:Y:S05]  /*0d90*/  BSYNC B0 ;  /* 0x0000000000007941 */ /* 0x000fea0003800000 */
.L_x_4528:
[----:B------:R-:W0:Y:S01]  /*0da0*/  F2I.FTZ.TRUNC.NTZ R23, R23 ;  /* 0x0000001700177305 */ /* 0x000e22000021f100 */
[----:B------:R-:W-:Y:S05]  /*0db0*/  BRA `(.L_x_4503) ;  /* 0x0000000000547947 */ /* 0x000fea0003800000 */
.L_x_4502:
        /* <DEDUP_REMOVED lines=17> */
.L_x_4530:
[----:B------:R-:W-:Y:S05]  /*0ed0*/  BRA `(.L_x_4503) ;  /* 0x00000000000c7947 */ /* 0x000fea0003800000 */
.L_x_4527:
[----:B------:R0:W5:Y:S01]  /*0ee0*/  LDG.E R23, desc[UR36][R4.64] ;  /* 0x0000002404177981 */ /* 0x000162000c1e1900 */
[----:B------:R-:W-:Y:S05]  /*0ef0*/  BRA `(.L_x_4503) ;  /* 0x0000000000047947 */ /* 0x000fea0003800000 */
.L_x_4526:
[----:B------:R0:W5:Y:S02]  /*0f00*/  LDG.E R23, desc[UR36][R4.64] ;  /* 0x0000002404177981 */ /* 0x000164000c1e1900 */
.L_x_4503:
        /* <DEDUP_REMOVED lines=18> */
.L_x_4534:
[----:B------:R1:W5:Y:S01]  /*1030*/  LDG.E.U8 R24, desc[UR36][R4.64] ;  /* 0x0000002404187981 */ /* 0x000362000c1e1100 */
[----:B------:R-:W-:Y:S05]  /*1040*/  BRA `(.L_x_4536) ;  /* 0x0000000c00347947 */ /* 0x000fea0003800000 */
.L_x_4533:
        /* <DEDUP_REMOVED lines=8> */
.L_x_4538:
[----:B------:R3:W5:Y:S01]  /*10d0*/  LDG.E R24, desc[UR36][R4.64] ;  /* 0x0000002404187981 */ /* 0x000762000c1e1900 */
[----:B------:R-:W-:Y:S05]  /*10e0*/  BRA `(.L_x_4536) ;  /* 0x0000000c000c7947 */ /* 0x000fea0003800000 */
.L_x_4537:
[----:B------:R2:W5:Y:S01]  /*10f0*/  LDG.E.S16 R24, desc[UR36][R4.64] ;  /* 0x0000002404187981 */ /* 0x000562000c1e1700 */
[----:B------:R-:W-:Y:S05]  /*1100*/  BRA `(.L_x_4536) ;  /* 0x0000000c00047947 */ /* 0x000fea0003800000 */
.L_x_4532:
        /* <DEDUP_REMOVED lines=9> */
.L_x_4540:
[----:B------:R-:W2:Y:S02]  /*11a0*/  LDG.E.U16 R4, desc[UR36][R4.64] ;  /* 0x0000002404047981 */ /* 0x000ea4000c1e1500 */
[----:B--2---:R-:W-:-:S06]  /*11b0*/  HADD2.F32 R24, -RZ, R4.H0_H0 ;  /* 0x20000004ff187230 */ /* 0x004fcc0000004100 */
[----:B------:R-:W0:Y:S01]  /*11c0*/  F2I.FTZ.TRUNC.NTZ R24, R24 ;  /* 0x0000001800187305 */ /* 0x000e22000021f100 */
[----:B------:R-:W-:Y:S05]  /*11d0*/  BRA `(.L_x_4536) ;  /* 0x0000000800d07947 */ /* 0x000fea0003800000 */
.L_x_4539:
        /* <DEDUP_REMOVED lines=9> */
.L_x_4542:
[----:B------:R-:W2:Y:S02]  /*1270*/  LDG.E.U16 R4, desc[UR36][R4.64] ;  /* 0x0000002404047981 */ /* 0x000ea4000c1e1500 */
[----:B--2---:R-:W-:-:S06]  /*1280*/  HADD2.F32 R24, -RZ, R4.H0_H0 ;  /* 0x20000004ff187230 */ /* 0x004fcc0000004100 */
[----:B------:R-:W0:Y:S01]  /*1290*/  F2I.FTZ.TRUNC.NTZ R24, R24 ;  /* 0x0000001800187305 */ /* 0x000e22000021f100 */
[----:B------:R-:W-:Y:S05]  /*12a0*/  BRA `(.L_x_4536) ;  /* 0x00000008009c7947 */ /* 0x000fea0003800000 */
.L_x_4541:
[----:B------:R-:W2:Y:S02]  /*12b0*/  LDG.E.64 R24, desc[UR36][R4.64] ;  /* 0x0000002404187981 */ /* 0x000ea4000c1e1b00 */
[----:B--2---:R0:W1:Y:S01]  /*12c0*/  F2I.F64.TRUNC R24, R24 ;  /* 0x0000001800187311 */ /* 0x004062000030d100 */
[----:B------:R-:W-:Y:S05]  /*12d0*/  BRA `(.L_x_4536) ;  /* 0x0000000800907947 */ /* 0x000fea0003800000 */
.L_x_4531:
        /* <DEDUP_REMOVED lines=12> */
.L_x_4545:
[----:B------:R-:W2:Y:S02]  /*13a0*/  LDG.E.64 R4, desc[UR36][R4.64] ;  /* 0x0000002404047981 */ /* 0x000ea4000c1e1b00 */
[----:B--2---:R0:W1:Y:S01]  /*13b0*/  F2I.F64.TRUNC R24, R4 ;  /* 0x0000000400187311 */ /* 0x004062000030d100 */
[----:B------:R-:W-:Y:S05]  /*13c0*/  BRA `(.L_x_4536) ;  /* 0x0000000800547947 */ /* 0x000fea0003800000 */
.L_x_4544:
        /* <DEDUP_REMOVED lines=27> */
.L_x_4547:
        /* <DEDUP_REMOVED lines=14> */
.L_x_4546:
[----:B------:R-:W2:Y:S02]  /*1660*/  LDG.E.U16 R24, desc[UR36][R4.64] ;  /* 0x0000002404187981 */ /* 0x000ea4000c1e1500 */
[----:B--2---:R-:W-:-:S06]  /*1670*/  IMAD.U32 R24, R24, 0x10000, RZ ;  /* 0x0001000018187824 */ /* 0x004fcc00078e00ff */
[----:B------:R-:W0:Y:S01]  /*1680*/  F2I.FTZ.TRUNC.NTZ R24, R24 ;  /* 0x0000001800187305 */ /* 0x000e22000021f100 */
[----:B------:R-:W-:Y:S05]  /*1690*/  BRA `(.L_x_4536) ;  /* 0x0000000400a07947 */ /* 0x000fea0003800000 */
.L_x_4543:
        /* <DEDUP_REMOVED lines=10> */
.L_x_4550:
        /* <DEDUP_REMOVED lines=21> */
.L_x_4554:
[----:B------:R-:W-:Y:S05]  /*1890*/  BSYNC B1 ;  /* 0x0000000000017941 */ /* 0x000fea0003800000 */
.L_x_4553:
[----:B------:R-:W-:Y:S01]  /*18a0*/  IMAD.SHL.U32 R3, R3, 0x100000, RZ ;  /* 0x0010000003037824 */ /* 0x000fe200078e00ff */
[----:B------:R-:W-:-:S04]  /*18b0*/  LEA R5, R0, 0x3b800000, 0x17 ;  /* 0x3b80000000057811 */ /* 0x000fc800078eb8ff */
[----:B------:R-:W-:-:S07]  /*18c0*/  LOP3.LUT R24, R5, R3, R24, 0xfe, !PT ;  /* 0x0000000305187212 */ /* 0x000fce00078efe18 */
.L_x_4552:
[----:B------:R-:W-:Y:S05]  /*18d0*/  BSYNC B0 ;  /* 0x0000000000007941 */ /* 0x000fea0003800000 */
.L_x_4551:
[----:B------:R-:W0:Y:S01]  /*18e0*/  F2I.FTZ.TRUNC.NTZ R24, R24 ;  /* 0x0000001800187305 */ /* 0x000e22000021f100 */
[----:B------:R-:W-:Y:S05]  /*18f0*/  BRA `(.L_x_4536) ;  /* 0x0000000400087947 */ /* 0x000fea0003800000 */
.L_x_4549:
        /* <DEDUP_REMOVED lines=21> */
.L_x_4558:
[----:B------:R-:W-:Y:S05]  /*1a50*/  BSYNC B1 ;  /* 0x0000000000017941 */ /* 0x000fea0003800000 */
.L_x_4557:
[----:B------:R-:W-:Y:S01]  /*1a60*/  IMAD.SHL.U32 R3, R3, 0x200000, RZ ;  /* 0x0020000003037824 */ /* 0x000fe200078e00ff */
[----:B------:R-:W-:-:S04]  /*1a70*/  LEA R5, R0, 0x37800000, 0x17 ;  /* 0x3780000000057811 */ /* 0x000fc800078eb8ff */
[----:B------:R-:W-:-:S07]  /*1a80*/  LOP3.LUT R24, R5, R3, R24, 0xfe, !PT ;  /* 0x0000000305187212 */ /* 0x000fce00078efe18 */
.L_x_4556:
[----:B------:R-:W-:Y:S05]  /*1a90*/  BSYNC B0 ;  /* 0x0000000000007941 */ /* 0x000fea0003800000 */
.L_x_4555:
[----:B------:R-:W0:Y:S01]  /*1aa0*/  F2I.FTZ.TRUNC.NTZ R24, R24 ;  /* 0x0000001800187305 */ /* 0x000e22000021f100 */
[----:B------:R-:W-:Y:S05]  /*1ab0*/  BRA `(.L_x_4536) ;  /* 0x0000000000987947 */ /* 0x000fea0003800000 */
.L_x_4548:
        /* <DEDUP_REMOVED lines=14> */
.L_x_4562:
[----:B------:R-:W-:Y:S05]  /*1ba0*/  BSYNC B0 ;  /* 0x0000000000007941 */ /* 0x000fea0003800000 */
.L_x_4561:
[----:B------:R-:W0:Y:S01]  /*1bb0*/  F2I.FTZ.TRUNC.NTZ R24, R24 ;  /* 0x0000001800187305 */ /* 0x000e22000021f100 */
[----:B------:R-:W-:Y:S05]  /*1bc0*/  BRA `(.L_x_4536) ;  /* 0x0000000000547947 */ /* 0x000fea0003800000 */
.L_x_4535:
        /* <DEDUP_REMOVED lines=16> */
[----:B0----5:R-:W-:Y:S05]  /*1cd0*/  CALL.ABS.NOINC R14 ;  /* 0x000000000e007343 */ /* 0x021fea0003c00000 */
.L_x_4563:
[----:B------:R-:W-:Y:S05]  /*1ce0*/  BRA `(.L_x_4536) ;  /* 0x00000000000c7947 */ /* 0x000fea0003800000 */
.L_x_4560:
[----:B------:R0:W5:Y:S01]  /*1cf0*/  LDG.E R24, desc[UR36][R4.64] ;  /* 0x0000002404187981 */ /* 0x000162000c1e1900 */
[----:B------:R-:W-:Y:S05]  /*1d00*/  BRA `(.L_x_4536) ;  /* 0x0000000000047947 */ /* 0x000fea0003800000 */
.L_x_4559:
[----:B------:R0:W5:Y:S02]  /*1d10*/  LDG.E R24, desc[UR36][R4.64] ;  /* 0x0000002404187981 */ /* 0x000164000c1e1900 */
.L_x_4536:
[----:B------:R-:W2:Y:S02]  /*1d20*/  S2R R17, SR_TID.X ;  /* 0x0000000000117919 */ /* 0x000ea40000002100 */
[----:B--2---:R-:W-:-:S07]  /*1d30*/  VIADD R17, R17, 0x80 ;  /* 0x0000008011117836 */ /* 0x004fce0000000000 */
.L_x_4497:
[----:B------:R-:W-:Y:S05]  /*1d40*/  BSYNC B6 ;  /* 0x0000000000067941 */ /* 0x000fea0003800000 */
.L_x_4496:
[----:B------:R-:W-:Y:S01]  /*1d50*/  ISETP.GE.AND P0, PT, R17, R16, PT ;  /* 0x000000101100720c */ /* 0x000fe20003f06270 */
[----:B------:R-:W-:Y:S01]  /*1d60*/  BSSY B6, `(.L_x_4564) ;  /* 0x00001c7000067945 */ /* 0x000fe20003800000 */
[----:B0-----:R-:W-:-:S11]  /*1d70*/  IMAD.MOV.U32 R25, RZ, RZ, RZ ;  /* 0x000000ffff197224 */ /* 0x001fd600078e00ff */
[----:B------:R-:W-:Y:S05]  /*1d80*/  @P0 BRA `(.L_x_4565) ;  /* 0x0000001c00100947 */ /* 0x000fea0003800000 */
[----:B-1-34-:R-:W0:Y:S01]  /*1d90*/  LDC.64 R4, c[0x0][0x220] ;  /* 0x00008800ff047b82 */ /* 0x01ae220000000a00 */
        /* <DEDUP_REMOVED lines=18> */
.L_x_4569:
[----:B------:R0:W5:Y:S01]  /*1ec0*/  LDG.E.U8 R28, desc[UR36][R4.64] ;  /* 0x00000024041c7981 */ /* 0x000162000c1e1100 */
[----:B------:R-:W-:Y:S05]  /*1ed0*/  BRA `(.L_x_4571) ;  /* 0x0000000c00347947 */ /* 0x000fea0003800000 */
.L_x_4568:
        /* <DEDUP_REMOVED lines=8> */
.L_x_4573:
[----:B------:R0:W5:Y:S01]  /*1f60*/  LDG.E R28, desc[UR36][R4.64] ;  /* 0x00000024041c7981 */ /* 0x000162000c1e1900 */
[----:B------:R-:W-:Y:S05]  /*1f70*/  BRA `(.L_x_4571) ;  /* 0x0000000c000c7947 */ /* 0x000fea0003800000 */
.L_x_4572:
[----:B------:R0:W5:Y:S01]  /*1f80*/  LDG.E.S16 R28, desc[UR36][R4.64] ;  /* 0x00000024041c7981 */ /* 0x000162000c1e1700 */
[----:B------:R-:W-:Y:S05]  /*1f90*/  BRA `(.L_x_4571) ;  /* 0x0000000c00047947 */ /* 0x000fea0003800000 */
.L_x_4567:
        /* <DEDUP_REMOVED lines=9> */
.L_x_4575:
[----:B------:R-:W2:Y:S02]  /*2030*/  LDG.E.U16 R4, desc[UR36][R4.64] ;  /* 0x0000002404047981 */ /* 0x000ea4000c1e1500 */
[----:B--2---:R-:W-:-:S06]  /*2040*/  HADD2.F32 R28, -RZ, R4.H0_H0 ;  /* 0x20000004ff1c7230 */ /* 0x004fcc0000004100 */
[----:B------:R-:W0:Y:S01]  /*2050*/  F2I.FTZ.TRUNC.NTZ R28, R28 ;  /* 0x0000001c001c7305 */ /* 0x000e22000021f100 */
[----:B------:R-:W-:Y:S05]  /*2060*/  BRA `(.L_x_4571) ;  /* 0x0000000800d07947 */ /* 0x000fea0003800000 */
.L_x_4574:
        /* <DEDUP_REMOVED lines=9> */
.L_x_4577:
[----:B------:R-:W2:Y:S02]  /*2100*/  LDG.E.U16 R4, desc[UR36][R4.64] ;  /* 0x0000002404047981 */ /* 0x000ea4000c1e1500 */
[----:B--2---:R-:W-:-:S06]  /*2110*/  HADD2.F32 R28, -RZ, R4.H0_H0 ;  /* 0x20000004ff1c7230 */ /* 0x004fcc0000004100 */
[----:B------:R-:W0:Y:S01]  /*2120*/  F2I.FTZ.TRUNC.NTZ R28, R28 ;  /* 0x0000001c001c7305 */ /* 0x000e22000021f100 */
[----:B------:R-:W-:Y:S05]  /*2130*/  BRA `(.L_x_4571) ;  /* 0x00000008009c7947 */ /* 0x000fea0003800000 */
.L_x_4576:
[----:B------:R-:W2:Y:S02]  /*2140*/  LDG.E.64 R28, desc[UR36][R4.64] ;  /* 0x00000024041c7981 */ /* 0x000ea4000c1e1b00 */
[----:B--2---:R0:W1:Y:S01]  /*2150*/  F2I.F64.TRUNC R28, R28 ;  /* 0x0000001c001c7311 */ /* 0x004062000030d100 */
[----:B------:R-:W-:Y:S05]  /*2160*/  BRA `(.L_x_4571) ;  /* 0x0000000800907947 */ /* 0x000fea0003800000 */
.L_x_4566:
        /* <DEDUP_REMOVED lines=12> */
.L_x_4580:
[----:B------:R-:W2:Y:S02]  /*2230*/  LDG.E.64 R4, desc[UR36][R4.64] ;  /* 0x0000002404047981 */ /* 0x000ea4000c1e1b00 */
[----:B--2---:R0:W1:Y:S01]  /*2240*/  F2I.F64.TRUNC R28, R4 ;  /* 0x00000004001c7311 */ /* 0x004062000030d100 */
[----:B------:R-:W-:Y:S05]  /*2250*/  BRA `(.L_x_4571) ;  /* 0x0000000800547947 */ /* 0x000fea0003800000 */
.L_x_4579:
        /* <DEDUP_REMOVED lines=27> */
.L_x_4582:
        /* <DEDUP_REMOVED lines=12> */
[----:B------:R3:W4:Y:S01]  /*24d0*/  F2I.FTZ.TRUNC.NTZ R28, R0 ;  /* 0x00000000001c7305 */ /* 0x000722000021f100 */
[----:B------:R-:W-:Y:S05]  /*24e0*/  BRA `(.L_x_4571) ;  /* 0x0000000400b07947 */ /* 0x000fea0003800000 */
.L_x_4581:
[----:B------:R-:W2:Y:S02]  /*24f0*/  LDG.E.U16 R28, desc[UR36][R4.64] ;  /* 0x00000024041c7981 */ /* 0x000ea4000c1e1500 */
[----:B--2---:R-:W-:-:S06]  /*2500*/  IMAD.U32 R28, R28, 0x10000, RZ ;  /* 0x000100001c1c7824 */ /* 0x004fcc00078e00ff */
[----:B------:R-:W2:Y:S01]  /*2510*/  F2I.FTZ.TRUNC.NTZ R28, R28 ;  /* 0x0000001c001c7305 */ /* 0x000ea2000021f100 */
[----:B------:R-:W-:Y:S05]  /*2520*/  BRA `(.L_x_4571) ;  /* 0x0000000400a07947 */ /* 0x000fea0003800000 */
.L_x_4578:
        /* <DEDUP_REMOVED lines=10> */
.L_x_4585:
        /* <DEDUP_REMOVED lines=21> */
.L_x_4589:
[----:B------:R-:W-:Y:S05]  /*2720*/  BSYNC B1 ;  /* 0x0000000000017941 */ /* 0x000fea0003800000 */
.L_x_4588:
[----:B------:R-:W-:Y:S01]  /*2730*/  IMAD.SHL.U32 R3, R3, 0x100000, RZ ;  /* 0x0010000003037824 */ /* 0x000fe200078e00ff */
[----:B------:R-:W-:-:S04]  /*2740*/  LEA R5, R0, 0x3b800000, 0x17 ;  /* 0x3b80000000057811 */ /* 0x000fc800078eb8ff */
[----:B------:R-:W-:-:S07]  /*2750*/  LOP3.LUT R28, R5, R3, R28, 0xfe, !PT ;  /* 0x00000003051c7212 */ /* 0x000fce00078efe1c */
.L_x_4587:
[----:B------:R-:W-:Y:S05]  /*2760*/  BSYNC B0 ;  /* 0x0000000000007941 */ /* 0x000fea0003800000 */
.L_x_4586:
[----:B------:R-:W0:Y:S01]  /*2770*/  F2I.FTZ.TRUNC.NTZ R28, R28 ;  /* 0x0000001c001c7305 */ /* 0x000e22000021f100 */
[----:B------:R-:W-:Y:S05]  /*2780*/  BRA `(.L_x_4571) ;  /* 0x0000000400087947 */ /* 0x000fea0003800000 */
.L_x_4584:
        /* <DEDUP_REMOVED lines=21> */
.L_x_4593:
[----:B------:R-:W-:Y:S05]  /*28e0*/  BSYNC B1 ;  /* 0x0000000000017941 */ /* 0x000fea0003800000 */
.L_x_4592:
[----:B------:R-:W-:Y:S01]  /*28f0*/  IMAD.SHL.U32 R3, R3, 0x200000, RZ ;  /* 0x0020000003037824 */ /* 0x000fe200078e00ff */
[----:B------:R-:W-:-:S04]  /*2900*/  LEA R5, R0, 0x37800000, 0x17 ;  /* 0x3780000000057811 */ /* 0x000fc800078eb8ff */
[----:B------:R-:W-:-:S07]  /*2910*/  LOP3.LUT R28, R5, R3, R28, 0xfe, !PT ;  /* 0x00000003051c7212 */ /* 0x000fce00078efe1c */
.L_x_4591:
[----:B------:R-:W-:Y:S05]  /*2920*/  BSYNC B0 ;  /* 0x0000000000007941 */ /* 0x000fea0003800000 */
.L_x_4590:
[----:B------:R-:W0:Y:S01]  /*2930*/  F2I.FTZ.TRUNC.NTZ R28, R28 ;  /* 0x0000001c001c7305 */ /* 0x000e22000021f100 */
[----:B------:R-:W-:Y:S05]  /*2940*/  BRA `(.L_x_4571) ;  /* 0x0000000000987947 */ /* 0x000fea0003800000 */
.L_x_4583:
        /* <DEDUP_REMOVED lines=14> */
.L_x_4597:
[----:B------:R-:W-:Y:S05]  /*2a30*/  BSYNC B0 ;  /* 0x0000000000007941 */ /* 0x000fea0003800000 */
.L_x_4596:
[----:B------:R-:W0:Y:S01]  /*2a40*/  F2I.FTZ.TRUNC.NTZ R28, R28 ;  /* 0x0000001c001c7305 */ /* 0x000e22000021f100 */
[----:B------:R-:W-:Y:S05]  /*2a50*/  BRA `(.L_x_4571) ;  /* 0x0000000000547947 */ /* 0x000fea0003800000 */
.L_x_4570:
        /* <DEDUP_REMOVED lines=17> */
.L_x_4598:
[----:B------:R-:W-:Y:S05]  /*2b70*/  BRA `(.L_x_4571) ;  /* 0x00000000000c7947 */ /* 0x000fea0003800000 */
.L_x_4595:
[----:B------:R0:W5:Y:S01]  /*2b80*/  LDG.E R28, desc[UR36][R4.64] ;  /* 0x00000024041c7981 */ /* 0x000162000c1e1900 */
[----:B------:R-:W-:Y:S05]  /*2b90*/  BRA `(.L_x_4571) ;  /* 0x0000000000047947 */ /* 0x000fea0003800000 */
.L_x_4594:
[----:B------:R0:W5:Y:S02]  /*2ba0*/  LDG.E R28, desc[UR36][R4.64] ;  /* 0x00000024041c7981 */ /* 0x000164000c1e1900 */
.L_x_4571:
        /* <DEDUP_REMOVED lines=18> */
.L_x_4602:
[----:B------:R0:W5:Y:S01]  /*2cd0*/  LDG.E.U8 R25, desc[UR36][R4.64] ;  /* 0x0000002404197981 */ /* 0x000162000c1e1100 */
[----:B------:R-:W-:Y:S05]  /*2ce0*/  BRA `(.L_x_4604) ;  /* 0x0000000c00347947 */ /* 0x000fea0003800000 */
.L_x_4601:
        /* <DEDUP_REMOVED lines=8> */
.L_x_4606:
[----:B------:R0:W5:Y:S01]  /*2d70*/  LDG.E R25, desc[UR36][R4.64] ;  /* 0x0000002404197981 */ /* 0x000162000c1e1900 */
[----:B------:R-:W-:Y:S05]  /*2d80*/  BRA `(.L_x_4604) ;  /* 0x0000000c000c7947 */ /* 0x000fea0003800000 */
.L_x_4605:
[----:B------:R0:W5:Y:S01]  /*2d90*/  LDG.E.S16 R25, desc[UR36][R4.64] ;  /* 0x0000002404197981 */ /* 0x000162000c1e1700 */
[----:B------:R-:W-:Y:S05]  /*2da0*/  BRA `(.L_x_4604) ;  /* 0x0000000c00047947 */ /* 0x000fea0003800000 */
.L_x_4600:
        /* <DEDUP_REMOVED lines=9> */
.L_x_4608:
[----:B------:R-:W3:Y:S02]  /*2e40*/  LDG.E.U16 R4, desc[UR36][R4.64] ;  /* 0x0000002404047981 */ /* 0x000ee4000c1e1500 */
[----:B---3--:R-:W-:-:S06]  /*2e50*/  HADD2.F32 R25, -RZ, R4.H0_H0 ;  /* 0x20000004ff197230 */ /* 0x008fcc0000004100 */
[----:B------:R-:W0:Y:S01]  /*2e60*/  F2I.FTZ.TRUNC.NTZ R25, R25 ;  /* 0x0000001900197305 */ /* 0x000e22000021f100 */
[----:B------:R-:W-:Y:S05]  /*2e70*/  BRA `(.L_x_4604) ;  /* 0x0000000800d07947 */ /* 0x000fea0003800000 */
.L_x_4607:
        /* <DEDUP_REMOVED lines=9> */
.L_x_4610:
[----:B------:R-:W3:Y:S02]  /*2f10*/  LDG.E.U16 R4, desc[UR36][R4.64] ;  /* 0x0000002404047981 */ /* 0x000ee4000c1e1500 */
[----:B---3--:R-:W-:-:S06]  /*2f20*/  HADD2.F32 R25, -RZ, R4.H0_H0 ;  /* 0x20000004ff197230 */ /* 0x008fcc0000004100 */
[----:B------:R-:W0:Y:S01]  /*2f30*/  F2I.FTZ.TRUNC.NTZ R25, R25 ;  /* 0x0000001900197305 */ /* 0x000e22000021f100 */
[----:B------:R-:W-:Y:S05]  /*2f40*/  BRA `(.L_x_4604) ;  /* 0x00000008009c7947 */ /* 0x000fea0003800000 */
.L_x_4609:
[----:B------:R-:W3:Y:S02]  /*2f50*/  LDG.E.64 R4, desc[UR36][R4.64] ;  /* 0x0000002404047981 */ /* 0x000ee4000c1e1b00 */
[----:B---3--:R0:W3:Y:S01]  /*2f60*/  F2I.F64.TRUNC R25, R4 ;  /* 0x0000000400197311 */ /* 0x0080e2000030d100 */
[----:B------:R-:W-:Y:S05]  /*2f70*/  BRA `(.L_x_4604) ;  /* 0x0000000800907947 */ /* 0x000fea0003800000 */
.L_x_4599:
        /* <DEDUP_REMOVED lines=12> */
.L_x_4613:
[----:B------:R-:W3:Y:S02]  /*3040*/  LDG.E.64 R4, desc[UR36][R4.64] ;  /* 0x0000002404047981 */ /* 0x000ee4000c1e1b00 */
[----:B---3--:R0:W3:Y:S01]  /*3050*/  F2I.F64.TRUNC R25, R4 ;  /* 0x0000000400197311 */ /* 0x0080e2000030d100 */
[----:B------:R-:W-:Y:S05]  /*3060*/  BRA `(.L_x_4604) ;  /* 0x0000000800547947 */ /* 0x000fea0003800000 */
.L_x_4612:
        /* <DEDUP_REMOVED lines=27> */
.L_x_4615:
        /* <DEDUP_REMOVED lines=12> */
[----:B------:R0:W3:Y:S01]  /*32e0*/  F2I.FTZ.TRUNC.NTZ R25, R0 ;  /* 0x0000000000197305 */ /* 0x0000e2000021f100 */
[----:B------:R-:W-:Y:S05]  /*32f0*/  BRA `(.L_x_4604) ;  /* 0x0000000400b07947 */ /* 0x000fea0003800000 */
.L_x_4614:
[----:B------:R-:W3:Y:S02]  /*3300*/  LDG.E.U16 R25, desc[UR36][R4.64] ;  /* 0x0000002404197981 */ /* 0x000ee4000c1e1500 */
[----:B---3--:R-:W-:-:S06]  /*3310*/  IMAD.U32 R25, R25, 0x10000, RZ ;  /* 0x0001000019197824 */ /* 0x008fcc00078e00ff */
[----:B------:R-:W0:Y:S01]  /*3320*/  F2I.FTZ.TRUNC.NTZ R25, R25 ;  /* 0x0000001900197305 */ /* 0x000e22000021f100 */
[----:B------:R-:W-:Y:S05]  /*3330*/  BRA `(.L_x_4604) ;  /* 0x0000000400a07947 */ /* 0x000fea0003800000 */
.L_x_4611:
        /* <DEDUP_REMOVED lines=10> */
.L_x_4618:
        /* <DEDUP_REMOVED lines=21> */
.L_x_4622:
[----:B------:R-:W-:Y:S05]  /*3530*/  BSYNC B1 ;  /* 0x0000000000017941 */ /* 0x000fea0003800000 */
.L_x_4621:
[----:B------:R-:W-:Y:S01]  /*3540*/  IMAD.SHL.U32 R3, R3, 0x100000, RZ ;  /* 0x0010000003037824 */ /* 0x000fe200078e00ff */
[----:B------:R-:W-:-:S04]  /*3550*/  LEA R0, R0, 0x3b800000, 0x17 ;  /* 0x3b80000000007811 */ /* 0x000fc800078eb8ff */
[----:B------:R-:W-:-:S07]  /*3560*/  LOP3.LUT R25, R0, R3, R25, 0xfe, !PT ;  /* 0x0000000300197212 */ /* 0x000fce00078efe19 */
.L_x_4620:
[----:B------:R-:W-:Y:S05]  /*3570*/  BSYNC B0 ;  /* 0x0000000000007941 */ /* 0x000fea0003800000 */
.L_x_4619:
[----:B------:R-:W3:Y:S01]  /*3580*/  F2I.FTZ.TRUNC.NTZ R25, R25 ;  /* 0x0000001900197305 */ /* 0x000ee2000021f100 */
[----:B------:R-:W-:Y:S05]  /*3590*/  BRA `(.L_x_4604) ;  /* 0x0000000400087947 */ /* 0x000fea0003800000 */
.L_x_4617:
        /* <DEDUP_REMOVED lines=21> */
.L_x_4626:
[----:B------:R-:W-:Y:S05]  /*36f0*/  BSYNC B1 ;  /* 0x0000000000017941 */ /* 0x000fea0003800000 */
.L_x_4625:
[----:B------:R-:W-:Y:S01]  /*3700*/  IMAD.SHL.U32 R3, R3, 0x200000, RZ ;  /* 0x0020000003037824 */ /* 0x000fe200078e00ff */
[----:B------:R-:W-:-:S04]  /*3710*/  LEA R0, R0, 0x37800000, 0x17 ;  /* 0x3780000000007811 */ /* 0x000fc800078eb8ff */
[----:B------:R-:W-:-:S07]  /*3720*/  LOP3.LUT R25, R0, R3, R25, 0xfe, !PT ;  /* 0x0000000300197212 */ /* 0x000fce00078efe19 */
.L_x_4624:
[----:B------:R-:W-:Y:S05]  /*3730*/  BSYNC B0 ;  /* 0x0000000000007941 */ /* 0x000fea0003800000 */
.L_x_4623:
[----:B------:R-:W0:Y:S01]  /*3740*/  F2I.FTZ.TRUNC.NTZ R25, R25 ;  /* 0x0000001900197305 */ /* 0x000e22000021f100 */
[----:B------:R-:W-:Y:S05]  /*3750*/  BRA `(.L_x_4604) ;  /* 0x0000000000987947 */ /* 0x000fea0003800000 */
.L_x_4616:
        /* <DEDUP_REMOVED lines=14> */
.L_x_4630:
[----:B------:R-:W-:Y:S05]  /*3840*/  BSYNC B0 ;  /* 0x0000000000007941 */ /* 0x000fea0003800000 */
.L_x_4629:
[----:B------:R-:W0:Y:S01]  /*3850*/  F2I.FTZ.TRUNC.NTZ R25, R25 ;  /* 0x0000001900197305 */ /* 0x000e22000021f100 */
[----:B------:R-:W-:Y:S05]  /*3860*/  BRA `(.L_x_4604) ;  /* 0x0000000000547947 */ /* 0x000fea0003800000 */
.L_x_4603:
        /* <DEDUP_REMOVED lines=17> */
.L_x_4631:
[----:B------:R-:W-:Y:S05]  /*3980*/  BRA `(.L_x_4604) ;  /* 0x00000000000c7947 */ /* 0x000fea0003800000 */
.L_x_4628:
[----:B------:R0:W5:Y:S01]  /*3990*/  LDG.E R25, desc[UR36][R4.64] ;  /* 0x0000002404197981 */ /* 0x000162000c1e1900 */
[----:B------:R-:W-:Y:S05]  /*39a0*/  BRA `(.L_x_4604) ;  /* 0x0000000000047947 */ /* 0x000fea0003800000 */
.L_x_4627:
[----:B------:R0:W5:Y:S02]  /*39b0*/  LDG.E R25, desc[UR36][R4.64] ;  /* 0x0000002404197981 */ /* 0x000164000c1e1900 */
.L_x_4604:
[----:B------:R-:W-:-:S07]  /*39c0*/  VIADD R17, R17, 0x80 ;  /* 0x0000008011117836 */ /* 0x000fce0000000000 */
.L_x_4565:
[----:B------:R-:W-:Y:S05]  /*39d0*/  BSYNC B6 ;  /* 0x0000000000067941 */ /* 0x000fea0003800000 */
.L_x_4564:
[----:B------:R-:W-:Y:S01]  /*39e0*/  ISETP.GE.AND P0, PT, R17, R16, PT ;  /* 0x000000101100720c */ /* 0x000fe20003f06270 */
[----:B------:R-:W-:Y:S01]  /*39f0*/  BSSY B6, `(.L_x_4632) ;  /* 0x00001c9000067945 */ /* 0x000fe20003800000 */
[----:B------:R-:W-:Y:S01]  /*3a00*/  CS2R R26, SRZ ;  /* 0x00000000001a7805 */ /* 0x000fe2000001ff00 */
[----:B------:R-:W-:-:S10]  /*3a10*/  IMAD.MOV.U32 R22, RZ, RZ, RZ ;  /* 0x000000ffff167224 */ /* 0x000fd400078e00ff */
        /* <DEDUP_REMOVED lines=20> */
.L_x_4637:
[----:B------:R0:W5:Y:S01]  /*3b60*/  LDG.E.U8 R22, desc[UR36][R4.64] ;  /* 0x0000002404167981 */ /* 0x000162000c1e1100 */
[----:B------:R-:W-:Y:S05]  /*3b70*/  BRA `(.L_x_4639) ;  /* 0x0000000c00347947 */ /* 0x000fea0003800000 */
.L_x_4636:
        /* <DEDUP_REMOVED lines=8> */
.L_x_4641:
[----:B------:R0:W5:Y:S01]  /*3c00*/  LDG.E R22, desc[UR36][R4.64] ;  /* 0x0000002404167981 */ /* 0x000162000c1e1900 */
[----:B------:R-:W-:Y:S05]  /*3c10*/  BRA `(.L_x_4639) ;  /* 0x0000000c000c7947 */ /* 0x000fea0003800000 */
.L_x_4640:
[----:B------:R0:W5:Y:S01]  /*3c20*/  LDG.E.S16 R22, desc[UR36][R4.64] ;  /* 0x0000002404167981 */ /* 0x000162000c1e1700 */
[----:B------:R-:W-:Y:S05]  /*3c30*/  BRA `(.L_x_4639) ;  /* 0x0000000c00047947 */ /* 0x000fea0003800000 */
.L_x_4635:
[----:B------:R-:W-:-:S13]  /*3c40*/  ISETP.GT.AND P0, PT, R0, 0x6, PT ;  /* 0x000000060000780c */ /* 0x000fda0003f04270 */
[----:B------:R-:W-:Y:S05]  /*3c50*/  @P0 BRA `(.L_x_4642) ;  /* 0x00000000002c0947 */ /* 0x000fea0003800000 */
[----:B------:R-:W-:-:S13]  /*3c60*/  ISETP.NE.AND P0, PT, R0, 0x5, PT ;  /* 0x000000050000780c */ /* 0x000fda0003f05270 */
[----:B------:R-:W-:Y:S05]  /*3c70*/  @!P0 BRA `(.L_x_4643) ;  /* 0x0000000000148947 */ /* 0x000fea0003800000 */
[----:B------:R-:W-:-:S13]  /*3c80*/  ISETP.NE.AND P0, PT, R0, 0x6, PT ;  /* 0x000000060000780c */ /* 0x000fda0003f05270 */
[----:B------:R-:W-:Y:S05]  /*3c90*/  @P0 BRA `(.L_x_4638) ;  /* 0x0000000800980947 */ /* 0x000fea0003800000 */
[----:B------:R-:W3:Y:S02]  /*3ca0*/  LDG.E R4, desc[UR36][R4.64] ;  /* 0x0000002404047981 */ /* 0x000ee4000c1e1900 */
[----:B---3--:R0:W1:Y:S01]  /*3cb0*/  F2I.FTZ.TRUNC.NTZ R22, R4 ;  /* 0x0000000400167305 */ /* 0x008062000021f100 */
[----:B------:R-:W-:Y:S05]  /*3cc0*/  BRA `(.L_x_4639) ;  /* 0x0000000800e07947 */ /* 0x000fea0003800000 */
.L_x_4643:
[----:B------:R-:W3:Y:S02]  /*3cd0*/  LDG.E.U16 R4, desc[UR36][R4.64] ;  /* 0x0000002404047981 */ /* 0x000ee4000c1e1500 */
[----:B---3--:R-:W-:-:S06]  /*3ce0*/  HADD2.F32 R22, -RZ, R4.H0_H0 ;  /* 0x20000004ff167230 */ /* 0x008fcc0000004100 */
[----:B------:R-:W0:Y:S01]  /*3cf0*/  F2I.FTZ.TRUNC.NTZ R22, R22 ;  /* 0x0000001600167305 */ /* 0x000e22000021f100 */
[----:B------:R-:W-:Y:S05]  /*3d00*/  BRA `(.L_x_4639) ;  /* 0x0000000800d07947 */ /* 0x000fea0003800000 */
.L_x_4642:
[----:B------:R-:W-:-:S13]  /*3d10*/  ISETP.NE.AND P0, PT, R0, 0x7, PT ;  /* 0x000000070000780c */ /* 0x000fda0003f05270 */
[----:B------:R-:W-:Y:S05]  /*3d20*/  @!P0 BRA `(.L_x_4644) ;  /* 0x00000000002c8947 */ /* 0x000fea0003800000 */
[----:B------:R-:W-:-:S13]  /*3d30*/  ISETP.NE.AND P0, PT, R0, 0x8, PT ;  /* 0x000000080000780c */ /* 0x000fda0003f05270 */
[----:B------:R-:W-:Y:S05]  /*3d40*/  @!P0 BRA `(.L_x_4645) ;  /* 0x0000000000148947 */ /* 0x000fea0003800000 */
[----:B------:R-:W-:-:S13]  /*3d50*/  ISETP.NE.AND P0, PT, R0, 0x9, PT ;  /* 0x000000090000780c */ /* 0x000fda0003f05270 */
[----:B------:R-:W-:Y:S05]  /*3d60*/  @P0 BRA `(.L_x_4638) ;  /* 0x0000000800640947 */ /* 0x000fea0003800000 */
[----:B------:R-:W3:Y:S02]  /*3d70*/  LDG.E R4, desc[UR36][R4.64] ;  /* 0x0000002404047981 */ /* 0x000ee4000c1e1900 */
[----:B---3--:R0:W1:Y:S01]  /*3d80*/  F2I.FTZ.TRUNC.NTZ R22, R4 ;  /* 0x0000000400167305 */ /* 0x008062000021f100 */
[----:B------:R-:W-:Y:S05]  /*3d90*/  BRA `(.L_x_4639) ;  /* 0x0000000800ac7947 */ /* 0x000fea0003800000 */
.L_x_4645:
[----:B------:R-:W3:Y:S02]  /*3da0*/  LDG.E.U16 R4, desc[UR36][R4.64] ;  /* 0x0000002404047981 */ /* 0x000ee4000c1e1500 */
[----:B---3--:R-:W-:-:S06]  /*3db0*/  HADD2.F32 R22, -RZ, R4.H0_H0 ;  /* 0x20000004ff167230 */ /* 0x008fcc0000004100 */
[----:B------:R-:W0:Y:S01]  /*3dc0*/  F2I.FTZ.TRUNC.NTZ R22, R22 ;  /* 0x0000001600167305 */ /* 0x000e22000021f100 */
[----:B------:R-:W-:Y:S05]  /*3dd0*/  BRA `(.L_x_4639) ;  /* 0x00000008009c7947 */ /* 0x000fea0003800000 */
.L_x_4644:
[----:B------:R-:W3:Y:S02]  /*3de0*/  LDG.E.64 R4, desc[UR36][R4.64] ;  /* 0x0000002404047981 */ /* 0x000ee4000c1e1b00 */
[----:B---3--:R0:W1:Y:S01]  /*3df0*/  F2I.F64.TRUNC R22, R4 ;  /* 0x0000000400167311 */ /* 0x008062000030d100 */
[----:B------:R-:W-:Y:S05]  /*3e00*/  BRA `(.L_x_4639) ;  /* 0x0000000800907947 */ /* 0x000fea0003800000 */
.L_x_4634:
        /* <DEDUP_REMOVED lines=12> */
.L_x_4648:
[----:B------:R-:W3:Y:S02]  /*3ed0*/  LDG.E.64 R4, desc[UR36][R4.64] ;  /* 0x0000002404047981 */ /* 0x000ee4000c1e1b00 */
[----:B---3--:R0:W1:Y:S01]  /*3ee0*/  F2I.F64.TRUNC R22, R4 ;  /* 0x0000000400167311 */ /* 0x008062000030d100 */
[----:B------:R-:W-:Y:S05]  /*3ef0*/  BRA `(.L_x_4639) ;  /* 0x0000000800547947 */ /* 0x000fea0003800000 */
.L_x_4647:
        /* <DEDUP_REMOVED lines=27> */
.L_x_4650:
        /* <DEDUP_REMOVED lines=12> */
[----:B------:R4:W0:Y:S01]  /*4170*/  F2I.FTZ.TRUNC.NTZ R22, R0 ;  /* 0x0000000000167305 */ /* 0x000822000021f100 */
[----:B------:R-:W-:Y:S05]  /*4180*/  BRA `(.L_x_4639) ;  /* 0x0000000400b07947 */ /* 0x000fea0003800000 */
.L_x_4649:
[----:B------:R-:W3:Y:S02]  /*4190*/  LDG.E.U16 R22, desc[UR36][R4.64] ;  /* 0x0000002404167981 */ /* 0x000ee4000c1e1500 */
[----:B---3--:R-:W-:-:S06]  /*41a0*/  IMAD.U32 R22, R22, 0x10000, RZ ;  /* 0x0001000016167824 */ /* 0x008fcc00078e00ff */
[----:B------:R-:W3:Y:S01]  /*41b0*/  F2I.FTZ.TRUNC.NTZ R22, R22 ;  /* 0x0000001600167305 */ /* 0x000ee2000021f100 */
[----:B------:R-:W-:Y:S05]  /*41c0*/  BRA `(.L_x_4639) ;  /* 0x0000000400a07947 */ /* 0x000fea0003800000 */
.L_x_4646:
        /* <DEDUP_REMOVED lines=10> */
.L_x_4653:
        /* <DEDUP_REMOVED lines=21> */
.L_x_4657:
[----:B------:R-:W-:Y:S05]  /*43c0*/  BSYNC B1 ;  /* 0x0000000000017941 */ /* 0x000fea0003800000 */
.L_x_4656:
[----:B------:R-:W-:Y:S01]  /*43d0*/  IMAD.SHL.U32 R3, R3, 0x100000, RZ ;  /* 0x0010000003037824 */ /* 0x000fe200078e00ff */
[----:B------:R-:W-:-:S04]  /*43e0*/  LEA R5, R0, 0x3b800000, 0x17 ;  /* 0x3b80000000057811 */ /* 0x000fc800078eb8ff */
[----:B------:R-:W-:-:S07]  /*43f0*/  LOP3.LUT R22, R5, R3, R22, 0xfe, !PT ;  /* 0x0000000305167212 */ /* 0x000fce00078efe16 */
.L_x_4655:
[----:B------:R-:W-:Y:S05]  /*4400*/  BSYNC B0 ;  /* 0x0000000000007941 */ /* 0x000fea0003800000 */
.L_x_4654:
[----:B------:R-:W0:Y:S01]  /*4410*/  F2I.FTZ.TRUNC.NTZ R22, R22 ;  /* 0x0000001600167305 */ /* 0x000e22000021f100 */
[----:B------:R-:W-:Y:S05]  /*4420*/  BRA `(.L_x_4639) ;  /* 0x0000000400087947 */ /* 0x000fea0003800000 */
.L_x_4652:
        /* <DEDUP_REMOVED lines=21> */
.L_x_4661:
[----:B------:R-:W-:Y:S05]  /*4580*/  BSYNC B1 ;  /* 0x0000000000017941 */ /* 0x000fea0003800000 */
.L_x_4660:
[----:B------:R-:W-:Y:S01]  /*4590*/  IMAD.SHL.U32 R3, R3, 0x200000, RZ ;  /* 0x0020000003037824 */ /* 0x000fe200078e00ff */
[----:B------:R-:W-:-:S04]  /*45a0*/  LEA R5, R0, 0x37800000, 0x17 ;  /* 0x3780000000057811 */ /* 0x000fc800078eb8ff */
[----:B------:R-:W-:-:S07]  /*45b0*/  LOP3.LUT R22, R5, R3, R22, 0xfe, !PT ;  /* 0x0000000305167212 */ /* 0x000fce00078efe16 */
.L_x_4659:
[----:B------:R-:W-:Y:S05]  /*45c0*/  BSYNC B0 ;  /* 0x0000000000007941 */ /* 0x000fea0003800000 */
.L_x_4658:
[----:B------:R-:W0:Y:S01]  /*45d0*/  F2I.FTZ.TRUNC.NTZ R22, R22 ;  /* 0x0000001600167305 */ /* 0x000e22000021f100 */
[----:B------:R-:W-:Y:S05]  /*45e0*/  BRA `(.L_x_4639) ;  /* 0x0000000000987947 */ /* 0x000fea0003800000 */
.L_x_4651:
        /* <DEDUP_REMOVED lines=14> */
.L_x_4665:
[----:B------:R-:W-:Y:S05]  /*46d0*/  BSYNC B0 ;  /* 0x0000000000007941 */ /* 0x000fea0003800000 */
.L_x_4664:
[----:B------:R-:W0:Y:S01]  /*46e0*/  F2I.FTZ.TRUNC.NTZ R22, R22 ;  /* 0x0000001600167305 */ /* 0x000e22000021f100 */
[----:B------:R-:W-:Y:S05]  /*46f0*/  BRA `(.L_x_4639) ;  /* 0x0000000000547947 */ /* 0x000fea0003800000 */
.L_x_4638:
        /* <DEDUP_REMOVED lines=16> */
[----:B0-2--5:R-:W-:Y:S05]  /*4800*/  CALL.ABS.NOINC R14 ;  /* 0x000000000e007343 */ /* 0x025fea0003c00000 */
.L_x_4666:
[----:B------:R-:W-:Y:S05]  /*4810*/  BRA `(.L_x_4639) ;  /* 0x00000000000c7947 */ /* 0x000fea0003800000 */
.L_x_4663:
[----:B------:R0:W5:Y:S01]  /*4820*/  LDG.E R22, desc[UR36][R4.64] ;  /* 0x0000002404167981 */ /* 0x000162000c1e1900 */
[----:B------:R-:W-:Y:S05]  /*4830*/  BRA `(.L_x_4639) ;  /* 0x0000000000047947 */ /* 0x000fea0003800000 */
.L_x_4662:
[----:B------:R0:W5:Y:S02]  /*4840*/  LDG.E R22, desc[UR36][R4.64] ;  /* 0x0000002404167981 */ /* 0x000164000c1e1900 */
.L_x_4639:
[----:B------:R-:W4:Y:S01]  /*4850*/  LDC.U8 R6, c[0x0][0x235] ;  /* 0x00008d40ff067b82 */ /* 0x000f220000000000 */
[----:B------:R-:W-:Y:S02]  /*4860*/  ULDC UR4, c[0x0][0x23c] ;  /* 0x00008f0000047ab9 */ /* 0x000fe40000000800 */
[----:B------:R-:W-:-:S05]  /*4870*/  IMAD R3, R18, UR4, RZ ;  /* 0x0000000412037c24 */ /* 0x000fca000f8e02ff */
[----:B0-----:R-:W0:Y:S01]  /*4880*/  LDC.64 R4, c[0x0][0x228] ;  /* 0x00008a00ff047b82 */ /* 0x001e220000000a00 */
[----:B----4-:R-:W-:-:S04]  /*4890*/  PRMT R0, R6, 0x9910, RZ ;  /* 0x0000991006007816 */ /* 0x010fc800000000ff */
        /* <DEDUP_REMOVED lines=14> */
.L_x_4670:
[----:B------:R0:W5:Y:S01]  /*4980*/  LDG.E.U8 R27, desc[UR36][R4.64] ;  /* 0x00000024041b7981 */ /* 0x000162000c1e1100 */
[----:B------:R-:W-:Y:S05]  /*4990*/  BRA `(.L_x_4672) ;  /* 0x0000000c00347947 */ /* 0x000fea0003800000 */
.L_x_4669:
        /* <DEDUP_REMOVED lines=8> */
.L_x_4674:
[----:B------:R0:W5:Y:S01]  /*4a20*/  LDG.E R27, desc[UR36][R4.64] ;  /* 0x00000024041b7981 */ /* 0x000162000c1e1900 */
[----:B------:R-:W-:Y:S05]  /*4a30*/  BRA `(.L_x_4672) ;  /* 0x0000000c000c7947 */ /* 0x000fea0003800000 */
.L_x_4673:
[----:B------:R0:W5:Y:S01]  /*4a40*/  LDG.E.S16 R27, desc[UR36][R4.64] ;  /* 0x00000024041b7981 */ /* 0x000162000c1e1700 */
[----:B------:R-:W-:Y:S05]  /*4a50*/  BRA `(.L_x_4672) ;  /* 0x0000000c00047947 */ /* 0x000fea0003800000 */
.L_x_4668:
[----:B------:R-:W-:-:S13]  /*4a60*/  ISETP.GT.AND P0, PT, R0, 0x6, PT ;  /* 0x000000060000780c */ /* 0x000fda0003f04270 */
[----:B------:R-:W-:Y:S05]  /*4a70*/  @P0 BRA `(.L_x_4675) ;  /* 0x00000000002c0947 */ /* 0x000fea0003800000 */
[----:B------:R-:W-:-:S13]  /*4a80*/  ISETP.NE.AND P0, PT, R0, 0x5, PT ;  /* 0x000000050000780c */ /* 0x000fda0003f05270 */
[----:B------:R-:W-:Y:S05]  /*4a90*/  @!P0 BRA `(.L_x_4676) ;  /* 0x0000000000148947 */ /* 0x000fea0003800000 */
[----:B------:R-:W-:-:S13]  /*4aa0*/  ISETP.NE.AND P0, PT, R0, 0x6, PT ;  /* 0x000000060000780c */ /* 0x000fda0003f05270 */
[----:B------:R-:W-:Y:S05]  /*4ab0*/  @P0 BRA `(.L_x_4671) ;  /* 0x0000000800980947 */ /* 0x000fea0003800000 */
[----:B------:R-:W4:Y:S02]  /*4ac0*/  LDG.E R4, desc[UR36][R4.64] ;  /* 0x0000002404047981 */ /* 0x000f24000c1e1900 */
[----:B----4-:R0:W4:Y:S01]  /*4ad0*/  F2I.FTZ.TRUNC.NTZ R27, R4 ;  /* 0x00000004001b7305 */ /* 0x010122000021f100 */
[----:B------:R-:W-:Y:S05]  /*4ae0*/  BRA `(.L_x_4672) ;  /* 0x0000000800e07947 */ /* 0x000fea0003800000 */
.L_x_4676:
[----:B------:R-:W4:Y:S02]  /*4af0*/  LDG.E.U16 R4, desc[UR36][R4.64] ;  /* 0x0000002404047981 */ /* 0x000f24000c1e1500 */
[----:B----4-:R-:W-:-:S06]  /*4b00*/  HADD2.F32 R27, -RZ, R4.H0_H0 ;  /* 0x20000004ff1b7230 */ /* 0x010fcc0000004100 */
[----:B------:R-:W0:Y:S01]  /*4b10*/  F2I.FTZ.TRUNC.NTZ R27, R27 ;  /* 0x0000001b001b7305 */ /* 0x000e22000021f100 */
[----:B------:R-:W-:Y:S05]  /*4b20*/  BRA `(.L_x_4672) ;  /* 0x0000000800d07947 */ /* 0x000fea0003800000 */
.L_x_4675:
[----:B------:R-:W-:-:S13]  /*4b30*/  ISETP.NE.AND P0, PT, R0, 0x7, PT ;  /* 0x000000070000780c */ /* 0x000fda0003f05270 */
[----:B------:R-:W-:Y:S05]  /*4b40*/  @!P0 BRA `(.L_x_4677) ;  /* 0x00000000002c8947 */ /* 0x000fea0003800000 */
[----:B------:R-:W-:-:S13]  /*4b50*/  ISETP.NE.AND P0, PT, R0, 0x8, PT ;  /* 0x000000080000780c */ /* 0x000fda0003f05270 */
[----:B------:R-:W-:Y:S05]  /*4b60*/  @!P0 BRA `(.L_x_4678) ;  /* 0x0000000000148947 */ /* 0x000fea0003800000 */
[----:B------:R-:W-:-:S13]  /*4b70*/  ISETP.NE.AND P0, PT, R0, 0x9, PT ;  /* 0x000000090000780c */ /* 0x000fda0003f05270 */
[----:B------:R-:W-:Y:S05]  /*4b80*/  @P0 BRA `(.L_x_4671) ;  /* 0x0000000800640947 */ /* 0x000fea0003800000 */
[----:B------:R-:W4:Y:S02]  /*4b90*/  LDG.E R4, desc[UR36][R4.64] ;  /* 0x0000002404047981 */ /* 0x000f24000c1e1900 */
[----:B----4-:R0:W4:Y:S01]  /*4ba0*/  F2I.FTZ.TRUNC.NTZ R27, R4 ;  /* 0x00000004001b7305 */ /* 0x010122000021f100 */
[----:B------:R-:W-:Y:S05]  /*4bb0*/  BRA `(.L_x_4672) ;  /* 0x0000000800ac7947 */ /* 0x000fea0003800000 */
.L_x_4678:
[----:B------:R-:W4:Y:S02]  /*4bc0*/  LDG.E.U16 R4, desc[UR36][R4.64] ;  /* 0x0000002404047981 */ /* 0x000f24000c1e1500 */
[----:B----4-:R-:W-:-:S06]  /*4bd0*/  HADD2.F32 R27, -RZ, R4.H0_H0 ;  /* 0x20000004ff1b7230 */ /* 0x010fcc0000004100 */
[----:B------:R-:W0:Y:S01]  /*4be0*/  F2I.FTZ.TRUNC.NTZ R27, R27 ;  /* 0x0000001b001b7305 */ /* 0x000e22000021f100 */
[----:B------:R-:W-:Y:S05]  /*4bf0*/  BRA `(.L_x_4672) ;  /* 0x00000008009c7947 */ /* 0x000fea0003800000 */
.L_x_4677:
[----:B------:R-:W4:Y:S02]  /*4c00*/  LDG.E.64 R4, desc[UR36][R4.64] ;  /* 0x0000002404047981 */ /* 0x000f24000c1e1b00 */
[----:B----4-:R0:W4:Y:S01]  /*4c10*/  F2I.F64.TRUNC R27, R4 ;  /* 0x00000004001b7311 */ /* 0x010122000030d100 */
[----:B------:R-:W-:Y:S05]  /*4c20*/  BRA `(.L_x_4672) ;  /* 0x0000000800907947 */ /* 0x000fea0003800000 */
.L_x_4667:
        /* <DEDUP_REMOVED lines=8> */
[----:B------:R-:W4:Y:S02]  /*4cb0*/  LDG.E.U8 R4, desc[UR36][R4.64] ;  /* 0x0000002404047981 */ /* 0x000f24000c1e1100 */
[----:B----4-:R-:W-:-:S04]  /*4cc0*/  ISETP.NE.AND P0, PT, R4, RZ, PT ;  /* 0x000000ff0400720c */ /* 0x010fc80003f05270 */
[----:B------:R-:W-:Y:S01]  /*4cd0*/  SEL R27, RZ, 0x1, !P0 ;  /* 0x00000001ff1b7807 */ /* 0x000fe20004000000 */
[----:B------:R-:W-:Y:S08]  /*4ce0*/  BRA `(.L_x_4672) ;  /* 0x0000000800607947 */ /* 0x000ff00003800000 */
.L_x_4681:
[----:B------:R-:W4:Y:S02]  /*4cf0*/  LDG.E.64 R4, desc[UR36][R4.64] ;  /* 0x0000002404047981 */ /* 0x000f24000c1e1b00 */
[----:B----4-:R0:W4:Y:S01]  /*4d00*/  F2I.F64.TRUNC R27, R4 ;  /* 0x00000004001b7311 */ /* 0x010122000030d100 */
[----:B------:R-:W-:Y:S05]  /*4d10*/  BRA `(.L_x_4672) ;  /* 0x0000000800547947 */ /* 0x000fea0003800000 */
.L_x_4680:
[----:B------:R-:W-:-:S13]  /*4d20*/  ISETP.NE.AND P0, PT, R0, 0xf, PT ;  /* 0x0000000f0000780c */ /* 0x000fda0003f05270 */
[----:B------:R-:W-:Y:S05]  /*4d30*/  @!P0 BRA `(.L_x_4682) ;  /* 0x00000000009c8947 */ /* 0x000fea0003800000 */
[----:B------:R-:W-:-:S13]  /*4d40*/  ISETP.NE.AND P0, PT, R0, 0x17, PT ;  /* 0x000000170000780c */ /* 0x000fda0003f05270 */
[----:B------:R-:W-:Y:S05]  /*4d50*/  @!P0 BRA `(.L_x_4683) ;  /* 0x00000000005c8947 */ /* 0x000fea0003800000 */
[----:B------:R-:W-:-:S13]  /*4d60*/  ISETP.NE.AND P0, PT, R0, 0x18, PT ;  /* 0x000000180000780c */ /* 0x000fda0003f05270 */
[----:B------:R-:W-:Y:S05]  /*4d70*/  @P0 BRA `(.L_x_4671) ;  /* 0x0000000400e80947 */ /* 0x000fea0003800000 */
[----:B------:R-:W4:Y:S01]  /*4d80*/  LDG.E.U8 R0, desc[UR36][R4.64] ;  /* 0x0000002404007981 */ /* 0x000f22000c1e1100 */
[----:B------:R-:W-:Y:S02]  /*4d90*/  IMAD.MOV.U32 R9, RZ, RZ, -0x800000 ;  /* 0xff800000ff097424 */ /* 0x000fe400078e00ff */
[----:B----4-:R-:W-:-:S05]  /*4da0*/  IMAD.SHL.U32 R0, R0, 0x1000000, RZ ;  /* 0x0100000000007824 */ /* 0x010fca00078e00ff */
        /* <DEDUP_REMOVED lines=16> */
[----:B------:R0:W4:Y:S01]  /*4eb0*/  F2I.FTZ.TRUNC.NTZ R27, R7 ;  /* 0x00000007001b7305 */ /* 0x000122000021f100 */
[----:B------:R-:W-:Y:S05]  /*4ec0*/  BRA `(.L_x_4672) ;  /* 0x0000000400e87947 */ /* 0x000fea0003800000 */
.L_x_4683:
[----:B------:R-:W4:Y:S02]  /*4ed0*/  LDG.E.U8 R4, desc[UR36][R4.64] ;  /* 0x0000002404047981 */ /* 0x000f24000c1e1100 */
[----:B----4-:R-:W-:-:S05]  /*4ee0*/  IMAD.SHL.U32 R0, R4, 0x2000000, RZ ;  /* 0x0200000004007824 */ /* 0x010fca00078e00ff */
        /* <DEDUP_REMOVED lines=12> */
.L_x_4682:
[----:B------:R-:W4:Y:S02]  /*4fb0*/  LDG.E.U16 R27, desc[UR36][R4.64] ;  /* 0x00000024041b7981 */ /* 0x000f24000c1e1500 */
[----:B----4-:R-:W-:-:S06]  /*4fc0*/  IMAD.U32 R27, R27, 0x10000, RZ ;  /* 0x000100001b1b7824 */ /* 0x010fcc00078e00ff */
[----:B------:R-:W0:Y:S01]  /*4fd0*/  F2I.FTZ.TRUNC.NTZ R27, R27 ;  /* 0x0000001b001b7305 */ /* 0x000e22000021f100 */
[----:B------:R-:W-:Y:S05]  /*4fe0*/  BRA `(.L_x_4672) ;  /* 0x0000000400a07947 */ /* 0x000fea0003800000 */
.L_x_4679:
        /* <DEDUP_REMOVED lines=10> */
.L_x_4686:
[----:B------:R-:W4:Y:S01]  /*5090*/  LDG.E.U8 R3, desc[UR36][R4.64] ;  /* 0x0000002404037981 */ /* 0x000f22000c1e1100 */
[----:B------:R-:W-:Y:S01]  /*50a0*/  BSSY B0, `(.L_x_4687) ;  /* 0x0000018000007945 */ /* 0x000fe20003800000 */
[----:B------:R-:W-:Y:S01]  /*50b0*/  IMAD.MOV.U32 R27, RZ, RZ, RZ ;  /* 0x000000ffff1b7224 */ /* 0x000fe200078e00ff */
[----:B----4-:R-:W-:-:S13]  /*50c0*/  ISETP.NE.AND P0, PT, R3, RZ, PT ;  /* 0x000000ff0300720c */ /* 0x010fda0003f05270 */
        /* <DEDUP_REMOVED lines=17> */
.L_x_4690:
[----:B------:R-:W-:Y:S05]  /*51e0*/  BSYNC B1 ;  /* 0x0000000000017941 */ /* 0x000fea0003800000 */
.L_x_4689:
[----:B------:R-:W-:Y:S01]  /*51f0*/  IMAD.SHL.U32 R3, R3, 0x100000, RZ ;  /* 0x0010000003037824 */ /* 0x000fe200078e00ff */
[----:B------:R-:W-:-:S04]  /*5200*/  LEA R0, R0, 0x3b800000, 0x17 ;  /* 0x3b80000000007811 */ /* 0x000fc800078eb8ff */
[----:B------:R-:W-:-:S07]  /*5210*/  LOP3.LUT R27, R0, R3, R27, 0xfe, !PT ;  /* 0x00000003001b7212 */ /* 0x000fce00078efe1b */
.L_x_4688:
[----:B------:R-:W-:Y:S05]  /*5220*/  BSYNC B0 ;  /* 0x0000000000007941 */ /* 0x000fea0003800000 */
.L_x_4687:
[----:B------:R-:W4:Y:S01]  /*5230*/  F2I.FTZ.TRUNC.NTZ R27, R27 ;  /* 0x0000001b001b7305 */ /* 0x000f22000021f100 */
[----:B------:R-:W-:Y:S05]  /*5240*/  BRA `(.L_x_4672) ;  /* 0x0000000400087947 */ /* 0x000fea0003800000 */
.L_x_4685:
        /* <DEDUP_REMOVED lines=21> */
.L_x_4694:
[----:B------:R-:W-:Y:S05]  /*53a0*/  BSYNC B1 ;  /* 0x0000000000017941 */ /* 0x000fea0003800000 */
.L_x_4693:
[----:B------:R-:W-:Y:S01]  /*53b0*/  IMAD.SHL.U32 R3, R3, 0x200000, RZ ;  /* 0x0020000003037824 */ /* 0x000fe200078e00ff */
[----:B------:R-:W-:-:S04]  /*53c0*/  LEA R0, R0, 0x37800000, 0x17 ;  /* 0x3780000000007811 */ /* 0x000fc800078eb8ff */
[----:B------:R-:W-:-:S07]  /*53d0*/  LOP3.LUT R27, R0, R3, R27, 0xfe, !PT ;  /* 0x00000003001b7212 */ /* 0x000fce00078efe1b */
.L_x_4692:
[----:B------:R-:W-:Y:S05]  /*53e0*/  BSYNC B0 ;  /* 0x0000000000007941 */ /* 0x000fea0003800000 */
.L_x_4691:
[----:B------:R-:W0:Y:S01]  /*53f0*/  F2I.FTZ.TRUNC.NTZ R27, R27 ;  /* 0x0000001b001b7305 */ /* 0x000e22000021f100 */
[----:B------:R-:W-:Y:S05]  /*5400*/  BRA `(.L_x_4672) ;  /* 0x0000000000987947 */ /* 0x000fea0003800000 */
.L_x_4684:
[----:B------:R-:W-:-:S13]  /*5410*/  ISETP.NE.AND P0, PT, R0, 0x1c, PT ;  /* 0x0000001c0000780c */ /* 0x000fda0003f05270 */
[----:B------:R-:W-:Y:S05]  /*5420*/  @!P0 BRA `(.L_x_4695) ;  /* 0x00000000008c8947 */ /* 0x000fea0003800000 */
[----:B------:R-:W-:-:S13]  /*5430*/  ISETP.NE.AND P0, PT, R0, 0x1d, PT ;  /* 0x0000001d0000780c */ /* 0x000fda0003f05270 */
[----:B------:R-:W-:Y:S05]  /*5440*/  @!P0 BRA `(.L_x_4696) ;  /* 0x00000000007c8947 */ /* 0x000fea0003800000 */
[----:B------:R-:W-:-:S13]  /*5450*/  ISETP.NE.AND P0, PT, R0, 0x2c, PT ;  /* 0x0000002c0000780c */ /* 0x000fda0003f05270 */
[----:B------:R-:W-:Y:S05]  /*5460*/  @P0 BRA `(.L_x_4671) ;  /* 0x00000000002c0947 */ /* 0x000fea0003800000 */
[----:B------:R-:W4:Y:S01]  /*5470*/  LDG.E.U8 R4, desc[UR36][R4.64] ;  /* 0x0000002404047981 */ /* 0x000f22000c1e1100 */
[----:B------:R-:W-:Y:S01]  /*5480*/  BSSY B0, `(.L_x_4697) ;  /* 0x0000007000007945 */ /* 0x000fe20003800000 */
[----:B------:R-:W-:Y:S01]  /*5490*/  IMAD.MOV.U32 R27, RZ, RZ, 0x400000 ;  /* 0x00400000ff1b7424 */ /* 0x000fe200078e00ff */
[----:B----4-:R-:W-:-:S13]  /*54a0*/  ISETP.NE.AND P0, PT, R4, RZ, PT ;  /* 0x000000ff0400720c */ /* 0x010fda0003f05270 */
[----:B------:R-:W-:Y:S05]  /*54b0*/  @!P0 BRA `(.L_x_4698) ;  /* 0x00000000000c8947 */ /* 0x000fea0003800000 */
[----:B------:R-:W-:-:S13]  /*54c0*/  ISETP.NE.AND P0, PT, R4, 0xff, PT ;  /* 0x000000ff0400780c */ /* 0x000fda0003f05270 */
[----:B------:R-:W-:Y:S02]  /*54d0*/  @!P0 IMAD.MOV.U32 R27, RZ, RZ, 0x7f800001 ;  /* 0x7f800001ff1b8424 */ /* 0x000fe400078e00ff */
[----:B------:R-:W-:-:S07]  /*54e0*/  @P0 IMAD.SHL.U32 R27, R4, 0x800000, RZ ;  /* 0x00800000041b0824 */ /* 0x000fce00078e00ff */
.L_x_4698:
[----:B------:R-:W-:Y:S05]  /*54f0*/  BSYNC B0 ;  /* 0x0000000000007941 */ /* 0x000fea0003800000 */
.L_x_4697:
[----:B------:R-:W0:Y:S01]  /*5500*/  F2I.FTZ.TRUNC.NTZ R27, R27 ;  /* 0x0000001b001b7305 */ /* 0x000e22000021f100 */
[----:B------:R-:W-:Y:S05]  /*5510*/  BRA `(.L_x_4672) ;  /* 0x0000000000547947 */ /* 0x000fea0003800000 */
.L_x_4671:
        /* <DEDUP_REMOVED lines=17> */
.L_x_4699:
[----:B------:R-:W-:Y:S05]  /*5630*/  BRA `(.L_x_4672) ;  /* 0x00000000000c7947 */ /* 0x000fea0003800000 */
.L_x_4696:
[----:B------:R0:W5:Y:S01]  /*5640*/  LDG.E R27, desc[UR36][R4.64] ;  /* 0x00000024041b7981 */ /* 0x000162000c1e1900 */
[----:B------:R-:W-:Y:S05]  /*5650*/  BRA `(.L_x_4672) ;  /* 0x0000000000047947 */ /* 0x000fea0003800000 */
.L_x_4695:
[----:B------:R0:W5:Y:S02]  /*5660*/  LDG.E R27, desc[UR36][R4.64] ;  /* 0x00000024041b7981 */ /* 0x000164000c1e1900 */
.L_x_4672:
[----:B------:R-:W-:-:S07]  /*5670*/  VIADD R17, R17, 0x80 ;  /* 0x0000008011117836 */ /* 0x000fce0000000000 */
.L_x_4633:
[----:B------:R-:W-:Y:S05]  /*5680*/  BSYNC B6 ;  /* 0x0000000000067941 */ /* 0x000fea0003800000 */
.L_x_4632:
[----:B------:R-:W-:Y:S01]  /*5690*/  ISETP.GE.AND P0, PT, R17, R16, PT ;  /* 0x000000101100720c */ /* 0x000fe20003f06270 */
[----:B------:R-:W-:Y:S01]  /*56a0*/  BSSY B6, `(.L_x_4700) ;  /* 0x00001c6000067945 */ /* 0x000fe20003800000 */
[----:B------:R-:W-:-:S11]  /*56b0*/  IMAD.MOV.U32 R18, RZ, RZ, RZ ;  /* 0x000000ffff127224 */ /* 0x000fd600078e00ff */
        /* <DEDUP_REMOVED lines=20> */
.L_x_4705:
[----:B------:R0:W5:Y:S01]  /*5800*/  LDG.E.U8 R18, desc[UR36][R4.64] ;  /* 0x0000002404127981 */ /* 0x000162000c1e1100 */
[----:B------:R-:W-:Y:S05]  /*5810*/  BRA `(.L_x_4707) ;  /* 0x0000000c00347947 */ /* 0x000fea0003800000 */
.L_x_4704:
        /* <DEDUP_REMOVED lines=8> */
.L_x_4709:
[----:B------:R4:W5:Y:S01]  /*58a0*/  LDG.E R18, desc[UR36][R4.64] ;  /* 0x0000002404127981 */ /* 0x000962000c1e1900 */
[----:B------:R-:W-:Y:S05]  /*58b0*/  BRA `(.L_x_4707) ;  /* 0x0000000c000c7947 */ /* 0x000fea0003800000 */
.L_x_4708:
[----:B------:R3:W5:Y:S01]  /*58c0*/  LDG.E.S16 R18, desc[UR36][R4.64] ;  /* 0x0000002404127981 */ /* 0x000762000c1e1700 */
[----:B------:R-:W-:Y:S05]  /*58d0*/  BRA `(.L_x_4707) ;  /* 0x0000000c00047947 */ /* 0x000fea0003800000 */
.L_x_4703:
        /* <DEDUP_REMOVED lines=9> */
.L_x_4711:
[----:B------:R-:W3:Y:S02]  /*5970*/  LDG.E.U16 R4, desc[UR36][R4.64] ;  /* 0x0000002404047981 */ /* 0x000ee4000c1e1500 */
[----:B---3--:R-:W-:-:S06]  /*5980*/  HADD2.F32 R18, -RZ, R4.H0_H0 ;  /* 0x20000004ff127230 */ /* 0x008fcc0000004100 */
[----:B------:R-:W0:Y:S01]  /*5990*/  F2I.FTZ.TRUNC.NTZ R18, R18 ;  /* 0x0000001200127305 */ /* 0x000e22000021f100 */
[----:B------:R-:W-:Y:S05]  /*59a0*/  BRA `(.L_x_4707) ;  /* 0x0000000800d07947 */ /* 0x000fea0003800000 */
.L_x_4710:
        /* <DEDUP_REMOVED lines=9> */
.L_x_4713:
[----:B------:R-:W3:Y:S02]  /*5a40*/  LDG.E.U16 R4, desc[UR36][R4.64] ;  /* 0x0000002404047981 */ /* 0x000ee4000c1e1500 */
[----:B---3--:R-:W-:-:S06]  /*5a50*/  HADD2.F32 R18, -RZ, R4.H0_H0 ;  /* 0x20000004ff127230 */ /* 0x008fcc0000004100 */
[----:B------:R-:W0:Y:S01]  /*5a60*/  F2I.FTZ.TRUNC.NTZ R18, R18 ;  /* 0x0000001200127305 */ /* 0x000e22000021f100 */
[----:B------:R-:W-:Y:S05]  /*5a70*/  BRA `(.L_x_4707) ;  /* 0x00000008009c7947 */ /* 0x000fea0003800000 */
.L_x_4712:
[----:B------:R-:W3:Y:S02]  /*5a80*/  LDG.E.64 R18, desc[UR36][R4.64] ;  /* 0x0000002404127981 */ /* 0x000ee4000c1e1b00 */
[----:B---3--:R0:W1:Y:S01]  /*5a90*/  F2I.F64.TRUNC R18, R18 ;  /* 0x0000001200127311 */ /* 0x008062000030d100 */
[----:B------:R-:W-:Y:S05]  /*5aa0*/  BRA `(.L_x_4707) ;  /* 0x0000000800907947 */ /* 0x000fea0003800000 */
.L_x_4702:
        /* <DEDUP_REMOVED lines=12> */
.L_x_4716:
[----:B------:R-:W3:Y:S02]  /*5b70*/  LDG.E.64 R4, desc[UR36][R4.64] ;  /* 0x0000002404047981 */ /* 0x000ee4000c1e1b00 */
[----:B---3--:R0:W1:Y:S01]  /*5b80*/  F2I.F64.TRUNC R18, R4 ;  /* 0x0000000400127311 */ /* 0x008062000030d100 */
[----:B------:R-:W-:Y:S05]  /*5b90*/  BRA `(.L_x_4707) ;  /* 0x0000000800547947 */ /* 0x000fea0003800000 */
.L_x_4715:
        /* <DEDUP_REMOVED lines=27> */
.L_x_4718:
        /* <DEDUP_REMOVED lines=14> */
.L_x_4717:
[----:B------:R-:W3:Y:S02]  /*5e30*/  LDG.E.U16 R18, desc[UR36][R4.64] ;  /* 0x0000002404127981 */ /* 0x000ee4000c1e1500 */
[----:B---3--:R-:W-:-:S06]  /*5e40*/  IMAD.U32 R18, R18, 0x10000, RZ ;  /* 0x0001000012127824 */ /* 0x008fcc00078e00ff */
[----:B------:R-:W0:Y:S01]  /*5e50*/  F2I.FTZ.TRUNC.NTZ R18, R18 ;  /* 0x0000001200127305 */ /* 0x000e22000021f100 */
[----:B------:R-:W-:Y:S05]  /*5e60*/  BRA `(.L_x_4707) ;  /* 0x0000000400a07947 */ /* 0x000fea0003800000 */
.L_x_4714:
        /* <DEDUP_REMOVED lines=10> */
.L_x_4721:
        /* <DEDUP_REMOVED lines=21> */
.L_x_4725:
[----:B------:R-:W-:Y:S05]  /*6060*/  BSYNC B1 ;  /* 0x0000000000017941 */ /* 0x000fea0003800000 */
.L_x_4724:
[----:B------:R-:W-:Y:S01]  /*6070*/  IMAD.SHL.U32 R3, R3, 0x100000, RZ ;  /* 0x0010000003037824 */ /* 0x000fe200078e00ff */
[----:B------:R-:W-:-:S04]  /*6080*/  LEA R5, R0, 0x3b800000, 0x17 ;  /* 0x3b80000000057811 */ /* 0x000fc800078eb8ff */
[----:B------:R-:W-:-:S07]  /*6090*/  LOP3.LUT R18, R5, R3, R18, 0xfe, !PT ;  /* 0x0000000305127212 */ /* 0x000fce00078efe12 */
.L_x_4723:
[----:B------:R-:W-:Y:S05]  /*60a0*/  BSYNC B0 ;  /* 0x0000000000007941 */ /* 0x000fea0003800000 */
.L_x_4722:
[----:B------:R-:W0:Y:S01]  /*60b0*/  F2I.FTZ.TRUNC.NTZ R18, R18 ;  /* 0x0000001200127305 */ /* 0x000e22000021f100 */
[----:B------:R-:W-:Y:S05]  /*60c0*/  BRA `(.L_x_4707) ;  /* 0x0000000400087947 */ /* 0x000fea0003800000 */
.L_x_4720:
        /* <DEDUP_REMOVED lines=21> */
.L_x_4729:
[----:B------:R-:W-:Y:S05]  /*6220*/  BSYNC B1 ;  /* 0x0000000000017941 */ /* 0x000fea0003800000 */
.L_x_4728:
[----:B------:R-:W-:Y:S01]  /*6230*/  IMAD.SHL.U32 R3, R3, 0x200000, RZ ;  /* 0x0020000003037824 */ /* 0x000fe200078e00ff */
[----:B------:R-:W-:-:S04]  /*6240*/  LEA R5, R0, 0x37800000, 0x17 ;  /* 0x3780000000057811 */ /* 0x000fc800078eb8ff */
[----:B------:R-:W-:-:S07]  /*6250*/  LOP3.LUT R18, R5, R3, R18, 0xfe, !PT ;  /* 0x0000000305127212 */ /* 0x000fce00078efe12 */
.L_x_4727:
[----:B------:R-:W-:Y:S05]  /*6260*/  BSYNC B0 ;  /* 0x0000000000007941 */ /* 0x000fea0003800000 */
.L_x_4726:
[----:B------:R-:W0:Y:S01]  /*6270*/  F2I.FTZ.TRUNC.NTZ R18, R18 ;  /* 0x0000001200127305 */ /* 0x000e22000021f100 */
[----:B------:R-:W-:Y:S05]  /*6280*/  BRA `(.L_x_4707) ;  /* 0x0000000000987947 */ /* 0x000fea0003800000 */
.L_x_4719:
        /* <DEDUP_REMOVED lines=14> */
.L_x_4733:
[----:B------:R-:W-:Y:S05]  /*6370*/  BSYNC B0 ;  /* 0x0000000000007941 */ /* 0x000fea0003800000 */
.L_x_4732:
[----:B------:R-:W0:Y:S01]  /*6380*/  F2I.FTZ.TRUNC.NTZ R18, R18 ;  /* 0x0000001200127305 */ /* 0x000e22000021f100 */
[----:B------:R-:W-:Y:S05]  /*6390*/  BRA `(.L_x_4707) ;  /* 0x0000000000547947 */ /* 0x000fea0003800000 */
.L_x_4706:
        /* <DEDUP_REMOVED lines=17> */
.L_x_4734:
[----:B------:R-:W-:Y:S05]  /*64b0*/  BRA `(.L_x_4707) ;  /* 0x00000000000c7947 */ /* 0x000fea0003800000 */
.L_x_4731:
[----:B------:R0:W5:Y:S01]  /*64c0*/  LDG.E R18, desc[UR36][R4.64] ;  /* 0x0000002404127981 */ /* 0x000162000c1e1900 */
[----:B------:R-:W-:Y:S05]  /*64d0*/  BRA `(.L_x_4707) ;  /* 0x0000000000047947 */ /* 0x000fea0003800000 */
.L_x_4730:
[----:B------:R0:W5:Y:S02]  /*64e0*/  LDG.E R18, desc[UR36][R4.64] ;  /* 0x0000002404127981 */ /* 0x000164000c1e1900 */
.L_x_4707:
[----:B------:R-:W2:Y:S01]  /*64f0*/  LDC.U8 R3, c[0x0][0x235] ;  /* 0x00008d40ff037b82 */ /* 0x000ea20000000000 */
[----:B------:R-:W-:Y:S02]  /*6500*/  ULDC UR4, c[0x0][0x23c] ;  /* 0x00008f0000047ab9 */ /* 0x000fe40000000800 */
[----:B------:R-:W-:-:S05]  /*6510*/  IMAD R17, R17, UR4, RZ ;  /* 0x0000000411117c24 */ /* 0x000fca000f8e02ff */
[----:B01-34-:R-:W0:Y:S01]  /*6520*/  LDC.64 R4, c[0x0][0x228] ;  /* 0x00008a00ff047b82 */ /* 0x01be220000000a00 */
[----:B--2---:R-:W-:-:S04]  /*6530*/  PRMT R0, R3, 0x9910, RZ ;  /* 0x0000991003007816 */ /* 0x004fc800000000ff */
        /* <DEDUP_REMOVED lines=14> */
.L_x_4738:
[----:B------:R0:W5:Y:S01]  /*6620*/  LDG.E.U8 R26, desc[UR36][R4.64] ;  /* 0x00000024041a7981 */ /* 0x000162000c1e1100 */
[----:B------:R-:W-:Y:S05]  /*6630*/  BRA `(.L_x_4701) ;  /* 0x0000000c00307947 */ /* 0x000fea0003800000 */
.L_x_4737:
        /* <DEDUP_REMOVED lines=8> */
.L_x_4741:
[----:B------:R0:W5:Y:S01]  /*66c0*/  LDG.E R26, desc[UR36][R4.64] ;  /* 0x00000024041a7981 */ /* 0x000162000c1e1900 */
[----:B------:R-:W-:Y:S05]  /*66d0*/  BRA `(.L_x_4701) ;  /* 0x0000000c00087947 */ /* 0x000fea0003800000 */
.L_x_4740:
[----:B------:R0:W5:Y:S01]  /*66e0*/  LDG.E.S16 R26, desc[UR36][R4.64] ;  /* 0x00000024041a7981 */ /* 0x000162000c1e1700 */
[----:B------:R-:W-:Y:S05]  /*66f0*/  BRA `(.L_x_4701) ;  /* 0x0000000c00007947 */ /* 0x000fea0003800000 */
.L_x_4736:
        /* <DEDUP_REMOVED lines=9> */
.L_x_4743:
[----:B------:R-:W2:Y:S02]  /*6790*/  LDG.E.U16 R4, desc[UR36][R4.64] ;  /* 0x0000002404047981 */ /* 0x000ea4000c1e1500 */
[----:B--2---:R-:W-:-:S06]  /*67a0*/  HADD2.F32 R26, -RZ, R4.H0_H0 ;  /* 0x20000004ff1a7230 */ /* 0x004fcc0000004100 */
[----:B------:R-:W0:Y:S01]  /*67b0*/  F2I.FTZ.TRUNC.NTZ R26, R26 ;  /* 0x0000001a001a7305 */ /* 0x000e22000021f100 */
[----:B------:R-:W-:Y:S05]  /*67c0*/  BRA `(.L_x_4701) ;  /* 0x0000000800cc7947 */ /* 0x000fea0003800000 */
.L_x_4742:
        /* <DEDUP_REMOVED lines=9> */
.L_x_4745:
[----:B------:R-:W2:Y:S02]  /*6860*/  LDG.E.U16 R4, desc[UR36][R4.64] ;  /* 0x0000002404047981 */ /* 0x000ea4000c1e1500 */
[----:B--2---:R-:W-:-:S06]  /*6870*/  HADD2.F32 R26, -RZ, R4.H0_H0 ;  /* 0x20000004ff1a7230 */ /* 0x004fcc0000004100 */
[----:B------:R-:W0:Y:S01]  /*6880*/  F2I.FTZ.TRUNC.NTZ R26, R26 ;  /* 0x0000001a001a7305 */ /* 0x000e22000021f100 */
[----:B------:R-:W-:Y:S05]  /*6890*/  BRA `(.L_x_4701) ;  /* 0x0000000800987947 */ /* 0x000fea0003800000 */
.L_x_4744:
[----:B------:R-:W2:Y:S02]  /*68a0*/  LDG.E.64 R4, desc[UR36][R4.64] ;  /* 0x0000002404047981 */ /* 0x000ea4000c1e1b00 */
[----:B--2---:R0:W1:Y:S01]  /*68b0*/  F2I.F64.TRUNC R26, R4 ;  /* 0x00000004001a7311 */ /* 0x004062000030d100 */
[----:B------:R-:W-:Y:S05]  /*68c0*/  BRA `(.L_x_4701) ;  /* 0x00000008008c7947 */ /* 0x000fea0003800000 */
.L_x_4735:
        /* <DEDUP_REMOVED lines=12> */
.L_x_4748:
[----:B------:R-:W2:Y:S02]  /*6990*/  LDG.E.64 R4, desc[UR36][R4.64] ;  /* 0x0000002404047981 */ /* 0x000ea4000c1e1b00 */
[----:B--2---:R0:W1:Y:S01]  /*69a0*/  F2I.F64.TRUNC R26, R4 ;  /* 0x00000004001a7311 */ /* 0x004062000030d100 */
[----:B------:R-:W-:Y:S05]  /*69b0*/  BRA `(.L_x_4701) ;  /* 0x0000000800507947 */ /* 0x000fea0003800000 */
.L_x_4747:
        /* <DEDUP_REMOVED lines=27> */
.L_x_4750:
        /* <DEDUP_REMOVED lines=14> */
.L_x_4749:
[----:B------:R-:W2:Y:S02]  /*6c50*/  LDG.E.U16 R26, desc[UR36][R4.64] ;  /* 0x00000024041a7981 */ /* 0x000ea4000c1e1500 */
[----:B--2---:R-:W-:-:S06]  /*6c60*/  IMAD.U32 R26, R26, 0x10000, RZ ;  /* 0x000100001a1a7824 */ /* 0x004fcc00078e00ff */
[----:B------:R-:W0:Y:S01]  /*6c70*/  F2I.FTZ.TRUNC.NTZ R26, R26 ;  /* 0x0000001a001a7305 */ /* 0x000e22000021f100 */
[----:B------:R-:W-:Y:S05]  /*6c80*/  BRA `(.L_x_4701) ;  /* 0x00000004009c7947 */ /* 0x000fea0003800000 */
.L_x_4746:
        /* <DEDUP_REMOVED lines=10> */
.L_x_4753:
        /* <DEDUP_REMOVED lines=21> */
.L_x_4757:
[----:B------:R-:W-:Y:S05]  /*6e80*/  BSYNC B1 ;  /* 0x0000000000017941 */ /* 0x000fea0003800000 */
.L_x_4756:
[----:B------:R-:W-:Y:S01]  /*6e90*/  IMAD.SHL.U32 R3, R3, 0x100000, RZ ;  /* 0x0010000003037824 */ /* 0x000fe200078e00ff */
[----:B------:R-:W-:-:S04]  /*6ea0*/  LEA R5, R0, 0x3b800000, 0x17 ;  /* 0x3b80000000057811 */ /* 0x000fc800078eb8ff */
[----:B------:R-:W-:-:S07]  /*6eb0*/  LOP3.LUT R26, R5, R3, R26, 0xfe, !PT ;  /* 0x00000003051a7212 */ /* 0x000fce00078efe1a */
.L_x_4755:
[----:B------:R-:W-:Y:S05]  /*6ec0*/  BSYNC B0 ;  /* 0x0000000000007941 */ /* 0x000fea0003800000 */
.L_x_4754:
[----:B------:R-:W0:Y:S01]  /*6ed0*/  F2I.FTZ.TRUNC.NTZ R26, R26 ;  /* 0x0000001a001a7305 */ /* 0x000e22000021f100 */
[----:B------:R-:W-:Y:S05]  /*6ee0*/  BRA `(.L_x_4701) ;  /* 0x0000000400047947 */ /* 0x000fea0003800000 */
.L_x_4752:
        /* <DEDUP_REMOVED lines=21> */
.L_x_4761:
[----:B------:R-:W-:Y:S05]  /*7040*/  BSYNC B1 ;  /* 0x0000000000017941 */ /* 0x000fea0003800000 */
.L_x_4760:
[----:B------:R-:W-:Y:S01]  /*7050*/  IMAD.SHL.U32 R3, R3, 0x200000, RZ ;  /* 0x0020000003037824 */ /* 0x000fe200078e00ff */
[----:B------:R-:W-:-:S04]  /*7060*/  LEA R5, R0, 0x37800000, 0x17 ;  /* 0x3780000000057811 */ /* 0x000fc800078eb8ff */
[----:B------:R-:W-:-:S07]  /*7070*/  LOP3.LUT R26, R5, R3, R26, 0xfe, !PT ;  /* 0x00000003051a7212 */ /* 0x000fce00078efe1a */
.L_x_4759:
[----:B------:R-:W-:Y:S05]  /*7080*/  BSYNC B0 ;  /* 0x0000000000007941 */ /* 0x000fea0003800000 */
.L_x_4758:
[----:B------:R-:W0:Y:S01]  /*7090*/  F2I.FTZ.TRUNC.NTZ R26, R26 ;  /* 0x0000001a001a7305 */ /* 0x000e22000021f100 */
[----:B------:R-:W-:Y:S05]  /*70a0*/  BRA `(.L_x_4701) ;  /* 0x0000000000947947 */ /* 0x000fea0003800000 */
.L_x_4751:
        /* <DEDUP_REMOVED lines=14> */
.L_x_4765:
[----:B------:R-:W-:Y:S05]  /*7190*/  BSYNC B0 ;  /* 0x0000000000007941 */ /* 0x000fea0003800000 */
.L_x_4764:
[----:B------:R-:W0:Y:S01]  /*71a0*/  F2I.FTZ.TRUNC.NTZ R26, R26 ;  /* 0x0000001a001a7305 */ /* 0x000e22000021f100 */
[----:B------:R-:W-:Y:S05]  /*71b0*/  BRA `(.L_x_4701) ;  /* 0x0000000000507947 */ /* 0x000fea0003800000 */
.L_x_4739:
        /* <DEDUP_REMOVED lines=16> */
.L_x_4766:
[----:B------:R-:W-:Y:S05]  /*72c0*/  BRA `(.L_x_4701) ;  /* 0x00000000000c7947 */ /* 0x000fea0003800000 */
.L_x_4763:
[----:B------:R0:W5:Y:S01]  /*72d0*/  LDG.E R26, desc[UR36][R4.64] ;  /* 0x00000024041a7981 */ /* 0x000162000c1e1900 */
[----:B------:R-:W-:Y:S05]  /*72e0*/  BRA `(.L_x_4701) ;  /* 0x0000000000047947 */ /* 0x000fea0003800000 */
.L_x_4762:
[----:B------:R0:W5:Y:S02]  /*72f0*/  LDG.E R26, desc[UR36][R4.64] ;  /* 0x00000024041a7981 */ /* 0x000164000c1e1900 */
.L_x_4701:
[----:B------:R-:W-:Y:S05]  /*7300*/  BSYNC B6 ;  /* 0x0000000000067941 */ /* 0x000fea0003800000 */
.L_x_4700:
[----:B------:R-:W2:Y:S01]  /*7310*/  S2R R19, SR_TID.X ;  /* 0x0000000000137919 */ /* 0x000ea20000002100 */
[----:B------:R-:W2:Y:S01]  /*7320*/  LDC.U8 R17, c[0x0][0x240] ;  /* 0x00009000ff117b82 */ /* 0x000ea20000000000 */
[----:B-1---5:R-:W-:Y:S01]  /*7330*/  VIMNMX.U32 R24, R24, 0x1f, PT ;  /* 0x0000001f18187848 */ /* 0x022fe20003fe0000 */
[----:B------:R-:W-:Y:S01]  /*7340*/  BSSY B6, `(.L_x_4767) ;  /* 0x00000f5000067945 */ /* 0x000fe20003800000 */
[----:B0--3--:R-:W-:Y:S02]  /*7350*/  VIMNMX.U32 R25, R25, 0x1f, PT ;  /* 0x0000001f19197848 */ /* 0x009fe40003fe0000 */
[----:B----4-:R-:W-:Y:S02]  /*7360*/  VIMNMX.U32 R27, R27, 0x1f, PT ;  /* 0x0000001f1b1b7848 */ /* 0x010fe40003fe0000 */
[----:B------:R-:W-:Y:S02]  /*7370*/  VIMNMX.U32 R3, R26, 0x1f, PT ;  /* 0x0000001f1a037848 */ /* 0x000fe40003fe0000 */
[----:B------:R-:W-:-:S02]  /*7380*/  SHF.R.S32.HI R4, RZ, R24, R23 ;  /* 0x00000018ff047219 */ /* 0x000fc40000011417 */
[----:B--2---:R-:W-:Y:S02]  /*7390*/  SHF.R.S32.HI R24, RZ, R25, R28 ;  /* 0x00000019ff187219 */ /* 0x004fe4000001141c */
[----:B------:R-:W-:Y:S02]  /*73a0*/  SHF.R.S32.HI R22, RZ, R27, R22 ;  /* 0x0000001bff167219 */ /* 0x000fe40000011416 */
[----:B------:R-:W-:Y:S02]  /*73b0*/  SHF.R.S32.HI R18, RZ, R3, R18 ;  /* 0x00000003ff127219 */ /* 0x000fe40000011412 */
        /* <DEDUP_REMOVED lines=23> */
.L_x_4772:
[----:B------:R0:W-:Y:S01]  /*7530*/  STG.E.U8 desc[UR36][R8.64], R4 ;  /* 0x0000000408007986 */ /* 0x0001e2000c101124 */
[----:B------:R-:W-:Y:S05]  /*7540*/  BRA `(.L_x_4768) ;  /* 0x0000000c00507947 */ /* 0x000fea0003800000 */
.L_x_4771:
        /* <DEDUP_REMOVED lines=9> */
.L_x_4775:
[----:B------:R0:W-:Y:S01]  /*75e0*/  STG.E desc[UR36][R8.64], R4 ;  /* 0x0000000408007986 */ /* 0x0001e2000c101924 */
[----:B------:R-:W-:Y:S05]  /*75f0*/  BRA `(.L_x_4768) ;  /* 0x0000000c00247947 */ /* 0x000fea0003800000 */
.L_x_4774:
[----:B------:R0:W-:Y:S01]  /*7600*/  STG.E.U16 desc[UR36][R8.64], R4 ;  /* 0x0000000408007986 */ /* 0x0001e2000c101524 */
[----:B------:R-:W-:Y:S05]  /*7610*/  BRA `(.L_x_4768) ;  /* 0x0000000c001c7947 */ /* 0x000fea0003800000 */
.L_x_4770:
        /* <DEDUP_REMOVED lines=9> */
.L_x_4777:
[----:B------:R-:W-:-:S04]  /*76b0*/  I2FP.F32.S32 R0, R4 ;  /* 0x0000000400007245 */ /* 0x000fc80000201400 */
[----:B------:R-:W-:-:S05]  /*76c0*/  F2FP.F16.F32.PACK_AB R0, RZ, R0 ;  /* 0x00000000ff00723e */ /* 0x000fca00000000ff */
[----:B------:R0:W-:Y:S01]  /*76d0*/  STG.E.U16 desc[UR36][R8.64], R0 ;  /* 0x0000000008007986 */ /* 0x0001e2000c101524 */
[----:B------:R-:W-:Y:S05]  /*76e0*/  BRA `(.L_x_4768) ;  /* 0x0000000800e87947 */ /* 0x000fea0003800000 */
.L_x_4776:
        /* <DEDUP_REMOVED lines=10> */
.L_x_4779:
[----:B------:R-:W-:-:S04]  /*7790*/  I2FP.F32.S32 R4, R4 ;  /* 0x0000000400047245 */ /* 0x000fc80000201400 */
[----:B------:R-:W-:-:S04]  /*77a0*/  F2FP.F16.F32.PACK_AB R3, RZ, R4 ;  /* 0x00000004ff03723e */ /* 0x000fc800000000ff */
[----:B------:R-:W-:-:S05]  /*77b0*/  PRMT R3, R3, 0x5410, RZ ;  /* 0x0000541003037816 */ /* 0x000fca00000000ff */
[----:B------:R3:W-:Y:S01]  /*77c0*/  STG.E desc[UR36][R8.64], R3 ;  /* 0x0000000308007986 */ /* 0x0007e2000c101924 */
[----:B------:R-:W-:Y:S05]  /*77d0*/  BRA `(.L_x_4768) ;  /* 0x0000000800ac7947 */ /* 0x000fea0003800000 */
.L_x_4778:
[----:B------:R-:W0:Y:S02]  /*77e0*/  I2F.F64 R4, R4 ;  /* 0x0000000400047312 */ /* 0x000e240000201c00 */
[----:B0-----:R4:W-:Y:S01]  /*77f0*/  STG.E.64 desc[UR36][R8.64], R4 ;  /* 0x0000000408007986 */ /* 0x0019e2000c101b24 */
[----:B------:R-:W-:Y:S05]  /*7800*/  BRA `(.L_x_4768) ;  /* 0x0000000800a07947 */ /* 0x000fea0003800000 */
.L_x_4769:
        /* <DEDUP_REMOVED lines=12> */
.L_x_4782:
[----:B------:R-:W0:Y:S01]  /*78d0*/  I2F.F64 R4, R4 ;  /* 0x0000000400047312 */ /* 0x000e220000201c00 */
[----:B------:R-:W-:-:S05]  /*78e0*/  CS2R R6, SRZ ;  /* 0x0000000000067805 */ /* 0x000fca000001ff00 */
[----:B0-----:R0:W-:Y:S01]  /*78f0*/  STG.E.128 desc[UR36][R8.64], R4 ;  /* 0x0000000408007986 */ /* 0x0011e2000c101d24 */
[----:B------:R-:W-:Y:S05]  /*7900*/  BRA `(.L_x_4768) ;  /* 0x0000000800607947 */ /* 0x000fea0003800000 */
.L_x_4781:
        /* <DEDUP_REMOVED lines=21> */
.L_x_4786:
[----:B------:R-:W-:Y:S05]  /*7a60*/  BSYNC B0 ;  /* 0x0000000000007941 */ /* 0x000fea0003800000 */
.L_x_4785:
[----:B------:R-:W-:-:S05]  /*7a70*/  LOP3.LUT R5, R0, R5, RZ, 0xfc, !PT ;  /* 0x0000000500057212 */ /* 0x000fca00078efcff */
[----:B------:R0:W-:Y:S01]  /*7a80*/  STG.E.U8 desc[UR36][R8.64], R5 ;  /* 0x0000000508007986 */ /* 0x0001e2000c101124 */
[----:B------:R-:W-:Y:S05]  /*7a90*/  BRA `(.L_x_4768) ;  /* 0x0000000400fc7947 */ /* 0x000fea0003800000 */
.L_x_4784:
        /* <DEDUP_REMOVED lines=13> */
.L_x_4788:
[----:B------:R-:W-:Y:S01]  /*7b70*/  IMAD.MOV.U32 R0, RZ, RZ, 0x7f ;  /* 0x0000007fff007424 */ /* 0x000fe200078e00ff */
[----:B------:R-:W-:-:S04]  /*7b80*/  ISETP.GT.U32.AND P0, PT, R3, 0x7f800000, PT ;  /* 0x7f8000000300780c */ /* 0x000fc80003f04070 */
[----:B------:R-:W-:-:S09]  /*7b90*/  SEL R0, R0, 0x7c, P0 ;  /* 0x0000007c00007807 */ /* 0x000fd20000000000 */
.L_x_4789:
[----:B------:R-:W-:Y:S05]  /*7ba0*/  BSYNC B0 ;  /* 0x0000000000007941 */ /* 0x000fea0003800000 */
.L_x_4787:
[----:B------:R-:W-:-:S04]  /*7bb0*/  LOP3.LUT R3, R5, 0x80000000, RZ, 0xc0, !PT ;  /* 0x8000000005037812 */ /* 0x000fc800078ec0ff */
[----:B------:R-:W-:-:S04]  /*7bc0*/  SHF.R.U32.HI R3, RZ, 0x18, R3 ;  /* 0x00000018ff037819 */ /* 0x000fc80000011603 */
[----:B------:R-:W-:-:S05]  /*7bd0*/  LOP3.LUT R3, R0, R3, RZ, 0xfc, !PT ;  /* 0x0000000300037212 */ /* 0x000fca00078efcff */
[----:B------:R0:W-:Y:S01]  /*7be0*/  STG.E.U8 desc[UR36][R8.64], R3 ;  /* 0x0000000308007986 */ /* 0x0001e2000c101124 */
[----:B------:R-:W-:Y:S05]  /*7bf0*/  BRA `(.L_x_4768) ;  /* 0x0000000400a47947 */ /* 0x000fea0003800000 */
.L_x_4783:
[----:B------:R-:W-:-:S04]  /*7c00*/  I2FP.F32.S32 R0, R4 ;  /* 0x0000000400007245 */ /* 0x000fc80000201400 */
[----:B------:R-:W-:-:S05]  /*7c10*/  F2FP.BF16.F32.PACK_AB R0, RZ, R0 ;  /* 0x00000000ff00723e */ /* 0x000fca00000010ff */
[----:B------:R0:W-:Y:S01]  /*7c20*/  STG.E.U16 desc[UR36][R8.64], R0 ;  /* 0x0000000008007986 */ /* 0x0001e2000c101524 */
[----:B------:R-:W-:Y:S05]  /*7c30*/  BRA `(.L_x_4768) ;  /* 0x0000000400947947 */ /* 0x000fea0003800000 */
.L_x_4780:
        /* <DEDUP_REMOVED lines=10> */
.L_x_4792:
        /* <DEDUP_REMOVED lines=17> */
.L_x_4795:
[----:B------:R-:W-:-:S04]  /*7df0*/  LOP3.LUT R3, R5, 0x80000000, RZ, 0xc0, !PT ;  /* 0x8000000005037812 */ /* 0x000fc800078ec0ff */
[----:B------:R-:W-:-:S04]  /*7e00*/  SHF.R.U32.HI R3, RZ, 0x18, R3 ;  /* 0x00000018ff037819 */ /* 0x000fc80000011603 */
[----:B------:R-:W-:-:S04]  /*7e10*/  LOP3.LUT R0, R0, R3, RZ, 0xfc, !PT ;  /* 0x0000000300007212 */ /* 0x000fc800078efcff */
[----:B------:R-:W-:-:S07]  /*7e20*/  PRMT R4, R0, 0x7610, R4 ;  /* 0x0000761000047816 */ /* 0x000fce0000000004 */
.L_x_4794:
[----:B------:R-:W-:Y:S05]  /*7e30*/  BSYNC B0 ;  /* 0x0000000000007941 */ /* 0x000fea0003800000 */
.L_x_4793:
[----:B------:R0:W-:Y:S01]  /*7e40*/  STG.E.U8 desc[UR36][R8.64], R4 ;  /* 0x0000000408007986 */ /* 0x0001e2000c101124 */
[----:B------:R-:W-:Y:S05]  /*7e50*/  BRA `(.L_x_4768) ;  /* 0x00000004000c7947 */ /* 0x000fea0003800000 */
.L_x_4791:
        /* <DEDUP_REMOVED lines=17> */
.L_x_4798:
[----:B------:R-:W-:-:S04]  /*7f70*/  LOP3.LUT R3, R5, 0x80000000, RZ, 0xc0, !PT ;  /* 0x8000000005037812 */ /* 0x000fc800078ec0ff */
[----:B------:R-:W-:-:S04]  /*7f80*/  SHF.R.U32.HI R3, RZ, 0x18, R3 ;  /* 0x00000018ff037819 */ /* 0x000fc80000011603 */
[----:B------:R-:W-:-:S04]  /*7f90*/  LOP3.LUT R0, R0, R3, RZ, 0xfc, !PT ;  /* 0x0000000300007212 */ /* 0x000fc800078efcff */
[----:B------:R-:W-:-:S07]  /*7fa0*/  PRMT R4, R0, 0x7610, R4 ;  /* 0x0000761000047816 */ /* 0x000fce0000000004 */
.L_x_4797:
[----:B------:R-:W-:Y:S05]  /*7fb0*/  BSYNC B0 ;  /* 0x0000000000007941 */ /* 0x000fea0003800000 */
.L_x_4796:
[----:B------:R0:W-:Y:S01]  /*7fc0*/  STG.E.U8 desc[UR36][R8.64], R4 ;  /* 0x0000000408007986 */ /* 0x0001e2000c101124 */
[----:B------:R-:W-:Y:S05]  /*7fd0*/  BRA `(.L_x_4768) ;  /* 0x0000000000ac7947 */ /* 0x000fea0003800000 */
.L_x_4790:
        /* <DEDUP_REMOVED lines=22> */
.L_x_4773:
        /* <DEDUP_REMOVED lines=16> */
.L_x_4801:
[----:B------:R-:W-:Y:S05]  /*8240*/  BRA `(.L_x_4768) ;  /* 0x0000000000107947 */ /* 0x000fea0003800000 */
.L_x_4800:
[----:B------:R-:W-:-:S05]  /*8250*/  SHF.R.S32.HI R5, RZ, 0x1f, R4 ;  /* 0x0000001fff057819 */ /* 0x000fca0000011404 */
[----:B------:R0:W-:Y:S01]  /*8260*/  STG.E.64 desc[UR36][R8.64], R4 ;  /* 0x0000000408007986 */ /* 0x0001e2000c101b24 */
[----:B------:R-:W-:Y:S05]  /*8270*/  BRA `(.L_x_4768) ;  /* 0x0000000000047947 */ /* 0x000fea0003800000 */
.L_x_4799:
[----:B------:R0:W-:Y:S02]  /*8280*/  STG.E desc[UR36][R8.64], R4 ;  /* 0x0000000408007986 */ /* 0x0001e4000c101924 */
.L_x_4768:
[----:B------:R-:W-:Y:S05]  /*8290*/  BSYNC B6 ;  /* 0x0000000000067941 */ /* 0x000fea0003800000 */
.L_x_4767:
        /* <DEDUP_REMOVED lines=23> */
.L_x_4807:
[----:B------:R0:W-:Y:S01]  /*8410*/  STG.E.U8 desc[UR36][R8.64], R24 ;  /* 0x0000001808007986 */ /* 0x0001e2000c101124 */
[----:B------:R-:W-:Y:S05]  /*8420*/  BRA `(.L_x_4809) ;  /* 0x0000000c00507947 */ /* 0x000fea0003800000 */
.L_x_4806:
        /* <DEDUP_REMOVED lines=9> */
.L_x_4811:
[----:B------:R0:W-:Y:S01]  /*84c0*/  STG.E desc[UR36][R8.64], R24 ;  /* 0x0000001808007986 */ /* 0x0001e2000c101924 */
[----:B------:R-:W-:Y:S05]  /*84d0*/  BRA `(.L_x_4809) ;  /* 0x0000000c00247947 */ /* 0x000fea0003800000 */
.L_x_4810:
[----:B------:R0:W-:Y:S01]  /*84e0*/  STG.E.U16 desc[UR36][R8.64], R24 ;  /* 0x0000001808007986 */ /* 0x0001e2000c101524 */
[----:B------:R-:W-:Y:S05]  /*84f0*/  BRA `(.L_x_4809) ;  /* 0x0000000c001c7947 */ /* 0x000fea0003800000 */
.L_x_4805:
        /* <DEDUP_REMOVED lines=9> */
.L_x_4813:
[----:B------:R-:W-:-:S04]  /*8590*/  I2FP.F32.S32 R0, R24 ;  /* 0x0000001800007245 */ /* 0x000fc80000201400 */
[----:B------:R-:W-:-:S05]  /*85a0*/  F2FP.F16.F32.PACK_AB R0, RZ, R0 ;  /* 0x00000000ff00723e */ /* 0x000fca00000000ff */
[----:B------:R0:W-:Y:S01]  /*85b0*/  STG.E.U16 desc[UR36][R8.64], R0 ;  /* 0x0000000008007986 */ /* 0x0001e2000c101524 */
[----:B------:R-:W-:Y:S05]  /*85c0*/  BRA `(.L_x_4809) ;  /* 0x0000000800e87947 */ /* 0x000fea0003800000 */
.L_x_4812:
        /* <DEDUP_REMOVED lines=10> */
.L_x_4815:
[----:B------:R-:W-:-:S04]  /*8670*/  I2FP.F32.S32 R24, R24 ;  /* 0x0000001800187245 */ /* 0x000fc80000201400 */
[----:B------:R-:W-:-:S04]  /*8680*/  F2FP.F16.F32.PACK_AB R3, RZ, R24 ;  /* 0x00000018ff03723e */ /* 0x000fc800000000ff */
[----:B------:R-:W-:-:S05]  /*8690*/  PRMT R3, R3, 0x5410, RZ ;  /* 0x0000541003037816 */ /* 0x000fca00000000ff */
[----:B------:R3:W-:Y:S01]  /*86a0*/  STG.E desc[UR36][R8.64], R3 ;  /* 0x0000000308007986 */ /* 0x0007e2000c101924 */
[----:B------:R-:W-:Y:S05]  /*86b0*/  BRA `(.L_x_4809) ;  /* 0x0000000800ac7947 */ /* 0x000fea0003800000 */
.L_x_4814:
[----:B------:R-:W0:Y:S02]  /*86c0*/  I2F.F64 R24, R24 ;  /* 0x0000001800187312 */ /* 0x000e240000201c00 */
[----:B0-----:R4:W-:Y:S01]  /*86d0*/  STG.E.64 desc[UR36][R8.64], R24 ;  /* 0x0000001808007986 */ /* 0x0019e2000c101b24 */
[----:B------:R-:W-:Y:S05]  /*86e0*/  BRA `(.L_x_4809) ;  /* 0x0000000800a07947 */ /* 0x000fea0003800000 */
.L_x_4804:
        /* <DEDUP_REMOVED lines=12> */
.L_x_4818:
[----:B------:R-:W0:Y:S01]  /*87b0*/  I2F.F64 R4, R24 ;  /* 0x0000001800047312 */ /* 0x000e220000201c00 */
[----:B------:R-:W-:-:S05]  /*87c0*/  CS2R R6, SRZ ;  /* 0x0000000000067805 */ /* 0x000fca000001ff00 */
[----:B0-----:R0:W-:Y:S01]  /*87d0*/  STG.E.128 desc[UR36][R8.64], R4 ;  /* 0x0000000408007986 */ /* 0x0011e2000c101d24 */
[----:B------:R-:W-:Y:S05]  /*87e0*/  BRA `(.L_x_4809) ;  /* 0x0000000800607947 */ /* 0x000fea0003800000 */
.L_x_4817:
        /* <DEDUP_REMOVED lines=21> */
.L_x_4822:
[----:B------:R-:W-:Y:S05]  /*8940*/  BSYNC B0 ;  /* 0x0000000000007941 */ /* 0x000fea0003800000 */
.L_x_4821:
[----:B------:R-:W-:-:S05]  /*8950*/  LOP3.LUT R5, R0, R5, RZ, 0xfc, !PT ;  /* 0x0000000500057212 */ /* 0x000fca00078efcff */
[----:B------:R0:W-:Y:S01]  /*8960*/  STG.E.U8 desc[UR36][R8.64], R5 ;  /* 0x0000000508007986 */ /* 0x0001e2000c101124 */
[----:B------:R-:W-:Y:S05]  /*8970*/  BRA `(.L_x_4809) ;  /* 0x0000000400fc7947 */ /* 0x000fea0003800000 */
.L_x_4820:
        /* <DEDUP_REMOVED lines=13> */
.L_x_4824:
[----:B------:R-:W-:Y:S01]  /*8a50*/  IMAD.MOV.U32 R0, RZ, RZ, 0x7f ;  /* 0x0000007fff007424 */ /* 0x000fe200078e00ff */
[----:B------:R-:W-:-:S04]  /*8a60*/  ISETP.GT.U32.AND P0, PT, R3, 0x7f800000, PT ;  /* 0x7f8000000300780c */ /* 0x000fc80003f04070 */
[----:B------:R-:W-:-:S09]  /*8a70*/  SEL R0, R0, 0x7c, P0 ;  /* 0x0000007c00007807 */ /* 0x000fd20000000000 */
.L_x_4825:
[----:B------:R-:W-:Y:S05]  /*8a80*/  BSYNC B0 ;  /* 0x0000000000007941 */ /* 0x000fea0003800000 */
.L_x_4823:
[----:B------:R-:W-:-:S04]  /*8a90*/  LOP3.LUT R3, R5, 0x80000000, RZ, 0xc0, !PT ;  /* 0x8000000005037812 */ /* 0x000fc800078ec0ff */
[----:B------:R-:W-:-:S04]  /*8aa0*/  SHF.R.U32.HI R3, RZ, 0x18, R3 ;  /* 0x00000018ff037819 */ /* 0x000fc80000011603 */
[----:B------:R-:W-:-:S05]  /*8ab0*/  LOP3.LUT R3, R0, R3, RZ, 0xfc, !PT ;  /* 0x0000000300037212 */ /* 0x000fca00078efcff */
[----:B------:R0:W-:Y:S01]  /*8ac0*/  STG.E.U8 desc[UR36][R8.64], R3 ;  /* 0x0000000308007986 */ /* 0x0001e2000c101124 */
[----:B------:R-:W-:Y:S05]  /*8ad0*/  BRA `(.L_x_4809) ;  /* 0x0000000400a47947 */ /* 0x000fea0003800000 */
.L_x_4819:
[----:B------:R-:W-:-:S04]  /*8ae0*/  I2FP.F32.S32 R0, R24 ;  /* 0x0000001800007245 */ /* 0x000fc80000201400 */
[----:B------:R-:W-:-:S05]  /*8af0*/  F2FP.BF16.F32.PACK_AB R0, RZ, R0 ;  /* 0x00000000ff00723e */ /* 0x000fca00000010ff */
[----:B------:R0:W-:Y:S01]  /*8b00*/  STG.E.U16 desc[UR36][R8.64], R0 ;  /* 0x0000000008007986 */ /* 0x0001e2000c101524 */
[----:B------:R-:W-:Y:S05]  /*8b10*/  BRA `(.L_x_4809) ;  /* 0x0000000400947947 */ /* 0x000fea0003800000 */
.L_x_4816:
        /* <DEDUP_REMOVED lines=10> */
.L_x_4828:
        /* <DEDUP_REMOVED lines=17> */
.L_x_4831:
[----:B------:R-:W-:-:S04]  /*8cd0*/  LOP3.LUT R3, R5, 0x80000000, RZ, 0xc0, !PT ;  /* 0x8000000005037812 */ /* 0x000fc800078ec0ff */
[----:B------:R-:W-:-:S04]  /*8ce0*/  SHF.R.U32.HI R3, RZ, 0x18, R3 ;  /* 0x00000018ff037819 */ /* 0x000fc80000011603 */
[----:B------:R-:W-:-:S04]  /*8cf0*/  LOP3.LUT R0, R0, R3, RZ, 0xfc, !PT ;  /* 0x0000000300007212 */ /* 0x000fc800078efcff */
[----:B------:R-:W-:-:S07]  /*8d00*/  PRMT R4, R0, 0x7610, R4 ;  /* 0x0000761000047816 */ /* 0x000fce0000000004 */
.L_x_4830:
[----:B------:R-:W-:Y:S05]  /*8d10*/  BSYNC B0 ;  /* 0x0000000000007941 */ /* 0x000fea0003800000 */
.L_x_4829:
[----:B------:R0:W-:Y:S01]  /*8d20*/  STG.E.U8 desc[UR36][R8.64], R4 ;  /* 0x0000000408007986 */ /* 0x0001e2000c101124 */
[----:B------:R-:W-:Y:S05]  /*8d30*/  BRA `(.L_x_4809) ;  /* 0x00000004000c7947 */ /* 0x000fea0003800000 */
.L_x_4827:
        /* <DEDUP_REMOVED lines=17> */
.L_x_4834:
[----:B------:R-:W-:-:S04]  /*8e50*/  LOP3.LUT R3, R5, 0x80000000, RZ, 0xc0, !PT ;  /* 0x8000000005037812 */ /* 0x000fc800078ec0ff */
[----:B------:R-:W-:-:S04]  /*8e60*/  SHF.R.U32.HI R3, RZ, 0x18, R3 ;  /* 0x00000018ff037819 */ /* 0x000fc80000011603 */
[----:B------:R-:W-:-:S04]  /*8e70*/  LOP3.LUT R0, R0, R3, RZ, 0xfc, !PT ;  /* 0x0000000300007212 */ /* 0x000fc800078efcff */
[----:B------:R-:W-:-:S07]  /*8e80*/  PRMT R4, R0, 0x7610, R4 ;  /* 0x0000761000047816 */ /* 0x000fce0000000004 */
.L_x_4833:
[----:B------:R-:W-:Y:S05]  /*8e90*/  BSYNC B0 ;  /* 0x0000000000007941 */ /* 0x000fea0003800000 */
.L_x_4832:
[----:B------:R0:W-:Y:S01]  /*8ea0*/  STG.E.U8 desc[UR36][R8.64], R4 ;  /* 0x0000000408007986 */ /* 0x0001e2000c101124 */
[----:B------:R-:W-:Y:S05]  /*8eb0*/  BRA `(.L_x_4809) ;  /* 0x0000000000ac7947 */ /* 0x000fea0003800000 */
.L_x_4826:
        /* <DEDUP_REMOVED lines=22> */
.L_x_4808:
        /* <DEDUP_REMOVED lines=16> */
.L_x_4837:
[----:B------:R-:W-:Y:S05]  /*9120*/  BRA `(.L_x_4809) ;  /* 0x0000000000107947 */ /* 0x000fea0003800000 */
.L_x_4836:
[----:B------:R-:W-:-:S05]  /*9130*/  SHF.R.S32.HI R25, RZ, 0x1f, R24 ;  /* 0x0000001fff197819 */ /* 0x000fca0000011418 */
[----:B------:R0:W-:Y:S01]  /*9140*/  STG.E.64 desc[UR36][R8.64], R24 ;  /* 0x0000001808007986 */ /* 0x0001e2000c101b24 */
[----:B------:R-:W-:Y:S05]  /*9150*/  BRA `(.L_x_4809) ;  /* 0x0000000000047947 */ /* 0x000fea0003800000 */
.L_x_4835:
[----:B------:R0:W-:Y:S02]  /*9160*/  STG.E desc[UR36][R8.64], R24 ;  /* 0x0000001808007986 */ /* 0x0001e4000c101924 */
.L_x_4809:
        /* <DEDUP_REMOVED lines=23> */
.L_x_4841:
[----:B------:R0:W-:Y:S01]  /*92e0*/  STG.E.U8 desc[UR36][R8.64], R22 ;  /* 0x0000001608007986 */ /* 0x0001e2000c101124 */
[----:B------:R-:W-:Y:S05]  /*92f0*/  BRA `(.L_x_4843) ;  /* 0x0000000c00507947 */ /* 0x000fea0003800000 */
.L_x_4840:
        /* <DEDUP_REMOVED lines=9> */
.L_x_4845:
[----:B------:R0:W-:Y:S01]  /*9390*/  STG.E desc[UR36][R8.64], R22 ;  /* 0x0000001608007986 */ /* 0x0001e2000c101924 */
[----:B------:R-:W-:Y:S05]  /*93a0*/  BRA `(.L_x_4843) ;  /* 0x0000000c00247947 */ /* 0x000fea0003800000 */
.L_x_4844:
[----:B------:R0:W-:Y:S01]  /*93b0*/  STG.E.U16 desc[UR36][R8.64], R22 ;  /* 0x0000001608007986 */ /* 0x0001e2000c101524 */
[----:B------:R-:W-:Y:S05]  /*93c0*/  BRA `(.L_x_4843) ;  /* 0x0000000c001c7947 */ /* 0x000fea0003800000 */
.L_x_4839:
        /* <DEDUP_REMOVED lines=9> */
.L_x_4847:
[----:B------:R-:W-:-:S04]  /*9460*/  I2FP.F32.S32 R0, R22 ;  /* 0x0000001600007245 */ /* 0x000fc80000201400 */
[----:B------:R-:W-:-:S05]  /*9470*/  F2FP.F16.F32.PACK_AB R0, RZ, R0 ;  /* 0x00000000ff00723e */ /* 0x000fca00000000ff */
[----:B------:R4:W-:Y:S01]  /*9480*/  STG.E.U16 desc[UR36][R8.64], R0 ;  /* 0x0000000008007986 */ /* 0x0009e2000c101524 */
[----:B------:R-:W-:Y:S05]  /*9490*/  BRA `(.L_x_4843) ;  /* 0x0000000800e87947 */ /* 0x000fea0003800000 */
.L_x_4846:
        /* <DEDUP_REMOVED lines=10> */
.L_x_4849:
[----:B------:R-:W-:-:S04]  /*9540*/  I2FP.F32.S32 R22, R22 ;  /* 0x0000001600167245 */ /* 0x000fc80000201400 */
[----:B------:R-:W-:-:S04]  /*9550*/  F2FP.F16.F32.PACK_AB R3, RZ, R22 ;  /* 0x00000016ff03723e */ /* 0x000fc800000000ff */
[----:B------:R-:W-:-:S05]  /*9560*/  PRMT R3, R3, 0x5410, RZ ;  /* 0x0000541003037816 */ /* 0x000fca00000000ff */
[----:B------:R2:W-:Y:S01]  /*9570*/  STG.E desc[UR36][R8.64], R3 ;  /* 0x0000000308007986 */ /* 0x0005e2000c101924 */
[----:B------:R-:W-:Y:S05]  /*9580*/  BRA `(.L_x_4843) ;  /* 0x0000000800ac7947 */ /* 0x000fea0003800000 */
.L_x_4848:
[----:B------:R-:W0:Y:S02]  /*9590*/  I2F.F64 R22, R22 ;  /* 0x0000001600167312 */ /* 0x000e240000201c00 */
[----:B0-----:R0:W-:Y:S01]  /*95a0*/  STG.E.64 desc[UR36][R8.64], R22 ;  /* 0x0000001608007986 */ /* 0x0011e2000c101b24 */
[----:B------:R-:W-:Y:S05]  /*95b0*/  BRA `(.L_x_4843) ;  /* 0x0000000800a07947 */ /* 0x000fea0003800000 */
.L_x_4838:
        /* <DEDUP_REMOVED lines=12> */
.L_x_4852:
[----:B------:R-:W0:Y:S01]  /*9680*/  I2F.F64 R4, R22 ;  /* 0x0000001600047312 */ /* 0x000e220000201c00 */
[----:B------:R-:W-:-:S05]  /*9690*/  CS2R R6, SRZ ;  /* 0x0000000000067805 */ /* 0x000fca000001ff00 */
[----:B0-----:R0:W-:Y:S01]  /*96a0*/  STG.E.128 desc[UR36][R8.64], R4 ;  /* 0x0000000408007986 */ /* 0x0011e2000c101d24 */
[----:B------:R-:W-:Y:S05]  /*96b0*/  BRA `(.L_x_4843) ;  /* 0x0000000800607947 */ /* 0x000fea0003800000 */
.L_x_4851:
        /* <DEDUP_REMOVED lines=21> */
.L_x_4856:
[----:B------:R-:W-:Y:S05]  /*9810*/  BSYNC B0 ;  /* 0x0000000000007941 */ /* 0x000fea0003800000 */
.L_x_4855:
[----:B------:R-:W-:-:S05]  /*9820*/  LOP3.LUT R5, R0, R5, RZ, 0xfc, !PT ;  /* 0x0000000500057212 */ /* 0x000fca00078efcff */
[----:B------:R0:W-:Y:S01]  /*9830*/  STG.E.U8 desc[UR36][R8.64], R5 ;  /* 0x0000000508007986 */ /* 0x0001e2000c101124 */
[----:B------:R-:W-:Y:S05]  /*9840*/  BRA `(.L_x_4843) ;  /* 0x0000000400fc7947 */ /* 0x000fea0003800000 */
.L_x_4854:
        /* <DEDUP_REMOVED lines=13> */
.L_x_4858:
[----:B------:R-:W-:Y:S01]  /*9920*/  IMAD.MOV.U32 R0, RZ, RZ, 0x7f ;  /* 0x0000007fff007424 */ /* 0x000fe200078e00ff */
[----:B------:R-:W-:-:S04]  /*9930*/  ISETP.GT.U32.AND P0, PT, R3, 0x7f800000, PT ;  /* 0x7f8000000300780c */ /* 0x000fc80003f04070 */
[----:B------:R-:W-:-:S09]  /*9940*/  SEL R0, R0, 0x7c, P0 ;  /* 0x0000007c00007807 */ /* 0x000fd20000000000 */
.L_x_4859:
[----:B------:R-:W-:Y:S05]  /*9950*/  BSYNC B0 ;  /* 0x0000000000007941 */ /* 0x000fea0003800000 */
.L_x_4857:
[----:B------:R-:W-:-:S04]  /*9960*/  LOP3.LUT R3, R5, 0x80000000, RZ, 0xc0, !PT ;  /* 0x8000000005037812 */ /* 0x000fc800078ec0ff */
[----:B------:R-:W-:-:S04]  /*9970*/  SHF.R.U32.HI R3, RZ, 0x18, R3 ;  /* 0x00000018ff037819 */ /* 0x000fc80000011603 */
[----:B------:R-:W-:-:S05]  /*9980*/  LOP3.LUT R3, R0, R3, RZ, 0xfc, !PT ;  /* 0x0000000300037212 */ /* 0x000fca00078efcff */
[----:B------:R0:W-:Y:S01]  /*9990*/  STG.E.U8 desc[UR36][R8.64], R3 ;  /* 0x0000000308007986 */ /* 0x0001e2000c101124 */
[----:B------:R-:W-:Y:S05]  /*99a0*/  BRA `(.L_x_4843) ;  /* 0x0000000400a47947 */ /* 0x000fea0003800000 */
.L_x_4853:
[----:B------:R-:W-:-:S04]  /*99b0*/  I2FP.F32.S32 R0, R22 ;  /* 0x0000001600007245 */ /* 0x000fc80000201400 */
[----:B------:R-:W-:-:S05]  /*99c0*/  F2FP.BF16.F32.PACK_AB R0, RZ, R0 ;  /* 0x00000000ff00723e */ /* 0x000fca00000010ff */
[----:B------:R0:W-:Y:S01]  /*99d0*/  STG.E.U16 desc[UR36][R8.64], R0 ;  /* 0x0000000008007986 */ /* 0x0001e2000c101524 */
[----:B------:R-:W-:Y:S05]  /*99e0*/  BRA `(.L_x_4843) ;  /* 0x0000000400947947 */ /* 0x000fea0003800000 */
.L_x_4850:
        /* <DEDUP_REMOVED lines=10> */
.L_x_4862:
        /* <DEDUP_REMOVED lines=17> */
.L_x_4865:
[----:B------:R-:W-:-:S04]  /*9ba0*/  LOP3.LUT R3, R5, 0x80000000, RZ, 0xc0, !PT ;  /* 0x8000000005037812 */ /* 0x000fc800078ec0ff */
[----:B------:R-:W-:-:S04]  /*9bb0*/  SHF.R.U32.HI R3, RZ, 0x18, R3 ;  /* 0x00000018ff037819 */ /* 0x000fc80000011603 */
[----:B------:R-:W-:-:S04]  /*9bc0*/  LOP3.LUT R0, R0, R3, RZ, 0xfc, !PT ;  /* 0x0000000300007212 */ /* 0x000fc800078efcff */
[----:B------:R-:W-:-:S07]  /*9bd0*/  PRMT R4, R0, 0x7610, R4 ;  /* 0x0000761000047816 */ /* 0x000fce0000000004 */
.L_x_4864:
[----:B------:R-:W-:Y:S05]  /*9be0*/  BSYNC B0 ;  /* 0x0000000000007941 */ /* 0x000fea0003800000 */
.L_x_4863:
[----:B------:R0:W-:Y:S01]  /*9bf0*/  STG.E.U8 desc[UR36][R8.64], R4 ;  /* 0x0000000408007986 */ /* 0x0001e2000c101124 */
[----:B------:R-:W-:Y:S05]  /*9c00*/  BRA `(.L_x_4843) ;  /* 0x00000004000c7947 */ /* 0x000fea0003800000 */
.L_x_4861:
        /* <DEDUP_REMOVED lines=17> */
.L_x_4868:
[----:B------:R-:W-:-:S04]  /*9d20*/  LOP3.LUT R3, R5, 0x80000000, RZ, 0xc0, !PT ;  /* 0x8000000005037812 */ /* 0x000fc800078ec0ff */
[----:B------:R-:W-:-:S04]  /*9d30*/  SHF.R.U32.HI R3, RZ, 0x18, R3 ;  /* 0x00000018ff037819 */ /* 0x000fc80000011603 */
[----:B------:R-:W-:-:S04]  /*9d40*/  LOP3.LUT R0, R0, R3, RZ, 0xfc, !PT ;  /* 0x0000000300007212 */ /* 0x000fc800078efcff */
[----:B------:R-:W-:-:S07]  /*9d50*/  PRMT R4, R0, 0x7610, R4 ;  /* 0x0000761000047816 */ /* 0x000fce0000000004 */
.L_x_4867:
[----:B------:R-:W-:Y:S05]  /*9d60*/  BSYNC B0 ;  /* 0x0000000000007941 */ /* 0x000fea0003800000 */
.L_x_4866:
[----:B------:R0:W-:Y:S01]  /*9d70*/  STG.E.U8 desc[UR36][R8.64], R4 ;  /* 0x0000000408007986 */ /* 0x0001e2000c101124 */
[----:B------:R-:W-:Y:S05]  /*9d80*/  BRA `(.L_x_4843) ;  /* 0x0000000000ac7947 */ /* 0x000fea0003800000 */
.L_x_4860:
        /* <DEDUP_REMOVED lines=22> */
.L_x_4842:
        /* <DEDUP_REMOVED lines=16> */
.L_x_4871:
[----:B------:R-:W-:Y:S05]  /*9ff0*/  BRA `(.L_x_4843) ;  /* 0x0000000000107947 */ /* 0x000fea0003800000 */
.L_x_4870:
[----:B------:R-:W-:-:S05]  /*a000*/  SHF.R.S32.HI R23, RZ, 0x1f, R22 ;  /* 0x0000001fff177819 */ /* 0x000fca0000011416 */
[----:B------:R0:W-:Y:S01]  /*a010*/  STG.E.64 desc[UR36][R8.64], R22 ;  /* 0x0000001608007986 */ /* 0x0001e2000c101b24 */
[----:B------:R-:W-:Y:S05]  /*a020*/  BRA `(.L_x_4843) ;  /* 0x0000000000047947 */ /* 0x000fea0003800000 */
.L_x_4869:
[----:B------:R0:W-:Y:S02]  /*a030*/  STG.E desc[UR36][R8.64], R22 ;  /* 0x0000001608007986 */ /* 0x0001e4000c101924 */
.L_x_4843:
[----:B------:R-:W-:-:S07]  /*a040*/  VIADD R19, R19, 0x80 ;  /* 0x0000008013137836 */ /* 0x000fce0000000000 */
.L_x_4803:
[----:B------:R-:W-:Y:S05]  /*a050*/  BSYNC B6 ;  /* 0x0000000000067941 */ /* 0x000fea0003800000 */
.L_x_4802:
[----:B------:R-:W-:-:S13]  /*a060*/  ISETP.GE.AND P0, PT, R19, R16, PT ;  /* 0x000000101300720c */ /* 0x000fda0003f06270 */
[----:B------:R-:W-:Y:S05]  /*a070*/  @P0 EXIT ;  /* 0x000000000000094d */ /* 0x000fea0003800000 */
[----:B0-2-4-:R-:W0:Y:S01]  /*a080*/  LDC.64 R4, c[0x0][0x218] ;  /* 0x00008600ff047b82 */ /* 0x015e220000000a00 */
[----:B------:R-:W-:Y:S01]  /*a090*/  PRMT R0, R17, 0x9910, RZ ;  /* 0x0000991011007816 */ /* 0x000fe200000000ff */
[----:B------:R-:W-:Y:S01]  /*a0a0*/  IMAD R2, R2, 0x200, R19 ;  /* 0x0000020002027824 */ /* 0x000fe200078e0213 */
[----:B------:R-:W-:Y:S02]  /*a0b0*/  ULDC UR4, c[0x0][0x244] ;  /* 0x0000910000047ab9 */ /* 0x000fe40000000800 */
[----:B------:R-:W-:Y:S01]  /*a0c0*/  ISETP.GT.AND P1, PT, R0, 0x9, PT ;  /* 0x000000090000780c */ /* 0x000fe20003f24270 */
[----:B-1-3--:R-:W-:-:S05]  /*a0d0*/  IMAD R3, R2, UR4, RZ ;  /* 0x0000000402037c24 */ /* 0x00afca000f8e02ff */
        /* <DEDUP_REMOVED lines=13> */
.L_x_4875:
[----:B------:R-:W-:Y:S01]  /*a1b0*/  STG.E.U8 desc[UR36][R2.64], R18 ;  /* 0x0000001202007986 */ /* 0x000fe2000c101124 */
[----:B------:R-:W-:Y:S05]  /*a1c0*/  EXIT ;  /* 0x000000000000794d */ /* 0x000fea0003800000 */
.L_x_4874:
        /* <DEDUP_REMOVED lines=9> */
.L_x_4878:
[----:B------:R-:W-:Y:S01]  /*a260*/  STG.E desc[UR36][R2.64], R18 ;  /* 0x0000001202007986 */ /* 0x000fe2000c101924 */
[----:B------:R-:W-:Y:S05]  /*a270*/  EXIT ;  /* 0x000000000000794d */ /* 0x000fea0003800000 */
.L_x_4877:
[----:B------:R-:W-:Y:S01]  /*a280*/  STG.E.U16 desc[UR36][R2.64], R18 ;  /* 0x0000001202007986 */ /* 0x000fe2000c101524 */
[----:B------:R-:W-:Y:S05]  /*a290*/  EXIT ;  /* 0x000000000000794d */ /* 0x000fea0003800000 */
.L_x_4873:
        /* <DEDUP_REMOVED lines=9> */
.L_x_4880:
[----:B------:R-:W-:-:S04]  /*a330*/  I2FP.F32.S32 R0, R18 ;  /* 0x0000001200007245 */ /* 0x000fc80000201400 */
[----:B------:R-:W-:-:S05]  /*a340*/  F2FP.F16.F32.PACK_AB R0, RZ, R0 ;  /* 0x00000000ff00723e */ /* 0x000fca00000000ff */
[----:B------:R-:W-:Y:S01]  /*a350*/  STG.E.U16 desc[UR36][R2.64], R0 ;  /* 0x0000000002007986 */ /* 0x000fe2000c101524 */
[----:B------:R-:W-:Y:S05]  /*a360*/  EXIT ;  /* 0x000000000000794d */ /* 0x000fea0003800000 */
.L_x_4879:
        /* <DEDUP_REMOVED lines=10> */
.L_x_4882:
[----:B------:R-:W-:-:S04]  /*a410*/  I2FP.F32.S32 R18, R18 ;  /* 0x0000001200127245 */ /* 0x000fc80000201400 */
[----:B------:R-:W-:-:S04]  /*a420*/  F2FP.F16.F32.PACK_AB R5, RZ, R18 ;  /* 0x00000012ff05723e */ /* 0x000fc800000000ff */
[----:B------:R-:W-:-:S05]  /*a430*/  PRMT R5, R5, 0x5410, RZ ;  /* 0x0000541005057816 */ /* 0x000fca00000000ff */
[----:B------:R-:W-:Y:S01]  /*a440*/  STG.E desc[UR36][R2.64], R5 ;  /* 0x0000000502007986 */ /* 0x000fe2000c101924 */
[----:B------:R-:W-:Y:S05]  /*a450*/  EXIT ;  /* 0x000000000000794d */ /* 0x000fea0003800000 */
.L_x_4881:
[----:B------:R-:W0:Y:S02]  /*a460*/  I2F.F64 R18, R18 ;  /* 0x0000001200127312 */ /* 0x000e240000201c00 */
[----:B0-----:R-:W-:Y:S01]  /*a470*/  STG.E.64 desc[UR36][R2.64], R18 ;  /* 0x0000001202007986 */ /* 0x001fe2000c101b24 */
[----:B------:R-:W-:Y:S05]  /*a480*/  EXIT ;  /* 0x000000000000794d */ /* 0x000fea0003800000 */
.L_x_4872:
        /* <DEDUP_REMOVED lines=12> */
.L_x_4885:
[----:B------:R-:W0:Y:S01]  /*a550*/  I2F.F64 R4, R18 ;  /* 0x0000001200047312 */ /* 0x000e220000201c00 */
[----:B------:R-:W-:-:S05]  /*a560*/  CS2R R6, SRZ ;  /* 0x0000000000067805 */ /* 0x000fca000001ff00 */
[----:B0-----:R-:W-:Y:S01]  /*a570*/  STG.E.128 desc[UR36][R2.64], R4 ;  /* 0x0000000402007986 */ /* 0x001fe2000c101d24 */
[----:B------:R-:W-:Y:S05]  /*a580*/  EXIT ;  /* 0x000000000000794d */ /* 0x000fea0003800000 */
.L_x_4884:
        /* <DEDUP_REMOVED lines=21> */
.L_x_4889:
[----:B------:R-:W-:Y:S05]  /*a6e0*/  BSYNC B0 ;  /* 0x0000000000007941 */ /* 0x000fea0003800000 */
.L_x_4888:
[----:B------:R-:W-:-:S05]  /*a6f0*/  LOP3.LUT R5, R0, R5, RZ, 0xfc, !PT ;  /* 0x0000000500057212 */ /* 0x000fca00078efcff */
[----:B------:R-:W-:Y:S01]  /*a700*/  STG.E.U8 desc[UR36][R2.64], R5 ;  /* 0x0000000502007986 */ /* 0x000fe2000c101124 */
[----:B------:R-:W-:Y:S05]  /*a710*/  EXIT ;  /* 0x000000000000794d */ /* 0x000fea0003800000 */
.L_x_4887:
        /* <DEDUP_REMOVED lines=13> */
.L_x_4891:
[----:B------:R-:W-:Y:S01]  /*a7f0*/  IMAD.MOV.U32 R0, RZ, RZ, 0x7f ;  /* 0x0000007fff007424 */ /* 0x000fe200078e00ff */
[----:B------:R-:W-:-:S04]  /*a800*/  ISETP.GT.U32.AND P0, PT, R4, 0x7f800000, PT ;  /* 0x7f8000000400780c */ /* 0x000fc80003f04070 */
[----:B------:R-:W-:-:S09]  /*a810*/  SEL R0, R0, 0x7c, P0 ;  /* 0x0000007c00007807 */ /* 0x000fd20000000000 */
.L_x_4892:
[----:B------:R-:W-:Y:S05]  /*a820*/  BSYNC B0 ;  /* 0x0000000000007941 */ /* 0x000fea0003800000 */
.L_x_4890:
[----:B------:R-:W-:-:S04]  /*a830*/  LOP3.LUT R4, R5, 0x80000000, RZ, 0xc0, !PT ;  /* 0x8000000005047812 */ /* 0x000fc800078ec0ff */
[----:B------:R-:W-:-:S04]  /*a840*/  SHF.R.U32.HI R5, RZ, 0x18, R4 ;  /* 0x00000018ff057819 */ /* 0x000fc80000011604 */
[----:B------:R-:W-:-:S05]  /*a850*/  LOP3.LUT R5, R0, R5, RZ, 0xfc, !PT ;  /* 0x0000000500057212 */ /* 0x000fca00078efcff */
[----:B------:R-:W-:Y:S01]  /*a860*/  STG.E.U8 desc[UR36][R2.64], R5 ;  /* 0x0000000502007986 */ /* 0x000fe2000c101124 */
[----:B------:R-:W-:Y:S05]  /*a870*/  EXIT ;  /* 0x000000000000794d */ /* 0x000fea0003800000 */
.L_x_4886:
[----:B------:R-:W-:-:S04]  /*a880*/  I2FP.F32.S32 R0, R18 ;  /* 0x0000001200007245 */ /* 0x000fc80000201400 */
[----:B------:R-:W-:-:S05]  /*a890*/  F2FP.BF16.F32.PACK_AB R0, RZ, R0 ;  /* 0x00000000ff00723e */ /* 0x000fca00000010ff */
[----:B------:R-:W-:Y:S01]  /*a8a0*/  STG.E.U16 desc[UR36][R2.64], R0 ;  /* 0x0000000002007986 */ /* 0x000fe2000c101524 */
[----:B------:R-:W-:Y:S05]  /*a8b0*/  EXIT ;  /* 0x000000000000794d */ /* 0x000fea0003800000 */
.L_x_4883:
        /* <DEDUP_REMOVED lines=10> */
.L_x_4895:
        /* <DEDUP_REMOVED lines=17> */
.L_x_4898:
[----:B------:R-:W-:-:S04]  /*aa70*/  LOP3.LUT R0, R7, 0x80000000, RZ, 0xc0, !PT ;  /* 0x8000000007007812 */ /* 0x000fc800078ec0ff */
[----:B------:R-:W-:-:S04]  /*aa80*/  SHF.R.U32.HI R5, RZ, 0x18, R0 ;  /* 0x00000018ff057819 */ /* 0x000fc80000011600 */
[----:B------:R-:W-:-:S04]  /*aa90*/  LOP3.LUT R4, R4, R5, RZ, 0xfc, !PT ;  /* 0x0000000504047212 */ /* 0x000fc800078efcff */
[----:B------:R-:W-:-:S07]  /*aaa0*/  PRMT R0, R4, 0x7610, R0 ;  /* 0x0000761004007816 */ /* 0x000fce0000000000 */
.L_x_4897:
[----:B------:R-:W-:Y:S05]  /*aab0*/  BSYNC B0 ;  /* 0x0000000000007941 */ /* 0x000fea0003800000 */
.L_x_4896:
[----:B------:R-:W-:Y:S01]  /*aac0*/  STG.E.U8 desc[UR36][R2.64], R0 ;  /* 0x0000000002007986 */ /* 0x000fe2000c101124 */
[----:B------:R-:W-:Y:S05]  /*aad0*/  EXIT ;  /* 0x000000000000794d */ /* 0x000fea0003800000 */
.L_x_4894:
        /* <DEDUP_REMOVED lines=17> */
.L_x_4901:
[----:B------:R-:W-:-:S04]  /*abf0*/  LOP3.LUT R0, R7, 0x80000000, RZ, 0xc0, !PT ;  /* 0x8000000007007812 */ /* 0x000fc800078ec0ff */
[----:B------:R-:W-:-:S04]  /*ac00*/  SHF.R.U32.HI R5, RZ, 0x18, R0 ;  /* 0x00000018ff057819 */ /* 0x000fc80000011600 */
[----:B------:R-:W-:-:S04]  /*ac10*/  LOP3.LUT R4, R4, R5, RZ, 0xfc, !PT ;  /* 0x0000000504047212 */ /* 0x000fc800078efcff */
[----:B------:R-:W-:-:S07]  /*ac20*/  PRMT R0, R4, 0x7610, R0 ;  /* 0x0000761004007816 */ /* 0x000fce0000000000 */
.L_x_4900:
[----:B------:R-:W-:Y:S05]  /*ac30*/  BSYNC B0 ;  /* 0x0000000000007941 */ /* 0x000fea0003800000 */
.L_x_4899:
[----:B------:R-:W-:Y:S01]  /*ac40*/  STG.E.U8 desc[UR36][R2.64], R0 ;  /* 0x0000000002007986 */ /* 0x000fe2000c101124 */
[----:B------:R-:W-:Y:S05]  /*ac50*/  EXIT ;  /* 0x000000000000794d */ /* 0x000fea0003800000 */
.L_x_4893:
        /* <DEDUP_REMOVED lines=22> */
.L_x_4876:
        /* <DEDUP_REMOVED lines=16> */
.L_x_4904:
[----:B------:R-:W-:Y:S05]  /*aec0*/  EXIT ;  /* 0x000000000000794d */ /* 0x000fea0003800000 */
.L_x_4903:
[----:B------:R-:W-:-:S05]  /*aed0*/  SHF.R.S32.HI R19, RZ, 0x1f, R18 ;  /* 0x0000001fff137819 */ /* 0x000fca0000011412 */
[----:B------:R-:W-:Y:S01]  /*aee0*/  STG.E.64 desc[UR36][R2.64], R18 ;  /* 0x0000001202007986 */ /* 0x000fe2000c101b24 */
[----:B------:R-:W-:Y:S05]  /*aef0*/  EXIT ;  /* 0x000000000000794d */ /* 0x000fea0003800000 */
.L_x_4902:
[----:B------:R-:W-:Y:S01]  /*af00*/  STG.E desc[UR36][R2.64], R18 ;  /* 0x0000001202007986 */ /* 0x000fe2000c101924 */
[----:B------:R-:W-:Y:S05]  /*af10*/  EXIT ;  /* 0x000000000000794d */ /* 0x000fea0003800000 */
.L_x_4905:
        /* <DEDUP_REMOVED lines=14> */
.L_x_20534:


//--------------------- .text._ZN2at6native18elementwise_kernelILi128ELi2EZNS0_22gpu_kernel_impl_nocastINS0_13BinaryFunctorIiiiZZZNS0_18rshift_kernel_cudaERNS_18TensorIteratorBaseEENKUlvE_clEvENKUlvE1_clEvEUliiE_EEEEvS5_RKT_EUliE_EEviT1_ --------------------------
	.section	.text._ZN2at6native18elementwise_kernelILi128ELi2EZNS0_22gpu_kernel_impl_nocastINS0_13BinaryFunctorIiiiZZZNS0_18rshift_kernel_cudaERNS_18TensorIteratorBaseEENKUlvE_clEvENKUlvE1_clEvEUliiE_EEEEvS5_RKT_EUliE_EEviT1_,"ax",@progbits
	.align	128
        .global         _ZN2at6native18elementwise_kernelILi128ELi2EZNS0_22gpu_kernel_impl_nocastINS0_13BinaryFunctorIiiiZZZNS0_18rshift_kernel_cudaERNS_18TensorIteratorBaseEENKUlvE_clEvENKUlvE1_clEvEUliiE_EEEEvS5_RKT_EUliE_EEviT1_
        .type           _ZN2at6native18elementwise_kernelILi128ELi2EZNS0_22gpu_kernel_impl_nocastINS0_13BinaryFunctorIiiiZZZNS0_18rshift_kernel_cudaERNS_18TensorIteratorBaseEENKUlvE_clEvENKUlvE1_clEvEUliiE_EEEEvS5_RKT_EUliE_EEviT1_,@function
        .size           _ZN2at6native18elementwise_kernelILi128ELi2EZNS0_22gpu_kernel_impl_nocastINS0_13BinaryFunctorIiiiZZZNS0_18rshift_kernel_cudaERNS_18TensorIteratorBaseEENKUlvE_clEvENKUlvE1_clEvEUliiE_EEEEvS5_RKT_EUliE_EEviT1_,(.L_x_20535 - _ZN2at6native18elementwise_kernelILi128ELi2EZNS0_22gpu_kernel_impl_nocastINS0_13BinaryFunctorIiiiZZZNS0_18rshift_kernel_cudaERNS_18TensorIteratorBaseEENKUlvE_clEvENKUlvE1_clEvEUliiE_EEEEvS5_RKT_EUliE_EEviT1_)
        .other          _ZN2at6native18elementwise_kernelILi128ELi2EZNS0_22gpu_kernel_impl_nocastINS0_13BinaryFunctorIiiiZZZNS0_18rshift_kernel_cudaERNS_18TensorIteratorBaseEENKUlvE_clEvENKUlvE1_clEvEUliiE_EEEEvS5_RKT_EUliE_EEviT1_,@"STO_CUDA_ENTRY STV_DEFAULT"
_ZN2at6native18elementwise_kernelILi128ELi2EZNS0_22gpu_kernel_impl_nocastINS0_13BinaryFunctorIiiiZZZNS0_18rshift_kernel_cudaERNS_18TensorIteratorBaseEENKUlvE_clEvENKUlvE1_clEvEUliiE_EEEEvS5_RKT_EUliE_EEviT1_:
.text._ZN2at6native18elementwise_kernelILi128ELi2EZNS0_22gpu_kernel_impl_nocastINS0_13BinaryFunctorIiiiZZZNS0_18rshift_kernel_cudaERNS_18TensorIteratorBaseEENKUlvE_clEvENKUlvE1_clEvEUliiE_EEEEvS5_RKT_EUliE_EEviT1_:
        /* <DEDUP_REMOVED lines=363> */
.L_x_4908:
[----:B------:R-:W-:Y:S01]  /*16b0*/  ULDC.64 UR10, c[0x0][0x488] ;  /* 0x00012200000a7ab9 */ /* 0x000fe20000000a00 */
[----:B------:R-:W-:Y:S01]  /*16c0*/  ULDC.64 UR8, c[0x0][0x480] ;  /* 0x0001200000087ab9 */ /* 0x000fe20000000a00 */
[----:B------:R-:W-:Y:S02]  /*16d0*/  IADD3 R4, P1, R4, UR10, RZ ;  /* 0x0000000a04047c10 */ /* 0x000fe4000ff3e0ff */
[----:B------:R-:W-:Y:S02]  /*16e0*/  IADD3 R6, P0, R2, UR8, RZ ;  /* 0x0000000802067c10 */ /* 0x000fe4000ff1e0ff */
[----:B------:R-:W-:Y:S02]  /*16f0*/  IADD3.X R5, RZ, UR11, RZ, P1, !PT ;  /* 0x0000000bff057c10 */ /* 0x000fe40008ffe4ff */
[----:B------:R-:W-:Y:S01]  /*1700*/  IADD3.X R7, RZ, UR9, RZ, P0, !PT ;  /* 0x00000009ff077c10 */ /* 0x000fe200087fe4ff */
[----:B------:R-:W-:Y:S02]  /*1710*/  ULDC.64 UR8, c[0x0][0x478] ;  /* 0x00011e0000087ab9 */ /* 0x000fe40000000a00 */
[----:B------:R-:W2:Y:S04]  /*1720*/  LDG.E R4, desc[UR4][R4.64] ;  /* 0x0000000404047981 */ /* 0x000ea8000c1e1900 */
[----:B------:R-:W3:Y:S01]  /*1730*/  LDG.E R7, desc[UR4][R6.64] ;  /* 0x0000000406077981 */ /* 0x000ee2000c1e1900 */
[----:B------:R-:W-:-:S02]  /*1740*/  IADD3 R2, P0, R3, UR8, RZ ;  /* 0x0000000803027c10 */ /* 0x000fc4000ff1e0ff */
[----:B------:R-:W-:Y:S02]  /*1750*/  IADD3 R9, R0, 0x80, RZ ;  /* 0x0000008000097810 */ /* 0x000fe40007ffe0ff */
[----:B------:R-:W-:Y:S02]  /*1760*/  IADD3.X R3, RZ, UR9, RZ, P0, !PT ;  /* 0x00000009ff037c10 */ /* 0x000fe400087fe4ff */
[----:B--2---:R-:W-:-:S04]  /*1770*/  VIMNMX.U32 R8, R4, 0x1f, PT ;  /* 0x0000001f04087848 */ /* 0x004fc80003fe0000 */
[----:B---3--:R-:W-:-:S05]  /*1780*/  SHF.R.S32.HI R11, RZ, R8, R7 ;  /* 0x00000008ff0b7219 */ /* 0x008fca0000011407 */
[----:B------:R0:W-:Y:S02]  /*1790*/  STG.E desc[UR4][R2.64], R11 ;  /* 0x0000000b02007986 */ /* 0x0001e4000c101904 */
.L_x_4907:
[----:B------:R-:W-:Y:S05]  /*17a0*/  BSYNC B0 ;  /* 0x0000000000007941 */ /* 0x000fea0003800000 */
.L_x_4906:
[----:B------:R-:W-:-:S13]  /*17b0*/  ISETP.GE.AND P0, PT, R9, UR6, PT ;  /* 0x0000000609007c0c */ /* 0x000fda000bf06270 */
[----:B------:R-:W-:Y:S05]  /*17c0*/  @P0 EXIT ;  /* 0x000000000000094d */ /* 0x000fea0003800000 */
[----:B------:R-:W1:Y:S01]  /*17d0*/  LDC R8, c[0x0][0x218] ;  /* 0x00008600ff087b82 */ /* 0x000e620000000800 */
[----:B------:R-:W-:Y:S01]  /*17e0*/  HFMA2.MMA R0, -RZ, RZ, 0, 0 ;  /* 0x00000000ff007435 */ /* 0x000fe200000001ff */
[----:B0-----:R-:W-:Y:S02]  /*17f0*/  CS2R R2, SRZ ;  /* 0x0000000000027805 */ /* 0x001fe4000001ff00 */
[----:B-1----:R-:W-:-:S13]  /*1800*/  ISETP.NE.AND P0, PT, R8, RZ, PT ;  /* 0x000000ff0800720c */ /* 0x002fda0003f05270 */
        /* <DEDUP_REMOVED lines=349> */
.L_x_4909:
        /* <DEDUP_REMOVED lines=9> */
[----:B------:R-:W-:-:S04]  /*2e70*/  IADD3 R2, P0, R3, UR6, RZ ;  /* 0x0000000603027c10 */ /* 0x000fc8000ff1e0ff */
[----:B------:R-:W-:Y:S02]  /*2e80*/  IADD3.X R3, RZ, UR7, RZ, P0, !PT ;  /* 0x00000007ff037c10 */ /* 0x000fe400087fe4ff */
[----:B--2---:R-:W-:-:S04]  /*2e90*/  VIMNMX.U32 R0, R4, 0x1f, PT ;  /* 0x0000001f04007848 */ /* 0x004fc80003fe0000 */
[----:B---3--:R-:W-:-:S05]  /*2ea0*/  SHF.R.S32.HI R9, RZ, R0, R7 ;  /* 0x00000000ff097219 */ /* 0x008fca0000011407 */
[----:B------:R-:W-:Y:S01]  /*2eb0*/  STG.E desc[UR4][R2.64], R9 ;  /* 0x0000000902007986 */ /* 0x000fe2000c101904 */
[----:B------:R-:W-:Y:S05]  /*2ec0*/  EXIT ;  /* 0x000000000000794d */ /* 0x000fea0003800000 */
.L_x_4910:
        /* <DEDUP_REMOVED lines=11> */
.L_x_20535:


//--------------------- .text._ZN2at6native27unrolled_elementwise_kernelINS0_13BinaryFunctorIiiiZZZNS0_18rshift_kernel_cudaERNS_18TensorIteratorBaseEENKUlvE_clEvENKUlvE1_clEvEUliiE_EESt5arrayIPcLm3EELi4E23TrivialOffsetCalculatorILi2EjESC_ILi1EjENS0_6memory15LoadWithoutCastENSF_16StoreWithoutCastEEEviT_T0_T2_T3_T4_T5_ --------------------------
	.section	.text._ZN2at6native27unrolled_elementwise_kernelINS0_13BinaryFunctorIiiiZZZNS0_18rshift_kernel_cudaERNS_18TensorIteratorBaseEENKUlvE_clEvENKUlvE1_clEvEUliiE_EESt5arrayIPcLm3EELi4E23TrivialOffsetCalculatorILi2EjESC_ILi1EjENS0_6memory15LoadWithoutCastENSF_16StoreWithoutCastEEEviT_T0_T2_T3_T4_T5_,"ax",@progbits
	.align	128
        .global         _ZN2at6native27unrolled_elementwise_kernelINS0_13BinaryFunctorIiiiZZZNS0_18rshift_kernel_cudaERNS_18TensorIteratorBaseEENKUlvE_clEvENKUlvE1_clEvEUliiE_EESt5arrayIPcLm3EELi4E23TrivialOffsetCalculatorILi2EjESC_ILi1EjENS0_6memory15LoadWithoutCastENSF_16StoreWithoutCastEEEviT_T0_T2_T3_T4_T5_
        .type           _ZN2at6native27unrolled_elementwise_kernelINS0_13BinaryFunctorIiiiZZZNS0_18rshift_kernel_cudaERNS_18TensorIteratorBaseEENKUlvE_clEvENKUlvE1_clEvEUliiE_EESt5arrayIPcLm3EELi4E23TrivialOffsetCalculatorILi2EjESC_ILi1EjENS0_6memory15LoadWithoutCastENSF_16StoreWithoutCastEEEviT_T0_T2_T3_T4_T5_,@function
        .size           _ZN2at6native27unrolled_elementwise_kernelINS0_13BinaryFunctorIiiiZZZNS0_18rshift_kernel_cudaERNS_18TensorIteratorBaseEENKUlvE_clEvENKUlvE1_clEvEUliiE_EESt5arrayIPcLm3EELi4E23TrivialOffsetCalculatorILi2EjESC_ILi1EjENS0_6memory15LoadWithoutCastENSF_16StoreWithoutCastEEEviT_T0_T2_T3_T4_T5_,(.L_x_20536 - _ZN2at6native27unrolled_elementwise_kernelINS0_13BinaryFunctorIiiiZZZNS0_18rshift_kernel_cudaERNS_18TensorIteratorBaseEENKUlvE_clEvENKUlvE1_clEvEUliiE_EESt5arrayIPcLm3EELi4E23TrivialOffsetCalculatorILi2EjESC_ILi1EjENS0_6memory15LoadWithoutCastENSF_16StoreWithoutCastEEEviT_T0_T2_T3_T4_T5_)
        .other          _ZN2at6native27unrolled_elementwise_kernelINS0_13BinaryFunctorIiiiZZZNS0_18rshift_kernel_cudaERNS_18TensorIteratorBaseEENKUlvE_clEvENKUlvE1_clEvEUliiE_EESt5arrayIPcLm3EELi4E23TrivialOffsetCalculatorILi2EjESC_ILi1EjENS0_6memory15LoadWithoutCastENSF_16StoreWithoutCastEEEviT_T0_T2_T3_T4_T5_,@"STO_CUDA_ENTRY STV_DEFAULT"
_ZN2at6native27unrolled_elementwise_kernelINS0_13BinaryFunctorIiiiZZZNS0_18rshift_kernel_cudaERNS_18TensorIteratorBaseEENKUlvE_clEvENKUlvE1_clEvEUliiE_EESt5arrayIPcLm3EELi4E23TrivialOffsetCalculatorILi2EjESC_ILi1EjENS0_6memory15LoadWithoutCastENSF_16StoreWithoutCastEEEviT_T0_T2_T3_T4_T5_:
.text._ZN2at6native27unrolled_elementwise_kernelINS0_13BinaryFunctorIiiiZZZNS0_18rshift_kernel_cudaERNS_18TensorIteratorBaseEENKUlvE_clEvENKUlvE1_clEvEUliiE_EESt5arrayIPcLm3EELi4E23TrivialOffsetCalculatorILi2EjESC_ILi1EjENS0_6memory15LoadWithoutCastENSF_16StoreWithoutCastEEEviT_T0_T2_T3_T4_T5_:
        /* <DEDUP_REMOVED lines=21> */
[----:B------:R-:W3:Y:S01]  /*0150*/  @!P0 LDG.E R10, desc[UR4][R18.64] ;  /* 0x00000004120a8981 */ /* 0x000ee2000c1e1900 */
[----:B-1----:R-:W-:-:S06]  /*0160*/  @!P0 IMAD.WIDE.U32 R16, R3, 0x4, R16 ;  /* 0x0000000403108825 */ /* 0x002fcc00078e0010 */
[----:B------:R-:W1:Y:S01]  /*0170*/  @!P3 LDC.64 R6, c[0x0][0x228] ;  /* 0x00008a00ff06bb82 */ /* 0x000e620000000a00 */
[----:B------:R-:W-:Y:S01]  /*0180*/  @!P3 LEA R25, R0, R11, 0x9 ;  /* 0x0000000b0019b211 */ /* 0x000fe200078e48ff */
[----:B------:R-:W-:Y:S01]  /*0190*/  IMAD.MOV.U32 R3, RZ, RZ, RZ ;  /* 0x000000ffff037224 */ /* 0x000fe200078e00ff */
[----:B------:R-:W4:Y:S05]  /*01a0*/  @!P0 LDG.E R4, desc[UR4][R16.64] ;  /* 0x0000000410048981 */ /* 0x000f2a000c1e1900 */
[----:B------:R-:W1:Y:S01]  /*01b0*/  @!P3 LDC.64 R8, c[0x0][0x220] ;  /* 0x00008800ff08bb82 */ /* 0x000e620000000a00 */
[----:B--2---:R-:W-:-:S04]  /*01c0*/  @!P1 IMAD.WIDE.U32 R20, R23, 0x4, R14 ;  /* 0x0000000417149825 */ /* 0x004fc800078e000e */
[----:B------:R-:W-:Y:S01]  /*01d0*/  IMAD.MOV.U32 R14, RZ, RZ, RZ ;  /* 0x000000ffff0e7224 */ /* 0x000fe200078e00ff */
[----:B------:R-:W2:Y:S01]  /*01e0*/  @!P1 LDG.E R3, desc[UR4][R20.64] ;  /* 0x0000000414039981 */ /* 0x000ea2000c1e1900 */
[----:B0-----:R-:W-:-:S04]  /*01f0*/  @!P1 IMAD.WIDE.U32 R12, R23, 0x4, R12 ;  /* 0x00000004170c9825 */ /* 0x001fc800078e000c */
[----:B-1----:R-:W-:Y:S01]  /*0200*/  @!P3 IMAD.WIDE.U32 R22, R25, 0x4, R6 ;  /* 0x000000041916b825 */ /* 0x002fe200078e0006 */
[----:B------:R-:W-:-:S04]  /*0210*/  CS2R R6, SRZ ;  /* 0x0000000000067805 */ /* 0x000fc8000001ff00 */
[----:B------:R-:W2:Y:S01]  /*0220*/  @!P3 LDG.E R14, desc[UR4][R22.64] ;  /* 0x00000004160eb981 */ /* 0x000ea2000c1e1900 */
[----:B------:R-:W-:-:S03]  /*0230*/  @!P3 IMAD.WIDE.U32 R24, R25, 0x4, R8 ;  /* 0x000000041918b825 */ /* 0x000fc600078e0008 */
[----:B------:R0:W2:Y:S04]  /*0240*/  @!P1 LDG.E R7, desc[UR4][R12.64] ;  /* 0x000000040c079981 */ /* 0x0000a8000c1e1900 */
[----:B------:R-:W2:Y:S01]  /*0250*/  @!P3 LDG.E R6, desc[UR4][R24.64] ;  /* 0x000000041806b981 */ /* 0x000ea2000c1e1900 */
        /* <DEDUP_REMOVED lines=13> */
[----:B------:R-:W5:Y:S01]  /*0330*/  @!P2 LDG.E R8, desc[UR4][R18.64] ;  /* 0x000000041208a981 */ /* 0x000f62000c1e1900 */
[----:B------:R-:W-:-:S04]  /*0340*/  @!P2 IMAD.WIDE.U32 R16, R9, 0x4, R16 ;  /* 0x000000040910a825 */ /* 0x000fc800078e0010 */
[----:B------:R-:W-:-:S06]  /*0350*/  IMAD.MOV.U32 R9, RZ, RZ, RZ ;  /* 0x000000ffff097224 */ /* 0x000fcc00078e00ff */
[----:B------:R0:W5:Y:S01]  /*0360*/  @!P2 LDG.E R9, desc[UR4][R16.64] ;  /* 0x000000041009a981 */ /* 0x000162000c1e1900 */
[----:B------:R-:W-:Y:S01]  /*0370*/  ISETP.GE.AND P1, PT, R11, R2, PT ;  /* 0x000000020b00720c */ /* 0x000fe20003f26270 */
[----:B------:R-:W-:Y:S01]  /*0380*/  BSSY B0, `(.L_x_4911) ;  /* 0x0000013000007945 */ /* 0x000fe20003800000 */
[----:B---3--:R-:W-:-:S04]  /*0390*/  VIMNMX.U32 R15, R10, 0x1f, PT ;  /* 0x0000001f0a0f7848 */ /* 0x008fc80003fe0000 */
[----:B----4-:R-:W-:-:S05]  /*03a0*/  SHF.R.S32.HI R15, RZ, R15, R4 ;  /* 0x0000000fff0f7219 */ /* 0x010fca0000011404 */
[----:B------:R1:W-:Y:S01]  /*03b0*/  @!P0 STG.E desc[UR4][R12.64], R15 ;  /* 0x0000000f0c008986 */ /* 0x0003e2000c101904 */
        /* <DEDUP_REMOVED lines=13> */
[----:B------:R0:W-:Y:S04]  /*0490*/  STG.E desc[UR4][R4.64], R17 ;  /* 0x0000001104007986 */ /* 0x0001e8000c101904 */
[----:B------:R0:W-:Y:S02]  /*04a0*/  @!P0 STG.E desc[UR4][R6.64], R3 ;  /* 0x0000000306008986 */ /* 0x0001e4000c101904 */
.L_x_4912:
[----:B------:R-:W-:Y:S05]  /*04b0*/  BSYNC B0 ;  /* 0x0000000000007941 */ /* 0x000fea0003800000 */
.L_x_4911:
[----:B------:R-:W-:-:S13]  /*04c0*/  ISETP.GE.AND P0, PT, R11, R2, PT ;  /* 0x000000020b00720c */ /* 0x000fda0003f06270 */
[----:B------:R-:W-:Y:S05]  /*04d0*/  @P0 EXIT ;  /* 0x000000000000094d */ /* 0x000fea0003800000 */
[----:B0-----:R-:W0:Y:S01]  /*04e0*/  LDC.64 R2, c[0x0][0x218] ;  /* 0x00008600ff027b82 */ /* 0x001e220000000a00 */
[----:B------:R-:W-:Y:S02]  /*04f0*/  LEA R11, R0, R11, 0x9 ;  /* 0x0000000b000b7211 */ /* 0x000fe400078e48ff */
[----:B-----5:R-:W-:-:S04]  /*0500*/  VIMNMX.U32 R8, R8, 0x1f, PT ;  /* 0x0000001f08087848 */ /* 0x020fc80003fe0000 */
[----:B------:R-:W-:Y:S01]  /*0510*/  SHF.R.S32.HI R9, RZ, R8, R9 ;  /* 0x00000008ff097219 */ /* 0x000fe20000011409 */
[----:B0-----:R-:W-:-:S05]  /*0520*/  IMAD.WIDE.U32 R2, R11, 0x4, R2 ;  /* 0x000000040b027825 */ /* 0x001fca00078e0002 */
[----:B------:R-:W-:Y:S01]  /*0530*/  STG.E desc[UR4][R2.64], R9 ;  /* 0x0000000902007986 */ /* 0x000fe2000c101904 */
[----:B------:R-:W-:Y:S05]  /*0540*/  EXIT ;  /* 0x000000000000794d */ /* 0x000fea0003800000 */
.L_x_4913:
        /* <DEDUP_REMOVED lines=11> */
.L_x_20536:


//--------------------- .text._ZN2at6native29vectorized_elementwise_kernelILi2ENS0_13BinaryFunctorIiiiZZZNS0_18rshift_kernel_cudaERNS_18TensorIteratorBaseEENKUlvE_clEvENKUlvE1_clEvEUliiE_EESt5arrayIPcLm3EEEEviT0_T1_ --------------------------
	.section	.text._ZN2at6native29vectorized_elementwise_kernelILi2ENS0_13BinaryFunctorIiiiZZZNS0_18rshift_kernel_cudaERNS_18TensorIteratorBaseEENKUlvE_clEvENKUlvE1_clEvEUliiE_EESt5arrayIPcLm3EEEEviT0_T1_,"ax",@progbits
	.align	128
        .global         _ZN2at6native29vectorized_elementwise_kernelILi2ENS0_13BinaryFunctorIiiiZZZNS0_18rshift_kernel_cudaERNS_18TensorIteratorBaseEENKUlvE_clEvENKUlvE1_clEvEUliiE_EESt5arrayIPcLm3EEEEviT0_T1_
        .type           _ZN2at6native29vectorized_elementwise_kernelILi2ENS0_13BinaryFunctorIiiiZZZNS0_18rshift_kernel_cudaERNS_18TensorIteratorBaseEENKUlvE_clEvENKUlvE1_clEvEUliiE_EESt5arrayIPcLm3EEEEviT0_T1_,@function
        .size           _ZN2at6native29vectorized_elementwise_kernelILi2ENS0_13BinaryFunctorIiiiZZZNS0_18rshift_kernel_cudaERNS_18TensorIteratorBaseEENKUlvE_clEvENKUlvE1_clEvEUliiE_EESt5arrayIPcLm3EEEEviT0_T1_,(.L_x_20537 - _ZN2at6native29vectorized_elementwise_kernelILi2ENS0_13BinaryFunctorIiiiZZZNS0_18rshift_kernel_cudaERNS_18TensorIteratorBaseEENKUlvE_clEvENKUlvE1_clEvEUliiE_EESt5arrayIPcLm3EEEEviT0_T1_)
        .other          _ZN2at6native29vectorized_elementwise_kernelILi2ENS0_13BinaryFunctorIiiiZZZNS0_18rshift_kernel_cudaERNS_18TensorIteratorBaseEENKUlvE_clEvENKUlvE1_clEvEUliiE_EESt5arrayIPcLm3EEEEviT0_T1_,@"STO_CUDA_ENTRY STV_DEFAULT"
_ZN2at6native29vectorized_elementwise_kernelILi2ENS0_13BinaryFunctorIiiiZZZNS0_18rshift_kernel_cudaERNS_18TensorIteratorBaseEENKUlvE_clEvENKUlvE1_clEvEUliiE_EESt5arrayIPcLm3EEEEviT0_T1_:
.text._ZN2at6native29vectorized_elementwise_kernelILi2ENS0_13BinaryFunctorIiiiZZZNS0_18rshift_kernel_cudaERNS_18TensorIteratorBaseEENKUlvE_clEvENKUlvE1_clEvEUliiE_EESt5arrayIPcLm3EEEEviT0_T1_:
        /* <DEDUP_REMOVED lines=16> */
[----:B------:R-:W4:Y:S01]  /*0100*/  LDG.E.64 R16, desc[UR4][R24.64+0x400] ;  /* 0x0004000418107981 */ /* 0x000f22000c1e1b00 */
[----:B------:R-:W-:-:S03]  /*0110*/  IMAD.WIDE.U32 R22, R2, 0x8, R4 ;  /* 0x0000000802167825 */ /* 0x000fc600078e0004 */
[----:B------:R-:W5:Y:S04]  /*0120*/  LDG.E.64 R4, desc[UR4][R24.64+0x800] ;  /* 0x0008000418047981 */ /* 0x000f68000c1e1b00 */
[----:B------:R-:W5:Y:S04]  /*0130*/  LDG.E.64 R14, desc[UR4][R22.64] ;  /* 0x00000004160e7981 */ /* 0x000f68000c1e1b00 */
[----:B------:R-:W5:Y:S04]  /*0140*/  LDG.E.64 R6, desc[UR4][R24.64+0xc00] ;  /* 0x000c000418067981 */ /* 0x000f68000c1e1b00 */
[----:B------:R-:W5:Y:S04]  /*0150*/  LDG.E.64 R12, desc[UR4][R22.64+0x400] ;  /* 0x00040004160c7981 */ /* 0x000f68000c1e1b00 */
[----:B------:R-:W5:Y:S04]  /*0160*/  LDG.E.64 R8, desc[UR4][R22.64+0x800] ;  /* 0x0008000416087981 */ /* 0x000f68000c1e1b00 */
[----:B------:R-:W5:Y:S01]  /*0170*/  LDG.E.64 R10, desc[UR4][R22.64+0xc00] ;  /* 0x000c0004160a7981 */ /* 0x000f62000c1e1b00 */
[----:B---3--:R-:W-:-:S04]  /*0180*/  IMAD.WIDE.U32 R20, R0, 0x4, R20 ;  /* 0x0000000400147825 */ /* 0x008fc800078e0014 */
[----:B------:R-:W-:Y:S01]  /*0190*/  IMAD.WIDE R20, R2, 0x8, R20 ;  /* 0x0000000802147825 */ /* 0x000fe200078e0214 */
[----:B--2---:R-:W-:Y:S02]  /*01a0*/  VIMNMX.U32 R0, R19, 0x1f, PT ;  /* 0x0000001f13007848 */ /* 0x004fe40003fe0000 */
[----:B------:R-:W-:Y:S02]  /*01b0*/  VIMNMX.U32 R3, R18, 0x1f, PT ;  /* 0x0000001f12037848 */ /* 0x000fe40003fe0000 */
[----:B----4-:R-:W-:Y:S02]  /*01c0*/  VIMNMX.U32 R18, R17, 0x1f, PT ;  /* 0x0000001f11127848 */ /* 0x010fe40003fe0000 */
[----:B------:R-:W-:Y:S02]  /*01d0*/  VIMNMX.U32 R17, R16, 0x1f, PT ;  /* 0x0000001f10117848 */ /* 0x000fe40003fe0000 */
[----:B-----5:R-:W-:Y:S02]  /*01e0*/  SHF.R.S32.HI R15, RZ, R0, R15 ;  /* 0x00000000ff0f7219 */ /* 0x020fe4000001140f */
[----:B------:R-:W-:-:S02]  /*01f0*/  SHF.R.S32.HI R14, RZ, R3, R14 ;  /* 0x00000003ff0e7219 */ /* 0x000fc4000001140e */
[----:B------:R-:W-:Y:S02]  /*0200*/  VIMNMX.U32 R0, R5, 0x1f, PT ;  /* 0x0000001f05007848 */ /* 0x000fe40003fe0000 */
[----:B------:R-:W-:Y:S02]  /*0210*/  VIMNMX.U32 R3, R4, 0x1f, PT ;  /* 0x0000001f04037848 */ /* 0x000fe40003fe0000 */
[----:B------:R-:W-:Y:S02]  /*0220*/  VIMNMX.U32 R2, R7, 0x1f, PT ;  /* 0x0000001f07027848 */ /* 0x000fe40003fe0000 */
[----:B------:R-:W-:Y:S02]  /*0230*/  VIMNMX.U32 R5, R6, 0x1f, PT ;  /* 0x0000001f06057848 */ /* 0x000fe40003fe0000 */
[----:B------:R-:W-:Y:S02]  /*0240*/  SHF.R.S32.HI R13, RZ, R18, R13 ;  /* 0x00000012ff0d7219 */ /* 0x000fe4000001140d */
[----:B------:R-:W-:-:S02]  /*0250*/  SHF.R.S32.HI R12, RZ, R17, R12 ;  /* 0x00000011ff0c7219 */ /* 0x000fc4000001140c */
[----:B------:R-:W-:Y:S02]  /*0260*/  SHF.R.S32.HI R9, RZ, R0, R9 ;  /* 0x00000000ff097219 */ /* 0x000fe40000011409 */
[----:B------:R-:W-:Y:S02]  /*0270*/  SHF.R.S32.HI R8, RZ, R3, R8 ;  /* 0x00000003ff087219 */ /* 0x000fe40000011408 */
[----:B------:R-:W-:Y:S02]  /*0280*/  SHF.R.S32.HI R11, RZ, R2, R11 ;  /* 0x00000002ff0b7219 */ /* 0x000fe4000001140b */
[----:B------:R-:W-:Y:S01]  /*0290*/  SHF.R.S32.HI R10, RZ, R5, R10 ;  /* 0x00000005ff0a7219 */ /* 0x000fe2000001140a */
[----:B------:R-:W-:Y:S04]  /*02a0*/  STG.E.64 desc[UR4][R20.64], R14 ;  /* 0x0000000e14007986 */ /* 0x000fe8000c101b04 */
[----:B------:R-:W-:Y:S04]  /*02b0*/  STG.E.64 desc[UR4][R20.64+0x400], R12 ;  /* 0x0004000c14007986 */ /* 0x000fe8000c101b04 */
[----:B------:R-:W-:Y:S04]  /*02c0*/  STG.E.64 desc[UR4][R20.64+0x800], R8 ;  /* 0x0008000814007986 */ /* 0x000fe8000c101b04 */
[----:B------:R-:W-:Y:S01]  /*02d0*/  STG.E.64 desc[UR4][R20.64+0xc00], R10 ;  /* 0x000c000a14007986 */ /* 0x000fe2000c101b04 */
[----:B------:R-:W-:Y:S05]  /*02e0*/  EXIT ;  /* 0x000000000000794d */ /* 0x000fea0003800000 */
.L_x_4914:
[----:B------:R-:W0:Y:S01]  /*02f0*/  S2R R8, SR_TID.X ;  /* 0x0000000000087919 */ /* 0x000e220000002100 */
[----:B------:R-:W-:Y:S01]  /*0300*/  IMAD.MOV.U32 R5, RZ, RZ, RZ ;  /* 0x000000ffff057224 */ /* 0x000fe200078e00ff */
[----:B0-----:R-:W-:Y:S01]  /*0310*/  ISETP.GE.AND P0, PT, R8, R2, PT ;  /* 0x000000020800720c */ /* 0x001fe20003f06270 */
[----:B------:R-:W-:-:S12]  /*0320*/  IMAD.MOV.U32 R7, RZ, RZ, R8 ;  /* 0x000000ffff077224 */ /* 0x000fd800078e0008 */
[----:B------:R-:W-:Y:S01]  /*0330*/  @!P0 IMAD.IADD R3, R0, 0x1, R7 ;  /* 0x0000000100038824 */ /* 0x000fe200078e0207 */
[----:B------:R-:W-:Y:S01]  /*0340*/  @!P0 IADD3 R7, R7, 0x80, RZ ;  /* 0x0000008007078810 */ /* 0x000fe20007ffe0ff */
[----:B------:R-:W0:Y:S03]  /*0350*/  @!P0 LDC.64 R10, c[0x0][0x220] ;  /* 0x00008800ff0a8b82 */ /* 0x000e260000000a00 */
[----:B------:R-:W-:-:S05]  /*0360*/  ISETP.GE.AND P5, PT, R7, R2, PT ;  /* 0x000000020700720c */ /* 0x000fca0003fa6270 */
[----:B------:R-:W1:Y:S08]  /*0370*/  @!P0 LDC.64 R20, c[0x0][0x228] ;  /* 0x00008a00ff148b82 */ /* 0x000e700000000a00 */
[----:B------:R-:W-:Y:S01]  /*0380*/  @!P5 IMAD.IADD R23, R0, 0x1, R7 ;  /* 0x000000010017d824 */ /* 0x000fe200078e0207 */
[----:B------:R-:W2:Y:S01]  /*0390*/  @!P5 LDC.64 R18, c[0x0][0x220] ;  /* 0x00008800ff12db82 */ /* 0x000ea20000000a00 */
[----:B------:R-:W-:-:S05]  /*03a0*/  @!P5 VIADD R7, R7, 0x80 ;  /* 0x000000800707d836 */ /* 0x000fca0000000000 */
[-C--:B------:R-:W-:Y:S01]  /*03b0*/  ISETP.GE.AND P1, PT, R7, R2.reuse, PT ;  /* 0x000000020700720c */ /* 0x080fe20003f26270 */
[----:B0-----:R-:W-:Y:S01]  /*03c0*/  @!P0 IMAD.WIDE.U32 R24, R3, 0x4, R10 ;  /* 0x0000000403188825 */ /* 0x001fe200078e000a */
[----:B------:R-:W0:Y:S11]  /*03d0*/  @!P5 LDC.64 R16, c[0x0][0x228] ;  /* 0x00008a00ff10db82 */ /* 0x000e360000000a00 */
[C---:B------:R-:W-:Y:S01]  /*03e0*/  @!P1 IMAD.IADD R9, R0.reuse, 0x1, R7 ;  /* 0x0000000100099824 */ /* 0x040fe200078e0207 */
[----:B------:R-:W-:Y:S01]  /*03f0*/  @!P1 IADD3 R7, R7, 0x80, RZ ;  /* 0x0000008007079810 */ /* 0x000fe20007ffe0ff */
[----:B------:R-:W3:Y:S08]  /*0400*/  @!P1 LDC.64 R14, c[0x0][0x220] ;  /* 0x00008800ff0e9b82 */ /* 0x000ef00000000a00 */
[----:B------:R-:W4:Y:S01]  /*0410*/  @!P1 LDC.64 R12, c[0x0][0x228] ;  /* 0x00008a00ff0c9b82 */ /* 0x000f220000000a00 */
[----:B------:R-:W-:Y:S01]  /*0420*/  ISETP.GE.AND P2, PT, R7, R2, PT ;  /* 0x000000020700720c */ /* 0x000fe20003f46270 */
[----:B--2---:R-:W-:Y:S01]  /*0430*/  @!P5 IMAD.WIDE.U32 R18, R23, 0x4, R18 ;  /* 0x000000041712d825 */ /* 0x004fe200078e0012 */
[----:B------:R-:W-:Y:S01]  /*0440*/  CS2R R10, SRZ ;  /* 0x00000000000a7805 */ /* 0x000fe2000001ff00 */
[----:B------:R2:W5:Y:S10]  /*0450*/  @!P0 LDG.E R5, desc[UR4][R24.64] ;  /* 0x0000000418058981 */ /* 0x000574000c1e1900 */
[----:B------:R-:W-:Y:S01]  /*0460*/  @!P2 IMAD.IADD R4, R0, 0x1, R7 ;  /* 0x000000010004a824 */ /* 0x000fe200078e0207 */
[----:B------:R-:W2:Y:S01]  /*0470*/  @!P2 LDC.64 R28, c[0x0][0x220] ;  /* 0x00008800ff1cab82 */ /* 0x000ea20000000a00 */
[----:B------:R-:W-:-:S05]  /*0480*/  @!P2 VIADD R7, R7, 0x80 ;  /* 0x000000800707a836 */ /* 0x000fca0000000000 */
[----:B------:R-:W-:Y:S01]  /*0490*/  ISETP.GE.AND P3, PT, R7, R2, PT ;  /* 0x000000020700720c */ /* 0x000fe20003f66270 */
[----:B0-----:R-:W-:Y:S01]  /*04a0*/  @!P5 IMAD.WIDE.U32 R16, R23, 0x4, R16 ;  /* 0x000000041710d825 */ /* 0x001fe200078e0010 */
[----:B------:R-:W0:Y:S11]  /*04b0*/  @!P2 LDC.64 R26, c[0x0][0x228] ;  /* 0x00008a00ff1aab82 */ /* 0x000e360000000a00 */
[----:B------:R-:W-:Y:S01]  /*04c0*/  @!P3 IADD3 R6, R0, R7, RZ ;  /* 0x000000070006b210 */ /* 0x000fe20007ffe0ff */
[----:B------:R-:W-:-:S05]  /*04d0*/  @!P3 VIADD R7, R7, 0x80 ;  /* 0x000000800707b836 */ /* 0x000fca0000000000 */
[----:B------:R-:W-:Y:S01]  /*04e0*/  ISETP.GE.AND P4, PT, R7, R2, PT ;  /* 0x000000020700720c */ /* 0x000fe20003f86270 */
[----:B-1----:R-:W-:Y:S01]  /*04f0*/  @!P0 IMAD.WIDE.U32 R20, R3, 0x4, R20 ;  /* 0x0000000403148825 */ /* 0x002fe200078e0014 */
[----:B------:R-:W-:-:S03]  /*0500*/  CS2R R22, SRZ ;  /* 0x0000000000167805 */ /* 0x000fc6000001ff00 */
[----:B------:R-:W-:Y:S01]  /*0510*/  IMAD.MOV.U32 R3, RZ, RZ, RZ ;  /* 0x000000ffff037224 */ /* 0x000fe200078e00ff */
[----:B------:R1:W5:Y:S01]  /*0520*/  @!P0 LDG.E R10, desc[UR4][R20.64] ;  /* 0x00000004140a8981 */ /* 0x000362000c1e1900 */
[----:B---3--:R-:W-:-:S03]  /*0530*/  @!P1 IMAD.WIDE.U32 R14, R9, 0x4, R14 ;  /* 0x00000004090e9825 */ /* 0x008fc600078e000e */
[----:B------:R3:W5:Y:S01]  /*0540*/  @!P5 LDG.E R22, desc[UR4][R18.64] ;  /* 0x000000041216d981 */ /* 0x000762000c1e1900 */
[----:B----4-:R-:W-:-:S03]  /*0550*/  @!P1 IMAD.WIDE.U32 R12, R9, 0x4, R12 ;  /* 0x00000004090c9825 */ /* 0x010fc600078e000c */
[----:B------:R4:W5:Y:S01]  /*0560*/  @!P5 LDG.E R3, desc[UR4][R16.64] ;  /* 0x000000041003d981 */ /* 0x000962000c1e1900 */
[C---:B--2---:R-:W-:Y:S01]  /*0570*/  @!P4 IMAD.IADD R24, R0.reuse, 0x1, R7 ;  /* 0x000000010018c824 */ /* 0x044fe200078e0207 */
[----:B-1----:R-:W-:Y:S02]  /*0580*/  CS2R R20, SRZ ;  /* 0x0000000000147805 */ /* 0x002fe4000001ff00 */
[----:B------:R-:W-:Y:S01]  /*0590*/  @!P4 IADD3 R7, R7, 0x80, RZ ;  /* 0x000000800707c810 */ /* 0x000fe20007ffe0ff */
[----:B------:R-:W2:Y:S01]  /*05a0*/  @!P1 LDG.E R23, desc[UR4][R12.64] ;  /* 0x000000040c179981 */ /* 0x000ea2000c1e1900 */
[----:B---3--:R-:W1:Y:S02]  /*05b0*/  @!P3 LDC.64 R18, c[0x0][0x220] ;  /* 0x00008800ff12bb82 */ /* 0x008e640000000a00 */
[----:B------:R-:W-:Y:S01]  /*05c0*/  ISETP.GE.AND P5, PT, R7, R2, PT ;  /* 0x000000020700720c */ /* 0x000fe20003fa6270 */
[----:B------:R3:W2:Y:S05]  /*05d0*/  @!P1 LDG.E R21, desc[UR4][R14.64] ;  /* 0x000000040e159981 */ /* 0x0006aa000c1e1900 */
[----:B----4-:R-:W4:Y:S08]  /*05e0*/  @!P3 LDC.64 R16, c[0x0][0x228] ;  /* 0x00008a00ff10bb82 */ /* 0x010f300000000a00 */
[----:B---3--:R-:W3:Y:S08]  /*05f0*/  @!P4 LDC.64 R14, c[0x0][0x220] ;  /* 0x00008800ff0ecb82 */ /* 0x008ef00000000a00 */
[----:B------:R-:W0:Y:S01]  /*0600*/  @!P4 LDC.64 R12, c[0x0][0x228] ;  /* 0x00008a00ff0ccb82 */ /* 0x000e220000000a00 */
[----:B------:R-:W-:-:S02]  /*0610*/  @!P5 IMAD.IADD R9, R0, 0x1, R7 ;  /* 0x000000010009d824 */ /* 0x000fc400078e0207 */
[----:B------:R-:W-:Y:S02]  /*0620*/  @!P5 VIADD R7, R7, 0x80 ;  /* 0x000000800707d836 */ /* 0x000fe40000000000 */
[----:B-1----:R-:W-:-:S03]  /*0630*/  @!P3 IMAD.WIDE.U32 R18, R6, 0x4, R18 ;  /* 0x000000040612b825 */ /* 0x002fc600078e0012 */
[----:B------:R-:W-:Y:S01]  /*0640*/  ISETP.GE.AND P1, PT, R7, R2, PT ;  /* 0x000000020700720c */ /* 0x000fe20003f26270 */
[----:B----4-:R-:W-:Y:S01]  /*0650*/  @!P3 IMAD.WIDE.U32 R16, R6, 0x4, R16 ;  /* 0x000000040610b825 */ /* 0x010fe200078e0010 */
[----:B------:R-:W-:Y:S01]  /*0660*/  HFMA2.MMA R6, -RZ, RZ, 0, 0 ;  /* 0x00000000ff067435 */ /* 0x000fe200000001ff */
[----:B------:R1:W4:Y:S02]  /*0670*/  @!P3 LDG.E R11, desc[UR4][R18.64] ;  /* 0x00000004120bb981 */ /* 0x000324000c1e1900 */
[----:B---3--:R-:W-:-:S07]  /*0680*/  @!P4 IMAD.WIDE.U32 R14, R24, 0x4, R14 ;  /* 0x00000004180ec825 */ /* 0x008fce00078e000e */
[----:B------:R3:W4:Y:S01]  /*0690*/  @!P3 LDG.E R6, desc[UR4][R16.64] ;  /* 0x000000041006b981 */ /* 0x000722000c1e1900 */
[----:B-1----:R-:W1:Y:S01]  /*06a0*/  @!P5 LDC.64 R18, c[0x0][0x228] ;  /* 0x00008a00ff12db82 */ /* 0x002e620000000a00 */
[----:B0-----:R-:W-:Y:S01]  /*06b0*/  @!P4 IMAD.WIDE.U32 R12, R24, 0x4, R12 ;  /* 0x00000004180cc825 */ /* 0x001fe200078e000c */
[----:B------:R-:W-:-:S06]  /*06c0*/  CS2R R24, SRZ ;  /* 0x0000000000187805 */ /* 0x000fcc000001ff00 */
[----:B---3--:R-:W0:Y:S01]  /*06d0*/  @!P1 LDC.64 R16, c[0x0][0x228] ;  /* 0x00008a00ff109b82 */ /* 0x008e220000000a00 */
[----:B------:R3:W4:Y:S04]  /*06e0*/  @!P4 LDG.E R25, desc[UR4][R12.64] ;  /* 0x000000040c19c981 */ /* 0x000728000c1e1900 */
[----:B------:R3:W4:Y:S01]  /*06f0*/  @!P4 LDG.E R24, desc[UR4][R14.64] ;  /* 0x000000040e18c981 */ /* 0x000722000c1e1900 */
[C---:B------:R-:W-:Y:S02]  /*0700*/  @!P2 IMAD.WIDE.U32 R28, R4.reuse, 0x4, R28 ;  /* 0x00000004041ca825 */ /* 0x040fe400078e001c */
[----:B---3--:R-:W3:Y:S02]  /*0710*/  @!P5 LDC.64 R12, c[0x0][0x220] ;  /* 0x00008800ff0cdb82 */ /* 0x008ee40000000a00 */
[----:B------:R-:W-:Y:S01]  /*0720*/  @!P2 IMAD.WIDE.U32 R26, R4, 0x4, R26 ;  /* 0x00000004041aa825 */ /* 0x000fe200078e001a */
[----:B------:R-:W4:Y:S05]  /*0730*/  @!P2 LDG.E R20, desc[UR4][R28.64] ;  /* 0x000000041c14a981 */ /* 0x000f2a000c1e1900 */
[----:B------:R-:W3:Y:S01]  /*0740*/  @!P1 LDC.64 R14, c[0x0][0x220] ;  /* 0x00008800ff0e9b82 */ /* 0x000ee20000000a00 */
[----:B------:R-:W-:-:S02]  /*0750*/  IMAD.MOV.U32 R4, RZ, RZ, RZ ;  /* 0x000000ffff047224 */ /* 0x000fc400078e00ff */
[----:B-1----:R-:W-:-:S04]  /*0760*/  @!P5 IMAD.WIDE.U32 R18, R9, 0x4, R18 ;  /* 0x000000040912d825 */ /* 0x002fc800078e0012 */
[----:B------:R1:W4:Y:S02]  /*0770*/  @!P2 LDG.E R4, desc[UR4][R26.64] ;  /* 0x000000041a04a981 */ /* 0x000324000c1e1900 */
[----:B-1----:R-:W-:Y:S02]  /*0780*/  @!P1 IMAD.IADD R26, R0, 0x1, R7 ;  /* 0x00000001001a9824 */ /* 0x002fe400078e0207 */
[----:B------:R-:W-:Y:S02]  /*0790*/  IMAD.MOV.U32 R7, RZ, RZ, RZ ;  /* 0x000000ffff077224 */ /* 0x000fe400078e00ff */
[----:B0-----:R-:W-:-:S04]  /*07a0*/  @!P1 IMAD.WIDE.U32 R16, R26, 0x4, R16 ;  /* 0x000000041a109825 */ /* 0x001fc800078e0010 */
[----:B------:R0:W4:Y:S01]  /*07b0*/  @!P5 LDG.E R7, desc[UR4][R18.64] ;  /* 0x000000041207d981 */ /* 0x000122000c1e1900 */
[----:B---3--:R-:W-:Y:S01]  /*07c0*/  @!P5 IMAD.WIDE.U32 R12, R9, 0x4, R12 ;  /* 0x00000004090cd825 */ /* 0x008fe200078e000c */
[----:B------:R-:W-:-:S03]  /*07d0*/  MOV R9, RZ ;  /* 0x000000ff00097202 */ /* 0x000fc60000000f00 */
[----:B------:R-:W-:Y:S02]  /*07e0*/  IMAD.MOV.U32 R28, RZ, RZ, RZ ;  /* 0x000000ffff1c7224 */ /* 0x000fe400078e00ff */
[----:B------:R-:W-:Y:S01]  /*07f0*/  @!P1 IMAD.WIDE.U32 R14, R26, 0x4, R14 ;  /* 0x000000041a0e9825 */ /* 0x000fe200078e000e */
[----:B------:R1:W3:Y:S03]  /*0800*/  @!P5 LDG.E R9, desc[UR4][R12.64] ;  /* 0x000000040c09d981 */ /* 0x0002e6000c1e1900 */
[----:B0-----:R-:W-:Y:S01]  /*0810*/  IMAD.MOV.U32 R18, RZ, RZ, RZ ;  /* 0x000000ffff127224 */ /* 0x001fe200078e00ff */
[----:B------:R-:W3:Y:S05]  /*0820*/  @!P1 LDG.E R28, desc[UR4][R14.64] ;  /* 0x000000040e1c9981 */ /* 0x000eea000c1e1900 */
[----:B------:R-:W3:Y:S01]  /*0830*/  @!P1 LDG.E R18, desc[UR4][R16.64] ;  /* 0x0000000410129981 */ /* 0x000ee2000c1e1900 */
[----:B-1----:R-:W0:Y:S01]  /*0840*/  @!P0 LDC.64 R12, c[0x0][0x218] ;  /* 0x00008600ff0c8b82 */ /* 0x002e220000000a00 */
[----:B------:R-:W-:Y:S01]  /*0850*/  @!P0 IMAD.IADD R27, R0, 0x1, R8 ;  /* 0x00000001001b8824 */ /* 0x000fe200078e0208 */
[----:B------:R-:W-:Y:S04]  /*0860*/  BSSY B0, `(.L_x_4915) ;  /* 0x0000042000007945 */ /* 0x000fe80003800000 */
[----:B------:R-:W-:Y:S01]  /*0870*/  BSSY B1, `(.L_x_4916) ;  /* 0x000003a000017945 */ /* 0x000fe20003800000 */
[----:B0-----:R-:W-:Y:S01]  /*0880*/  @!P0 IMAD.WIDE.U32 R26, R27, 0x4, R12 ;  /* 0x000000041b1a8825 */ /* 0x001fe200078e000c */
[----:B-----5:R-:W-:-:S04]  /*0890*/  VIMNMX.U32 R10, R10, 0x1f, PT ;  /* 0x0000001f0a0a7848 */ /* 0x020fc80003fe0000 */
[----:B------:R-:W-:Y:S01]  /*08a0*/  SHF.R.S32.HI R19, RZ, R10, R5 ;  /* 0x0000000aff137219 */ /* 0x000fe20000011405 */
[----:B------:R-:W-:Y:S01]  /*08b0*/  VIADD R10, R8, 0x80 ;  /* 0x00000080080a7836 */ /* 0x000fe20000000000 */
[----:B------:R-:W-:-:S03]  /*08c0*/  MOV R5, R8 ;  /* 0x0000000800057202 */ /* 0x000fc60000000f00 */
[----:B------:R-:W-:Y:S01]  /*08d0*/  @!P0 IMAD.MOV.U32 R5, RZ, RZ, R10 ;  /* 0x000000ffff058224 */ /* 0x000fe200078e000a */
[----:B------:R0:W-:Y:S04]  /*08e0*/  @!P0 STG.E desc[UR4][R26.64], R19 ;  /* 0x000000131a008986 */ /* 0x0001e8000c101904 */
[----:B------:R-:W-:Y:S02]  /*08f0*/  ISETP.GE.AND P0, PT, R5, R2, PT ;  /* 0x000000020500720c */ /* 0x000fe40003f06270 */
[----:B------:R-:W-:Y:S02]  /*0900*/  VIMNMX.U32 R3, R3, 0x1f, PT ;  /* 0x0000001f03037848 */ /* 0x000fe40003fe0000 */
[----:B--2---:R-:W-:Y:S02]  /*0910*/  VIMNMX.U32 R8, R23, 0x1f, PT ;  /* 0x0000001f17087848 */ /* 0x004fe40003fe0000 */
[----:B------:R-:W-:-:S02]  /*0920*/  SHF.R.S32.HI R22, RZ, R3, R22 ;  /* 0x00000003ff167219 */ /* 0x000fc40000011416 */
[----:B------:R-:W-:Y:S02]  /*0930*/  SHF.R.S32.HI R21, RZ, R8, R21 ;  /* 0x00000008ff157219 */ /* 0x000fe40000011415 */
[----:B----4-:R-:W-:-:S04]  /*0940*/  VIMNMX.U32 R6, R6, 0x1f, PT ;  /* 0x0000001f06067848 */ /* 0x010fc80003fe0000 */
[----:B------:R-:W-:Y:S02]  /*0950*/  SHF.R.S32.HI R11, RZ, R6, R11 ;  /* 0x00000006ff0b7219 */ /* 0x000fe4000001140b */
[----:B------:R-:W-:-:S04]  /*0960*/  VIMNMX.U32 R25, R25, 0x1f, PT ;  /* 0x0000001f19197848 */ /* 0x000fc80003fe0000 */
[----:B------:R-:W-:Y:S02]  /*0970*/  SHF.R.S32.HI R24, RZ, R25, R24 ;  /* 0x00000019ff187219 */ /* 0x000fe40000011418 */
[----:B------:R-:W-:-:S04]  /*0980*/  VIMNMX.U32 R13, R4, 0x1f, PT ;  /* 0x0000001f040d7848 */ /* 0x000fc80003fe0000 */
[----:B------:R-:W-:Y:S02]  /*0990*/  SHF.R.S32.HI R20, RZ, R13, R20 ;  /* 0x0000000dff147219 */ /* 0x000fe40000011414 */
[----:B------:R-:W-:-:S04]  /*09a0*/  VIMNMX.U32 R4, R7, 0x1f, PT ;  /* 0x0000001f07047848 */ /* 0x000fc80003fe0000 */
[----:B---3--:R-:W-:Y:S02]  /*09b0*/  SHF.R.S32.HI R9, RZ, R4, R9 ;  /* 0x00000004ff097219 */ /* 0x008fe40000011409 */
[----:B------:R-:W-:-:S04]  /*09c0*/  VIMNMX.U32 R3, R18, 0x1f, PT ;  /* 0x0000001f12037848 */ /* 0x000fc80003fe0000 */
[----:B------:R-:W-:Y:S01]  /*09d0*/  SHF.R.S32.HI R28, RZ, R3, R28 ;  /* 0x00000003ff1c7219 */ /* 0x000fe2000001141c */
[----:B0-----:R-:W-:Y:S06]  /*09e0*/  @P0 BRA `(.L_x_4917) ;  /* 0x0000000000300947 */ /* 0x001fec0003800000 */
[----:B------:R-:W0:Y:S01]  /*09f0*/  LDC.64 R6, c[0x0][0x218] ;  /* 0x00008600ff067b82 */ /* 0x000e220000000a00 */
[----:B------:R-:W-:Y:S02]  /*0a00*/  IMAD.IADD R3, R0, 0x1, R5 ;  /* 0x0000000100037824 */ /* 0x000fe400078e0205 */
[----:B------:R-:W-:-:S05]  /*0a10*/  VIADD R5, R5, 0x80 ;  /* 0x0000008005057836 */ /* 0x000fca0000000000 */
[----:B------:R-:W-:Y:S01]  /*0a20*/  ISETP.GE.AND P0, PT, R5, R2, PT ;  /* 0x000000020500720c */ /* 0x000fe20003f06270 */
[----:B0-----:R-:W-:-:S05]  /*0a30*/  IMAD.WIDE.U32 R6, R3, 0x4, R6 ;  /* 0x0000000403067825 */ /* 0x001fca00078e0006 */
[----:B------:R0:W-:Y:S07]  /*0a40*/  STG.E desc[UR4][R6.64], R22 ;  /* 0x0000001606007986 */ /* 0x0001ee000c101904 */
[----:B------:R-:W-:Y:S05]  /*0a50*/  @P0 BRA `(.L_x_4918) ;  /* 0x0000000000300947 */ /* 0x000fea0003800000 */
[----:B0-----:R-:W0:Y:S01]  /*0a60*/  LDC.64 R6, c[0x0][0x218] ;  /* 0x00008600ff067b82 */ /* 0x001e220000000a00 */
[----:B------:R-:W-:Y:S01]  /*0a70*/  IADD3 R3, R0, R5, RZ ;  /* 0x0000000500037210 */ /* 0x000fe20007ffe0ff */
[----:B------:R-:W-:-:S04]  /*0a80*/  VIADD R5, R5, 0x80 ;  /* 0x0000008005057836 */ /* 0x000fc80000000000 */
[----:B0-----:R-:W-:-:S05]  /*0a90*/  IMAD.WIDE.U32 R6, R3, 0x4, R6 ;  /* 0x0000000403067825 */ /* 0x001fca00078e0006 */
[----:B------:R0:W-:Y:S02]  /*0aa0*/  STG.E desc[UR4][R6.64], R21 ;  /* 0x0000001506007986 */ /* 0x0001e4000c101904 */
.L_x_4917:
[----:B------:R-:W-:-:S13]  /*0ab0*/  ISETP.GE.AND P0, PT, R5, R2, PT ;  /* 0x000000020500720c */ /* 0x000fda0003f06270 */
[----:B------:R-:W-:Y:S05]  /*0ac0*/  @P0 BRA `(.L_x_4919) ;  /* 0x0000000000300947 */ /* 0x000fea0003800000 */
[----:B0-----:R-:W0:Y:S01]  /*0ad0*/  LDC.64 R6, c[0x0][0x218] ;  /* 0x00008600ff067b82 */ /* 0x001e220000000a00 */
[----:B------:R-:W-:Y:S01]  /*0ae0*/  IMAD.IADD R3, R0, 0x1, R5 ;  /* 0x0000000100037824 */ /* 0x000fe200078e0205 */
[----:B------:R-:W-:-:S03]  /*0af0*/  IADD3 R5, R5, 0x80, RZ ;  /* 0x0000008005057810 */ /* 0x000fc60007ffe0ff */
[----:B0-----:R-:W-:-:S05]  /*0b00*/  IMAD.WIDE.U32 R6, R3, 0x4, R6 ;  /* 0x0000000403067825 */ /* 0x001fca00078e0006 */
[----:B------:R1:W-:Y:S02]  /*0b10*/  STG.E desc[UR4][R6.64], R20 ;  /* 0x0000001406007986 */ /* 0x0003e4000c101904 */
.L_x_4918:
[----:B------:R-:W-:-:S13]  /*0b20*/  ISETP.GE.AND P0, PT, R5, R2, PT ;  /* 0x000000020500720c */ /* 0x000fda0003f06270 */
[----:B------:R-:W-:Y:S05]  /*0b30*/  @P0 BRA `(.L_x_4920) ;  /* 0x0000000000340947 */ /* 0x000fea0003800000 */
[----:B01----:R-:W0:Y:S01]  /*0b40*/  LDC.64 R6, c[0x0][0x218] ;  /* 0x00008600ff067b82 */ /* 0x003e220000000a00 */
[----:B------:R-:W-:Y:S02]  /*0b50*/  IMAD.IADD R3, R0, 0x1, R5 ;  /* 0x0000000100037824 */ /* 0x000fe400078e0205 */
[----:B------:R-:W-:Y:S02]  /*0b60*/  VIADD R5, R5, 0x80 ;  /* 0x0000008005057836 */ /* 0x000fe40000000000 */
[----:B0-----:R-:W-:-:S05]  /*0b70*/  IMAD.WIDE.U32 R6, R3, 0x4, R6 ;  /* 0x0000000403067825 */ /* 0x001fca00078e0006 */
[----:B------:R1:W-:Y:S02]  /*0b80*/  STG.E desc[UR4][R6.64], R11 ;  /* 0x0000000b06007986 */ /* 0x0003e4000c101904 */
.L_x_4919:
[----:B------:R-:W-:-:S13]  /*0b90*/  ISETP.GE.AND P0, PT, R5, R2, PT ;  /* 0x000000020500720c */ /* 0x000fda0003f06270 */
[----:B------:R-:W-:Y:S05]  /*0ba0*/  @P0 BREAK B1 ;  /* 0x0000000000010942 */ /* 0x000fea0003800000 */
[----:B------:R-:W-:Y:S05]  /*0bb0*/  @P0 BRA `(.L_x_4921) ;  /* 0x0000000000300947 */ /* 0x000fea0003800000 */
[----:B01----:R-:W0:Y:S01]  /*0bc0*/  LDC.64 R6, c[0x0][0x218] ;  /* 0x00008600ff067b82 */ /* 0x003e220000000a00 */
[----:B------:R-:W-:Y:S01]  /*0bd0*/  IADD3 R3, R0, R5, RZ ;  /* 0x0000000500037210 */ /* 0x000fe20007ffe0ff */
[----:B------:R-:W-:-:S04]  /*0be0*/  VIADD R5, R5, 0x80 ;  /* 0x0000008005057836 */ /* 0x000fc80000000000 */
[----:B0-----:R-:W-:-:S05]  /*0bf0*/  IMAD.WIDE.U32 R6, R3, 0x4, R6 ;  /* 0x0000000403067825 */ /* 0x001fca00078e0006 */
[----:B------:R2:W-:Y:S02]  /*0c00*/  STG.E desc[UR4][R6.64], R24 ;  /* 0x0000001806007986 */ /* 0x0005e4000c101904 */
.L_x_4920:
[----:B------:R-:W-:Y:S05]  /*0c10*/  BSYNC B1 ;  /* 0x0000000000017941 */ /* 0x000fea0003800000 */
.L_x_4916:
[----:B------:R-:W-:-:S13]  /*0c20*/  ISETP.GE.AND P0, PT, R5, R2, PT ;  /* 0x000000020500720c */ /* 0x000fda0003f06270 */
[----:B012---:R-:W0:Y:S01]  /*0c30*/  @!P0 LDC.64 R6, c[0x0][0x218] ;  /* 0x00008600ff068b82 */ /* 0x007e220000000a00 */
[----:B------:R-:W-:Y:S01]  /*0c40*/  @!P0 IMAD.IADD R3, R0, 0x1, R5 ;  /* 0x0000000100038824 */ /* 0x000fe200078e0205 */
[----:B------:R-:W-:-:S03]  /*0c50*/  @!P0 IADD3 R5, R5, 0x80, RZ ;  /* 0x0000008005058810 */ /* 0x000fc60007ffe0ff */
[----:B0-----:R-:W-:-:S05]  /*0c60*/  @!P0 IMAD.WIDE.U32 R6, R3, 0x4, R6 ;  /* 0x0000000403068825 */ /* 0x001fca00078e0006 */
[----:B------:R2:W-:Y:S02]  /*0c70*/  @!P0 STG.E desc[UR4][R6.64], R9 ;  /* 0x0000000906008986 */ /* 0x0005e4000c101904 */
.L_x_4921:
[----:B------:R-:W-:Y:S05]  /*0c80*/  BSYNC B0 ;  /* 0x0000000000007941 */ /* 0x000fea0003800000 */
.L_x_4915:
[----:B------:R-:W-:Y:S05]  /*0c90*/  WARPSYNC.ALL ;  /* 0x0000000000007948 */ /* 0x000fea0003800000 */
[----:B------:R-:W-:-:S13]  /*0ca0*/  ISETP.GE.AND P0, PT, R5, R2, PT ;  /* 0x000000020500720c */ /* 0x000fda0003f06270 */
[----:B------:R-:W-:Y:S05]  /*0cb0*/  @P0 EXIT ;  /* 0x000000000000094d */ /* 0x000fea0003800000 */
[----:B------:R-:W3:Y:S01]  /*0cc0*/  LDC.64 R2, c[0x0][0x218] ;  /* 0x00008600ff027b82 */ /* 0x000ee20000000a00 */
[----:B------:R-:W-:-:S04]  /*0cd0*/  IMAD.IADD R5, R0, 0x1, R5 ;  /* 0x0000000100057824 */ /* 0x000fc800078e0205 */
[----:B---3--:R-:W-:-:S05]  /*0ce0*/  IMAD.WIDE.U32 R2, R5, 0x4, R2 ;  /* 0x0000000405027825 */ /* 0x008fca00078e0002 */
[----:B------:R-:W-:Y:S01]  /*0cf0*/  STG.E desc[UR4][R2.64], R28 ;  /* 0x0000001c02007986 */ /* 0x000fe2000c101904 */
[----:B------:R-:W-:Y:S05]  /*0d00*/  EXIT ;  /* 0x000000000000794d */ /* 0x000fea0003800000 */
.L_x_4922:
        /* <DEDUP_REMOVED lines=15> */
.L_x_20537:


//--------------------- .text._ZN2at6native29vectorized_elementwise_kernelILi4ENS0_13BinaryFunctorIiiiZZZNS0_18rshift_kernel_cudaERNS_18TensorIteratorBaseEENKUlvE_clEvENKUlvE1_clEvEUliiE_EESt5arrayIPcLm3EEEEviT0_T1_ --------------------------
	.section	.text._ZN2at6native29vectorized_elementwise_kernelILi4ENS0_13BinaryFunctorIiiiZZZNS0_18rshift_kernel_cudaERNS_18TensorIteratorBaseEENKUlvE_clEvENKUlvE1_clEvEUliiE_EESt5arrayIPcLm3EEEEviT0_T1_,"ax",@progbits
	.align	128
        .global         _ZN2at6native29vectorized_elementwise_kernelILi4ENS0_13BinaryFunctorIiiiZZZNS0_18rshift_kernel_cudaERNS_18TensorIteratorBaseEENKUlvE_clEvENKUlvE1_clEvEUliiE_EESt5arrayIPcLm3EEEEviT0_T1_
        .type           _ZN2at6native29vectorized_elementwise_kernelILi4ENS0_13BinaryFunctorIiiiZZZNS0_18rshift_kernel_cudaERNS_18TensorIteratorBaseEENKUlvE_clEvENKUlvE1_clEvEUliiE_EESt5arrayIPcLm3EEEEviT0_T1_,@function
        .size           _ZN2at6native29vectorized_elementwise_kernelILi4ENS0_13BinaryFunctorIiiiZZZNS0_18rshift_kernel_cudaERNS_18TensorIteratorBaseEENKUlvE_clEvENKUlvE1_clEvEUliiE_EESt5arrayIPcLm3EEEEviT0_T1_,(.L_x_20538 - _ZN2at6native29vectorized_elementwise_kernelILi4ENS0_13BinaryFunctorIiiiZZZNS0_18rshift_kernel_cudaERNS_18TensorIteratorBaseEENKUlvE_clEvENKUlvE1_clEvEUliiE_EESt5arrayIPcLm3EEEEviT0_T1_)
        .other          _ZN2at6native29vectorized_elementwise_kernelILi4ENS0_13BinaryFunctorIiiiZZZNS0_18rshift_kernel_cudaERNS_18TensorIteratorBaseEENKUlvE_clEvENKUlvE1_clEvEUliiE_EESt5arrayIPcLm3EEEEviT0_T1_,@"STO_CUDA_ENTRY STV_DEFAULT"
_ZN2at6native29vectorized_elementwise_kernelILi4ENS0_13BinaryFunctorIiiiZZZNS0_18rshift_kernel_cudaERNS_18TensorIteratorBaseEENKUlvE_clEvENKUlvE1_clEvEUliiE_EESt5arrayIPcLm3EEEEviT0_T1_:
.text._ZN2at6native29vectorized_elementwise_kernelILi4ENS0_13BinaryFunctorIiiiZZZNS0_18rshift_kernel_cudaERNS_18TensorIteratorBaseEENKUlvE_clEvENKUlvE1_clEvEUliiE_EESt5arrayIPcLm3EEEEviT0_T1_:
        /* <DEDUP_REMOVED lines=15> */
[----:B------:R-:W2:Y:S03]  /*00f0*/  LDG.E.128 R16, desc[UR4][R24.64] ;  /* 0x0000000418107981 */ /* 0x000ea6000c1e1d00 */
[----:B------:R-:W-:Y:S02]  /*0100*/  IMAD.WIDE.U32 R22, R2, 0x10, R4 ;  /* 0x0000001002167825 */ /* 0x000fe400078e0004 */
[----:B------:R-:W4:Y:S04]  /*0110*/  LDG.E.128 R4, desc[UR4][R24.64+0x800] ;  /* 0x0008000418047981 */ /* 0x000f28000c1e1d00 */
[----:B------:R-:W5:Y:S04]  /*0120*/  LDG.E.128 R12, desc[UR4][R22.64] ;  /* 0x00000004160c7981 */ /* 0x000f68000c1e1d00 */
[----:B------:R-:W5:Y:S01]  /*0130*/  LDG.E.128 R8, desc[UR4][R22.64+0x800] ;  /* 0x0008000416087981 */ /* 0x000f62000c1e1d00 */
[----:B---3--:R-:W-:-:S04]  /*0140*/  IMAD.WIDE.U32 R20, R0, 0x4, R20 ;  /* 0x0000000400147825 */ /* 0x008fc800078e0014 */
[----:B------:R-:W-:Y:S01]  /*0150*/  IMAD.WIDE R20, R2, 0x10, R20 ;  /* 0x0000001002147825 */ /* 0x000fe200078e0214 */
[----:B--2---:R-:W-:Y:S02]  /*0160*/  VIMNMX.U32 R0, R17, 0x1f, PT ;  /* 0x0000001f11007848 */ /* 0x004fe40003fe0000 */
[----:B------:R-:W-:Y:S02]  /*0170*/  VIMNMX.U32 R3, R16, 0x1f, PT ;  /* 0x0000001f10037848 */ /* 0x000fe40003fe0000 */
[----:B------:R-:W-:Y:S02]  /*0180*/  VIMNMX.U32 R26, R19, 0x1f, PT ;  /* 0x0000001f131a7848 */ /* 0x000fe40003fe0000 */
[----:B------:R-:W-:Y:S02]  /*0190*/  VIMNMX.U32 R19, R18, 0x1f, PT ;  /* 0x0000001f12137848 */ /* 0x000fe40003fe0000 */
[----:B----4-:R-:W-:Y:S02]  /*01a0*/  VIMNMX.U32 R2, R7, 0x1f, PT ;  /* 0x0000001f07027848 */ /* 0x010fe40003fe0000 */
[----:B------:R-:W-:-:S02]  /*01b0*/  VIMNMX.U32 R7, R6, 0x1f, PT ;  /* 0x0000001f06077848 */ /* 0x000fc40003fe0000 */
[----:B-----5:R-:W-:Y:S02]  /*01c0*/  SHF.R.S32.HI R13, RZ, R0, R13 ;  /* 0x00000000ff0d7219 */ /* 0x020fe4000001140d */
[----:B------:R-:W-:Y:S02]  /*01d0*/  SHF.R.S32.HI R12, RZ, R3, R12 ;  /* 0x00000003ff0c7219 */ /* 0x000fe4000001140c */
        /* <DEDUP_REMOVED lines=8> */
[----:B------:R-:W-:Y:S04]  /*0260*/  STG.E.128 desc[UR4][R20.64], R12 ;  /* 0x0000000c14007986 */ /* 0x000fe8000c101d04 */
[----:B------:R-:W-:Y:S01]  /*0270*/  STG.E.128 desc[UR4][R20.64+0x800], R8 ;  /* 0x0008000814007986 */ /* 0x000fe2000c101d04 */
[----:B------:R-:W-:Y:S05]  /*0280*/  EXIT ;  /* 0x000000000000794d */ /* 0x000fea0003800000 */
.L_x_4923:
        /* <DEDUP_REMOVED lines=124> */
.L_x_4926:
[----:B------:R-:W-:-:S13]  /*0a50*/  ISETP.GE.AND P0, PT, R5, R2, PT ;  /* 0x000000020500720c */ /* 0x000fda0003f06270 */
[----:B------:R-:W-:Y:S05]  /*0a60*/  @P0 BRA `(.L_x_4928) ;  /* 0x0000000000300947 */ /* 0x000fea0003800000 */
[----:B0-----:R-:W0:Y:S01]  /*0a70*/  LDC.64 R6, c[0x0][0x218] ;  /* 0x00008600ff067b82 */ /* 0x001e220000000a00 */
[----:B------:R-:W-:Y:S01]  /*0a80*/  IMAD.IADD R3, R0, 0x1, R5 ;  /* 0x0000000100037824 */ /* 0x000fe200078e0205 */
[----:B------:R-:W-:-:S03]  /*0a90*/  IADD3 R5, R5, 0x80, RZ ;  /* 0x0000008005057810 */ /* 0x000fc60007ffe0ff */
[----:B0-----:R-:W-:-:S05]  /*0aa0*/  IMAD.WIDE.U32 R6, R3, 0x4, R6 ;  /* 0x0000000403067825 */ /* 0x001fca00078e0006 */
[----:B------:R1:W-:Y:S02]  /*0ab0*/  STG.E desc[UR4][R6.64], R20 ;  /* 0x0000001406007986 */ /* 0x0003e4000c101904 */
.L_x_4927:
[----:B------:R-:W-:-:S13]  /*0ac0*/  ISETP.GE.AND P0, PT, R5, R2, PT ;  /* 0x000000020500720c */ /* 0x000fda0003f06270 */
[----:B------:R-:W-:Y:S05]  /*0ad0*/  @P0 BRA `(.L_x_4929) ;  /* 0x0000000000340947 */ /* 0x000fea0003800000 */
[----:B01----:R-:W0:Y:S01]  /*0ae0*/  LDC.64 R6, c[0x0][0x218] ;  /* 0x00008600ff067b82 */ /* 0x003e220000000a00 */
[----:B------:R-:W-:Y:S02]  /*0af0*/  IMAD.IADD R3, R0, 0x1, R5 ;  /* 0x0000000100037824 */ /* 0x000fe400078e0205 */
[----:B------:R-:W-:Y:S02]  /*0b00*/  VIADD R5, R5, 0x80 ;  /* 0x0000008005057836 */ /* 0x000fe40000000000 */
[----:B0-----:R-:W-:-:S05]  /*0b10*/  IMAD.WIDE.U32 R6, R3, 0x4, R6 ;  /* 0x0000000403067825 */ /* 0x001fca00078e0006 */
[----:B------:R1:W-:Y:S02]  /*0b20*/  STG.E desc[UR4][R6.64], R11 ;  /* 0x0000000b06007986 */ /* 0x0003e4000c101904 */
.L_x_4928:
        /* <DEDUP_REMOVED lines=8> */
.L_x_4929:
[----:B------:R-:W-:Y:S05]  /*0bb0*/  BSYNC B1 ;  /* 0x0000000000017941 */ /* 0x000fea0003800000 */
.L_x_4925:
[----:B------:R-:W-:-:S13]  /*0bc0*/  ISETP.GE.AND P0, PT, R5, R2, PT ;  /* 0x000000020500720c */ /* 0x000fda0003f06270 */
[----:B012---:R-:W0:Y:S01]  /*0bd0*/  @!P0 LDC.64 R6, c[0x0][0x218] ;  /* 0x00008600ff068b82 */ /* 0x007e220000000a00 */
[----:B------:R-:W-:Y:S01]  /*0be0*/  @!P0 IMAD.IADD R3, R0, 0x1, R5 ;  /* 0x0000000100038824 */ /* 0x000fe200078e0205 */
[----:B------:R-:W-:-:S03]  /*0bf0*/  @!P0 IADD3 R5, R5, 0x80, RZ ;  /* 0x0000008005058810 */ /* 0x000fc60007ffe0ff */
[----:B0-----:R-:W-:-:S05]  /*0c00*/  @!P0 IMAD.WIDE.U32 R6, R3, 0x4, R6 ;  /* 0x0000000403068825 */ /* 0x001fca00078e0006 */
[----:B------:R2:W-:Y:S02]  /*0c10*/  @!P0 STG.E desc[UR4][R6.64], R9 ;  /* 0x0000000906008986 */ /* 0x0005e4000c101904 */
.L_x_4930:
[----:B------:R-:W-:Y:S05]  /*0c20*/  BSYNC B0 ;  /* 0x0000000000007941 */ /* 0x000fea0003800000 */
.L_x_4924:
        /* <DEDUP_REMOVED lines=8> */
.L_x_4931:
        /* <DEDUP_REMOVED lines=13> */
.L_x_20538:


//--------------------- .text._ZN2at6native29vectorized_elementwise_kernelILi8ENS0_13BinaryFunctorIiiiZZZNS0_18rshift_kernel_cudaERNS_18TensorIteratorBaseEENKUlvE_clEvENKUlvE1_clEvEUliiE_EESt5arrayIPcLm3EEEEviT0_T1_ --------------------------
	.section	.text._ZN2at6native29vectorized_elementwise_kernelILi8ENS0_13BinaryFunctorIiiiZZZNS0_18rshift_kernel_cudaERNS_18TensorIteratorBaseEENKUlvE_clEvENKUlvE1_clEvEUliiE_EESt5arrayIPcLm3EEEEviT0_T1_,"ax",@progbits
	.align	128
        .global         _ZN2at6native29vectorized_elementwise_kernelILi8ENS0_13BinaryFunctorIiiiZZZNS0_18rshift_kernel_cudaERNS_18TensorIteratorBaseEENKUlvE_clEvENKUlvE1_clEvEUliiE_EESt5arrayIPcLm3EEEEviT0_T1_
        .type           _ZN2at6native29vectorized_elementwise_kernelILi8ENS0_13BinaryFunctorIiiiZZZNS0_18rshift_kernel_cudaERNS_18TensorIteratorBaseEENKUlvE_clEvENKUlvE1_clEvEUliiE_EESt5arrayIPcLm3EEEEviT0_T1_,@function
        .size           _ZN2at6native29vectorized_elementwise_kernelILi8ENS0_13BinaryFunctorIiiiZZZNS0_18rshift_kernel_cudaERNS_18TensorIteratorBaseEENKUlvE_clEvENKUlvE1_clEvEUliiE_EESt5arrayIPcLm3EEEEviT0_T1_,(.L_x_20539 - _ZN2at6native29vectorized_elementwise_kernelILi8ENS0_13BinaryFunctorIiiiZZZNS0_18rshift_kernel_cudaERNS_18TensorIteratorBaseEENKUlvE_clEvENKUlvE1_clEvEUliiE_EESt5arrayIPcLm3EEEEviT0_T1_)
        .other          _ZN2at6native29vectorized_elementwise_kernelILi8ENS0_13BinaryFunctorIiiiZZZNS0_18rshift_kernel_cudaERNS_18TensorIteratorBaseEENKUlvE_clEvENKUlvE1_clEvEUliiE_EESt5arrayIPcLm3EEEEviT0_T1_,@"STO_CUDA_ENTRY STV_DEFAULT"
_ZN2at6native29vectorized_elementwise_kernelILi8ENS0_13BinaryFunctorIiiiZZZNS0_18rshift_kernel_cudaERNS_18TensorIteratorBaseEENKUlvE_clEvENKUlvE1_clEvEUliiE_EESt5arrayIPcLm3EEEEviT0_T1_:
.text._ZN2at6native29vectorized_elementwise_kernelILi8ENS0_13BinaryFunctorIiiiZZZNS0_18rshift_kernel_cudaERNS_18TensorIteratorBaseEENKUlvE_clEvENKUlvE1_clEvEUliiE_EESt5arrayIPcLm3EEEEviT0_T1_:
        /* <DEDUP_REMOVED lines=41> */
.L_x_4932:
        /* <DEDUP_REMOVED lines=124> */
.L_x_4935:
[----:B------:R-:W-:-:S13]  /*0a50*/  ISETP.GE.AND P0, PT, R5, R2, PT ;  /* 0x000000020500720c */ /* 0x000fda0003f06270 */
[----:B------:R-:W-:Y:S05]  /*0a60*/  @P0 BRA `(.L_x_4937) ;  /* 0x0000000000300947 */ /* 0x000fea0003800000 */
[----:B0-----:R-:W0:Y:S01]  /*0a70*/  LDC.64 R6, c[0x0][0x218] ;  /* 0x00008600ff067b82 */ /* 0x001e220000000a00 */
[----:B------:R-:W-:Y:S01]  /*0a80*/  IMAD.IADD R3, R0, 0x1, R5 ;  /* 0x0000000100037824 */ /* 0x000fe200078e0205 */
[----:B------:R-:W-:-:S03]  /*0a90*/  IADD3 R5, R5, 0x80, RZ ;  /* 0x0000008005057810 */ /* 0x000fc60007ffe0ff */
[----:B0-----:R-:W-:-:S05]  /*0aa0*/  IMAD.WIDE.U32 R6, R3, 0x4, R6 ;  /* 0x0000000403067825 */ /* 0x001fca00078e0006 */
[----:B------:R1:W-:Y:S02]  /*0ab0*/  STG.E desc[UR4][R6.64], R20 ;  /* 0x0000001406007986 */ /* 0x0003e4000c101904 */
.L_x_4936:
[----:B------:R-:W-:-:S13]  /*0ac0*/  ISETP.GE.AND P0, PT, R5, R2, PT ;  /* 0x000000020500720c */ /* 0x000fda0003f06270 */
[----:B------:R-:W-:Y:S05]  /*0ad0*/  @P0 BRA `(.L_x_4938) ;  /* 0x0000000000340947 */ /* 0x000fea0003800000 */
[----:B01----:R-:W0:Y:S01]  /*0ae0*/  LDC.64 R6, c[0x0][0x218] ;  /* 0x00008600ff067b82 */ /* 0x003e220000000a00 */
[----:B------:R-:W-:Y:S02]  /*0af0*/  IMAD.IADD R3, R0, 0x1, R5 ;  /* 0x0000000100037824 */ /* 0x000fe400078e0205 */
[----:B------:R-:W-:Y:S02]  /*0b00*/  VIADD R5, R5, 0x80 ;  /* 0x0000008005057836 */ /* 0x000fe40000000000 */
[----:B0-----:R-:W-:-:S05]  /*0b10*/  IMAD.WIDE.U32 R6, R3, 0x4, R6 ;  /* 0x0000000403067825 */ /* 0x001fca00078e0006 */
[----:B------:R1:W-:Y:S02]  /*0b20*/  STG.E desc[UR4][R6.64], R11 ;  /* 0x0000000b06007986 */ /* 0x0003e4000c101904 */
.L_x_4937:
        /* <DEDUP_REMOVED lines=8> */
.L_x_4938:
[----:B------:R-:W-:Y:S05]  /*0bb0*/  BSYNC B1 ;  /* 0x0000000000017941 */ /* 0x000fea0003800000 */
.L_x_4934:
[----:B------:R-:W-:-:S13]  /*0bc0*/  ISETP.GE.AND P0, PT, R5, R2, PT ;  /* 0x000000020500720c */ /* 0x000fda0003f06270 */
[----:B012---:R-:W0:Y:S01]  /*0bd0*/  @!P0 LDC.64 R6, c[0x0][0x218] ;  /* 0x00008600ff068b82 */ /* 0x007e220000000a00 */
[----:B------:R-:W-:Y:S01]  /*0be0*/  @!P0 IMAD.IADD R3, R0, 0x1, R5 ;  /* 0x0000000100038824 */ /* 0x000fe200078e0205 */
[----:B------:R-:W-:-:S03]  /*0bf0*/  @!P0 IADD3 R5, R5, 0x80, RZ ;  /* 0x0000008005058810 */ /* 0x000fc60007ffe0ff */
[----:B0-----:R-:W-:-:S05]  /*0c00*/  @!P0 IMAD.WIDE.U32 R6, R3, 0x4, R6 ;  /* 0x0000000403068825 */ /* 0x001fca00078e0006 */
[----:B------:R2:W-:Y:S02]  /*0c10*/  @!P0 STG.E desc[UR4][R6.64], R9 ;  /* 0x0000000906008986 */ /* 0x0005e4000c101904 */
.L_x_4939:
[----:B------:R-:W-:Y:S05]  /*0c20*/  BSYNC B0 ;  /* 0x0000000000007941 */ /* 0x000fea0003800000 */
.L_x_4933:
        /* <DEDUP_REMOVED lines=8> */
.L_x_4940:
        /* <DEDUP_REMOVED lines=13> */
.L_x_20539:


//--------------------- .text._ZN2at6native18elementwise_kernelILi128ELi4EZNS0_15gpu_kernel_implINS0_13BUnaryFunctorIiiiZZZNS0_18rshift_kernel_cudaERNS_18TensorIteratorBaseEENKUlvE_clEvENKUlvE1_clEvEUliiE_EEEEvS5_RKT_EUliE_EEviT1_ --------------------------
	.section	.text._ZN2at6native18elementwise_kernelILi128ELi4EZNS0_15gpu_kernel_implINS0_13BUnaryFunctorIiiiZZZNS0_18rshift_kernel_cudaERNS_18TensorIteratorBaseEENKUlvE_clEvENKUlvE1_clEvEUliiE_EEEEvS5_RKT_EUliE_EEviT1_,"ax",@progbits
	.align	128
        .global         _ZN2at6native18elementwise_kernelILi128ELi4EZNS0_15gpu_kernel_implINS0_13BUnaryFunctorIiiiZZZNS0_18rshift_kernel_cudaERNS_18TensorIteratorBaseEENKUlvE_clEvENKUlvE1_clEvEUliiE_EEEEvS5_RKT_EUliE_EEviT1_
        .type           _ZN2at6native18elementwise_kernelILi128ELi4EZNS0_15gpu_kernel_implINS0_13BUnaryFunctorIiiiZZZNS0_18rshift_kernel_cudaERNS_18TensorIteratorBaseEENKUlvE_clEvENKUlvE1_clEvEUliiE_EEEEvS5_RKT_EUliE_EEviT1_,@function
        .size           _ZN2at6native18elementwise_kernelILi128ELi4EZNS0_15gpu_kernel_implINS0_13BUnaryFunctorIiiiZZZNS0_18rshift_kernel_cudaERNS_18TensorIteratorBaseEENKUlvE_clEvENKUlvE1_clEvEUliiE_EEEEvS5_RKT_EUliE_EEviT1_,(.L_x_20540 - _ZN2at6native18elementwise_kernelILi128ELi4EZNS0_15gpu_kernel_implINS0_13BUnaryFunctorIiiiZZZNS0_18rshift_kernel_cudaERNS_18TensorIteratorBaseEENKUlvE_clEvENKUlvE1_clEvEUliiE_EEEEvS5_RKT_EUliE_EEviT1_)
        .other          _ZN2at6native18elementwise_kernelILi128ELi4EZNS0_15gpu_kernel_implINS0_13BUnaryFunctorIiiiZZZNS0_18rshift_kernel_cudaERNS_18TensorIteratorBaseEENKUlvE_clEvENKUlvE1_clEvEUliiE_EEEEvS5_RKT_EUliE_EEviT1_,@"STO_CUDA_ENTRY STV_DEFAULT"
_ZN2at6native18elementwise_kernelILi128ELi4EZNS0_15gpu_kernel_implINS0_13BUnaryFunctorIiiiZZZNS0_18rshift_kernel_cudaERNS_18TensorIteratorBaseEENKUlvE_clEvENKUlvE1_clEvEUliiE_EEEEvS5_RKT_EUliE_EEviT1_:
.text._ZN2at6native18elementwise_kernelILi128ELi4EZNS0_15gpu_kernel_implINS0_13BUnaryFunctorIiiiZZZNS0_18rshift_kernel_cudaERNS_18TensorIteratorBaseEENKUlvE_clEvENKUlvE1_clEvEUliiE_EEEEvS5_RKT_EUliE_EEviT1_:
        /* <DEDUP_REMOVED lines=314> */
.L_x_4943:
        /* <DEDUP_REMOVED lines=20> */
.L_x_4947:
[----:B------:R0:W5:Y:S01]  /*14e0*/  LDG.E.U8 R19, desc[UR36][R2.64] ;  /* 0x0000002402137981 */ /* 0x000162000c1e1100 */
[----:B------:R-:W-:Y:S05]  /*14f0*/  BRA `(.L_x_4949) ;  /* 0x0000000c00347947 */ /* 0x000fea0003800000 */
.L_x_4946:
        /* <DEDUP_REMOVED lines=8> */
.L_x_4951:
[----:B------:R0:W5:Y:S01]  /*1580*/  LDG.E R19, desc[UR36][R2.64] ;  /* 0x0000002402137981 */ /* 0x000162000c1e1900 */
[----:B------:R-:W-:Y:S05]  /*1590*/  BRA `(.L_x_4949) ;  /* 0x0000000c000c7947 */ /* 0x000fea0003800000 */
.L_x_4950:
[----:B------:R0:W5:Y:S01]  /*15a0*/  LDG.E.S16 R19, desc[UR36][R2.64] ;  /* 0x0000002402137981 */ /* 0x000162000c1e1700 */
[----:B------:R-:W-:Y:S05]  /*15b0*/  BRA `(.L_x_4949) ;  /* 0x0000000c00047947 */ /* 0x000fea0003800000 */
.L_x_4945:
        /* <DEDUP_REMOVED lines=9> */
.L_x_4953:
[----:B------:R-:W2:Y:S02]  /*1650*/  LDG.E.U16 R2, desc[UR36][R2.64] ;  /* 0x0000002402027981 */ /* 0x000ea4000c1e1500 */
[----:B--2---:R-:W-:-:S06]  /*1660*/  HADD2.F32 R19, -RZ, R2.H0_H0 ;  /* 0x20000002ff137230 */ /* 0x004fcc0000004100 */
[----:B------:R-:W0:Y:S01]  /*1670*/  F2I.FTZ.TRUNC.NTZ R19, R19 ;  /* 0x0000001300137305 */ /* 0x000e22000021f100 */
[----:B------:R-:W-:Y:S05]  /*1680*/  BRA `(.L_x_4949) ;  /* 0x0000000800d07947 */ /* 0x000fea0003800000 */
.L_x_4952:
        /* <DEDUP_REMOVED lines=9> */
.L_x_4955:
[----:B------:R-:W2:Y:S02]  /*1720*/  LDG.E.U16 R2, desc[UR36][R2.64] ;  /* 0x0000002402027981 */ /* 0x000ea4000c1e1500 */
[----:B--2---:R-:W-:-:S06]  /*1730*/  HADD2.F32 R19, -RZ, R2.H0_H0 ;  /* 0x20000002ff137230 */ /* 0x004fcc0000004100 */
[----:B------:R-:W0:Y:S01]  /*1740*/  F2I.FTZ.TRUNC.NTZ R19, R19 ;  /* 0x0000001300137305 */ /* 0x000e22000021f100 */
[----:B------:R-:W-:Y:S05]  /*1750*/  BRA `(.L_x_4949) ;  /* 0x00000008009c7947 */ /* 0x000fea0003800000 */
.L_x_4954:
[----:B------:R-:W2:Y:S02]  /*1760*/  LDG.E.64 R2, desc[UR36][R2.64] ;  /* 0x0000002402027981 */ /* 0x000ea4000c1e1b00 */
[----:B--2---:R0:W1:Y:S01]  /*1770*/  F2I.F64.TRUNC R19, R2 ;  /* 0x0000000200137311 */ /* 0x004062000030d100 */
[----:B------:R-:W-:Y:S05]  /*1780*/  BRA `(.L_x_4949) ;  /* 0x0000000800907947 */ /* 0x000fea0003800000 */
.L_x_4944:
        /* <DEDUP_REMOVED lines=12> */
.L_x_4958:
[----:B------:R-:W2:Y:S02]  /*1850*/  LDG.E.64 R2, desc[UR36][R2.64] ;  /* 0x0000002402027981 */ /* 0x000ea4000c1e1b00 */
[----:B--2---:R0:W1:Y:S01]  /*1860*/  F2I.F64.TRUNC R19, R2 ;  /* 0x0000000200137311 */ /* 0x004062000030d100 */
[----:B------:R-:W-:Y:S05]  /*1870*/  BRA `(.L_x_4949) ;  /* 0x0000000800547947 */ /* 0x000fea0003800000 */
.L_x_4957:
        /* <DEDUP_REMOVED lines=27> */
.L_x_4960:
        /* <DEDUP_REMOVED lines=14> */
.L_x_4959:
[----:B------:R-:W2:Y:S02]  /*1b10*/  LDG.E.U16 R19, desc[UR36][R2.64] ;  /* 0x0000002402137981 */ /* 0x000ea4000c1e1500 */
[----:B--2---:R-:W-:-:S06]  /*1b20*/  IMAD.U32 R19, R19, 0x10000, RZ ;  /* 0x0001000013137824 */ /* 0x004fcc00078e00ff */
[----:B------:R-:W0:Y:S01]  /*1b30*/  F2I.FTZ.TRUNC.NTZ R19, R19 ;  /* 0x0000001300137305 */ /* 0x000e22000021f100 */
[----:B------:R-:W-:Y:S05]  /*1b40*/  BRA `(.L_x_4949) ;  /* 0x0000000400a07947 */ /* 0x000fea0003800000 */
.L_x_4956:
        /* <DEDUP_REMOVED lines=10> */
.L_x_4963:
        /* <DEDUP_REMOVED lines=21> */
.L_x_4967:
[----:B------:R-:W-:Y:S05]  /*1d40*/  BSYNC B1 ;  /* 0x0000000000017941 */ /* 0x000fea0003800000 */
.L_x_4966:
[----:B------:R-:W-:Y:S01]  /*1d50*/  IMAD.SHL.U32 R2, R2, 0x100000, RZ ;  /* 0x0010000002027824 */ /* 0x000fe200078e00ff */
[----:B------:R-:W-:-:S04]  /*1d60*/  LEA R0, R0, 0x3b800000, 0x17 ;  /* 0x3b80000000007811 */ /* 0x000fc800078eb8ff */
[----:B------:R-:W-:-:S07]  /*1d70*/  LOP3.LUT R19, R0, R2, R19, 0xfe, !PT ;  /* 0x0000000200137212 */ /* 0x000fce00078efe13 */
.L_x_4965:
[----:B------:R-:W-:Y:S05]  /*1d80*/  BSYNC B0 ;  /* 0x0000000000007941 */ /* 0x000fea0003800000 */
.L_x_4964:
[----:B------:R-:W1:Y:S01]  /*1d90*/  F2I.FTZ.TRUNC.NTZ R19, R19 ;  /* 0x0000001300137305 */ /* 0x000e62000021f100 */
[----:B------:R-:W-:Y:S05]  /*1da0*/  BRA `(.L_x_4949) ;  /* 0x0000000400087947 */ /* 0x000fea0003800000 */
.L_x_4962:
        /* <DEDUP_REMOVED lines=21> */
.L_x_4971:
[----:B------:R-:W-:Y:S05]  /*1f00*/  BSYNC B1 ;  /* 0x0000000000017941 */ /* 0x000fea0003800000 */
.L_x_4970:
[----:B------:R-:W-:Y:S01]  /*1f10*/  IMAD.SHL.U32 R2, R2, 0x200000, RZ ;  /* 0x0020000002027824 */ /* 0x000fe200078e00ff */
[----:B------:R-:W-:-:S04]  /*1f20*/  LEA R0, R0, 0x37800000, 0x17 ;  /* 0x3780000000007811 */ /* 0x000fc800078eb8ff */
[----:B------:R-:W-:-:S07]  /*1f30*/  LOP3.LUT R19, R0, R2, R19, 0xfe, !PT ;  /* 0x0000000200137212 */ /* 0x000fce00078efe13 */
.L_x_4969:
[----:B------:R-:W-:Y:S05]  /*1f40*/  BSYNC B0 ;  /* 0x0000000000007941 */ /* 0x000fea0003800000 */
.L_x_4968:
[----:B------:R-:W2:Y:S01]  /*1f50*/  F2I.FTZ.TRUNC.NTZ R19, R19 ;  /* 0x0000001300137305 */ /* 0x000ea2000021f100 */
[----:B------:R-:W-:Y:S05]  /*1f60*/  BRA `(.L_x_4949) ;  /* 0x0000000000987947 */ /* 0x000fea0003800000 */
.L_x_4961:
        /* <DEDUP_REMOVED lines=14> */
.L_x_4975:
[----:B------:R-:W-:Y:S05]  /*2050*/  BSYNC B0 ;  /* 0x0000000000007941 */ /* 0x000fea0003800000 */
.L_x_4974:
[----:B------:R-:W4:Y:S01]  /*2060*/  F2I.FTZ.TRUNC.NTZ R19, R19 ;  /* 0x0000001300137305 */ /* 0x000f22000021f100 */
[----:B------:R-:W-:Y:S05]  /*2070*/  BRA `(.L_x_4949) ;  /* 0x0000000000547947 */ /* 0x000fea0003800000 */
.L_x_4948:
        /* <DEDUP_REMOVED lines=17> */
.L_x_4976:
[----:B------:R-:W-:Y:S05]  /*2190*/  BRA `(.L_x_4949) ;  /* 0x00000000000c7947 */ /* 0x000fea0003800000 */
.L_x_4973:
[----:B------:R0:W5:Y:S01]  /*21a0*/  LDG.E R19, desc[UR36][R2.64] ;  /* 0x0000002402137981 */ /* 0x000162000c1e1900 */
[----:B------:R-:W-:Y:S05]  /*21b0*/  BRA `(.L_x_4949) ;  /* 0x0000000000047947 */ /* 0x000fea0003800000 */
.L_x_4972:
[----:B------:R3:W5:Y:S02]  /*21c0*/  LDG.E R19, desc[UR36][R2.64] ;  /* 0x0000002402137981 */ /* 0x000764000c1e1900 */
.L_x_4949:
[----:B0--3--:R-:W0:Y:S01]  /*21d0*/  LDC.U8 R3, c[0x0][0x428] ;  /* 0x00010a00ff037b82 */ /* 0x009e220000000000 */
[----:B------:R-:W-:Y:S02]  /*21e0*/  ULDC UR4, c[0x0][0x424] ;  /* 0x0001090000047ab9 */ /* 0x000fe40000000800 */
[----:B------:R-:W-:-:S04]  /*21f0*/  UISETP.LT.U32.AND UP0, UPT, UR4, 0x1f, UPT ;  /* 0x0000001f0400788c */ /* 0x000fc8000bf01070 */
[----:B------:R-:W-:-:S06]  /*2200*/  USEL UR4, UR4, 0x1f, UP0 ;  /* 0x0000001f04047887 */ /* 0x000fcc0008000000 */
[----:B-12-45:R-:W-:Y:S02]  /*2210*/  SHF.R.S32.HI R2, RZ, UR4, R19 ;  /* 0x00000004ff027c19 */ /* 0x036fe40008011413 */
        /* <DEDUP_REMOVED lines=13> */
.L_x_4980:
[----:B------:R3:W-:Y:S01]  /*22f0*/  STG.E.U8 desc[UR36][R16.64], R2 ;  /* 0x0000000210007986 */ /* 0x0007e2000c101124 */
[----:B------:R-:W-:Y:S05]  /*2300*/  BRA `(.L_x_4982) ;  /* 0x0000000c00507947 */ /* 0x000fea0003800000 */
.L_x_4979:
        /* <DEDUP_REMOVED lines=9> */
.L_x_4984:
[----:B------:R1:W-:Y:S01]  /*23a0*/  STG.E desc[UR36][R16.64], R2 ;  /* 0x0000000210007986 */ /* 0x0003e2000c101924 */
[----:B------:R-:W-:Y:S05]  /*23b0*/  BRA `(.L_x_4982) ;  /* 0x0000000c00247947 */ /* 0x000fea0003800000 */
.L_x_4983:
[----:B------:R2:W-:Y:S01]  /*23c0*/  STG.E.U16 desc[UR36][R16.64], R2 ;  /* 0x0000000210007986 */ /* 0x0005e2000c101524 */
[----:B------:R-:W-:Y:S05]  /*23d0*/  BRA `(.L_x_4982) ;  /* 0x0000000c001c7947 */ /* 0x000fea0003800000 */
.L_x_4978:
        /* <DEDUP_REMOVED lines=9> */
.L_x_4986:
[----:B------:R-:W-:-:S04]  /*2470*/  I2FP.F32.S32 R0, R2 ;  /* 0x0000000200007245 */ /* 0x000fc80000201400 */
[----:B------:R-:W-:-:S05]  /*2480*/  F2FP.F16.F32.PACK_AB R0, RZ, R0 ;  /* 0x00000000ff00723e */ /* 0x000fca00000000ff */
[----:B------:R0:W-:Y:S01]  /*2490*/  STG.E.U16 desc[UR36][R16.64], R0 ;  /* 0x0000000010007986 */ /* 0x0001e2000c101524 */
[----:B------:R-:W-:Y:S05]  /*24a0*/  BRA `(.L_x_4982) ;  /* 0x0000000800e87947 */ /* 0x000fea0003800000 */
.L_x_4985:
        /* <DEDUP_REMOVED lines=10> */
.L_x_4988:
[----:B------:R-:W-:-:S04]  /*2550*/  I2FP.F32.S32 R2, R2 ;  /* 0x0000000200027245 */ /* 0x000fc80000201400 */
[----:B------:R-:W-:-:S04]  /*2560*/  F2FP.F16.F32.PACK_AB R3, RZ, R2 ;  /* 0x00000002ff03723e */ /* 0x000fc800000000ff */
[----:B------:R-:W-:-:S05]  /*2570*/  PRMT R3, R3, 0x5410, RZ ;  /* 0x0000541003037816 */ /* 0x000fca00000000ff */
[----:B------:R0:W-:Y:S01]  /*2580*/  STG.E desc[UR36][R16.64], R3 ;  /* 0x0000000310007986 */ /* 0x0001e2000c101924 */
[----:B------:R-:W-:Y:S05]  /*2590*/  BRA `(.L_x_4982) ;  /* 0x0000000800ac7947 */ /* 0x000fea0003800000 */
.L_x_4987:
[----:B------:R-:W0:Y:S02]  /*25a0*/  I2F.F64 R2, R2 ;  /* 0x0000000200027312 */ /* 0x000e240000201c00 */
[----:B0-----:R0:W-:Y:S01]  /*25b0*/  STG.E.64 desc[UR36][R16.64], R2 ;  /* 0x0000000210007986 */ /* 0x0011e2000c101b24 */
[----:B------:R-:W-:Y:S05]  /*25c0*/  BRA `(.L_x_4982) ;  /* 0x0000000800a07947 */ /* 0x000fea0003800000 */
.L_x_4977:
        /* <DEDUP_REMOVED lines=12> */
.L_x_4991:
[----:B------:R-:W0:Y:S01]  /*2690*/  I2F.F64 R4, R2 ;  /* 0x0000000200047312 */ /* 0x000e220000201c00 */
[----:B------:R-:W-:-:S05]  /*26a0*/  CS2R R6, SRZ ;  /* 0x0000000000067805 */ /* 0x000fca000001ff00 */
[----:B0-----:R0:W-:Y:S01]  /*26b0*/  STG.E.128 desc[UR36][R16.64], R4 ;  /* 0x0000000410007986 */ /* 0x0011e2000c101d24 */
[----:B------:R-:W-:Y:S05]  /*26c0*/  BRA `(.L_x_4982) ;  /* 0x0000000800607947 */ /* 0x000fea0003800000 */
.L_x_4990:
        /* <DEDUP_REMOVED lines=21> */
.L_x_4995:
[----:B------:R-:W-:Y:S05]  /*2820*/  BSYNC B0 ;  /* 0x0000000000007941 */ /* 0x000fea0003800000 */
.L_x_4994:
[----:B------:R-:W-:-:S05]  /*2830*/  LOP3.LUT R3, R0, R3, RZ, 0xfc, !PT ;  /* 0x0000000300037212 */ /* 0x000fca00078efcff */
[----:B------:R0:W-:Y:S01]  /*2840*/  STG.E.U8 desc[UR36][R16.64], R3 ;  /* 0x0000000310007986 */ /* 0x0001e2000c101124 */
[----:B------:R-:W-:Y:S05]  /*2850*/  BRA `(.L_x_4982) ;  /* 0x0000000400fc7947 */ /* 0x000fea0003800000 */
.L_x_4993:
        /* <DEDUP_REMOVED lines=13> */
.L_x_4997:
[----:B------:R-:W-:Y:S01]  /*2930*/  IMAD.MOV.U32 R0, RZ, RZ, 0x7f ;  /* 0x0000007fff007424 */ /* 0x000fe200078e00ff */
[----:B------:R-:W-:-:S04]  /*2940*/  ISETP.GT.U32.AND P0, PT, R2, 0x7f800000, PT ;  /* 0x7f8000000200780c */ /* 0x000fc80003f04070 */
[----:B------:R-:W-:-:S09]  /*2950*/  SEL R0, R0, 0x7c, P0 ;  /* 0x0000007c00007807 */ /* 0x000fd20000000000 */
.L_x_4998:
[----:B------:R-:W-:Y:S05]  /*2960*/  BSYNC B0 ;  /* 0x0000000000007941 */ /* 0x000fea0003800000 */
.L_x_4996:
[----:B------:R-:W-:-:S04]  /*2970*/  LOP3.LUT R2, R3, 0x80000000, RZ, 0xc0, !PT ;  /* 0x8000000003027812 */ /* 0x000fc800078ec0ff */
[----:B------:R-:W-:-:S04]  /*2980*/  SHF.R.U32.HI R3, RZ, 0x18, R2 ;  /* 0x00000018ff037819 */ /* 0x000fc80000011602 */
[----:B------:R-:W-:-:S05]  /*2990*/  LOP3.LUT R3, R0, R3, RZ, 0xfc, !PT ;  /* 0x0000000300037212 */ /* 0x000fca00078efcff */
[----:B------:R0:W-:Y:S01]  /*29a0*/  STG.E.U8 desc[UR36][R16.64], R3 ;  /* 0x0000000310007986 */ /* 0x0001e2000c101124 */
[----:B------:R-:W-:Y:S05]  /*29b0*/  BRA `(.L_x_4982) ;  /* 0x0000000400a47947 */ /* 0x000fea0003800000 */
.L_x_4992:
[----:B------:R-:W-:-:S04]  /*29c0*/  I2FP.F32.S32 R0, R2 ;  /* 0x0000000200007245 */ /* 0x000fc80000201400 */
[----:B------:R-:W-:-:S05]  /*29d0*/  F2FP.BF16.F32.PACK_AB R0, RZ, R0 ;  /* 0x00000000ff00723e */ /* 0x000fca00000010ff */
[----:B------:R0:W-:Y:S01]  /*29e0*/  STG.E.U16 desc[UR36][R16.64], R0 ;  /* 0x0000000010007986 */ /* 0x0001e2000c101524 */
[----:B------:R-:W-:Y:S05]  /*29f0*/  BRA `(.L_x_4982) ;  /* 0x0000000400947947 */ /* 0x000fea0003800000 */
.L_x_4989:
        /* <DEDUP_REMOVED lines=10> */
.L_x_5001:
        /* <DEDUP_REMOVED lines=17> */
.L_x_5004:
[----:B------:R-:W-:-:S04]  /*2bb0*/  LOP3.LUT R2, R3, 0x80000000, RZ, 0xc0, !PT ;  /* 0x8000000003027812 */ /* 0x000fc800078ec0ff */
[----:B------:R-:W-:-:S04]  /*2bc0*/  SHF.R.U32.HI R3, RZ, 0x18, R2 ;  /* 0x00000018ff037819 */ /* 0x000fc80000011602 */
[----:B------:R-:W-:-:S04]  /*2bd0*/  LOP3.LUT R0, R0, R3, RZ, 0xfc, !PT ;  /* 0x0000000300007212 */ /* 0x000fc800078efcff */
[----:B------:R-:W-:-:S07]  /*2be0*/  PRMT R8, R0, 0x7610, R8 ;  /* 0x0000761000087816 */ /* 0x000fce0000000008 */
.L_x_5003:
[----:B------:R-:W-:Y:S05]  /*2bf0*/  BSYNC B0 ;  /* 0x0000000000007941 */ /* 0x000fea0003800000 */
.L_x_5002:
[----:B------:R0:W-:Y:S01]  /*2c00*/  STG.E.U8 desc[UR36][R16.64], R8 ;  /* 0x0000000810007986 */ /* 0x0001e2000c101124 */
[----:B------:R-:W-:Y:S05]  /*2c10*/  BRA `(.L_x_4982) ;  /* 0x00000004000c7947 */ /* 0x000fea0003800000 */
.L_x_5000:
        /* <DEDUP_REMOVED lines=17> */
.L_x_5007:
[----:B------:R-:W-:-:S04]  /*2d30*/  LOP3.LUT R2, R3, 0x80000000, RZ, 0xc0, !PT ;  /* 0x8000000003027812 */ /* 0x000fc800078ec0ff */
[----:B------:R-:W-:-:S04]  /*2d40*/  SHF.R.U32.HI R3, RZ, 0x18, R2 ;  /* 0x00000018ff037819 */ /* 0x000fc80000011602 */
[----:B------:R-:W-:-:S04]  /*2d50*/  LOP3.LUT R0, R0, R3, RZ, 0xfc, !PT ;  /* 0x0000000300007212 */ /* 0x000fc800078efcff */
[----:B------:R-:W-:-:S07]  /*2d60*/  PRMT R8, R0, 0x7610, R8 ;  /* 0x0000761000087816 */ /* 0x000fce0000000008 */
.L_x_5006:
[----:B------:R-:W-:Y:S05]  /*2d70*/  BSYNC B0 ;  /* 0x0000000000007941 */ /* 0x000fea0003800000 */
.L_x_5005:
[----:B------:R0:W-:Y:S01]  /*2d80*/  STG.E.U8 desc[UR36][R16.64], R8 ;  /* 0x0000000810007986 */ /* 0x0001e2000c101124 */
[----:B------:R-:W-:Y:S05]  /*2d90*/  BRA `(.L_x_4982) ;  /* 0x0000000000ac7947 */ /* 0x000fea0003800000 */
.L_x_4999:
        /* <DEDUP_REMOVED lines=22> */
.L_x_4981:
        /* <DEDUP_REMOVED lines=16> */
.L_x_5010:
[----:B------:R-:W-:Y:S05]  /*3000*/  BRA `(.L_x_4982) ;  /* 0x0000000000107947 */ /* 0x000fea0003800000 */
.L_x_5009:
[----:B------:R-:W-:-:S05]  /*3010*/  SHF.R.S32.HI R3, RZ, 0x1f, R2 ;  /* 0x0000001fff037819 */ /* 0x000fca0000011402 */
[----:B------:R0:W-:Y:S01]  /*3020*/  STG.E.64 desc[UR36][R16.64], R2 ;  /* 0x0000000210007986 */ /* 0x0001e2000c101b24 */
[----:B------:R-:W-:Y:S05]  /*3030*/  BRA `(.L_x_4982) ;  /* 0x0000000000047947 */ /* 0x000fea0003800000 */
.L_x_5008:
[----:B------:R0:W-:Y:S02]  /*3040*/  STG.E desc[UR36][R16.64], R2 ;  /* 0x0000000210007986 */ /* 0x0001e4000c101924 */
.L_x_4982:
[----:B------:R-:W-:-:S04]  /*3050*/  IMAD R18, R23, 0x200, R18 ;  /* 0x0000020017127824 */ /* 0x000fc800078e0212 */
[----:B------:R-:W-:-:S07]  /*3060*/  VIADD R19, R18, 0x80 ;  /* 0x0000008012137836 */ /* 0x000fce0000000000 */
.L_x_4942:
[----:B------:R-:W-:Y:S05]  /*3070*/  BSYNC B6 ;  /* 0x0000000000067941 */ /* 0x000fea0003800000 */
.L_x_4941:
        /* <DEDUP_REMOVED lines=307> */
.L_x_5013:
        /* <DEDUP_REMOVED lines=20> */
.L_x_5017:
[----:B------:R0:W5:Y:S01]  /*44f0*/  LDG.E.U8 R18, desc[UR36][R2.64] ;  /* 0x0000002402127981 */ /* 0x000162000c1e1100 */
[----:B------:R-:W-:Y:S05]  /*4500*/  BRA `(.L_x_5019) ;  /* 0x0000000c00347947 */ /* 0x000fea0003800000 */
.L_x_5016:
        /* <DEDUP_REMOVED lines=8> */
.L_x_5021:
[----:B------:R0:W5:Y:S01]  /*4590*/  LDG.E R18, desc[UR36][R2.64] ;  /* 0x0000002402127981 */ /* 0x000162000c1e1900 */
[----:B------:R-:W-:Y:S05]  /*45a0*/  BRA `(.L_x_5019) ;  /* 0x0000000c000c7947 */ /* 0x000fea0003800000 */
.L_x_5020:
[----:B------:R0:W5:Y:S01]  /*45b0*/  LDG.E.S16 R18, desc[UR36][R2.64] ;  /* 0x0000002402127981 */ /* 0x000162000c1e1700 */
[----:B------:R-:W-:Y:S05]  /*45c0*/  BRA `(.L_x_5019) ;  /* 0x0000000c00047947 */ /* 0x000fea0003800000 */
.L_x_5015:
        /* <DEDUP_REMOVED lines=9> */
.L_x_5023:
[----:B------:R-:W2:Y:S02]  /*4660*/  LDG.E.U16 R2, desc[UR36][R2.64] ;  /* 0x0000002402027981 */ /* 0x000ea4000c1e1500 */
[----:B--2---:R-:W-:-:S06]  /*4670*/  HADD2.F32 R18, -RZ, R2.H0_H0 ;  /* 0x20000002ff127230 */ /* 0x004fcc0000004100 */
[----:B------:R-:W0:Y:S01]  /*4680*/  F2I.FTZ.TRUNC.NTZ R18, R18 ;  /* 0x0000001200127305 */ /* 0x000e22000021f100 */
[----:B------:R-:W-:Y:S05]  /*4690*/  BRA `(.L_x_5019) ;  /* 0x0000000800d07947 */ /* 0x000fea0003800000 */
.L_x_5022:
        /* <DEDUP_REMOVED lines=9> */
.L_x_5025:
[----:B------:R-:W2:Y:S02]  /*4730*/  LDG.E.U16 R2, desc[UR36][R2.64] ;  /* 0x0000002402027981 */ /* 0x000ea4000c1e1500 */
[----:B--2---:R-:W-:-:S06]  /*4740*/  HADD2.F32 R18, -RZ, R2.H0_H0 ;  /* 0x20000002ff127230 */ /* 0x004fcc0000004100 */
[----:B------:R-:W0:Y:S01]  /*4750*/  F2I.FTZ.TRUNC.NTZ R18, R18 ;  /* 0x0000001200127305 */ /* 0x000e22000021f100 */
[----:B------:R-:W-:Y:S05]  /*4760*/  BRA `(.L_x_5019) ;  /* 0x00000008009c7947 */ /* 0x000fea0003800000 */
.L_x_5024:
[----:B------:R-:W2:Y:S02]  /*4770*/  LDG.E.64 R2, desc[UR36][R2.64] ;  /* 0x0000002402027981 */ /* 0x000ea4000c1e1b00 */
[----:B--2---:R0:W1:Y:S01]  /*4780*/  F2I.F64.TRUNC R18, R2 ;  /* 0x0000000200127311 */ /* 0x004062000030d100 */
[----:B------:R-:W-:Y:S05]  /*4790*/  BRA `(.L_x_5019) ;  /* 0x0000000800907947 */ /* 0x000fea0003800000 */
.L_x_5014:
        /* <DEDUP_REMOVED lines=12> */
.L_x_5028:
[----:B------:R-:W2:Y:S02]  /*4860*/  LDG.E.64 R2, desc[UR36][R2.64] ;  /* 0x0000002402027981 */ /* 0x000ea4000c1e1b00 */
[----:B--2---:R0:W1:Y:S01]  /*4870*/  F2I.F64.TRUNC R18, R2 ;  /* 0x0000000200127311 */ /* 0x004062000030d100 */
[----:B------:R-:W-:Y:S05]  /*4880*/  BRA `(.L_x_5019) ;  /* 0x0000000800547947 */ /* 0x000fea0003800000 */
.L_x_5027:
        /* <DEDUP_REMOVED lines=27> */
.L_x_5030:
        /* <DEDUP_REMOVED lines=14> */
.L_x_5029:
[----:B------:R-:W2:Y:S02]  /*4b20*/  LDG.E.U16 R18, desc[UR36][R2.64] ;  /* 0x0000002402127981 */ /* 0x000ea4000c1e1500 */
[----:B--2---:R-:W-:-:S06]  /*4b30*/  IMAD.U32 R18, R18, 0x10000, RZ ;  /* 0x0001000012127824 */ /* 0x004fcc00078e00ff */
[----:B------:R-:W0:Y:S01]  /*4b40*/  F2I.FTZ.TRUNC.NTZ R18, R18 ;  /* 0x0000001200127305 */ /* 0x000e22000021f100 */
[----:B------:R-:W-:Y:S05]  /*4b50*/  BRA `(.L_x_5019) ;  /* 0x0000000400a07947 */ /* 0x000fea0003800000 */
.L_x_5026:
        /* <DEDUP_REMOVED lines=10> */
.L_x_5033:
        /* <DEDUP_REMOVED lines=21> */
.L_x_5037:
[----:B------:R-:W-:Y:S05]  /*4d50*/  BSYNC B1 ;  /* 0x0000000000017941 */ /* 0x000fea0003800000 */
.L_x_5036:
[----:B------:R-:W-:Y:S01]  /*4d60*/  IMAD.SHL.U32 R2, R2, 0x100000, RZ ;  /* 0x0010000002027824 */ /* 0x000fe200078e00ff */
[----:B------:R-:W-:-:S04]  /*4d70*/  LEA R3, R0, 0x3b800000, 0x17 ;  /* 0x3b80000000037811 */ /* 0x000fc800078eb8ff */
[----:B------:R-:W-:-:S07]  /*4d80*/  LOP3.LUT R18, R3, R2, R18, 0xfe, !PT ;  /* 0x0000000203127212 */ /* 0x000fce00078efe12 */
.L_x_5035:
[----:B------:R-:W-:Y:S05]  /*4d90*/  BSYNC B0 ;  /* 0x0000000000007941 */ /* 0x000fea0003800000 */
.L_x_5034:
[----:B------:R-:W1:Y:S01]  /*4da0*/  F2I.FTZ.TRUNC.NTZ R18, R18 ;  /* 0x0000001200127305 */ /* 0x000e62000021f100 */
[----:B------:R-:W-:Y:S05]  /*4db0*/  BRA `(.L_x_5019) ;  /* 0x0000000400087947 */ /* 0x000fea0003800000 */
.L_x_5032:
        /* <DEDUP_REMOVED lines=21> */
.L_x_5041:
[----:B------:R-:W-:Y:S05]  /*4f10*/  BSYNC B1 ;  /* 0x0000000000017941 */ /* 0x000fea0003800000 */
.L_x_5040:
[----:B------:R-:W-:Y:S01]  /*4f20*/  IMAD.SHL.U32 R2, R2, 0x200000, RZ ;  /* 0x0020000002027824 */ /* 0x000fe200078e00ff */
[----:B------:R-:W-:-:S04]  /*4f30*/  LEA R3, R0, 0x37800000, 0x17 ;  /* 0x3780000000037811 */ /* 0x000fc800078eb8ff */
[----:B------:R-:W-:-:S07]  /*4f40*/  LOP3.LUT R18, R3, R2, R18, 0xfe, !PT ;  /* 0x0000000203127212 */ /* 0x000fce00078efe12 */
.L_x_5039:
[----:B------:R-:W-:Y:S05]  /*4f50*/  BSYNC B0 ;  /* 0x0000000000007941 */ /* 0x000fea0003800000 */
.L_x_5038:
[----:B------:R-:W2:Y:S01]  /*4f60*/  F2I.FTZ.TRUNC.NTZ R18, R18 ;  /* 0x0000001200127305 */ /* 0x000ea2000021f100 */
[----:B------:R-:W-:Y:S05]  /*4f70*/  BRA `(.L_x_5019) ;  /* 0x0000000000987947 */ /* 0x000fea0003800000 */
.L_x_5031:
        /* <DEDUP_REMOVED lines=14> */
.L_x_5045:
[----:B------:R-:W-:Y:S05]  /*5060*/  BSYNC B0 ;  /* 0x0000000000007941 */ /* 0x000fea0003800000 */
.L_x_5044:
[----:B------:R-:W0:Y:S01]  /*5070*/  F2I.FTZ.TRUNC.NTZ R18, R18 ;  /* 0x0000001200127305 */ /* 0x000e22000021f100 */
[----:B------:R-:W-:Y:S05]  /*5080*/  BRA `(.L_x_5019) ;  /* 0x0000000000547947 */ /* 0x000fea0003800000 */
.L_x_5018:
        /* <DEDUP_REMOVED lines=17> */
.L_x_5046:
[----:B------:R-:W-:Y:S05]  /*51a0*/  BRA `(.L_x_5019) ;  /* 0x00000000000c7947 */ /* 0x000fea0003800000 */
.L_x_5043:
[----:B------:R4:W5:Y:S01]  /*51b0*/  LDG.E R18, desc[UR36][R2.64] ;  /* 0x0000002402127981 */ /* 0x000962000c1e1900 */
[----:B------:R-:W-:Y:S05]  /*51c0*/  BRA `(.L_x_5019) ;  /* 0x0000000000047947 */ /* 0x000fea0003800000 */
.L_x_5042:
[----:B------:R3:W5:Y:S02]  /*51d0*/  LDG.E R18, desc[UR36][R2.64] ;  /* 0x0000002402127981 */ /* 0x000764000c1e1900 */
.L_x_5019:
[----:B0--34-:R-:W0:Y:S01]  /*51e0*/  LDC.U8 R3, c[0x0][0x428] ;  /* 0x00010a00ff037b82 */ /* 0x019e220000000000 */
[----:B------:R-:W-:Y:S02]  /*51f0*/  ULDC UR4, c[0x0][0x424] ;  /* 0x0001090000047ab9 */ /* 0x000fe40000000800 */
[----:B------:R-:W-:-:S04]  /*5200*/  UISETP.LT.U32.AND UP0, UPT, UR4, 0x1f, UPT ;  /* 0x0000001f0400788c */ /* 0x000fc8000bf01070 */
[----:B------:R-:W-:-:S06]  /*5210*/  USEL UR4, UR4, 0x1f, UP0 ;  /* 0x0000001f04047887 */ /* 0x000fcc0008000000 */
[----:B-12--5:R-:W-:Y:S02]  /*5220*/  SHF.R.S32.HI R2, RZ, UR4, R18 ;  /* 0x00000004ff027c19 */ /* 0x026fe40008011412 */
        /* <DEDUP_REMOVED lines=13> */
.L_x_5050:
[----:B------:R0:W-:Y:S01]  /*5300*/  STG.E.U8 desc[UR36][R16.64], R2 ;  /* 0x0000000210007986 */ /* 0x0001e2000c101124 */
[----:B------:R-:W-:Y:S05]  /*5310*/  BRA `(.L_x_5052) ;  /* 0x0000000c00507947 */ /* 0x000fea0003800000 */
.L_x_5049:
        /* <DEDUP_REMOVED lines=9> */
.L_x_5054:
[----:B------:R0:W-:Y:S01]  /*53b0*/  STG.E desc[UR36][R16.64], R2 ;  /* 0x0000000210007986 */ /* 0x0001e2000c101924 */
[----:B------:R-:W-:Y:S05]  /*53c0*/  BRA `(.L_x_5052) ;  /* 0x0000000c00247947 */ /* 0x000fea0003800000 */
.L_x_5053:
[----:B------:R0:W-:Y:S01]  /*53d0*/  STG.E.U16 desc[UR36][R16.64], R2 ;  /* 0x0000000210007986 */ /* 0x0001e2000c101524 */
[----:B------:R-:W-:Y:S05]  /*53e0*/  BRA `(.L_x_5052) ;  /* 0x0000000c001c7947 */ /* 0x000fea0003800000 */
.L_x_5048:
        /* <DEDUP_REMOVED lines=9> */
.L_x_5056:
[----:B------:R-:W-:-:S04]  /*5480*/  I2FP.F32.S32 R0, R2 ;  /* 0x0000000200007245 */ /* 0x000fc80000201400 */
[----:B------:R-:W-:-:S05]  /*5490*/  F2FP.F16.F32.PACK_AB R0, RZ, R0 ;  /* 0x00000000ff00723e */ /* 0x000fca00000000ff */
[----:B------:R0:W-:Y:S01]  /*54a0*/  STG.E.U16 desc[UR36][R16.64], R0 ;  /* 0x0000000010007986 */ /* 0x0001e2000c101524 */
[----:B------:R-:W-:Y:S05]  /*54b0*/  BRA `(.L_x_5052) ;  /* 0x0000000800e87947 */ /* 0x000fea0003800000 */
.L_x_5055:
        /* <DEDUP_REMOVED lines=10> */
.L_x_5058:
[----:B------:R-:W-:-:S04]  /*5560*/  I2FP.F32.S32 R2, R2 ;  /* 0x0000000200027245 */ /* 0x000fc80000201400 */
[----:B------:R-:W-:-:S04]  /*5570*/  F2FP.F16.F32.PACK_AB R3, RZ, R2 ;  /* 0x00000002ff03723e */ /* 0x000fc800000000ff */
[----:B------:R-:W-:-:S05]  /*5580*/  PRMT R3, R3, 0x5410, RZ ;  /* 0x0000541003037816 */ /* 0x000fca00000000ff */
[----:B------:R0:W-:Y:S01]  /*5590*/  STG.E desc[UR36][R16.64], R3 ;  /* 0x0000000310007986 */ /* 0x0001e2000c101924 */
[----:B------:R-:W-:Y:S05]  /*55a0*/  BRA `(.L_x_5052) ;  /* 0x0000000800ac7947 */ /* 0x000fea0003800000 */
.L_x_5057:
[----:B------:R-:W0:Y:S02]  /*55b0*/  I2F.F64 R2, R2 ;  /* 0x0000000200027312 */ /* 0x000e240000201c00 */
[----:B0-----:R0:W-:Y:S01]  /*55c0*/  STG.E.64 desc[UR36][R16.64], R2 ;  /* 0x0000000210007986 */ /* 0x0011e2000c101b24 */
[----:B------:R-:W-:Y:S05]  /*55d0*/  BRA `(.L_x_5052) ;  /* 0x0000000800a07947 */ /* 0x000fea0003800000 */
.L_x_5047:
        /* <DEDUP_REMOVED lines=12> */
.L_x_5061:
[----:B------:R-:W0:Y:S01]  /*56a0*/  I2F.F64 R4, R2 ;  /* 0x0000000200047312 */ /* 0x000e220000201c00 */
[----:B------:R-:W-:-:S05]  /*56b0*/  CS2R R6, SRZ ;  /* 0x0000000000067805 */ /* 0x000fca000001ff00 */
[----:B0-----:R0:W-:Y:S01]  /*56c0*/  STG.E.128 desc[UR36][R16.64], R4 ;  /* 0x0000000410007986 */ /* 0x0011e2000c101d24 */
[----:B------:R-:W-:Y:S05]  /*56d0*/  BRA `(.L_x_5052) ;  /* 0x0000000800607947 */ /* 0x000fea0003800000 */
.L_x_5060:
        /* <DEDUP_REMOVED lines=21> */
.L_x_5065:
[----:B------:R-:W-:Y:S05]  /*5830*/  BSYNC B0 ;  /* 0x0000000000007941 */ /* 0x000fea0003800000 */
.L_x_5064:
[----:B------:R-:W-:-:S05]  /*5840*/  LOP3.LUT R3, R0, R3, RZ, 0xfc, !PT ;  /* 0x0000000300037212 */ /* 0x000fca00078efcff */
[----:B------:R0:W-:Y:S01]  /*5850*/  STG.E.U8 desc[UR36][R16.64], R3 ;  /* 0x0000000310007986 */ /* 0x0001e2000c101124 */
[----:B------:R-:W-:Y:S05]  /*5860*/  BRA `(.L_x_5052) ;  /* 0x0000000400fc7947 */ /* 0x000fea0003800000 */
.L_x_5063:
        /* <DEDUP_REMOVED lines=13> */
.L_x_5067:
[----:B------:R-:W-:Y:S01]  /*5940*/  IMAD.MOV.U32 R0, RZ, RZ, 0x7f ;  /* 0x0000007fff007424 */ /* 0x000fe200078e00ff */
[----:B------:R-:W-:-:S04]  /*5950*/  ISETP.GT.U32.AND P0, PT, R2, 0x7f800000, PT ;  /* 0x7f8000000200780c */ /* 0x000fc80003f04070 */
[----:B------:R-:W-:-:S09]  /*5960*/  SEL R0, R0, 0x7c, P0 ;  /* 0x0000007c00007807 */ /* 0x000fd20000000000 */
.L_x_5068:
[----:B------:R-:W-:Y:S05]  /*5970*/  BSYNC B0 ;  /* 0x0000000000007941 */ /* 0x000fea0003800000 */
.L_x_5066:
[----:B------:R-:W-:-:S04]  /*5980*/  LOP3.LUT R2, R3, 0x80000000, RZ, 0xc0, !PT ;  /* 0x8000000003027812 */ /* 0x000fc800078ec0ff */
[----:B------:R-:W-:-:S04]  /*5990*/  SHF.R.U32.HI R3, RZ, 0x18, R2 ;  /* 0x00000018ff037819 */ /* 0x000fc80000011602 */
[----:B------:R-:W-:-:S05]  /*59a0*/  LOP3.LUT R3, R0, R3, RZ, 0xfc, !PT ;  /* 0x0000000300037212 */ /* 0x000fca00078efcff */
[----:B------:R0:W-:Y:S01]  /*59b0*/  STG.E.U8 desc[UR36][R16.64], R3 ;  /* 0x0000000310007986 */ /* 0x0001e2000c101124 */
[----:B------:R-:W-:Y:S05]  /*59c0*/  BRA `(.L_x_5052) ;  /* 0x0000000400a47947 */ /* 0x000fea0003800000 */
.L_x_5062:
[----:B------:R-:W-:-:S04]  /*59d0*/  I2FP.F32.S32 R0, R2 ;  /* 0x0000000200007245 */ /* 0x000fc80000201400 */
[----:B------:R-:W-:-:S05]  /*59e0*/  F2FP.BF16.F32.PACK_AB R0, RZ, R0 ;  /* 0x00000000ff00723e */ /* 0x000fca00000010ff */
[----:B------:R0:W-:Y:S01]  /*59f0*/  STG.E.U16 desc[UR36][R16.64], R0 ;  /* 0x0000000010007986 */ /* 0x0001e2000c101524 */
[----:B------:R-:W-:Y:S05]  /*5a00*/  BRA `(.L_x_5052) ;  /* 0x0000000400947947 */ /* 0x000fea0003800000 */
.L_x_5059:
        /* <DEDUP_REMOVED lines=10> */
.L_x_5071:
        /* <DEDUP_REMOVED lines=17> */
.L_x_5074:
[----:B------:R-:W-:-:S04]  /*5bc0*/  LOP3.LUT R2, R3, 0x80000000, RZ, 0xc0, !PT ;  /* 0x8000000003027812 */ /* 0x000fc800078ec0ff */
[----:B------:R-:W-:-:S04]  /*5bd0*/  SHF.R.U32.HI R3, RZ, 0x18, R2 ;  /* 0x00000018ff037819 */ /* 0x000fc80000011602 */
[----:B------:R-:W-:-:S04]  /*5be0*/  LOP3.LUT R0, R0, R3, RZ, 0xfc, !PT ;  /* 0x0000000300007212 */ /* 0x000fc800078efcff */
[----:B------:R-:W-:-:S07]  /*5bf0*/  PRMT R8, R0, 0x7610, R8 ;  /* 0x0000761000087816 */ /* 0x000fce0000000008 */
.L_x_5073:
[----:B------:R-:W-:Y:S05]  /*5c00*/  BSYNC B0 ;  /* 0x0000000000007941 */ /* 0x000fea0003800000 */
.L_x_5072:
[----:B------:R3:W-:Y:S01]  /*5c10*/  STG.E.U8 desc[UR36][R16.64], R8 ;  /* 0x0000000810007986 */ /* 0x0007e2000c101124 */
[----:B------:R-:W-:Y:S05]  /*5c20*/  BRA `(.L_x_5052) ;  /* 0x00000004000c7947 */ /* 0x000fea0003800000 */
.L_x_5070:
        /* <DEDUP_REMOVED lines=17> */
.L_x_5077:
[----:B------:R-:W-:-:S04]  /*5d40*/  LOP3.LUT R2, R3, 0x80000000, RZ, 0xc0, !PT ;  /* 0x8000000003027812 */ /* 0x000fc800078ec0ff */
[----:B------:R-:W-:-:S04]  /*5d50*/  SHF.R.U32.HI R3, RZ, 0x18, R2 ;  /* 0x00000018ff037819 */ /* 0x000fc80000011602 */
[----:B------:R-:W-:-:S04]  /*5d60*/  LOP3.LUT R0, R0, R3, RZ, 0xfc, !PT ;  /* 0x0000000300007212 */ /* 0x000fc800078efcff */
[----:B------:R-:W-:-:S07]  /*5d70*/  PRMT R8, R0, 0x7610, R8 ;  /* 0x0000761000087816 */ /* 0x000fce0000000008 */
.L_x_5076:
[----:B------:R-:W-:Y:S05]  /*5d80*/  BSYNC B0 ;  /* 0x0000000000007941 */ /* 0x000fea0003800000 */
.L_x_5075:
[----:B------:R0:W-:Y:S01]  /*5d90*/  STG.E.U8 desc[UR36][R16.64], R8 ;  /* 0x0000000810007986 */ /* 0x0001e2000c101124 */
[----:B------:R-:W-:Y:S05]  /*5da0*/  BRA `(.L_x_5052) ;  /* 0x0000000000ac7947 */ /* 0x000fea0003800000 */
.L_x_5069:
        /* <DEDUP_REMOVED lines=22> */
.L_x_5051:
        /* <DEDUP_REMOVED lines=16> */
.L_x_5080:
[----:B------:R-:W-:Y:S05]  /*6010*/  BRA `(.L_x_5052) ;  /* 0x0000000000107947 */ /* 0x000fea0003800000 */
.L_x_5079:
[----:B------:R-:W-:-:S05]  /*6020*/  SHF.R.S32.HI R3, RZ, 0x1f, R2 ;  /* 0x0000001fff037819 */ /* 0x000fca0000011402 */
[----:B------:R2:W-:Y:S01]  /*6030*/  STG.E.64 desc[UR36][R16.64], R2 ;  /* 0x0000000210007986 */ /* 0x0005e2000c101b24 */
[----:B------:R-:W-:Y:S05]  /*6040*/  BRA `(.L_x_5052) ;  /* 0x0000000000047947 */ /* 0x000fea0003800000 */
.L_x_5078:
[----:B------:R0:W-:Y:S02]  /*6050*/  STG.E desc[UR36][R16.64], R2 ;  /* 0x0000000210007986 */ /* 0x0001e4000c101924 */
.L_x_5052:
[----:B------:R-:W-:-:S07]  /*6060*/  VIADD R19, R19, 0x80 ;  /* 0x0000008013137836 */ /* 0x000fce0000000000 */
.L_x_5012:
[----:B------:R-:W-:Y:S05]  /*6070*/  BSYNC B6 ;  /* 0x0000000000067941 */ /* 0x000fea0003800000 */
.L_x_5011:
        /* <DEDUP_REMOVED lines=307> */
.L_x_5083:
        /* <DEDUP_REMOVED lines=20> */
.L_x_5087:
[----:B------:R0:W5:Y:S01]  /*74f0*/  LDG.E.U8 R18, desc[UR36][R2.64] ;  /* 0x0000002402127981 */ /* 0x000162000c1e1100 */
[----:B------:R-:W-:Y:S05]  /*7500*/  BRA `(.L_x_5089) ;  /* 0x0000000c00347947 */ /* 0x000fea0003800000 */
.L_x_5086:
        /* <DEDUP_REMOVED lines=8> */
.L_x_5091:
[----:B------:R0:W5:Y:S01]  /*7590*/  LDG.E R18, desc[UR36][R2.64] ;  /* 0x0000002402127981 */ /* 0x000162000c1e1900 */
[----:B------:R-:W-:Y:S05]  /*75a0*/  BRA `(.L_x_5089) ;  /* 0x0000000c000c7947 */ /* 0x000fea0003800000 */
.L_x_5090:
[----:B------:R0:W5:Y:S01]  /*75b0*/  LDG.E.S16 R18, desc[UR36][R2.64] ;  /* 0x0000002402127981 */ /* 0x000162000c1e1700 */
[----:B------:R-:W-:Y:S05]  /*75c0*/  BRA `(.L_x_5089) ;  /* 0x0000000c00047947 */ /* 0x000fea0003800000 */
.L_x_5085:
        /* <DEDUP_REMOVED lines=9> */
.L_x_5093:
[----:B------:R-:W2:Y:S02]  /*7660*/  LDG.E.U16 R2, desc[UR36][R2.64] ;  /* 0x0000002402027981 */ /* 0x000ea4000c1e1500 */
[----:B--2---:R-:W-:-:S06]  /*7670*/  HADD2.F32 R18, -RZ, R2.H0_H0 ;  /* 0x20000002ff127230 */ /* 0x004fcc0000004100 */
[----:B------:R-:W0:Y:S01]  /*7680*/  F2I.FTZ.TRUNC.NTZ R18, R18 ;  /* 0x0000001200127305 */ /* 0x000e22000021f100 */
[----:B------:R-:W-:Y:S05]  /*7690*/  BRA `(.L_x_5089) ;  /* 0x0000000800d07947 */ /* 0x000fea0003800000 */
.L_x_5092:
        /* <DEDUP_REMOVED lines=9> */
.L_x_5095:
[----:B------:R-:W2:Y:S02]  /*7730*/  LDG.E.U16 R2, desc[UR36][R2.64] ;  /* 0x0000002402027981 */ /* 0x000ea4000c1e1500 */
[----:B--2---:R-:W-:-:S06]  /*7740*/  HADD2.F32 R18, -RZ, R2.H0_H0 ;  /* 0x20000002ff127230 */ /* 0x004fcc0000004100 */
[----:B------:R-:W0:Y:S01]  /*7750*/  F2I.FTZ.TRUNC.NTZ R18, R18 ;  /* 0x0000001200127305 */ /* 0x000e22000021f100 */
[----:B------:R-:W-:Y:S05]  /*7760*/  BRA `(.L_x_5089) ;  /* 0x00000008009c7947 */ /* 0x000fea0003800000 */
.L_x_5094:
[----:B------:R-:W2:Y:S02]  /*7770*/  LDG.E.64 R2, desc[UR36][R2.64] ;  /* 0x0000002402027981 */ /* 0x000ea4000c1e1b00 */
[----:B--2---:R0:W1:Y:S01]  /*7780*/  F2I.F64.TRUNC R18, R2 ;  /* 0x0000000200127311 */ /* 0x004062000030d100 */
[----:B------:R-:W-:Y:S05]  /*7790*/  BRA `(.L_x_5089) ;  /* 0x0000000800907947 */ /* 0x000fea0003800000 */
.L_x_5084:
        /* <DEDUP_REMOVED lines=12> */
.L_x_5098:
[----:B------:R-:W2:Y:S02]  /*7860*/  LDG.E.64 R2, desc[UR36][R2.64] ;  /* 0x0000002402027981 */ /* 0x000ea4000c1e1b00 */
[----:B--2---:R0:W1:Y:S01]  /*7870*/  F2I.F64.TRUNC R18, R2 ;  /* 0x0000000200127311 */ /* 0x004062000030d100 */
[----:B------:R-:W-:Y:S05]  /*7880*/  BRA `(.L_x_5089) ;  /* 0x0000000800547947 */ /* 0x000fea0003800000 */
.L_x_5097:
        /* <DEDUP_REMOVED lines=27> */
.L_x_5100:
        /* <DEDUP_REMOVED lines=14> */
.L_x_5099:
[----:B------:R-:W2:Y:S02]  /*7b20*/  LDG.E.U16 R18, desc[UR36][R2.64] ;  /* 0x0000002402127981 */ /* 0x000ea4000c1e1500 */
[----:B--2---:R-:W-:-:S06]  /*7b30*/  IMAD.U32 R18, R18, 0x10000, RZ ;  /* 0x0001000012127824 */ /* 0x004fcc00078e00ff */
[----:B------:R-:W0:Y:S01]  /*7b40*/  F2I.FTZ.TRUNC.NTZ R18, R18 ;  /* 0x0000001200127305 */ /* 0x000e22000021f100 */
[----:B------:R-:W-:Y:S05]  /*7b50*/  BRA `(.L_x_5089) ;  /* 0x0000000400a07947 */ /* 0x000fea0003800000 */
.L_x_5096:
        /* <DEDUP_REMOVED lines=10> */
.L_x_5103:
        /* <DEDUP_REMOVED lines=21> */
.L_x_5107:
[----:B------:R-:W-:Y:S05]  /*7d50*/  BSYNC B1 ;  /* 0x0000000000017941 */ /* 0x000fea0003800000 */
.L_x_5106:
[----:B------:R-:W-:Y:S01]  /*7d60*/  IMAD.SHL.U32 R2, R2, 0x100000, RZ ;  /* 0x0010000002027824 */ /* 0x000fe200078e00ff */
[----:B------:R-:W-:-:S04]  /*7d70*/  LEA R3, R0, 0x3b800000, 0x17 ;  /* 0x3b80000000037811 */ /* 0x000fc800078eb8ff */
[----:B------:R-:W-:-:S07]  /*7d80*/  LOP3.LUT R18, R3, R2, R18, 0xfe, !PT ;  /* 0x0000000203127212 */ /* 0x000fce00078efe12 */
.L_x_5105:
[----:B------:R-:W-:Y:S05]  /*7d90*/  BSYNC B0 ;  /* 0x0000000000007941 */ /* 0x000fea0003800000 */
.L_x_5104:
[----:B------:R-:W1:Y:S01]  /*7da0*/  F2I.FTZ.TRUNC.NTZ R18, R18 ;  /* 0x0000001200127305 */ /* 0x000e62000021f100 */
[----:B------:R-:W-:Y:S05]  /*7db0*/  BRA `(.L_x_5089) ;  /* 0x0000000400087947 */ /* 0x000fea0003800000 */
.L_x_5102:
        /* <DEDUP_REMOVED lines=21> */
.L_x_5111:
[----:B------:R-:W-:Y:S05]  /*7f10*/  BSYNC B1 ;  /* 0x0000000000017941 */ /* 0x000fea0003800000 */
.L_x_5110:
[----:B------:R-:W-:Y:S01]  /*7f20*/  IMAD.SHL.U32 R2, R2, 0x200000, RZ ;  /* 0x0020000002027824 */ /* 0x000fe200078e00ff */
[----:B------:R-:W-:-:S04]  /*7f30*/  LEA R3, R0, 0x37800000, 0x17 ;  /* 0x3780000000037811 */ /* 0x000fc800078eb8ff */
[----:B------:R-:W-:-:S07]  /*7f40*/  LOP3.LUT R18, R3, R2, R18, 0xfe, !PT ;  /* 0x0000000203127212 */ /* 0x000fce00078efe12 */
.L_x_5109:
[----:B------:R-:W-:Y:S05]  /*7f50*/  BSYNC B0 ;  /* 0x0000000000007941 */ /* 0x000fea0003800000 */
.L_x_5108:
[----:B------:R-:W2:Y:S01]  /*7f60*/  F2I.FTZ.TRUNC.NTZ R18, R18 ;  /* 0x0000001200127305 */ /* 0x000ea2000021f100 */
[----:B------:R-:W-:Y:S05]  /*7f70*/  BRA `(.L_x_5089) ;  /* 0x0000000000987947 */ /* 0x000fea0003800000 */
.L_x_5101:
        /* <DEDUP_REMOVED lines=14> */
.L_x_5115:
[----:B------:R-:W-:Y:S05]  /*8060*/  BSYNC B0 ;  /* 0x0000000000007941 */ /* 0x000fea0003800000 */
.L_x_5114:
[----:B------:R-:W4:Y:S01]  /*8070*/  F2I.FTZ.TRUNC.NTZ R18, R18 ;  /* 0x0000001200127305 */ /* 0x000f22000021f100 */
[----:B------:R-:W-:Y:S05]  /*8080*/  BRA `(.L_x_5089) ;  /* 0x0000000000547947 */ /* 0x000fea0003800000 */
.L_x_5088:
        /* <DEDUP_REMOVED lines=17> */
.L_x_5116:
[----:B------:R-:W-:Y:S05]  /*81a0*/  BRA `(.L_x_5089) ;  /* 0x00000000000c7947 */ /* 0x000fea0003800000 */
.L_x_5113:
[----:B------:R3:W5:Y:S01]  /*81b0*/  LDG.E R18, desc[UR36][R2.64] ;  /* 0x0000002402127981 */ /* 0x000762000c1e1900 */
[----:B------:R-:W-:Y:S05]  /*81c0*/  BRA `(.L_x_5089) ;  /* 0x0000000000047947 */ /* 0x000fea0003800000 */
.L_x_5112:
[----:B------:R0:W5:Y:S02]  /*81d0*/  LDG.E R18, desc[UR36][R2.64] ;  /* 0x0000002402127981 */ /* 0x000164000c1e1900 */
.L_x_5089:
        /* <DEDUP_REMOVED lines=18> */
.L_x_5120:
[----:B------:R3:W-:Y:S01]  /*8300*/  STG.E.U8 desc[UR36][R16.64], R2 ;  /* 0x0000000210007986 */ /* 0x0007e2000c101124 */
[----:B------:R-:W-:Y:S05]  /*8310*/  BRA `(.L_x_5122) ;  /* 0x0000000c00507947 */ /* 0x000fea0003800000 */
.L_x_5119:
        /* <DEDUP_REMOVED lines=9> */
.L_x_5124:
[----:B------:R2:W-:Y:S01]  /*83b0*/  STG.E desc[UR36][R16.64], R2 ;  /* 0x0000000210007986 */ /* 0x0005e2000c101924 */
[----:B------:R-:W-:Y:S05]  /*83c0*/  BRA `(.L_x_5122) ;  /* 0x0000000c00247947 */ /* 0x000fea0003800000 */
.L_x_5123:
[----:B------:R0:W-:Y:S01]  /*83d0*/  STG.E.U16 desc[UR36][R16.64], R2 ;  /* 0x0000000210007986 */ /* 0x0001e2000c101524 */
[----:B------:R-:W-:Y:S05]  /*83e0*/  BRA `(.L_x_5122) ;  /* 0x0000000c001c7947 */ /* 0x000fea0003800000 */
.L_x_5118:
        /* <DEDUP_REMOVED lines=9> */
.L_x_5126:
[----:B------:R-:W-:-:S04]  /*8480*/  I2FP.F32.S32 R0, R2 ;  /* 0x0000000200007245 */ /* 0x000fc80000201400 */
[----:B------:R-:W-:-:S05]  /*8490*/  F2FP.F16.F32.PACK_AB R0, RZ, R0 ;  /* 0x00000000ff00723e */ /* 0x000fca00000000ff */
[----:B------:R0:W-:Y:S01]  /*84a0*/  STG.E.U16 desc[UR36][R16.64], R0 ;  /* 0x0000000010007986 */ /* 0x0001e2000c101524 */
[----:B------:R-:W-:Y:S05]  /*84b0*/  BRA `(.L_x_5122) ;  /* 0x0000000800e87947 */ /* 0x000fea0003800000 */
.L_x_5125:
        /* <DEDUP_REMOVED lines=10> */
.L_x_5128:
[----:B------:R-:W-:-:S04]  /*8560*/  I2FP.F32.S32 R2, R2 ;  /* 0x0000000200027245 */ /* 0x000fc80000201400 */
[----:B------:R-:W-:-:S04]  /*8570*/  F2FP.F16.F32.PACK_AB R3, RZ, R2 ;  /* 0x00000002ff03723e */ /* 0x000fc800000000ff */
[----:B------:R-:W-:-:S05]  /*8580*/  PRMT R3, R3, 0x5410, RZ ;  /* 0x0000541003037816 */ /* 0x000fca00000000ff */
[----:B------:R0:W-:Y:S01]  /*8590*/  STG.E desc[UR36][R16.64], R3 ;  /* 0x0000000310007986 */ /* 0x0001e2000c101924 */
[----:B------:R-:W-:Y:S05]  /*85a0*/  BRA `(.L_x_5122) ;  /* 0x0000000800ac7947 */ /* 0x000fea0003800000 */
.L_x_5127:
[----:B------:R-:W0:Y:S02]  /*85b0*/  I2F.F64 R2, R2 ;  /* 0x0000000200027312 */ /* 0x000e240000201c00 */
[----:B0-----:R0:W-:Y:S01]  /*85c0*/  STG.E.64 desc[UR36][R16.64], R2 ;  /* 0x0000000210007986 */ /* 0x0011e2000c101b24 */
[----:B------:R-:W-:Y:S05]  /*85d0*/  BRA `(.L_x_5122) ;  /* 0x0000000800a07947 */ /* 0x000fea0003800000 */
.L_x_5117:
        /* <DEDUP_REMOVED lines=12> */
.L_x_5131:
[----:B------:R-:W0:Y:S01]  /*86a0*/  I2F.F64 R4, R2 ;  /* 0x0000000200047312 */ /* 0x000e220000201c00 */
[----:B------:R-:W-:-:S05]  /*86b0*/  CS2R R6, SRZ ;  /* 0x0000000000067805 */ /* 0x000fca000001ff00 */
[----:B0-----:R0:W-:Y:S01]  /*86c0*/  STG.E.128 desc[UR36][R16.64], R4 ;  /* 0x0000000410007986 */ /* 0x0011e2000c101d24 */
[----:B------:R-:W-:Y:S05]  /*86d0*/  BRA `(.L_x_5122) ;  /* 0x0000000800607947 */ /* 0x000fea0003800000 */
.L_x_5130:
        /* <DEDUP_REMOVED lines=21> */
.L_x_5135:
[----:B------:R-:W-:Y:S05]  /*8830*/  BSYNC B0 ;  /* 0x0000000000007941 */ /* 0x000fea0003800000 */
.L_x_5134:
[----:B------:R-:W-:-:S05]  /*8840*/  LOP3.LUT R3, R0, R3, RZ, 0xfc, !PT ;  /* 0x0000000300037212 */ /* 0x000fca00078efcff */
[----:B------:R0:W-:Y:S01]  /*8850*/  STG.E.U8 desc[UR36][R16.64], R3 ;  /* 0x0000000310007986 */ /* 0x0001e2000c101124 */
[----:B------:R-:W-:Y:S05]  /*8860*/  BRA `(.L_x_5122) ;  /* 0x0000000400fc7947 */ /* 0x000fea0003800000 */
.L_x_5133:
        /* <DEDUP_REMOVED lines=13> */
.L_x_5137:
[----:B------:R-:W-:Y:S01]  /*8940*/  IMAD.MOV.U32 R0, RZ, RZ, 0x7f ;  /* 0x0000007fff007424 */ /* 0x000fe200078e00ff */
[----:B------:R-:W-:-:S04]  /*8950*/  ISETP.GT.U32.AND P0, PT, R2, 0x7f800000, PT ;  /* 0x7f8000000200780c */ /* 0x000fc80003f04070 */
[----:B------:R-:W-:-:S09]  /*8960*/  SEL R0, R0, 0x7c, P0 ;  /* 0x0000007c00007807 */ /* 0x000fd20000000000 */
.L_x_5138:
[----:B------:R-:W-:Y:S05]  /*8970*/  BSYNC B0 ;  /* 0x0000000000007941 */ /* 0x000fea0003800000 */
.L_x_5136:
[----:B------:R-:W-:-:S04]  /*8980*/  LOP3.LUT R2, R3, 0x80000000, RZ, 0xc0, !PT ;  /* 0x8000000003027812 */ /* 0x000fc800078ec0ff */
[----:B------:R-:W-:-:S04]  /*8990*/  SHF.R.U32.HI R3, RZ, 0x18, R2 ;  /* 0x00000018ff037819 */ /* 0x000fc80000011602 */
[----:B------:R-:W-:-:S05]  /*89a0*/  LOP3.LUT R3, R0, R3, RZ, 0xfc, !PT ;  /* 0x0000000300037212 */ /* 0x000fca00078efcff */
[----:B------:R0:W-:Y:S01]  /*89b0*/  STG.E.U8 desc[UR36][R16.64], R3 ;  /* 0x0000000310007986 */ /* 0x0001e2000c101124 */
[----:B------:R-:W-:Y:S05]  /*89c0*/  BRA `(.L_x_5122) ;  /* 0x0000000400a47947 */ /* 0x000fea0003800000 */
.L_x_5132:
[----:B------:R-:W-:-:S04]  /*89d0*/  I2FP.F32.S32 R0, R2 ;  /* 0x0000000200007245 */ /* 0x000fc80000201400 */
[----:B------:R-:W-:-:S05]  /*89e0*/  F2FP.BF16.F32.PACK_AB R0, RZ, R0 ;  /* 0x00000000ff00723e */ /* 0x000fca00000010ff */
[----:B------:R0:W-:Y:S01]  /*89f0*/  STG.E.U16 desc[UR36][R16.64], R0 ;  /* 0x0000000010007986 */ /* 0x0001e2000c101524 */
[----:B------:R-:W-:Y:S05]  /*8a00*/  BRA `(.L_x_5122) ;  /* 0x0000000400947947 */ /* 0x000fea0003800000 */
.L_x_5129:
        /* <DEDUP_REMOVED lines=10> */
.L_x_5141:
        /* <DEDUP_REMOVED lines=17> */
.L_x_5144:
[----:B------:R-:W-:-:S04]  /*8bc0*/  LOP3.LUT R2, R3, 0x80000000, RZ, 0xc0, !PT ;  /* 0x8000000003027812 */ /* 0x000fc800078ec0ff */
[----:B------:R-:W-:-:S04]  /*8bd0*/  SHF.R.U32.HI R3, RZ, 0x18, R2 ;  /* 0x00000018ff037819 */ /* 0x000fc80000011602 */
[----:B------:R-:W-:-:S04]  /*8be0*/  LOP3.LUT R0, R0, R3, RZ, 0xfc, !PT ;  /* 0x0000000300007212 */ /* 0x000fc800078efcff */
[----:B------:R-:W-:-:S07]  /*8bf0*/  PRMT R8, R0, 0x7610, R8 ;  /* 0x0000761000087816 */ /* 0x000fce0000000008 */
.L_x_5143:
[----:B------:R-:W-:Y:S05]  /*8c00*/  BSYNC B0 ;  /* 0x0000000000007941 */ /* 0x000fea0003800000 */
.L_x_5142:
[----:B------:R0:W-:Y:S01]  /*8c10*/  STG.E.U8 desc[UR36][R16.64], R8 ;  /* 0x0000000810007986 */ /* 0x0001e2000c101124 */
[----:B------:R-:W-:Y:S05]  /*8c20*/  BRA `(.L_x_5122) ;  /* 0x00000004000c7947 */ /* 0x000fea0003800000 */
.L_x_5140:
        /* <DEDUP_REMOVED lines=17> */
.L_x_5147:
[----:B------:R-:W-:-:S04]  /*8d40*/  LOP3.LUT R2, R3, 0x80000000, RZ, 0xc0, !PT ;  /* 0x8000000003027812 */ /* 0x000fc800078ec0ff */
[----:B------:R-:W-:-:S04]  /*8d50*/  SHF.R.U32.HI R3, RZ, 0x18, R2 ;  /* 0x00000018ff037819 */ /* 0x000fc80000011602 */
[----:B------:R-:W-:-:S04]  /*8d60*/  LOP3.LUT R0, R0, R3, RZ, 0xfc, !PT ;  /* 0x0000000300007212 */ /* 0x000fc800078efcff */
[----:B------:R-:W-:-:S07]  /*8d70*/  PRMT R8, R0, 0x7610, R8 ;  /* 0x0000761000087816 */ /* 0x000fce0000000008 */
.L_x_5146:
[----:B------:R-:W-:Y:S05]  /*8d80*/  BSYNC B0 ;  /* 0x0000000000007941 */ /* 0x000fea0003800000 */
.L_x_5145:
[----:B------:R0:W-:Y:S01]  /*8d90*/  STG.E.U8 desc[UR36][R16.64], R8 ;  /* 0x0000000810007986 */ /* 0x0001e2000c101124 */
[----:B------:R-:W-:Y:S05]  /*8da0*/  BRA `(.L_x_5122) ;  /* 0x0000000000ac7947 */ /* 0x000fea0003800000 */
.L_x_5139:
        /* <DEDUP_REMOVED lines=22> */
.L_x_5121:
        /* <DEDUP_REMOVED lines=16> */
.L_x_5150:
[----:B------:R-:W-:Y:S05]  /*9010*/  BRA `(.L_x_5122) ;  /* 0x0000000000107947 */ /* 0x000fea0003800000 */
.L_x_5149:
[----:B------:R-:W-:-:S05]  /*9020*/  SHF.R.S32.HI R3, RZ, 0x1f, R2 ;  /* 0x0000001fff037819 */ /* 0x000fca0000011402 */
[----:B------:R0:W-:Y:S01]  /*9030*/  STG.E.64 desc[UR36][R16.64], R2 ;  /* 0x0000000210007986 */ /* 0x0001e2000c101b24 */
[----:B------:R-:W-:Y:S05]  /*9040*/  BRA `(.L_x_5122) ;  /* 0x0000000000047947 */ /* 0x000fea0003800000 */
.L_x_5148:
[----:B------:R0:W-:Y:S02]  /*9050*/  STG.E desc[UR36][R16.64], R2 ;  /* 0x0000000210007986 */ /* 0x0001e4000c101924 */
.L_x_5122:
[----:B------:R-:W-:-:S07]  /*9060*/  VIADD R19, R19, 0x80 ;  /* 0x0000008013137836 */ /* 0x000fce0000000000 */
.L_x_5082:
[----:B------:R-:W-:Y:S05]  /*9070*/  BSYNC B6 ;  /* 0x0000000000067941 */ /* 0x000fea0003800000 */
.L_x_5081:
        /* <DEDUP_REMOVED lines=306> */
.L_x_5151:
        /* <DEDUP_REMOVED lines=20> */
.L_x_5155:
[----:B------:R4:W5:Y:S01]  /*a4e0*/  LDG.E.U8 R18, desc[UR36][R2.64] ;  /* 0x0000002402127981 */ /* 0x000962000c1e1100 */
[----:B------:R-:W-:Y:S05]  /*a4f0*/  BRA `(.L_x_5157) ;  /* 0x0000000c00347947 */ /* 0x000fea0003800000 */
.L_x_5154:
        /* <DEDUP_REMOVED lines=8> */
.L_x_5159:
[----:B------:R2:W5:Y:S01]  /*a580*/  LDG.E R18, desc[UR36][R2.64] ;  /* 0x0000002402127981 */ /* 0x000562000c1e1900 */
[----:B------:R-:W-:Y:S05]  /*a590*/  BRA `(.L_x_5157) ;  /* 0x0000000c000c7947 */ /* 0x000fea0003800000 */
.L_x_5158:
[----:B------:R0:W5:Y:S01]  /*a5a0*/  LDG.E.S16 R18, desc[UR36][R2.64] ;  /* 0x0000002402127981 */ /* 0x000162000c1e1700 */
[----:B------:R-:W-:Y:S05]  /*a5b0*/  BRA `(.L_x_5157) ;  /* 0x0000000c00047947 */ /* 0x000fea0003800000 */
.L_x_5153:
        /* <DEDUP_REMOVED lines=9> */
.L_x_5161:
[----:B------:R-:W2:Y:S02]  /*a650*/  LDG.E.U16 R2, desc[UR36][R2.64] ;  /* 0x0000002402027981 */ /* 0x000ea4000c1e1500 */
[----:B--2---:R-:W-:-:S06]  /*a660*/  HADD2.F32 R18, -RZ, R2.H0_H0 ;  /* 0x20000002ff127230 */ /* 0x004fcc0000004100 */
[----:B------:R-:W0:Y:S01]  /*a670*/  F2I.FTZ.TRUNC.NTZ R18, R18 ;  /* 0x0000001200127305 */ /* 0x000e22000021f100 */
[----:B------:R-:W-:Y:S05]  /*a680*/  BRA `(.L_x_5157) ;  /* 0x0000000800d07947 */ /* 0x000fea0003800000 */
.L_x_5160:
        /* <DEDUP_REMOVED lines=9> */
.L_x_5163:
[----:B------:R-:W2:Y:S02]  /*a720*/  LDG.E.U16 R2, desc[UR36][R2.64] ;  /* 0x0000002402027981 */ /* 0x000ea4000c1e1500 */
[----:B--2---:R-:W-:-:S06]  /*a730*/  HADD2.F32 R18, -RZ, R2.H0_H0 ;  /* 0x20000002ff127230 */ /* 0x004fcc0000004100 */
[----:B------:R-:W0:Y:S01]  /*a740*/  F2I.FTZ.TRUNC.NTZ R18, R18 ;  /* 0x0000001200127305 */ /* 0x000e22000021f100 */
[----:B------:R-:W-:Y:S05]  /*a750*/  BRA `(.L_x_5157) ;  /* 0x00000008009c7947 */ /* 0x000fea0003800000 */
.L_x_5162:
[----:B------:R-:W2:Y:S02]  /*a760*/  LDG.E.64 R2, desc[UR36][R2.64] ;  /* 0x0000002402027981 */ /* 0x000ea4000c1e1b00 */
[----:B--2---:R0:W1:Y:S01]  /*a770*/  F2I.F64.TRUNC R18, R2 ;  /* 0x0000000200127311 */ /* 0x004062000030d100 */
[----:B------:R-:W-:Y:S05]  /*a780*/  BRA `(.L_x_5157) ;  /* 0x0000000800907947 */ /* 0x000fea0003800000 */
.L_x_5152:
        /* <DEDUP_REMOVED lines=12> */
.L_x_5166:
[----:B------:R-:W2:Y:S02]  /*a850*/  LDG.E.64 R2, desc[UR36][R2.64] ;  /* 0x0000002402027981 */ /* 0x000ea4000c1e1b00 */
[----:B--2---:R0:W1:Y:S01]  /*a860*/  F2I.F64.TRUNC R18, R2 ;  /* 0x0000000200127311 */ /* 0x004062000030d100 */
[----:B------:R-:W-:Y:S05]  /*a870*/  BRA `(.L_x_5157) ;  /* 0x0000000800547947 */ /* 0x000fea0003800000 */
.L_x_5165:
        /* <DEDUP_REMOVED lines=27> */
.L_x_5168:
        /* <DEDUP_REMOVED lines=14> */
.L_x_5167:
[----:B------:R-:W2:Y:S02]  /*ab10*/  LDG.E.U16 R18, desc[UR36][R2.64] ;  /* 0x0000002402127981 */ /* 0x000ea4000c1e1500 */
[----:B--2---:R-:W-:-:S06]  /*ab20*/  IMAD.U32 R18, R18, 0x10000, RZ ;  /* 0x0001000012127824 */ /* 0x004fcc00078e00ff */
[----:B------:R-:W0:Y:S01]  /*ab30*/  F2I.FTZ.TRUNC.NTZ R18, R18 ;  /* 0x0000001200127305 */ /* 0x000e22000021f100 */
[----:B------:R-:W-:Y:S05]  /*ab40*/  BRA `(.L_x_5157) ;  /* 0x0000000400a07947 */ /* 0x000fea0003800000 */
.L_x_5164:
        /* <DEDUP_REMOVED lines=10> */
.L_x_5171:
        /* <DEDUP_REMOVED lines=21> */
.L_x_5175:
[----:B------:R-:W-:Y:S05]  /*ad40*/  BSYNC B1 ;  /* 0x0000000000017941 */ /* 0x000fea0003800000 */
.L_x_5174:
[----:B------:R-:W-:Y:S01]  /*ad50*/  IMAD.SHL.U32 R2, R2, 0x100000, RZ ;  /* 0x0010000002027824 */ /* 0x000fe200078e00ff */
[----:B------:R-:W-:-:S04]  /*ad60*/  LEA R3, R0, 0x3b800000, 0x17 ;  /* 0x3b80000000037811 */ /* 0x000fc800078eb8ff */
[----:B------:R-:W-:-:S07]  /*ad70*/  LOP3.LUT R18, R3, R2, R18, 0xfe, !PT ;  /* 0x0000000203127212 */ /* 0x000fce00078efe12 */
.L_x_5173:
[----:B------:R-:W-:Y:S05]  /*ad80*/  BSYNC B0 ;  /* 0x0000000000007941 */ /* 0x000fea0003800000 */
.L_x_5172:
[----:B------:R-:W0:Y:S01]  /*ad90*/  F2I.FTZ.TRUNC.NTZ R18, R18 ;  /* 0x0000001200127305 */ /* 0x000e22000021f100 */
[----:B------:R-:W-:Y:S05]  /*ada0*/  BRA `(.L_x_5157) ;  /* 0x0000000400087947 */ /* 0x000fea0003800000 */
.L_x_5170:
        /* <DEDUP_REMOVED lines=21> */
.L_x_5179:
[----:B------:R-:W-:Y:S05]  /*af00*/  BSYNC B1 ;  /* 0x0000000000017941 */ /* 0x000fea0003800000 */
.L_x_5178:
[----:B------:R-:W-:Y:S01]  /*af10*/  IMAD.SHL.U32 R2, R2, 0x200000, RZ ;  /* 0x0020000002027824 */ /* 0x000fe200078e00ff */
[----:B------:R-:W-:-:S04]  /*af20*/  LEA R3, R0, 0x37800000, 0x17 ;  /* 0x3780000000037811 */ /* 0x000fc800078eb8ff */
[----:B------:R-:W-:-:S07]  /*af30*/  LOP3.LUT R18, R3, R2, R18, 0xfe, !PT ;  /* 0x0000000203127212 */ /* 0x000fce00078efe12 */
.L_x_5177:
[----:B------:R-:W-:Y:S05]  /*af40*/  BSYNC B0 ;  /* 0x0000000000007941 */ /* 0x000fea0003800000 */
.L_x_5176:
[----:B------:R-:W0:Y:S01]  /*af50*/  F2I.FTZ.TRUNC.NTZ R18, R18 ;  /* 0x0000001200127305 */ /* 0x000e22000021f100 */
[----:B------:R-:W-:Y:S05]  /*af60*/  BRA `(.L_x_5157) ;  /* 0x0000000000987947 */ /* 0x000fea0003800000 */
.L_x_5169:
        /* <DEDUP_REMOVED lines=14> */
.L_x_5183:
[----:B------:R-:W-:Y:S05]  /*b050*/  BSYNC B0 ;  /* 0x0000000000007941 */ /* 0x000fea0003800000 */
.L_x_5182:
[----:B------:R-:W0:Y:S01]  /*b060*/  F2I.FTZ.TRUNC.NTZ R18, R18 ;  /* 0x0000001200127305 */ /* 0x000e22000021f100 */
[----:B------:R-:W-:Y:S05]  /*b070*/  BRA `(.L_x_5157) ;  /* 0x0000000000547947 */ /* 0x000fea0003800000 */
.L_x_5156:
        /* <DEDUP_REMOVED lines=17> */
.L_x_5184:
[----:B------:R-:W-:Y:S05]  /*b190*/  BRA `(.L_x_5157) ;  /* 0x00000000000c7947 */ /* 0x000fea0003800000 */
.L_x_5181:
[----:B------:R0:W5:Y:S01]  /*b1a0*/  LDG.E R18, desc[UR36][R2.64] ;  /* 0x0000002402127981 */ /* 0x000162000c1e1900 */
[----:B------:R-:W-:Y:S05]  /*b1b0*/  BRA `(.L_x_5157) ;  /* 0x0000000000047947 */ /* 0x000fea0003800000 */
.L_x_5180:
[----:B------:R0:W5:Y:S02]  /*b1c0*/  LDG.E R18, desc[UR36][R2.64] ;  /* 0x0000002402127981 */ /* 0x000164000c1e1900 */
.L_x_5157:
[----:B01234-:R-:W0:Y:S01]  /*b1d0*/  LDC.U8 R3, c[0x0][0x428] ;  /* 0x00010a00ff037b82 */ /* 0x01fe220000000000 */
[----:B------:R-:W-:Y:S02]  /*b1e0*/  ULDC UR4, c[0x0][0x424] ;  /* 0x0001090000047ab9 */ /* 0x000fe40000000800 */
[----:B------:R-:W-:-:S04]  /*b1f0*/  UISETP.LT.U32.AND UP0, UPT, UR4, 0x1f, UPT ;  /* 0x0000001f0400788c */ /* 0x000fc8000bf01070 */
[----:B------:R-:W-:-:S06]  /*b200*/  USEL UR4, UR4, 0x1f, UP0 ;  /* 0x0000001f04047887 */ /* 0x000fcc0008000000 */
[----:B-----5:R-:W-:Y:S02]  /*b210*/  SHF.R.S32.HI R2, RZ, UR4, R18 ;  /* 0x00000004ff027c19 */ /* 0x020fe40008011412 */
        /* <DEDUP_REMOVED lines=13> */
.L_x_5188:
[----:B------:R-:W-:Y:S01]  /*b2f0*/  STG.E.U8 desc[UR36][R16.64], R2 ;  /* 0x0000000210007986 */ /* 0x000fe2000c101124 */
[----:B------:R-:W-:Y:S05]  /*b300*/  EXIT ;  /* 0x000000000000794d */ /* 0x000fea0003800000 */
.L_x_5187:
        /* <DEDUP_REMOVED lines=9> */
.L_x_5191:
[----:B------:R-:W-:Y:S01]  /*b3a0*/  STG.E desc[UR36][R16.64], R2 ;  /* 0x0000000210007986 */ /* 0x000fe2000c101924 */
[----:B------:R-:W-:Y:S05]  /*b3b0*/  EXIT ;  /* 0x000000000000794d */ /* 0x000fea0003800000 */
.L_x_5190:
[----:B------:R-:W-:Y:S01]  /*b3c0*/  STG.E.U16 desc[UR36][R16.64], R2 ;  /* 0x0000000210007986 */ /* 0x000fe2000c101524 */
[----:B------:R-:W-:Y:S05]  /*b3d0*/  EXIT ;  /* 0x000000000000794d */ /* 0x000fea0003800000 */
.L_x_5186:
        /* <DEDUP_REMOVED lines=9> */
.L_x_5193:
[----:B------:R-:W-:-:S04]  /*b470*/  I2FP.F32.S32 R0, R2 ;  /* 0x0000000200007245 */ /* 0x000fc80000201400 */
[----:B------:R-:W-:-:S05]  /*b480*/  F2FP.F16.F32.PACK_AB R0, RZ, R0 ;  /* 0x00000000ff00723e */ /* 0x000fca00000000ff */
[----:B------:R-:W-:Y:S01]  /*b490*/  STG.E.U16 desc[UR36][R16.64], R0 ;  /* 0x0000000010007986 */ /* 0x000fe2000c101524 */
[----:B------:R-:W-:Y:S05]  /*b4a0*/  EXIT ;  /* 0x000000000000794d */ /* 0x000fea0003800000 */
.L_x_5192:
        /* <DEDUP_REMOVED lines=10> */
.L_x_5195:
[----:B------:R-:W-:-:S04]  /*b550*/  I2FP.F32.S32 R2, R2 ;  /* 0x0000000200027245 */ /* 0x000fc80000201400 */
[----:B------:R-:W-:-:S04]  /*b560*/  F2FP.F16.F32.PACK_AB R3, RZ, R2 ;  /* 0x00000002ff03723e */ /* 0x000fc800000000ff */
[----:B------:R-:W-:-:S05]  /*b570*/  PRMT R3, R3, 0x5410, RZ ;  /* 0x0000541003037816 */ /* 0x000fca00000000ff */
[----:B------:R-:W-:Y:S01]  /*b580*/  STG.E desc[UR36][R16.64], R3 ;  /* 0x0000000310007986 */ /* 0x000fe2000c101924 */
[----:B------:R-:W-:Y:S05]  /*b590*/  EXIT ;  /* 0x000000000000794d */ /* 0x000fea0003800000 */
.L_x_5194:
[----:B------:R-:W0:Y:S02]  /*b5a0*/  I2F.F64 R2, R2 ;  /* 0x0000000200027312 */ /* 0x000e240000201c00 */
[----:B0-----:R-:W-:Y:S01]  /*b5b0*/  STG.E.64 desc[UR36][R16.64], R2 ;  /* 0x0000000210007986 */ /* 0x001fe2000c101b24 */
[----:B------:R-:W-:Y:S05]  /*b5c0*/  EXIT ;  /* 0x000000000000794d */ /* 0x000fea0003800000 */
.L_x_5185:
        /* <DEDUP_REMOVED lines=12> */
.L_x_5198:
[----:B------:R-:W0:Y:S01]  /*b690*/  I2F.F64 R4, R2 ;  /* 0x0000000200047312 */ /* 0x000e220000201c00 */
[----:B------:R-:W-:-:S05]  /*b6a0*/  CS2R R6, SRZ ;  /* 0x0000000000067805 */ /* 0x000fca000001ff00 */
[----:B0-----:R-:W-:Y:S01]  /*b6b0*/  STG.E.128 desc[UR36][R16.64], R4 ;  /* 0x0000000410007986 */ /* 0x001fe2000c101d24 */
[----:B------:R-:W-:Y:S05]  /*b6c0*/  EXIT ;  /* 0x000000000000794d */ /* 0x000fea0003800000 */
.L_x_5197:
        /* <DEDUP_REMOVED lines=21> */
.L_x_5202:
[----:B------:R-:W-:Y:S05]  /*b820*/  BSYNC B0 ;  /* 0x0000000000007941 */ /* 0x000fea0003800000 */
.L_x_5201:
[----:B------:R-:W-:-:S05]  /*b830*/  LOP3.LUT R3, R0, R3, RZ, 0xfc, !PT ;  /* 0x0000000300037212 */ /* 0x000fca00078efcff */
[----:B------:R-:W-:Y:S01]  /*b840*/  STG.E.U8 desc[UR36][R16.64], R3 ;  /* 0x0000000310007986 */ /* 0x000fe2000c101124 */
[----:B------:R-:W-:Y:S05]  /*b850*/  EXIT ;  /* 0x000000000000794d */ /* 0x000fea0003800000 */
.L_x_5200:
        /* <DEDUP_REMOVED lines=13> */
.L_x_5204:
[----:B------:R-:W-:Y:S01]  /*b930*/  IMAD.MOV.U32 R0, RZ, RZ, 0x7f ;  /* 0x0000007fff007424 */ /* 0x000fe200078e00ff */
[----:B------:R-:W-:-:S04]  /*b940*/  ISETP.GT.U32.AND P0, PT, R2, 0x7f800000, PT ;  /* 0x7f8000000200780c */ /* 0x000fc80003f04070 */
[----:B------:R-:W-:-:S09]  /*b950*/  SEL R0, R0, 0x7c, P0 ;  /* 0x0000007c00007807 */ /* 0x000fd20000000000 */
.L_x_5205:
[----:B------:R-:W-:Y:S05]  /*b960*/  BSYNC B0 ;  /* 0x0000000000007941 */ /* 0x000fea0003800000 */
.L_x_5203:
[----:B------:R-:W-:-:S04]  /*b970*/  LOP3.LUT R2, R3, 0x80000000, RZ, 0xc0, !PT ;  /* 0x8000000003027812 */ /* 0x000fc800078ec0ff */
[----:B------:R-:W-:-:S04]  /*b980*/  SHF.R.U32.HI R3, RZ, 0x18, R2 ;  /* 0x00000018ff037819 */ /* 0x000fc80000011602 */
[----:B------:R-:W-:-:S05]  /*b990*/  LOP3.LUT R3, R0, R3, RZ, 0xfc, !PT ;  /* 0x0000000300037212 */ /* 0x000fca00078efcff */
[----:B------:R-:W-:Y:S01]  /*b9a0*/  STG.E.U8 desc[UR36][R16.64], R3 ;  /* 0x0000000310007986 */ /* 0x000fe2000c101124 */
[----:B------:R-:W-:Y:S05]  /*b9b0*/  EXIT ;  /* 0x000000000000794d */ /* 0x000fea0003800000 */
.L_x_5199:
[----:B------:R-:W-:-:S04]  /*b9c0*/  I2FP.F32.S32 R0, R2 ;  /* 0x0000000200007245 */ /* 0x000fc80000201400 */
[----:B------:R-:W-:-:S05]  /*b9d0*/  F2FP.BF16.F32.PACK_AB R0, RZ, R0 ;  /* 0x00000000ff00723e */ /* 0x000fca00000010ff */
[----:B------:R-:W-:Y:S01]  /*b9e0*/  STG.E.U16 desc[UR36][R16.64], R0 ;  /* 0x0000000010007986 */ /* 0x000fe2000c101524 */
[----:B------:R-:W-:Y:S05]  /*b9f0*/  EXIT ;  /* 0x000000000000794d */ /* 0x000fea0003800000 */
.L_x_5196:
        /* <DEDUP_REMOVED lines=10> */
.L_x_5208:
        /* <DEDUP_REMOVED lines=17> */
.L_x_5211:
[----:B------:R-:W-:-:S04]  /*bbb0*/  LOP3.LUT R2, R3, 0x80000000, RZ, 0xc0, !PT ;  /* 0x8000000003027812 */ /* 0x000fc800078ec0ff */
[----:B------:R-:W-:-:S04]  /*bbc0*/  SHF.R.U32.HI R3, RZ, 0x18, R2 ;  /* 0x00000018ff037819 */ /* 0x000fc80000011602 */
[----:B------:R-:W-:-:S04]  /*bbd0*/  LOP3.LUT R0, R0, R3, RZ, 0xfc, !PT ;  /* 0x0000000300007212 */ /* 0x000fc800078efcff */
[----:B------:R-:W-:-:S07]  /*bbe0*/  PRMT R8, R0, 0x7610, R8 ;  /* 0x0000761000087816 */ /* 0x000fce0000000008 */
.L_x_5210:
[----:B------:R-:W-:Y:S05]  /*bbf0*/  BSYNC B0 ;  /* 0x0000000000007941 */ /* 0x000fea0003800000 */
.L_x_5209:
[----:B------:R-:W-:Y:S01]  /*bc00*/  STG.E.U8 desc[UR36][R16.64], R8 ;  /* 0x0000000810007986 */ /* 0x000fe2000c101124 */
[----:B------:R-:W-:Y:S05]  /*bc10*/  EXIT ;  /* 0x000000000000794d */ /* 0x000fea0003800000 */
.L_x_5207:
        /* <DEDUP_REMOVED lines=17> */
.L_x_5214:
[----:B------:R-:W-:-:S04]  /*bd30*/  LOP3.LUT R2, R3, 0x80000000, RZ, 0xc0, !PT ;  /* 0x8000000003027812 */ /* 0x000fc800078ec0ff */
[----:B------:R-:W-:-:S04]  /*bd40*/  SHF.R.U32.HI R3, RZ, 0x18, R2 ;  /* 0x00000018ff037819 */ /* 0x000fc80000011602 */
[----:B------:R-:W-:-:S04]  /*bd50*/  LOP3.LUT R0, R0, R3, RZ, 0xfc, !PT ;  /* 0x0000000300007212 */ /* 0x000fc800078efcff */
[----:B------:R-:W-:-:S07]  /*bd60*/  PRMT R8, R0, 0x7610, R8 ;  /* 0x0000761000087816 */ /* 0x000fce0000000008 */
.L_x_5213:
[----:B------:R-:W-:Y:S05]  /*bd70*/  BSYNC B0 ;  /* 0x0000000000007941 */ /* 0x000fea0003800000 */
.L_x_5212:
[----:B------:R-:W-:Y:S01]  /*bd80*/  STG.E.U8 desc[UR36][R16.64], R8 ;  /* 0x0000000810007986 */ /* 0x000fe2000c101124 */
[----:B------:R-:W-:Y:S05]  /*bd90*/  EXIT ;  /* 0x000000000000794d */ /* 0x000fea0003800000 */
.L_x_5206:
        /* <DEDUP_REMOVED lines=22> */
.L_x_5189:
        /* <DEDUP_REMOVED lines=16> */
.L_x_5217:
[----:B------:R-:W-:Y:S05]  /*c000*/  EXIT ;  /* 0x000000000000794d */ /* 0x000fea0003800000 */
.L_x_5216:
[----:B------:R-:W-:-:S05]  /*c010*/  SHF.R.S32.HI R3, RZ, 0x1f, R2 ;  /* 0x0000001fff037819 */ /* 0x000fca0000011402 */
[----:B------:R-:W-:Y:S01]  /*c020*/  STG.E.64 desc[UR36][R16.64], R2 ;  /* 0x0000000210007986 */ /* 0x000fe2000c101b24 */
[----:B------:R-:W-:Y:S05]  /*c030*/  EXIT ;  /* 0x000000000000794d */ /* 0x000fea0003800000 */
.L_x_5215:
[----:B------:R-:W-:Y:S01]  /*c040*/  STG.E desc[UR36][R16.64], R2 ;  /* 0x0000000210007986 */ /* 0x000fe2000c101924 */
[----:B------:R-:W-:Y:S05]  /*c050*/  EXIT ;  /* 0x000000000000794d */ /* 0x000fea0003800000 */
.L_x_5218:
        /* <DEDUP_REMOVED lines=10> */
.L_x_20540:


//--------------------- .text._ZN2at6native27unrolled_elementwise_kernelINS0_13BUnaryFunctorIiiiZZZNS0_18rshift_kernel_cudaERNS_18TensorIteratorBaseEENKUlvE_clEvENKUlvE1_clEvEUliiE_EESt5arrayIPcLm2EELi4E23TrivialOffsetCalculatorILi1EjESD_NS0_6memory12LoadWithCastILi1EEENSE_13StoreWithCastILi1EEEEEviT_T0_T2_T3_T4_T5_ --------------------------
	.section	.text._ZN2at6native27unrolled_elementwise_kernelINS0_13BUnaryFunctorIiiiZZZNS0_18rshift_kernel_cudaERNS_18TensorIteratorBaseEENKUlvE_clEvENKUlvE1_clEvEUliiE_EESt5arrayIPcLm2EELi4E23TrivialOffsetCalculatorILi1EjESD_NS0_6memory12LoadWithCastILi1EEENSE_13StoreWithCastILi1EEEEEviT_T0_T2_T3_T4_T5_,"ax",@progbits
	.align	128
        .global         _ZN2at6native27unrolled_elementwise_kernelINS0_13BUnaryFunctorIiiiZZZNS0_18rshift_kernel_cudaERNS_18TensorIteratorBaseEENKUlvE_clEvENKUlvE1_clEvEUliiE_EESt5arrayIPcLm2EELi4E23TrivialOffsetCalculatorILi1EjESD_NS0_6memory12LoadWithCastILi1EEENSE_13StoreWithCastILi1EEEEEviT_T0_T2_T3_T4_T5_
        .type           _ZN2at6native27unrolled_elementwise_kernelINS0_13BUnaryFunctorIiiiZZZNS0_18rshift_kernel_cudaERNS_18TensorIteratorBaseEENKUlvE_clEvENKUlvE1_clEvEUliiE_EESt5arrayIPcLm2EELi4E23TrivialOffsetCalculatorILi1EjESD_NS0_6memory12LoadWithCastILi1EEENSE_13StoreWithCastILi1EEEEEviT_T0_T2_T3_T4_T5_,@function
        .size           _ZN2at6native27unrolled_elementwise_kernelINS0_13BUnaryFunctorIiiiZZZNS0_18rshift_kernel_cudaERNS_18TensorIteratorBaseEENKUlvE_clEvENKUlvE1_clEvEUliiE_EESt5arrayIPcLm2EELi4E23TrivialOffsetCalculatorILi1EjESD_NS0_6memory12LoadWithCastILi1EEENSE_13StoreWithCastILi1EEEEEviT_T0_T2_T3_T4_T5_,(.L_x_20541 - _ZN2at6native27unrolled_elementwise_kernelINS0_13BUnaryFunctorIiiiZZZNS0_18rshift_kernel_cudaERNS_18TensorIteratorBaseEENKUlvE_clEvENKUlvE1_clEvEUliiE_EESt5arrayIPcLm2EELi4E23TrivialOffsetCalculatorILi1EjESD_NS0_6memory12LoadWithCastILi1EEENSE_13StoreWithCastILi1EEEEEviT_T0_T2_T3_T4_T5_)
        .other          _ZN2at6native27unrolled_elementwise_kernelINS0_13BUnaryFunctorIiiiZZZNS0_18rshift_kernel_cudaERNS_18TensorIteratorBaseEENKUlvE_clEvENKUlvE1_clEvEUliiE_EESt5arrayIPcLm2EELi4E23TrivialOffsetCalculatorILi1EjESD_NS0_6memory12LoadWithCastILi1EEENSE_13StoreWithCastILi1EEEEEviT_T0_T2_T3_T4_T5_,@"STO_CUDA_ENTRY STV_DEFAULT"
_ZN2at6native27unrolled_elementwise_kernelINS0_13BUnaryFunctorIiiiZZZNS0_18rshift_kernel_cudaERNS_18TensorIteratorBaseEENKUlvE_clEvENKUlvE1_clEvEUliiE_EESt5arrayIPcLm2EELi4E23TrivialOffsetCalculatorILi1EjESD_NS0_6memory12LoadWithCastILi1EEENSE_13StoreWithCastILi1EEEEEviT_T0_T2_T3_T4_T5_:
.text._ZN2at6native27unrolled_elementwise_kernelINS0_13BUnaryFunctorIiiiZZZNS0_18rshift_kernel_cudaERNS_18TensorIteratorBaseEENKUlvE_clEvENKUlvE1_clEvEUliiE_EESt5arrayIPcLm2EELi4E23TrivialOffsetCalculatorILi1EjESD_NS0_6memory12LoadWithCastILi1EEENSE_13StoreWithCastILi1EEEEEviT_T0_T2_T3_T4_T5_:
        /* <DEDUP_REMOVED lines=31> */
.L_x_5224:
[----:B------:R3:W5:Y:S01]  /*01f0*/  LDG.E.U8 R24, desc[UR36][R2.64] ;  /* 0x0000002402187981 */ /* 0x000762000c1e1100 */
[----:B------:R-:W-:Y:S05]  /*0200*/  BRA `(.L_x_5226) ;  /* 0x0000000c00387947 */ /* 0x000fea0003800000 */
.L_x_5223:
        /* <DEDUP_REMOVED lines=8> */
.L_x_5228:
[----:B------:R1:W5:Y:S01]  /*0290*/  LDG.E R24, desc[UR36][R2.64] ;  /* 0x0000002402187981 */ /* 0x000362000c1e1900 */
[----:B------:R-:W-:Y:S05]  /*02a0*/  BRA `(.L_x_5226) ;  /* 0x0000000c00107947 */ /* 0x000fea0003800000 */
.L_x_5227:
[----:B------:R2:W5:Y:S01]  /*02b0*/  LDG.E.S16 R24, desc[UR36][R2.64] ;  /* 0x0000002402187981 */ /* 0x000562000c1e1700 */
[----:B------:R-:W-:Y:S05]  /*02c0*/  BRA `(.L_x_5226) ;  /* 0x0000000c00087947 */ /* 0x000fea0003800000 */
.L_x_5222:
        /* <DEDUP_REMOVED lines=9> */
.L_x_5230:
[----:B------:R-:W2:Y:S02]  /*0360*/  LDG.E.U16 R2, desc[UR36][R2.64] ;  /* 0x0000002402027981 */ /* 0x000ea4000c1e1500 */
[----:B--2---:R-:W-:-:S06]  /*0370*/  HADD2.F32 R24, -RZ, R2.H0_H0 ;  /* 0x20000002ff187230 */ /* 0x004fcc0000004100 */
[----:B------:R-:W0:Y:S01]  /*0380*/  F2I.FTZ.TRUNC.NTZ R24, R24 ;  /* 0x0000001800187305 */ /* 0x000e22000021f100 */
[----:B------:R-:W-:Y:S05]  /*0390*/  BRA `(.L_x_5226) ;  /* 0x0000000800d47947 */ /* 0x000fea0003800000 */
.L_x_5229:
        /* <DEDUP_REMOVED lines=9> */
.L_x_5232:
[----:B------:R-:W2:Y:S02]  /*0430*/  LDG.E.U16 R2, desc[UR36][R2.64] ;  /* 0x0000002402027981 */ /* 0x000ea4000c1e1500 */
[----:B--2---:R-:W-:-:S06]  /*0440*/  HADD2.F32 R24, -RZ, R2.H0_H0 ;  /* 0x20000002ff187230 */ /* 0x004fcc0000004100 */
[----:B------:R-:W0:Y:S01]  /*0450*/  F2I.FTZ.TRUNC.NTZ R24, R24 ;  /* 0x0000001800187305 */ /* 0x000e22000021f100 */
[----:B------:R-:W-:Y:S05]  /*0460*/  BRA `(.L_x_5226) ;  /* 0x0000000800a07947 */ /* 0x000fea0003800000 */
.L_x_5231:
[----:B------:R-:W2:Y:S02]  /*0470*/  LDG.E.64 R24, desc[UR36][R2.64] ;  /* 0x0000002402187981 */ /* 0x000ea4000c1e1b00 */
[----:B--2---:R0:W1:Y:S01]  /*0480*/  F2I.F64.TRUNC R24, R24 ;  /* 0x0000001800187311 */ /* 0x004062000030d100 */
[----:B------:R-:W-:Y:S05]  /*0490*/  BRA `(.L_x_5226) ;  /* 0x0000000800947947 */ /* 0x000fea0003800000 */
.L_x_5221:
        /* <DEDUP_REMOVED lines=12> */
.L_x_5235:
[----:B------:R-:W2:Y:S02]  /*0560*/  LDG.E.64 R2, desc[UR36][R2.64] ;  /* 0x0000002402027981 */ /* 0x000ea4000c1e1b00 */
[----:B--2---:R0:W1:Y:S01]  /*0570*/  F2I.F64.TRUNC R24, R2 ;  /* 0x0000000200187311 */ /* 0x004062000030d100 */
[----:B------:R-:W-:Y:S05]  /*0580*/  BRA `(.L_x_5226) ;  /* 0x0000000800587947 */ /* 0x000fea0003800000 */
.L_x_5234:
        /* <DEDUP_REMOVED lines=27> */
.L_x_5237:
        /* <DEDUP_REMOVED lines=15> */
.L_x_5236:
[----:B------:R-:W2:Y:S02]  /*0830*/  LDG.E.U16 R24, desc[UR36][R2.64] ;  /* 0x0000002402187981 */ /* 0x000ea4000c1e1500 */
[----:B--2---:R-:W-:-:S06]  /*0840*/  IMAD.U32 R24, R24, 0x10000, RZ ;  /* 0x0001000018187824 */ /* 0x004fcc00078e00ff */
[----:B------:R-:W0:Y:S01]  /*0850*/  F2I.FTZ.TRUNC.NTZ R24, R24 ;  /* 0x0000001800187305 */ /* 0x000e22000021f100 */
[----:B------:R-:W-:Y:S05]  /*0860*/  BRA `(.L_x_5226) ;  /* 0x0000000400a07947 */ /* 0x000fea0003800000 */
.L_x_5233:
        /* <DEDUP_REMOVED lines=10> */
.L_x_5240:
        /* <DEDUP_REMOVED lines=21> */
.L_x_5244:
[----:B------:R-:W-:Y:S05]  /*0a60*/  BSYNC B1 ;  /* 0x0000000000017941 */ /* 0x000fea0003800000 */
.L_x_5243:
[----:B------:R-:W-:Y:S01]  /*0a70*/  IMAD.SHL.U32 R2, R2, 0x100000, RZ ;  /* 0x0010000002027824 */ /* 0x000fe200078e00ff */
[----:B------:R-:W-:-:S04]  /*0a80*/  LEA R3, R0, 0x3b800000, 0x17 ;  /* 0x3b80000000037811 */ /* 0x000fc800078eb8ff */
[----:B------:R-:W-:-:S07]  /*0a90*/  LOP3.LUT R24, R3, R2, R24, 0xfe, !PT ;  /* 0x0000000203187212 */ /* 0x000fce00078efe18 */
.L_x_5242:
[----:B------:R-:W-:Y:S05]  /*0aa0*/  BSYNC B0 ;  /* 0x0000000000007941 */ /* 0x000fea0003800000 */
.L_x_5241:
[----:B------:R-:W0:Y:S01]  /*0ab0*/  F2I.FTZ.TRUNC.NTZ R24, R24 ;  /* 0x0000001800187305 */ /* 0x000e22000021f100 */
[----:B------:R-:W-:Y:S05]  /*0ac0*/  BRA `(.L_x_5226) ;  /* 0x0000000400087947 */ /* 0x000fea0003800000 */
.L_x_5239:
        /* <DEDUP_REMOVED lines=21> */
.L_x_5248:
[----:B------:R-:W-:Y:S05]  /*0c20*/  BSYNC B1 ;  /* 0x0000000000017941 */ /* 0x000fea0003800000 */
.L_x_5247:
[----:B------:R-:W-:Y:S01]  /*0c30*/  IMAD.SHL.U32 R2, R2, 0x200000, RZ ;  /* 0x0020000002027824 */ /* 0x000fe200078e00ff */
[----:B------:R-:W-:-:S04]  /*0c40*/  LEA R3, R0, 0x37800000, 0x17 ;  /* 0x3780000000037811 */ /* 0x000fc800078eb8ff */
[----:B------:R-:W-:-:S07]  /*0c50*/  LOP3.LUT R24, R3, R2, R24, 0xfe, !PT ;  /* 0x0000000203187212 */ /* 0x000fce00078efe18 */
.L_x_5246:
[----:B------:R-:W-:Y:S05]  /*0c60*/  BSYNC B0 ;  /* 0x0000000000007941 */ /* 0x000fea0003800000 */
.L_x_5245:
[----:B------:R-:W0:Y:S01]  /*0c70*/  F2I.FTZ.TRUNC.NTZ R24, R24 ;  /* 0x0000001800187305 */ /* 0x000e22000021f100 */
[----:B------:R-:W-:Y:S05]  /*0c80*/  BRA `(.L_x_5226) ;  /* 0x0000000000987947 */ /* 0x000fea0003800000 */
.L_x_5238:
        /* <DEDUP_REMOVED lines=14> */
.L_x_5252:
[----:B------:R-:W-:Y:S05]  /*0d70*/  BSYNC B0 ;  /* 0x0000000000007941 */ /* 0x000fea0003800000 */
.L_x_5251:
[----:B------:R-:W0:Y:S01]  /*0d80*/  F2I.FTZ.TRUNC.NTZ R24, R24 ;  /* 0x0000001800187305 */ /* 0x000e22000021f100 */
[----:B------:R-:W-:Y:S05]  /*0d90*/  BRA `(.L_x_5226) ;  /* 0x0000000000547947 */ /* 0x000fea0003800000 */
.L_x_5225:
        /* <DEDUP_REMOVED lines=17> */
.L_x_5253:
[----:B------:R-:W-:Y:S05]  /*0eb0*/  BRA `(.L_x_5226) ;  /* 0x00000000000c7947 */ /* 0x000fea0003800000 */
.L_x_5250:
[----:B------:R0:W5:Y:S01]  /*0ec0*/  LDG.E R24, desc[UR36][R2.64] ;  /* 0x0000002402187981 */ /* 0x000162000c1e1900 */
[----:B------:R-:W-:Y:S05]  /*0ed0*/  BRA `(.L_x_5226) ;  /* 0x0000000000047947 */ /* 0x000fea0003800000 */
.L_x_5249:
[----:B------:R0:W5:Y:S02]  /*0ee0*/  LDG.E R24, desc[UR36][R2.64] ;  /* 0x0000002402187981 */ /* 0x000164000c1e1900 */
.L_x_5226:
[----:B------:R-:W2:Y:S02]  /*0ef0*/  S2R R26, SR_TID.X ;  /* 0x00000000001a7919 */ /* 0x000ea40000002100 */
[----:B--2---:R-:W-:-:S07]  /*0f00*/  VIADD R26, R26, 0x80 ;  /* 0x000000801a1a7836 */ /* 0x004fce0000000000 */
.L_x_5220:
[----:B------:R-:W-:Y:S05]  /*0f10*/  BSYNC B6 ;  /* 0x0000000000067941 */ /* 0x000fea0003800000 */
.L_x_5219:
        /* <DEDUP_REMOVED lines=23> */
.L_x_5259:
[----:B------:R0:W5:Y:S01]  /*1090*/  LDG.E.U8 R22, desc[UR36][R2.64] ;  /* 0x0000002402167981 */ /* 0x000162000c1e1100 */
[----:B------:R-:W-:Y:S05]  /*10a0*/  BRA `(.L_x_5261) ;  /* 0x0000000c00347947 */ /* 0x000fea0003800000 */
.L_x_5258:
        /* <DEDUP_REMOVED lines=8> */
.L_x_5263:
[----:B------:R0:W5:Y:S01]  /*1130*/  LDG.E R22, desc[UR36][R2.64] ;  /* 0x0000002402167981 */ /* 0x000162000c1e1900 */
[----:B------:R-:W-:Y:S05]  /*1140*/  BRA `(.L_x_5261) ;  /* 0x0000000c000c7947 */ /* 0x000fea0003800000 */
.L_x_5262:
[----:B------:R0:W5:Y:S01]  /*1150*/  LDG.E.S16 R22, desc[UR36][R2.64] ;  /* 0x0000002402167981 */ /* 0x000162000c1e1700 */
[----:B------:R-:W-:Y:S05]  /*1160*/  BRA `(.L_x_5261) ;  /* 0x0000000c00047947 */ /* 0x000fea0003800000 */
.L_x_5257:
        /* <DEDUP_REMOVED lines=9> */
.L_x_5265:
[----:B------:R-:W2:Y:S02]  /*1200*/  LDG.E.U16 R2, desc[UR36][R2.64] ;  /* 0x0000002402027981 */ /* 0x000ea4000c1e1500 */
[----:B--2---:R-:W-:-:S06]  /*1210*/  HADD2.F32 R22, -RZ, R2.H0_H0 ;  /* 0x20000002ff167230 */ /* 0x004fcc0000004100 */
[----:B------:R-:W0:Y:S01]  /*1220*/  F2I.FTZ.TRUNC.NTZ R22, R22 ;  /* 0x0000001600167305 */ /* 0x000e22000021f100 */
[----:B------:R-:W-:Y:S05]  /*1230*/  BRA `(.L_x_5261) ;  /* 0x0000000800d07947 */ /* 0x000fea0003800000 */
.L_x_5264:
        /* <DEDUP_REMOVED lines=9> */
.L_x_5267:
[----:B------:R-:W2:Y:S02]  /*12d0*/  LDG.E.U16 R2, desc[UR36][R2.64] ;  /* 0x0000002402027981 */ /* 0x000ea4000c1e1500 */
[----:B--2---:R-:W-:-:S06]  /*12e0*/  HADD2.F32 R22, -RZ, R2.H0_H0 ;  /* 0x20000002ff167230 */ /* 0x004fcc0000004100 */
[----:B------:R-:W0:Y:S01]  /*12f0*/  F2I.FTZ.TRUNC.NTZ R22, R22 ;  /* 0x0000001600167305 */ /* 0x000e22000021f100 */
[----:B------:R-:W-:Y:S05]  /*1300*/  BRA `(.L_x_5261) ;  /* 0x00000008009c7947 */ /* 0x000fea0003800000 */
.L_x_5266:
[----:B------:R-:W2:Y:S02]  /*1310*/  LDG.E.64 R2, desc[UR36][R2.64] ;  /* 0x0000002402027981 */ /* 0x000ea4000c1e1b00 */
[----:B--2---:R0:W1:Y:S01]  /*1320*/  F2I.F64.TRUNC R22, R2 ;  /* 0x0000000200167311 */ /* 0x004062000030d100 */
[----:B------:R-:W-:Y:S05]  /*1330*/  BRA `(.L_x_5261) ;  /* 0x0000000800907947 */ /* 0x000fea0003800000 */
.L_x_5256:
        /* <DEDUP_REMOVED lines=12> */
.L_x_5270:
[----:B------:R-:W2:Y:S02]  /*1400*/  LDG.E.64 R2, desc[UR36][R2.64] ;  /* 0x0000002402027981 */ /* 0x000ea4000c1e1b00 */
[----:B--2---:R0:W1:Y:S01]  /*1410*/  F2I.F64.TRUNC R22, R2 ;  /* 0x0000000200167311 */ /* 0x004062000030d100 */
[----:B------:R-:W-:Y:S05]  /*1420*/  BRA `(.L_x_5261) ;  /* 0x0000000800547947 */ /* 0x000fea0003800000 */
.L_x_5269:
        /* <DEDUP_REMOVED lines=27> */
.L_x_5272:
        /* <DEDUP_REMOVED lines=14> */
.L_x_5271:
[----:B------:R-:W2:Y:S02]  /*16c0*/  LDG.E.U16 R22, desc[UR36][R2.64] ;  /* 0x0000002402167981 */ /* 0x000ea4000c1e1500 */
[----:B--2---:R-:W-:-:S06]  /*16d0*/  IMAD.U32 R22, R22, 0x10000, RZ ;  /* 0x0001000016167824 */ /* 0x004fcc00078e00ff */
[----:B------:R-:W4:Y:S01]  /*16e0*/  F2I.FTZ.TRUNC.NTZ R22, R22 ;  /* 0x0000001600167305 */ /* 0x000f22000021f100 */
[----:B------:R-:W-:Y:S05]  /*16f0*/  BRA `(.L_x_5261) ;  /* 0x0000000400a07947 */ /* 0x000fea0003800000 */
.L_x_5268:
        /* <DEDUP_REMOVED lines=10> */
.L_x_5275:
        /* <DEDUP_REMOVED lines=21> */
.L_x_5279:
[----:B------:R-:W-:Y:S05]  /*18f0*/  BSYNC B1 ;  /* 0x0000000000017941 */ /* 0x000fea0003800000 */
.L_x_5278:
[----:B------:R-:W-:Y:S01]  /*1900*/  IMAD.SHL.U32 R2, R2, 0x100000, RZ ;  /* 0x0010000002027824 */ /* 0x000fe200078e00ff */
[----:B------:R-:W-:-:S04]  /*1910*/  LEA R3, R0, 0x3b800000, 0x17 ;  /* 0x3b80000000037811 */ /* 0x000fc800078eb8ff */
[----:B------:R-:W-:-:S07]  /*1920*/  LOP3.LUT R22, R3, R2, R22, 0xfe, !PT ;  /* 0x0000000203167212 */ /* 0x000fce00078efe16 */
.L_x_5277:
[----:B------:R-:W-:Y:S05]  /*1930*/  BSYNC B0 ;  /* 0x0000000000007941 */ /* 0x000fea0003800000 */
.L_x_5276:
[----:B------:R-:W0:Y:S01]  /*1940*/  F2I.FTZ.TRUNC.NTZ R22, R22 ;  /* 0x0000001600167305 */ /* 0x000e22000021f100 */
[----:B------:R-:W-:Y:S05]  /*1950*/  BRA `(.L_x_5261) ;  /* 0x0000000400087947 */ /* 0x000fea0003800000 */
.L_x_5274:
        /* <DEDUP_REMOVED lines=21> */
.L_x_5283:
[----:B------:R-:W-:Y:S05]  /*1ab0*/  BSYNC B1 ;  /* 0x0000000000017941 */ /* 0x000fea0003800000 */
.L_x_5282:
[----:B------:R-:W-:Y:S01]  /*1ac0*/  IMAD.SHL.U32 R2, R2, 0x200000, RZ ;  /* 0x0020000002027824 */ /* 0x000fe200078e00ff */
[----:B------:R-:W-:-:S04]  /*1ad0*/  LEA R3, R0, 0x37800000, 0x17 ;  /* 0x3780000000037811 */ /* 0x000fc800078eb8ff */
[----:B------:R-:W-:-:S07]  /*1ae0*/  LOP3.LUT R22, R3, R2, R22, 0xfe, !PT ;  /* 0x0000000203167212 */ /* 0x000fce00078efe16 */
.L_x_5281:
[----:B------:R-:W-:Y:S05]  /*1af0*/  BSYNC B0 ;  /* 0x0000000000007941 */ /* 0x000fea0003800000 */
.L_x_5280:
[----:B------:R-:W0:Y:S01]  /*1b00*/  F2I.FTZ.TRUNC.NTZ R22, R22 ;  /* 0x0000001600167305 */ /* 0x000e22000021f100 */
[----:B------:R-:W-:Y:S05]  /*1b10*/  BRA `(.L_x_5261) ;  /* 0x0000000000987947 */ /* 0x000fea0003800000 */
.L_x_5273:
        /* <DEDUP_REMOVED lines=14> */
.L_x_5287:
[----:B------:R-:W-:Y:S05]  /*1c00*/  BSYNC B0 ;  /* 0x0000000000007941 */ /* 0x000fea0003800000 */
.L_x_5286:
[----:B------:R-:W0:Y:S01]  /*1c10*/  F2I.FTZ.TRUNC.NTZ R22, R22 ;  /* 0x0000001600167305 */ /* 0x000e22000021f100 */
[----:B------:R-:W-:Y:S05]  /*1c20*/  BRA `(.L_x_5261) ;  /* 0x0000000000547947 */ /* 0x000fea0003800000 */
.L_x_5260:
        /* <DEDUP_REMOVED lines=17> */
.L_x_5288:
[----:B------:R-:W-:Y:S05]  /*1d40*/  BRA `(.L_x_5261) ;  /* 0x00000000000c7947 */ /* 0x000fea0003800000 */
.L_x_5285:
[----:B------:R0:W5:Y:S01]  /*1d50*/  LDG.E R22, desc[UR36][R2.64] ;  /* 0x0000002402167981 */ /* 0x000162000c1e1900 */
[----:B------:R-:W-:Y:S05]  /*1d60*/  BRA `(.L_x_5261) ;  /* 0x0000000000047947 */ /* 0x000fea0003800000 */
.L_x_5284:
[----:B------:R0:W5:Y:S02]  /*1d70*/  LDG.E R22, desc[UR36][R2.64] ;  /* 0x0000002402167981 */ /* 0x000164000c1e1900 */
.L_x_5261:
[----:B------:R-:W-:-:S07]  /*1d80*/  VIADD R26, R26, 0x80 ;  /* 0x000000801a1a7836 */ /* 0x000fce0000000000 */
.L_x_5255:
[----:B------:R-:W-:Y:S05]  /*1d90*/  BSYNC B6 ;  /* 0x0000000000067941 */ /* 0x000fea0003800000 */
.L_x_5254:
[----:B------:R-:W-:Y:S01]  /*1da0*/  ISETP.GE.AND P0, PT, R26, R19, PT ;  /* 0x000000131a00720c */ /* 0x000fe20003f06270 */
[----:B------:R-:W-:Y:S01]  /*1db0*/  BSSY B6, `(.L_x_5289) ;  /* 0x00000e8000067945 */ /* 0x000fe20003800000 */
[----:B------:R-:W-:Y:S02]  /*1dc0*/  IMAD.MOV.U32 R16, RZ, RZ, RZ ;  /* 0x000000ffff107224 */ /* 0x000fe400078e00ff */
[----:B------:R-:W-:-:S09]  /*1dd0*/  IMAD.MOV.U32 R18, RZ, RZ, RZ ;  /* 0x000000ffff127224 */ /* 0x000fd200078e00ff */
[----:B------:R-:W-:Y:S05]  /*1de0*/  @P0 BRA `(.L_x_5290) ;  /* 0x0000000c00900947 */ /* 0x000fea0003800000 */
[----:B01-34-:R-:W0:Y:S01]  /*1df0*/  LDC.64 R2, c[0x0][0x228] ;  /* 0x00008a00ff027b82 */ /* 0x01be220000000a00 */
[----:B------:R-:W-:Y:S01]  /*1e00*/  IMAD R0, R23, 0x200, R26 ;  /* 0x0000020017007824 */ /* 0x000fe200078e021a */
[----:B--2---:R-:W-:Y:S01]  /*1e10*/  PRMT R4, R17, 0x9910, RZ ;  /* 0x0000991011047816 */ /* 0x004fe200000000ff */
        /* <DEDUP_REMOVED lines=17> */
.L_x_5294:
[----:B------:R0:W5:Y:S01]  /*1f30*/  LDG.E.U8 R18, desc[UR36][R2.64] ;  /* 0x0000002402127981 */ /* 0x000162000c1e1100 */
[----:B------:R-:W-:Y:S05]  /*1f40*/  BRA `(.L_x_5296) ;  /* 0x0000000c00347947 */ /* 0x000fea0003800000 */
.L_x_5293:
        /* <DEDUP_REMOVED lines=8> */
.L_x_5298:
[----:B------:R0:W5:Y:S01]  /*1fd0*/  LDG.E R18, desc[UR36][R2.64] ;  /* 0x0000002402127981 */ /* 0x000162000c1e1900 */
[----:B------:R-:W-:Y:S05]  /*1fe0*/  BRA `(.L_x_5296) ;  /* 0x0000000c000c7947 */ /* 0x000fea0003800000 */
.L_x_5297:
[----:B------:R0:W5:Y:S01]  /*1ff0*/  LDG.E.S16 R18, desc[UR36][R2.64] ;  /* 0x0000002402127981 */ /* 0x000162000c1e1700 */
[----:B------:R-:W-:Y:S05]  /*2000*/  BRA `(.L_x_5296) ;  /* 0x0000000c00047947 */ /* 0x000fea0003800000 */
.L_x_5292:
        /* <DEDUP_REMOVED lines=9> */
.L_x_5300:
[----:B------:R-:W2:Y:S02]  /*20a0*/  LDG.E.U16 R2, desc[UR36][R2.64] ;  /* 0x0000002402027981 */ /* 0x000ea4000c1e1500 */
[----:B--2---:R-:W-:-:S06]  /*20b0*/  HADD2.F32 R18, -RZ, R2.H0_H0 ;  /* 0x20000002ff127230 */ /* 0x004fcc0000004100 */
[----:B------:R-:W0:Y:S01]  /*20c0*/  F2I.FTZ.TRUNC.NTZ R18, R18 ;  /* 0x0000001200127305 */ /* 0x000e22000021f100 */
[----:B------:R-:W-:Y:S05]  /*20d0*/  BRA `(.L_x_5296) ;  /* 0x0000000800d07947 */ /* 0x000fea0003800000 */
.L_x_5299:
        /* <DEDUP_REMOVED lines=9> */
.L_x_5302:
[----:B------:R-:W2:Y:S02]  /*2170*/  LDG.E.U16 R2, desc[UR36][R2.64] ;  /* 0x0000002402027981 */ /* 0x000ea4000c1e1500 */
[----:B--2---:R-:W-:-:S06]  /*2180*/  HADD2.F32 R18, -RZ, R2.H0_H0 ;  /* 0x20000002ff127230 */ /* 0x004fcc0000004100 */
[----:B------:R-:W0:Y:S01]  /*2190*/  F2I.FTZ.TRUNC.NTZ R18, R18 ;  /* 0x0000001200127305 */ /* 0x000e22000021f100 */
[----:B------:R-:W-:Y:S05]  /*21a0*/  BRA `(.L_x_5296) ;  /* 0x00000008009c7947 */ /* 0x000fea0003800000 */
.L_x_5301:
[----:B------:R-:W2:Y:S02]  /*21b0*/  LDG.E.64 R2, desc[UR36][R2.64] ;  /* 0x0000002402027981 */ /* 0x000ea4000c1e1b00 */
[----:B--2---:R0:W1:Y:S01]  /*21c0*/  F2I.F64.TRUNC R18, R2 ;  /* 0x0000000200127311 */ /* 0x004062000030d100 */
[----:B------:R-:W-:Y:S05]  /*21d0*/  BRA `(.L_x_5296) ;  /* 0x0000000800907947 */ /* 0x000fea0003800000 */
.L_x_5291:
        /* <DEDUP_REMOVED lines=12> */
.L_x_5305:
[----:B------:R-:W2:Y:S02]  /*22a0*/  LDG.E.64 R2, desc[UR36][R2.64] ;  /* 0x0000002402027981 */ /* 0x000ea4000c1e1b00 */
[----:B--2---:R0:W1:Y:S01]  /*22b0*/  F2I.F64.TRUNC R18, R2 ;  /* 0x0000000200127311 */ /* 0x004062000030d100 */
[----:B------:R-:W-:Y:S05]  /*22c0*/  BRA `(.L_x_5296) ;  /* 0x0000000800547947 */ /* 0x000fea0003800000 */
.L_x_5304:
        /* <DEDUP_REMOVED lines=27> */
.L_x_5307:
        /* <DEDUP_REMOVED lines=14> */
.L_x_5306:
[----:B------:R-:W2:Y:S02]  /*2560*/  LDG.E.U16 R18, desc[UR36][R2.64] ;  /* 0x0000002402127981 */ /* 0x000ea4000c1e1500 */
[----:B--2---:R-:W-:-:S06]  /*2570*/  IMAD.U32 R18, R18, 0x10000, RZ ;  /* 0x0001000012127824 */ /* 0x004fcc00078e00ff */
[----:B------:R-:W0:Y:S01]  /*2580*/  F2I.FTZ.TRUNC.NTZ R18, R18 ;  /* 0x0000001200127305 */ /* 0x000e22000021f100 */
[----:B------:R-:W-:Y:S05]  /*2590*/  BRA `(.L_x_5296) ;  /* 0x0000000400a07947 */ /* 0x000fea0003800000 */
.L_x_5303:
        /* <DEDUP_REMOVED lines=10> */
.L_x_5310:
        /* <DEDUP_REMOVED lines=21> */
.L_x_5314:
[----:B------:R-:W-:Y:S05]  /*2790*/  BSYNC B1 ;  /* 0x0000000000017941 */ /* 0x000fea0003800000 */
.L_x_5313:
[----:B------:R-:W-:Y:S01]  /*27a0*/  IMAD.SHL.U32 R2, R2, 0x100000, RZ ;  /* 0x0010000002027824 */ /* 0x000fe200078e00ff */
[----:B------:R-:W-:-:S04]  /*27b0*/  LEA R3, R0, 0x3b800000, 0x17 ;  /* 0x3b80000000037811 */ /* 0x000fc800078eb8ff */
[----:B------:R-:W-:-:S07]  /*27c0*/  LOP3.LUT R18, R3, R2, R18, 0xfe, !PT ;  /* 0x0000000203127212 */ /* 0x000fce00078efe12 */
.L_x_5312:
[----:B------:R-:W-:Y:S05]  /*27d0*/  BSYNC B0 ;  /* 0x0000000000007941 */ /* 0x000fea0003800000 */
.L_x_5311:
[----:B------:R-:W1:Y:S01]  /*27e0*/  F2I.FTZ.TRUNC.NTZ R18, R18 ;  /* 0x0000001200127305 */ /* 0x000e62000021f100 */
[----:B------:R-:W-:Y:S05]  /*27f0*/  BRA `(.L_x_5296) ;  /* 0x0000000400087947 */ /* 0x000fea0003800000 */
.L_x_5309:
        /* <DEDUP_REMOVED lines=21> */
.L_x_5318:
[----:B------:R-:W-:Y:S05]  /*2950*/  BSYNC B1 ;  /* 0x0000000000017941 */ /* 0x000fea0003800000 */
.L_x_5317:
[----:B------:R-:W-:Y:S01]  /*2960*/  IMAD.SHL.U32 R2, R2, 0x200000, RZ ;  /* 0x0020000002027824 */ /* 0x000fe200078e00ff */
[----:B------:R-:W-:-:S04]  /*2970*/  LEA R3, R0, 0x37800000, 0x17 ;  /* 0x3780000000037811 */ /* 0x000fc800078eb8ff */
[----:B------:R-:W-:-:S07]  /*2980*/  LOP3.LUT R18, R3, R2, R18, 0xfe, !PT ;  /* 0x0000000203127212 */ /* 0x000fce00078efe12 */
.L_x_5316:
[----:B------:R-:W-:Y:S05]  /*2990*/  BSYNC B0 ;  /* 0x0000000000007941 */ /* 0x000fea0003800000 */
.L_x_5315:
[----:B------:R-:W2:Y:S01]  /*29a0*/  F2I.FTZ.TRUNC.NTZ R18, R18 ;  /* 0x0000001200127305 */ /* 0x000ea2000021f100 */
[----:B------:R-:W-:Y:S05]  /*29b0*/  BRA `(.L_x_5296) ;  /* 0x0000000000987947 */ /* 0x000fea0003800000 */
.L_x_5308:
        /* <DEDUP_REMOVED lines=14> */
.L_x_5322:
[----:B------:R-:W-:Y:S05]  /*2aa0*/  BSYNC B0 ;  /* 0x0000000000007941 */ /* 0x000fea0003800000 */
.L_x_5321:
[----:B------:R-:W4:Y:S01]  /*2ab0*/  F2I.FTZ.TRUNC.NTZ R18, R18 ;  /* 0x0000001200127305 */ /* 0x000f22000021f100 */
[----:B------:R-:W-:Y:S05]  /*2ac0*/  BRA `(.L_x_5296) ;  /* 0x0000000000547947 */ /* 0x000fea0003800000 */
.L_x_5295:
        /* <DEDUP_REMOVED lines=17> */
.L_x_5323:
[----:B------:R-:W-:Y:S05]  /*2be0*/  BRA `(.L_x_5296) ;  /* 0x00000000000c7947 */ /* 0x000fea0003800000 */
.L_x_5320:
[----:B------:R0:W5:Y:S01]  /*2bf0*/  LDG.E R18, desc[UR36][R2.64] ;  /* 0x0000002402127981 */ /* 0x000162000c1e1900 */
[----:B------:R-:W-:Y:S05]  /*2c00*/  BRA `(.L_x_5296) ;  /* 0x0000000000047947 */ /* 0x000fea0003800000 */
.L_x_5319:
[----:B------:R3:W5:Y:S02]  /*2c10*/  LDG.E R18, desc[UR36][R2.64] ;  /* 0x0000002402127981 */ /* 0x000764000c1e1900 */
.L_x_5296:
[----:B------:R-:W-:-:S07]  /*2c20*/  VIADD R26, R26, 0x80 ;  /* 0x000000801a1a7836 */ /* 0x000fce0000000000 */
.L_x_5290:
[----:B------:R-:W-:Y:S05]  /*2c30*/  BSYNC B6 ;  /* 0x0000000000067941 */ /* 0x000fea0003800000 */
.L_x_5289:
[----:B------:R-:W-:Y:S01]  /*2c40*/  ISETP.GE.AND P0, PT, R26, R19, PT ;  /* 0x000000131a00720c */ /* 0x000fe20003f06270 */
[----:B------:R-:W-:-:S12]  /*2c50*/  BSSY B6, `(.L_x_5324) ;  /* 0x00000e3000067945 */ /* 0x000fd80003800000 */
        /* <DEDUP_REMOVED lines=20> */
.L_x_5329:
[----:B------:R0:W5:Y:S01]  /*2da0*/  LDG.E.U8 R16, desc[UR36][R2.64] ;  /* 0x0000002402107981 */ /* 0x000162000c1e1100 */
[----:B------:R-:W-:Y:S05]  /*2db0*/  BRA `(.L_x_5325) ;  /* 0x0000000c00307947 */ /* 0x000fea0003800000 */
.L_x_5328:
        /* <DEDUP_REMOVED lines=8> */
.L_x_5332:
[----:B------:R0:W5:Y:S01]  /*2e40*/  LDG.E R16, desc[UR36][R2.64] ;  /* 0x0000002402107981 */ /* 0x000162000c1e1900 */
[----:B------:R-:W-:Y:S05]  /*2e50*/  BRA `(.L_x_5325) ;  /* 0x0000000c00087947 */ /* 0x000fea0003800000 */
.L_x_5331:
[----:B------:R0:W5:Y:S01]  /*2e60*/  LDG.E.S16 R16, desc[UR36][R2.64] ;  /* 0x0000002402107981 */ /* 0x000162000c1e1700 */
[----:B------:R-:W-:Y:S05]  /*2e70*/  BRA `(.L_x_5325) ;  /* 0x0000000c00007947 */ /* 0x000fea0003800000 */
.L_x_5327:
        /* <DEDUP_REMOVED lines=9> */
.L_x_5334:
[----:B------:R-:W3:Y:S02]  /*2f10*/  LDG.E.U16 R2, desc[UR36][R2.64] ;  /* 0x0000002402027981 */ /* 0x000ee4000c1e1500 */
[----:B---3--:R-:W-:-:S06]  /*2f20*/  HADD2.F32 R16, -RZ, R2.H0_H0 ;  /* 0x20000002ff107230 */ /* 0x008fcc0000004100 */
[----:B------:R-:W0:Y:S01]  /*2f30*/  F2I.FTZ.TRUNC.NTZ R16, R16 ;  /* 0x0000001000107305 */ /* 0x000e22000021f100 */
[----:B------:R-:W-:Y:S05]  /*2f40*/  BRA `(.L_x_5325) ;  /* 0x0000000800cc7947 */ /* 0x000fea0003800000 */
.L_x_5333:
        /* <DEDUP_REMOVED lines=9> */
.L_x_5336:
[----:B------:R-:W3:Y:S02]  /*2fe0*/  LDG.E.U16 R2, desc[UR36][R2.64] ;  /* 0x0000002402027981 */ /* 0x000ee4000c1e1500 */
[----:B---3--:R-:W-:-:S06]  /*2ff0*/  HADD2.F32 R16, -RZ, R2.H0_H0 ;  /* 0x20000002ff107230 */ /* 0x008fcc0000004100 */
[----:B------:R-:W0:Y:S01]  /*3000*/  F2I.FTZ.TRUNC.NTZ R16, R16 ;  /* 0x0000001000107305 */ /* 0x000e22000021f100 */
[----:B------:R-:W-:Y:S05]  /*3010*/  BRA `(.L_x_5325) ;  /* 0x0000000800987947 */ /* 0x000fea0003800000 */
.L_x_5335:
[----:B------:R-:W3:Y:S02]  /*3020*/  LDG.E.64 R16, desc[UR36][R2.64] ;  /* 0x0000002402107981 */ /* 0x000ee4000c1e1b00 */
[----:B---3--:R0:W1:Y:S01]  /*3030*/  F2I.F64.TRUNC R16, R16 ;  /* 0x0000001000107311 */ /* 0x008062000030d100 */
[----:B------:R-:W-:Y:S05]  /*3040*/  BRA `(.L_x_5325) ;  /* 0x00000008008c7947 */ /* 0x000fea0003800000 */
.L_x_5326:
        /* <DEDUP_REMOVED lines=12> */
.L_x_5339:
[----:B------:R-:W3:Y:S02]  /*3110*/  LDG.E.64 R2, desc[UR36][R2.64] ;  /* 0x0000002402027981 */ /* 0x000ee4000c1e1b00 */
[----:B---3--:R0:W1:Y:S01]  /*3120*/  F2I.F64.TRUNC R16, R2 ;  /* 0x0000000200107311 */ /* 0x008062000030d100 */
[----:B------:R-:W-:Y:S05]  /*3130*/  BRA `(.L_x_5325) ;  /* 0x0000000800507947 */ /* 0x000fea0003800000 */
.L_x_5338:
        /* <DEDUP_REMOVED lines=9> */
[----:B--2---:R-:W-:-:S04]  /*31d0*/  LOP3.LUT R4, R0, 0x7f000000, RZ, 0xc0, !PT ;  /* 0x7f00000000047812 */ /* 0x004fc800078ec0ff */
        /* <DEDUP_REMOVED lines=17> */
.L_x_5341:
[----:B------:R-:W3:Y:S02]  /*32f0*/  LDG.E.U8 R2, desc[UR36][R2.64] ;  /* 0x0000002402027981 */ /* 0x000ee4000c1e1100 */
[C---:B---3--:R-:W-:Y:S02]  /*3300*/  IMAD.SHL.U32 R0, R2.reuse, 0x2000000, RZ ;  /* 0x0200000002007824 */ /* 0x048fe400078e00ff */
[----:B------:R-:W-:-:S03]  /*3310*/  IMAD.SHL.U32 R5, R2, 0x1000000, RZ ;  /* 0x0100000002057824 */ /* 0x000fc600078e00ff */
[----:B------:R-:W-:-:S13]  /*3320*/  ISETP.GE.U32.AND P0, PT, R0, 0x8000000, PT ;  /* 0x080000000000780c */ /* 0x000fda0003f06070 */
[C---:B------:R-:W-:Y:S02]  /*3330*/  @!P0 IMAD.SHL.U32 R0, R2.reuse, 0x100, RZ ;  /* 0x0000010002008824 */ /* 0x040fe400078e00ff */
[----:B--2---:R-:W-:-:S03]  /*3340*/  @P0 IMAD.SHL.U32 R4, R2, 0x200000, RZ ;  /* 0x0020000002040824 */ /* 0x004fc600078e00ff */
        /* <DEDUP_REMOVED lines=8> */
.L_x_5340:
[----:B------:R-:W3:Y:S02]  /*33d0*/  LDG.E.U16 R16, desc[UR36][R2.64] ;  /* 0x0000002402107981 */ /* 0x000ee4000c1e1500 */
[----:B---3--:R-:W-:-:S06]  /*33e0*/  IMAD.U32 R16, R16, 0x10000, RZ ;  /* 0x0001000010107824 */ /* 0x008fcc00078e00ff */
[----:B------:R-:W0:Y:S01]  /*33f0*/  F2I.FTZ.TRUNC.NTZ R16, R16 ;  /* 0x0000001000107305 */ /* 0x000e22000021f100 */
[----:B------:R-:W-:Y:S05]  /*3400*/  BRA `(.L_x_5325) ;  /* 0x00000004009c7947 */ /* 0x000fea0003800000 */
.L_x_5337:
        /* <DEDUP_REMOVED lines=10> */
.L_x_5344:
        /* <DEDUP_REMOVED lines=21> */
.L_x_5348:
[----:B------:R-:W-:Y:S05]  /*3600*/  BSYNC B1 ;  /* 0x0000000000017941 */ /* 0x000fea0003800000 */
.L_x_5347:
[----:B------:R-:W-:Y:S01]  /*3610*/  IMAD.SHL.U32 R2, R2, 0x100000, RZ ;  /* 0x0010000002027824 */ /* 0x000fe200078e00ff */
[----:B------:R-:W-:-:S04]  /*3620*/  LEA R3, R0, 0x3b800000, 0x17 ;  /* 0x3b80000000037811 */ /* 0x000fc800078eb8ff */
[----:B------:R-:W-:-:S07]  /*3630*/  LOP3.LUT R16, R3, R2, R16, 0xfe, !PT ;  /* 0x0000000203107212 */ /* 0x000fce00078efe10 */
.L_x_5346:
[----:B------:R-:W-:Y:S05]  /*3640*/  BSYNC B0 ;  /* 0x0000000000007941 */ /* 0x000fea0003800000 */
.L_x_5345:
[----:B------:R-:W0:Y:S01]  /*3650*/  F2I.FTZ.TRUNC.NTZ R16, R16 ;  /* 0x0000001000107305 */ /* 0x000e22000021f100 */
[----:B------:R-:W-:Y:S05]  /*3660*/  BRA `(.L_x_5325) ;  /* 0x0000000400047947 */ /* 0x000fea0003800000 */
.L_x_5343:
        /* <DEDUP_REMOVED lines=21> */
.L_x_5352:
[----:B------:R-:W-:Y:S05]  /*37c0*/  BSYNC B1 ;  /* 0x0000000000017941 */ /* 0x000fea0003800000 */
.L_x_5351:
[----:B------:R-:W-:Y:S01]  /*37d0*/  IMAD.SHL.U32 R2, R2, 0x200000, RZ ;  /* 0x0020000002027824 */ /* 0x000fe200078e00ff */
[----:B------:R-:W-:-:S04]  /*37e0*/  LEA R3, R0, 0x37800000, 0x17 ;  /* 0x3780000000037811 */ /* 0x000fc800078eb8ff */
[----:B------:R-:W-:-:S07]  /*37f0*/  LOP3.LUT R16, R3, R2, R16, 0xfe, !PT ;  /* 0x0000000203107212 */ /* 0x000fce00078efe10 */
.L_x_5350:
[----:B------:R-:W-:Y:S05]  /*3800*/  BSYNC B0 ;  /* 0x0000000000007941 */ /* 0x000fea0003800000 */
.L_x_5349:
[----:B------:R-:W0:Y:S01]  /*3810*/  F2I.FTZ.TRUNC.NTZ R16, R16 ;  /* 0x0000001000107305 */ /* 0x000e22000021f100 */
[----:B------:R-:W-:Y:S05]  /*3820*/  BRA `(.L_x_5325) ;  /* 0x0000000000947947 */ /* 0x000fea0003800000 */
.L_x_5342:
        /* <DEDUP_REMOVED lines=14> */
.L_x_5356:
[----:B------:R-:W-:Y:S05]  /*3910*/  BSYNC B0 ;  /* 0x0000000000007941 */ /* 0x000fea0003800000 */
.L_x_5355:
[----:B------:R-:W0:Y:S01]  /*3920*/  F2I.FTZ.TRUNC.NTZ R16, R16 ;  /* 0x0000001000107305 */ /* 0x000e22000021f100 */
[----:B------:R-:W-:Y:S05]  /*3930*/  BRA `(.L_x_5325) ;  /* 0x0000000000507947 */ /* 0x000fea0003800000 */
.L_x_5330:
        /* <DEDUP_REMOVED lines=16> */
.L_x_5357:
[----:B------:R-:W-:Y:S05]  /*3a40*/  BRA `(.L_x_5325) ;  /* 0x00000000000c7947 */ /* 0x000fea0003800000 */
.L_x_5354:
[----:B------:R0:W5:Y:S01]  /*3a50*/  LDG.E R16, desc[UR36][R2.64] ;  /* 0x0000002402107981 */ /* 0x000162000c1e1900 */
[----:B------:R-:W-:Y:S05]  /*3a60*/  BRA `(.L_x_5325) ;  /* 0x0000000000047947 */ /* 0x000fea0003800000 */
.L_x_5353:
[----:B------:R0:W5:Y:S02]  /*3a70*/  LDG.E R16, desc[UR36][R2.64] ;  /* 0x0000002402107981 */ /* 0x000164000c1e1900 */
.L_x_5325:
[----:B------:R-:W-:Y:S05]  /*3a80*/  BSYNC B6 ;  /* 0x0000000000067941 */ /* 0x000fea0003800000 */
.L_x_5324:
[----:B01-34-:R-:W0:Y:S01]  /*3a90*/  S2R R2, SR_TID.X ;  /* 0x0000000000027919 */ /* 0x01be220000002100 */
[----:B------:R-:W1:Y:S01]  /*3aa0*/  LDC.U8 R17, c[0x0][0x23c] ;  /* 0x00008f00ff117b82 */ /* 0x000e620000000000 */
[----:B------:R-:W-:Y:S01]  /*3ab0*/  ULDC UR4, c[0x0][0x218] ;  /* 0x0000860000047ab9 */ /* 0x000fe20000000800 */
[----:B------:R-:W-:Y:S01]  /*3ac0*/  BSSY B6, `(.L_x_5358) ;  /* 0x00000f4000067945 */ /* 0x000fe20003800000 */
[----:B------:R-:W-:-:S04]  /*3ad0*/  UISETP.LT.U32.AND UP0, UPT, UR4, 0x1f, UPT ;  /* 0x0000001f0400788c */ /* 0x000fc8000bf01070 */
[----:B------:R-:W-:-:S06]  /*3ae0*/  USEL UR4, UR4, 0x1f, UP0 ;  /* 0x0000001f04047887 */ /* 0x000fcc0008000000 */
[----:B--2--5:R-:W-:Y:S02]  /*3af0*/  SHF.R.S32.HI R4, RZ, UR4, R24 ;  /* 0x00000004ff047c19 */ /* 0x024fe40008011418 */
        /* <DEDUP_REMOVED lines=26> */
.L_x_5363:
[----:B------:R0:W-:Y:S01]  /*3ca0*/  STG.E.U8 desc[UR36][R8.64], R4 ;  /* 0x0000000408007986 */ /* 0x0001e2000c101124 */
[----:B------:R-:W-:Y:S05]  /*3cb0*/  BRA `(.L_x_5359) ;  /* 0x0000000c00507947 */ /* 0x000fea0003800000 */
.L_x_5362:
        /* <DEDUP_REMOVED lines=9> */
.L_x_5366:
[----:B------:R0:W-:Y:S01]  /*3d50*/  STG.E desc[UR36][R8.64], R4 ;  /* 0x0000000408007986 */ /* 0x0001e2000c101924 */
[----:B------:R-:W-:Y:S05]  /*3d60*/  BRA `(.L_x_5359) ;  /* 0x0000000c00247947 */ /* 0x000fea0003800000 */
.L_x_5365:
[----:B------:R0:W-:Y:S01]  /*3d70*/  STG.E.U16 desc[UR36][R8.64], R4 ;  /* 0x0000000408007986 */ /* 0x0001e2000c101524 */
[----:B------:R-:W-:Y:S05]  /*3d80*/  BRA `(.L_x_5359) ;  /* 0x0000000c001c7947 */ /* 0x000fea0003800000 */
.L_x_5361:
        /* <DEDUP_REMOVED lines=9> */
.L_x_5368:
[----:B------:R-:W-:-:S04]  /*3e20*/  I2FP.F32.S32 R0, R4 ;  /* 0x0000000400007245 */ /* 0x000fc80000201400 */
[----:B------:R-:W-:-:S05]  /*3e30*/  F2FP.F16.F32.PACK_AB R0, RZ, R0 ;  /* 0x00000000ff00723e */ /* 0x000fca00000000ff */
[----:B------:R0:W-:Y:S01]  /*3e40*/  STG.E.U16 desc[UR36][R8.64], R0 ;  /* 0x0000000008007986 */ /* 0x0001e2000c101524 */
[----:B------:R-:W-:Y:S05]  /*3e50*/  BRA `(.L_x_5359) ;  /* 0x0000000800e87947 */ /* 0x000fea0003800000 */
.L_x_5367:
        /* <DEDUP_REMOVED lines=10> */
.L_x_5370:
[----:B------:R-:W-:-:S04]  /*3f00*/  I2FP.F32.S32 R4, R4 ;  /* 0x0000000400047245 */ /* 0x000fc80000201400 */
[----:B------:R-:W-:-:S04]  /*3f10*/  F2FP.F16.F32.PACK_AB R3, RZ, R4 ;  /* 0x00000004ff03723e */ /* 0x000fc800000000ff */
[----:B------:R-:W-:-:S05]  /*3f20*/  PRMT R3, R3, 0x5410, RZ ;  /* 0x0000541003037816 */ /* 0x000fca00000000ff */
[----:B------:R0:W-:Y:S01]  /*3f30*/  STG.E desc[UR36][R8.64], R3 ;  /* 0x0000000308007986 */ /* 0x0001e2000c101924 */
[----:B------:R-:W-:Y:S05]  /*3f40*/  BRA `(.L_x_5359) ;  /* 0x0000000800ac7947 */ /* 0x000fea0003800000 */
.L_x_5369:
[----:B------:R-:W0:Y:S02]  /*3f50*/  I2F.F64 R4, R4 ;  /* 0x0000000400047312 */ /* 0x000e240000201c00 */
[----:B0-----:R0:W-:Y:S01]  /*3f60*/  STG.E.64 desc[UR36][R8.64], R4 ;  /* 0x0000000408007986 */ /* 0x0011e2000c101b24 */
[----:B------:R-:W-:Y:S05]  /*3f70*/  BRA `(.L_x_5359) ;  /* 0x0000000800a07947 */ /* 0x000fea0003800000 */
.L_x_5360:
        /* <DEDUP_REMOVED lines=12> */
.L_x_5373:
[----:B------:R-:W0:Y:S01]  /*4040*/  I2F.F64 R4, R4 ;  /* 0x0000000400047312 */ /* 0x000e220000201c00 */
[----:B------:R-:W-:-:S05]  /*4050*/  CS2R R6, SRZ ;  /* 0x0000000000067805 */ /* 0x000fca000001ff00 */
[----:B0-----:R0:W-:Y:S01]  /*4060*/  STG.E.128 desc[UR36][R8.64], R4 ;  /* 0x0000000408007986 */ /* 0x0011e2000c101d24 */
[----:B------:R-:W-:Y:S05]  /*4070*/  BRA `(.L_x_5359) ;  /* 0x0000000800607947 */ /* 0x000fea0003800000 */
.L_x_5372:
        /* <DEDUP_REMOVED lines=21> */
.L_x_5377:
[----:B------:R-:W-:Y:S05]  /*41d0*/  BSYNC B0 ;  /* 0x0000000000007941 */ /* 0x000fea0003800000 */
.L_x_5376:
[----:B------:R-:W-:-:S05]  /*41e0*/  LOP3.LUT R5, R0, R5, RZ, 0xfc, !PT ;  /* 0x0000000500057212 */ /* 0x000fca00078efcff */
[----:B------:R0:W-:Y:S01]  /*41f0*/  STG.E.U8 desc[UR36][R8.64], R5 ;  /* 0x0000000508007986 */ /* 0x0001e2000c101124 */
[----:B------:R-:W-:Y:S05]  /*4200*/  BRA `(.L_x_5359) ;  /* 0x0000000400fc7947 */ /* 0x000fea0003800000 */
.L_x_5375:
        /* <DEDUP_REMOVED lines=13> */
.L_x_5379:
[----:B------:R-:W-:Y:S01]  /*42e0*/  IMAD.MOV.U32 R0, RZ, RZ, 0x7f ;  /* 0x0000007fff007424 */ /* 0x000fe200078e00ff */
[----:B------:R-:W-:-:S04]  /*42f0*/  ISETP.GT.U32.AND P0, PT, R3, 0x7f800000, PT ;  /* 0x7f8000000300780c */ /* 0x000fc80003f04070 */
[----:B------:R-:W-:-:S09]  /*4300*/  SEL R0, R0, 0x7c, P0 ;  /* 0x0000007c00007807 */ /* 0x000fd20000000000 */
.L_x_5380:
[----:B------:R-:W-:Y:S05]  /*4310*/  BSYNC B0 ;  /* 0x0000000000007941 */ /* 0x000fea0003800000 */
.L_x_5378:
[----:B------:R-:W-:-:S04]  /*4320*/  LOP3.LUT R3, R5, 0x80000000, RZ, 0xc0, !PT ;  /* 0x8000000005037812 */ /* 0x000fc800078ec0ff */
[----:B------:R-:W-:-:S04]  /*4330*/  SHF.R.U32.HI R3, RZ, 0x18, R3 ;  /* 0x00000018ff037819 */ /* 0x000fc80000011603 */
[----:B------:R-:W-:-:S05]  /*4340*/  LOP3.LUT R3, R0, R3, RZ, 0xfc, !PT ;  /* 0x0000000300037212 */ /* 0x000fca00078efcff */
[----:B------:R0:W-:Y:S01]  /*4350*/  STG.E.U8 desc[UR36][R8.64], R3 ;  /* 0x0000000308007986 */ /* 0x0001e2000c101124 */
[----:B------:R-:W-:Y:S05]  /*4360*/  BRA `(.L_x_5359) ;  /* 0x0000000400a47947 */ /* 0x000fea0003800000 */
.L_x_5374:
[----:B------:R-:W-:-:S04]  /*4370*/  I2FP.F32.S32 R0, R4 ;  /* 0x0000000400007245 */ /* 0x000fc80000201400 */
[----:B------:R-:W-:-:S05]  /*4380*/  F2FP.BF16.F32.PACK_AB R0, RZ, R0 ;  /* 0x00000000ff00723e */ /* 0x000fca00000010ff */
[----:B------:R0:W-:Y:S01]  /*4390*/  STG.E.U16 desc[UR36][R8.64], R0 ;  /* 0x0000000008007986 */ /* 0x0001e2000c101524 */
[----:B------:R-:W-:Y:S05]  /*43a0*/  BRA `(.L_x_5359) ;  /* 0x0000000400947947 */ /* 0x000fea0003800000 */
.L_x_5371:
        /* <DEDUP_REMOVED lines=10> */
.L_x_5383:
        /* <DEDUP_REMOVED lines=17> */
.L_x_5386:
[----:B------:R-:W-:-:S04]  /*4560*/  LOP3.LUT R3, R5, 0x80000000, RZ, 0xc0, !PT ;  /* 0x8000000005037812 */ /* 0x000fc800078ec0ff */
[----:B------:R-:W-:-:S04]  /*4570*/  SHF.R.U32.HI R3, RZ, 0x18, R3 ;  /* 0x00000018ff037819 */ /* 0x000fc80000011603 */
[----:B------:R-:W-:-:S04]  /*4580*/  LOP3.LUT R0, R0, R3, RZ, 0xfc, !PT ;  /* 0x0000000300007212 */ /* 0x000fc800078efcff */
[----:B------:R-:W-:-:S07]  /*4590*/  PRMT R4, R0, 0x7610, R4 ;  /* 0x0000761000047816 */ /* 0x000fce0000000004 */
.L_x_5385:
[----:B------:R-:W-:Y:S05]  /*45a0*/  BSYNC B0 ;  /* 0x0000000000007941 */ /* 0x000fea0003800000 */
.L_x_5384:
[----:B------:R4:W-:Y:S01]  /*45b0*/  STG.E.U8 desc[UR36][R8.64], R4 ;  /* 0x0000000408007986 */ /* 0x0009e2000c101124 */
[----:B------:R-:W-:Y:S05]  /*45c0*/  BRA `(.L_x_5359) ;  /* 0x00000004000c7947 */ /* 0x000fea0003800000 */
.L_x_5382:
        /* <DEDUP_REMOVED lines=17> */
.L_x_5389:
[----:B------:R-:W-:-:S04]  /*46e0*/  LOP3.LUT R3, R5, 0x80000000, RZ, 0xc0, !PT ;  /* 0x8000000005037812 */ /* 0x000fc800078ec0ff */
[----:B------:R-:W-:-:S04]  /*46f0*/  SHF.R.U32.HI R3, RZ, 0x18, R3 ;  /* 0x00000018ff037819 */ /* 0x000fc80000011603 */
[----:B------:R-:W-:-:S04]  /*4700*/  LOP3.LUT R0, R0, R3, RZ, 0xfc, !PT ;  /* 0x0000000300007212 */ /* 0x000fc800078efcff */
[----:B------:R-:W-:-:S07]  /*4710*/  PRMT R4, R0, 0x7610, R4 ;  /* 0x0000761000047816 */ /* 0x000fce0000000004 */
.L_x_5388:
[----:B------:R-:W-:Y:S05]  /*4720*/  BSYNC B0 ;  /* 0x0000000000007941 */ /* 0x000fea0003800000 */
.L_x_5387:
[----:B------:R0:W-:Y:S01]  /*4730*/  STG.E.U8 desc[UR36][R8.64], R4 ;  /* 0x0000000408007986 */ /* 0x0001e2000c101124 */
[----:B------:R-:W-:Y:S05]  /*4740*/  BRA `(.L_x_5359) ;  /* 0x0000000000ac7947 */ /* 0x000fea0003800000 */
.L_x_5381:
        /* <DEDUP_REMOVED lines=22> */
.L_x_5364:
        /* <DEDUP_REMOVED lines=16> */
.L_x_5392:
[----:B------:R-:W-:Y:S05]  /*49b0*/  BRA `(.L_x_5359) ;  /* 0x0000000000107947 */ /* 0x000fea0003800000 */
.L_x_5391:
[----:B------:R-:W-:-:S05]  /*49c0*/  SHF.R.S32.HI R5, RZ, 0x1f, R4 ;  /* 0x0000001fff057819 */ /* 0x000fca0000011404 */
[----:B------:R3:W-:Y:S01]  /*49d0*/  STG.E.64 desc[UR36][R8.64], R4 ;  /* 0x0000000408007986 */ /* 0x0007e2000c101b24 */
[----:B------:R-:W-:Y:S05]  /*49e0*/  BRA `(.L_x_5359) ;  /* 0x0000000000047947 */ /* 0x000fea0003800000 */
.L_x_5390:
[----:B------:R0:W-:Y:S02]  /*49f0*/  STG.E desc[UR36][R8.64], R4 ;  /* 0x0000000408007986 */ /* 0x0001e4000c101924 */
.L_x_5359:
[----:B------:R-:W-:Y:S05]  /*4a00*/  BSYNC B6 ;  /* 0x0000000000067941 */ /* 0x000fea0003800000 */
.L_x_5358:
        /* <DEDUP_REMOVED lines=23> */
.L_x_5398:
[----:B------:R0:W-:Y:S01]  /*4b80*/  STG.E.U8 desc[UR36][R8.64], R22 ;  /* 0x0000001608007986 */ /* 0x0001e2000c101124 */
[----:B------:R-:W-:Y:S05]  /*4b90*/  BRA `(.L_x_5400) ;  /* 0x0000000c00587947 */ /* 0x000fea0003800000 */
.L_x_5397:
[----:B------:R-:W-:-:S13]  /*4ba0*/  ISETP.NE.AND P0, PT, R0, 0x2, PT ;  /* 0x000000020000780c */ /* 0x000fda0003f05270 */
[----:B------:R-:W-:Y:S05]  /*4bb0*/  @!P0 BRA `(.L_x_5401) ;  /* 0x0000000000288947 */ /* 0x000fea0003800000 */
[----:B------:R-:W-:-:S13]  /*4bc0*/  ISETP.NE.AND P0, PT, R0, 0x3, PT ;  /* 0x000000030000780c */ /* 0x000fda0003f05270 */
[----:B------:R-:W-:Y:S05]  /*4bd0*/  @!P0 BRA `(.L_x_5402) ;  /* 0x0000000000188947 */ /* 0x000fea0003800000 */
[----:B------:R-:W-:-:S13]  /*4be0*/  ISETP.NE.AND P0, PT, R0, 0x4, PT ;  /* 0x000000040000780c */ /* 0x000fda0003f05270 */
[----:B------:R-:W-:Y:S05]  /*4bf0*/  @P0 BRA `(.L_x_5399) ;  /* 0x0000000800e80947 */ /* 0x000fea0003800000 */
[--C-:B------:R-:W-:Y:S01]  /*4c00*/  SHF.R.S32.HI R5, RZ, 0x1f, R22.reuse ;  /* 0x0000001fff057819 */ /* 0x100fe20000011416 */
[----:B------:R-:W-:-:S05]  /*4c10*/  IMAD.MOV.U32 R4, RZ, RZ, R22 ;  /* 0x000000ffff047224 */ /* 0x000fca00078e0016 */
[----:B------:R0:W-:Y:S01]  /*4c20*/  STG.E.64 desc[UR36][R8.64], R4 ;  /* 0x0000000408007986 */ /* 0x0001e2000c101b24 */
[----:B------:R-:W-:Y:S05]  /*4c30*/  BRA `(.L_x_5400) ;  /* 0x0000000c00307947 */ /* 0x000fea0003800000 */
.L_x_5402:
[----:B------:R0:W-:Y:S01]  /*4c40*/  STG.E desc[UR36][R8.64], R22 ;  /* 0x0000001608007986 */ /* 0x0001e2000c101924 */
[----:B------:R-:W-:Y:S05]  /*4c50*/  BRA `(.L_x_5400) ;  /* 0x0000000c00287947 */ /* 0x000fea0003800000 */
.L_x_5401:
[----:B------:R0:W-:Y:S01]  /*4c60*/  STG.E.U16 desc[UR36][R8.64], R22 ;  /* 0x0000001608007986 */ /* 0x0001e2000c101524 */
[----:B------:R-:W-:Y:S05]  /*4c70*/  BRA `(.L_x_5400) ;  /* 0x0000000c00207947 */ /* 0x000fea0003800000 */
.L_x_5396:
        /* <DEDUP_REMOVED lines=9> */
.L_x_5404:
[----:B------:R-:W-:-:S04]  /*4d10*/  I2FP.F32.S32 R0, R22 ;  /* 0x0000001600007245 */ /* 0x000fc80000201400 */
[----:B------:R-:W-:-:S05]  /*4d20*/  F2FP.F16.F32.PACK_AB R0, RZ, R0 ;  /* 0x00000000ff00723e */ /* 0x000fca00000000ff */
[----:B------:R0:W-:Y:S01]  /*4d30*/  STG.E.U16 desc[UR36][R8.64], R0 ;  /* 0x0000000008007986 */ /* 0x0001e2000c101524 */
[----:B------:R-:W-:Y:S05]  /*4d40*/  BRA `(.L_x_5400) ;  /* 0x0000000800ec7947 */ /* 0x000fea0003800000 */
.L_x_5403:
        /* <DEDUP_REMOVED lines=10> */
.L_x_5406:
[----:B------:R-:W-:-:S04]  /*4df0*/  I2FP.F32.S32 R22, R22 ;  /* 0x0000001600167245 */ /* 0x000fc80000201400 */
[----:B------:R-:W-:-:S04]  /*4e00*/  F2FP.F16.F32.PACK_AB R3, RZ, R22 ;  /* 0x00000016ff03723e */ /* 0x000fc800000000ff */
[----:B------:R-:W-:-:S05]  /*4e10*/  PRMT R3, R3, 0x5410, RZ ;  /* 0x0000541003037816 */ /* 0x000fca00000000ff */
[----:B------:R0:W-:Y:S01]  /*4e20*/  STG.E desc[UR36][R8.64], R3 ;  /* 0x0000000308007986 */ /* 0x0001e2000c101924 */
[----:B------:R-:W-:Y:S05]  /*4e30*/  BRA `(.L_x_5400) ;  /* 0x0000000800b07947 */ /* 0x000fea0003800000 */
.L_x_5405:
[----:B------:R-:W0:Y:S02]  /*4e40*/  I2F.F64 R4, R22 ;  /* 0x0000001600047312 */ /* 0x000e240000201c00 */
[----:B0-----:R0:W-:Y:S01]  /*4e50*/  STG.E.64 desc[UR36][R8.64], R4 ;  /* 0x0000000408007986 */ /* 0x0011e2000c101b24 */
[----:B------:R-:W-:Y:S05]  /*4e60*/  BRA `(.L_x_5400) ;  /* 0x0000000800a47947 */ /* 0x000fea0003800000 */
.L_x_5395:
        /* <DEDUP_REMOVED lines=12> */
.L_x_5409:
[----:B------:R-:W0:Y:S01]  /*4f30*/  I2F.F64 R4, R22 ;  /* 0x0000001600047312 */ /* 0x000e220000201c00 */
[----:B------:R-:W-:-:S05]  /*4f40*/  CS2R R6, SRZ ;  /* 0x0000000000067805 */ /* 0x000fca000001ff00 */
[----:B0-----:R0:W-:Y:S01]  /*4f50*/  STG.E.128 desc[UR36][R8.64], R4 ;  /* 0x0000000408007986 */ /* 0x0011e2000c101d24 */
[----:B------:R-:W-:Y:S05]  /*4f60*/  BRA `(.L_x_5400) ;  /* 0x0000000800647947 */ /* 0x000fea0003800000 */
.L_x_5408:
        /* <DEDUP_REMOVED lines=21> */
.L_x_5413:
[----:B------:R-:W-:Y:S05]  /*50c0*/  BSYNC B0 ;  /* 0x0000000000007941 */ /* 0x000fea0003800000 */
.L_x_5412:
[----:B------:R-:W-:-:S05]  /*50d0*/  LOP3.LUT R5, R0, R5, RZ, 0xfc, !PT ;  /* 0x0000000500057212 */ /* 0x000fca00078efcff */
[----:B------:R0:W-:Y:S01]  /*50e0*/  STG.E.U8 desc[UR36][R8.64], R5 ;  /* 0x0000000508007986 */ /* 0x0001e2000c101124 */
[----:B------:R-:W-:Y:S05]  /*50f0*/  BRA `(.L_x_5400) ;  /* 0x0000000800007947 */ /* 0x000fea0003800000 */
.L_x_5411:
        /* <DEDUP_REMOVED lines=13> */
.L_x_5415:
[----:B------:R-:W-:Y:S01]  /*51d0*/  IMAD.MOV.U32 R0, RZ, RZ, 0x7f ;  /* 0x0000007fff007424 */ /* 0x000fe200078e00ff */
[----:B------:R-:W-:-:S04]  /*51e0*/  ISETP.GT.U32.AND P0, PT, R3, 0x7f800000, PT ;  /* 0x7f8000000300780c */ /* 0x000fc80003f04070 */
[----:B------:R-:W-:-:S09]  /*51f0*/  SEL R0, R0, 0x7c, P0 ;  /* 0x0000007c00007807 */ /* 0x000fd20000000000 */
.L_x_5416:
[----:B------:R-:W-:Y:S05]  /*5200*/  BSYNC B0 ;  /* 0x0000000000007941 */ /* 0x000fea0003800000 */
.L_x_5414:
[----:B------:R-:W-:-:S04]  /*5210*/  LOP3.LUT R3, R5, 0x80000000, RZ, 0xc0, !PT ;  /* 0x8000000005037812 */ /* 0x000fc800078ec0ff */
[----:B------:R-:W-:-:S04]  /*5220*/  SHF.R.U32.HI R3, RZ, 0x18, R3 ;  /* 0x00000018ff037819 */ /* 0x000fc80000011603 */
[----:B------:R-:W-:-:S05]  /*5230*/  LOP3.LUT R3, R0, R3, RZ, 0xfc, !PT ;  /* 0x0000000300037212 */ /* 0x000fca00078efcff */
[----:B------:R0:W-:Y:S01]  /*5240*/  STG.E.U8 desc[UR36][R8.64], R3 ;  /* 0x0000000308007986 */ /* 0x0001e2000c101124 */
[----:B------:R-:W-:Y:S05]  /*5250*/  BRA `(.L_x_5400) ;  /* 0x0000000400a87947 */ /* 0x000fea0003800000 */
.L_x_5410:
[----:B------:R-:W-:-:S04]  /*5260*/  I2FP.F32.S32 R0, R22 ;  /* 0x0000001600007245 */ /* 0x000fc80000201400 */
[----:B------:R-:W-:-:S05]  /*5270*/  F2FP.BF16.F32.PACK_AB R0, RZ, R0 ;  /* 0x00000000ff00723e */ /* 0x000fca00000010ff */
[----:B------:R0:W-:Y:S01]  /*5280*/  STG.E.U16 desc[UR36][R8.64], R0 ;  /* 0x0000000008007986 */ /* 0x0001e2000c101524 */
[----:B------:R-:W-:Y:S05]  /*5290*/  BRA `(.L_x_5400) ;  /* 0x0000000400987947 */ /* 0x000fea0003800000 */
.L_x_5407:
        /* <DEDUP_REMOVED lines=10> */
.L_x_5419:
        /* <DEDUP_REMOVED lines=17> */
.L_x_5422:
[----:B------:R-:W-:-:S04]  /*5450*/  LOP3.LUT R3, R5, 0x80000000, RZ, 0xc0, !PT ;  /* 0x8000000005037812 */ /* 0x000fc800078ec0ff */
[----:B------:R-:W-:-:S04]  /*5460*/  SHF.R.U32.HI R3, RZ, 0x18, R3 ;  /* 0x00000018ff037819 */ /* 0x000fc80000011603 */
[----:B------:R-:W-:-:S04]  /*5470*/  LOP3.LUT R0, R0, R3, RZ, 0xfc, !PT ;  /* 0x0000000300007212 */ /* 0x000fc800078efcff */
[----:B------:R-:W-:-:S07]  /*5480*/  PRMT R4, R0, 0x7610, R4 ;  /* 0x0000761000047816 */ /* 0x000fce0000000004 */
.L_x_5421:
[----:B------:R-:W-:Y:S05]  /*5490*/  BSYNC B0 ;  /* 0x0000000000007941 */ /* 0x000fea0003800000 */
.L_x_5420:
[----:B------:R3:W-:Y:S01]  /*54a0*/  STG.E.U8 desc[UR36][R8.64], R4 ;  /* 0x0000000408007986 */ /* 0x0007e2000c101124 */
[----:B------:R-:W-:Y:S05]  /*54b0*/  BRA `(.L_x_5400) ;  /* 0x0000000400107947 */ /* 0x000fea0003800000 */
.L_x_5418:
        /* <DEDUP_REMOVED lines=17> */
.L_x_5425:
[----:B------:R-:W-:-:S04]  /*55d0*/  LOP3.LUT R3, R5, 0x80000000, RZ, 0xc0, !PT ;  /* 0x8000000005037812 */ /* 0x000fc800078ec0ff */
[----:B------:R-:W-:-:S04]  /*55e0*/  SHF.R.U32.HI R3, RZ, 0x18, R3 ;  /* 0x00000018ff037819 */ /* 0x000fc80000011603 */
[----:B------:R-:W-:-:S04]  /*55f0*/  LOP3.LUT R0, R0, R3, RZ, 0xfc, !PT ;  /* 0x0000000300007212 */ /* 0x000fc800078efcff */
[----:B------:R-:W-:-:S07]  /*5600*/  PRMT R4, R0, 0x7610, R4 ;  /* 0x0000761000047816 */ /* 0x000fce0000000004 */
.L_x_5424:
[----:B------:R-:W-:Y:S05]  /*5610*/  BSYNC B0 ;  /* 0x0000000000007941 */ /* 0x000fea0003800000 */
.L_x_5423:
[----:B------:R0:W-:Y:S01]  /*5620*/  STG.E.U8 desc[UR36][R8.64], R4 ;  /* 0x0000000408007986 */ /* 0x0001e2000c101124 */
[----:B------:R-:W-:Y:S05]  /*5630*/  BRA `(.L_x_5400) ;  /* 0x0000000000b07947 */ /* 0x000fea0003800000 */
.L_x_5417:
        /* <DEDUP_REMOVED lines=22> */
.L_x_5399:
        /* <DEDUP_REMOVED lines=16> */
.L_x_5428:
[----:B------:R-:W-:Y:S05]  /*58a0*/  BRA `(.L_x_5400) ;  /* 0x0000000000147947 */ /* 0x000fea0003800000 */
.L_x_5427:
[--C-:B------:R-:W-:Y:S01]  /*58b0*/  SHF.R.S32.HI R5, RZ, 0x1f, R22.reuse ;  /* 0x0000001fff057819 */ /* 0x100fe20000011416 */
[----:B------:R-:W-:-:S05]  /*58c0*/  IMAD.MOV.U32 R4, RZ, RZ, R22 ;  /* 0x000000ffff047224 */ /* 0x000fca00078e0016 */
[----:B------:R2:W-:Y:S01]  /*58d0*/  STG.E.64 desc[UR36][R8.64], R4 ;  /* 0x0000000408007986 */ /* 0x0005e2000c101b24 */
[----:B------:R-:W-:Y:S05]  /*58e0*/  BRA `(.L_x_5400) ;  /* 0x0000000000047947 */ /* 0x000fea0003800000 */
.L_x_5426:
[----:B------:R0:W-:Y:S02]  /*58f0*/  STG.E desc[UR36][R8.64], R22 ;  /* 0x0000001608007986 */ /* 0x0001e4000c101924 */
.L_x_5400:
        /* <DEDUP_REMOVED lines=23> */
.L_x_5432:
[----:B------:R3:W-:Y:S01]  /*5a70*/  STG.E.U8 desc[UR36][R8.64], R18 ;  /* 0x0000001208007986 */ /* 0x0007e2000c101124 */
[----:B------:R-:W-:Y:S05]  /*5a80*/  BRA `(.L_x_5434) ;  /* 0x0000000c00587947 */ /* 0x000fea0003800000 */
.L_x_5431:
        /* <DEDUP_REMOVED lines=10> */
.L_x_5436:
[----:B------:R2:W-:Y:S01]  /*5b30*/  STG.E desc[UR36][R8.64], R18 ;  /* 0x0000001208007986 */ /* 0x0005e2000c101924 */
[----:B------:R-:W-:Y:S05]  /*5b40*/  BRA `(.L_x_5434) ;  /* 0x0000000c00287947 */ /* 0x000fea0003800000 */
.L_x_5435:
[----:B------:R0:W-:Y:S01]  /*5b50*/  STG.E.U16 desc[UR36][R8.64], R18 ;  /* 0x0000001208007986 */ /* 0x0001e2000c101524 */
[----:B------:R-:W-:Y:S05]  /*5b60*/  BRA `(.L_x_5434) ;  /* 0x0000000c00207947 */ /* 0x000fea0003800000 */
.L_x_5430:
        /* <DEDUP_REMOVED lines=9> */
.L_x_5438:
[----:B------:R-:W-:-:S04]  /*5c00*/  I2FP.F32.S32 R0, R18 ;  /* 0x0000001200007245 */ /* 0x000fc80000201400 */
[----:B------:R-:W-:-:S05]  /*5c10*/  F2FP.F16.F32.PACK_AB R0, RZ, R0 ;  /* 0x00000000ff00723e */ /* 0x000fca00000000ff */
[----:B------:R0:W-:Y:S01]  /*5c20*/  STG.E.U16 desc[UR36][R8.64], R0 ;  /* 0x0000000008007986 */ /* 0x0001e2000c101524 */
[----:B------:R-:W-:Y:S05]  /*5c30*/  BRA `(.L_x_5434) ;  /* 0x0000000800ec7947 */ /* 0x000fea0003800000 */
.L_x_5437:
        /* <DEDUP_REMOVED lines=10> */
.L_x_5440:
[----:B------:R-:W-:-:S04]  /*5ce0*/  I2FP.F32.S32 R18, R18 ;  /* 0x0000001200127245 */ /* 0x000fc80000201400 */
[----:B------:R-:W-:-:S04]  /*5cf0*/  F2FP.F16.F32.PACK_AB R3, RZ, R18 ;  /* 0x00000012ff03723e */ /* 0x000fc800000000ff */
[----:B------:R-:W-:-:S05]  /*5d00*/  PRMT R3, R3, 0x5410, RZ ;  /* 0x0000541003037816 */ /* 0x000fca00000000ff */
[----:B------:R0:W-:Y:S01]  /*5d10*/  STG.E desc[UR36][R8.64], R3 ;  /* 0x0000000308007986 */ /* 0x0001e2000c101924 */
[----:B------:R-:W-:Y:S05]  /*5d20*/  BRA `(.L_x_5434) ;  /* 0x0000000800b07947 */ /* 0x000fea0003800000 */
.L_x_5439:
[----:B------:R-:W0:Y:S02]  /*5d30*/  I2F.F64 R4, R18 ;  /* 0x0000001200047312 */ /* 0x000e240000201c00 */
[----:B0-----:R0:W-:Y:S01]  /*5d40*/  STG.E.64 desc[UR36][R8.64], R4 ;  /* 0x0000000408007986 */ /* 0x0011e2000c101b24 */
[----:B------:R-:W-:Y:S05]  /*5d50*/  BRA `(.L_x_5434) ;  /* 0x0000000800a47947 */ /* 0x000fea0003800000 */
.L_x_5429:
        /* <DEDUP_REMOVED lines=12> */
.L_x_5443:
[----:B------:R-:W0:Y:S01]  /*5e20*/  I2F.F64 R4, R18 ;  /* 0x0000001200047312 */ /* 0x000e220000201c00 */
[----:B------:R-:W-:-:S05]  /*5e30*/  CS2R R6, SRZ ;  /* 0x0000000000067805 */ /* 0x000fca000001ff00 */
[----:B0-----:R0:W-:Y:S01]  /*5e40*/  STG.E.128 desc[UR36][R8.64], R4 ;  /* 0x0000000408007986 */ /* 0x0011e2000c101d24 */
[----:B------:R-:W-:Y:S05]  /*5e50*/  BRA `(.L_x_5434) ;  /* 0x0000000800647947 */ /* 0x000fea0003800000 */
.L_x_5442:
        /* <DEDUP_REMOVED lines=21> */
.L_x_5447:
[----:B------:R-:W-:Y:S05]  /*5fb0*/  BSYNC B0 ;  /* 0x0000000000007941 */ /* 0x000fea0003800000 */
.L_x_5446:
[----:B------:R-:W-:-:S05]  /*5fc0*/  LOP3.LUT R5, R0, R5, RZ, 0xfc, !PT ;  /* 0x0000000500057212 */ /* 0x000fca00078efcff */
[----:B------:R0:W-:Y:S01]  /*5fd0*/  STG.E.U8 desc[UR36][R8.64], R5 ;  /* 0x0000000508007986 */ /* 0x0001e2000c101124 */
[----:B------:R-:W-:Y:S05]  /*5fe0*/  BRA `(.L_x_5434) ;  /* 0x0000000800007947 */ /* 0x000fea0003800000 */
.L_x_5445:
        /* <DEDUP_REMOVED lines=13> */
.L_x_5449:
[----:B------:R-:W-:Y:S01]  /*60c0*/  IMAD.MOV.U32 R0, RZ, RZ, 0x7f ;  /* 0x0000007fff007424 */ /* 0x000fe200078e00ff */
[----:B------:R-:W-:-:S04]  /*60d0*/  ISETP.GT.U32.AND P0, PT, R3, 0x7f800000, PT ;  /* 0x7f8000000300780c */ /* 0x000fc80003f04070 */
[----:B------:R-:W-:-:S09]  /*60e0*/  SEL R0, R0, 0x7c, P0 ;  /* 0x0000007c00007807 */ /* 0x000fd20000000000 */
.L_x_5450:
[----:B------:R-:W-:Y:S05]  /*60f0*/  BSYNC B0 ;  /* 0x0000000000007941 */ /* 0x000fea0003800000 */
.L_x_5448:
[----:B------:R-:W-:-:S04]  /*6100*/  LOP3.LUT R3, R5, 0x80000000, RZ, 0xc0, !PT ;  /* 0x8000000005037812 */ /* 0x000fc800078ec0ff */
[----:B------:R-:W-:-:S04]  /*6110*/  SHF.R.U32.HI R3, RZ, 0x18, R3 ;  /* 0x00000018ff037819 */ /* 0x000fc80000011603 */
[----:B------:R-:W-:-:S05]  /*6120*/  LOP3.LUT R3, R0, R3, RZ, 0xfc, !PT ;  /* 0x0000000300037212 */ /* 0x000fca00078efcff */
[----:B------:R0:W-:Y:S01]  /*6130*/  STG.E.U8 desc[UR36][R8.64], R3 ;  /* 0x0000000308007986 */ /* 0x0001e2000c101124 */
[----:B------:R-:W-:Y:S05]  /*6140*/  BRA `(.L_x_5434) ;  /* 0x0000000400a87947 */ /* 0x000fea0003800000 */
.L_x_5444:
[----:B------:R-:W-:-:S04]  /*6150*/  I2FP.F32.S32 R0, R18 ;  /* 0x0000001200007245 */ /* 0x000fc80000201400 */
[----:B------:R-:W-:-:S05]  /*6160*/  F2FP.BF16.F32.PACK_AB R0, RZ, R0 ;  /* 0x00000000ff00723e */ /* 0x000fca00000010ff */
[----:B------:R0:W-:Y:S01]  /*6170*/  STG.E.U16 desc[UR36][R8.64], R0 ;  /* 0x0000000008007986 */ /* 0x0001e2000c101524 */
[----:B------:R-:W-:Y:S05]  /*6180*/  BRA `(.L_x_5434) ;  /* 0x0000000400987947 */ /* 0x000fea0003800000 */
.L_x_5441:
        /* <DEDUP_REMOVED lines=10> */
.L_x_5453:
        /* <DEDUP_REMOVED lines=17> */
.L_x_5456:
[----:B------:R-:W-:-:S04]  /*6340*/  LOP3.LUT R3, R5, 0x80000000, RZ, 0xc0, !PT ;  /* 0x8000000005037812 */ /* 0x000fc800078ec0ff */
[----:B------:R-:W-:-:S04]  /*6350*/  SHF.R.U32.HI R3, RZ, 0x18, R3 ;  /* 0x00000018ff037819 */ /* 0x000fc80000011603 */
[----:B------:R-:W-:-:S04]  /*6360*/  LOP3.LUT R0, R0, R3, RZ, 0xfc, !PT ;  /* 0x0000000300007212 */ /* 0x000fc800078efcff */
[----:B------:R-:W-:-:S07]  /*6370*/  PRMT R4, R0, 0x7610, R4 ;  /* 0x0000761000047816 */ /* 0x000fce0000000004 */
.L_x_5455:
[----:B------:R-:W-:Y:S05]  /*6380*/  BSYNC B0 ;  /* 0x0000000000007941 */ /* 0x000fea0003800000 */
.L_x_5454:
[----:B------:R0:W-:Y:S01]  /*6390*/  STG.E.U8 desc[UR36][R8.64], R4 ;  /* 0x0000000408007986 */ /* 0x0001e2000c101124 */
[----:B------:R-:W-:Y:S05]  /*63a0*/  BRA `(.L_x_5434) ;  /* 0x0000000400107947 */ /* 0x000fea0003800000 */
.L_x_5452:
        /* <DEDUP_REMOVED lines=17> */
.L_x_5459:
[----:B------:R-:W-:-:S04]  /*64c0*/  LOP3.LUT R3, R5, 0x80000000, RZ, 0xc0, !PT ;  /* 0x8000000005037812 */ /* 0x000fc800078ec0ff */
[----:B------:R-:W-:-:S04]  /*64d0*/  SHF.R.U32.HI R3, RZ, 0x18, R3 ;  /* 0x00000018ff037819 */ /* 0x000fc80000011603 */
[----:B------:R-:W-:-:S04]  /*64e0*/  LOP3.LUT R0, R0, R3, RZ, 0xfc, !PT ;  /* 0x0000000300007212 */ /* 0x000fc800078efcff */
[----:B------:R-:W-:-:S07]  /*64f0*/  PRMT R4, R0, 0x7610, R4 ;  /* 0x0000761000047816 */ /* 0x000fce0000000004 */
.L_x_5458:
[----:B------:R-:W-:Y:S05]  /*6500*/  BSYNC B0 ;  /* 0x0000000000007941 */ /* 0x000fea0003800000 */
.L_x_5457:
[----:B------:R0:W-:Y:S01]  /*6510*/  STG.E.U8 desc[UR36][R8.64], R4 ;  /* 0x0000000408007986 */ /* 0x0001e2000c101124 */
[----:B------:R-:W-:Y:S05]  /*6520*/  BRA `(.L_x_5434) ;  /* 0x0000000000b07947 */ /* 0x000fea0003800000 */
.L_x_5451:
        /* <DEDUP_REMOVED lines=22> */
.L_x_5433:
        /* <DEDUP_REMOVED lines=16> */
.L_x_5462:
[----:B------:R-:W-:Y:S05]  /*6790*/  BRA `(.L_x_5434) ;  /* 0x0000000000147947 */ /* 0x000fea0003800000 */
.L_x_5461:
[--C-:B------:R-:W-:Y:S01]  /*67a0*/  SHF.R.S32.HI R5, RZ, 0x1f, R18.reuse ;  /* 0x0000001fff057819 */ /* 0x100fe20000011412 */
[----:B------:R-:W-:-:S05]  /*67b0*/  IMAD.MOV.U32 R4, RZ, RZ, R18 ;  /* 0x000000ffff047224 */ /* 0x000fca00078e0012 */
[----:B------:R0:W-:Y:S01]  /*67c0*/  STG.E.64 desc[UR36][R8.64], R4 ;  /* 0x0000000408007986 */ /* 0x0001e2000c101b24 */
[----:B------:R-:W-:Y:S05]  /*67d0*/  BRA `(.L_x_5434) ;  /* 0x0000000000047947 */ /* 0x000fea0003800000 */
.L_x_5460:
[----:B------:R0:W-:Y:S02]  /*67e0*/  STG.E desc[UR36][R8.64], R18 ;  /* 0x0000001208007986 */ /* 0x0001e4000c101924 */
.L_x_5434:
[----:B------:R-:W-:-:S07]  /*67f0*/  VIADD R2, R2, 0x80 ;  /* 0x0000008002027836 */ /* 0x000fce0000000000 */
.L_x_5394:
[----:B------:R-:W-:Y:S05]  /*6800*/  BSYNC B6 ;  /* 0x0000000000067941 */ /* 0x000fea0003800000 */
.L_x_5393:
        /* <DEDUP_REMOVED lines=21> */
.L_x_5466:
[----:B------:R-:W-:Y:S01]  /*6960*/  STG.E.U8 desc[UR36][R2.64], R16 ;  /* 0x0000001002007986 */ /* 0x000fe2000c101124 */
[----:B------:R-:W-:Y:S05]  /*6970*/  EXIT ;  /* 0x000000000000794d */ /* 0x000fea0003800000 */
.L_x_5465:
        /* <DEDUP_REMOVED lines=9> */
.L_x_5469:
[----:B------:R-:W-:Y:S01]  /*6a10*/  STG.E desc[UR36][R2.64], R16 ;  /* 0x0000001002007986 */ /* 0x000fe2000c101924 */
[----:B------:R-:W-:Y:S05]  /*6a20*/  EXIT ;  /* 0x000000000000794d */ /* 0x000fea0003800000 */
.L_x_5468:
[----:B------:R-:W-:Y:S01]  /*6a30*/  STG.E.U16 desc[UR36][R2.64], R16 ;  /* 0x0000001002007986 */ /* 0x000fe2000c101524 */
[----:B------:R-:W-:Y:S05]  /*6a40*/  EXIT ;  /* 0x000000000000794d */ /* 0x000fea0003800000 */
.L_x_5464:
        /* <DEDUP_REMOVED lines=9> */
.L_x_5471:
[----:B------:R-:W-:-:S04]  /*6ae0*/  I2FP.F32.S32 R0, R16 ;  /* 0x0000001000007245 */ /* 0x000fc80000201400 */
[----:B------:R-:W-:-:S05]  /*6af0*/  F2FP.F16.F32.PACK_AB R0, RZ, R0 ;  /* 0x00000000ff00723e */ /* 0x000fca00000000ff */
[----:B------:R-:W-:Y:S01]  /*6b00*/  STG.E.U16 desc[UR36][R2.64], R0 ;  /* 0x0000000002007986 */ /* 0x000fe2000c101524 */
[----:B------:R-:W-:Y:S05]  /*6b10*/  EXIT ;  /* 0x000000000000794d */ /* 0x000fea0003800000 */
.L_x_5470:
        /* <DEDUP_REMOVED lines=10> */
.L_x_5473:
[----:B------:R-:W-:-:S04]  /*6bc0*/  I2FP.F32.S32 R16, R16 ;  /* 0x0000001000107245 */ /* 0x000fc80000201400 */
[----:B------:R-:W-:-:S04]  /*6bd0*/  F2FP.F16.F32.PACK_AB R5, RZ, R16 ;  /* 0x00000010ff05723e */ /* 0x000fc800000000ff */
[----:B------:R-:W-:-:S05]  /*6be0*/  PRMT R5, R5, 0x5410, RZ ;  /* 0x0000541005057816 */ /* 0x000fca00000000ff */
[----:B------:R-:W-:Y:S01]  /*6bf0*/  STG.E desc[UR36][R2.64], R5 ;  /* 0x0000000502007986 */ /* 0x000fe2000c101924 */
[----:B------:R-:W-:Y:S05]  /*6c00*/  EXIT ;  /* 0x000000000000794d */ /* 0x000fea0003800000 */
.L_x_5472:
[----:B------:R-:W0:Y:S02]  /*6c10*/  I2F.F64 R16, R16 ;  /* 0x0000001000107312 */ /* 0x000e240000201c00 */
[----:B0-----:R-:W-:Y:S01]  /*6c20*/  STG.E.64 desc[UR36][R2.64], R16 ;  /* 0x0000001002007986 */ /* 0x001fe2000c101b24 */
[----:B------:R-:W-:Y:S05]  /*6c30*/  EXIT ;  /* 0x000000000000794d */ /* 0x000fea0003800000 */
.L_x_5463:
        /* <DEDUP_REMOVED lines=12> */
.L_x_5476:
[----:B------:R-:W0:Y:S01]  /*6d00*/  I2F.F64 R16, R16 ;  /* 0x0000001000107312 */ /* 0x000e220000201c00 */
[----:B------:R-:W-:-:S05]  /*6d10*/  CS2R R18, SRZ ;  /* 0x0000000000127805 */ /* 0x000fca000001ff00 */
[----:B0-----:R-:W-:Y:S01]  /*6d20*/  STG.E.128 desc[UR36][R2.64], R16 ;  /* 0x0000001002007986 */ /* 0x001fe2000c101d24 */
[----:B------:R-:W-:Y:S05]  /*6d30*/  EXIT ;  /* 0x000000000000794d */ /* 0x000fea0003800000 */
.L_x_5475:
        /* <DEDUP_REMOVED lines=21> */
.L_x_5480:
[----:B------:R-:W-:Y:S05]  /*6e90*/  BSYNC B0 ;  /* 0x0000000000007941 */ /* 0x000fea0003800000 */
.L_x_5479:
[----:B------:R-:W-:-:S05]  /*6ea0*/  LOP3.LUT R5, R0, R5, RZ, 0xfc, !PT ;  /* 0x0000000500057212 */ /* 0x000fca00078efcff */
[----:B------:R-:W-:Y:S01]  /*6eb0*/  STG.E.U8 desc[UR36][R2.64], R5 ;  /* 0x0000000502007986 */ /* 0x000fe2000c101124 */
[----:B------:R-:W-:Y:S05]  /*6ec0*/  EXIT ;  /* 0x000000000000794d */ /* 0x000fea0003800000 */
.L_x_5478:
        /* <DEDUP_REMOVED lines=13> */
.L_x_5482:
[----:B------:R-:W-:Y:S01]  /*6fa0*/  IMAD.MOV.U32 R0, RZ, RZ, 0x7f ;  /* 0x0000007fff007424 */ /* 0x000fe200078e00ff */
[----:B------:R-:W-:-:S04]  /*6fb0*/  ISETP.GT.U32.AND P0, PT, R4, 0x7f800000, PT ;  /* 0x7f8000000400780c */ /* 0x000fc80003f04070 */
[----:B------:R-:W-:-:S09]  /*6fc0*/  SEL R0, R0, 0x7c, P0 ;  /* 0x0000007c00007807 */ /* 0x000fd20000000000 */
.L_x_5483:
[----:B------:R-:W-:Y:S05]  /*6fd0*/  BSYNC B0 ;  /* 0x0000000000007941 */ /* 0x000fea0003800000 */
.L_x_5481:
[----:B------:R-:W-:-:S04]  /*6fe0*/  LOP3.LUT R4, R5, 0x80000000, RZ, 0xc0, !PT ;  /* 0x8000000005047812 */ /* 0x000fc800078ec0ff */
[----:B------:R-:W-:-:S04]  /*6ff0*/  SHF.R.U32.HI R5, RZ, 0x18, R4 ;  /* 0x00000018ff057819 */ /* 0x000fc80000011604 */
[----:B------:R-:W-:-:S05]  /*7000*/  LOP3.LUT R5, R0, R5, RZ, 0xfc, !PT ;  /* 0x0000000500057212 */ /* 0x000fca00078efcff */
[----:B------:R-:W-:Y:S01]  /*7010*/  STG.E.U8 desc[UR36][R2.64], R5 ;  /* 0x0000000502007986 */ /* 0x000fe2000c101124 */
[----:B------:R-:W-:Y:S05]  /*7020*/  EXIT ;  /* 0x000000000000794d */ /* 0x000fea0003800000 */
.L_x_5477:
[----:B------:R-:W-:-:S04]  /*7030*/  I2FP.F32.S32 R0, R16 ;  /* 0x0000001000007245 */ /* 0x000fc80000201400 */
[----:B------:R-:W-:-:S05]  /*7040*/  F2FP.BF16.F32.PACK_AB R0, RZ, R0 ;  /* 0x00000000ff00723e */ /* 0x000fca00000010ff */
[----:B------:R-:W-:Y:S01]  /*7050*/  STG.E.U16 desc[UR36][R2.64], R0 ;  /* 0x0000000002007986 */ /* 0x000fe2000c101524 */
[----:B------:R-:W-:Y:S05]  /*7060*/  EXIT ;  /* 0x000000000000794d */ /* 0x000fea0003800000 */
.L_x_5474:
        /* <DEDUP_REMOVED lines=10> */
.L_x_5486:
        /* <DEDUP_REMOVED lines=17> */
.L_x_5489:
[----:B------:R-:W-:-:S04]  /*7220*/  LOP3.LUT R0, R7, 0x80000000, RZ, 0xc0, !PT ;  /* 0x8000000007007812 */ /* 0x000fc800078ec0ff */
[----:B------:R-:W-:-:S04]  /*7230*/  SHF.R.U32.HI R5, RZ, 0x18, R0 ;  /* 0x00000018ff057819 */ /* 0x000fc80000011600 */
[----:B------:R-:W-:-:S04]  /*7240*/  LOP3.LUT R4, R4, R5, RZ, 0xfc, !PT ;  /* 0x0000000504047212 */ /* 0x000fc800078efcff */
[----:B------:R-:W-:-:S07]  /*7250*/  PRMT R0, R4, 0x7610, R0 ;  /* 0x0000761004007816 */ /* 0x000fce0000000000 */
.L_x_5488:
[----:B------:R-:W-:Y:S05]  /*7260*/  BSYNC B0 ;  /* 0x0000000000007941 */ /* 0x000fea0003800000 */
.L_x_5487:
[----:B------:R-:W-:Y:S01]  /*7270*/  STG.E.U8 desc[UR36][R2.64], R0 ;  /* 0x0000000002007986 */ /* 0x000fe2000c101124 */
[----:B------:R-:W-:Y:S05]  /*7280*/  EXIT ;  /* 0x000000000000794d */ /* 0x000fea0003800000 */
.L_x_5485:
        /* <DEDUP_REMOVED lines=17> */
.L_x_5492:
[----:B------:R-:W-:-:S04]  /*73a0*/  LOP3.LUT R0, R7, 0x80000000, RZ, 0xc0, !PT ;  /* 0x8000000007007812 */ /* 0x000fc800078ec0ff */
[----:B------:R-:W-:-:S04]  /*73b0*/  SHF.R.U32.HI R5, RZ, 0x18, R0 ;  /* 0x00000018ff057819 */ /* 0x000fc80000011600 */
[----:B------:R-:W-:-:S04]  /*73c0*/  LOP3.LUT R4, R4, R5, RZ, 0xfc, !PT ;  /* 0x0000000504047212 */ /* 0x000fc800078efcff */
[----:B------:R-:W-:-:S07]  /*73d0*/  PRMT R0, R4, 0x7610, R0 ;  /* 0x0000761004007816 */ /* 0x000fce0000000000 */
.L_x_5491:
[----:B------:R-:W-:Y:S05]  /*73e0*/  BSYNC B0 ;  /* 0x0000000000007941 */ /* 0x000fea0003800000 */
.L_x_5490:
[----:B------:R-:W-:Y:S01]  /*73f0*/  STG.E.U8 desc[UR36][R2.64], R0 ;  /* 0x0000000002007986 */ /* 0x000fe2000c101124 */
[----:B------:R-:W-:Y:S05]  /*7400*/  EXIT ;  /* 0x000000000000794d */ /* 0x000fea0003800000 */
.L_x_5484:
        /* <DEDUP_REMOVED lines=22> */
.L_x_5467:
        /* <DEDUP_REMOVED lines=16> */
.L_x_5495:
[----:B------:R-:W-:Y:S05]  /*7670*/  EXIT ;  /* 0x000000000000794d */ /* 0x000fea0003800000 */
.L_x_5494:
[----:B------:R-:W-:-:S05]  /*7680*/  SHF.R.S32.HI R17, RZ, 0x1f, R16 ;  /* 0x0000001fff117819 */ /* 0x000fca0000011410 */
[----:B------:R-:W-:Y:S01]  /*7690*/  STG.E.64 desc[UR36][R2.64], R16 ;  /* 0x0000001002007986 */ /* 0x000fe2000c101b24 */
[----:B------:R-:W-:Y:S05]  /*76a0*/  EXIT ;  /* 0x000000000000794d */ /* 0x000fea0003800000 */
.L_x_5493:
[----:B------:R-:W-:Y:S01]  /*76b0*/  STG.E desc[UR36][R2.64], R16 ;  /* 0x0000001002007986 */ /* 0x000fe2000c101924 */
[----:B------:R-:W-:Y:S05]  /*76c0*/  EXIT ;  /* 0x000000000000794d */ /* 0x000fea0003800000 */
.L_x_5496:
        /* <DEDUP_REMOVED lines=11> */
.L_x_20541:


//--------------------- .text._ZN2at6native18elementwise_kernelILi128ELi2EZNS0_22gpu_kernel_impl_nocastINS0_13BUnaryFunctorIiiiZZZNS0_18rshift_kernel_cudaERNS_18TensorIteratorBaseEENKUlvE_clEvENKUlvE1_clEvEUliiE_EEEEvS5_RKT_EUliE_EEviT1_ --------------------------
	.section	.text._ZN2at6native18elementwise_kernelILi128ELi2EZNS0_22gpu_kernel_impl_nocastINS0_13BUnaryFunctorIiiiZZZNS0_18rshift_kernel_cudaERNS_18TensorIteratorBaseEENKUlvE_clEvENKUlvE1_clEvEUliiE_EEEEvS5_RKT_EUliE_EEviT1_,"ax",@progbits
	.align	128
        .global         _ZN2at6native18elementwise_kernelILi128ELi2EZNS0_22gpu_kernel_impl_nocastINS0_13BUnaryFunctorIiiiZZZNS0_18rshift_kernel_cudaERNS_18TensorIteratorBaseEENKUlvE_clEvENKUlvE1_clEvEUliiE_EEEEvS5_RKT_EUliE_EEviT1_
        .type           _ZN2at6native18elementwise_kernelILi128ELi2EZNS0_22gpu_kernel_impl_nocastINS0_13BUnaryFunctorIiiiZZZNS0_18rshift_kernel_cudaERNS_18TensorIteratorBaseEENKUlvE_clEvENKUlvE1_clEvEUliiE_EEEEvS5_RKT_EUliE_EEviT1_,@function
        .size           _ZN2at6native18elementwise_kernelILi128ELi2EZNS0_22gpu_kernel_impl_nocastINS0_13BUnaryFunctorIiiiZZZNS0_18rshift_kernel_cudaERNS_18TensorIteratorBaseEENKUlvE_clEvENKUlvE1_clEvEUliiE_EEEEvS5_RKT_EUliE_EEviT1_,(.L_x_20542 - _ZN2at6native18elementwise_kernelILi128ELi2EZNS0_22gpu_kernel_impl_nocastINS0_13BUnaryFunctorIiiiZZZNS0_18rshift_kernel_cudaERNS_18TensorIteratorBaseEENKUlvE_clEvENKUlvE1_clEvEUliiE_EEEEvS5_RKT_EUliE_EEviT1_)
        .other          _ZN2at6native18elementwise_kernelILi128ELi2EZNS0_22gpu_kernel_impl_nocastINS0_13BUnaryFunctorIiiiZZZNS0_18rshift_kernel_cudaERNS_18TensorIteratorBaseEENKUlvE_clEvENKUlvE1_clEvEUliiE_EEEEvS5_RKT_EUliE_EEviT1_,@"STO_CUDA_ENTRY STV_DEFAULT"
_ZN2at6native18elementwise_kernelILi128ELi2EZNS0_22gpu_kernel_impl_nocastINS0_13BUnaryFunctorIiiiZZZNS0_18rshift_kernel_cudaERNS_18TensorIteratorBaseEENKUlvE_clEvENKUlvE1_clEvEUliiE_EEEEvS5_RKT_EUliE_EEviT1_:
.text._ZN2at6native18elementwise_kernelILi128ELi2EZNS0_22gpu_kernel_impl_nocastINS0_13BUnaryFunctorIiiiZZZNS0_18rshift_kernel_cudaERNS_18TensorIteratorBaseEENKUlvE_clEvENKUlvE1_clEvEUliiE_EEEEvS5_RKT_EUliE_EEviT1_:
        /* <DEDUP_REMOVED lines=298> */
[----:B------:R-:W-:-:S03]  /*12a0*/  @P0 IMAD.MOV.U32 R8, RZ, RZ, RZ ;  /* 0x000000ffff080224 */ /* 0x000fc600078e00ff */
        /* <DEDUP_REMOVED lines=13> */
.L_x_5499:
[----:B------:R-:W-:Y:S01]  /*1380*/  ULDC.64 UR8, c[0x0][0x418] ;  /* 0x0001060000087ab9 */ /* 0x000fe20000000a00 */
[----:B------:R-:W-:Y:S01]  /*1390*/  ULDC UR4, c[0x0][0x424] ;  /* 0x0001090000047ab9 */ /* 0x000fe20000000800 */
[----:B------:R-:W-:-:S04]  /*13a0*/  IADD3 R4, P0, R2, UR8, RZ ;  /* 0x0000000802047c10 */ /* 0x000fc8000ff1e0ff */
[----:B------:R-:W-:Y:S01]  /*13b0*/  IADD3.X R5, RZ, UR9, RZ, P0, !PT ;  /* 0x00000009ff057c10 */ /* 0x000fe200087fe4ff */
[----:B------:R-:W-:Y:S01]  /*13c0*/  UISETP.LT.U32.AND UP0, UPT, UR4, 0x1f, UPT ;  /* 0x0000001f0400788c */ /* 0x000fe2000bf01070 */
[----:B------:R-:W-:-:S03]  /*13d0*/  ULDC.64 UR8, c[0x0][0x410] ;  /* 0x0001040000087ab9 */ /* 0x000fc60000000a00 */
[----:B------:R-:W2:Y:S01]  /*13e0*/  LDG.E R4, desc[UR6][R4.64] ;  /* 0x0000000604047981 */ /* 0x000ea2000c1e1900 */
[----:B------:R-:W-:Y:S01]  /*13f0*/  USEL UR4, UR4, 0x1f, UP0 ;  /* 0x0000001f04047887 */ /* 0x000fe20008000000 */
[----:B------:R-:W-:Y:S02]  /*1400*/  IADD3 R2, P0, R3, UR8, RZ ;  /* 0x0000000803027c10 */ /* 0x000fe4000ff1e0ff */
[----:B------:R-:W-:Y:S02]  /*1410*/  IADD3 R7, R0, 0x80, RZ ;  /* 0x0000008000077810 */ /* 0x000fe40007ffe0ff */
[----:B------:R-:W-:Y:S02]  /*1420*/  IADD3.X R3, RZ, UR9, RZ, P0, !PT ;  /* 0x00000009ff037c10 */ /* 0x000fe400087fe4ff */
[----:B--2---:R-:W-:-:S05]  /*1430*/  SHF.R.S32.HI R9, RZ, UR4, R4 ;  /* 0x00000004ff097c19 */ /* 0x004fca0008011404 */
[----:B------:R0:W-:Y:S02]  /*1440*/  STG.E desc[UR6][R2.64], R9 ;  /* 0x0000000902007986 */ /* 0x0001e4000c101906 */
.L_x_5498:
[----:B------:R-:W-:Y:S05]  /*1450*/  BSYNC B0 ;  /* 0x0000000000007941 */ /* 0x000fea0003800000 */
.L_x_5497:
[----:B------:R-:W-:-:S13]  /*1460*/  ISETP.GE.AND P0, PT, R7, UR5, PT ;  /* 0x0000000507007c0c */ /* 0x000fda000bf06270 */
[----:B------:R-:W-:Y:S05]  /*1470*/  @P0 EXIT ;  /* 0x000000000000094d */ /* 0x000fea0003800000 */
[----:B------:R-:W1:Y:S01]  /*1480*/  LDC R8, c[0x0][0x218] ;  /* 0x00008600ff087b82 */ /* 0x000e620000000800 */
[----:B0-----:R-:W-:Y:S01]  /*1490*/  HFMA2.MMA R3, -RZ, RZ, 0, 0 ;  /* 0x00000000ff037435 */ /* 0x001fe200000001ff */
[----:B------:R-:W-:Y:S02]  /*14a0*/  MOV R0, RZ ;  /* 0x000000ff00007202 */ /* 0x000fe40000000f00 */
        /* <DEDUP_REMOVED lines=300> */
.L_x_5500:
[----:B------:R-:W-:Y:S01]  /*2770*/  ULDC.64 UR4, c[0x0][0x418] ;  /* 0x0001060000047ab9 */ /* 0x000fe20000000a00 */
[----:B------:R-:W-:Y:S01]  /*2780*/  ULDC.64 UR8, c[0x0][0x410] ;  /* 0x0001040000087ab9 */ /* 0x000fe20000000a00 */
[----:B------:R-:W-:Y:S01]  /*2790*/  IADD3 R4, P0, R0, UR4, RZ ;  /* 0x0000000400047c10 */ /* 0x000fe2000ff1e0ff */
[----:B------:R-:W-:-:S03]  /*27a0*/  ULDC UR4, c[0x0][0x424] ;  /* 0x0001090000047ab9 */ /* 0x000fc60000000800 */
[----:B------:R-:W-:-:S05]  /*27b0*/  IADD3.X R5, RZ, UR5, RZ, P0, !PT ;  /* 0x00000005ff057c10 */ /* 0x000fca00087fe4ff */
[----:B------:R-:W2:Y:S01]  /*27c0*/  LDG.E R4, desc[UR6][R4.64] ;  /* 0x0000000604047981 */ /* 0x000ea2000c1e1900 */
[----:B------:R-:W-:Y:S01]  /*27d0*/  UISETP.LT.U32.AND UP0, UPT, UR4, 0x1f, UPT ;  /* 0x0000001f0400788c */ /* 0x000fe2000bf01070 */
[----:B------:R-:W-:-:S03]  /*27e0*/  IADD3 R2, P0, R3, UR8, RZ ;  /* 0x0000000803027c10 */ /* 0x000fc6000ff1e0ff */
[----:B------:R-:W-:Y:S01]  /*27f0*/  USEL UR4, UR4, 0x1f, UP0 ;  /* 0x0000001f04047887 */ /* 0x000fe20008000000 */
[----:B------:R-:W-:-:S05]  /*2800*/  IADD3.X R3, RZ, UR9, RZ, P0, !PT ;  /* 0x00000009ff037c10 */ /* 0x000fca00087fe4ff */
[----:B--2---:R-:W-:-:S05]  /*2810*/  SHF.R.S32.HI R7, RZ, UR4, R4 ;  /* 0x00000004ff077c19 */ /* 0x004fca0008011404 */
[----:B------:R-:W-:Y:S01]  /*2820*/  STG.E desc[UR6][R2.64], R7 ;  /* 0x0000000702007986 */ /* 0x000fe2000c101906 */
[----:B------:R-:W-:Y:S05]  /*2830*/  EXIT ;  /* 0x000000000000794d */ /* 0x000fea0003800000 */
.L_x_5501:
        /* <DEDUP_REMOVED lines=12> */
.L_x_20542:


//--------------------- .text._ZN2at6native27unrolled_elementwise_kernelINS0_13BUnaryFunctorIiiiZZZNS0_18rshift_kernel_cudaERNS_18TensorIteratorBaseEENKUlvE_clEvENKUlvE1_clEvEUliiE_EESt5arrayIPcLm2EELi4E23TrivialOffsetCalculatorILi1EjESD_NS0_6memory15LoadWithoutCastENSE_16StoreWithoutCastEEEviT_T0_T2_T3_T4_T5_ --------------------------
	.section	.text._ZN2at6native27unrolled_elementwise_kernelINS0_13BUnaryFunctorIiiiZZZNS0_18rshift_kernel_cudaERNS_18TensorIteratorBaseEENKUlvE_clEvENKUlvE1_clEvEUliiE_EESt5arrayIPcLm2EELi4E23TrivialOffsetCalculatorILi1EjESD_NS0_6memory15LoadWithoutCastENSE_16StoreWithoutCastEEEviT_T0_T2_T3_T4_T5_,"ax",@progbits
	.align	128
        .global         _ZN2at6native27unrolled_elementwise_kernelINS0_13BUnaryFunctorIiiiZZZNS0_18rshift_kernel_cudaERNS_18TensorIteratorBaseEENKUlvE_clEvENKUlvE1_clEvEUliiE_EESt5arrayIPcLm2EELi4E23TrivialOffsetCalculatorILi1EjESD_NS0_6memory15LoadWithoutCastENSE_16StoreWithoutCastEEEviT_T0_T2_T3_T4_T5_
        .type           _ZN2at6native27unrolled_elementwise_kernelINS0_13BUnaryFunctorIiiiZZZNS0_18rshift_kernel_cudaERNS_18TensorIteratorBaseEENKUlvE_clEvENKUlvE1_clEvEUliiE_EESt5arrayIPcLm2EELi4E23TrivialOffsetCalculatorILi1EjESD_NS0_6memory15LoadWithoutCastENSE_16StoreWithoutCastEEEviT_T0_T2_T3_T4_T5_,@function
        .size           _ZN2at6native27unrolled_elementwise_kernelINS0_13BUnaryFunctorIiiiZZZNS0_18rshift_kernel_cudaERNS_18TensorIteratorBaseEENKUlvE_clEvENKUlvE1_clEvEUliiE_EESt5arrayIPcLm2EELi4E23TrivialOffsetCalculatorILi1EjESD_NS0_6memory15LoadWithoutCastENSE_16StoreWithoutCastEEEviT_T0_T2_T3_T4_T5_,(.L_x_20543 - _ZN2at6native27unrolled_elementwise_kernelINS0_13BUnaryFunctorIiiiZZZNS0_18rshift_kernel_cudaERNS_18TensorIteratorBaseEENKUlvE_clEvENKUlvE1_clEvEUliiE_EESt5arrayIPcLm2EELi4E23TrivialOffsetCalculatorILi1EjESD_NS0_6memory15LoadWithoutCastENSE_16StoreWithoutCastEEEviT_T0_T2_T3_T4_T5_)
        .other          _ZN2at6native27unrolled_elementwise_kernelINS0_13BUnaryFunctorIiiiZZZNS0_18rshift_kernel_cudaERNS_18TensorIteratorBaseEENKUlvE_clEvENKUlvE1_clEvEUliiE_EESt5arrayIPcLm2EELi4E23TrivialOffsetCalculatorILi1EjESD_NS0_6memory15LoadWithoutCastENSE_16StoreWithoutCastEEEviT_T0_T2_T3_T4_T5_,@"STO_CUDA_ENTRY STV_DEFAULT"
_ZN2at6native27unrolled_elementwise_kernelINS0_13BUnaryFunctorIiiiZZZNS0_18rshift_kernel_cudaERNS_18TensorIteratorBaseEENKUlvE_clEvENKUlvE1_clEvEUliiE_EESt5arrayIPcLm2EELi4E23TrivialOffsetCalculatorILi1EjESD_NS0_6memory15LoadWithoutCastENSE_16StoreWithoutCastEEEviT_T0_T2_T3_T4_T5_:
.text._ZN2at6native27unrolled_elementwise_kernelINS0_13BUnaryFunctorIiiiZZZNS0_18rshift_kernel_cudaERNS_18TensorIteratorBaseEENKUlvE_clEvENKUlvE1_clEvEUliiE_EESt5arrayIPcLm2EELi4E23TrivialOffsetCalculatorILi1EjESD_NS0_6memory15LoadWithoutCastENSE_16StoreWithoutCastEEEviT_T0_T2_T3_T4_T5_:
[----:B------:R-:W-:Y:S01]  /*0000*/  LDC R1, c[0x0][0x28] ;  /* 0x00000a00ff017b82 */ /* 0x000fe20000000800 */
[----:B------:R-:W0:Y:S07]  /*0010*/  S2R R0, SR_CTAID.X ;  /* 0x0000000000007919 */ /* 0x000e2e0000002500 */
[----:B------:R-:W0:Y:S01]  /*0020*/  LDC R3, c[0x0][0x210] ;  /* 0x00008400ff037b82 */ /* 0x000e220000000800 */
[----:B------:R-:W-:Y:S01]  /*0030*/  ULDC.64 UR6, c[0x0][0x208] ;  /* 0x0000820000067ab9 */ /* 0x000fe20000000a00 */
[----:B------:R-:W1:Y:S01]  /*0040*/  S2R R7, SR_TID.X ;  /* 0x0000000000077919 */ /* 0x000e620000002100 */
[----:B------:R-:W-:Y:S01]  /*0050*/  IMAD.MOV.U32 R18, RZ, RZ, RZ ;  /* 0x000000ffff127224 */ /* 0x000fe200078e00ff */
[----:B------:R-:W-:Y:S01]  /*0060*/  ULDC UR4, c[0x0][0x218] ;  /* 0x0000860000047ab9 */ /* 0x000fe20000000800 */
        /* <DEDUP_REMOVED lines=16> */
[----:B------:R2:W3:Y:S02]  /*0170*/  @!P0 LDG.E R3, desc[UR6][R10.64] ;  /* 0x000000060a038981 */ /* 0x0004e4000c1e1900 */
[----:B------:R-:W-:-:S13]  /*0180*/  ISETP.GE.AND P2, PT, R15, R2, PT ;  /* 0x000000020f00720c */ /* 0x000fda0003f46270 */
[----:B------:R-:W4:Y:S01]  /*0190*/  @!P2 LDC.64 R4, c[0x0][0x228] ;  /* 0x00008a00ff04ab82 */ /* 0x000f220000000a00 */
[----:B------:R-:W-:Y:S01]  /*01a0*/  @!P2 LEA R17, R0, R15, 0x9 ;  /* 0x0000000f0011a211 */ /* 0x000fe200078e48ff */
[----:B-1----:R-:W-:-:S04]  /*01b0*/  @!P1 IMAD.WIDE.U32 R12, R19, 0x4, R12 ;  /* 0x00000004130c9825 */ /* 0x002fc800078e000c */
[----:B0-----:R-:W-:Y:S02]  /*01c0*/  @!P3 IMAD.WIDE.U32 R14, R21, 0x4, R8 ;  /* 0x00000004150eb825 */ /* 0x001fe400078e0008 */
[----:B------:R-:W0:Y:S03]  /*01d0*/  @!P0 LDC.64 R8, c[0x0][0x220] ;  /* 0x00008800ff088b82 */ /* 0x000e260000000a00 */
[----:B------:R-:W5:Y:S01]  /*01e0*/  @!P3 LDG.E R18, desc[UR6][R14.64] ;  /* 0x000000060e12b981 */ /* 0x000f62000c1e1900 */
[----:B----4-:R-:W-:Y:S01]  /*01f0*/  @!P2 IMAD.WIDE.U32 R4, R17, 0x4, R4 ;  /* 0x000000041104a825 */ /* 0x010fe200078e0004 */
[----:B------:R-:W-:-:S06]  /*0200*/  CS2R R16, SRZ ;  /* 0x0000000000107805 */ /* 0x000fcc000001ff00 */
[----:B------:R5:W4:Y:S04]  /*0210*/  @!P1 LDG.E R16, desc[UR6][R12.64] ;  /* 0x000000060c109981 */ /* 0x000b28000c1e1900 */
[----:B------:R-:W4:Y:S01]  /*0220*/  @!P2 LDG.E R17, desc[UR6][R4.64] ;  /* 0x000000060411a981 */ /* 0x000f22000c1e1900 */
[----:B------:R-:W-:Y:S01]  /*0230*/  UISETP.LT.U32.AND UP0, UPT, UR4, 0x1f, UPT ;  /* 0x0000001f0400788c */ /* 0x000fe2000bf01070 */
[----:B------:R-:W-:Y:S01]  /*0240*/  IADD3 R6, R7, 0x80, RZ ;  /* 0x0000008007067810 */ /* 0x000fe20007ffe0ff */
[----:B--2---:R-:W-:Y:S01]  /*0250*/  IMAD.MOV.U32 R11, RZ, RZ, R7 ;  /* 0x000000ffff0b7224 */ /* 0x004fe200078e0007 */
[----:B------:R-:W-:Y:S01]  /*0260*/  @!P0 LEA R7, R0, R7, 0x9 ;  /* 0x0000000700078211 */ /* 0x000fe200078e48ff */
[----:B------:R-:W-:Y:S02]  /*0270*/  USEL UR4, UR4, 0x1f, UP0 ;  /* 0x0000001f04047887 */ /* 0x000fe40008000000 */
[----:B------:R-:W-:-:S02]  /*0280*/  @!P0 IMAD.MOV.U32 R11, RZ, RZ, R6 ;  /* 0x000000ffff0b8224 */ /* 0x000fc400078e0006 */
[----:B0-----:R-:W-:-:S03]  /*0290*/  @!P0 IMAD.WIDE.U32 R6, R7, 0x4, R8 ;  /* 0x0000000407068825 */ /* 0x001fc600078e0008 */
[----:B------:R-:W-:Y:S01]  /*02a0*/  ISETP.GE.AND P1, PT, R11, R2, PT ;  /* 0x000000020b00720c */ /* 0x000fe20003f26270 */
[----:B------:R-:W-:Y:S01]  /*02b0*/  BSSY B0, `(.L_x_5502) ;  /* 0x0000011000007945 */ /* 0x000fe20003800000 */
[----:B---3--:R-:W-:-:S05]  /*02c0*/  SHF.R.S32.HI R3, RZ, UR4, R3 ;  /* 0x00000004ff037c19 */ /* 0x008fca0008011403 */
[----:B------:R0:W-:Y:S01]  /*02d0*/  @!P0 STG.E desc[UR6][R6.64], R3 ;  /* 0x0000000306008986 */ /* 0x0001e2000c101906 */
        /* <DEDUP_REMOVED lines=14> */
.L_x_5503:
[----:B------:R-:W-:Y:S05]  /*03c0*/  BSYNC B0 ;  /* 0x0000000000007941 */ /* 0x000fea0003800000 */
.L_x_5502:
[----:B------:R-:W-:-:S13]  /*03d0*/  ISETP.GE.AND P0, PT, R11, R2, PT ;  /* 0x000000020b00720c */ /* 0x000fda0003f06270 */
[----:B------:R-:W-:Y:S05]  /*03e0*/  @P0 EXIT ;  /* 0x000000000000094d */ /* 0x000fea0003800000 */
[----:B------:R-:W1:Y:S01]  /*03f0*/  LDC.64 R2, c[0x0][0x220] ;  /* 0x00008800ff027b82 */ /* 0x000e620000000a00 */
[----:B------:R-:W-:-:S05]  /*0400*/  LEA R11, R0, R11, 0x9 ;  /* 0x0000000b000b7211 */ /* 0x000fca00078e48ff */
[----:B-1----:R-:W-:-:S05]  /*0410*/  IMAD.WIDE.U32 R2, R11, 0x4, R2 ;  /* 0x000000040b027825 */ /* 0x002fca00078e0002 */
[----:B------:R-:W-:Y:S01]  /*0420*/  STG.E desc[UR6][R2.64], R17 ;  /* 0x0000001102007986 */ /* 0x000fe2000c101906 */
[----:B------:R-:W-:Y:S05]  /*0430*/  EXIT ;  /* 0x000000000000794d */ /* 0x000fea0003800000 */
.L_x_5504:
        /* <DEDUP_REMOVED lines=12> */
.L_x_20543:


//--------------------- .text._ZN2at6native29vectorized_elementwise_kernelILi2ENS0_13BUnaryFunctorIiiiZZZNS0_18rshift_kernel_cudaERNS_18TensorIteratorBaseEENKUlvE_clEvENKUlvE1_clEvEUliiE_EESt5arrayIPcLm2EEEEviT0_T1_ --------------------------
	.section	.text._ZN2at6native29vectorized_elementwise_kernelILi2ENS0_13BUnaryFunctorIiiiZZZNS0_18rshift_kernel_cudaERNS_18TensorIteratorBaseEENKUlvE_clEvENKUlvE1_clEvEUliiE_EESt5arrayIPcLm2EEEEviT0_T1_,"ax",@progbits
	.align	128
        .global         _ZN2at6native29vectorized_elementwise_kernelILi2ENS0_13BUnaryFunctorIiiiZZZNS0_18rshift_kernel_cudaERNS_18TensorIteratorBaseEENKUlvE_clEvENKUlvE1_clEvEUliiE_EESt5arrayIPcLm2EEEEviT0_T1_
        .type           _ZN2at6native29vectorized_elementwise_kernelILi2ENS0_13BUnaryFunctorIiiiZZZNS0_18rshift_kernel_cudaERNS_18TensorIteratorBaseEENKUlvE_clEvENKUlvE1_clEvEUliiE_EESt5arrayIPcLm2EEEEviT0_T1_,@function
        .size           _ZN2at6native29vectorized_elementwise_kernelILi2ENS0_13BUnaryFunctorIiiiZZZNS0_18rshift_kernel_cudaERNS_18TensorIteratorBaseEENKUlvE_clEvENKUlvE1_clEvEUliiE_EESt5arrayIPcLm2EEEEviT0_T1_,(.L_x_20544 - _ZN2at6native29vectorized_elementwise_kernelILi2ENS0_13BUnaryFunctorIiiiZZZNS0_18rshift_kernel_cudaERNS_18TensorIteratorBaseEENKUlvE_clEvENKUlvE1_clEvEUliiE_EESt5arrayIPcLm2EEEEviT0_T1_)
        .other          _ZN2at6native29vectorized_elementwise_kernelILi2ENS0_13BUnaryFunctorIiiiZZZNS0_18rshift_kernel_cudaERNS_18TensorIteratorBaseEENKUlvE_clEvENKUlvE1_clEvEUliiE_EESt5arrayIPcLm2EEEEviT0_T1_,@"STO_CUDA_ENTRY STV_DEFAULT"
_ZN2at6native29vectorized_elementwise_kernelILi2ENS0_13BUnaryFunctorIiiiZZZNS0_18rshift_kernel_cudaERNS_18TensorIteratorBaseEENKUlvE_clEvENKUlvE1_clEvEUliiE_EESt5arrayIPcLm2EEEEviT0_T1_:
.text._ZN2at6native29vectorized_elementwise_kernelILi2ENS0_13BUnaryFunctorIiiiZZZNS0_18rshift_kernel_cudaERNS_18TensorIteratorBaseEENKUlvE_clEvENKUlvE1_clEvEUliiE_EESt5arrayIPcLm2EEEEviT0_T1_:
        /* <DEDUP_REMOVED lines=10> */
[----:B------:R-:W-:-:S07]  /*00a0*/  ULDC UR4, c[0x0][0x218] ;  /* 0x0000860000047ab9 */ /* 0x000fce0000000800 */
[----:B------:R-:W2:Y:S01]  /*00b0*/  LDC.64 R4, c[0x0][0x220] ;  /* 0x00008800ff047b82 */ /* 0x000ea20000000a00 */
[----:B-1----:R-:W-:-:S04]  /*00c0*/  IMAD.WIDE R2, R0, 0x4, R2 ;  /* 0x0000000400027825 */ /* 0x002fc800078e0202 */
[----:B0-----:R-:W-:-:S05]  /*00d0*/  IMAD.WIDE.U32 R2, R15, 0x8, R2 ;  /* 0x000000080f027825 */ /* 0x001fca00078e0002 */
[----:B------:R-:W3:Y:S04]  /*00e0*/  LDG.E.64 R6, desc[UR6][R2.64] ;  /* 0x0000000602067981 */ /* 0x000ee8000c1e1b00 */
[----:B------:R-:W4:Y:S04]  /*00f0*/  LDG.E.64 R8, desc[UR6][R2.64+0x400] ;  /* 0x0004000602087981 */ /* 0x000f28000c1e1b00 */
[----:B------:R-:W5:Y:S04]  /*0100*/  LDG.E.64 R10, desc[UR6][R2.64+0x800] ;  /* 0x00080006020a7981 */ /* 0x000f68000c1e1b00 */
[----:B------:R-:W5:Y:S01]  /*0110*/  LDG.E.64 R12, desc[UR6][R2.64+0xc00] ;  /* 0x000c0006020c7981 */ /* 0x000f62000c1e1b00 */
[----:B------:R-:W-:Y:S01]  /*0120*/  UISETP.LT.U32.AND UP0, UPT, UR4, 0x1f, UPT ;  /* 0x0000001f0400788c */ /* 0x000fe2000bf01070 */
[----:B--2---:R-:W-:-:S03]  /*0130*/  IMAD.WIDE.U32 R4, R0, 0x4, R4 ;  /* 0x0000000400047825 */ /* 0x004fc600078e0004 */
[----:B------:R-:W-:Y:S01]  /*0140*/  USEL UR4, UR4, 0x1f, UP0 ;  /* 0x0000001f04047887 */ /* 0x000fe20008000000 */
[----:B------:R-:W-:-:S05]  /*0150*/  IMAD.WIDE R4, R15, 0x8, R4 ;  /* 0x000000080f047825 */ /* 0x000fca00078e0204 */
[----:B---3--:R-:W-:Y:S02]  /*0160*/  SHF.R.S32.HI R7, RZ, UR4, R7 ;  /* 0x00000004ff077c19 */ /* 0x008fe40008011407 */
[----:B------:R-:W-:Y:S02]  /*0170*/  SHF.R.S32.HI R6, RZ, UR4, R6 ;  /* 0x00000004ff067c19 */ /* 0x000fe40008011406 */
[----:B----4-:R-:W-:Y:S02]  /*0180*/  SHF.R.S32.HI R9, RZ, UR4, R9 ;  /* 0x00000004ff097c19 */ /* 0x010fe40008011409 */
[----:B------:R-:W-:Y:S01]  /*0190*/  SHF.R.S32.HI R8, RZ, UR4, R8 ;  /* 0x00000004ff087c19 */ /* 0x000fe20008011408 */
[----:B------:R-:W-:Y:S01]  /*01a0*/  STG.E.64 desc[UR6][R4.64], R6 ;  /* 0x0000000604007986 */ /* 0x000fe2000c101b06 */
[----:B-----5:R-:W-:Y:S02]  /*01b0*/  SHF.R.S32.HI R11, RZ, UR4, R11 ;  /* 0x00000004ff0b7c19 */ /* 0x020fe4000801140b */
[----:B------:R-:W-:Y:S01]  /*01c0*/  SHF.R.S32.HI R10, RZ, UR4, R10 ;  /* 0x00000004ff0a7c19 */ /* 0x000fe2000801140a */
[----:B------:R-:W-:Y:S01]  /*01d0*/  STG.E.64 desc[UR6][R4.64+0x400], R8 ;  /* 0x0004000804007986 */ /* 0x000fe2000c101b06 */
[----:B------:R-:W-:-:S02]  /*01e0*/  SHF.R.S32.HI R13, RZ, UR4, R13 ;  /* 0x00000004ff0d7c19 */ /* 0x000fc4000801140d */
[----:B------:R-:W-:Y:S01]  /*01f0*/  SHF.R.S32.HI R12, RZ, UR4, R12 ;  /* 0x00000004ff0c7c19 */ /* 0x000fe2000801140c */
[----:B------:R-:W-:Y:S04]  /*0200*/  STG.E.64 desc[UR6][R4.64+0x800], R10 ;  /* 0x0008000a04007986 */ /* 0x000fe8000c101b06 */
[----:B------:R-:W-:Y:S01]  /*0210*/  STG.E.64 desc[UR6][R4.64+0xc00], R12 ;  /* 0x000c000c04007986 */ /* 0x000fe2000c101b06 */
[----:B------:R-:W-:Y:S05]  /*0220*/  EXIT ;  /* 0x000000000000794d */ /* 0x000fea0003800000 */
.L_x_5505:
[----:B------:R-:W0:Y:S01]  /*0230*/  S2R R19, SR_TID.X ;  /* 0x0000000000137919 */ /* 0x000e220000002100 */
[----:B------:R-:W-:Y:S01]  /*0240*/  HFMA2.MMA R17, -RZ, RZ, 0, 0 ;  /* 0x00000000ff117435 */ /* 0x000fe200000001ff */
[----:B------:R-:W-:Y:S01]  /*0250*/  ULDC UR4, c[0x0][0x218] ;  /* 0x0000860000047ab9 */ /* 0x000fe20000000800 */
[C---:B0-----:R-:W-:Y:S01]  /*0260*/  ISETP.GE.AND P0, PT, R19.reuse, R16, PT ;  /* 0x000000101300720c */ /* 0x041fe20003f06270 */
[----:B------:R-:W-:Y:S01]  /*0270*/  IMAD.MOV.U32 R29, RZ, RZ, R19 ;  /* 0x000000ffff1d7224 */ /* 0x000fe200078e0013 */
[----:B------:R-:W-:-:S11]  /*0280*/  IADD3 R20, R19, 0x80, RZ ;  /* 0x0000008013147810 */ /* 0x000fd60007ffe0ff */
        /* <DEDUP_REMOVED lines=11> */
[----:B-1----:R-:W-:-:S05]  /*0340*/  @!P6 IMAD.WIDE.U32 R2, R5, 0x4, R2 ;  /* 0x000000040502e825 */ /* 0x002fca00078e0002 */
[----:B------:R1:W3:Y:S07]  /*0350*/  @!P6 LDG.E R17, desc[UR6][R2.64] ;  /* 0x000000060211e981 */ /* 0x0002ee000c1e1900 */
[C---:B------:R-:W-:Y:S01]  /*0360*/  @!P4 IADD3 R27, R0.reuse, R29, RZ ;  /* 0x0000001d001bc210 */ /* 0x040fe20007ffe0ff */
[----:B------:R-:W-:Y:S01]  /*0370*/  @!P4 VIADD R29, R29, 0x80 ;  /* 0x000000801d1dc836 */ /* 0x000fe20000000000 */
[----:B------:R-:W-:Y:S01]  /*0380*/  @!P0 IADD3 R18, R0, R19, RZ ;  /* 0x0000001300128210 */ /* 0x000fe20007ffe0ff */
[----:B-1----:R-:W1:Y:S03]  /*0390*/  @!P4 LDC.64 R2, c[0x0][0x228] ;  /* 0x00008a00ff02cb82 */ /* 0x002e660000000a00 */
[----:B------:R-:W-:-:S13]  /*03a0*/  ISETP.GE.AND P3, PT, R29, R16, PT ;  /* 0x000000101d00720c */ /* 0x000fda0003f66270 */
[----:B------:R-:W-:Y:S01]  /*03b0*/  @!P3 IMAD.IADD R25, R0, 0x1, R29 ;  /* 0x000000010019b824 */ /* 0x000fe200078e021d */
[----:B------:R-:W-:Y:S01]  /*03c0*/  @!P3 IADD3 R29, R29, 0x80, RZ ;  /* 0x000000801d1db810 */ /* 0x000fe20007ffe0ff */
[----:B------:R-:W4:Y:S03]  /*03d0*/  @!P3 LDC.64 R4, c[0x0][0x228] ;  /* 0x00008a00ff04bb82 */ /* 0x000f260000000a00 */
        /* <DEDUP_REMOVED lines=12> */
[----:B------:R0:W2:Y:S02]  /*04a0*/  @!P0 LDG.E R18, desc[UR6][R14.64] ;  /* 0x000000060e128981 */ /* 0x0000a4000c1e1900 */
[----:B------:R-:W4:Y:S01]  /*04b0*/  @!P6 LDC.64 R10, c[0x0][0x228] ;  /* 0x00008a00ff0aeb82 */ /* 0x000f220000000a00 */
[----:B------:R-:W-:Y:S01]  /*04c0*/  IMAD.MOV.U32 R22, RZ, RZ, RZ ;  /* 0x000000ffff167224 */ /* 0x000fe200078e00ff */
[----:B------:R-:W-:Y:S01]  /*04d0*/  @!P6 IADD3 R29, R0, R29, RZ ;  /* 0x0000001d001de210 */ /* 0x000fe20007ffe0ff */
[----:B-----5:R-:W-:-:S04]  /*04e0*/  @!P2 IMAD.WIDE.U32 R6, R23, 0x4, R6 ;  /* 0x000000041706a825 */ /* 0x020fc800078e0006 */
[----:B------:R5:W2:Y:S01]  /*04f0*/  @!P5 LDG.E R22, desc[UR6][R12.64] ;  /* 0x000000060c16d981 */ /* 0x000aa2000c1e1900 */
[----:B-1----:R-:W-:Y:S01]  /*0500*/  @!P1 IMAD.WIDE.U32 R8, R21, 0x4, R8 ;  /* 0x0000000415089825 */ /* 0x002fe200078e0008 */
[----:B0-----:R-:W-:-:S03]  /*0510*/  CS2R R14, SRZ ;  /* 0x00000000000e7805 */ /* 0x001fc6000001ff00 */
[----:B------:R-:W-:Y:S02]  /*0520*/  IMAD.MOV.U32 R21, RZ, RZ, RZ ;  /* 0x000000ffff157224 */ /* 0x000fe400078e00ff */
[----:B------:R-:W-:Y:S01]  /*0530*/  IMAD.MOV.U32 R23, RZ, RZ, RZ ;  /* 0x000000ffff177224 */ /* 0x000fe200078e00ff */
[----:B------:R-:W2:Y:S01]  /*0540*/  @!P2 LDG.E R15, desc[UR6][R6.64] ;  /* 0x00000006060fa981 */ /* 0x000ea2000c1e1900 */
[----:B------:R-:W-:Y:S01]  /*0550*/  @!P4 IMAD.WIDE.U32 R2, R27, 0x4, R2 ;  /* 0x000000041b02c825 */ /* 0x000fe200078e0002 */
[----:B-----5:R-:W-:Y:S02]  /*0560*/  MOV R12, RZ ;  /* 0x000000ff000c7202 */ /* 0x020fe40000000f00 */
[----:B------:R0:W5:Y:S01]  /*0570*/  @!P1 LDG.E R14, desc[UR6][R8.64] ;  /* 0x00000006080e9981 */ /* 0x000162000c1e1900 */
[----:B----4-:R-:W-:Y:S02]  /*0580*/  @!P3 IMAD.WIDE.U32 R4, R25, 0x4, R4 ;  /* 0x000000041904b825 */ /* 0x010fe400078e0004 */
[----:B------:R-:W1:Y:S01]  /*0590*/  @!P0 LDC.64 R24, c[0x0][0x220] ;  /* 0x00008800ff188b82 */ /* 0x000e620000000a00 */
[----:B------:R4:W5:Y:S01]  /*05a0*/  @!P4 LDG.E R21, desc[UR6][R2.64] ;  /* 0x000000060215c981 */ /* 0x000962000c1e1900 */
[----:B------:R-:W-:-:S03]  /*05b0*/  @!P6 IMAD.WIDE.U32 R10, R29, 0x4, R10 ;  /* 0x000000041d0ae825 */ /* 0x000fc600078e000a */
[----:B------:R-:W5:Y:S04]  /*05c0*/  @!P3 LDG.E R23, desc[UR6][R4.64] ;  /* 0x000000060417b981 */ /* 0x000f68000c1e1900 */
[----:B------:R-:W5:Y:S01]  /*05d0*/  @!P6 LDG.E R12, desc[UR6][R10.64] ;  /* 0x000000060a0ce981 */ /* 0x000f62000c1e1900 */
[----:B------:R-:W-:Y:S01]  /*05e0*/  UISETP.LT.U32.AND UP0, UPT, UR4, 0x1f, UPT ;  /* 0x0000001f0400788c */ /* 0x000fe2000bf01070 */
[----:B------:R-:W-:-:S03]  /*05f0*/  @!P0 IMAD.IADD R13, R0, 0x1, R19 ;  /* 0x00000001000d8824 */ /* 0x000fc600078e0213 */
[----:B------:R-:W-:Y:S01]  /*0600*/  USEL UR4, UR4, 0x1f, UP0 ;  /* 0x0000001f04047887 */ /* 0x000fe20008000000 */
[----:B------:R-:W-:Y:S02]  /*0610*/  @!P0 IMAD.MOV.U32 R19, RZ, RZ, R20 ;  /* 0x000000ffff138224 */ /* 0x000fe400078e0014 */
[----:B-1----:R-:W-:Y:S01]  /*0620*/  @!P0 IMAD.WIDE.U32 R24, R13, 0x4, R24 ;  /* 0x000000040d188825 */ /* 0x002fe200078e0018 */
[----:B------:R-:W-:Y:S04]  /*0630*/  BSSY B0, `(.L_x_5506) ;  /* 0x0000036000007945 */ /* 0x000fe80003800000 */
[----:B------:R-:W-:Y:S01]  /*0640*/  BSSY B1, `(.L_x_5507) ;  /* 0x000002e000017945 */ /* 0x000fe20003800000 */
[----:B---3--:R-:W-:Y:S02]  /*0650*/  SHF.R.S32.HI R17, RZ, UR4, R17 ;  /* 0x00000004ff117c19 */ /* 0x008fe40008011411 */
[----:B--2---:R-:W-:-:S05]  /*0660*/  SHF.R.S32.HI R13, RZ, UR4, R18 ;  /* 0x00000004ff0d7c19 */ /* 0x004fca0008011412 */
[----:B------:R1:W-:Y:S01]  /*0670*/  @!P0 STG.E desc[UR6][R24.64], R13 ;  /* 0x0000000d18008986 */ /* 0x0003e2000c101906 */
[----:B------:R-:W-:Y:S02]  /*0680*/  ISETP.GE.AND P0, PT, R19, R16, PT ;  /* 0x000000101300720c */ /* 0x000fe40003f06270 */
[----:B0-----:R-:W-:Y:S02]  /*0690*/  SHF.R.S32.HI R9, RZ, UR4, R22 ;  /* 0x00000004ff097c19 */ /* 0x001fe40008011416 */
[----:B----4-:R-:W-:Y:S02]  /*06a0*/  SHF.R.S32.HI R3, RZ, UR4, R15 ;  /* 0x00000004ff037c19 */ /* 0x010fe4000801140f */
[----:B-----5:R-:W-:Y:S02]  /*06b0*/  SHF.R.S32.HI R2, RZ, UR4, R14 ;  /* 0x00000004ff027c19 */ /* 0x020fe4000801140e */
[----:B------:R-:W-:Y:S02]  /*06c0*/  SHF.R.S32.HI R21, RZ, UR4, R21 ;  /* 0x00000004ff157c19 */ /* 0x000fe40008011415 */
[----:B------:R-:W-:-:S02]  /*06d0*/  SHF.R.S32.HI R23, RZ, UR4, R23 ;  /* 0x00000004ff177c19 */ /* 0x000fc40008011417 */
[----:B------:R-:W-:Y:S01]  /*06e0*/  SHF.R.S32.HI R12, RZ, UR4, R12 ;  /* 0x00000004ff0c7c19 */ /* 0x000fe2000801140c */
[----:B-1----:R-:W-:Y:S06]  /*06f0*/  @P0 BRA `(.L_x_5508) ;  /* 0x0000000000300947 */ /* 0x002fec0003800000 */
[----:B------:R-:W0:Y:S01]  /*0700*/  LDC.64 R4, c[0x0][0x220] ;  /* 0x00008800ff047b82 */ /* 0x000e220000000a00 */
[----:B------:R-:W-:Y:S01]  /*0710*/  IADD3 R7, R0, R19, RZ ;  /* 0x0000001300077210 */ /* 0x000fe20007ffe0ff */
[----:B------:R-:W-:-:S05]  /*0720*/  VIADD R19, R19, 0x80 ;  /* 0x0000008013137836 */ /* 0x000fca0000000000 */
[----:B------:R-:W-:Y:S01]  /*0730*/  ISETP.GE.AND P0, PT, R19, R16, PT ;  /* 0x000000101300720c */ /* 0x000fe20003f06270 */
[----:B0-----:R-:W-:-:S05]  /*0740*/  IMAD.WIDE.U32 R4, R7, 0x4, R4 ;  /* 0x0000000407047825 */ /* 0x001fca00078e0004 */
[----:B------:R0:W-:Y:S07]  /*0750*/  STG.E desc[UR6][R4.64], R17 ;  /* 0x0000001104007986 */ /* 0x0001ee000c101906 */
[----:B------:R-:W-:Y:S05]  /*0760*/  @P0 BRA `(.L_x_5509) ;  /* 0x0000000000300947 */ /* 0x000fea0003800000 */
[----:B0-----:R-:W0:Y:S01]  /*0770*/  LDC.64 R4, c[0x0][0x220] ;  /* 0x00008800ff047b82 */ /* 0x001e220000000a00 */
[----:B------:R-:W-:Y:S01]  /*0780*/  IMAD.IADD R7, R0, 0x1, R19 ;  /* 0x0000000100077824 */ /* 0x000fe200078e0213 */
[----:B------:R-:W-:-:S03]  /*0790*/  IADD3 R19, R19, 0x80, RZ ;  /* 0x0000008013137810 */ /* 0x000fc60007ffe0ff */
[----:B0-----:R-:W-:-:S05]  /*07a0*/  IMAD.WIDE.U32 R4, R7, 0x4, R4 ;  /* 0x0000000407047825 */ /* 0x001fca00078e0004 */
[----:B------:R0:W-:Y:S02]  /*07b0*/  STG.E desc[UR6][R4.64], R9 ;  /* 0x0000000904007986 */ /* 0x0001e4000c101906 */
.L_x_5508:
[----:B------:R-:W-:-:S13]  /*07c0*/  ISETP.GE.AND P0, PT, R19, R16, PT ;  /* 0x000000101300720c */ /* 0x000fda0003f06270 */
[----:B------:R-:W-:Y:S05]  /*07d0*/  @P0 BRA `(.L_x_5510) ;  /* 0x0000000000300947 */ /* 0x000fea0003800000 */
[----:B0-----:R-:W0:Y:S01]  /*07e0*/  LDC.64 R4, c[0x0][0x220] ;  /* 0x00008800ff047b82 */ /* 0x001e220000000a00 */
[----:B------:R-:W-:Y:S02]  /*07f0*/  IMAD.IADD R7, R0, 0x1, R19 ;  /* 0x0000000100077824 */ /* 0x000fe400078e0213 */
[----:B------:R-:W-:Y:S02]  /*0800*/  VIADD R19, R19, 0x80 ;  /* 0x0000008013137836 */ /* 0x000fe40000000000 */
[----:B0-----:R-:W-:-:S05]  /*0810*/  IMAD.WIDE.U32 R4, R7, 0x4, R4 ;  /* 0x0000000407047825 */ /* 0x001fca00078e0004 */
[----:B------:R1:W-:Y:S02]  /*0820*/  STG.E desc[UR6][R4.64], R21 ;  /* 0x0000001504007986 */ /* 0x0003e4000c101906 */
.L_x_5509:
[----:B------:R-:W-:-:S13]  /*0830*/  ISETP.GE.AND P0, PT, R19, R16, PT ;  /* 0x000000101300720c */ /* 0x000fda0003f06270 */
[----:B------:R-:W-:Y:S05]  /*0840*/  @P0 BRA `(.L_x_5511) ;  /* 0x0000000000340947 */ /* 0x000fea0003800000 */
[----:B01----:R-:W0:Y:S01]  /*0850*/  LDC.64 R4, c[0x0][0x220] ;  /* 0x00008800ff047b82 */ /* 0x003e220000000a00 */
[----:B------:R-:W-:Y:S01]  /*0860*/  IADD3 R7, R0, R19, RZ ;  /* 0x0000001300077210 */ /* 0x000fe20007ffe0ff */
[----:B------:R-:W-:-:S04]  /*0870*/  VIADD R19, R19, 0x80 ;  /* 0x0000008013137836 */ /* 0x000fc80000000000 */
[----:B0-----:R-:W-:-:S05]  /*0880*/  IMAD.WIDE.U32 R4, R7, 0x4, R4 ;  /* 0x0000000407047825 */ /* 0x001fca00078e0004 */
[----:B------:R1:W-:Y:S02]  /*0890*/  STG.E desc[UR6][R4.64], R23 ;  /* 0x0000001704007986 */ /* 0x0003e4000c101906 */
.L_x_5510:
        /* <DEDUP_REMOVED lines=8> */
.L_x_5511:
[----:B------:R-:W-:Y:S05]  /*0920*/  BSYNC B1 ;  /* 0x0000000000017941 */ /* 0x000fea0003800000 */
.L_x_5507:
[----:B------:R-:W-:-:S13]  /*0930*/  ISETP.GE.AND P0, PT, R19, R16, PT ;  /* 0x000000101300720c */ /* 0x000fda0003f06270 */
[----:B012---:R-:W0:Y:S01]  /*0940*/  @!P0 LDC.64 R4, c[0x0][0x220] ;  /* 0x00008800ff048b82 */ /* 0x007e220000000a00 */
[----:B------:R-:W-:Y:S01]  /*0950*/  @!P0 IADD3 R3, R0, R19, RZ ;  /* 0x0000001300038210 */ /* 0x000fe20007ffe0ff */
[----:B------:R-:W-:-:S04]  /*0960*/  @!P0 VIADD R19, R19, 0x80 ;  /* 0x0000008013138836 */ /* 0x000fc80000000000 */
[----:B0-----:R-:W-:-:S05]  /*0970*/  @!P0 IMAD.WIDE.U32 R4, R3, 0x4, R4 ;  /* 0x0000000403048825 */ /* 0x001fca00078e0004 */
[----:B------:R2:W-:Y:S02]  /*0980*/  @!P0 STG.E desc[UR6][R4.64], R2 ;  /* 0x0000000204008986 */ /* 0x0005e4000c101906 */
.L_x_5512:
[----:B------:R-:W-:Y:S05]  /*0990*/  BSYNC B0 ;  /* 0x0000000000007941 */ /* 0x000fea0003800000 */
.L_x_5506:
[----:B------:R-:W-:Y:S05]  /*09a0*/  WARPSYNC.ALL ;  /* 0x0000000000007948 */ /* 0x000fea0003800000 */
[----:B------:R-:W-:-:S13]  /*09b0*/  ISETP.GE.AND P0, PT, R19, R16, PT ;  /* 0x000000101300720c */ /* 0x000fda0003f06270 */
[----:B------:R-:W-:Y:S05]  /*09c0*/  @P0 EXIT ;  /* 0x000000000000094d */ /* 0x000fea0003800000 */
[----:B--2---:R-:W2:Y:S01]  /*09d0*/  LDC.64 R2, c[0x0][0x220] ;  /* 0x00008800ff027b82 */ /* 0x004ea20000000a00 */
[----:B------:R-:W-:-:S05]  /*09e0*/  IADD3 R19, R0, R19, RZ ;  /* 0x0000001300137210 */ /* 0x000fca0007ffe0ff */
[----:B--2---:R-:W-:-:S05]  /*09f0*/  IMAD.WIDE.U32 R2, R19, 0x4, R2 ;  /* 0x0000000413027825 */ /* 0x004fca00078e0002 */
[----:B------:R-:W-:Y:S01]  /*0a00*/  STG.E desc[UR6][R2.64], R12 ;  /* 0x0000000c02007986 */ /* 0x000fe2000c101906 */
[----:B------:R-:W-:Y:S05]  /*0a10*/  EXIT ;  /* 0x000000000000794d */ /* 0x000fea0003800000 */
.L_x_5513:
        /* <DEDUP_REMOVED lines=14> */
.L_x_20544:


//--------------------- .text._ZN2at6native29vectorized_elementwise_kernelILi4ENS0_13BUnaryFunctorIiiiZZZNS0_18rshift_kernel_cudaERNS_18TensorIteratorBaseEENKUlvE_clEvENKUlvE1_clEvEUliiE_EESt5arrayIPcLm2EEEEviT0_T1_ --------------------------
	.section	.text._ZN2at6native29vectorized_elementwise_kernelILi4ENS0_13BUnaryFunctorIiiiZZZNS0_18rshift_kernel_cudaERNS_18TensorIteratorBaseEENKUlvE_clEvENKUlvE1_clEvEUliiE_EESt5arrayIPcLm2EEEEviT0_T1_,"ax",@progbits
	.align	128
        .global         _ZN2at6native29vectorized_elementwise_kernelILi4ENS0_13BUnaryFunctorIiiiZZZNS0_18rshift_kernel_cudaERNS_18TensorIteratorBaseEENKUlvE_clEvENKUlvE1_clEvEUliiE_EESt5arrayIPcLm2EEEEviT0_T1_
        .type           _ZN2at6native29vectorized_elementwise_kernelILi4ENS0_13BUnaryFunctorIiiiZZZNS0_18rshift_kernel_cudaERNS_18TensorIteratorBaseEENKUlvE_clEvENKUlvE1_clEvEUliiE_EESt5arrayIPcLm2EEEEviT0_T1_,@function
        .size           _ZN2at6native29vectorized_elementwise_kernelILi4ENS0_13BUnaryFunctorIiiiZZZNS0_18rshift_kernel_cudaERNS_18TensorIteratorBaseEENKUlvE_clEvENKUlvE1_clEvEUliiE_EESt5arrayIPcLm2EEEEviT0_T1_,(.L_x_20545 - _ZN2at6native29vectorized_elementwise_kernelILi4ENS0_13BUnaryFunctorIiiiZZZNS0_18rshift_kernel_cudaERNS_18TensorIteratorBaseEENKUlvE_clEvENKUlvE1_clEvEUliiE_EESt5arrayIPcLm2EEEEviT0_T1_)
        .other          _ZN2at6native29vectorized_elementwise_kernelILi4ENS0_13BUnaryFunctorIiiiZZZNS0_18rshift_kernel_cudaERNS_18TensorIteratorBaseEENKUlvE_clEvENKUlvE1_clEvEUliiE_EESt5arrayIPcLm2EEEEviT0_T1_,@"STO_CUDA_ENTRY STV_DEFAULT"
_ZN2at6native29vectorized_elementwise_kernelILi4ENS0_13BUnaryFunctorIiiiZZZNS0_18rshift_kernel_cudaERNS_18TensorIteratorBaseEENKUlvE_clEvENKUlvE1_clEvEUliiE_EESt5arrayIPcLm2EEEEviT0_T1_:
.text._ZN2at6native29vectorized_elementwise_kernelILi4ENS0_13BUnaryFunctorIiiiZZZNS0_18rshift_kernel_cudaERNS_18TensorIteratorBaseEENKUlvE_clEvENKUlvE1_clEvEUliiE_EESt5arrayIPcLm2EEEEviT0_T1_:
        /* <DEDUP_REMOVED lines=14> */
[----:B------:R-:W3:Y:S04]  /*00e0*/  LDG.E.128 R4, desc[UR6][R2.64] ;  /* 0x0000000602047981 */ /* 0x000ee8000c1e1d00 */
[----:B------:R-:W4:Y:S01]  /*00f0*/  LDG.E.128 R8, desc[UR6][R2.64+0x800] ;  /* 0x0008000602087981 */ /* 0x000f22000c1e1d00 */
[----:B------:R-:W-:Y:S01]  /*0100*/  UISETP.LT.U32.AND UP0, UPT, UR4, 0x1f, UPT ;  /* 0x0000001f0400788c */ /* 0x000fe2000bf01070 */
[----:B--2---:R-:W-:-:S03]  /*0110*/  IMAD.WIDE.U32 R12, R0, 0x4, R12 ;  /* 0x00000004000c7825 */ /* 0x004fc600078e000c */
[----:B------:R-:W-:Y:S01]  /*0120*/  USEL UR4, UR4, 0x1f, UP0 ;  /* 0x0000001f04047887 */ /* 0x000fe20008000000 */
[----:B------:R-:W-:-:S05]  /*0130*/  IMAD.WIDE R12, R15, 0x10, R12 ;  /* 0x000000100f0c7825 */ /* 0x000fca00078e020c */
[----:B---3--:R-:W-:Y:S02]  /*0140*/  SHF.R.S32.HI R7, RZ, UR4, R7 ;  /* 0x00000004ff077c19 */ /* 0x008fe40008011407 */
[----:B------:R-:W-:Y:S02]  /*0150*/  SHF.R.S32.HI R6, RZ, UR4, R6 ;  /* 0x00000004ff067c19 */ /* 0x000fe40008011406 */
[----:B------:R-:W-:Y:S02]  /*0160*/  SHF.R.S32.HI R5, RZ, UR4, R5 ;  /* 0x00000004ff057c19 */ /* 0x000fe40008011405 */
[----:B------:R-:W-:Y:S02]  /*0170*/  SHF.R.S32.HI R4, RZ, UR4, R4 ;  /* 0x00000004ff047c19 */ /* 0x000fe40008011404 */
[----:B----4-:R-:W-:Y:S02]  /*0180*/  SHF.R.S32.HI R11, RZ, UR4, R11 ;  /* 0x00000004ff0b7c19 */ /* 0x010fe4000801140b */
[----:B------:R-:W-:Y:S01]  /*0190*/  SHF.R.S32.HI R10, RZ, UR4, R10 ;  /* 0x00000004ff0a7c19 */ /* 0x000fe2000801140a */
[----:B------:R-:W-:Y:S01]  /*01a0*/  STG.E.128 desc[UR6][R12.64], R4 ;  /* 0x000000040c007986 */ /* 0x000fe2000c101d06 */
[----:B------:R-:W-:-:S02]  /*01b0*/  SHF.R.S32.HI R9, RZ, UR4, R9 ;  /* 0x00000004ff097c19 */ /* 0x000fc40008011409 */
[----:B------:R-:W-:-:S05]  /*01c0*/  SHF.R.S32.HI R8, RZ, UR4, R8 ;  /* 0x00000004ff087c19 */ /* 0x000fca0008011408 */
[----:B------:R-:W-:Y:S01]  /*01d0*/  STG.E.128 desc[UR6][R12.64+0x800], R8 ;  /* 0x000800080c007986 */ /* 0x000fe2000c101d06 */
[----:B------:R-:W-:Y:S05]  /*01e0*/  EXIT ;  /* 0x000000000000794d */ /* 0x000fea0003800000 */
.L_x_5514:
        /* <DEDUP_REMOVED lines=89> */
.L_x_5517:
[----:B------:R-:W-:-:S13]  /*0780*/  ISETP.GE.AND P0, PT, R19, R16, PT ;  /* 0x000000101300720c */ /* 0x000fda0003f06270 */
[----:B------:R-:W-:Y:S05]  /*0790*/  @P0 BRA `(.L_x_5519) ;  /* 0x0000000000300947 */ /* 0x000fea0003800000 */
[----:B0-----:R-:W0:Y:S01]  /*07a0*/  LDC.64 R4, c[0x0][0x220] ;  /* 0x00008800ff047b82 */ /* 0x001e220000000a00 */
[----:B------:R-:W-:Y:S02]  /*07b0*/  IMAD.IADD R7, R0, 0x1, R19 ;  /* 0x0000000100077824 */ /* 0x000fe400078e0213 */
[----:B------:R-:W-:Y:S02]  /*07c0*/  VIADD R19, R19, 0x80 ;  /* 0x0000008013137836 */ /* 0x000fe40000000000 */
[----:B0-----:R-:W-:-:S05]  /*07d0*/  IMAD.WIDE.U32 R4, R7, 0x4, R4 ;  /* 0x0000000407047825 */ /* 0x001fca00078e0004 */
[----:B------:R1:W-:Y:S02]  /*07e0*/  STG.E desc[UR6][R4.64], R21 ;  /* 0x0000001504007986 */ /* 0x0003e4000c101906 */
.L_x_5518:
[----:B------:R-:W-:-:S13]  /*07f0*/  ISETP.GE.AND P0, PT, R19, R16, PT ;  /* 0x000000101300720c */ /* 0x000fda0003f06270 */
[----:B------:R-:W-:Y:S05]  /*0800*/  @P0 BRA `(.L_x_5520) ;  /* 0x0000000000340947 */ /* 0x000fea0003800000 */
[----:B01----:R-:W0:Y:S01]  /*0810*/  LDC.64 R4, c[0x0][0x220] ;  /* 0x00008800ff047b82 */ /* 0x003e220000000a00 */
[----:B------:R-:W-:Y:S01]  /*0820*/  IADD3 R7, R0, R19, RZ ;  /* 0x0000001300077210 */ /* 0x000fe20007ffe0ff */
[----:B------:R-:W-:-:S04]  /*0830*/  VIADD R19, R19, 0x80 ;  /* 0x0000008013137836 */ /* 0x000fc80000000000 */
[----:B0-----:R-:W-:-:S05]  /*0840*/  IMAD.WIDE.U32 R4, R7, 0x4, R4 ;  /* 0x0000000407047825 */ /* 0x001fca00078e0004 */
[----:B------:R1:W-:Y:S02]  /*0850*/  STG.E desc[UR6][R4.64], R23 ;  /* 0x0000001704007986 */ /* 0x0003e4000c101906 */
.L_x_5519:
        /* <DEDUP_REMOVED lines=8> */
.L_x_5520:
[----:B------:R-:W-:Y:S05]  /*08e0*/  BSYNC B1 ;  /* 0x0000000000017941 */ /* 0x000fea0003800000 */
.L_x_5516:
[----:B------:R-:W-:-:S13]  /*08f0*/  ISETP.GE.AND P0, PT, R19, R16, PT ;  /* 0x000000101300720c */ /* 0x000fda0003f06270 */
[----:B012---:R-:W0:Y:S01]  /*0900*/  @!P0 LDC.64 R4, c[0x0][0x220] ;  /* 0x00008800ff048b82 */ /* 0x007e220000000a00 */
[----:B------:R-:W-:Y:S01]  /*0910*/  @!P0 IADD3 R3, R0, R19, RZ ;  /* 0x0000001300038210 */ /* 0x000fe20007ffe0ff */
[----:B------:R-:W-:-:S04]  /*0920*/  @!P0 VIADD R19, R19, 0x80 ;  /* 0x0000008013138836 */ /* 0x000fc80000000000 */
[----:B0-----:R-:W-:-:S05]  /*0930*/  @!P0 IMAD.WIDE.U32 R4, R3, 0x4, R4 ;  /* 0x0000000403048825 */ /* 0x001fca00078e0004 */
[----:B------:R2:W-:Y:S02]  /*0940*/  @!P0 STG.E desc[UR6][R4.64], R2 ;  /* 0x0000000204008986 */ /* 0x0005e4000c101906 */
.L_x_5521:
[----:B------:R-:W-:Y:S05]  /*0950*/  BSYNC B0 ;  /* 0x0000000000007941 */ /* 0x000fea0003800000 */
.L_x_5515:
        /* <DEDUP_REMOVED lines=8> */
.L_x_5522:
        /* <DEDUP_REMOVED lines=10> */
.L_x_20545:


//--------------------- .text._ZN2at6native29vectorized_elementwise_kernelILi8ENS0_13BUnaryFunctorIiiiZZZNS0_18rshift_kernel_cudaERNS_18TensorIteratorBaseEENKUlvE_clEvENKUlvE1_clEvEUliiE_EESt5arrayIPcLm2EEEEviT0_T1_ --------------------------
	.section	.text._ZN2at6native29vectorized_elementwise_kernelILi8ENS0_13BUnaryFunctorIiiiZZZNS0_18rshift_kernel_cudaERNS_18TensorIteratorBaseEENKUlvE_clEvENKUlvE1_clEvEUliiE_EESt5arrayIPcLm2EEEEviT0_T1_,"ax",@progbits
	.align	128
        .global         _ZN2at6native29vectorized_elementwise_kernelILi8ENS0_13BUnaryFunctorIiiiZZZNS0_18rshift_kernel_cudaERNS_18TensorIteratorBaseEENKUlvE_clEvENKUlvE1_clEvEUliiE_EESt5arrayIPcLm2EEEEviT0_T1_
        .type           _ZN2at6native29vectorized_elementwise_kernelILi8ENS0_13BUnaryFunctorIiiiZZZNS0_18rshift_kernel_cudaERNS_18TensorIteratorBaseEENKUlvE_clEvENKUlvE1_clEvEUliiE_EESt5arrayIPcLm2EEEEviT0_T1_,@function
        .size           _ZN2at6native29vectorized_elementwise_kernelILi8ENS0_13BUnaryFunctorIiiiZZZNS0_18rshift_kernel_cudaERNS_18TensorIteratorBaseEENKUlvE_clEvENKUlvE1_clEvEUliiE_EESt5arrayIPcLm2EEEEviT0_T1_,(.L_x_20546 - _ZN2at6native29vectorized_elementwise_kernelILi8ENS0_13BUnaryFunctorIiiiZZZNS0_18rshift_kernel_cudaERNS_18TensorIteratorBaseEENKUlvE_clEvENKUlvE1_clEvEUliiE_EESt5arrayIPcLm2EEEEviT0_T1_)
        .other          _ZN2at6native29vectorized_elementwise_kernelILi8ENS0_13BUnaryFunctorIiiiZZZNS0_18rshift_kernel_cudaERNS_18TensorIteratorBaseEENKUlvE_clEvENKUlvE1_clEvEUliiE_EESt5arrayIPcLm2EEEEviT0_T1_,@"STO_CUDA_ENTRY STV_DEFAULT"
_ZN2at6native29vectorized_elementwise_kernelILi8ENS0_13BUnaryFunctorIiiiZZZNS0_18rshift_kernel_cudaERNS_18TensorIteratorBaseEENKUlvE_clEvENKUlvE1_clEvEUliiE_EESt5arrayIPcLm2EEEEviT0_T1_:
.text._ZN2at6native29vectorized_elementwise_kernelILi8ENS0_13BUnaryFunctorIiiiZZZNS0_18rshift_kernel_cudaERNS_18TensorIteratorBaseEENKUlvE_clEvENKUlvE1_clEvEUliiE_EESt5arrayIPcLm2EEEEviT0_T1_:
        /* <DEDUP_REMOVED lines=31> */
.L_x_5523:
        /* <DEDUP_REMOVED lines=89> */
.L_x_5526:
[----:B------:R-:W-:-:S13]  /*0780*/  ISETP.GE.AND P0, PT, R19, R16, PT ;  /* 0x000000101300720c */ /* 0x000fda0003f06270 */
[----:B------:R-:W-:Y:S05]  /*0790*/  @P0 BRA `(.L_x_5528) ;  /* 0x0000000000300947 */ /* 0x000fea0003800000 */
[----:B0-----:R-:W0:Y:S01]  /*07a0*/  LDC.64 R4, c[0x0][0x220] ;  /* 0x00008800ff047b82 */ /* 0x001e220000000a00 */
[----:B------:R-:W-:Y:S02]  /*07b0*/  IMAD.IADD R7, R0, 0x1, R19 ;  /* 0x0000000100077824 */ /* 0x000fe400078e0213 */
[----:B------:R-:W-:Y:S02]  /*07c0*/  VIADD R19, R19, 0x80 ;  /* 0x0000008013137836 */ /* 0x000fe40000000000 */
[----:B0-----:R-:W-:-:S05]  /*07d0*/  IMAD.WIDE.U32 R4, R7, 0x4, R4 ;  /* 0x0000000407047825 */ /* 0x001fca00078e0004 */
[----:B------:R1:W-:Y:S02]  /*07e0*/  STG.E desc[UR6][R4.64], R21 ;  /* 0x0000001504007986 */ /* 0x0003e4000c101906 */
.L_x_5527:
[----:B------:R-:W-:-:S13]  /*07f0*/  ISETP.GE.AND P0, PT, R19, R16, PT ;  /* 0x000000101300720c */ /* 0x000fda0003f06270 */
[----:B------:R-:W-:Y:S05]  /*0800*/  @P0 BRA `(.L_x_5529) ;  /* 0x0000000000340947 */ /* 0x000fea0003800000 */
[----:B01----:R-:W0:Y:S01]  /*0810*/  LDC.64 R4, c[0x0][0x220] ;  /* 0x00008800ff047b82 */ /* 0x003e220000000a00 */
[----:B------:R-:W-:Y:S01]  /*0820*/  IADD3 R7, R0, R19, RZ ;  /* 0x0000001300077210 */ /* 0x000fe20007ffe0ff */
[----:B------:R-:W-:-:S04]  /*0830*/  VIADD R19, R19, 0x80 ;  /* 0x0000008013137836 */ /* 0x000fc80000000000 */
[----:B0-----:R-:W-:-:S05]  /*0840*/  IMAD.WIDE.U32 R4, R7, 0x4, R4 ;  /* 0x0000000407047825 */ /* 0x001fca00078e0004 */
[----:B------:R1:W-:Y:S02]  /*0850*/  STG.E desc[UR6][R4.64], R23 ;  /* 0x0000001704007986 */ /* 0x0003e4000c101906 */
.L_x_5528:
        /* <DEDUP_REMOVED lines=8> */
.L_x_5529:
[----:B------:R-:W-:Y:S05]  /*08e0*/  BSYNC B1 ;  /* 0x0000000000017941 */ /* 0x000fea0003800000 */
.L_x_5525:
[----:B------:R-:W-:-:S13]  /*08f0*/  ISETP.GE.AND P0, PT, R19, R16, PT ;  /* 0x000000101300720c */ /* 0x000fda0003f06270 */
[----:B012---:R-:W0:Y:S01]  /*0900*/  @!P0 LDC.64 R4, c[0x0][0x220] ;  /* 0x00008800ff048b82 */ /* 0x007e220000000a00 */
[----:B------:R-:W-:Y:S01]  /*0910*/  @!P0 IADD3 R3, R0, R19, RZ ;  /* 0x0000001300038210 */ /* 0x000fe20007ffe0ff */
[----:B------:R-:W-:-:S04]  /*0920*/  @!P0 VIADD R19, R19, 0x80 ;  /* 0x0000008013138836 */ /* 0x000fc80000000000 */
[----:B0-----:R-:W-:-:S05]  /*0930*/  @!P0 IMAD.WIDE.U32 R4, R3, 0x4, R4 ;  /* 0x0000000403048825 */ /* 0x001fca00078e0004 */
[----:B------:R2:W-:Y:S02]  /*0940*/  @!P0 STG.E desc[UR6][R4.64], R2 ;  /* 0x0000000204008986 */ /* 0x0005e4000c101906 */
.L_x_5530:
[----:B------:R-:W-:Y:S05]  /*0950*/  BSYNC B0 ;  /* 0x0000000000007941 */ /* 0x000fea0003800000 */
.L_x_5524:
        /* <DEDUP_REMOVED lines=8> */
.L_x_5531:
        /* <DEDUP_REMOVED lines=10> */
.L_x_20546:


//--------------------- .text._ZN2at6native18elementwise_kernelILi128ELi4EZNS0_15gpu_kernel_implINS0_13AUnaryFunctorIiiiZZZNS0_18rshift_kernel_cudaERNS_18TensorIteratorBaseEENKUlvE_clEvENKUlvE1_clEvEUliiE_EEEEvS5_RKT_EUliE_EEviT1_ --------------------------
	.section	.text._ZN2at6native18elementwise_kernelILi128ELi4EZNS0_15gpu_kernel_implINS0_13AUnaryFunctorIiiiZZZNS0_18rshift_kernel_cudaERNS_18TensorIteratorBaseEENKUlvE_clEvENKUlvE1_clEvEUliiE_EEEEvS5_RKT_EUliE_EEviT1_,"ax",@progbits
	.align	128
        .global         _ZN2at6native18elementwise_kernelILi128ELi4EZNS0_15gpu_kernel_implINS0_13AUnaryFunctorIiiiZZZNS0_18rshift_kernel_cudaERNS_18TensorIteratorBaseEENKUlvE_clEvENKUlvE1_clEvEUliiE_EEEEvS5_RKT_EUliE_EEviT1_
        .type           _ZN2at6native18elementwise_kernelILi128ELi4EZNS0_15gpu_kernel_implINS0_13AUnaryFunctorIiiiZZZNS0_18rshift_kernel_cudaERNS_18TensorIteratorBaseEENKUlvE_clEvENKUlvE1_clEvEUliiE_EEEEvS5_RKT_EUliE_EEviT1_,@function
        .size           _ZN2at6native18elementwise_kernelILi128ELi4EZNS0_15gpu_kernel_implINS0_13AUnaryFunctorIiiiZZZNS0_18rshift_kernel_cudaERNS_18TensorIteratorBaseEENKUlvE_clEvENKUlvE1_clEvEUliiE_EEEEvS5_RKT_EUliE_EEviT1_,(.L_x_20547 - _ZN2at6native18elementwise_kernelILi128ELi4EZNS0_15gpu_kernel_implINS0_13AUnaryFunctorIiiiZZZNS0_18rshift_kernel_cudaERNS_18TensorIteratorBaseEENKUlvE_clEvENKUlvE1_clEvEUliiE_EEEEvS5_RKT_EUliE_EEviT1_)
        .other          _ZN2at6native18elementwise_kernelILi128ELi4EZNS0_15gpu_kernel_implINS0_13AUnaryFunctorIiiiZZZNS0_18rshift_kernel_cudaERNS_18TensorIteratorBaseEENKUlvE_clEvENKUlvE1_clEvEUliiE_EEEEvS5_RKT_EUliE_EEviT1_,@"STO_CUDA_ENTRY STV_DEFAULT"
_ZN2at6native18elementwise_kernelILi128ELi4EZNS0_15gpu_kernel_implINS0_13AUnaryFunctorIiiiZZZNS0_18rshift_kernel_cudaERNS_18TensorIteratorBaseEENKUlvE_clEvENKUlvE1_clEvEUliiE_EEEEvS5_RKT_EUliE_EEviT1_:
.text._ZN2at6native18elementwise_kernelILi128ELi4EZNS0_15gpu_kernel_implINS0_13AUnaryFunctorIiiiZZZNS0_18rshift_kernel_cudaERNS_18TensorIteratorBaseEENKUlvE_clEvENKUlvE1_clEvEUliiE_EEEEvS5_RKT_EUliE_EEviT1_:
        /* <DEDUP_REMOVED lines=314> */
.L_x_5534:
        /* <DEDUP_REMOVED lines=20> */
.L_x_5538:
[----:B------:R0:W5:Y:S01]  /*14e0*/  LDG.E.U8 R19, desc[UR36][R2.64] ;  /* 0x0000002402137981 */ /* 0x000162000c1e1100 */
[----:B------:R-:W-:Y:S05]  /*14f0*/  BRA `(.L_x_5540) ;  /* 0x0000000c00347947 */ /* 0x000fea0003800000 */
.L_x_5537:
        /* <DEDUP_REMOVED lines=8> */
.L_x_5542:
[----:B------:R0:W5:Y:S01]  /*1580*/  LDG.E R19, desc[UR36][R2.64] ;  /* 0x0000002402137981 */ /* 0x000162000c1e1900 */
[----:B------:R-:W-:Y:S05]  /*1590*/  BRA `(.L_x_5540) ;  /* 0x0000000c000c7947 */ /* 0x000fea0003800000 */
.L_x_5541:
[----:B------:R0:W5:Y:S01]  /*15a0*/  LDG.E.S16 R19, desc[UR36][R2.64] ;  /* 0x0000002402137981 */ /* 0x000162000c1e1700 */
[----:B------:R-:W-:Y:S05]  /*15b0*/  BRA `(.L_x_5540) ;  /* 0x0000000c00047947 */ /* 0x000fea0003800000 */
.L_x_5536:
        /* <DEDUP_REMOVED lines=9> */
.L_x_5544:
[----:B------:R-:W2:Y:S02]  /*1650*/  LDG.E.U16 R2, desc[UR36][R2.64] ;  /* 0x0000002402027981 */ /* 0x000ea4000c1e1500 */
[----:B--2---:R-:W-:-:S06]  /*1660*/  HADD2.F32 R19, -RZ, R2.H0_H0 ;  /* 0x20000002ff137230 */ /* 0x004fcc0000004100 */
[----:B------:R-:W0:Y:S01]  /*1670*/  F2I.FTZ.TRUNC.NTZ R19, R19 ;  /* 0x0000001300137305 */ /* 0x000e22000021f100 */
[----:B------:R-:W-:Y:S05]  /*1680*/  BRA `(.L_x_5540) ;  /* 0x0000000800d07947 */ /* 0x000fea0003800000 */
.L_x_5543:
        /* <DEDUP_REMOVED lines=9> */
.L_x_5546:
[----:B------:R-:W2:Y:S02]  /*1720*/  LDG.E.U16 R2, desc[UR36][R2.64] ;  /* 0x0000002402027981 */ /* 0x000ea4000c1e1500 */
[----:B--2---:R-:W-:-:S06]  /*1730*/  HADD2.F32 R19, -RZ, R2.H0_H0 ;  /* 0x20000002ff137230 */ /* 0x004fcc0000004100 */
[----:B------:R-:W0:Y:S01]  /*1740*/  F2I.FTZ.TRUNC.NTZ R19, R19 ;  /* 0x0000001300137305 */ /* 0x000e22000021f100 */
[----:B------:R-:W-:Y:S05]  /*1750*/  BRA `(.L_x_5540) ;  /* 0x00000008009c7947 */ /* 0x000fea0003800000 */
.L_x_5545:
[----:B------:R-:W2:Y:S02]  /*1760*/  LDG.E.64 R2, desc[UR36][R2.64] ;  /* 0x0000002402027981 */ /* 0x000ea4000c1e1b00 */
[----:B--2---:R0:W1:Y:S01]  /*1770*/  F2I.F64.TRUNC R19, R2 ;  /* 0x0000000200137311 */ /* 0x004062000030d100 */
[----:B------:R-:W-:Y:S05]  /*1780*/  BRA `(.L_x_5540) ;  /* 0x0000000800907947 */ /* 0x000fea0003800000 */
.L_x_5535:
        /* <DEDUP_REMOVED lines=12> */
.L_x_5549:
[----:B------:R-:W2:Y:S02]  /*1850*/  LDG.E.64 R2, desc[UR36][R2.64] ;  /* 0x0000002402027981 */ /* 0x000ea4000c1e1b00 */
[----:B--2---:R0:W1:Y:S01]  /*1860*/  F2I.F64.TRUNC R19, R2 ;  /* 0x0000000200137311 */ /* 0x004062000030d100 */
[----:B------:R-:W-:Y:S05]  /*1870*/  BRA `(.L_x_5540) ;  /* 0x0000000800547947 */ /* 0x000fea0003800000 */
.L_x_5548:
        /* <DEDUP_REMOVED lines=27> */
.L_x_5551:
        /* <DEDUP_REMOVED lines=14> */
.L_x_5550:
[----:B------:R-:W2:Y:S02]  /*1b10*/  LDG.E.U16 R19, desc[UR36][R2.64] ;  /* 0x0000002402137981 */ /* 0x000ea4000c1e1500 */
[----:B--2---:R-:W-:-:S06]  /*1b20*/  IMAD.U32 R19, R19, 0x10000, RZ ;  /* 0x0001000013137824 */ /* 0x004fcc00078e00ff */
[----:B------:R-:W0:Y:S01]  /*1b30*/  F2I.FTZ.TRUNC.NTZ R19, R19 ;  /* 0x0000001300137305 */ /* 0x000e22000021f100 */
[----:B------:R-:W-:Y:S05]  /*1b40*/  BRA `(.L_x_5540) ;  /* 0x0000000400a07947 */ /* 0x000fea0003800000 */
.L_x_5547:
        /* <DEDUP_REMOVED lines=10> */
.L_x_5554:
        /* <DEDUP_REMOVED lines=21> */
.L_x_5558:
[----:B------:R-:W-:Y:S05]  /*1d40*/  BSYNC B1 ;  /* 0x0000000000017941 */ /* 0x000fea0003800000 */
.L_x_5557:
[----:B------:R-:W-:Y:S01]  /*1d50*/  IMAD.SHL.U32 R2, R2, 0x100000, RZ ;  /* 0x0010000002027824 */ /* 0x000fe200078e00ff */
[----:B------:R-:W-:-:S04]  /*1d60*/  LEA R0, R0, 0x3b800000, 0x17 ;  /* 0x3b80000000007811 */ /* 0x000fc800078eb8ff */
[----:B------:R-:W-:-:S07]  /*1d70*/  LOP3.LUT R19, R0, R2, R19, 0xfe, !PT ;  /* 0x0000000200137212 */ /* 0x000fce00078efe13 */
.L_x_5556:
[----:B------:R-:W-:Y:S05]  /*1d80*/  BSYNC B0 ;  /* 0x0000000000007941 */ /* 0x000fea0003800000 */
.L_x_5555:
[----:B------:R-:W1:Y:S01]  /*1d90*/  F2I.FTZ.TRUNC.NTZ R19, R19 ;  /* 0x0000001300137305 */ /* 0x000e62000021f100 */
[----:B------:R-:W-:Y:S05]  /*1da0*/  BRA `(.L_x_5540) ;  /* 0x0000000400087947 */ /* 0x000fea0003800000 */
.L_x_5553:
        /* <DEDUP_REMOVED lines=21> */
.L_x_5562:
[----:B------:R-:W-:Y:S05]  /*1f00*/  BSYNC B1 ;  /* 0x0000000000017941 */ /* 0x000fea0003800000 */
.L_x_5561:
[----:B------:R-:W-:Y:S01]  /*1f10*/  IMAD.SHL.U32 R2, R2, 0x200000, RZ ;  /* 0x0020000002027824 */ /* 0x000fe200078e00ff */
[----:B------:R-:W-:-:S04]  /*1f20*/  LEA R0, R0, 0x37800000, 0x17 ;  /* 0x3780000000007811 */ /* 0x000fc800078eb8ff */
[----:B------:R-:W-:-:S07]  /*1f30*/  LOP3.LUT R19, R0, R2, R19, 0xfe, !PT ;  /* 0x0000000200137212 */ /* 0x000fce00078efe13 */
.L_x_5560:
[----:B------:R-:W-:Y:S05]  /*1f40*/  BSYNC B0 ;  /* 0x0000000000007941 */ /* 0x000fea0003800000 */
.L_x_5559:
[----:B------:R-:W2:Y:S01]  /*1f50*/  F2I.FTZ.TRUNC.NTZ R19, R19 ;  /* 0x0000001300137305 */ /* 0x000ea2000021f100 */
[----:B------:R-:W-:Y:S05]  /*1f60*/  BRA `(.L_x_5540) ;  /* 0x0000000000987947 */ /* 0x000fea0003800000 */
.L_x_5552:
        /* <DEDUP_REMOVED lines=14> */
.L_x_5566:
[----:B------:R-:W-:Y:S05]  /*2050*/  BSYNC B0 ;  /* 0x0000000000007941 */ /* 0x000fea0003800000 */
.L_x_5565:
[----:B------:R-:W4:Y:S01]  /*2060*/  F2I.FTZ.TRUNC.NTZ R19, R19 ;  /* 0x0000001300137305 */ /* 0x000f22000021f100 */
[----:B------:R-:W-:Y:S05]  /*2070*/  BRA `(.L_x_5540) ;  /* 0x0000000000547947 */ /* 0x000fea0003800000 */
.L_x_5539:
        /* <DEDUP_REMOVED lines=17> */
.L_x_5567:
[----:B------:R-:W-:Y:S05]  /*2190*/  BRA `(.L_x_5540) ;  /* 0x00000000000c7947 */ /* 0x000fea0003800000 */
.L_x_5564:
[----:B------:R0:W5:Y:S01]  /*21a0*/  LDG.E R19, desc[UR36][R2.64] ;  /* 0x0000002402137981 */ /* 0x000162000c1e1900 */
[----:B------:R-:W-:Y:S05]  /*21b0*/  BRA `(.L_x_5540) ;  /* 0x0000000000047947 */ /* 0x000fea0003800000 */
.L_x_5563:
[----:B------:R3:W5:Y:S02]  /*21c0*/  LDG.E R19, desc[UR36][R2.64] ;  /* 0x0000002402137981 */ /* 0x000764000c1e1900 */
.L_x_5540:
[----:B0--3--:R-:W0:Y:S01]  /*21d0*/  LDC.U8 R3, c[0x0][0x428] ;  /* 0x00010a00ff037b82 */ /* 0x009e220000000000 */
[----:B-12-45:R-:W-:-:S07]  /*21e0*/  VIMNMX.U32 R19, R19, 0x1f, PT ;  /* 0x0000001f13137848 */ /* 0x036fce0003fe0000 */
[----:B------:R-:W1:Y:S01]  /*21f0*/  LDC R2, c[0x0][0x424] ;  /* 0x00010900ff027b82 */ /* 0x000e620000000800 */
[----:B0-----:R-:W-:-:S04]  /*2200*/  PRMT R0, R3, 0x9910, RZ ;  /* 0x0000991003007816 */ /* 0x001fc800000000ff */
[----:B------:R-:W-:Y:S02]  /*2210*/  ISETP.GT.AND P0, PT, R0, 0x9, PT ;  /* 0x000000090000780c */ /* 0x000fe40003f04270 */
[----:B-1----:R-:W-:-:S11]  /*2220*/  SHF.R.S32.HI R2, RZ, R19, R2 ;  /* 0x00000013ff027219 */ /* 0x002fd60000011402 */
        /* <DEDUP_REMOVED lines=11> */
.L_x_5571:
[----:B------:R3:W-:Y:S01]  /*22e0*/  STG.E.U8 desc[UR36][R16.64], R2 ;  /* 0x0000000210007986 */ /* 0x0007e2000c101124 */
[----:B------:R-:W-:Y:S05]  /*22f0*/  BRA `(.L_x_5573) ;  /* 0x0000000c00507947 */ /* 0x000fea0003800000 */
.L_x_5570:
        /* <DEDUP_REMOVED lines=9> */
.L_x_5575:
[----:B------:R1:W-:Y:S01]  /*2390*/  STG.E desc[UR36][R16.64], R2 ;  /* 0x0000000210007986 */ /* 0x0003e2000c101924 */
[----:B------:R-:W-:Y:S05]  /*23a0*/  BRA `(.L_x_5573) ;  /* 0x0000000c00247947 */ /* 0x000fea0003800000 */
.L_x_5574:
[----:B------:R2:W-:Y:S01]  /*23b0*/  STG.E.U16 desc[UR36][R16.64], R2 ;  /* 0x0000000210007986 */ /* 0x0005e2000c101524 */
[----:B------:R-:W-:Y:S05]  /*23c0*/  BRA `(.L_x_5573) ;  /* 0x0000000c001c7947 */ /* 0x000fea0003800000 */
.L_x_5569:
        /* <DEDUP_REMOVED lines=9> */
.L_x_5577:
[----:B------:R-:W-:-:S04]  /*2460*/  I2FP.F32.S32 R0, R2 ;  /* 0x0000000200007245 */ /* 0x000fc80000201400 */
[----:B------:R-:W-:-:S05]  /*2470*/  F2FP.F16.F32.PACK_AB R0, RZ, R0 ;  /* 0x00000000ff00723e */ /* 0x000fca00000000ff */
[----:B------:R0:W-:Y:S01]  /*2480*/  STG.E.U16 desc[UR36][R16.64], R0 ;  /* 0x0000000010007986 */ /* 0x0001e2000c101524 */
[----:B------:R-:W-:Y:S05]  /*2490*/  BRA `(.L_x_5573) ;  /* 0x0000000800e87947 */ /* 0x000fea0003800000 */
.L_x_5576:
        /* <DEDUP_REMOVED lines=10> */
.L_x_5579:
[----:B------:R-:W-:-:S04]  /*2540*/  I2FP.F32.S32 R2, R2 ;  /* 0x0000000200027245 */ /* 0x000fc80000201400 */
[----:B------:R-:W-:-:S04]  /*2550*/  F2FP.F16.F32.PACK_AB R3, RZ, R2 ;  /* 0x00000002ff03723e */ /* 0x000fc800000000ff */
[----:B------:R-:W-:-:S05]  /*2560*/  PRMT R3, R3, 0x5410, RZ ;  /* 0x0000541003037816 */ /* 0x000fca00000000ff */
[----:B------:R0:W-:Y:S01]  /*2570*/  STG.E desc[UR36][R16.64], R3 ;  /* 0x0000000310007986 */ /* 0x0001e2000c101924 */
[----:B------:R-:W-:Y:S05]  /*2580*/  BRA `(.L_x_5573) ;  /* 0x0000000800ac7947 */ /* 0x000fea0003800000 */
.L_x_5578:
[----:B------:R-:W0:Y:S02]  /*2590*/  I2F.F64 R2, R2 ;  /* 0x0000000200027312 */ /* 0x000e240000201c00 */
[----:B0-----:R0:W-:Y:S01]  /*25a0*/  STG.E.64 desc[UR36][R16.64], R2 ;  /* 0x0000000210007986 */ /* 0x0011e2000c101b24 */
[----:B------:R-:W-:Y:S05]  /*25b0*/  BRA `(.L_x_5573) ;  /* 0x0000000800a07947 */ /* 0x000fea0003800000 */
.L_x_5568:
        /* <DEDUP_REMOVED lines=12> */
.L_x_5582:
[----:B------:R-:W0:Y:S01]  /*2680*/  I2F.F64 R4, R2 ;  /* 0x0000000200047312 */ /* 0x000e220000201c00 */
[----:B------:R-:W-:-:S05]  /*2690*/  CS2R R6, SRZ ;  /* 0x0000000000067805 */ /* 0x000fca000001ff00 */
[----:B0-----:R0:W-:Y:S01]  /*26a0*/  STG.E.128 desc[UR36][R16.64], R4 ;  /* 0x0000000410007986 */ /* 0x0011e2000c101d24 */
[----:B------:R-:W-:Y:S05]  /*26b0*/  BRA `(.L_x_5573) ;  /* 0x0000000800607947 */ /* 0x000fea0003800000 */
.L_x_5581:
        /* <DEDUP_REMOVED lines=21> */
.L_x_5586:
[----:B------:R-:W-:Y:S05]  /*2810*/  BSYNC B0 ;  /* 0x0000000000007941 */ /* 0x000fea0003800000 */
.L_x_5585:
[----:B------:R-:W-:-:S05]  /*2820*/  LOP3.LUT R3, R0, R3, RZ, 0xfc, !PT ;  /* 0x0000000300037212 */ /* 0x000fca00078efcff */
[----:B------:R0:W-:Y:S01]  /*2830*/  STG.E.U8 desc[UR36][R16.64], R3 ;  /* 0x0000000310007986 */ /* 0x0001e2000c101124 */
[----:B------:R-:W-:Y:S05]  /*2840*/  BRA `(.L_x_5573) ;  /* 0x0000000400fc7947 */ /* 0x000fea0003800000 */
.L_x_5584:
        /* <DEDUP_REMOVED lines=13> */
.L_x_5588:
[----:B------:R-:W-:Y:S01]  /*2920*/  IMAD.MOV.U32 R0, RZ, RZ, 0x7f ;  /* 0x0000007fff007424 */ /* 0x000fe200078e00ff */
[----:B------:R-:W-:-:S04]  /*2930*/  ISETP.GT.U32.AND P0, PT, R2, 0x7f800000, PT ;  /* 0x7f8000000200780c */ /* 0x000fc80003f04070 */
[----:B------:R-:W-:-:S09]  /*2940*/  SEL R0, R0, 0x7c, P0 ;  /* 0x0000007c00007807 */ /* 0x000fd20000000000 */
.L_x_5589:
[----:B------:R-:W-:Y:S05]  /*2950*/  BSYNC B0 ;  /* 0x0000000000007941 */ /* 0x000fea0003800000 */
.L_x_5587:
[----:B------:R-:W-:-:S04]  /*2960*/  LOP3.LUT R2, R3, 0x80000000, RZ, 0xc0, !PT ;  /* 0x8000000003027812 */ /* 0x000fc800078ec0ff */
[----:B------:R-:W-:-:S04]  /*2970*/  SHF.R.U32.HI R3, RZ, 0x18, R2 ;  /* 0x00000018ff037819 */ /* 0x000fc80000011602 */
[----:B------:R-:W-:-:S05]  /*2980*/  LOP3.LUT R3, R0, R3, RZ, 0xfc, !PT ;  /* 0x0000000300037212 */ /* 0x000fca00078efcff */
[----:B------:R0:W-:Y:S01]  /*2990*/  STG.E.U8 desc[UR36][R16.64], R3 ;  /* 0x0000000310007986 */ /* 0x0001e2000c101124 */
[----:B------:R-:W-:Y:S05]  /*29a0*/  BRA `(.L_x_5573) ;  /* 0x0000000400a47947 */ /* 0x000fea0003800000 */
.L_x_5583:
[----:B------:R-:W-:-:S04]  /*29b0*/  I2FP.F32.S32 R0, R2 ;  /* 0x0000000200007245 */ /* 0x000fc80000201400 */
[----:B------:R-:W-:-:S05]  /*29c0*/  F2FP.BF16.F32.PACK_AB R0, RZ, R0 ;  /* 0x00000000ff00723e */ /* 0x000fca00000010ff */
[----:B------:R0:W-:Y:S01]  /*29d0*/  STG.E.U16 desc[UR36][R16.64], R0 ;  /* 0x0000000010007986 */ /* 0x0001e2000c101524 */
[----:B------:R-:W-:Y:S05]  /*29e0*/  BRA `(.L_x_5573) ;  /* 0x0000000400947947 */ /* 0x000fea0003800000 */
.L_x_5580:
        /* <DEDUP_REMOVED lines=10> */
.L_x_5592:
        /* <DEDUP_REMOVED lines=17> */
.L_x_5595:
[----:B------:R-:W-:-:S04]  /*2ba0*/  LOP3.LUT R2, R3, 0x80000000, RZ, 0xc0, !PT ;  /* 0x8000000003027812 */ /* 0x000fc800078ec0ff */
[----:B------:R-:W-:-:S04]  /*2bb0*/  SHF.R.U32.HI R3, RZ, 0x18, R2 ;  /* 0x00000018ff037819 */ /* 0x000fc80000011602 */
[----:B------:R-:W-:-:S04]  /*2bc0*/  LOP3.LUT R0, R0, R3, RZ, 0xfc, !PT ;  /* 0x0000000300007212 */ /* 0x000fc800078efcff */
[----:B------:R-:W-:-:S07]  /*2bd0*/  PRMT R8, R0, 0x7610, R8 ;  /* 0x0000761000087816 */ /* 0x000fce0000000008 */
.L_x_5594:
[----:B------:R-:W-:Y:S05]  /*2be0*/  BSYNC B0 ;  /* 0x0000000000007941 */ /* 0x000fea0003800000 */
.L_x_5593:
[----:B------:R0:W-:Y:S01]  /*2bf0*/  STG.E.U8 desc[UR36][R16.64], R8 ;  /* 0x0000000810007986 */ /* 0x0001e2000c101124 */
[----:B------:R-:W-:Y:S05]  /*2c00*/  BRA `(.L_x_5573) ;  /* 0x00000004000c7947 */ /* 0x000fea0003800000 */
.L_x_5591:
        /* <DEDUP_REMOVED lines=17> */
.L_x_5598:
[----:B------:R-:W-:-:S04]  /*2d20*/  LOP3.LUT R2, R3, 0x80000000, RZ, 0xc0, !PT ;  /* 0x8000000003027812 */ /* 0x000fc800078ec0ff */
[----:B------:R-:W-:-:S04]  /*2d30*/  SHF.R.U32.HI R3, RZ, 0x18, R2 ;  /* 0x00000018ff037819 */ /* 0x000fc80000011602 */
[----:B------:R-:W-:-:S04]  /*2d40*/  LOP3.LUT R0, R0, R3, RZ, 0xfc, !PT ;  /* 0x0000000300007212 */ /* 0x000fc800078efcff */
[----:B------:R-:W-:-:S07]  /*2d50*/  PRMT R8, R0, 0x7610, R8 ;  /* 0x0000761000087816 */ /* 0x000fce0000000008 */
.L_x_5597:
[----:B------:R-:W-:Y:S05]  /*2d60*/  BSYNC B0 ;  /* 0x0000000000007941 */ /* 0x000fea0003800000 */
.L_x_5596:
[----:B------:R0:W-:Y:S01]  /*2d70*/  STG.E.U8 desc[UR36][R16.64], R8 ;  /* 0x0000000810007986 */ /* 0x0001e2000c101124 */
[----:B------:R-:W-:Y:S05]  /*2d80*/  BRA `(.L_x_5573) ;  /* 0x0000000000ac7947 */ /* 0x000fea0003800000 */
.L_x_5590:
        /* <DEDUP_REMOVED lines=22> */
.L_x_5572:
        /* <DEDUP_REMOVED lines=16> */
.L_x_5601:
[----:B------:R-:W-:Y:S05]  /*2ff0*/  BRA `(.L_x_5573) ;  /* 0x0000000000107947 */ /* 0x000fea0003800000 */
.L_x_5600:
[----:B------:R-:W-:-:S05]  /*3000*/  SHF.R.S32.HI R3, RZ, 0x1f, R2 ;  /* 0x0000001fff037819 */ /* 0x000fca0000011402 */
[----:B------:R0:W-:Y:S01]  /*3010*/  STG.E.64 desc[UR36][R16.64], R2 ;  /* 0x0000000210007986 */ /* 0x0001e2000c101b24 */
[----:B------:R-:W-:Y:S05]  /*3020*/  BRA `(.L_x_5573) ;  /* 0x0000000000047947 */ /* 0x000fea0003800000 */
.L_x_5599:
[----:B------:R0:W-:Y:S02]  /*3030*/  STG.E desc[UR36][R16.64], R2 ;  /* 0x0000000210007986 */ /* 0x0001e4000c101924 */
.L_x_5573:
[----:B------:R-:W-:-:S04]  /*3040*/  IMAD R18, R23, 0x200, R18 ;  /* 0x0000020017127824 */ /* 0x000fc800078e0212 */
[----:B------:R-:W-:-:S07]  /*3050*/  VIADD R19, R18, 0x80 ;  /* 0x0000008012137836 */ /* 0x000fce0000000000 */
.L_x_5533:
[----:B------:R-:W-:Y:S05]  /*3060*/  BSYNC B6 ;  /* 0x0000000000067941 */ /* 0x000fea0003800000 */
.L_x_5532:
        /* <DEDUP_REMOVED lines=307> */
.L_x_5604:
        /* <DEDUP_REMOVED lines=20> */
.L_x_5608:
[----:B------:R0:W5:Y:S01]  /*44e0*/  LDG.E.U8 R18, desc[UR36][R2.64] ;  /* 0x0000002402127981 */ /* 0x000162000c1e1100 */
[----:B------:R-:W-:Y:S05]  /*44f0*/  BRA `(.L_x_5610) ;  /* 0x0000000c00347947 */ /* 0x000fea0003800000 */
.L_x_5607:
        /* <DEDUP_REMOVED lines=8> */
.L_x_5612:
[----:B------:R0:W5:Y:S01]  /*4580*/  LDG.E R18, desc[UR36][R2.64] ;  /* 0x0000002402127981 */ /* 0x000162000c1e1900 */
[----:B------:R-:W-:Y:S05]  /*4590*/  BRA `(.L_x_5610) ;  /* 0x0000000c000c7947 */ /* 0x000fea0003800000 */
.L_x_5611:
[----:B------:R0:W5:Y:S01]  /*45a0*/  LDG.E.S16 R18, desc[UR36][R2.64] ;  /* 0x0000002402127981 */ /* 0x000162000c1e1700 */
[----:B------:R-:W-:Y:S05]  /*45b0*/  BRA `(.L_x_5610) ;  /* 0x0000000c00047947 */ /* 0x000fea0003800000 */
.L_x_5606:
        /* <DEDUP_REMOVED lines=9> */
.L_x_5614:
[----:B------:R-:W2:Y:S02]  /*4650*/  LDG.E.U16 R2, desc[UR36][R2.64] ;  /* 0x0000002402027981 */ /* 0x000ea4000c1e1500 */
[----:B--2---:R-:W-:-:S06]  /*4660*/  HADD2.F32 R18, -RZ, R2.H0_H0 ;  /* 0x20000002ff127230 */ /* 0x004fcc0000004100 */
[----:B------:R-:W0:Y:S01]  /*4670*/  F2I.FTZ.TRUNC.NTZ R18, R18 ;  /* 0x0000001200127305 */ /* 0x000e22000021f100 */
[----:B------:R-:W-:Y:S05]  /*4680*/  BRA `(.L_x_5610) ;  /* 0x0000000800d07947 */ /* 0x000fea0003800000 */
.L_x_5613:
        /* <DEDUP_REMOVED lines=9> */
.L_x_5616:
[----:B------:R-:W2:Y:S02]  /*4720*/  LDG.E.U16 R2, desc[UR36][R2.64] ;  /* 0x0000002402027981 */ /* 0x000ea4000c1e1500 */
[----:B--2---:R-:W-:-:S06]  /*4730*/  HADD2.F32 R18, -RZ, R2.H0_H0 ;  /* 0x20000002ff127230 */ /* 0x004fcc0000004100 */
[----:B------:R-:W0:Y:S01]  /*4740*/  F2I.FTZ.TRUNC.NTZ R18, R18 ;  /* 0x0000001200127305 */ /* 0x000e22000021f100 */
[----:B------:R-:W-:Y:S05]  /*4750*/  BRA `(.L_x_5610) ;  /* 0x00000008009c7947 */ /* 0x000fea0003800000 */
.L_x_5615:
[----:B------:R-:W2:Y:S02]  /*4760*/  LDG.E.64 R2, desc[UR36][R2.64] ;  /* 0x0000002402027981 */ /* 0x000ea4000c1e1b00 */
[----:B--2---:R0:W1:Y:S01]  /*4770*/  F2I.F64.TRUNC R18, R2 ;  /* 0x0000000200127311 */ /* 0x004062000030d100 */
[----:B------:R-:W-:Y:S05]  /*4780*/  BRA `(.L_x_5610) ;  /* 0x0000000800907947 */ /* 0x000fea0003800000 */
.L_x_5605:
        /* <DEDUP_REMOVED lines=12> */
.L_x_5619:
[----:B------:R-:W2:Y:S02]  /*4850*/  LDG.E.64 R2, desc[UR36][R2.64] ;  /* 0x0000002402027981 */ /* 0x000ea4000c1e1b00 */
[----:B--2---:R0:W1:Y:S01]  /*4860*/  F2I.F64.TRUNC R18, R2 ;  /* 0x0000000200127311 */ /* 0x004062000030d100 */
[----:B------:R-:W-:Y:S05]  /*4870*/  BRA `(.L_x_5610) ;  /* 0x0000000800547947 */ /* 0x000fea0003800000 */
.L_x_5618:
        /* <DEDUP_REMOVED lines=27> */
.L_x_5621:
        /* <DEDUP_REMOVED lines=14> */
.L_x_5620:
[----:B------:R-:W2:Y:S02]  /*4b10*/  LDG.E.U16 R18, desc[UR36][R2.64] ;  /* 0x0000002402127981 */ /* 0x000ea4000c1e1500 */
[----:B--2---:R-:W-:-:S06]  /*4b20*/  IMAD.U32 R18, R18, 0x10000, RZ ;  /* 0x0001000012127824 */ /* 0x004fcc00078e00ff */
[----:B------:R-:W0:Y:S01]  /*4b30*/  F2I.FTZ.TRUNC.NTZ R18, R18 ;  /* 0x0000001200127305 */ /* 0x000e22000021f100 */
[----:B------:R-:W-:Y:S05]  /*4b40*/  BRA `(.L_x_5610) ;  /* 0x0000000400a07947 */ /* 0x000fea0003800000 */
.L_x_5617:
        /* <DEDUP_REMOVED lines=10> */
.L_x_5624:
        /* <DEDUP_REMOVED lines=21> */
.L_x_5628:
[----:B------:R-:W-:Y:S05]  /*4d40*/  BSYNC B1 ;  /* 0x0000000000017941 */ /* 0x000fea0003800000 */
.L_x_5627:
[----:B------:R-:W-:Y:S01]  /*4d50*/  IMAD.SHL.U32 R2, R2, 0x100000, RZ ;  /* 0x0010000002027824 */ /* 0x000fe200078e00ff */
[----:B------:R-:W-:-:S04]  /*4d60*/  LEA R3, R0, 0x3b800000, 0x17 ;  /* 0x3b80000000037811 */ /* 0x000fc800078eb8ff */
[----:B------:R-:W-:-:S07]  /*4d70*/  LOP3.LUT R18, R3, R2, R18, 0xfe, !PT ;  /* 0x0000000203127212 */ /* 0x000fce00078efe12 */
.L_x_5626:
[----:B------:R-:W-:Y:S05]  /*4d80*/  BSYNC B0 ;  /* 0x0000000000007941 */ /* 0x000fea0003800000 */
.L_x_5625:
[----:B------:R-:W1:Y:S01]  /*4d90*/  F2I.FTZ.TRUNC.NTZ R18, R18 ;  /* 0x0000001200127305 */ /* 0x000e62000021f100 */
[----:B------:R-:W-:Y:S05]  /*4da0*/  BRA `(.L_x_5610) ;  /* 0x0000000400087947 */ /* 0x000fea0003800000 */
.L_x_5623:
        /* <DEDUP_REMOVED lines=21> */
.L_x_5632:
[----:B------:R-:W-:Y:S05]  /*4f00*/  BSYNC B1 ;  /* 0x0000000000017941 */ /* 0x000fea0003800000 */
.L_x_5631:
[----:B------:R-:W-:Y:S01]  /*4f10*/  IMAD.SHL.U32 R2, R2, 0x200000, RZ ;  /* 0x0020000002027824 */ /* 0x000fe200078e00ff */
[----:B------:R-:W-:-:S04]  /*4f20*/  LEA R3, R0, 0x37800000, 0x17 ;  /* 0x3780000000037811 */ /* 0x000fc800078eb8ff */
[----:B------:R-:W-:-:S07]  /*4f30*/  LOP3.LUT R18, R3, R2, R18, 0xfe, !PT ;  /* 0x0000000203127212 */ /* 0x000fce00078efe12 */
.L_x_5630:
[----:B------:R-:W-:Y:S05]  /*4f40*/  BSYNC B0 ;  /* 0x0000000000007941 */ /* 0x000fea0003800000 */
.L_x_5629:
[----:B------:R-:W2:Y:S01]  /*4f50*/  F2I.FTZ.TRUNC.NTZ R18, R18 ;  /* 0x0000001200127305 */ /* 0x000ea2000021f100 */
[----:B------:R-:W-:Y:S05]  /*4f60*/  BRA `(.L_x_5610) ;  /* 0x0000000000987947 */ /* 0x000fea0003800000 */
.L_x_5622:
        /* <DEDUP_REMOVED lines=14> */
.L_x_5636:
[----:B------:R-:W-:Y:S05]  /*5050*/  BSYNC B0 ;  /* 0x0000000000007941 */ /* 0x000fea0003800000 */
.L_x_5635:
[----:B------:R-:W0:Y:S01]  /*5060*/  F2I.FTZ.TRUNC.NTZ R18, R18 ;  /* 0x0000001200127305 */ /* 0x000e22000021f100 */
[----:B------:R-:W-:Y:S05]  /*5070*/  BRA `(.L_x_5610) ;  /* 0x0000000000547947 */ /* 0x000fea0003800000 */
.L_x_5609:
        /* <DEDUP_REMOVED lines=17> */
.L_x_5637:
[----:B------:R-:W-:Y:S05]  /*5190*/  BRA `(.L_x_5610) ;  /* 0x00000000000c7947 */ /* 0x000fea0003800000 */
.L_x_5634:
[----:B------:R4:W5:Y:S01]  /*51a0*/  LDG.E R18, desc[UR36][R2.64] ;  /* 0x0000002402127981 */ /* 0x000962000c1e1900 */
[----:B------:R-:W-:Y:S05]  /*51b0*/  BRA `(.L_x_5610) ;  /* 0x0000000000047947 */ /* 0x000fea0003800000 */
.L_x_5633:
[----:B------:R3:W5:Y:S02]  /*51c0*/  LDG.E R18, desc[UR36][R2.64] ;  /* 0x0000002402127981 */ /* 0x000764000c1e1900 */
.L_x_5610:
[----:B0-----:R-:W0:Y:S01]  /*51d0*/  LDC.U8 R4, c[0x0][0x428] ;  /* 0x00010a00ff047b82 */ /* 0x001e220000000000 */
[----:B-12--5:R-:W-:-:S07]  /*51e0*/  VIMNMX.U32 R18, R18, 0x1f, PT ;  /* 0x0000001f12127848 */ /* 0x026fce0003fe0000 */
[----:B---34-:R-:W1:Y:S01]  /*51f0*/  LDC R3, c[0x0][0x424] ;  /* 0x00010900ff037b82 */ /* 0x018e620000000800 */
        /* <DEDUP_REMOVED lines=14> */
.L_x_5641:
[----:B------:R0:W-:Y:S01]  /*52e0*/  STG.E.U8 desc[UR36][R16.64], R2 ;  /* 0x0000000210007986 */ /* 0x0001e2000c101124 */
[----:B------:R-:W-:Y:S05]  /*52f0*/  BRA `(.L_x_5643) ;  /* 0x0000000c00507947 */ /* 0x000fea0003800000 */
.L_x_5640:
        /* <DEDUP_REMOVED lines=9> */
.L_x_5645:
[----:B------:R0:W-:Y:S01]  /*5390*/  STG.E desc[UR36][R16.64], R2 ;  /* 0x0000000210007986 */ /* 0x0001e2000c101924 */
[----:B------:R-:W-:Y:S05]  /*53a0*/  BRA `(.L_x_5643) ;  /* 0x0000000c00247947 */ /* 0x000fea0003800000 */
.L_x_5644:
[----:B------:R0:W-:Y:S01]  /*53b0*/  STG.E.U16 desc[UR36][R16.64], R2 ;  /* 0x0000000210007986 */ /* 0x0001e2000c101524 */
[----:B------:R-:W-:Y:S05]  /*53c0*/  BRA `(.L_x_5643) ;  /* 0x0000000c001c7947 */ /* 0x000fea0003800000 */
.L_x_5639:
        /* <DEDUP_REMOVED lines=9> */
.L_x_5647:
[----:B------:R-:W-:-:S04]  /*5460*/  I2FP.F32.S32 R0, R2 ;  /* 0x0000000200007245 */ /* 0x000fc80000201400 */
[----:B------:R-:W-:-:S05]  /*5470*/  F2FP.F16.F32.PACK_AB R0, RZ, R0 ;  /* 0x00000000ff00723e */ /* 0x000fca00000000ff */
[----:B------:R0:W-:Y:S01]  /*5480*/  STG.E.U16 desc[UR36][R16.64], R0 ;  /* 0x0000000010007986 */ /* 0x0001e2000c101524 */
[----:B------:R-:W-:Y:S05]  /*5490*/  BRA `(.L_x_5643) ;  /* 0x0000000800e87947 */ /* 0x000fea0003800000 */
.L_x_5646:
        /* <DEDUP_REMOVED lines=10> */
.L_x_5649:
[----:B------:R-:W-:-:S04]  /*5540*/  I2FP.F32.S32 R2, R2 ;  /* 0x0000000200027245 */ /* 0x000fc80000201400 */
[----:B------:R-:W-:-:S04]  /*5550*/  F2FP.F16.F32.PACK_AB R3, RZ, R2 ;  /* 0x00000002ff03723e */ /* 0x000fc800000000ff */
[----:B------:R-:W-:-:S05]  /*5560*/  PRMT R3, R3, 0x5410, RZ ;  /* 0x0000541003037816 */ /* 0x000fca00000000ff */
[----:B------:R0:W-:Y:S01]  /*5570*/  STG.E desc[UR36][R16.64], R3 ;  /* 0x0000000310007986 */ /* 0x0001e2000c101924 */
[----:B------:R-:W-:Y:S05]  /*5580*/  BRA `(.L_x_5643) ;  /* 0x0000000800ac7947 */ /* 0x000fea0003800000 */
.L_x_5648:
[----:B------:R-:W0:Y:S02]  /*5590*/  I2F.F64 R2, R2 ;  /* 0x0000000200027312 */ /* 0x000e240000201c00 */
[----:B0-----:R0:W-:Y:S01]  /*55a0*/  STG.E.64 desc[UR36][R16.64], R2 ;  /* 0x0000000210007986 */ /* 0x0011e2000c101b24 */
[----:B------:R-:W-:Y:S05]  /*55b0*/  BRA `(.L_x_5643) ;  /* 0x0000000800a07947 */ /* 0x000fea0003800000 */
.L_x_5638:
        /* <DEDUP_REMOVED lines=12> */
.L_x_5652:
[----:B------:R-:W0:Y:S01]  /*5680*/  I2F.F64 R4, R2 ;  /* 0x0000000200047312 */ /* 0x000e220000201c00 */
[----:B------:R-:W-:-:S05]  /*5690*/  CS2R R6, SRZ ;  /* 0x0000000000067805 */ /* 0x000fca000001ff00 */
[----:B0-----:R0:W-:Y:S01]  /*56a0*/  STG.E.128 desc[UR36][R16.64], R4 ;  /* 0x0000000410007986 */ /* 0x0011e2000c101d24 */
[----:B------:R-:W-:Y:S05]  /*56b0*/  BRA `(.L_x_5643) ;  /* 0x0000000800607947 */ /* 0x000fea0003800000 */
.L_x_5651:
        /* <DEDUP_REMOVED lines=21> */
.L_x_5656:
[----:B------:R-:W-:Y:S05]  /*5810*/  BSYNC B0 ;  /* 0x0000000000007941 */ /* 0x000fea0003800000 */
.L_x_5655:
[----:B------:R-:W-:-:S05]  /*5820*/  LOP3.LUT R3, R0, R3, RZ, 0xfc, !PT ;  /* 0x0000000300037212 */ /* 0x000fca00078efcff */
[----:B------:R0:W-:Y:S01]  /*5830*/  STG.E.U8 desc[UR36][R16.64], R3 ;  /* 0x0000000310007986 */ /* 0x0001e2000c101124 */
[----:B------:R-:W-:Y:S05]  /*5840*/  BRA `(.L_x_5643) ;  /* 0x0000000400fc7947 */ /* 0x000fea0003800000 */
.L_x_5654:
        /* <DEDUP_REMOVED lines=13> */
.L_x_5658:
[----:B------:R-:W-:Y:S01]  /*5920*/  IMAD.MOV.U32 R0, RZ, RZ, 0x7f ;  /* 0x0000007fff007424 */ /* 0x000fe200078e00ff */
[----:B------:R-:W-:-:S04]  /*5930*/  ISETP.GT.U32.AND P0, PT, R2, 0x7f800000, PT ;  /* 0x7f8000000200780c */ /* 0x000fc80003f04070 */
[----:B------:R-:W-:-:S09]  /*5940*/  SEL R0, R0, 0x7c, P0 ;  /* 0x0000007c00007807 */ /* 0x000fd20000000000 */
.L_x_5659:
[----:B------:R-:W-:Y:S05]  /*5950*/  BSYNC B0 ;  /* 0x0000000000007941 */ /* 0x000fea0003800000 */
.L_x_5657:
[----:B------:R-:W-:-:S04]  /*5960*/  LOP3.LUT R2, R3, 0x80000000, RZ, 0xc0, !PT ;  /* 0x8000000003027812 */ /* 0x000fc800078ec0ff */
[----:B------:R-:W-:-:S04]  /*5970*/  SHF.R.U32.HI R3, RZ, 0x18, R2 ;  /* 0x00000018ff037819 */ /* 0x000fc80000011602 */
[----:B------:R-:W-:-:S05]  /*5980*/  LOP3.LUT R3, R0, R3, RZ, 0xfc, !PT ;  /* 0x0000000300037212 */ /* 0x000fca00078efcff */
[----:B------:R0:W-:Y:S01]  /*5990*/  STG.E.U8 desc[UR36][R16.64], R3 ;  /* 0x0000000310007986 */ /* 0x0001e2000c101124 */
[----:B------:R-:W-:Y:S05]  /*59a0*/  BRA `(.L_x_5643) ;  /* 0x0000000400a47947 */ /* 0x000fea0003800000 */
.L_x_5653:
[----:B------:R-:W-:-:S04]  /*59b0*/  I2FP.F32.S32 R0, R2 ;  /* 0x0000000200007245 */ /* 0x000fc80000201400 */
[----:B------:R-:W-:-:S05]  /*59c0*/  F2FP.BF16.F32.PACK_AB R0, RZ, R0 ;  /* 0x00000000ff00723e */ /* 0x000fca00000010ff */
[----:B------:R0:W-:Y:S01]  /*59d0*/  STG.E.U16 desc[UR36][R16.64], R0 ;  /* 0x0000000010007986 */ /* 0x0001e2000c101524 */
[----:B------:R-:W-:Y:S05]  /*59e0*/  BRA `(.L_x_5643) ;  /* 0x0000000400947947 */ /* 0x000fea0003800000 */
.L_x_5650:
        /* <DEDUP_REMOVED lines=10> */
.L_x_5662:
        /* <DEDUP_REMOVED lines=17> */
.L_x_5665:
[----:B------:R-:W-:-:S04]  /*5ba0*/  LOP3.LUT R2, R3, 0x80000000, RZ, 0xc0, !PT ;  /* 0x8000000003027812 */ /* 0x000fc800078ec0ff */
[----:B------:R-:W-:-:S04]  /*5bb0*/  SHF.R.U32.HI R3, RZ, 0x18, R2 ;  /* 0x00000018ff037819 */ /* 0x000fc80000011602 */
[----:B------:R-:W-:-:S04]  /*5bc0*/  LOP3.LUT R0, R0, R3, RZ, 0xfc, !PT ;  /* 0x0000000300007212 */ /* 0x000fc800078efcff */
[----:B------:R-:W-:-:S07]  /*5bd0*/  PRMT R8, R0, 0x7610, R8 ;  /* 0x0000761000087816 */ /* 0x000fce0000000008 */
.L_x_5664:
[----:B------:R-:W-:Y:S05]  /*5be0*/  BSYNC B0 ;  /* 0x0000000000007941 */ /* 0x000fea0003800000 */
.L_x_5663:
[----:B------:R3:W-:Y:S01]  /*5bf0*/  STG.E.U8 desc[UR36][R16.64], R8 ;  /* 0x0000000810007986 */ /* 0x0007e2000c101124 */
[----:B------:R-:W-:Y:S05]  /*5c00*/  BRA `(.L_x_5643) ;  /* 0x00000004000c7947 */ /* 0x000fea0003800000 */
.L_x_5661:
        /* <DEDUP_REMOVED lines=17> */
.L_x_5668:
[----:B------:R-:W-:-:S04]  /*5d20*/  LOP3.LUT R2, R3, 0x80000000, RZ, 0xc0, !PT ;  /* 0x8000000003027812 */ /* 0x000fc800078ec0ff */
[----:B------:R-:W-:-:S04]  /*5d30*/  SHF.R.U32.HI R3, RZ, 0x18, R2 ;  /* 0x00000018ff037819 */ /* 0x000fc80000011602 */
[----:B------:R-:W-:-:S04]  /*5d40*/  LOP3.LUT R0, R0, R3, RZ, 0xfc, !PT ;  /* 0x0000000300007212 */ /* 0x000fc800078efcff */
[----:B------:R-:W-:-:S07]  /*5d50*/  PRMT R8, R0, 0x7610, R8 ;  /* 0x0000761000087816 */ /* 0x000fce0000000008 */
.L_x_5667:
[----:B------:R-:W-:Y:S05]  /*5d60*/  BSYNC B0 ;  /* 0x0000000000007941 */ /* 0x000fea0003800000 */
.L_x_5666:
[----:B------:R0:W-:Y:S01]  /*5d70*/  STG.E.U8 desc[UR36][R16.64], R8 ;  /* 0x0000000810007986 */ /* 0x0001e2000c101124 */
[----:B------:R-:W-:Y:S05]  /*5d80*/  BRA `(.L_x_5643) ;  /* 0x0000000000ac7947 */ /* 0x000fea0003800000 */
.L_x_5660:
        /* <DEDUP_REMOVED lines=22> */
.L_x_5642:
        /* <DEDUP_REMOVED lines=16> */
.L_x_5671:
[----:B------:R-:W-:Y:S05]  /*5ff0*/  BRA `(.L_x_5643) ;  /* 0x0000000000107947 */ /* 0x000fea0003800000 */
.L_x_5670:
[----:B------:R-:W-:-:S05]  /*6000*/  SHF.R.S32.HI R3, RZ, 0x1f, R2 ;  /* 0x0000001fff037819 */ /* 0x000fca0000011402 */
[----:B------:R2:W-:Y:S01]  /*6010*/  STG.E.64 desc[UR36][R16.64], R2 ;  /* 0x0000000210007986 */ /* 0x0005e2000c101b24 */
[----:B------:R-:W-:Y:S05]  /*6020*/  BRA `(.L_x_5643) ;  /* 0x0000000000047947 */ /* 0x000fea0003800000 */
.L_x_5669:
[----:B------:R0:W-:Y:S02]  /*6030*/  STG.E desc[UR36][R16.64], R2 ;  /* 0x0000000210007986 */ /* 0x0001e4000c101924 */
.L_x_5643:
[----:B------:R-:W-:-:S07]  /*6040*/  VIADD R19, R19, 0x80 ;  /* 0x0000008013137836 */ /* 0x000fce0000000000 */
.L_x_5603:
[----:B------:R-:W-:Y:S05]  /*6050*/  BSYNC B6 ;  /* 0x0000000000067941 */ /* 0x000fea0003800000 */
.L_x_5602:
        /* <DEDUP_REMOVED lines=307> */
.L_x_5674:
        /* <DEDUP_REMOVED lines=20> */
.L_x_5678:
[----:B------:R0:W5:Y:S01]  /*74d0*/  LDG.E.U8 R18, desc[UR36][R2.64] ;  /* 0x0000002402127981 */ /* 0x000162000c1e1100 */
[----:B------:R-:W-:Y:S05]  /*74e0*/  BRA `(.L_x_5680) ;  /* 0x0000000c00347947 */ /* 0x000fea0003800000 */
.L_x_5677:
        /* <DEDUP_REMOVED lines=8> */
.L_x_5682:
[----:B------:R0:W5:Y:S01]  /*7570*/  LDG.E R18, desc[UR36][R2.64] ;  /* 0x0000002402127981 */ /* 0x000162000c1e1900 */
[----:B------:R-:W-:Y:S05]  /*7580*/  BRA `(.L_x_5680) ;  /* 0x0000000c000c7947 */ /* 0x000fea0003800000 */
.L_x_5681:
[----:B------:R0:W5:Y:S01]  /*7590*/  LDG.E.S16 R18, desc[UR36][R2.64] ;  /* 0x0000002402127981 */ /* 0x000162000c1e1700 */
[----:B------:R-:W-:Y:S05]  /*75a0*/  BRA `(.L_x_5680) ;  /* 0x0000000c00047947 */ /* 0x000fea0003800000 */
.L_x_5676:
        /* <DEDUP_REMOVED lines=9> */
.L_x_5684:
[----:B------:R-:W2:Y:S02]  /*7640*/  LDG.E.U16 R2, desc[UR36][R2.64] ;  /* 0x0000002402027981 */ /* 0x000ea4000c1e1500 */
[----:B--2---:R-:W-:-:S06]  /*7650*/  HADD2.F32 R18, -RZ, R2.H0_H0 ;  /* 0x20000002ff127230 */ /* 0x004fcc0000004100 */
[----:B------:R-:W0:Y:S01]  /*7660*/  F2I.FTZ.TRUNC.NTZ R18, R18 ;  /* 0x0000001200127305 */ /* 0x000e22000021f100 */
[----:B------:R-:W-:Y:S05]  /*7670*/  BRA `(.L_x_5680) ;  /* 0x0000000800d07947 */ /* 0x000fea0003800000 */
.L_x_5683:
        /* <DEDUP_REMOVED lines=9> */
.L_x_5686:
[----:B------:R-:W2:Y:S02]  /*7710*/  LDG.E.U16 R2, desc[UR36][R2.64] ;  /* 0x0000002402027981 */ /* 0x000ea4000c1e1500 */
[----:B--2---:R-:W-:-:S06]  /*7720*/  HADD2.F32 R18, -RZ, R2.H0_H0 ;  /* 0x20000002ff127230 */ /* 0x004fcc0000004100 */
[----:B------:R-:W0:Y:S01]  /*7730*/  F2I.FTZ.TRUNC.NTZ R18, R18 ;  /* 0x0000001200127305 */ /* 0x000e22000021f100 */
[----:B------:R-:W-:Y:S05]  /*7740*/  BRA `(.L_x_5680) ;  /* 0x00000008009c7947 */ /* 0x000fea0003800000 */
.L_x_5685:
[----:B------:R-:W2:Y:S02]  /*7750*/  LDG.E.64 R2, desc[UR36][R2.64] ;  /* 0x0000002402027981 */ /* 0x000ea4000c1e1b00 */
[----:B--2---:R0:W1:Y:S01]  /*7760*/  F2I.F64.TRUNC R18, R2 ;  /* 0x0000000200127311 */ /* 0x004062000030d100 */
[----:B------:R-:W-:Y:S05]  /*7770*/  BRA `(.L_x_5680) ;  /* 0x0000000800907947 */ /* 0x000fea0003800000 */
.L_x_5675:
        /* <DEDUP_REMOVED lines=12> */
.L_x_5689:
[----:B------:R-:W2:Y:S02]  /*7840*/  LDG.E.64 R2, desc[UR36][R2.64] ;  /* 0x0000002402027981 */ /* 0x000ea4000c1e1b00 */
[----:B--2---:R0:W1:Y:S01]  /*7850*/  F2I.F64.TRUNC R18, R2 ;  /* 0x0000000200127311 */ /* 0x004062000030d100 */
[----:B------:R-:W-:Y:S05]  /*7860*/  BRA `(.L_x_5680) ;  /* 0x0000000800547947 */ /* 0x000fea0003800000 */
.L_x_5688:
        /* <DEDUP_REMOVED lines=27> */
.L_x_5691:
        /* <DEDUP_REMOVED lines=14> */
.L_x_5690:
[----:B------:R-:W2:Y:S02]  /*7b00*/  LDG.E.U16 R18, desc[UR36][R2.64] ;  /* 0x0000002402127981 */ /* 0x000ea4000c1e1500 */
[----:B--2---:R-:W-:-:S06]  /*7b10*/  IMAD.U32 R18, R18, 0x10000, RZ ;  /* 0x0001000012127824 */ /* 0x004fcc00078e00ff */
[----:B------:R-:W0:Y:S01]  /*7b20*/  F2I.FTZ.TRUNC.NTZ R18, R18 ;  /* 0x0000001200127305 */ /* 0x000e22000021f100 */
[----:B------:R-:W-:Y:S05]  /*7b30*/  BRA `(.L_x_5680) ;  /* 0x0000000400a07947 */ /* 0x000fea0003800000 */
.L_x_5687:
        /* <DEDUP_REMOVED lines=10> */
.L_x_5694:
        /* <DEDUP_REMOVED lines=21> */
.L_x_5698:
[----:B------:R-:W-:Y:S05]  /*7d30*/  BSYNC B1 ;  /* 0x0000000000017941 */ /* 0x000fea0003800000 */
.L_x_5697:
[----:B------:R-:W-:Y:S01]  /*7d40*/  IMAD.SHL.U32 R2, R2, 0x100000, RZ ;  /* 0x0010000002027824 */ /* 0x000fe200078e00ff */
[----:B------:R-:W-:-:S04]  /*7d50*/  LEA R3, R0, 0x3b800000, 0x17 ;  /* 0x3b80000000037811 */ /* 0x000fc800078eb8ff */
[----:B------:R-:W-:-:S07]  /*7d60*/  LOP3.LUT R18, R3, R2, R18, 0xfe, !PT ;  /* 0x0000000203127212 */ /* 0x000fce00078efe12 */
.L_x_5696:
[----:B------:R-:W-:Y:S05]  /*7d70*/  BSYNC B0 ;  /* 0x0000000000007941 */ /* 0x000fea0003800000 */
.L_x_5695:
[----:B------:R-:W1:Y:S01]  /*7d80*/  F2I.FTZ.TRUNC.NTZ R18, R18 ;  /* 0x0000001200127305 */ /* 0x000e62000021f100 */
[----:B------:R-:W-:Y:S05]  /*7d90*/  BRA `(.L_x_5680) ;  /* 0x0000000400087947 */ /* 0x000fea0003800000 */
.L_x_5693:
        /* <DEDUP_REMOVED lines=21> */
.L_x_5702:
[----:B------:R-:W-:Y:S05]  /*7ef0*/  BSYNC B1 ;  /* 0x0000000000017941 */ /* 0x000fea0003800000 */
.L_x_5701:
[----:B------:R-:W-:Y:S01]  /*7f00*/  IMAD.SHL.U32 R2, R2, 0x200000, RZ ;  /* 0x0020000002027824 */ /* 0x000fe200078e00ff */
[----:B------:R-:W-:-:S04]  /*7f10*/  LEA R3, R0, 0x37800000, 0x17 ;  /* 0x3780000000037811 */ /* 0x000fc800078eb8ff */
[----:B------:R-:W-:-:S07]  /*7f20*/  LOP3.LUT R18, R3, R2, R18, 0xfe, !PT ;  /* 0x0000000203127212 */ /* 0x000fce00078efe12 */
.L_x_5700:
[----:B------:R-:W-:Y:S05]  /*7f30*/  BSYNC B0 ;  /* 0x0000000000007941 */ /* 0x000fea0003800000 */
.L_x_5699:
[----:B------:R-:W2:Y:S01]  /*7f40*/  F2I.FTZ.TRUNC.NTZ R18, R18 ;  /* 0x0000001200127305 */ /* 0x000ea2000021f100 */
[----:B------:R-:W-:Y:S05]  /*7f50*/  BRA `(.L_x_5680) ;  /* 0x0000000000987947 */ /* 0x000fea0003800000 */
.L_x_5692:
        /* <DEDUP_REMOVED lines=14> */
.L_x_5706:
[----:B------:R-:W-:Y:S05]  /*8040*/  BSYNC B0 ;  /* 0x0000000000007941 */ /* 0x000fea0003800000 */
.L_x_5705:
[----:B------:R-:W4:Y:S01]  /*8050*/  F2I.FTZ.TRUNC.NTZ R18, R18 ;  /* 0x0000001200127305 */ /* 0x000f22000021f100 */
[----:B------:R-:W-:Y:S05]  /*8060*/  BRA `(.L_x_5680) ;  /* 0x0000000000547947 */ /* 0x000fea0003800000 */
.L_x_5679:
        /* <DEDUP_REMOVED lines=17> */
.L_x_5707:
[----:B------:R-:W-:Y:S05]  /*8180*/  BRA `(.L_x_5680) ;  /* 0x00000000000c7947 */ /* 0x000fea0003800000 */
.L_x_5704:
[----:B------:R3:W5:Y:S01]  /*8190*/  LDG.E R18, desc[UR36][R2.64] ;  /* 0x0000002402127981 */ /* 0x000762000c1e1900 */
[----:B------:R-:W-:Y:S05]  /*81a0*/  BRA `(.L_x_5680) ;  /* 0x0000000000047947 */ /* 0x000fea0003800000 */
.L_x_5703:
[----:B------:R0:W5:Y:S02]  /*81b0*/  LDG.E R18, desc[UR36][R2.64] ;  /* 0x0000002402127981 */ /* 0x000164000c1e1900 */
.L_x_5680:
[----:B0-----:R-:W0:Y:S01]  /*81c0*/  LDC.U8 R4, c[0x0][0x428] ;  /* 0x00010a00ff047b82 */ /* 0x001e220000000000 */
[----:B-12-45:R-:W-:-:S07]  /*81d0*/  VIMNMX.U32 R18, R18, 0x1f, PT ;  /* 0x0000001f12127848 */ /* 0x036fce0003fe0000 */
[----:B---3--:R-:W1:Y:S01]  /*81e0*/  LDC R3, c[0x0][0x424] ;  /* 0x00010900ff037b82 */ /* 0x008e620000000800 */
        /* <DEDUP_REMOVED lines=14> */
.L_x_5711:
[----:B------:R3:W-:Y:S01]  /*82d0*/  STG.E.U8 desc[UR36][R16.64], R2 ;  /* 0x0000000210007986 */ /* 0x0007e2000c101124 */
[----:B------:R-:W-:Y:S05]  /*82e0*/  BRA `(.L_x_5713) ;  /* 0x0000000c00507947 */ /* 0x000fea0003800000 */
.L_x_5710:
        /* <DEDUP_REMOVED lines=9> */
.L_x_5715:
[----:B------:R2:W-:Y:S01]  /*8380*/  STG.E desc[UR36][R16.64], R2 ;  /* 0x0000000210007986 */ /* 0x0005e2000c101924 */
[----:B------:R-:W-:Y:S05]  /*8390*/  BRA `(.L_x_5713) ;  /* 0x0000000c00247947 */ /* 0x000fea0003800000 */
.L_x_5714:
[----:B------:R0:W-:Y:S01]  /*83a0*/  STG.E.U16 desc[UR36][R16.64], R2 ;  /* 0x0000000210007986 */ /* 0x0001e2000c101524 */
[----:B------:R-:W-:Y:S05]  /*83b0*/  BRA `(.L_x_5713) ;  /* 0x0000000c001c7947 */ /* 0x000fea0003800000 */
.L_x_5709:
        /* <DEDUP_REMOVED lines=9> */
.L_x_5717:
[----:B------:R-:W-:-:S04]  /*8450*/  I2FP.F32.S32 R0, R2 ;  /* 0x0000000200007245 */ /* 0x000fc80000201400 */
[----:B------:R-:W-:-:S05]  /*8460*/  F2FP.F16.F32.PACK_AB R0, RZ, R0 ;  /* 0x00000000ff00723e */ /* 0x000fca00000000ff */
[----:B------:R0:W-:Y:S01]  /*8470*/  STG.E.U16 desc[UR36][R16.64], R0 ;  /* 0x0000000010007986 */ /* 0x0001e2000c101524 */
[----:B------:R-:W-:Y:S05]  /*8480*/  BRA `(.L_x_5713) ;  /* 0x0000000800e87947 */ /* 0x000fea0003800000 */
.L_x_5716:
        /* <DEDUP_REMOVED lines=10> */
.L_x_5719:
[----:B------:R-:W-:-:S04]  /*8530*/  I2FP.F32.S32 R2, R2 ;  /* 0x0000000200027245 */ /* 0x000fc80000201400 */
[----:B------:R-:W-:-:S04]  /*8540*/  F2FP.F16.F32.PACK_AB R3, RZ, R2 ;  /* 0x00000002ff03723e */ /* 0x000fc800000000ff */
[----:B------:R-:W-:-:S05]  /*8550*/  PRMT R3, R3, 0x5410, RZ ;  /* 0x0000541003037816 */ /* 0x000fca00000000ff */
[----:B------:R0:W-:Y:S01]  /*8560*/  STG.E desc[UR36][R16.64], R3 ;  /* 0x0000000310007986 */ /* 0x0001e2000c101924 */
[----:B------:R-:W-:Y:S05]  /*8570*/  BRA `(.L_x_5713) ;  /* 0x0000000800ac7947 */ /* 0x000fea0003800000 */
.L_x_5718:
[----:B------:R-:W0:Y:S02]  /*8580*/  I2F.F64 R2, R2 ;  /* 0x0000000200027312 */ /* 0x000e240000201c00 */
[----:B0-----:R0:W-:Y:S01]  /*8590*/  STG.E.64 desc[UR36][R16.64], R2 ;  /* 0x0000000210007986 */ /* 0x0011e2000c101b24 */
[----:B------:R-:W-:Y:S05]  /*85a0*/  BRA `(.L_x_5713) ;  /* 0x0000000800a07947 */ /* 0x000fea0003800000 */
.L_x_5708:
        /* <DEDUP_REMOVED lines=12> */
.L_x_5722:
[----:B------:R-:W0:Y:S01]  /*8670*/  I2F.F64 R4, R2 ;  /* 0x0000000200047312 */ /* 0x000e220000201c00 */
[----:B------:R-:W-:-:S05]  /*8680*/  CS2R R6, SRZ ;  /* 0x0000000000067805 */ /* 0x000fca000001ff00 */
[----:B0-----:R0:W-:Y:S01]  /*8690*/  STG.E.128 desc[UR36][R16.64], R4 ;  /* 0x0000000410007986 */ /* 0x0011e2000c101d24 */
[----:B------:R-:W-:Y:S05]  /*86a0*/  BRA `(.L_x_5713) ;  /* 0x0000000800607947 */ /* 0x000fea0003800000 */
.L_x_5721:
        /* <DEDUP_REMOVED lines=21> */
.L_x_5726:
[----:B------:R-:W-:Y:S05]  /*8800*/  BSYNC B0 ;  /* 0x0000000000007941 */ /* 0x000fea0003800000 */
.L_x_5725:
[----:B------:R-:W-:-:S05]  /*8810*/  LOP3.LUT R3, R0, R3, RZ, 0xfc, !PT ;  /* 0x0000000300037212 */ /* 0x000fca00078efcff */
[----:B------:R0:W-:Y:S01]  /*8820*/  STG.E.U8 desc[UR36][R16.64], R3 ;  /* 0x0000000310007986 */ /* 0x0001e2000c101124 */
[----:B------:R-:W-:Y:S05]  /*8830*/  BRA `(.L_x_5713) ;  /* 0x0000000400fc7947 */ /* 0x000fea0003800000 */
.L_x_5724:
        /* <DEDUP_REMOVED lines=13> */
.L_x_5728:
[----:B------:R-:W-:Y:S01]  /*8910*/  IMAD.MOV.U32 R0, RZ, RZ, 0x7f ;  /* 0x0000007fff007424 */ /* 0x000fe200078e00ff */
[----:B------:R-:W-:-:S04]  /*8920*/  ISETP.GT.U32.AND P0, PT, R2, 0x7f800000, PT ;  /* 0x7f8000000200780c */ /* 0x000fc80003f04070 */
[----:B------:R-:W-:-:S09]  /*8930*/  SEL R0, R0, 0x7c, P0 ;  /* 0x0000007c00007807 */ /* 0x000fd20000000000 */
.L_x_5729:
[----:B------:R-:W-:Y:S05]  /*8940*/  BSYNC B0 ;  /* 0x0000000000007941 */ /* 0x000fea0003800000 */
.L_x_5727:
[----:B------:R-:W-:-:S04]  /*8950*/  LOP3.LUT R2, R3, 0x80000000, RZ, 0xc0, !PT ;  /* 0x8000000003027812 */ /* 0x000fc800078ec0ff */
[----:B------:R-:W-:-:S04]  /*8960*/  SHF.R.U32.HI R3, RZ, 0x18, R2 ;  /* 0x00000018ff037819 */ /* 0x000fc80000011602 */
[----:B------:R-:W-:-:S05]  /*8970*/  LOP3.LUT R3, R0, R3, RZ, 0xfc, !PT ;  /* 0x0000000300037212 */ /* 0x000fca00078efcff */
[----:B------:R0:W-:Y:S01]  /*8980*/  STG.E.U8 desc[UR36][R16.64], R3 ;  /* 0x0000000310007986 */ /* 0x0001e2000c101124 */
[----:B------:R-:W-:Y:S05]  /*8990*/  BRA `(.L_x_5713) ;  /* 0x0000000400a47947 */ /* 0x000fea0003800000 */
.L_x_5723:
[----:B------:R-:W-:-:S04]  /*89a0*/  I2FP.F32.S32 R0, R2 ;  /* 0x0000000200007245 */ /* 0x000fc80000201400 */
[----:B------:R-:W-:-:S05]  /*89b0*/  F2FP.BF16.F32.PACK_AB R0, RZ, R0 ;  /* 0x00000000ff00723e */ /* 0x000fca00000010ff */
[----:B------:R0:W-:Y:S01]  /*89c0*/  STG.E.U16 desc[UR36][R16.64], R0 ;  /* 0x0000000010007986 */ /* 0x0001e2000c101524 */
[----:B------:R-:W-:Y:S05]  /*89d0*/  BRA `(.L_x_5713) ;  /* 0x0000000400947947 */ /* 0x000fea0003800000 */
.L_x_5720:
        /* <DEDUP_REMOVED lines=10> */
.L_x_5732:
        /* <DEDUP_REMOVED lines=17> */
.L_x_5735:
[----:B------:R-:W-:-:S04]  /*8b90*/  LOP3.LUT R2, R3, 0x80000000, RZ, 0xc0, !PT ;  /* 0x8000000003027812 */ /* 0x000fc800078ec0ff */
[----:B------:R-:W-:-:S04]  /*8ba0*/  SHF.R.U32.HI R3, RZ, 0x18, R2 ;  /* 0x00000018ff037819 */ /* 0x000fc80000011602 */
[----:B------:R-:W-:-:S04]  /*8bb0*/  LOP3.LUT R0, R0, R3, RZ, 0xfc, !PT ;  /* 0x0000000300007212 */ /* 0x000fc800078efcff */
[----:B------:R-:W-:-:S07]  /*8bc0*/  PRMT R8, R0, 0x7610, R8 ;  /* 0x0000761000087816 */ /* 0x000fce0000000008 */
.L_x_5734:
[----:B------:R-:W-:Y:S05]  /*8bd0*/  BSYNC B0 ;  /* 0x0000000000007941 */ /* 0x000fea0003800000 */
.L_x_5733:
[----:B------:R0:W-:Y:S01]  /*8be0*/  STG.E.U8 desc[UR36][R16.64], R8 ;  /* 0x0000000810007986 */ /* 0x0001e2000c101124 */
[----:B------:R-:W-:Y:S05]  /*8bf0*/  BRA `(.L_x_5713) ;  /* 0x00000004000c7947 */ /* 0x000fea0003800000 */
.L_x_5731:
        /* <DEDUP_REMOVED lines=17> */
.L_x_5738:
[----:B------:R-:W-:-:S04]  /*8d10*/  LOP3.LUT R2, R3, 0x80000000, RZ, 0xc0, !PT ;  /* 0x8000000003027812 */ /* 0x000fc800078ec0ff */
[----:B------:R-:W-:-:S04]  /*8d20*/  SHF.R.U32.HI R3, RZ, 0x18, R2 ;  /* 0x00000018ff037819 */ /* 0x000fc80000011602 */
[----:B------:R-:W-:-:S04]  /*8d30*/  LOP3.LUT R0, R0, R3, RZ, 0xfc, !PT ;  /* 0x0000000300007212 */ /* 0x000fc800078efcff */
[----:B------:R-:W-:-:S07]  /*8d40*/  PRMT R8, R0, 0x7610, R8 ;  /* 0x0000761000087816 */ /* 0x000fce0000000008 */
.L_x_5737:
[----:B------:R-:W-:Y:S05]  /*8d50*/  BSYNC B0 ;  /* 0x0000000000007941 */ /* 0x000fea0003800000 */
.L_x_5736:
[----:B------:R0:W-:Y:S01]  /*8d60*/  STG.E.U8 desc[UR36][R16.64], R8 ;  /* 0x0000000810007986 */ /* 0x0001e2000c101124 */
[----:B------:R-:W-:Y:S05]  /*8d70*/  BRA `(.L_x_5713) ;  /* 0x0000000000ac7947 */ /* 0x000fea0003800000 */
.L_x_5730:
        /* <DEDUP_REMOVED lines=22> */
.L_x_5712:
        /* <DEDUP_REMOVED lines=16> */
.L_x_5741:
[----:B------:R-:W-:Y:S05]  /*8fe0*/  BRA `(.L_x_5713) ;  /* 0x0000000000107947 */ /* 0x000fea0003800000 */
.L_x_5740:
[----:B------:R-:W-:-:S05]  /*8ff0*/  SHF.R.S32.HI R3, RZ, 0x1f, R2 ;  /* 0x0000001fff037819 */ /* 0x000fca0000011402 */
[----:B------:R0:W-:Y:S01]  /*9000*/  STG.E.64 desc[UR36][R16.64], R2 ;  /* 0x0000000210007986 */ /* 0x0001e2000c101b24 */
[----:B------:R-:W-:Y:S05]  /*9010*/  BRA `(.L_x_5713) ;  /* 0x0000000000047947 */ /* 0x000fea0003800000 */
.L_x_5739:
[----:B------:R0:W-:Y:S02]  /*9020*/  STG.E desc[UR36][R16.64], R2 ;  /* 0x0000000210007986 */ /* 0x0001e4000c101924 */
.L_x_5713:
[----:B------:R-:W-:-:S07]  /*9030*/  VIADD R19, R19, 0x80 ;  /* 0x0000008013137836 */ /* 0x000fce0000000000 */
.L_x_5673:
[----:B------:R-:W-:Y:S05]  /*9040*/  BSYNC B6 ;  /* 0x0000000000067941 */ /* 0x000fea0003800000 */
.L_x_5672:
        /* <DEDUP_REMOVED lines=306> */
.L_x_5742:
        /* <DEDUP_REMOVED lines=20> */
.L_x_5746:
[----:B------:R4:W5:Y:S01]  /*a4b0*/  LDG.E.U8 R18, desc[UR36][R2.64] ;  /* 0x0000002402127981 */ /* 0x000962000c1e1100 */
[----:B------:R-:W-:Y:S05]  /*a4c0*/  BRA `(.L_x_5748) ;  /* 0x0000000c00347947 */ /* 0x000fea0003800000 */
.L_x_5745:
        /* <DEDUP_REMOVED lines=8> */
.L_x_5750:
[----:B------:R2:W5:Y:S01]  /*a550*/  LDG.E R18, desc[UR36][R2.64] ;  /* 0x0000002402127981 */ /* 0x000562000c1e1900 */
[----:B------:R-:W-:Y:S05]  /*a560*/  BRA `(.L_x_5748) ;  /* 0x0000000c000c7947 */ /* 0x000fea0003800000 */
.L_x_5749:
[----:B------:R0:W5:Y:S01]  /*a570*/  LDG.E.S16 R18, desc[UR36][R2.64] ;  /* 0x0000002402127981 */ /* 0x000162000c1e1700 */
[----:B------:R-:W-:Y:S05]  /*a580*/  BRA `(.L_x_5748) ;  /* 0x0000000c00047947 */ /* 0x000fea0003800000 */
.L_x_5744:
        /* <DEDUP_REMOVED lines=9> */
.L_x_5752:
[----:B------:R-:W2:Y:S02]  /*a620*/  LDG.E.U16 R2, desc[UR36][R2.64] ;  /* 0x0000002402027981 */ /* 0x000ea4000c1e1500 */
[----:B--2---:R-:W-:-:S06]  /*a630*/  HADD2.F32 R18, -RZ, R2.H0_H0 ;  /* 0x20000002ff127230 */ /* 0x004fcc0000004100 */
[----:B------:R-:W0:Y:S01]  /*a640*/  F2I.FTZ.TRUNC.NTZ R18, R18 ;  /* 0x0000001200127305 */ /* 0x000e22000021f100 */
[----:B------:R-:W-:Y:S05]  /*a650*/  BRA `(.L_x_5748) ;  /* 0x0000000800d07947 */ /* 0x000fea0003800000 */
.L_x_5751:
        /* <DEDUP_REMOVED lines=9> */
.L_x_5754:
[----:B------:R-:W2:Y:S02]  /*a6f0*/  LDG.E.U16 R2, desc[UR36][R2.64] ;  /* 0x0000002402027981 */ /* 0x000ea4000c1e1500 */
[----:B--2---:R-:W-:-:S06]  /*a700*/  HADD2.F32 R18, -RZ, R2.H0_H0 ;  /* 0x20000002ff127230 */ /* 0x004fcc0000004100 */
[----:B------:R-:W0:Y:S01]  /*a710*/  F2I.FTZ.TRUNC.NTZ R18, R18 ;  /* 0x0000001200127305 */ /* 0x000e22000021f100 */
[----:B------:R-:W-:Y:S05]  /*a720*/  BRA `(.L_x_5748) ;  /* 0x00000008009c7947 */ /* 0x000fea0003800000 */
.L_x_5753:
[----:B------:R-:W2:Y:S02]  /*a730*/  LDG.E.64 R2, desc[UR36][R2.64] ;  /* 0x0000002402027981 */ /* 0x000ea4000c1e1b00 */
[----:B--2---:R0:W1:Y:S01]  /*a740*/  F2I.F64.TRUNC R18, R2 ;  /* 0x0000000200127311 */ /* 0x004062000030d100 */
[----:B------:R-:W-:Y:S05]  /*a750*/  BRA `(.L_x_5748) ;  /* 0x0000000800907947 */ /* 0x000fea0003800000 */
.L_x_5743:
        /* <DEDUP_REMOVED lines=12> */
.L_x_5757:
[----:B------:R-:W2:Y:S02]  /*a820*/  LDG.E.64 R2, desc[UR36][R2.64] ;  /* 0x0000002402027981 */ /* 0x000ea4000c1e1b00 */
[----:B--2---:R0:W1:Y:S01]  /*a830*/  F2I.F64.TRUNC R18, R2 ;  /* 0x0000000200127311 */ /* 0x004062000030d100 */
[----:B------:R-:W-:Y:S05]  /*a840*/  BRA `(.L_x_5748) ;  /* 0x0000000800547947 */ /* 0x000fea0003800000 */
.L_x_5756:
        /* <DEDUP_REMOVED lines=27> */
.L_x_5759:
        /* <DEDUP_REMOVED lines=14> */
.L_x_5758:
[----:B------:R-:W2:Y:S02]  /*aae0*/  LDG.E.U16 R18, desc[UR36][R2.64] ;  /* 0x0000002402127981 */ /* 0x000ea4000c1e1500 */
[----:B--2---:R-:W-:-:S06]  /*aaf0*/  IMAD.U32 R18, R18, 0x10000, RZ ;  /* 0x0001000012127824 */ /* 0x004fcc00078e00ff */
[----:B------:R-:W0:Y:S01]  /*ab00*/  F2I.FTZ.TRUNC.NTZ R18, R18 ;  /* 0x0000001200127305 */ /* 0x000e22000021f100 */
[----:B------:R-:W-:Y:S05]  /*ab10*/  BRA `(.L_x_5748) ;  /* 0x0000000400a07947 */ /* 0x000fea0003800000 */
.L_x_5755:
        /* <DEDUP_REMOVED lines=10> */
.L_x_5762:
        /* <DEDUP_REMOVED lines=21> */
.L_x_5766:
[----:B------:R-:W-:Y:S05]  /*ad10*/  BSYNC B1 ;  /* 0x0000000000017941 */ /* 0x000fea0003800000 */
.L_x_5765:
[----:B------:R-:W-:Y:S01]  /*ad20*/  IMAD.SHL.U32 R2, R2, 0x100000, RZ ;  /* 0x0010000002027824 */ /* 0x000fe200078e00ff */
[----:B------:R-:W-:-:S04]  /*ad30*/  LEA R3, R0, 0x3b800000, 0x17 ;  /* 0x3b80000000037811 */ /* 0x000fc800078eb8ff */
[----:B------:R-:W-:-:S07]  /*ad40*/  LOP3.LUT R18, R3, R2, R18, 0xfe, !PT ;  /* 0x0000000203127212 */ /* 0x000fce00078efe12 */
.L_x_5764:
[----:B------:R-:W-:Y:S05]  /*ad50*/  BSYNC B0 ;  /* 0x0000000000007941 */ /* 0x000fea0003800000 */
.L_x_5763:
[----:B------:R-:W0:Y:S01]  /*ad60*/  F2I.FTZ.TRUNC.NTZ R18, R18 ;  /* 0x0000001200127305 */ /* 0x000e22000021f100 */
[----:B------:R-:W-:Y:S05]  /*ad70*/  BRA `(.L_x_5748) ;  /* 0x0000000400087947 */ /* 0x000fea0003800000 */
.L_x_5761:
        /* <DEDUP_REMOVED lines=21> */
.L_x_5770:
[----:B------:R-:W-:Y:S05]  /*aed0*/  BSYNC B1 ;  /* 0x0000000000017941 */ /* 0x000fea0003800000 */
.L_x_5769:
[----:B------:R-:W-:Y:S01]  /*aee0*/  IMAD.SHL.U32 R2, R2, 0x200000, RZ ;  /* 0x0020000002027824 */ /* 0x000fe200078e00ff */
[----:B------:R-:W-:-:S04]  /*aef0*/  LEA R3, R0, 0x37800000, 0x17 ;  /* 0x3780000000037811 */ /* 0x000fc800078eb8ff */
[----:B------:R-:W-:-:S07]  /*af00*/  LOP3.LUT R18, R3, R2, R18, 0xfe, !PT ;  /* 0x0000000203127212 */ /* 0x000fce00078efe12 */
.L_x_5768:
[----:B------:R-:W-:Y:S05]  /*af10*/  BSYNC B0 ;  /* 0x0000000000007941 */ /* 0x000fea0003800000 */
.L_x_5767:
[----:B------:R-:W0:Y:S01]  /*af20*/  F2I.FTZ.TRUNC.NTZ R18, R18 ;  /* 0x0000001200127305 */ /* 0x000e22000021f100 */
[----:B------:R-:W-:Y:S05]  /*af30*/  BRA `(.L_x_5748) ;  /* 0x0000000000987947 */ /* 0x000fea0003800000 */
.L_x_5760:
        /* <DEDUP_REMOVED lines=14> */
.L_x_5774:
[----:B------:R-:W-:Y:S05]  /*b020*/  BSYNC B0 ;  /* 0x0000000000007941 */ /* 0x000fea0003800000 */
.L_x_5773:
[----:B------:R-:W0:Y:S01]  /*b030*/  F2I.FTZ.TRUNC.NTZ R18, R18 ;  /* 0x0000001200127305 */ /* 0x000e22000021f100 */
[----:B------:R-:W-:Y:S05]  /*b040*/  BRA `(.L_x_5748) ;  /* 0x0000000000547947 */ /* 0x000fea0003800000 */
.L_x_5747:
        /* <DEDUP_REMOVED lines=17> */
.L_x_5775:
[----:B------:R-:W-:Y:S05]  /*b160*/  BRA `(.L_x_5748) ;  /* 0x00000000000c7947 */ /* 0x000fea0003800000 */
.L_x_5772:
[----:B------:R0:W5:Y:S01]  /*b170*/  LDG.E R18, desc[UR36][R2.64] ;  /* 0x0000002402127981 */ /* 0x000162000c1e1900 */
[----:B------:R-:W-:Y:S05]  /*b180*/  BRA `(.L_x_5748) ;  /* 0x0000000000047947 */ /* 0x000fea0003800000 */
.L_x_5771:
[----:B------:R0:W5:Y:S02]  /*b190*/  LDG.E R18, desc[UR36][R2.64] ;  /* 0x0000002402127981 */ /* 0x000164000c1e1900 */
.L_x_5748:
[----:B0-----:R-:W0:Y:S01]  /*b1a0*/  LDC.U8 R4, c[0x0][0x428] ;  /* 0x00010a00ff047b82 */ /* 0x001e220000000000 */
[----:B-1---5:R-:W-:-:S07]  /*b1b0*/  VIMNMX.U32 R18, R18, 0x1f, PT ;  /* 0x0000001f12127848 */ /* 0x022fce0003fe0000 */
[----:B--234-:R-:W1:Y:S01]  /*b1c0*/  LDC R3, c[0x0][0x424] ;  /* 0x00010900ff037b82 */ /* 0x01ce620000000800 */
        /* <DEDUP_REMOVED lines=14> */
.L_x_5779:
[----:B------:R-:W-:Y:S01]  /*b2b0*/  STG.E.U8 desc[UR36][R16.64], R2 ;  /* 0x0000000210007986 */ /* 0x000fe2000c101124 */
[----:B------:R-:W-:Y:S05]  /*b2c0*/  EXIT ;  /* 0x000000000000794d */ /* 0x000fea0003800000 */
.L_x_5778:
        /* <DEDUP_REMOVED lines=9> */
.L_x_5782:
[----:B------:R-:W-:Y:S01]  /*b360*/  STG.E desc[UR36][R16.64], R2 ;  /* 0x0000000210007986 */ /* 0x000fe2000c101924 */
[----:B------:R-:W-:Y:S05]  /*b370*/  EXIT ;  /* 0x000000000000794d */ /* 0x000fea0003800000 */
.L_x_5781:
[----:B------:R-:W-:Y:S01]  /*b380*/  STG.E.U16 desc[UR36][R16.64], R2 ;  /* 0x0000000210007986 */ /* 0x000fe2000c101524 */
[----:B------:R-:W-:Y:S05]  /*b390*/  EXIT ;  /* 0x000000000000794d */ /* 0x000fea0003800000 */
.L_x_5777:
        /* <DEDUP_REMOVED lines=9> */
.L_x_5784:
[----:B------:R-:W-:-:S04]  /*b430*/  I2FP.F32.S32 R0, R2 ;  /* 0x0000000200007245 */ /* 0x000fc80000201400 */
[----:B------:R-:W-:-:S05]  /*b440*/  F2FP.F16.F32.PACK_AB R0, RZ, R0 ;  /* 0x00000000ff00723e */ /* 0x000fca00000000ff */
[----:B------:R-:W-:Y:S01]  /*b450*/  STG.E.U16 desc[UR36][R16.64], R0 ;  /* 0x0000000010007986 */ /* 0x000fe2000c101524 */
[----:B------:R-:W-:Y:S05]  /*b460*/  EXIT ;  /* 0x000000000000794d */ /* 0x000fea0003800000 */
.L_x_5783:
        /* <DEDUP_REMOVED lines=10> */
.L_x_5786:
[----:B------:R-:W-:-:S04]  /*b510*/  I2FP.F32.S32 R2, R2 ;  /* 0x0000000200027245 */ /* 0x000fc80000201400 */
[----:B------:R-:W-:-:S04]  /*b520*/  F2FP.F16.F32.PACK_AB R3, RZ, R2 ;  /* 0x00000002ff03723e */ /* 0x000fc800000000ff */
[----:B------:R-:W-:-:S05]  /*b530*/  PRMT R3, R3, 0x5410, RZ ;  /* 0x0000541003037816 */ /* 0x000fca00000000ff */
[----:B------:R-:W-:Y:S01]  /*b540*/  STG.E desc[UR36][R16.64], R3 ;  /* 0x0000000310007986 */ /* 0x000fe2000c101924 */
[----:B------:R-:W-:Y:S05]  /*b550*/  EXIT ;  /* 0x000000000000794d */ /* 0x000fea0003800000 */
.L_x_5785:
[----:B------:R-:W0:Y:S02]  /*b560*/  I2F.F64 R2, R2 ;  /* 0x0000000200027312 */ /* 0x000e240000201c00 */
[----:B0-----:R-:W-:Y:S01]  /*b570*/  STG.E.64 desc[UR36][R16.64], R2 ;  /* 0x0000000210007986 */ /* 0x001fe2000c101b24 */
[----:B------:R-:W-:Y:S05]  /*b580*/  EXIT ;  /* 0x000000000000794d */ /* 0x000fea0003800000 */
.L_x_5776:
        /* <DEDUP_REMOVED lines=12> */
.L_x_5789:
[----:B------:R-:W0:Y:S01]  /*b650*/  I2F.F64 R4, R2 ;  /* 0x0000000200047312 */ /* 0x000e220000201c00 */
[----:B------:R-:W-:-:S05]  /*b660*/  CS2R R6, SRZ ;  /* 0x0000000000067805 */ /* 0x000fca000001ff00 */
[----:B0-----:R-:W-:Y:S01]  /*b670*/  STG.E.128 desc[UR36][R16.64], R4 ;  /* 0x0000000410007986 */ /* 0x001fe2000c101d24 */
[----:B------:R-:W-:Y:S05]  /*b680*/  EXIT ;  /* 0x000000000000794d */ /* 0x000fea0003800000 */
.L_x_5788:
        /* <DEDUP_REMOVED lines=21> */
.L_x_5793:
[----:B------:R-:W-:Y:S05]  /*b7e0*/  BSYNC B0 ;  /* 0x0000000000007941 */ /* 0x000fea0003800000 */
.L_x_5792:
[----:B------:R-:W-:-:S05]  /*b7f0*/  LOP3.LUT R3, R0, R3, RZ, 0xfc, !PT ;  /* 0x0000000300037212 */ /* 0x000fca00078efcff */
[----:B------:R-:W-:Y:S01]  /*b800*/  STG.E.U8 desc[UR36][R16.64], R3 ;  /* 0x0000000310007986 */ /* 0x000fe2000c101124 */
[----:B------:R-:W-:Y:S05]  /*b810*/  EXIT ;  /* 0x000000000000794d */ /* 0x000fea0003800000 */
.L_x_5791:
        /* <DEDUP_REMOVED lines=13> */
.L_x_5795:
[----:B------:R-:W-:Y:S01]  /*b8f0*/  IMAD.MOV.U32 R0, RZ, RZ, 0x7f ;  /* 0x0000007fff007424 */ /* 0x000fe200078e00ff */
[----:B------:R-:W-:-:S04]  /*b900*/  ISETP.GT.U32.AND P0, PT, R2, 0x7f800000, PT ;  /* 0x7f8000000200780c */ /* 0x000fc80003f04070 */
[----:B------:R-:W-:-:S09]  /*b910*/  SEL R0, R0, 0x7c, P0 ;  /* 0x0000007c00007807 */ /* 0x000fd20000000000 */
.L_x_5796:
[----:B------:R-:W-:Y:S05]  /*b920*/  BSYNC B0 ;  /* 0x0000000000007941 */ /* 0x000fea0003800000 */
.L_x_5794:
[----:B------:R-:W-:-:S04]  /*b930*/  LOP3.LUT R2, R3, 0x80000000, RZ, 0xc0, !PT ;  /* 0x8000000003027812 */ /* 0x000fc800078ec0ff */
[----:B------:R-:W-:-:S04]  /*b940*/  SHF.R.U32.HI R3, RZ, 0x18, R2 ;  /* 0x00000018ff037819 */ /* 0x000fc80000011602 */
[----:B------:R-:W-:-:S05]  /*b950*/  LOP3.LUT R3, R0, R3, RZ, 0xfc, !PT ;  /* 0x0000000300037212 */ /* 0x000fca00078efcff */
[----:B------:R-:W-:Y:S01]  /*b960*/  STG.E.U8 desc[UR36][R16.64], R3 ;  /* 0x0000000310007986 */ /* 0x000fe2000c101124 */
[----:B------:R-:W-:Y:S05]  /*b970*/  EXIT ;  /* 0x000000000000794d */ /* 0x000fea0003800000 */
.L_x_5790:
[----:B------:R-:W-:-:S04]  /*b980*/  I2FP.F32.S32 R0, R2 ;  /* 0x0000000200007245 */ /* 0x000fc80000201400 */
[----:B------:R-:W-:-:S05]  /*b990*/  F2FP.BF16.F32.PACK_AB R0, RZ, R0 ;  /* 0x00000000ff00723e */ /* 0x000fca00000010ff */
[----:B------:R-:W-:Y:S01]  /*b9a0*/  STG.E.U16 desc[UR36][R16.64], R0 ;  /* 0x0000000010007986 */ /* 0x000fe2000c101524 */
[----:B------:R-:W-:Y:S05]  /*b9b0*/  EXIT ;  /* 0x000000000000794d */ /* 0x000fea0003800000 */
.L_x_5787:
        /* <DEDUP_REMOVED lines=10> */
.L_x_5799:
        /* <DEDUP_REMOVED lines=17> */
.L_x_5802:
[----:B------:R-:W-:-:S04]  /*bb70*/  LOP3.LUT R2, R3, 0x80000000, RZ, 0xc0, !PT ;  /* 0x8000000003027812 */ /* 0x000fc800078ec0ff */
[----:B------:R-:W-:-:S04]  /*bb80*/  SHF.R.U32.HI R3, RZ, 0x18, R2 ;  /* 0x00000018ff037819 */ /* 0x000fc80000011602 */
[----:B------:R-:W-:-:S04]  /*bb90*/  LOP3.LUT R0, R0, R3, RZ, 0xfc, !PT ;  /* 0x0000000300007212 */ /* 0x000fc800078efcff */
[----:B------:R-:W-:-:S07]  /*bba0*/  PRMT R8, R0, 0x7610, R8 ;  /* 0x0000761000087816 */ /* 0x000fce0000000008 */
.L_x_5801:
[----:B------:R-:W-:Y:S05]  /*bbb0*/  BSYNC B0 ;  /* 0x0000000000007941 */ /* 0x000fea0003800000 */
.L_x_5800:
[----:B------:R-:W-:Y:S01]  /*bbc0*/  STG.E.U8 desc[UR36][R16.64], R8 ;  /* 0x0000000810007986 */ /* 0x000fe2000c101124 */
[----:B------:R-:W-:Y:S05]  /*bbd0*/  EXIT ;  /* 0x000000000000794d */ /* 0x000fea0003800000 */
.L_x_5798:
        /* <DEDUP_REMOVED lines=17> */
.L_x_5805:
[----:B------:R-:W-:-:S04]  /*bcf0*/  LOP3.LUT R2, R3, 0x80000000, RZ, 0xc0, !PT ;  /* 0x8000000003027812 */ /* 0x000fc800078ec0ff */
[----:B------:R-:W-:-:S04]  /*bd00*/  SHF.R.U32.HI R3, RZ, 0x18, R2 ;  /* 0x00000018ff037819 */ /* 0x000fc80000011602 */
[----:B------:R-:W-:-:S04]  /*bd10*/  LOP3.LUT R0, R0, R3, RZ, 0xfc, !PT ;  /* 0x0000000300007212 */ /* 0x000fc800078efcff */
[----:B------:R-:W-:-:S07]  /*bd20*/  PRMT R8, R0, 0x7610, R8 ;  /* 0x0000761000087816 */ /* 0x000fce0000000008 */
.L_x_5804:
[----:B------:R-:W-:Y:S05]  /*bd30*/  BSYNC B0 ;  /* 0x0000000000007941 */ /* 0x000fea0003800000 */
.L_x_5803:
[----:B------:R-:W-:Y:S01]  /*bd40*/  STG.E.U8 desc[UR36][R16.64], R8 ;  /* 0x0000000810007986 */ /* 0x000fe2000c101124 */
[----:B------:R-:W-:Y:S05]  /*bd50*/  EXIT ;  /* 0x000000000000794d */ /* 0x000fea0003800000 */
.L_x_5797:
        /* <DEDUP_REMOVED lines=22> */
.L_x_5780:
        /* <DEDUP_REMOVED lines=16> */
.L_x_5808:
[----:B------:R-:W-:Y:S05]  /*bfc0*/  EXIT ;  /* 0x000000000000794d */ /* 0x000fea0003800000 */
.L_x_5807:
[----:B------:R-:W-:-:S05]  /*bfd0*/  SHF.R.S32.HI R3, RZ, 0x1f, R2 ;  /* 0x0000001fff037819 */ /* 0x000fca0000011402 */
[----:B------:R-:W-:Y:S01]  /*bfe0*/  STG.E.64 desc[UR36][R16.64], R2 ;  /* 0x0000000210007986 */ /* 0x000fe2000c101b24 */
[----:B------:R-:W-:Y:S05]  /*bff0*/  EXIT ;  /* 0x000000000000794d */ /* 0x000fea0003800000 */
.L_x_5806:
[----:B------:R-:W-:Y:S01]  /*c000*/  STG.E desc[UR36][R16.64], R2 ;  /* 0x0000000210007986 */ /* 0x000fe2000c101924 */
[----:B------:R-:W-:Y:S05]  /*c010*/  EXIT ;  /* 0x000000000000794d */ /* 0x000fea0003800000 */
.L_x_5809:
        /* <DEDUP_REMOVED lines=14> */
.L_x_20547:


//--------------------- .text._ZN2at6native27unrolled_elementwise_kernelINS0_13AUnaryFunctorIiiiZZZNS0_18rshift_kernel_cudaERNS_18TensorIteratorBaseEENKUlvE_clEvENKUlvE1_clEvEUliiE_EESt5arrayIPcLm2EELi4E23TrivialOffsetCalculatorILi1EjESD_NS0_6memory12LoadWithCastILi1EEENSE_13StoreWithCastILi1EEEEEviT_T0_T2_T3_T4_T5_ --------------------------
	.section	.text._ZN2at6native27unrolled_elementwise_kernelINS0_13AUnaryFunctorIiiiZZZNS0_18rshift_kernel_cudaERNS_18TensorIteratorBaseEENKUlvE_clEvENKUlvE1_clEvEUliiE_EESt5arrayIPcLm2EELi4E23TrivialOffsetCalculatorILi1EjESD_NS0_6memory12LoadWithCastILi1EEENSE_13StoreWithCastILi1EEEEEviT_T0_T2_T3_T4_T5_,"ax",@progbits
	.align	128
        .global         _ZN2at6native27unrolled_elementwise_kernelINS0_13AUnaryFunctorIiiiZZZNS0_18rshift_kernel_cudaERNS_18TensorIteratorBaseEENKUlvE_clEvENKUlvE1_clEvEUliiE_EESt5arrayIPcLm2EELi4E23TrivialOffsetCalculatorILi1EjESD_NS0_6memory12LoadWithCastILi1EEENSE_13StoreWithCastILi1EEEEEviT_T0_T2_T3_T4_T5_
        .type           _ZN2at6native27unrolled_elementwise_kernelINS0_13AUnaryFunctorIiiiZZZNS0_18rshift_kernel_cudaERNS_18TensorIteratorBaseEENKUlvE_clEvENKUlvE1_clEvEUliiE_EESt5arrayIPcLm2EELi4E23TrivialOffsetCalculatorILi1EjESD_NS0_6memory12LoadWithCastILi1EEENSE_13StoreWithCastILi1EEEEEviT_T0_T2_T3_T4_T5_,@function
        .size           _ZN2at6native27unrolled_elementwise_kernelINS0_13AUnaryFunctorIiiiZZZNS0_18rshift_kernel_cudaERNS_18TensorIteratorBaseEENKUlvE_clEvENKUlvE1_clEvEUliiE_EESt5arrayIPcLm2EELi4E23TrivialOffsetCalculatorILi1EjESD_NS0_6memory12LoadWithCastILi1EEENSE_13StoreWithCastILi1EEEEEviT_T0_T2_T3_T4_T5_,(.L_x_20548 - _ZN2at6native27unrolled_elementwise_kernelINS0_13AUnaryFunctorIiiiZZZNS0_18rshift_kernel_cudaERNS_18TensorIteratorBaseEENKUlvE_clEvENKUlvE1_clEvEUliiE_EESt5arrayIPcLm2EELi4E23TrivialOffsetCalculatorILi1EjESD_NS0_6memory12LoadWithCastILi1EEENSE_13StoreWithCastILi1EEEEEviT_T0_T2_T3_T4_T5_)
        .other          _ZN2at6native27unrolled_elementwise_kernelINS0_13AUnaryFunctorIiiiZZZNS0_18rshift_kernel_cudaERNS_18TensorIteratorBaseEENKUlvE_clEvENKUlvE1_clEvEUliiE_EESt5arrayIPcLm2EELi4E23TrivialOffsetCalculatorILi1EjESD_NS0_6memory12LoadWithCastILi1EEENSE_13StoreWithCastILi1EEEEEviT_T0_T2_T3_T4_T5_,@"STO_CUDA_ENTRY STV_DEFAULT"
_ZN2at6native27unrolled_elementwise_kernelINS0_13AUnaryFunctorIiiiZZZNS0_18rshift_kernel_cudaERNS_18TensorIteratorBaseEENKUlvE_clEvENKUlvE1_clEvEUliiE_EESt5arrayIPcLm2EELi4E23TrivialOffsetCalculatorILi1EjESD_NS0_6memory12LoadWithCastILi1EEENSE_13StoreWithCastILi1EEEEEviT_T0_T2_T3_T4_T5_:
.text._ZN2at6native27unrolled_elementwise_kernelINS0_13AUnaryFunctorIiiiZZZNS0_18rshift_kernel_cudaERNS_18TensorIteratorBaseEENKUlvE_clEvENKUlvE1_clEvEUliiE_EESt5arrayIPcLm2EELi4E23TrivialOffsetCalculatorILi1EjESD_NS0_6memory12LoadWithCastILi1EEENSE_13StoreWithCastILi1EEEEEviT_T0_T2_T3_T4_T5_:
        /* <DEDUP_REMOVED lines=31> */
.L_x_5815:
[----:B------:R3:W5:Y:S01]  /*01f0*/  LDG.E.U8 R18, desc[UR36][R2.64] ;  /* 0x0000002402127981 */ /* 0x000762000c1e1100 */
[----:B------:R-:W-:Y:S05]  /*0200*/  BRA `(.L_x_5817) ;  /* 0x0000000c00387947 */ /* 0x000fea0003800000 */
.L_x_5814:
        /* <DEDUP_REMOVED lines=8> */
.L_x_5819:
[----:B------:R1:W5:Y:S01]  /*0290*/  LDG.E R18, desc[UR36][R2.64] ;  /* 0x0000002402127981 */ /* 0x000362000c1e1900 */
[----:B------:R-:W-:Y:S05]  /*02a0*/  BRA `(.L_x_5817) ;  /* 0x0000000c00107947 */ /* 0x000fea0003800000 */
.L_x_5818:
[----:B------:R2:W5:Y:S01]  /*02b0*/  LDG.E.S16 R18, desc[UR36][R2.64] ;  /* 0x0000002402127981 */ /* 0x000562000c1e1700 */
[----:B------:R-:W-:Y:S05]  /*02c0*/  BRA `(.L_x_5817) ;  /* 0x0000000c00087947 */ /* 0x000fea0003800000 */
.L_x_5813:
        /* <DEDUP_REMOVED lines=9> */
.L_x_5821:
[----:B------:R-:W2:Y:S02]  /*0360*/  LDG.E.U16 R2, desc[UR36][R2.64] ;  /* 0x0000002402027981 */ /* 0x000ea4000c1e1500 */
[----:B--2---:R-:W-:-:S06]  /*0370*/  HADD2.F32 R18, -RZ, R2.H0_H0 ;  /* 0x20000002ff127230 */ /* 0x004fcc0000004100 */
[----:B------:R-:W0:Y:S01]  /*0380*/  F2I.FTZ.TRUNC.NTZ R18, R18 ;  /* 0x0000001200127305 */ /* 0x000e22000021f100 */
[----:B------:R-:W-:Y:S05]  /*0390*/  BRA `(.L_x_5817) ;  /* 0x0000000800d47947 */ /* 0x000fea0003800000 */
.L_x_5820:
        /* <DEDUP_REMOVED lines=9> */
.L_x_5823:
[----:B------:R-:W2:Y:S02]  /*0430*/  LDG.E.U16 R2, desc[UR36][R2.64] ;  /* 0x0000002402027981 */ /* 0x000ea4000c1e1500 */
[----:B--2---:R-:W-:-:S06]  /*0440*/  HADD2.F32 R18, -RZ, R2.H0_H0 ;  /* 0x20000002ff127230 */ /* 0x004fcc0000004100 */
[----:B------:R-:W0:Y:S01]  /*0450*/  F2I.FTZ.TRUNC.NTZ R18, R18 ;  /* 0x0000001200127305 */ /* 0x000e22000021f100 */
[----:B------:R-:W-:Y:S05]  /*0460*/  BRA `(.L_x_5817) ;  /* 0x0000000800a07947 */ /* 0x000fea0003800000 */
.L_x_5822:
[----:B------:R-:W2:Y:S02]  /*0470*/  LDG.E.64 R2, desc[UR36][R2.64] ;  /* 0x0000002402027981 */ /* 0x000ea4000c1e1b00 */
[----:B--2---:R0:W1:Y:S01]  /*0480*/  F2I.F64.TRUNC R18, R2 ;  /* 0x0000000200127311 */ /* 0x004062000030d100 */
[----:B------:R-:W-:Y:S05]  /*0490*/  BRA `(.L_x_5817) ;  /* 0x0000000800947947 */ /* 0x000fea0003800000 */
.L_x_5812:
        /* <DEDUP_REMOVED lines=12> */
.L_x_5826:
[----:B------:R-:W2:Y:S02]  /*0560*/  LDG.E.64 R2, desc[UR36][R2.64] ;  /* 0x0000002402027981 */ /* 0x000ea4000c1e1b00 */
[----:B--2---:R0:W1:Y:S01]  /*0570*/  F2I.F64.TRUNC R18, R2 ;  /* 0x0000000200127311 */ /* 0x004062000030d100 */
[----:B------:R-:W-:Y:S05]  /*0580*/  BRA `(.L_x_5817) ;  /* 0x0000000800587947 */ /* 0x000fea0003800000 */
.L_x_5825:
        /* <DEDUP_REMOVED lines=27> */
.L_x_5828:
        /* <DEDUP_REMOVED lines=15> */
.L_x_5827:
[----:B------:R-:W2:Y:S02]  /*0830*/  LDG.E.U16 R18, desc[UR36][R2.64] ;  /* 0x0000002402127981 */ /* 0x000ea4000c1e1500 */
[----:B--2---:R-:W-:-:S06]  /*0840*/  IMAD.U32 R18, R18, 0x10000, RZ ;  /* 0x0001000012127824 */ /* 0x004fcc00078e00ff */
[----:B------:R-:W0:Y:S01]  /*0850*/  F2I.FTZ.TRUNC.NTZ R18, R18 ;  /* 0x0000001200127305 */ /* 0x000e22000021f100 */
[----:B------:R-:W-:Y:S05]  /*0860*/  BRA `(.L_x_5817) ;  /* 0x0000000400a07947 */ /* 0x000fea0003800000 */
.L_x_5824:
        /* <DEDUP_REMOVED lines=10> */
.L_x_5831:
        /* <DEDUP_REMOVED lines=21> */
.L_x_5835:
[----:B------:R-:W-:Y:S05]  /*0a60*/  BSYNC B1 ;  /* 0x0000000000017941 */ /* 0x000fea0003800000 */
.L_x_5834:
[----:B------:R-:W-:Y:S01]  /*0a70*/  IMAD.SHL.U32 R2, R2, 0x100000, RZ ;  /* 0x0010000002027824 */ /* 0x000fe200078e00ff */
[----:B------:R-:W-:-:S04]  /*0a80*/  LEA R3, R0, 0x3b800000, 0x17 ;  /* 0x3b80000000037811 */ /* 0x000fc800078eb8ff */
[----:B------:R-:W-:-:S07]  /*0a90*/  LOP3.LUT R18, R3, R2, R18, 0xfe, !PT ;  /* 0x0000000203127212 */ /* 0x000fce00078efe12 */
.L_x_5833:
[----:B------:R-:W-:Y:S05]  /*0aa0*/  BSYNC B0 ;  /* 0x0000000000007941 */ /* 0x000fea0003800000 */
.L_x_5832:
[----:B------:R-:W0:Y:S01]  /*0ab0*/  F2I.FTZ.TRUNC.NTZ R18, R18 ;  /* 0x0000001200127305 */ /* 0x000e22000021f100 */
[----:B------:R-:W-:Y:S05]  /*0ac0*/  BRA `(.L_x_5817) ;  /* 0x0000000400087947 */ /* 0x000fea0003800000 */
.L_x_5830:
        /* <DEDUP_REMOVED lines=21> */
.L_x_5839:
[----:B------:R-:W-:Y:S05]  /*0c20*/  BSYNC B1 ;  /* 0x0000000000017941 */ /* 0x000fea0003800000 */
.L_x_5838:
[----:B------:R-:W-:Y:S01]  /*0c30*/  IMAD.SHL.U32 R2, R2, 0x200000, RZ ;  /* 0x0020000002027824 */ /* 0x000fe200078e00ff */
[----:B------:R-:W-:-:S04]  /*0c40*/  LEA R3, R0, 0x37800000, 0x17 ;  /* 0x3780000000037811 */ /* 0x000fc800078eb8ff */
[----:B------:R-:W-:-:S07]  /*0c50*/  LOP3.LUT R18, R3, R2, R18, 0xfe, !PT ;  /* 0x0000000203127212 */ /* 0x000fce00078efe12 */
.L_x_5837:
[----:B------:R-:W-:Y:S05]  /*0c60*/  BSYNC B0 ;  /* 0x0000000000007941 */ /* 0x000fea0003800000 */
.L_x_5836:
[----:B------:R-:W0:Y:S01]  /*0c70*/  F2I.FTZ.TRUNC.NTZ R18, R18 ;  /* 0x0000001200127305 */ /* 0x000e22000021f100 */
[----:B------:R-:W-:Y:S05]  /*0c80*/  BRA `(.L_x_5817) ;  /* 0x0000000000987947 */ /* 0x000fea0003800000 */
.L_x_5829:
        /* <DEDUP_REMOVED lines=14> */
.L_x_5843:
[----:B------:R-:W-:Y:S05]  /*0d70*/  BSYNC B0 ;  /* 0x0000000000007941 */ /* 0x000fea0003800000 */
.L_x_5842:
[----:B------:R-:W0:Y:S01]  /*0d80*/  F2I.FTZ.TRUNC.NTZ R18, R18 ;  /* 0x0000001200127305 */ /* 0x000e22000021f100 */
[----:B------:R-:W-:Y:S05]  /*0d90*/  BRA `(.L_x_5817) ;  /* 0x0000000000547947 */ /* 0x000fea0003800000 */
.L_x_5816:
        /* <DEDUP_REMOVED lines=17> */
.L_x_5844:
[----:B------:R-:W-:Y:S05]  /*0eb0*/  BRA `(.L_x_5817) ;  /* 0x00000000000c7947 */ /* 0x000fea0003800000 */
.L_x_5841:
[----:B------:R0:W5:Y:S01]  /*0ec0*/  LDG.E R18, desc[UR36][R2.64] ;  /* 0x0000002402127981 */ /* 0x000162000c1e1900 */
[----:B------:R-:W-:Y:S05]  /*0ed0*/  BRA `(.L_x_5817) ;  /* 0x0000000000047947 */ /* 0x000fea0003800000 */
.L_x_5840:
[----:B------:R0:W5:Y:S02]  /*0ee0*/  LDG.E R18, desc[UR36][R2.64] ;  /* 0x0000002402127981 */ /* 0x000164000c1e1900 */
.L_x_5817:
[----:B------:R-:W2:Y:S02]  /*0ef0*/  S2R R26, SR_TID.X ;  /* 0x00000000001a7919 */ /* 0x000ea40000002100 */
[----:B--2---:R-:W-:-:S07]  /*0f00*/  VIADD R26, R26, 0x80 ;  /* 0x000000801a1a7836 */ /* 0x004fce0000000000 */
.L_x_5811:
[----:B------:R-:W-:Y:S05]  /*0f10*/  BSYNC B6 ;  /* 0x0000000000067941 */ /* 0x000fea0003800000 */
.L_x_5810:
        /* <DEDUP_REMOVED lines=23> */
.L_x_5850:
[----:B------:R0:W5:Y:S01]  /*1090*/  LDG.E.U8 R16, desc[UR36][R2.64] ;  /* 0x0000002402107981 */ /* 0x000162000c1e1100 */
[----:B------:R-:W-:Y:S05]  /*10a0*/  BRA `(.L_x_5852) ;  /* 0x0000000c00347947 */ /* 0x000fea0003800000 */
.L_x_5849:
        /* <DEDUP_REMOVED lines=8> */
.L_x_5854:
[----:B------:R0:W5:Y:S01]  /*1130*/  LDG.E R16, desc[UR36][R2.64] ;  /* 0x0000002402107981 */ /* 0x000162000c1e1900 */
[----:B------:R-:W-:Y:S05]  /*1140*/  BRA `(.L_x_5852) ;  /* 0x0000000c000c7947 */ /* 0x000fea0003800000 */
.L_x_5853:
[----:B------:R0:W5:Y:S01]  /*1150*/  LDG.E.S16 R16, desc[UR36][R2.64] ;  /* 0x0000002402107981 */ /* 0x000162000c1e1700 */
[----:B------:R-:W-:Y:S05]  /*1160*/  BRA `(.L_x_5852) ;  /* 0x0000000c00047947 */ /* 0x000fea0003800000 */
.L_x_5848:
        /* <DEDUP_REMOVED lines=9> */
.L_x_5856:
[----:B------:R-:W2:Y:S02]  /*1200*/  LDG.E.U16 R2, desc[UR36][R2.64] ;  /* 0x0000002402027981 */ /* 0x000ea4000c1e1500 */
[----:B--2---:R-:W-:-:S06]  /*1210*/  HADD2.F32 R16, -RZ, R2.H0_H0 ;  /* 0x20000002ff107230 */ /* 0x004fcc0000004100 */
[----:B------:R-:W0:Y:S01]  /*1220*/  F2I.FTZ.TRUNC.NTZ R16, R16 ;  /* 0x0000001000107305 */ /* 0x000e22000021f100 */
[----:B------:R-:W-:Y:S05]  /*1230*/  BRA `(.L_x_5852) ;  /* 0x0000000800d07947 */ /* 0x000fea0003800000 */
.L_x_5855:
        /* <DEDUP_REMOVED lines=9> */
.L_x_5858:
[----:B------:R-:W2:Y:S02]  /*12d0*/  LDG.E.U16 R2, desc[UR36][R2.64] ;  /* 0x0000002402027981 */ /* 0x000ea4000c1e1500 */
[----:B--2---:R-:W-:-:S06]  /*12e0*/  HADD2.F32 R16, -RZ, R2.H0_H0 ;  /* 0x20000002ff107230 */ /* 0x004fcc0000004100 */
[----:B------:R-:W0:Y:S01]  /*12f0*/  F2I.FTZ.TRUNC.NTZ R16, R16 ;  /* 0x0000001000107305 */ /* 0x000e22000021f100 */
[----:B------:R-:W-:Y:S05]  /*1300*/  BRA `(.L_x_5852) ;  /* 0x00000008009c7947 */ /* 0x000fea0003800000 */
.L_x_5857:
[----:B------:R-:W2:Y:S02]  /*1310*/  LDG.E.64 R2, desc[UR36][R2.64] ;  /* 0x0000002402027981 */ /* 0x000ea4000c1e1b00 */
[----:B--2---:R0:W1:Y:S01]  /*1320*/  F2I.F64.TRUNC R16, R2 ;  /* 0x0000000200107311 */ /* 0x004062000030d100 */
[----:B------:R-:W-:Y:S05]  /*1330*/  BRA `(.L_x_5852) ;  /* 0x0000000800907947 */ /* 0x000fea0003800000 */
.L_x_5847:
        /* <DEDUP_REMOVED lines=12> */
.L_x_5861:
[----:B------:R-:W2:Y:S02]  /*1400*/  LDG.E.64 R2, desc[UR36][R2.64] ;  /* 0x0000002402027981 */ /* 0x000ea4000c1e1b00 */
[----:B--2---:R0:W1:Y:S01]  /*1410*/  F2I.F64.TRUNC R16, R2 ;  /* 0x0000000200107311 */ /* 0x004062000030d100 */
[----:B------:R-:W-:Y:S05]  /*1420*/  BRA `(.L_x_5852) ;  /* 0x0000000800547947 */ /* 0x000fea0003800000 */
.L_x_5860:
        /* <DEDUP_REMOVED lines=27> */
.L_x_5863:
        /* <DEDUP_REMOVED lines=14> */
.L_x_5862:
[----:B------:R-:W2:Y:S02]  /*16c0*/  LDG.E.U16 R16, desc[UR36][R2.64] ;  /* 0x0000002402107981 */ /* 0x000ea4000c1e1500 */
[----:B--2---:R-:W-:-:S06]  /*16d0*/  IMAD.U32 R16, R16, 0x10000, RZ ;  /* 0x0001000010107824 */ /* 0x004fcc00078e00ff */
[----:B------:R-:W4:Y:S01]  /*16e0*/  F2I.FTZ.TRUNC.NTZ R16, R16 ;  /* 0x0000001000107305 */ /* 0x000f22000021f100 */
[----:B------:R-:W-:Y:S05]  /*16f0*/  BRA `(.L_x_5852) ;  /* 0x0000000400a07947 */ /* 0x000fea0003800000 */
.L_x_5859:
        /* <DEDUP_REMOVED lines=10> */
.L_x_5866:
        /* <DEDUP_REMOVED lines=21> */
.L_x_5870:
[----:B------:R-:W-:Y:S05]  /*18f0*/  BSYNC B1 ;  /* 0x0000000000017941 */ /* 0x000fea0003800000 */
.L_x_5869:
[----:B------:R-:W-:Y:S01]  /*1900*/  IMAD.SHL.U32 R2, R2, 0x100000, RZ ;  /* 0x0010000002027824 */ /* 0x000fe200078e00ff */
[----:B------:R-:W-:-:S04]  /*1910*/  LEA R3, R0, 0x3b800000, 0x17 ;  /* 0x3b80000000037811 */ /* 0x000fc800078eb8ff */
[----:B------:R-:W-:-:S07]  /*1920*/  LOP3.LUT R16, R3, R2, R16, 0xfe, !PT ;  /* 0x0000000203107212 */ /* 0x000fce00078efe10 */
.L_x_5868:
[----:B------:R-:W-:Y:S05]  /*1930*/  BSYNC B0 ;  /* 0x0000000000007941 */ /* 0x000fea0003800000 */
.L_x_5867:
[----:B------:R-:W0:Y:S01]  /*1940*/  F2I.FTZ.TRUNC.NTZ R16, R16 ;  /* 0x0000001000107305 */ /* 0x000e22000021f100 */
[----:B------:R-:W-:Y:S05]  /*1950*/  BRA `(.L_x_5852) ;  /* 0x0000000400087947 */ /* 0x000fea0003800000 */
.L_x_5865:
        /* <DEDUP_REMOVED lines=21> */
.L_x_5874:
[----:B------:R-:W-:Y:S05]  /*1ab0*/  BSYNC B1 ;  /* 0x0000000000017941 */ /* 0x000fea0003800000 */
.L_x_5873:
[----:B------:R-:W-:Y:S01]  /*1ac0*/  IMAD.SHL.U32 R2, R2, 0x200000, RZ ;  /* 0x0020000002027824 */ /* 0x000fe200078e00ff */
[----:B------:R-:W-:-:S04]  /*1ad0*/  LEA R3, R0, 0x37800000, 0x17 ;  /* 0x3780000000037811 */ /* 0x000fc800078eb8ff */
[----:B------:R-:W-:-:S07]  /*1ae0*/  LOP3.LUT R16, R3, R2, R16, 0xfe, !PT ;  /* 0x0000000203107212 */ /* 0x000fce00078efe10 */
.L_x_5872:
[----:B------:R-:W-:Y:S05]  /*1af0*/  BSYNC B0 ;  /* 0x0000000000007941 */ /* 0x000fea0003800000 */
.L_x_5871:
[----:B------:R-:W0:Y:S01]  /*1b00*/  F2I.FTZ.TRUNC.NTZ R16, R16 ;  /* 0x0000001000107305 */ /* 0x000e22000021f100 */
[----:B------:R-:W-:Y:S05]  /*1b10*/  BRA `(.L_x_5852) ;  /* 0x0000000000987947 */ /* 0x000fea0003800000 */
.L_x_5864:
        /* <DEDUP_REMOVED lines=14> */
.L_x_5878:
[----:B------:R-:W-:Y:S05]  /*1c00*/  BSYNC B0 ;  /* 0x0000000000007941 */ /* 0x000fea0003800000 */
.L_x_5877:
[----:B------:R-:W0:Y:S01]  /*1c10*/  F2I.FTZ.TRUNC.NTZ R16, R16 ;  /* 0x0000001000107305 */ /* 0x000e22000021f100 */
[----:B------:R-:W-:Y:S05]  /*1c20*/  BRA `(.L_x_5852) ;  /* 0x0000000000547947 */ /* 0x000fea0003800000 */
.L_x_5851:
        /* <DEDUP_REMOVED lines=17> */
.L_x_5879:
[----:B------:R-:W-:Y:S05]  /*1d40*/  BRA `(.L_x_5852) ;  /* 0x00000000000c7947 */ /* 0x000fea0003800000 */
.L_x_5876:
[----:B------:R0:W5:Y:S01]  /*1d50*/  LDG.E R16, desc[UR36][R2.64] ;  /* 0x0000002402107981 */ /* 0x000162000c1e1900 */
[----:B------:R-:W-:Y:S05]  /*1d60*/  BRA `(.L_x_5852) ;  /* 0x0000000000047947 */ /* 0x000fea0003800000 */
.L_x_5875:
[----:B------:R0:W5:Y:S02]  /*1d70*/  LDG.E R16, desc[UR36][R2.64] ;  /* 0x0000002402107981 */ /* 0x000164000c1e1900 */
.L_x_5852:
[----:B------:R-:W-:-:S07]  /*1d80*/  VIADD R26, R26, 0x80 ;  /* 0x000000801a1a7836 */ /* 0x000fce0000000000 */
.L_x_5846:
[----:B------:R-:W-:Y:S05]  /*1d90*/  BSYNC B6 ;  /* 0x0000000000067941 */ /* 0x000fea0003800000 */
.L_x_5845:
        /* <DEDUP_REMOVED lines=25> */
.L_x_5885:
[----:B------:R0:W5:Y:S01]  /*1f30*/  LDG.E.U8 R24, desc[UR36][R2.64] ;  /* 0x0000002402187981 */ /* 0x000162000c1e1100 */
[----:B------:R-:W-:Y:S05]  /*1f40*/  BRA `(.L_x_5887) ;  /* 0x0000000c00347947 */ /* 0x000fea0003800000 */
.L_x_5884:
        /* <DEDUP_REMOVED lines=8> */
.L_x_5889:
[----:B------:R0:W5:Y:S01]  /*1fd0*/  LDG.E R24, desc[UR36][R2.64] ;  /* 0x0000002402187981 */ /* 0x000162000c1e1900 */
[----:B------:R-:W-:Y:S05]  /*1fe0*/  BRA `(.L_x_5887) ;  /* 0x0000000c000c7947 */ /* 0x000fea0003800000 */
.L_x_5888:
[----:B------:R0:W5:Y:S01]  /*1ff0*/  LDG.E.S16 R24, desc[UR36][R2.64] ;  /* 0x0000002402187981 */ /* 0x000162000c1e1700 */
[----:B------:R-:W-:Y:S05]  /*2000*/  BRA `(.L_x_5887) ;  /* 0x0000000c00047947 */ /* 0x000fea0003800000 */
.L_x_5883:
        /* <DEDUP_REMOVED lines=9> */
.L_x_5891:
[----:B------:R-:W2:Y:S02]  /*20a0*/  LDG.E.U16 R2, desc[UR36][R2.64] ;  /* 0x0000002402027981 */ /* 0x000ea4000c1e1500 */
[----:B--2---:R-:W-:-:S06]  /*20b0*/  HADD2.F32 R24, -RZ, R2.H0_H0 ;  /* 0x20000002ff187230 */ /* 0x004fcc0000004100 */
[----:B------:R-:W0:Y:S01]  /*20c0*/  F2I.FTZ.TRUNC.NTZ R24, R24 ;  /* 0x0000001800187305 */ /* 0x000e22000021f100 */
[----:B------:R-:W-:Y:S05]  /*20d0*/  BRA `(.L_x_5887) ;  /* 0x0000000800d07947 */ /* 0x000fea0003800000 */
.L_x_5890:
        /* <DEDUP_REMOVED lines=9> */
.L_x_5893:
[----:B------:R-:W2:Y:S02]  /*2170*/  LDG.E.U16 R2, desc[UR36][R2.64] ;  /* 0x0000002402027981 */ /* 0x000ea4000c1e1500 */
[----:B--2---:R-:W-:-:S06]  /*2180*/  HADD2.F32 R24, -RZ, R2.H0_H0 ;  /* 0x20000002ff187230 */ /* 0x004fcc0000004100 */
[----:B------:R-:W0:Y:S01]  /*2190*/  F2I.FTZ.TRUNC.NTZ R24, R24 ;  /* 0x0000001800187305 */ /* 0x000e22000021f100 */
[----:B------:R-:W-:Y:S05]  /*21a0*/  BRA `(.L_x_5887) ;  /* 0x00000008009c7947 */ /* 0x000fea0003800000 */
.L_x_5892:
[----:B------:R-:W2:Y:S02]  /*21b0*/  LDG.E.64 R24, desc[UR36][R2.64] ;  /* 0x0000002402187981 */ /* 0x000ea4000c1e1b00 */
[----:B--2---:R0:W1:Y:S01]  /*21c0*/  F2I.F64.TRUNC R24, R24 ;  /* 0x0000001800187311 */ /* 0x004062000030d100 */
[----:B------:R-:W-:Y:S05]  /*21d0*/  BRA `(.L_x_5887) ;  /* 0x0000000800907947 */ /* 0x000fea0003800000 */
.L_x_5882:
        /* <DEDUP_REMOVED lines=12> */
.L_x_5896:
[----:B------:R-:W2:Y:S02]  /*22a0*/  LDG.E.64 R2, desc[UR36][R2.64] ;  /* 0x0000002402027981 */ /* 0x000ea4000c1e1b00 */
[----:B--2---:R0:W1:Y:S01]  /*22b0*/  F2I.F64.TRUNC R24, R2 ;  /* 0x0000000200187311 */ /* 0x004062000030d100 */
[----:B------:R-:W-:Y:S05]  /*22c0*/  BRA `(.L_x_5887) ;  /* 0x0000000800547947 */ /* 0x000fea0003800000 */
.L_x_5895:
        /* <DEDUP_REMOVED lines=27> */
.L_x_5898:
        /* <DEDUP_REMOVED lines=14> */
.L_x_5897:
[----:B------:R-:W2:Y:S02]  /*2560*/  LDG.E.U16 R24, desc[UR36][R2.64] ;  /* 0x0000002402187981 */ /* 0x000ea4000c1e1500 */
[----:B--2---:R-:W-:-:S06]  /*2570*/  IMAD.U32 R24, R24, 0x10000, RZ ;  /* 0x0001000018187824 */ /* 0x004fcc00078e00ff */
[----:B------:R-:W0:Y:S01]  /*2580*/  F2I.FTZ.TRUNC.NTZ R24, R24 ;  /* 0x0000001800187305 */ /* 0x000e22000021f100 */
[----:B------:R-:W-:Y:S05]  /*2590*/  BRA `(.L_x_5887) ;  /* 0x0000000400a07947 */ /* 0x000fea0003800000 */
.L_x_5894:
        /* <DEDUP_REMOVED lines=10> */
.L_x_5901:
        /* <DEDUP_REMOVED lines=21> */
.L_x_5905:
[----:B------:R-:W-:Y:S05]  /*2790*/  BSYNC B1 ;  /* 0x0000000000017941 */ /* 0x000fea0003800000 */
.L_x_5904:
[----:B------:R-:W-:Y:S01]  /*27a0*/  IMAD.SHL.U32 R2, R2, 0x100000, RZ ;  /* 0x0010000002027824 */ /* 0x000fe200078e00ff */
[----:B------:R-:W-:-:S04]  /*27b0*/  LEA R3, R0, 0x3b800000, 0x17 ;  /* 0x3b80000000037811 */ /* 0x000fc800078eb8ff */
[----:B------:R-:W-:-:S07]  /*27c0*/  LOP3.LUT R24, R3, R2, R24, 0xfe, !PT ;  /* 0x0000000203187212 */ /* 0x000fce00078efe18 */
.L_x_5903:
[----:B------:R-:W-:Y:S05]  /*27d0*/  BSYNC B0 ;  /* 0x0000000000007941 */ /* 0x000fea0003800000 */
.L_x_5902:
[----:B------:R-:W1:Y:S01]  /*27e0*/  F2I.FTZ.TRUNC.NTZ R24, R24 ;  /* 0x0000001800187305 */ /* 0x000e62000021f100 */
[----:B------:R-:W-:Y:S05]  /*27f0*/  BRA `(.L_x_5887) ;  /* 0x0000000400087947 */ /* 0x000fea0003800000 */
.L_x_5900:
        /* <DEDUP_REMOVED lines=21> */
.L_x_5909:
[----:B------:R-:W-:Y:S05]  /*2950*/  BSYNC B1 ;  /* 0x0000000000017941 */ /* 0x000fea0003800000 */
.L_x_5908:
[----:B------:R-:W-:Y:S01]  /*2960*/  IMAD.SHL.U32 R2, R2, 0x200000, RZ ;  /* 0x0020000002027824 */ /* 0x000fe200078e00ff */
[----:B------:R-:W-:-:S04]  /*2970*/  LEA R3, R0, 0x37800000, 0x17 ;  /* 0x3780000000037811 */ /* 0x000fc800078eb8ff */
[----:B------:R-:W-:-:S07]  /*2980*/  LOP3.LUT R24, R3, R2, R24, 0xfe, !PT ;  /* 0x0000000203187212 */ /* 0x000fce00078efe18 */
.L_x_5907:
[----:B------:R-:W-:Y:S05]  /*2990*/  BSYNC B0 ;  /* 0x0000000000007941 */ /* 0x000fea0003800000 */
.L_x_5906:
[----:B------:R-:W2:Y:S01]  /*29a0*/  F2I.FTZ.TRUNC.NTZ R24, R24 ;  /* 0x0000001800187305 */ /* 0x000ea2000021f100 */
[----:B------:R-:W-:Y:S05]  /*29b0*/  BRA `(.L_x_5887) ;  /* 0x0000000000987947 */ /* 0x000fea0003800000 */
.L_x_5899:
        /* <DEDUP_REMOVED lines=14> */
.L_x_5913:
[----:B------:R-:W-:Y:S05]  /*2aa0*/  BSYNC B0 ;  /* 0x0000000000007941 */ /* 0x000fea0003800000 */
.L_x_5912:
[----:B------:R-:W4:Y:S01]  /*2ab0*/  F2I.FTZ.TRUNC.NTZ R24, R24 ;  /* 0x0000001800187305 */ /* 0x000f22000021f100 */
[----:B------:R-:W-:Y:S05]  /*2ac0*/  BRA `(.L_x_5887) ;  /* 0x0000000000547947 */ /* 0x000fea0003800000 */
.L_x_5886:
        /* <DEDUP_REMOVED lines=17> */
.L_x_5914:
[----:B------:R-:W-:Y:S05]  /*2be0*/  BRA `(.L_x_5887) ;  /* 0x00000000000c7947 */ /* 0x000fea0003800000 */
.L_x_5911:
[----:B------:R0:W5:Y:S01]  /*2bf0*/  LDG.E R24, desc[UR36][R2.64] ;  /* 0x0000002402187981 */ /* 0x000162000c1e1900 */
[----:B------:R-:W-:Y:S05]  /*2c00*/  BRA `(.L_x_5887) ;  /* 0x0000000000047947 */ /* 0x000fea0003800000 */
.L_x_5910:
[----:B------:R3:W5:Y:S02]  /*2c10*/  LDG.E R24, desc[UR36][R2.64] ;  /* 0x0000002402187981 */ /* 0x000764000c1e1900 */
.L_x_5887:
[----:B------:R-:W-:-:S07]  /*2c20*/  VIADD R26, R26, 0x80 ;  /* 0x000000801a1a7836 */ /* 0x000fce0000000000 */
.L_x_5881:
[----:B------:R-:W-:Y:S05]  /*2c30*/  BSYNC B6 ;  /* 0x0000000000067941 */ /* 0x000fea0003800000 */
.L_x_5880:
        /* <DEDUP_REMOVED lines=22> */
.L_x_5920:
[----:B------:R0:W5:Y:S01]  /*2da0*/  LDG.E.U8 R22, desc[UR36][R2.64] ;  /* 0x0000002402167981 */ /* 0x000162000c1e1100 */
[----:B------:R-:W-:Y:S05]  /*2db0*/  BRA `(.L_x_5916) ;  /* 0x0000000c00307947 */ /* 0x000fea0003800000 */
.L_x_5919:
        /* <DEDUP_REMOVED lines=8> */
.L_x_5923:
[----:B------:R0:W5:Y:S01]  /*2e40*/  LDG.E R22, desc[UR36][R2.64] ;  /* 0x0000002402167981 */ /* 0x000162000c1e1900 */
[----:B------:R-:W-:Y:S05]  /*2e50*/  BRA `(.L_x_5916) ;  /* 0x0000000c00087947 */ /* 0x000fea0003800000 */
.L_x_5922:
[----:B------:R0:W5:Y:S01]  /*2e60*/  LDG.E.S16 R22, desc[UR36][R2.64] ;  /* 0x0000002402167981 */ /* 0x000162000c1e1700 */
[----:B------:R-:W-:Y:S05]  /*2e70*/  BRA `(.L_x_5916) ;  /* 0x0000000c00007947 */ /* 0x000fea0003800000 */
.L_x_5918:
        /* <DEDUP_REMOVED lines=9> */
.L_x_5925:
[----:B------:R-:W3:Y:S02]  /*2f10*/  LDG.E.U16 R2, desc[UR36][R2.64] ;  /* 0x0000002402027981 */ /* 0x000ee4000c1e1500 */
[----:B---3--:R-:W-:-:S06]  /*2f20*/  HADD2.F32 R22, -RZ, R2.H0_H0 ;  /* 0x20000002ff167230 */ /* 0x008fcc0000004100 */
[----:B------:R-:W0:Y:S01]  /*2f30*/  F2I.FTZ.TRUNC.NTZ R22, R22 ;  /* 0x0000001600167305 */ /* 0x000e22000021f100 */
[----:B------:R-:W-:Y:S05]  /*2f40*/  BRA `(.L_x_5916) ;  /* 0x0000000800cc7947 */ /* 0x000fea0003800000 */
.L_x_5924:
        /* <DEDUP_REMOVED lines=9> */
.L_x_5927:
[----:B------:R-:W3:Y:S02]  /*2fe0*/  LDG.E.U16 R2, desc[UR36][R2.64] ;  /* 0x0000002402027981 */ /* 0x000ee4000c1e1500 */
[----:B---3--:R-:W-:-:S06]  /*2ff0*/  HADD2.F32 R22, -RZ, R2.H0_H0 ;  /* 0x20000002ff167230 */ /* 0x008fcc0000004100 */
[----:B------:R-:W0:Y:S01]  /*3000*/  F2I.FTZ.TRUNC.NTZ R22, R22 ;  /* 0x0000001600167305 */ /* 0x000e22000021f100 */
[----:B------:R-:W-:Y:S05]  /*3010*/  BRA `(.L_x_5916) ;  /* 0x0000000800987947 */ /* 0x000fea0003800000 */
.L_x_5926:
[----:B------:R-:W3:Y:S02]  /*3020*/  LDG.E.64 R2, desc[UR36][R2.64] ;  /* 0x0000002402027981 */ /* 0x000ee4000c1e1b00 */
[----:B---3--:R0:W1:Y:S01]  /*3030*/  F2I.F64.TRUNC R22, R2 ;  /* 0x0000000200167311 */ /* 0x008062000030d100 */
[----:B------:R-:W-:Y:S05]  /*3040*/  BRA `(.L_x_5916) ;  /* 0x00000008008c7947 */ /* 0x000fea0003800000 */
.L_x_5917:
        /* <DEDUP_REMOVED lines=12> */
.L_x_5930:
[----:B------:R-:W3:Y:S02]  /*3110*/  LDG.E.64 R2, desc[UR36][R2.64] ;  /* 0x0000002402027981 */ /* 0x000ee4000c1e1b00 */
[----:B---3--:R0:W1:Y:S01]  /*3120*/  F2I.F64.TRUNC R22, R2 ;  /* 0x0000000200167311 */ /* 0x008062000030d100 */
[----:B------:R-:W-:Y:S05]  /*3130*/  BRA `(.L_x_5916) ;  /* 0x0000000800507947 */ /* 0x000fea0003800000 */
.L_x_5929:
        /* <DEDUP_REMOVED lines=27> */
.L_x_5932:
        /* <DEDUP_REMOVED lines=14> */
.L_x_5931:
[----:B------:R-:W3:Y:S02]  /*33d0*/  LDG.E.U16 R22, desc[UR36][R2.64] ;  /* 0x0000002402167981 */ /* 0x000ee4000c1e1500 */
[----:B---3--:R-:W-:-:S06]  /*33e0*/  IMAD.U32 R22, R22, 0x10000, RZ ;  /* 0x0001000016167824 */ /* 0x008fcc00078e00ff */
[----:B------:R-:W0:Y:S01]  /*33f0*/  F2I.FTZ.TRUNC.NTZ R22, R22 ;  /* 0x0000001600167305 */ /* 0x000e22000021f100 */
[----:B------:R-:W-:Y:S05]  /*3400*/  BRA `(.L_x_5916) ;  /* 0x00000004009c7947 */ /* 0x000fea0003800000 */
.L_x_5928:
        /* <DEDUP_REMOVED lines=10> */
.L_x_5935:
        /* <DEDUP_REMOVED lines=21> */
.L_x_5939:
[----:B------:R-:W-:Y:S05]  /*3600*/  BSYNC B1 ;  /* 0x0000000000017941 */ /* 0x000fea0003800000 */
.L_x_5938:
[----:B------:R-:W-:Y:S01]  /*3610*/  IMAD.SHL.U32 R2, R2, 0x100000, RZ ;  /* 0x0010000002027824 */ /* 0x000fe200078e00ff */
[----:B------:R-:W-:-:S04]  /*3620*/  LEA R3, R0, 0x3b800000, 0x17 ;  /* 0x3b80000000037811 */ /* 0x000fc800078eb8ff */
[----:B------:R-:W-:-:S07]  /*3630*/  LOP3.LUT R22, R3, R2, R22, 0xfe, !PT ;  /* 0x0000000203167212 */ /* 0x000fce00078efe16 */
.L_x_5937:
[----:B------:R-:W-:Y:S05]  /*3640*/  BSYNC B0 ;  /* 0x0000000000007941 */ /* 0x000fea0003800000 */
.L_x_5936:
[----:B------:R-:W0:Y:S01]  /*3650*/  F2I.FTZ.TRUNC.NTZ R22, R22 ;  /* 0x0000001600167305 */ /* 0x000e22000021f100 */
[----:B------:R-:W-:Y:S05]  /*3660*/  BRA `(.L_x_5916) ;  /* 0x0000000400047947 */ /* 0x000fea0003800000 */
.L_x_5934:
        /* <DEDUP_REMOVED lines=21> */
.L_x_5943:
[----:B------:R-:W-:Y:S05]  /*37c0*/  BSYNC B1 ;  /* 0x0000000000017941 */ /* 0x000fea0003800000 */
.L_x_5942:
[----:B------:R-:W-:Y:S01]  /*37d0*/  IMAD.SHL.U32 R2, R2, 0x200000, RZ ;  /* 0x0020000002027824 */ /* 0x000fe200078e00ff */
[----:B------:R-:W-:-:S04]  /*37e0*/  LEA R3, R0, 0x37800000, 0x17 ;  /* 0x3780000000037811 */ /* 0x000fc800078eb8ff */
[----:B------:R-:W-:-:S07]  /*37f0*/  LOP3.LUT R22, R3, R2, R22, 0xfe, !PT ;  /* 0x0000000203167212 */ /* 0x000fce00078efe16 */
.L_x_5941:
[----:B------:R-:W-:Y:S05]  /*3800*/  BSYNC B0 ;  /* 0x0000000000007941 */ /* 0x000fea0003800000 */
.L_x_5940:
[----:B------:R-:W0:Y:S01]  /*3810*/  F2I.FTZ.TRUNC.NTZ R22, R22 ;  /* 0x0000001600167305 */ /* 0x000e22000021f100 */
[----:B------:R-:W-:Y:S05]  /*3820*/  BRA `(.L_x_5916) ;  /* 0x0000000000947947 */ /* 0x000fea0003800000 */
.L_x_5933:
        /* <DEDUP_REMOVED lines=14> */
.L_x_5947:
[----:B------:R-:W-:Y:S05]  /*3910*/  BSYNC B0 ;  /* 0x0000000000007941 */ /* 0x000fea0003800000 */
.L_x_5946:
[----:B------:R-:W0:Y:S01]  /*3920*/  F2I.FTZ.TRUNC.NTZ R22, R22 ;  /* 0x0000001600167305 */ /* 0x000e22000021f100 */
[----:B------:R-:W-:Y:S05]  /*3930*/  BRA `(.L_x_5916) ;  /* 0x0000000000507947 */ /* 0x000fea0003800000 */
.L_x_5921:
        /* <DEDUP_REMOVED lines=16> */
.L_x_5948:
[----:B------:R-:W-:Y:S05]  /*3a40*/  BRA `(.L_x_5916) ;  /* 0x00000000000c7947 */ /* 0x000fea0003800000 */
.L_x_5945:
[----:B------:R0:W5:Y:S01]  /*3a50*/  LDG.E R22, desc[UR36][R2.64] ;  /* 0x0000002402167981 */ /* 0x000162000c1e1900 */
[----:B------:R-:W-:Y:S05]  /*3a60*/  BRA `(.L_x_5916) ;  /* 0x0000000000047947 */ /* 0x000fea0003800000 */
.L_x_5944:
[----:B------:R0:W5:Y:S02]  /*3a70*/  LDG.E R22, desc[UR36][R2.64] ;  /* 0x0000002402167981 */ /* 0x000164000c1e1900 */
.L_x_5916:
[----:B------:R-:W-:Y:S05]  /*3a80*/  BSYNC B6 ;  /* 0x0000000000067941 */ /* 0x000fea0003800000 */
.L_x_5915:
[----:B01-34-:R-:W0:Y:S01]  /*3a90*/  S2R R2, SR_TID.X ;  /* 0x0000000000027919 */ /* 0x01be220000002100 */
[----:B------:R-:W1:Y:S01]  /*3aa0*/  LDC R3, c[0x0][0x218] ;  /* 0x00008600ff037b82 */ /* 0x000e620000000800 */
[----:B-----5:R-:W-:Y:S01]  /*3ab0*/  VIMNMX.U32 R18, R18, 0x1f, PT ;  /* 0x0000001f12127848 */ /* 0x020fe20003fe0000 */
[----:B------:R-:W-:Y:S01]  /*3ac0*/  BSSY B6, `(.L_x_5949) ;  /* 0x00000f6000067945 */ /* 0x000fe20003800000 */
[----:B------:R-:W-:Y:S02]  /*3ad0*/  VIMNMX.U32 R16, R16, 0x1f, PT ;  /* 0x0000001f10107848 */ /* 0x000fe40003fe0000 */
[----:B--2---:R-:W-:Y:S02]  /*3ae0*/  VIMNMX.U32 R24, R24, 0x1f, PT ;  /* 0x0000001f18187848 */ /* 0x004fe40003fe0000 */
[----:B------:R-:W-:Y:S01]  /*3af0*/  VIMNMX.U32 R0, R22, 0x1f, PT ;  /* 0x0000001f16007848 */ /* 0x000fe20003fe0000 */
[----:B------:R-:W2:Y:S01]  /*3b00*/  LDC.U8 R17, c[0x0][0x23c] ;  /* 0x00008f00ff117b82 */ /* 0x000ea20000000000 */
[----:B-1----:R-:W-:-:S02]  /*3b10*/  SHF.R.S32.HI R4, RZ, R18, R3 ;  /* 0x00000012ff047219 */ /* 0x002fc40000011403 */
[--C-:B------:R-:W-:Y:S02]  /*3b20*/  SHF.R.S32.HI R22, RZ, R16, R3.reuse ;  /* 0x00000010ff167219 */ /* 0x100fe40000011403 */
[--C-:B------:R-:W-:Y:S02]  /*3b30*/  SHF.R.S32.HI R18, RZ, R24, R3.reuse ;  /* 0x00000018ff127219 */ /* 0x100fe40000011403 */
[----:B------:R-:W-:Y:S02]  /*3b40*/  SHF.R.S32.HI R16, RZ, R0, R3 ;  /* 0x00000000ff107219 */ /* 0x000fe40000011403 */
[----:B0-----:R-:W-:-:S13]  /*3b50*/  ISETP.GE.AND P0, PT, R2, R19, PT ;  /* 0x000000130200720c */ /* 0x001fda0003f06270 */
        /* <DEDUP_REMOVED lines=22> */
.L_x_5954:
[----:B------:R0:W-:Y:S01]  /*3cc0*/  STG.E.U8 desc[UR36][R8.64], R4 ;  /* 0x0000000408007986 */ /* 0x0001e2000c101124 */
[----:B------:R-:W-:Y:S05]  /*3cd0*/  BRA `(.L_x_5950) ;  /* 0x0000000c00507947 */ /* 0x000fea0003800000 */
.L_x_5953:
        /* <DEDUP_REMOVED lines=9> */
.L_x_5957:
[----:B------:R0:W-:Y:S01]  /*3d70*/  STG.E desc[UR36][R8.64], R4 ;  /* 0x0000000408007986 */ /* 0x0001e2000c101924 */
[----:B------:R-:W-:Y:S05]  /*3d80*/  BRA `(.L_x_5950) ;  /* 0x0000000c00247947 */ /* 0x000fea0003800000 */
.L_x_5956:
[----:B------:R0:W-:Y:S01]  /*3d90*/  STG.E.U16 desc[UR36][R8.64], R4 ;  /* 0x0000000408007986 */ /* 0x0001e2000c101524 */
[----:B------:R-:W-:Y:S05]  /*3da0*/  BRA `(.L_x_5950) ;  /* 0x0000000c001c7947 */ /* 0x000fea0003800000 */
.L_x_5952:
        /* <DEDUP_REMOVED lines=9> */
.L_x_5959:
[----:B------:R-:W-:-:S04]  /*3e40*/  I2FP.F32.S32 R0, R4 ;  /* 0x0000000400007245 */ /* 0x000fc80000201400 */
[----:B------:R-:W-:-:S05]  /*3e50*/  F2FP.F16.F32.PACK_AB R0, RZ, R0 ;  /* 0x00000000ff00723e */ /* 0x000fca00000000ff */
[----:B------:R0:W-:Y:S01]  /*3e60*/  STG.E.U16 desc[UR36][R8.64], R0 ;  /* 0x0000000008007986 */ /* 0x0001e2000c101524 */
[----:B------:R-:W-:Y:S05]  /*3e70*/  BRA `(.L_x_5950) ;  /* 0x0000000800e87947 */ /* 0x000fea0003800000 */
.L_x_5958:
        /* <DEDUP_REMOVED lines=10> */
.L_x_5961:
[----:B------:R-:W-:-:S04]  /*3f20*/  I2FP.F32.S32 R4, R4 ;  /* 0x0000000400047245 */ /* 0x000fc80000201400 */
[----:B------:R-:W-:-:S04]  /*3f30*/  F2FP.F16.F32.PACK_AB R3, RZ, R4 ;  /* 0x00000004ff03723e */ /* 0x000fc800000000ff */
[----:B------:R-:W-:-:S05]  /*3f40*/  PRMT R3, R3, 0x5410, RZ ;  /* 0x0000541003037816 */ /* 0x000fca00000000ff */
[----:B------:R0:W-:Y:S01]  /*3f50*/  STG.E desc[UR36][R8.64], R3 ;  /* 0x0000000308007986 */ /* 0x0001e2000c101924 */
[----:B------:R-:W-:Y:S05]  /*3f60*/  BRA `(.L_x_5950) ;  /* 0x0000000800ac7947 */ /* 0x000fea0003800000 */
.L_x_5960:
[----:B------:R-:W0:Y:S02]  /*3f70*/  I2F.F64 R4, R4 ;  /* 0x0000000400047312 */ /* 0x000e240000201c00 */
[----:B0-----:R0:W-:Y:S01]  /*3f80*/  STG.E.64 desc[UR36][R8.64], R4 ;  /* 0x0000000408007986 */ /* 0x0011e2000c101b24 */
[----:B------:R-:W-:Y:S05]  /*3f90*/  BRA `(.L_x_5950) ;  /* 0x0000000800a07947 */ /* 0x000fea0003800000 */
.L_x_5951:
        /* <DEDUP_REMOVED lines=12> */
.L_x_5964:
[----:B------:R-:W0:Y:S01]  /*4060*/  I2F.F64 R4, R4 ;  /* 0x0000000400047312 */ /* 0x000e220000201c00 */
[----:B------:R-:W-:-:S05]  /*4070*/  CS2R R6, SRZ ;  /* 0x0000000000067805 */ /* 0x000fca000001ff00 */
[----:B0-----:R0:W-:Y:S01]  /*4080*/  STG.E.128 desc[UR36][R8.64], R4 ;  /* 0x0000000408007986 */ /* 0x0011e2000c101d24 */
[----:B------:R-:W-:Y:S05]  /*4090*/  BRA `(.L_x_5950) ;  /* 0x0000000800607947 */ /* 0x000fea0003800000 */
.L_x_5963:
        /* <DEDUP_REMOVED lines=21> */
.L_x_5968:
[----:B------:R-:W-:Y:S05]  /*41f0*/  BSYNC B0 ;  /* 0x0000000000007941 */ /* 0x000fea0003800000 */
.L_x_5967:
[----:B------:R-:W-:-:S05]  /*4200*/  LOP3.LUT R5, R0, R5, RZ, 0xfc, !PT ;  /* 0x0000000500057212 */ /* 0x000fca00078efcff */
[----:B------:R0:W-:Y:S01]  /*4210*/  STG.E.U8 desc[UR36][R8.64], R5 ;  /* 0x0000000508007986 */ /* 0x0001e2000c101124 */
[----:B------:R-:W-:Y:S05]  /*4220*/  BRA `(.L_x_5950) ;  /* 0x0000000400fc7947 */ /* 0x000fea0003800000 */
.L_x_5966:
        /* <DEDUP_REMOVED lines=13> */
.L_x_5970:
[----:B------:R-:W-:Y:S01]  /*4300*/  IMAD.MOV.U32 R0, RZ, RZ, 0x7f ;  /* 0x0000007fff007424 */ /* 0x000fe200078e00ff */
[----:B------:R-:W-:-:S04]  /*4310*/  ISETP.GT.U32.AND P0, PT, R3, 0x7f800000, PT ;  /* 0x7f8000000300780c */ /* 0x000fc80003f04070 */
[----:B------:R-:W-:-:S09]  /*4320*/  SEL R0, R0, 0x7c, P0 ;  /* 0x0000007c00007807 */ /* 0x000fd20000000000 */
.L_x_5971:
[----:B------:R-:W-:Y:S05]  /*4330*/  BSYNC B0 ;  /* 0x0000000000007941 */ /* 0x000fea0003800000 */
.L_x_5969:
[----:B------:R-:W-:-:S04]  /*4340*/  LOP3.LUT R3, R5, 0x80000000, RZ, 0xc0, !PT ;  /* 0x8000000005037812 */ /* 0x000fc800078ec0ff */
[----:B------:R-:W-:-:S04]  /*4350*/  SHF.R.U32.HI R3, RZ, 0x18, R3 ;  /* 0x00000018ff037819 */ /* 0x000fc80000011603 */
[----:B------:R-:W-:-:S05]  /*4360*/  LOP3.LUT R3, R0, R3, RZ, 0xfc, !PT ;  /* 0x0000000300037212 */ /* 0x000fca00078efcff */
[----:B------:R0:W-:Y:S01]  /*4370*/  STG.E.U8 desc[UR36][R8.64], R3 ;  /* 0x0000000308007986 */ /* 0x0001e2000c101124 */
[----:B------:R-:W-:Y:S05]  /*4380*/  BRA `(.L_x_5950) ;  /* 0x0000000400a47947 */ /* 0x000fea0003800000 */
.L_x_5965:
[----:B------:R-:W-:-:S04]  /*4390*/  I2FP.F32.S32 R0, R4 ;  /* 0x0000000400007245 */ /* 0x000fc80000201400 */
[----:B------:R-:W-:-:S05]  /*43a0*/  F2FP.BF16.F32.PACK_AB R0, RZ, R0 ;  /* 0x00000000ff00723e */ /* 0x000fca00000010ff */
[----:B------:R0:W-:Y:S01]  /*43b0*/  STG.E.U16 desc[UR36][R8.64], R0 ;  /* 0x0000000008007986 */ /* 0x0001e2000c101524 */
[----:B------:R-:W-:Y:S05]  /*43c0*/  BRA `(.L_x_5950) ;  /* 0x0000000400947947 */ /* 0x000fea0003800000 */
.L_x_5962:
        /* <DEDUP_REMOVED lines=10> */
.L_x_5974:
        /* <DEDUP_REMOVED lines=17> */
.L_x_5977:
[----:B------:R-:W-:-:S04]  /*4580*/  LOP3.LUT R3, R5, 0x80000000, RZ, 0xc0, !PT ;  /* 0x8000000005037812 */ /* 0x000fc800078ec0ff */
[----:B------:R-:W-:-:S04]  /*4590*/  SHF.R.U32.HI R3, RZ, 0x18, R3 ;  /* 0x00000018ff037819 */ /* 0x000fc80000011603 */
[----:B------:R-:W-:-:S04]  /*45a0*/  LOP3.LUT R0, R0, R3, RZ, 0xfc, !PT ;  /* 0x0000000300007212 */ /* 0x000fc800078efcff */
[----:B------:R-:W-:-:S07]  /*45b0*/  PRMT R4, R0, 0x7610, R4 ;  /* 0x0000761000047816 */ /* 0x000fce0000000004 */
.L_x_5976:
[----:B------:R-:W-:Y:S05]  /*45c0*/  BSYNC B0 ;  /* 0x0000000000007941 */ /* 0x000fea0003800000 */
.L_x_5975:
[----:B------:R3:W-:Y:S01]  /*45d0*/  STG.E.U8 desc[UR36][R8.64], R4 ;  /* 0x0000000408007986 */ /* 0x0007e2000c101124 */
[----:B------:R-:W-:Y:S05]  /*45e0*/  BRA `(.L_x_5950) ;  /* 0x00000004000c7947 */ /* 0x000fea0003800000 */
.L_x_5973:
        /* <DEDUP_REMOVED lines=17> */
.L_x_5980:
[----:B------:R-:W-:-:S04]  /*4700*/  LOP3.LUT R3, R5, 0x80000000, RZ, 0xc0, !PT ;  /* 0x8000000005037812 */ /* 0x000fc800078ec0ff */
[----:B------:R-:W-:-:S04]  /*4710*/  SHF.R.U32.HI R3, RZ, 0x18, R3 ;  /* 0x00000018ff037819 */ /* 0x000fc80000011603 */
[----:B------:R-:W-:-:S04]  /*4720*/  LOP3.LUT R0, R0, R3, RZ, 0xfc, !PT ;  /* 0x0000000300007212 */ /* 0x000fc800078efcff */
[----:B------:R-:W-:-:S07]  /*4730*/  PRMT R4, R0, 0x7610, R4 ;  /* 0x0000761000047816 */ /* 0x000fce0000000004 */
.L_x_5979:
[----:B------:R-:W-:Y:S05]  /*4740*/  BSYNC B0 ;  /* 0x0000000000007941 */ /* 0x000fea0003800000 */
.L_x_5978:
[----:B------:R0:W-:Y:S01]  /*4750*/  STG.E.U8 desc[UR36][R8.64], R4 ;  /* 0x0000000408007986 */ /* 0x0001e2000c101124 */
[----:B------:R-:W-:Y:S05]  /*4760*/  BRA `(.L_x_5950) ;  /* 0x0000000000ac7947 */ /* 0x000fea0003800000 */
.L_x_5972:
        /* <DEDUP_REMOVED lines=22> */
.L_x_5955:
        /* <DEDUP_REMOVED lines=16> */
.L_x_5983:
[----:B------:R-:W-:Y:S05]  /*49d0*/  BRA `(.L_x_5950) ;  /* 0x0000000000107947 */ /* 0x000fea0003800000 */
.L_x_5982:
[----:B------:R-:W-:-:S05]  /*49e0*/  SHF.R.S32.HI R5, RZ, 0x1f, R4 ;  /* 0x0000001fff057819 */ /* 0x000fca0000011404 */
[----:B------:R2:W-:Y:S01]  /*49f0*/  STG.E.64 desc[UR36][R8.64], R4 ;  /* 0x0000000408007986 */ /* 0x0005e2000c101b24 */
[----:B------:R-:W-:Y:S05]  /*4a00*/  BRA `(.L_x_5950) ;  /* 0x0000000000047947 */ /* 0x000fea0003800000 */
.L_x_5981:
[----:B------:R0:W-:Y:S02]  /*4a10*/  STG.E desc[UR36][R8.64], R4 ;  /* 0x0000000408007986 */ /* 0x0001e4000c101924 */
.L_x_5950:
[----:B------:R-:W-:Y:S05]  /*4a20*/  BSYNC B6 ;  /* 0x0000000000067941 */ /* 0x000fea0003800000 */
.L_x_5949:
        /* <DEDUP_REMOVED lines=23> */
.L_x_5989:
[----:B------:R0:W-:Y:S01]  /*4ba0*/  STG.E.U8 desc[UR36][R8.64], R22 ;  /* 0x0000001608007986 */ /* 0x0001e2000c101124 */
[----:B------:R-:W-:Y:S05]  /*4bb0*/  BRA `(.L_x_5991) ;  /* 0x0000000c00587947 */ /* 0x000fea0003800000 */
.L_x_5988:
        /* <DEDUP_REMOVED lines=10> */
.L_x_5993:
[----:B------:R0:W-:Y:S01]  /*4c60*/  STG.E desc[UR36][R8.64], R22 ;  /* 0x0000001608007986 */ /* 0x0001e2000c101924 */
[----:B------:R-:W-:Y:S05]  /*4c70*/  BRA `(.L_x_5991) ;  /* 0x0000000c00287947 */ /* 0x000fea0003800000 */
.L_x_5992:
[----:B------:R0:W-:Y:S01]  /*4c80*/  STG.E.U16 desc[UR36][R8.64], R22 ;  /* 0x0000001608007986 */ /* 0x0001e2000c101524 */
[----:B------:R-:W-:Y:S05]  /*4c90*/  BRA `(.L_x_5991) ;  /* 0x0000000c00207947 */ /* 0x000fea0003800000 */
.L_x_5987:
        /* <DEDUP_REMOVED lines=9> */
.L_x_5995:
[----:B------:R-:W-:-:S04]  /*4d30*/  I2FP.F32.S32 R0, R22 ;  /* 0x0000001600007245 */ /* 0x000fc80000201400 */
[----:B------:R-:W-:-:S05]  /*4d40*/  F2FP.F16.F32.PACK_AB R0, RZ, R0 ;  /* 0x00000000ff00723e */ /* 0x000fca00000000ff */
[----:B------:R0:W-:Y:S01]  /*4d50*/  STG.E.U16 desc[UR36][R8.64], R0 ;  /* 0x0000000008007986 */ /* 0x0001e2000c101524 */
[----:B------:R-:W-:Y:S05]  /*4d60*/  BRA `(.L_x_5991) ;  /* 0x0000000800ec7947 */ /* 0x000fea0003800000 */
.L_x_5994:
        /* <DEDUP_REMOVED lines=10> */
.L_x_5997:
[----:B------:R-:W-:-:S04]  /*4e10*/  I2FP.F32.S32 R22, R22 ;  /* 0x0000001600167245 */ /* 0x000fc80000201400 */
[----:B------:R-:W-:-:S04]  /*4e20*/  F2FP.F16.F32.PACK_AB R3, RZ, R22 ;  /* 0x00000016ff03723e */ /* 0x000fc800000000ff */
[----:B------:R-:W-:-:S05]  /*4e30*/  PRMT R3, R3, 0x5410, RZ ;  /* 0x0000541003037816 */ /* 0x000fca00000000ff */
[----:B------:R0:W-:Y:S01]  /*4e40*/  STG.E desc[UR36][R8.64], R3 ;  /* 0x0000000308007986 */ /* 0x0001e2000c101924 */
[----:B------:R-:W-:Y:S05]  /*4e50*/  BRA `(.L_x_5991) ;  /* 0x0000000800b07947 */ /* 0x000fea0003800000 */
.L_x_5996:
[----:B------:R-:W0:Y:S02]  /*4e60*/  I2F.F64 R4, R22 ;  /* 0x0000001600047312 */ /* 0x000e240000201c00 */
[----:B0-----:R0:W-:Y:S01]  /*4e70*/  STG.E.64 desc[UR36][R8.64], R4 ;  /* 0x0000000408007986 */ /* 0x0011e2000c101b24 */
[----:B------:R-:W-:Y:S05]  /*4e80*/  BRA `(.L_x_5991) ;  /* 0x0000000800a47947 */ /* 0x000fea0003800000 */
.L_x_5986:
        /* <DEDUP_REMOVED lines=12> */
.L_x_6000:
[----:B------:R-:W0:Y:S01]  /*4f50*/  I2F.F64 R4, R22 ;  /* 0x0000001600047312 */ /* 0x000e220000201c00 */
[----:B------:R-:W-:-:S05]  /*4f60*/  CS2R R6, SRZ ;  /* 0x0000000000067805 */ /* 0x000fca000001ff00 */
[----:B0-----:R0:W-:Y:S01]  /*4f70*/  STG.E.128 desc[UR36][R8.64], R4 ;  /* 0x0000000408007986 */ /* 0x0011e2000c101d24 */
[----:B------:R-:W-:Y:S05]  /*4f80*/  BRA `(.L_x_5991) ;  /* 0x0000000800647947 */ /* 0x000fea0003800000 */
.L_x_5999:
        /* <DEDUP_REMOVED lines=21> */
.L_x_6004:
[----:B------:R-:W-:Y:S05]  /*50e0*/  BSYNC B0 ;  /* 0x0000000000007941 */ /* 0x000fea0003800000 */
.L_x_6003:
[----:B------:R-:W-:-:S05]  /*50f0*/  LOP3.LUT R5, R0, R5, RZ, 0xfc, !PT ;  /* 0x0000000500057212 */ /* 0x000fca00078efcff */
[----:B------:R0:W-:Y:S01]  /*5100*/  STG.E.U8 desc[UR36][R8.64], R5 ;  /* 0x0000000508007986 */ /* 0x0001e2000c101124 */
[----:B------:R-:W-:Y:S05]  /*5110*/  BRA `(.L_x_5991) ;  /* 0x0000000800007947 */ /* 0x000fea0003800000 */
.L_x_6002:
        /* <DEDUP_REMOVED lines=13> */
.L_x_6006:
[----:B------:R-:W-:Y:S01]  /*51f0*/  IMAD.MOV.U32 R0, RZ, RZ, 0x7f ;  /* 0x0000007fff007424 */ /* 0x000fe200078e00ff */
[----:B------:R-:W-:-:S04]  /*5200*/  ISETP.GT.U32.AND P0, PT, R3, 0x7f800000, PT ;  /* 0x7f8000000300780c */ /* 0x000fc80003f04070 */
[----:B------:R-:W-:-:S09]  /*5210*/  SEL R0, R0, 0x7c, P0 ;  /* 0x0000007c00007807 */ /* 0x000fd20000000000 */
.L_x_6007:
[----:B------:R-:W-:Y:S05]  /*5220*/  BSYNC B0 ;  /* 0x0000000000007941 */ /* 0x000fea0003800000 */
.L_x_6005:
[----:B------:R-:W-:-:S04]  /*5230*/  LOP3.LUT R3, R5, 0x80000000, RZ, 0xc0, !PT ;  /* 0x8000000005037812 */ /* 0x000fc800078ec0ff */
[----:B------:R-:W-:-:S04]  /*5240*/  SHF.R.U32.HI R3, RZ, 0x18, R3 ;  /* 0x00000018ff037819 */ /* 0x000fc80000011603 */
[----:B------:R-:W-:-:S05]  /*5250*/  LOP3.LUT R3, R0, R3, RZ, 0xfc, !PT ;  /* 0x0000000300037212 */ /* 0x000fca00078efcff */
[----:B------:R0:W-:Y:S01]  /*5260*/  STG.E.U8 desc[UR36][R8.64], R3 ;  /* 0x0000000308007986 */ /* 0x0001e2000c101124 */
[----:B------:R-:W-:Y:S05]  /*5270*/  BRA `(.L_x_5991) ;  /* 0x0000000400a87947 */ /* 0x000fea0003800000 */
.L_x_6001:
[----:B------:R-:W-:-:S04]  /*5280*/  I2FP.F32.S32 R0, R22 ;  /* 0x0000001600007245 */ /* 0x000fc80000201400 */
[----:B------:R-:W-:-:S05]  /*5290*/  F2FP.BF16.F32.PACK_AB R0, RZ, R0 ;  /* 0x00000000ff00723e */ /* 0x000fca00000010ff */
[----:B------:R0:W-:Y:S01]  /*52a0*/  STG.E.U16 desc[UR36][R8.64], R0 ;  /* 0x0000000008007986 */ /* 0x0001e2000c101524 */
[----:B------:R-:W-:Y:S05]  /*52b0*/  BRA `(.L_x_5991) ;  /* 0x0000000400987947 */ /* 0x000fea0003800000 */
.L_x_5998:
        /* <DEDUP_REMOVED lines=10> */
.L_x_6010:
        /* <DEDUP_REMOVED lines=17> */
.L_x_6013:
[----:B------:R-:W-:-:S04]  /*5470*/  LOP3.LUT R3, R5, 0x80000000, RZ, 0xc0, !PT ;  /* 0x8000000005037812 */ /* 0x000fc800078ec0ff */
[----:B------:R-:W-:-:S04]  /*5480*/  SHF.R.U32.HI R3, RZ, 0x18, R3 ;  /* 0x00000018ff037819 */ /* 0x000fc80000011603 */
[----:B------:R-:W-:-:S04]  /*5490*/  LOP3.LUT R0, R0, R3, RZ, 0xfc, !PT ;  /* 0x0000000300007212 */ /* 0x000fc800078efcff */
[----:B------:R-:W-:-:S07]  /*54a0*/  PRMT R4, R0, 0x7610, R4 ;  /* 0x0000761000047816 */ /* 0x000fce0000000004 */
.L_x_6012:
[----:B------:R-:W-:Y:S05]  /*54b0*/  BSYNC B0 ;  /* 0x0000000000007941 */ /* 0x000fea0003800000 */
.L_x_6011:
[----:B------:R3:W-:Y:S01]  /*54c0*/  STG.E.U8 desc[UR36][R8.64], R4 ;  /* 0x0000000408007986 */ /* 0x0007e2000c101124 */
[----:B------:R-:W-:Y:S05]  /*54d0*/  BRA `(.L_x_5991) ;  /* 0x0000000400107947 */ /* 0x000fea0003800000 */
.L_x_6009:
        /* <DEDUP_REMOVED lines=17> */
.L_x_6016:
[----:B------:R-:W-:-:S04]  /*55f0*/  LOP3.LUT R3, R5, 0x80000000, RZ, 0xc0, !PT ;  /* 0x8000000005037812 */ /* 0x000fc800078ec0ff */
[----:B------:R-:W-:-:S04]  /*5600*/  SHF.R.U32.HI R3, RZ, 0x18, R3 ;  /* 0x00000018ff037819 */ /* 0x000fc80000011603 */
[----:B------:R-:W-:-:S04]  /*5610*/  LOP3.LUT R0, R0, R3, RZ, 0xfc, !PT ;  /* 0x0000000300007212 */ /* 0x000fc800078efcff */
[----:B------:R-:W-:-:S07]  /*5620*/  PRMT R4, R0, 0x7610, R4 ;  /* 0x0000761000047816 */ /* 0x000fce0000000004 */
.L_x_6015:
[----:B------:R-:W-:Y:S05]  /*5630*/  BSYNC B0 ;  /* 0x0000000000007941 */ /* 0x000fea0003800000 */
.L_x_6014:
[----:B------:R0:W-:Y:S01]  /*5640*/  STG.E.U8 desc[UR36][R8.64], R4 ;  /* 0x0000000408007986 */ /* 0x0001e2000c101124 */
[----:B------:R-:W-:Y:S05]  /*5650*/  BRA `(.L_x_5991) ;  /* 0x0000000000b07947 */ /* 0x000fea0003800000 */
.L_x_6008:
        /* <DEDUP_REMOVED lines=22> */
.L_x_5990:
        /* <DEDUP_REMOVED lines=16> */
.L_x_6019:
[----:B------:R-:W-:Y:S05]  /*58c0*/  BRA `(.L_x_5991) ;  /* 0x0000000000147947 */ /* 0x000fea0003800000 */
.L_x_6018:
[--C-:B------:R-:W-:Y:S01]  /*58d0*/  SHF.R.S32.HI R5, RZ, 0x1f, R22.reuse ;  /* 0x0000001fff057819 */ /* 0x100fe20000011416 */
[----:B------:R-:W-:-:S05]  /*58e0*/  IMAD.MOV.U32 R4, RZ, RZ, R22 ;  /* 0x000000ffff047224 */ /* 0x000fca00078e0016 */
[----:B------:R2:W-:Y:S01]  /*58f0*/  STG.E.64 desc[UR36][R8.64], R4 ;  /* 0x0000000408007986 */ /* 0x0005e2000c101b24 */
[----:B------:R-:W-:Y:S05]  /*5900*/  BRA `(.L_x_5991) ;  /* 0x0000000000047947 */ /* 0x000fea0003800000 */
.L_x_6017:
[----:B------:R0:W-:Y:S02]  /*5910*/  STG.E desc[UR36][R8.64], R22 ;  /* 0x0000001608007986 */ /* 0x0001e4000c101924 */
.L_x_5991:
        /* <DEDUP_REMOVED lines=23> */
.L_x_6023:
[----:B------:R3:W-:Y:S01]  /*5a90*/  STG.E.U8 desc[UR36][R8.64], R18 ;  /* 0x0000001208007986 */ /* 0x0007e2000c101124 */
[----:B------:R-:W-:Y:S05]  /*5aa0*/  BRA `(.L_x_6025) ;  /* 0x0000000c00587947 */ /* 0x000fea0003800000 */
.L_x_6022:
        /* <DEDUP_REMOVED lines=10> */
.L_x_6027:
[----:B------:R2:W-:Y:S01]  /*5b50*/  STG.E desc[UR36][R8.64], R18 ;  /* 0x0000001208007986 */ /* 0x0005e2000c101924 */
[----:B------:R-:W-:Y:S05]  /*5b60*/  BRA `(.L_x_6025) ;  /* 0x0000000c00287947 */ /* 0x000fea0003800000 */
.L_x_6026:
[----:B------:R0:W-:Y:S01]  /*5b70*/  STG.E.U16 desc[UR36][R8.64], R18 ;  /* 0x0000001208007986 */ /* 0x0001e2000c101524 */
[----:B------:R-:W-:Y:S05]  /*5b80*/  BRA `(.L_x_6025) ;  /* 0x0000000c00207947 */ /* 0x000fea0003800000 */
.L_x_6021:
        /* <DEDUP_REMOVED lines=9> */
.L_x_6029:
[----:B------:R-:W-:-:S04]  /*5c20*/  I2FP.F32.S32 R0, R18 ;  /* 0x0000001200007245 */ /* 0x000fc80000201400 */
[----:B------:R-:W-:-:S05]  /*5c30*/  F2FP.F16.F32.PACK_AB R0, RZ, R0 ;  /* 0x00000000ff00723e */ /* 0x000fca00000000ff */
[----:B------:R0:W-:Y:S01]  /*5c40*/  STG.E.U16 desc[UR36][R8.64], R0 ;  /* 0x0000000008007986 */ /* 0x0001e2000c101524 */
[----:B------:R-:W-:Y:S05]  /*5c50*/  BRA `(.L_x_6025) ;  /* 0x0000000800ec7947 */ /* 0x000fea0003800000 */
.L_x_6028:
        /* <DEDUP_REMOVED lines=10> */
.L_x_6031:
[----:B------:R-:W-:-:S04]  /*5d00*/  I2FP.F32.S32 R18, R18 ;  /* 0x0000001200127245 */ /* 0x000fc80000201400 */
[----:B------:R-:W-:-:S04]  /*5d10*/  F2FP.F16.F32.PACK_AB R3, RZ, R18 ;  /* 0x00000012ff03723e */ /* 0x000fc800000000ff */
[----:B------:R-:W-:-:S05]  /*5d20*/  PRMT R3, R3, 0x5410, RZ ;  /* 0x0000541003037816 */ /* 0x000fca00000000ff */
[----:B------:R0:W-:Y:S01]  /*5d30*/  STG.E desc[UR36][R8.64], R3 ;  /* 0x0000000308007986 */ /* 0x0001e2000c101924 */
[----:B------:R-:W-:Y:S05]  /*5d40*/  BRA `(.L_x_6025) ;  /* 0x0000000800b07947 */ /* 0x000fea0003800000 */
.L_x_6030:
[----:B------:R-:W0:Y:S02]  /*5d50*/  I2F.F64 R4, R18 ;  /* 0x0000001200047312 */ /* 0x000e240000201c00 */
[----:B0-----:R0:W-:Y:S01]  /*5d60*/  STG.E.64 desc[UR36][R8.64], R4 ;  /* 0x0000000408007986 */ /* 0x0011e2000c101b24 */
[----:B------:R-:W-:Y:S05]  /*5d70*/  BRA `(.L_x_6025) ;  /* 0x0000000800a47947 */ /* 0x000fea0003800000 */
.L_x_6020:
        /* <DEDUP_REMOVED lines=12> */
.L_x_6034:
[----:B------:R-:W0:Y:S01]  /*5e40*/  I2F.F64 R4, R18 ;  /* 0x0000001200047312 */ /* 0x000e220000201c00 */
[----:B------:R-:W-:-:S05]  /*5e50*/  CS2R R6, SRZ ;  /* 0x0000000000067805 */ /* 0x000fca000001ff00 */
[----:B0-----:R0:W-:Y:S01]  /*5e60*/  STG.E.128 desc[UR36][R8.64], R4 ;  /* 0x0000000408007986 */ /* 0x0011e2000c101d24 */
[----:B------:R-:W-:Y:S05]  /*5e70*/  BRA `(.L_x_6025) ;  /* 0x0000000800647947 */ /* 0x000fea0003800000 */
.L_x_6033:
        /* <DEDUP_REMOVED lines=21> */
.L_x_6038:
[----:B------:R-:W-:Y:S05]  /*5fd0*/  BSYNC B0 ;  /* 0x0000000000007941 */ /* 0x000fea0003800000 */
.L_x_6037:
[----:B------:R-:W-:-:S05]  /*5fe0*/  LOP3.LUT R5, R0, R5, RZ, 0xfc, !PT ;  /* 0x0000000500057212 */ /* 0x000fca00078efcff */
[----:B------:R0:W-:Y:S01]  /*5ff0*/  STG.E.U8 desc[UR36][R8.64], R5 ;  /* 0x0000000508007986 */ /* 0x0001e2000c101124 */
[----:B------:R-:W-:Y:S05]  /*6000*/  BRA `(.L_x_6025) ;  /* 0x0000000800007947 */ /* 0x000fea0003800000 */
.L_x_6036:
        /* <DEDUP_REMOVED lines=13> */
.L_x_6040:
[----:B------:R-:W-:Y:S01]  /*60e0*/  IMAD.MOV.U32 R0, RZ, RZ, 0x7f ;  /* 0x0000007fff007424 */ /* 0x000fe200078e00ff */
[----:B------:R-:W-:-:S04]  /*60f0*/  ISETP.GT.U32.AND P0, PT, R3, 0x7f800000, PT ;  /* 0x7f8000000300780c */ /* 0x000fc80003f04070 */
[----:B------:R-:W-:-:S09]  /*6100*/  SEL R0, R0, 0x7c, P0 ;  /* 0x0000007c00007807 */ /* 0x000fd20000000000 */
.L_x_6041:
[----:B------:R-:W-:Y:S05]  /*6110*/  BSYNC B0 ;  /* 0x0000000000007941 */ /* 0x000fea0003800000 */
.L_x_6039:
[----:B------:R-:W-:-:S04]  /*6120*/  LOP3.LUT R3, R5, 0x80000000, RZ, 0xc0, !PT ;  /* 0x8000000005037812 */ /* 0x000fc800078ec0ff */
[----:B------:R-:W-:-:S04]  /*6130*/  SHF.R.U32.HI R3, RZ, 0x18, R3 ;  /* 0x00000018ff037819 */ /* 0x000fc80000011603 */
[----:B------:R-:W-:-:S05]  /*6140*/  LOP3.LUT R3, R0, R3, RZ, 0xfc, !PT ;  /* 0x0000000300037212 */ /* 0x000fca00078efcff */
[----:B------:R0:W-:Y:S01]  /*6150*/  STG.E.U8 desc[UR36][R8.64], R3 ;  /* 0x0000000308007986 */ /* 0x0001e2000c101124 */
[----:B------:R-:W-:Y:S05]  /*6160*/  BRA `(.L_x_6025) ;  /* 0x0000000400a87947 */ /* 0x000fea0003800000 */
.L_x_6035:
[----:B------:R-:W-:-:S04]  /*6170*/  I2FP.F32.S32 R0, R18 ;  /* 0x0000001200007245 */ /* 0x000fc80000201400 */
[----:B------:R-:W-:-:S05]  /*6180*/  F2FP.BF16.F32.PACK_AB R0, RZ, R0 ;  /* 0x00000000ff00723e */ /* 0x000fca00000010ff */
[----:B------:R0:W-:Y:S01]  /*6190*/  STG.E.U16 desc[UR36][R8.64], R0 ;  /* 0x0000000008007986 */ /* 0x0001e2000c101524 */
[----:B------:R-:W-:Y:S05]  /*61a0*/  BRA `(.L_x_6025) ;  /* 0x0000000400987947 */ /* 0x000fea0003800000 */
.L_x_6032:
        /* <DEDUP_REMOVED lines=10> */
.L_x_6044:
        /* <DEDUP_REMOVED lines=17> */
.L_x_6047:
[----:B------:R-:W-:-:S04]  /*6360*/  LOP3.LUT R3, R5, 0x80000000, RZ, 0xc0, !PT ;  /* 0x8000000005037812 */ /* 0x000fc800078ec0ff */
[----:B------:R-:W-:-:S04]  /*6370*/  SHF.R.U32.HI R3, RZ, 0x18, R3 ;  /* 0x00000018ff037819 */ /* 0x000fc80000011603 */
[----:B------:R-:W-:-:S04]  /*6380*/  LOP3.LUT R0, R0, R3, RZ, 0xfc, !PT ;  /* 0x0000000300007212 */ /* 0x000fc800078efcff */
[----:B------:R-:W-:-:S07]  /*6390*/  PRMT R4, R0, 0x7610, R4 ;  /* 0x0000761000047816 */ /* 0x000fce0000000004 */
.L_x_6046:
[----:B------:R-:W-:Y:S05]  /*63a0*/  BSYNC B0 ;  /* 0x0000000000007941 */ /* 0x000fea0003800000 */
.L_x_6045:
[----:B------:R0:W-:Y:S01]  /*63b0*/  STG.E.U8 desc[UR36][R8.64], R4 ;  /* 0x0000000408007986 */ /* 0x0001e2000c101124 */
[----:B------:R-:W-:Y:S05]  /*63c0*/  BRA `(.L_x_6025) ;  /* 0x0000000400107947 */ /* 0x000fea0003800000 */
.L_x_6043:
        /* <DEDUP_REMOVED lines=17> */
.L_x_6050:
[----:B------:R-:W-:-:S04]  /*64e0*/  LOP3.LUT R3, R5, 0x80000000, RZ, 0xc0, !PT ;  /* 0x8000000005037812 */ /* 0x000fc800078ec0ff */
[----:B------:R-:W-:-:S04]  /*64f0*/  SHF.R.U32.HI R3, RZ, 0x18, R3 ;  /* 0x00000018ff037819 */ /* 0x000fc80000011603 */
[----:B------:R-:W-:-:S04]  /*6500*/  LOP3.LUT R0, R0, R3, RZ, 0xfc, !PT ;  /* 0x0000000300007212 */ /* 0x000fc800078efcff */
[----:B------:R-:W-:-:S07]  /*6510*/  PRMT R4, R0, 0x7610, R4 ;  /* 0x0000761000047816 */ /* 0x000fce0000000004 */
.L_x_6049:
[----:B------:R-:W-:Y:S05]  /*6520*/  BSYNC B0 ;  /* 0x0000000000007941 */ /* 0x000fea0003800000 */
.L_x_6048:
[----:B------:R0:W-:Y:S01]  /*6530*/  STG.E.U8 desc[UR36][R8.64], R4 ;  /* 0x0000000408007986 */ /* 0x0001e2000c101124 */
[----:B------:R-:W-:Y:S05]  /*6540*/  BRA `(.L_x_6025) ;  /* 0x0000000000b07947 */ /* 0x000fea0003800000 */
.L_x_6042:
        /* <DEDUP_REMOVED lines=22> */
.L_x_6024:
        /* <DEDUP_REMOVED lines=16> */
.L_x_6053:
[----:B------:R-:W-:Y:S05]  /*67b0*/  BRA `(.L_x_6025) ;  /* 0x0000000000147947 */ /* 0x000fea0003800000 */
.L_x_6052:
[--C-:B------:R-:W-:Y:S01]  /*67c0*/  SHF.R.S32.HI R5, RZ, 0x1f, R18.reuse ;  /* 0x0000001fff057819 */ /* 0x100fe20000011412 */
[----:B------:R-:W-:-:S05]  /*67d0*/  IMAD.MOV.U32 R4, RZ, RZ, R18 ;  /* 0x000000ffff047224 */ /* 0x000fca00078e0012 */
[----:B------:R0:W-:Y:S01]  /*67e0*/  STG.E.64 desc[UR36][R8.64], R4 ;  /* 0x0000000408007986 */ /* 0x0001e2000c101b24 */
[----:B------:R-:W-:Y:S05]  /*67f0*/  BRA `(.L_x_6025) ;  /* 0x0000000000047947 */ /* 0x000fea0003800000 */
.L_x_6051:
[----:B------:R0:W-:Y:S02]  /*6800*/  STG.E desc[UR36][R8.64], R18 ;  /* 0x0000001208007986 */ /* 0x0001e4000c101924 */
.L_x_6025:
[----:B------:R-:W-:-:S07]  /*6810*/  VIADD R2, R2, 0x80 ;  /* 0x0000008002027836 */ /* 0x000fce0000000000 */
.L_x_5985:
[----:B------:R-:W-:Y:S05]  /*6820*/  BSYNC B6 ;  /* 0x0000000000067941 */ /* 0x000fea0003800000 */
.L_x_5984:
        /* <DEDUP_REMOVED lines=21> */
.L_x_6057:
[----:B------:R-:W-:Y:S01]  /*6980*/  STG.E.U8 desc[UR36][R2.64], R16 ;  /* 0x0000001002007986 */ /* 0x000fe2000c101124 */
[----:B------:R-:W-:Y:S05]  /*6990*/  EXIT ;  /* 0x000000000000794d */ /* 0x000fea0003800000 */
.L_x_6056:
        /* <DEDUP_REMOVED lines=9> */
.L_x_6060:
[----:B------:R-:W-:Y:S01]  /*6a30*/  STG.E desc[UR36][R2.64], R16 ;  /* 0x0000001002007986 */ /* 0x000fe2000c101924 */
[----:B------:R-:W-:Y:S05]  /*6a40*/  EXIT ;  /* 0x000000000000794d */ /* 0x000fea0003800000 */
.L_x_6059:
[----:B------:R-:W-:Y:S01]  /*6a50*/  STG.E.U16 desc[UR36][R2.64], R16 ;  /* 0x0000001002007986 */ /* 0x000fe2000c101524 */
[----:B------:R-:W-:Y:S05]  /*6a60*/  EXIT ;  /* 0x000000000000794d */ /* 0x000fea0003800000 */
.L_x_6055:
        /* <DEDUP_REMOVED lines=9> */
.L_x_6062:
[----:B------:R-:W-:-:S04]  /*6b00*/  I2FP.F32.S32 R0, R16 ;  /* 0x0000001000007245 */ /* 0x000fc80000201400 */
[----:B------:R-:W-:-:S05]  /*6b10*/  F2FP.F16.F32.PACK_AB R0, RZ, R0 ;  /* 0x00000000ff00723e */ /* 0x000fca00000000ff */
[----:B------:R-:W-:Y:S01]  /*6b20*/  STG.E.U16 desc[UR36][R2.64], R0 ;  /* 0x0000000002007986 */ /* 0x000fe2000c101524 */
[----:B------:R-:W-:Y:S05]  /*6b30*/  EXIT ;  /* 0x000000000000794d */ /* 0x000fea0003800000 */
.L_x_6061:
        /* <DEDUP_REMOVED lines=10> */
.L_x_6064:
[----:B------:R-:W-:-:S04]  /*6be0*/  I2FP.F32.S32 R16, R16 ;  /* 0x0000001000107245 */ /* 0x000fc80000201400 */
[----:B------:R-:W-:-:S04]  /*6bf0*/  F2FP.F16.F32.PACK_AB R5, RZ, R16 ;  /* 0x00000010ff05723e */ /* 0x000fc800000000ff */
[----:B------:R-:W-:-:S05]  /*6c00*/  PRMT R5, R5, 0x5410, RZ ;  /* 0x0000541005057816 */ /* 0x000fca00000000ff */
[----:B------:R-:W-:Y:S01]  /*6c10*/  STG.E desc[UR36][R2.64], R5 ;  /* 0x0000000502007986 */ /* 0x000fe2000c101924 */
[----:B------:R-:W-:Y:S05]  /*6c20*/  EXIT ;  /* 0x000000000000794d */ /* 0x000fea0003800000 */
.L_x_6063:
[----:B------:R-:W0:Y:S02]  /*6c30*/  I2F.F64 R16, R16 ;  /* 0x0000001000107312 */ /* 0x000e240000201c00 */
[----:B0-----:R-:W-:Y:S01]  /*6c40*/  STG.E.64 desc[UR36][R2.64], R16 ;  /* 0x0000001002007986 */ /* 0x001fe2000c101b24 */
[----:B------:R-:W-:Y:S05]  /*6c50*/  EXIT ;  /* 0x000000000000794d */ /* 0x000fea0003800000 */
.L_x_6054:
        /* <DEDUP_REMOVED lines=12> */
.L_x_6067:
[----:B------:R-:W0:Y:S01]  /*6d20*/  I2F.F64 R16, R16 ;  /* 0x0000001000107312 */ /* 0x000e220000201c00 */
[----:B------:R-:W-:-:S05]  /*6d30*/  CS2R R18, SRZ ;  /* 0x0000000000127805 */ /* 0x000fca000001ff00 */
[----:B0-----:R-:W-:Y:S01]  /*6d40*/  STG.E.128 desc[UR36][R2.64], R16 ;  /* 0x0000001002007986 */ /* 0x001fe2000c101d24 */
[----:B------:R-:W-:Y:S05]  /*6d50*/  EXIT ;  /* 0x000000000000794d */ /* 0x000fea0003800000 */
.L_x_6066:
        /* <DEDUP_REMOVED lines=21> */
.L_x_6071:
[----:B------:R-:W-:Y:S05]  /*6eb0*/  BSYNC B0 ;  /* 0x0000000000007941 */ /* 0x000fea0003800000 */
.L_x_6070:
[----:B------:R-:W-:-:S05]  /*6ec0*/  LOP3.LUT R5, R0, R5, RZ, 0xfc, !PT ;  /* 0x0000000500057212 */ /* 0x000fca00078efcff */
[----:B------:R-:W-:Y:S01]  /*6ed0*/  STG.E.U8 desc[UR36][R2.64], R5 ;  /* 0x0000000502007986 */ /* 0x000fe2000c101124 */
[----:B------:R-:W-:Y:S05]  /*6ee0*/  EXIT ;  /* 0x000000000000794d */ /* 0x000fea0003800000 */
.L_x_6069:
        /* <DEDUP_REMOVED lines=13> */
.L_x_6073:
[----:B------:R-:W-:Y:S01]  /*6fc0*/  IMAD.MOV.U32 R0, RZ, RZ, 0x7f ;  /* 0x0000007fff007424 */ /* 0x000fe200078e00ff */
[----:B------:R-:W-:-:S04]  /*6fd0*/  ISETP.GT.U32.AND P0, PT, R4, 0x7f800000, PT ;  /* 0x7f8000000400780c */ /* 0x000fc80003f04070 */
[----:B------:R-:W-:-:S09]  /*6fe0*/  SEL R0, R0, 0x7c, P0 ;  /* 0x0000007c00007807 */ /* 0x000fd20000000000 */
.L_x_6074:
[----:B------:R-:W-:Y:S05]  /*6ff0*/  BSYNC B0 ;  /* 0x0000000000007941 */ /* 0x000fea0003800000 */
.L_x_6072:
[----:B------:R-:W-:-:S04]  /*7000*/  LOP3.LUT R4, R5, 0x80000000, RZ, 0xc0, !PT ;  /* 0x8000000005047812 */ /* 0x000fc800078ec0ff */
[----:B------:R-:W-:-:S04]  /*7010*/  SHF.R.U32.HI R5, RZ, 0x18, R4 ;  /* 0x00000018ff057819 */ /* 0x000fc80000011604 */
[----:B------:R-:W-:-:S05]  /*7020*/  LOP3.LUT R5, R0, R5, RZ, 0xfc, !PT ;  /* 0x0000000500057212 */ /* 0x000fca00078efcff */
[----:B------:R-:W-:Y:S01]  /*7030*/  STG.E.U8 desc[UR36][R2.64], R5 ;  /* 0x0000000502007986 */ /* 0x000fe2000c101124 */
[----:B------:R-:W-:Y:S05]  /*7040*/  EXIT ;  /* 0x000000000000794d */ /* 0x000fea0003800000 */
.L_x_6068:
[----:B------:R-:W-:-:S04]  /*7050*/  I2FP.F32.S32 R0, R16 ;  /* 0x0000001000007245 */ /* 0x000fc80000201400 */
[----:B------:R-:W-:-:S05]  /*7060*/  F2FP.BF16.F32.PACK_AB R0, RZ, R0 ;  /* 0x00000000ff00723e */ /* 0x000fca00000010ff */
[----:B------:R-:W-:Y:S01]  /*7070*/  STG.E.U16 desc[UR36][R2.64], R0 ;  /* 0x0000000002007986 */ /* 0x000fe2000c101524 */
[----:B------:R-:W-:Y:S05]  /*7080*/  EXIT ;  /* 0x000000000000794d */ /* 0x000fea0003800000 */
.L_x_6065:
        /* <DEDUP_REMOVED lines=10> */
.L_x_6077:
        /* <DEDUP_REMOVED lines=17> */
.L_x_6080:
[----:B------:R-:W-:-:S04]  /*7240*/  LOP3.LUT R0, R7, 0x80000000, RZ, 0xc0, !PT ;  /* 0x8000000007007812 */ /* 0x000fc800078ec0ff */
[----:B------:R-:W-:-:S04]  /*7250*/  SHF.R.U32.HI R5, RZ, 0x18, R0 ;  /* 0x00000018ff057819 */ /* 0x000fc80000011600 */
[----:B------:R-:W-:-:S04]  /*7260*/  LOP3.LUT R4, R4, R5, RZ, 0xfc, !PT ;  /* 0x0000000504047212 */ /* 0x000fc800078efcff */
[----:B------:R-:W-:-:S07]  /*7270*/  PRMT R0, R4, 0x7610, R0 ;  /* 0x0000761004007816 */ /* 0x000fce0000000000 */
.L_x_6079:
[----:B------:R-:W-:Y:S05]  /*7280*/  BSYNC B0 ;  /* 0x0000000000007941 */ /* 0x000fea0003800000 */
.L_x_6078:
[----:B------:R-:W-:Y:S01]  /*7290*/  STG.E.U8 desc[UR36][R2.64], R0 ;  /* 0x0000000002007986 */ /* 0x000fe2000c101124 */
[----:B------:R-:W-:Y:S05]  /*72a0*/  EXIT ;  /* 0x000000000000794d */ /* 0x000fea0003800000 */
.L_x_6076:
        /* <DEDUP_REMOVED lines=17> */
.L_x_6083:
[----:B------:R-:W-:-:S04]  /*73c0*/  LOP3.LUT R0, R7, 0x80000000, RZ, 0xc0, !PT ;  /* 0x8000000007007812 */ /* 0x000fc800078ec0ff */
[----:B------:R-:W-:-:S04]  /*73d0*/  SHF.R.U32.HI R5, RZ, 0x18, R0 ;  /* 0x00000018ff057819 */ /* 0x000fc80000011600 */
[----:B------:R-:W-:-:S04]  /*73e0*/  LOP3.LUT R4, R4, R5, RZ, 0xfc, !PT ;  /* 0x0000000504047212 */ /* 0x000fc800078efcff */
[----:B------:R-:W-:-:S07]  /*73f0*/  PRMT R0, R4, 0x7610, R0 ;  /* 0x0000761004007816 */ /* 0x000fce0000000000 */
.L_x_6082:
[----:B------:R-:W-:Y:S05]  /*7400*/  BSYNC B0 ;  /* 0x0000000000007941 */ /* 0x000fea0003800000 */
.L_x_6081:
[----:B------:R-:W-:Y:S01]  /*7410*/  STG.E.U8 desc[UR36][R2.64], R0 ;  /* 0x0000000002007986 */ /* 0x000fe2000c101124 */
[----:B------:R-:W-:Y:S05]  /*7420*/  EXIT ;  /* 0x000000000000794d */ /* 0x000fea0003800000 */
.L_x_6075:
        /* <DEDUP_REMOVED lines=22> */
.L_x_6058:
        /* <DEDUP_REMOVED lines=16> */
.L_x_6086:
[----:B------:R-:W-:Y:S05]  /*7690*/  EXIT ;  /* 0x000000000000794d */ /* 0x000fea0003800000 */
.L_x_6085:
[----:B------:R-:W-:-:S05]  /*76a0*/  SHF.R.S32.HI R17, RZ, 0x1f, R16 ;  /* 0x0000001fff117819 */ /* 0x000fca0000011410 */
[----:B------:R-:W-:Y:S01]  /*76b0*/  STG.E.64 desc[UR36][R2.64], R16 ;  /* 0x0000001002007986 */ /* 0x000fe2000c101b24 */
[----:B------:R-:W-:Y:S05]  /*76c0*/  EXIT ;  /* 0x000000000000794d */ /* 0x000fea0003800000 */
.L_x_6084:
[----:B------:R-:W-:Y:S01]  /*76d0*/  STG.E desc[UR36][R2.64], R16 ;  /* 0x0000001002007986 */ /* 0x000fe2000c101924 */
[----:B------:R-:W-:Y:S05]  /*76e0*/  EXIT ;  /* 0x000000000000794d */ /* 0x000fea0003800000 */
.L_x_6087:
        /* <DEDUP_REMOVED lines=9> */
.L_x_20548:


//--------------------- .text._ZN2at6native18elementwise_kernelILi128ELi2EZNS0_22gpu_kernel_impl_nocastINS0_13AUnaryFunctorIiiiZZZNS0_18rshift_kernel_cudaERNS_18TensorIteratorBaseEENKUlvE_clEvENKUlvE1_clEvEUliiE_EEEEvS5_RKT_EUliE_EEviT1_ --------------------------
	.section	.text._ZN2at6native18elementwise_kernelILi128ELi2EZNS0_22gpu_kernel_impl_nocastINS0_13AUnaryFunctorIiiiZZZNS0_18rshift_kernel_cudaERNS_18TensorIteratorBaseEENKUlvE_clEvENKUlvE1_clEvEUliiE_EEEEvS5_RKT_EUliE_EEviT1_,"ax",@progbits
	.align	128
        .global         _ZN2at6native18elementwise_kernelILi128ELi2EZNS0_22gpu_kernel_impl_nocastINS0_13AUnaryFunctorIiiiZZZNS0_18rshift_kernel_cudaERNS_18TensorIteratorBaseEENKUlvE_clEvENKUlvE1_clEvEUliiE_EEEEvS5_RKT_EUliE_EEviT1_
        .type           _ZN2at6native18elementwise_kernelILi128ELi2EZNS0_22gpu_kernel_impl_nocastINS0_13AUnaryFunctorIiiiZZZNS0_18rshift_kernel_cudaERNS_18TensorIteratorBaseEENKUlvE_clEvENKUlvE1_clEvEUliiE_EEEEvS5_RKT_EUliE_EEviT1_,@function
        .size           _ZN2at6native18elementwise_kernelILi128ELi2EZNS0_22gpu_kernel_impl_nocastINS0_13AUnaryFunctorIiiiZZZNS0_18rshift_kernel_cudaERNS_18TensorIteratorBaseEENKUlvE_clEvENKUlvE1_clEvEUliiE_EEEEvS5_RKT_EUliE_EEviT1_,(.L_x_20549 - _ZN2at6native18elementwise_kernelILi128ELi2EZNS0_22gpu_kernel_impl_nocastINS0_13AUnaryFunctorIiiiZZZNS0_18rshift_kernel_cudaERNS_18TensorIteratorBaseEENKUlvE_clEvENKUlvE1_clEvEUliiE_EEEEvS5_RKT_EUliE_EEviT1_)
        .other          _ZN2at6native18elementwise_kernelILi128ELi2EZNS0_22gpu_kernel_impl_nocastINS0_13AUnaryFunctorIiiiZZZNS0_18rshift_kernel_cudaERNS_18TensorIteratorBaseEENKUlvE_clEvENKUlvE1_clEvEUliiE_EEEEvS5_RKT_EUliE_EEviT1_,@"STO_CUDA_ENTRY STV_DEFAULT"
_ZN2at6native18elementwise_kernelILi128ELi2EZNS0_22gpu_kernel_impl_nocastINS0_13AUnaryFunctorIiiiZZZNS0_18rshift_kernel_cudaERNS_18TensorIteratorBaseEENKUlvE_clEvENKUlvE1_clEvEUliiE_EEEEvS5_RKT_EUliE_EEviT1_:
.text._ZN2at6native18elementwise_kernelILi128ELi2EZNS0_22gpu_kernel_impl_nocastINS0_13AUnaryFunctorIiiiZZZNS0_18rshift_kernel_cudaERNS_18TensorIteratorBaseEENKUlvE_clEvENKUlvE1_clEvEUliiE_EEEEvS5_RKT_EUliE_EEviT1_:
        /* <DEDUP_REMOVED lines=312> */
.L_x_6090:
[----:B------:R-:W-:Y:S01]  /*1380*/  ULDC.64 UR8, c[0x0][0x418] ;  /* 0x0001060000087ab9 */ /* 0x000fe20000000a00 */
[----:B------:R-:W0:Y:S01]  /*1390*/  LDC R9, c[0x0][0x424] ;  /* 0x00010900ff097b82 */ /* 0x000e220000000800 */
[----:B------:R-:W-:-:S04]  /*13a0*/  IADD3 R4, P0, R2, UR8, RZ ;  /* 0x0000000802047c10 */ /* 0x000fc8000ff1e0ff */
[----:B------:R-:W-:Y:S01]  /*13b0*/  IADD3.X R5, RZ, UR9, RZ, P0, !PT ;  /* 0x00000009ff057c10 */ /* 0x000fe200087fe4ff */
[----:B------:R-:W-:-:S04]  /*13c0*/  ULDC.64 UR8, c[0x0][0x410] ;  /* 0x0001040000087ab9 */ /* 0x000fc80000000a00 */
[----:B------:R-:W2:Y:S01]  /*13d0*/  LDG.E R4, desc[UR4][R4.64] ;  /* 0x0000000404047981 */ /* 0x000ea2000c1e1900 */
[----:B------:R-:W-:Y:S02]  /*13e0*/  IADD3 R2, P0, R3, UR8, RZ ;  /* 0x0000000803027c10 */ /* 0x000fe4000ff1e0ff */
[----:B------:R-:W-:-:S03]  /*13f0*/  IADD3 R7, R0, 0x80, RZ ;  /* 0x0000008000077810 */ /* 0x000fc60007ffe0ff */
[----:B------:R-:W-:Y:S01]  /*1400*/  IMAD.X R3, RZ, RZ, UR9, P0 ;  /* 0x00000009ff037e24 */ /* 0x000fe200080e06ff */
[----:B--2---:R-:W-:-:S04]  /*1410*/  VIMNMX.U32 R6, R4, 0x1f, PT ;  /* 0x0000001f04067848 */ /* 0x004fc80003fe0000 */
[----:B0-----:R-:W-:-:S05]  /*1420*/  SHF.R.S32.HI R9, RZ, R6, R9 ;  /* 0x00000006ff097219 */ /* 0x001fca0000011409 */
[----:B------:R0:W-:Y:S02]  /*1430*/  STG.E desc[UR4][R2.64], R9 ;  /* 0x0000000902007986 */ /* 0x0001e4000c101904 */
.L_x_6089:
[----:B------:R-:W-:Y:S05]  /*1440*/  BSYNC B0 ;  /* 0x0000000000007941 */ /* 0x000fea0003800000 */
.L_x_6088:
        /* <DEDUP_REMOVED lines=305> */
.L_x_6091:
[----:B------:R-:W-:Y:S01]  /*2760*/  ULDC.64 UR6, c[0x0][0x418] ;  /* 0x0001060000067ab9 */ /* 0x000fe20000000a00 */
[----:B------:R-:W0:Y:S01]  /*2770*/  LDC R7, c[0x0][0x424] ;  /* 0x00010900ff077b82 */ /* 0x000e220000000800 */
[----:B------:R-:W-:-:S04]  /*2780*/  IADD3 R4, P0, R0, UR6, RZ ;  /* 0x0000000600047c10 */ /* 0x000fc8000ff1e0ff */
[----:B------:R-:W-:Y:S01]  /*2790*/  IADD3.X R5, RZ, UR7, RZ, P0, !PT ;  /* 0x00000007ff057c10 */ /* 0x000fe200087fe4ff */
[----:B------:R-:W-:-:S04]  /*27a0*/  ULDC.64 UR6, c[0x0][0x410] ;  /* 0x0001040000067ab9 */ /* 0x000fc80000000a00 */
[----:B------:R-:W2:Y:S01]  /*27b0*/  LDG.E R4, desc[UR4][R4.64] ;  /* 0x0000000404047981 */ /* 0x000ea2000c1e1900 */
[----:B------:R-:W-:-:S04]  /*27c0*/  IADD3 R2, P0, R3, UR6, RZ ;  /* 0x0000000603027c10 */ /* 0x000fc8000ff1e0ff */
[----:B------:R-:W-:Y:S02]  /*27d0*/  IADD3.X R3, RZ, UR7, RZ, P0, !PT ;  /* 0x00000007ff037c10 */ /* 0x000fe400087fe4ff */
[----:B--2---:R-:W-:-:S04]  /*27e0*/  VIMNMX.U32 R0, R4, 0x1f, PT ;  /* 0x0000001f04007848 */ /* 0x004fc80003fe0000 */
[----:B0-----:R-:W-:-:S05]  /*27f0*/  SHF.R.S32.HI R7, RZ, R0, R7 ;  /* 0x00000000ff077219 */ /* 0x001fca0000011407 */
[----:B------:R-:W-:Y:S01]  /*2800*/  STG.E desc[UR4][R2.64], R7 ;  /* 0x0000000702007986 */ /* 0x000fe2000c101904 */
[----:B------:R-:W-:Y:S05]  /*2810*/  EXIT ;  /* 0x000000000000794d */ /* 0x000fea0003800000 */
.L_x_6092:
        /* <DEDUP_REMOVED lines=14> */
.L_x_20549:


//--------------------- .text._ZN2at6native27unrolled_elementwise_kernelINS0_13AUnaryFunctorIiiiZZZNS0_18rshift_kernel_cudaERNS_18TensorIteratorBaseEENKUlvE_clEvENKUlvE1_clEvEUliiE_EESt5arrayIPcLm2EELi4E23TrivialOffsetCalculatorILi1EjESD_NS0_6memory15LoadWithoutCastENSE_16StoreWithoutCastEEEviT_T0_T2_T3_T4_T5_ --------------------------
	.section	.text._ZN2at6native27unrolled_elementwise_kernelINS0_13AUnaryFunctorIiiiZZZNS0_18rshift_kernel_cudaERNS_18TensorIteratorBaseEENKUlvE_clEvENKUlvE1_clEvEUliiE_EESt5arrayIPcLm2EELi4E23TrivialOffsetCalculatorILi1EjESD_NS0_6memory15LoadWithoutCastENSE_16StoreWithoutCastEEEviT_T0_T2_T3_T4_T5_,"ax",@progbits
	.align	128
        .global         _ZN2at6native27unrolled_elementwise_kernelINS0_13AUnaryFunctorIiiiZZZNS0_18rshift_kernel_cudaERNS_18TensorIteratorBaseEENKUlvE_clEvENKUlvE1_clEvEUliiE_EESt5arrayIPcLm2EELi4E23TrivialOffsetCalculatorILi1EjESD_NS0_6memory15LoadWithoutCastENSE_16StoreWithoutCastEEEviT_T0_T2_T3_T4_T5_
        .type           _ZN2at6native27unrolled_elementwise_kernelINS0_13AUnaryFunctorIiiiZZZNS0_18rshift_kernel_cudaERNS_18TensorIteratorBaseEENKUlvE_clEvENKUlvE1_clEvEUliiE_EESt5arrayIPcLm2EELi4E23TrivialOffsetCalculatorILi1EjESD_NS0_6memory15LoadWithoutCastENSE_16StoreWithoutCastEEEviT_T0_T2_T3_T4_T5_,@function
        .size           _ZN2at6native27unrolled_elementwise_kernelINS0_13AUnaryFunctorIiiiZZZNS0_18rshift_kernel_cudaERNS_18TensorIteratorBaseEENKUlvE_clEvENKUlvE1_clEvEUliiE_EESt5arrayIPcLm2EELi4E23TrivialOffsetCalculatorILi1EjESD_NS0_6memory15LoadWithoutCastENSE_16StoreWithoutCastEEEviT_T0_T2_T3_T4_T5_,(.L_x_20550 - _ZN2at6native27unrolled_elementwise_kernelINS0_13AUnaryFunctorIiiiZZZNS0_18rshift_kernel_cudaERNS_18TensorIteratorBaseEENKUlvE_clEvENKUlvE1_clEvEUliiE_EESt5arrayIPcLm2EELi4E23TrivialOffsetCalculatorILi1EjESD_NS0_6memory15LoadWithoutCastENSE_16StoreWithoutCastEEEviT_T0_T2_T3_T4_T5_)
        .other          _ZN2at6native27unrolled_elementwise_kernelINS0_13AUnaryFunctorIiiiZZZNS0_18rshift_kernel_cudaERNS_18TensorIteratorBaseEENKUlvE_clEvENKUlvE1_clEvEUliiE_EESt5arrayIPcLm2EELi4E23TrivialOffsetCalculatorILi1EjESD_NS0_6memory15LoadWithoutCastENSE_16StoreWithoutCastEEEviT_T0_T2_T3_T4_T5_,@"STO_CUDA_ENTRY STV_DEFAULT"
_ZN2at6native27unrolled_elementwise_kernelINS0_13AUnaryFunctorIiiiZZZNS0_18rshift_kernel_cudaERNS_18TensorIteratorBaseEENKUlvE_clEvENKUlvE1_clEvEUliiE_EESt5arrayIPcLm2EELi4E23TrivialOffsetCalculatorILi1EjESD_NS0_6memory15LoadWithoutCastENSE_16StoreWithoutCastEEEviT_T0_T2_T3_T4_T5_:
.text._ZN2at6native27unrolled_elementwise_kernelINS0_13AUnaryFunctorIiiiZZZNS0_18rshift_kernel_cudaERNS_18TensorIteratorBaseEENKUlvE_clEvENKUlvE1_clEvEUliiE_EESt5arrayIPcLm2EELi4E23TrivialOffsetCalculatorILi1EjESD_NS0_6memory15LoadWithoutCastENSE_16StoreWithoutCastEEEviT_T0_T2_T3_T4_T5_:
[----:B------:R-:W-:Y:S01]  /*0000*/  LDC R1, c[0x0][0x28] ;  /* 0x00000a00ff017b82 */ /* 0x000fe20000000800 */
[----:B------:R-:W0:Y:S07]  /*0010*/  S2R R0, SR_CTAID.X ;  /* 0x0000000000007919 */ /* 0x000e2e0000002500 */
[----:B------:R-:W0:Y:S01]  /*0020*/  LDC R5, c[0x0][0x210] ;  /* 0x00008400ff057b82 */ /* 0x000e220000000800 */
[----:B------:R-:W-:Y:S01]  /*0030*/  HFMA2.MMA R6, -RZ, RZ, 0, 0 ;  /* 0x00000000ff067435 */ /* 0x000fe200000001ff */
        /* <DEDUP_REMOVED lines=13> */
[----:B0-----:R-:W-:-:S05]  /*0110*/  @!P0 IMAD.WIDE.U32 R4, R13, 0x4, R4 ;  /* 0x000000040d048825 */ /* 0x001fca00078e0004 */
[----:B------:R0:W2:Y:S07]  /*0120*/  @!P0 LDG.E R6, desc[UR4][R4.64] ;  /* 0x0000000404068981 */ /* 0x0000ae000c1e1900 */
[----:B------:R-:W3:Y:S01]  /*0130*/  @!P2 LDC.64 R10, c[0x0][0x228] ;  /* 0x00008a00ff0aab82 */ /* 0x000ee20000000a00 */
[----:B------:R-:W-:Y:S02]  /*0140*/  @!P2 IMAD R17, R0, 0x200, R7 ;  /* 0x000002000011a824 */ /* 0x000fe400078e0207 */
[----:B-1----:R-:W-:-:S05]  /*0150*/  @!P1 IMAD.WIDE.U32 R12, R15, 0x4, R8 ;  /* 0x000000040f0c9825 */ /* 0x002fca00078e0008 */
[----:B0-----:R-:W0:Y:S01]  /*0160*/  LDC R5, c[0x0][0x218] ;  /* 0x00008600ff057b82 */ /* 0x001e220000000800 */
[----:B---3--:R-:W-:Y:S01]  /*0170*/  @!P2 IMAD.WIDE.U32 R14, R17, 0x4, R10 ;  /* 0x00000004110ea825 */ /* 0x008fe200078e000a */
[----:B------:R-:W-:-:S06]  /*0180*/  CS2R R16, SRZ ;  /* 0x0000000000107805 */ /* 0x000fcc000001ff00 */
[----:B------:R-:W1:Y:S01]  /*0190*/  @!P0 LDC.64 R10, c[0x0][0x220] ;  /* 0x00008800ff0a8b82 */ /* 0x000e620000000a00 */
[----:B------:R3:W4:Y:S04]  /*01a0*/  @!P1 LDG.E R16, desc[UR4][R12.64] ;  /* 0x000000040c109981 */ /* 0x000728000c1e1900 */
[----:B------:R-:W4:Y:S01]  /*01b0*/  @!P2 LDG.E R17, desc[UR4][R14.64] ;  /* 0x000000040e11a981 */ /* 0x000f22000c1e1900 */
[----:B------:R-:W-:-:S05]  /*01c0*/  @!P2 VIADD R7, R7, 0x80 ;  /* 0x000000800707a836 */ /* 0x000fca0000000000 */
[----:B------:R-:W-:-:S13]  /*01d0*/  ISETP.GE.AND P1, PT, R7, R2, PT ;  /* 0x000000020700720c */ /* 0x000fda0003f26270 */
[----:B------:R-:W0:Y:S01]  /*01e0*/  @!P1 LDC.64 R8, c[0x0][0x228] ;  /* 0x00008a00ff089b82 */ /* 0x000e220000000a00 */
[C---:B------:R-:W-:Y:S02]  /*01f0*/  @!P1 LEA R7, R0.reuse, R7, 0x9 ;  /* 0x0000000700079211 */ /* 0x040fe400078e48ff */
[----:B---3--:R-:W-:Y:S01]  /*0200*/  @!P0 LEA R13, R0, R3, 0x9 ;  /* 0x00000003000d8211 */ /* 0x008fe200078e48ff */
[----:B------:R-:W-:Y:S02]  /*0210*/  IMAD.MOV.U32 R4, RZ, RZ, RZ ;  /* 0x000000ffff047224 */ /* 0x000fe400078e00ff */
[----:B0-----:R-:W-:-:S04]  /*0220*/  @!P1 IMAD.WIDE.U32 R8, R7, 0x4, R8 ;  /* 0x0000000407089825 */ /* 0x001fc800078e0008 */
[----:B------:R-:W-:Y:S01]  /*0230*/  VIADD R7, R3, 0x80 ;  /* 0x0000008003077836 */ /* 0x000fe20000000000 */
[----:B------:R0:W5:Y:S03]  /*0240*/  @!P1 LDG.E R4, desc[UR4][R8.64] ;  /* 0x0000000408049981 */ /* 0x000166000c1e1900 */
[----:B------:R-:W-:-:S05]  /*0250*/  @!P0 IMAD.MOV.U32 R3, RZ, RZ, R7 ;  /* 0x000000ffff038224 */ /* 0x000fca00078e0007 */
[----:B------:R-:W-:Y:S01]  /*0260*/  ISETP.GE.AND P1, PT, R3, R2, PT ;  /* 0x000000020300720c */ /* 0x000fe20003f26270 */
[----:B------:R-:W-:Y:S01]  /*0270*/  BSSY B0, `(.L_x_6093) ;  /* 0x0000014000007945 */ /* 0x000fe20003800000 */
[----:B--2---:R-:W-:Y:S01]  /*0280*/  VIMNMX.U32 R12, R6, 0x1f, PT ;  /* 0x0000001f060c7848 */ /* 0x004fe20003fe0000 */
[----:B-1----:R-:W-:-:S03]  /*0290*/  @!P0 IMAD.WIDE.U32 R6, R13, 0x4, R10 ;  /* 0x000000040d068825 */ /* 0x002fc600078e000a */
[----:B------:R-:W-:-:S05]  /*02a0*/  SHF.R.S32.HI R11, RZ, R12, R5 ;  /* 0x0000000cff0b7219 */ /* 0x000fca0000011405 */
[----:B------:R1:W-:Y:S01]  /*02b0*/  @!P0 STG.E desc[UR4][R6.64], R11 ;  /* 0x0000000b06008986 */ /* 0x0003e2000c101904 */
[----:B----4-:R-:W-:Y:S02]  /*02c0*/  VIMNMX.U32 R16, R16, 0x1f, PT ;  /* 0x0000001f10107848 */ /* 0x010fe40003fe0000 */
[----:B0-----:R-:W-:Y:S02]  /*02d0*/  VIMNMX.U32 R8, R17, 0x1f, PT ;  /* 0x0000001f11087848 */ /* 0x001fe40003fe0000 */
[--C-:B------:R-:W-:Y:S02]  /*02e0*/  SHF.R.S32.HI R13, RZ, R16, R5.reuse ;  /* 0x00000010ff0d7219 */ /* 0x100fe40000011405 */
        /* <DEDUP_REMOVED lines=12> */
.L_x_6094:
[----:B------:R-:W-:Y:S05]  /*03b0*/  BSYNC B0 ;  /* 0x0000000000007941 */ /* 0x000fea0003800000 */
.L_x_6093:
        /* <DEDUP_REMOVED lines=9> */
.L_x_6095:
        /* <DEDUP_REMOVED lines=11> */
.L_x_20550:


//--------------------- .text._ZN2at6native29vectorized_elementwise_kernelILi2ENS0_13AUnaryFunctorIiiiZZZNS0_18rshift_kernel_cudaERNS_18TensorIteratorBaseEENKUlvE_clEvENKUlvE1_clEvEUliiE_EESt5arrayIPcLm2EEEEviT0_T1_ --------------------------
	.section	.text._ZN2at6native29vectorized_elementwise_kernelILi2ENS0_13AUnaryFunctorIiiiZZZNS0_18rshift_kernel_cudaERNS_18TensorIteratorBaseEENKUlvE_clEvENKUlvE1_clEvEUliiE_EESt5arrayIPcLm2EEEEviT0_T1_,"ax",@progbits
	.align	128
        .global         _ZN2at6native29vectorized_elementwise_kernelILi2ENS0_13AUnaryFunctorIiiiZZZNS0_18rshift_kernel_cudaERNS_18TensorIteratorBaseEENKUlvE_clEvENKUlvE1_clEvEUliiE_EESt5arrayIPcLm2EEEEviT0_T1_
        .type           _ZN2at6native29vectorized_elementwise_kernelILi2ENS0_13AUnaryFunctorIiiiZZZNS0_18rshift_kernel_cudaERNS_18TensorIteratorBaseEENKUlvE_clEvENKUlvE1_clEvEUliiE_EESt5arrayIPcLm2EEEEviT0_T1_,@function
        .size           _ZN2at6native29vectorized_elementwise_kernelILi2ENS0_13AUnaryFunctorIiiiZZZNS0_18rshift_kernel_cudaERNS_18TensorIteratorBaseEENKUlvE_clEvENKUlvE1_clEvEUliiE_EESt5arrayIPcLm2EEEEviT0_T1_,(.L_x_20551 - _ZN2at6native29vectorized_elementwise_kernelILi2ENS0_13AUnaryFunctorIiiiZZZNS0_18rshift_kernel_cudaERNS_18TensorIteratorBaseEENKUlvE_clEvENKUlvE1_clEvEUliiE_EESt5arrayIPcLm2EEEEviT0_T1_)
        .other          _ZN2at6native29vectorized_elementwise_kernelILi2ENS0_13AUnaryFunctorIiiiZZZNS0_18rshift_kernel_cudaERNS_18TensorIteratorBaseEENKUlvE_clEvENKUlvE1_clEvEUliiE_EESt5arrayIPcLm2EEEEviT0_T1_,@"STO_CUDA_ENTRY STV_DEFAULT"
_ZN2at6native29vectorized_elementwise_kernelILi2ENS0_13AUnaryFunctorIiiiZZZNS0_18rshift_kernel_cudaERNS_18TensorIteratorBaseEENKUlvE_clEvENKUlvE1_clEvEUliiE_EESt5arrayIPcLm2EEEEviT0_T1_:
.text._ZN2at6native29vectorized_elementwise_kernelILi2ENS0_13AUnaryFunctorIiiiZZZNS0_18rshift_kernel_cudaERNS_18TensorIteratorBaseEENKUlvE_clEvENKUlvE1_clEvEUliiE_EESt5arrayIPcLm2EEEEviT0_T1_:
        /* <DEDUP_REMOVED lines=11> */
[----:B------:R-:W3:Y:S01]  /*00b0*/  LDC R8, c[0x0][0x218] ;  /* 0x00008600ff087b82 */ /* 0x000ee20000000800 */
[----:B-1----:R-:W-:-:S04]  /*00c0*/  IMAD.WIDE R2, R0, 0x4, R2 ;  /* 0x0000000400027825 */ /* 0x002fc800078e0202 */
[----:B0-----:R-:W-:-:S05]  /*00d0*/  IMAD.WIDE.U32 R10, R9, 0x8, R2 ;  /* 0x00000008090a7825 */ /* 0x001fca00078e0002 */
[----:B------:R-:W4:Y:S04]  /*00e0*/  LDG.E.64 R12, desc[UR4][R10.64] ;  /* 0x000000040a0c7981 */ /* 0x000f28000c1e1b00 */
[----:B------:R-:W5:Y:S04]  /*00f0*/  LDG.E.64 R14, desc[UR4][R10.64+0x400] ;  /* 0x000400040a0e7981 */ /* 0x000f68000c1e1b00 */
[----:B------:R-:W3:Y:S04]  /*0100*/  LDG.E.64 R2, desc[UR4][R10.64+0x800] ;  /* 0x000800040a027981 */ /* 0x000ee8000c1e1b00 */
[----:B------:R-:W3:Y:S01]  /*0110*/  LDG.E.64 R4, desc[UR4][R10.64+0xc00] ;  /* 0x000c00040a047981 */ /* 0x000ee2000c1e1b00 */
[----:B--2---:R-:W-:-:S04]  /*0120*/  IMAD.WIDE.U32 R6, R0, 0x4, R6 ;  /* 0x0000000400067825 */ /* 0x004fc800078e0006 */
[----:B------:R-:W-:Y:S01]  /*0130*/  IMAD.WIDE R6, R9, 0x8, R6 ;  /* 0x0000000809067825 */ /* 0x000fe200078e0206 */
[----:B----4-:R-:W-:Y:S02]  /*0140*/  VIMNMX.U32 R9, R12, 0x1f, PT ;  /* 0x0000001f0c097848 */ /* 0x010fe40003fe0000 */
[----:B------:R-:W-:Y:S02]  /*0150*/  VIMNMX.U32 R13, R13, 0x1f, PT ;  /* 0x0000001f0d0d7848 */ /* 0x000fe40003fe0000 */
[----:B-----5:R-:W-:Y:S02]  /*0160*/  VIMNMX.U32 R17, R14, 0x1f, PT ;  /* 0x0000001f0e117848 */ /* 0x020fe40003fe0000 */
[----:B------:R-:W-:Y:S02]  /*0170*/  VIMNMX.U32 R15, R15, 0x1f, PT ;  /* 0x0000001f0f0f7848 */ /* 0x000fe40003fe0000 */
[----:B---3--:R-:W-:Y:S02]  /*0180*/  VIMNMX.U32 R19, R2, 0x1f, PT ;  /* 0x0000001f02137848 */ /* 0x008fe40003fe0000 */
[----:B------:R-:W-:-:S02]  /*0190*/  VIMNMX.U32 R3, R3, 0x1f, PT ;  /* 0x0000001f03037848 */ /* 0x000fc40003fe0000 */
[----:B------:R-:W-:Y:S02]  /*01a0*/  VIMNMX.U32 R11, R4, 0x1f, PT ;  /* 0x0000001f040b7848 */ /* 0x000fe40003fe0000 */
[----:B------:R-:W-:Y:S02]  /*01b0*/  VIMNMX.U32 R5, R5, 0x1f, PT ;  /* 0x0000001f05057848 */ /* 0x000fe40003fe0000 */
[--C-:B------:R-:W-:Y:S02]  /*01c0*/  SHF.R.S32.HI R13, RZ, R13, R8.reuse ;  /* 0x0000000dff0d7219 */ /* 0x100fe40000011408 */
[--C-:B------:R-:W-:Y:S02]  /*01d0*/  SHF.R.S32.HI R12, RZ, R9, R8.reuse ;  /* 0x00000009ff0c7219 */ /* 0x100fe40000011408 */
[--C-:B------:R-:W-:Y:S02]  /*01e0*/  SHF.R.S32.HI R15, RZ, R15, R8.reuse ;  /* 0x0000000fff0f7219 */ /* 0x100fe40000011408 */
[--C-:B------:R-:W-:Y:S01]  /*01f0*/  SHF.R.S32.HI R14, RZ, R17, R8.reuse ;  /* 0x00000011ff0e7219 */ /* 0x100fe20000011408 */
[----:B------:R-:W-:Y:S01]  /*0200*/  STG.E.64 desc[UR4][R6.64], R12 ;  /* 0x0000000c06007986 */ /* 0x000fe2000c101b04 */
[----:B------:R-:W-:-:S02]  /*0210*/  SHF.R.S32.HI R3, RZ, R3, R8 ;  /* 0x00000003ff037219 */ /* 0x000fc40000011408 */
[--C-:B------:R-:W-:Y:S01]  /*0220*/  SHF.R.S32.HI R2, RZ, R19, R8.reuse ;  /* 0x00000013ff027219 */ /* 0x100fe20000011408 */
[----:B------:R-:W-:Y:S01]  /*0230*/  STG.E.64 desc[UR4][R6.64+0x400], R14 ;  /* 0x0004000e06007986 */ /* 0x000fe2000c101b04 */
[--C-:B------:R-:W-:Y:S02]  /*0240*/  SHF.R.S32.HI R5, RZ, R5, R8.reuse ;  /* 0x00000005ff057219 */ /* 0x100fe40000011408 */
[----:B------:R-:W-:Y:S01]  /*0250*/  SHF.R.S32.HI R4, RZ, R11, R8 ;  /* 0x0000000bff047219 */ /* 0x000fe20000011408 */
[----:B------:R-:W-:Y:S04]  /*0260*/  STG.E.64 desc[UR4][R6.64+0x800], R2 ;  /* 0x0008000206007986 */ /* 0x000fe8000c101b04 */
[----:B------:R-:W-:Y:S01]  /*0270*/  STG.E.64 desc[UR4][R6.64+0xc00], R4 ;  /* 0x000c000406007986 */ /* 0x000fe2000c101b04 */
[----:B------:R-:W-:Y:S05]  /*0280*/  EXIT ;  /* 0x000000000000794d */ /* 0x000fea0003800000 */
.L_x_6096:
        /* <DEDUP_REMOVED lines=17> */
[----:B------:R1:W3:Y:S11]  /*03a0*/  @!P6 LDG.E R18, desc[UR4][R2.64] ;  /* 0x000000040212e981 */ /* 0x0002f6000c1e1900 */
        /* <DEDUP_REMOVED lines=8> */
[----:B------:R-:W-:Y:S01]  /*0430*/  @!P2 IADD3 R23, R0, R19, RZ ;  /* 0x000000130017a210 */ /* 0x000fe20007ffe0ff */
[----:B------:R-:W-:Y:S01]  /*0440*/  @!P2 VIADD R19, R19, 0x80 ;  /* 0x000000801313a836 */ /* 0x000fe20000000000 */
[----:B------:R-:W5:Y:S04]  /*0450*/  @!P2 LDC.64 R4, c[0x0][0x228] ;  /* 0x00008a00ff04ab82 */ /* 0x000f680000000a00 */
[----:B------:R-:W-:-:S13]  /*0460*/  ISETP.GE.AND P1, PT, R19, R16, PT ;  /* 0x000000101300720c */ /* 0x000fda0003f26270 */
[----:B------:R-:W-:Y:S01]  /*0470*/  @!P1 IMAD.IADD R21, R0, 0x1, R19 ;  /* 0x0000000100159824 */ /* 0x000fe200078e0213 */
[----:B------:R-:W2:Y:S01]  /*0480*/  @!P1 LDC.64 R6, c[0x0][0x228] ;  /* 0x00008a00ff069b82 */ /* 0x000ea20000000a00 */
[----:B------:R-:W-:-:S05]  /*0490*/  @!P1 VIADD R19, R19, 0x80 ;  /* 0x0000008013139836 */ /* 0x000fca0000000000 */
[----:B------:R-:W-:Y:S01]  /*04a0*/  ISETP.GE.AND P6, PT, R19, R16, PT ;  /* 0x000000101300720c */ /* 0x000fe20003fc6270 */
[----:B------:R-:W-:-:S04]  /*04b0*/  @!P0 IMAD.IADD R22, R0, 0x1, R17 ;  /* 0x0000000100168824 */ /* 0x000fc800078e0211 */
[----:B0-----:R-:W-:Y:S01]  /*04c0*/  @!P0 IMAD.WIDE.U32 R14, R22, 0x4, R14 ;  /* 0x00000004160e8825 */ /* 0x001fe200078e000e */
[----:B------:R-:W-:-:S07]  /*04d0*/  HFMA2.MMA R22, -RZ, RZ, 0, 0 ;  /* 0x00000000ff167435 */ /* 0x000fce00000001ff */
[----:B------:R-:W0:Y:S03]  /*04e0*/  @!P6 LDC.64 R8, c[0x0][0x228] ;  /* 0x00008a00ff08eb82 */ /* 0x000e260000000a00 */
[----:B------:R4:W3:Y:S01]  /*04f0*/  @!P0 LDG.E R22, desc[UR4][R14.64] ;  /* 0x000000040e168981 */ /* 0x0008e2000c1e1900 */
[----:B------:R-:W-:Y:S02]  /*0500*/  @!P6 IMAD.IADD R19, R0, 0x1, R19 ;  /* 0x000000010013e824 */ /* 0x000fe400078e0213 */
[----:B--2---:R-:W-:-:S04]  /*0510*/  @!P1 IMAD.WIDE.U32 R6, R21, 0x4, R6 ;  /* 0x0000000415069825 */ /* 0x004fc800078e0006 */
[----:B------:R-:W-:Y:S02]  /*0520*/  IMAD.MOV.U32 R24, RZ, RZ, RZ ;  /* 0x000000ffff187224 */ /* 0x000fe400078e00ff */
[----:B------:R-:W-:Y:S01]  /*0530*/  IMAD.MOV.U32 R26, RZ, RZ, RZ ;  /* 0x000000ffff1a7224 */ /* 0x000fe200078e00ff */
[----:B----4-:R-:W-:Y:S01]  /*0540*/  CS2R R14, SRZ ;  /* 0x00000000000e7805 */ /* 0x010fe2000001ff00 */
[----:B-1----:R-:W-:-:S04]  /*0550*/  @!P3 IMAD.WIDE.U32 R2, R25, 0x4, R2 ;  /* 0x000000041902b825 */ /* 0x002fc800078e0002 */
[----:B------:R-:W-:Y:S01]  /*0560*/  IMAD.MOV.U32 R21, RZ, RZ, RZ ;  /* 0x000000ffff157224 */ /* 0x000fe200078e00ff */
[----:B------:R-:W2:Y:S01]  /*0570*/  @!P3 LDG.E R14, desc[UR4][R2.64] ;  /* 0x00000004020eb981 */ /* 0x000ea2000c1e1900 */
[----:B------:R-:W-:-:S03]  /*0580*/  @!P5 IMAD.WIDE.U32 R12, R29, 0x4, R12 ;  /* 0x000000041d0cd825 */ /* 0x000fc600078e000c */
[----:B------:R-:W4:Y:S01]  /*0590*/  @!P1 LDG.E R15, desc[UR4][R6.64] ;  /* 0x00000004060f9981 */ /* 0x000f22000c1e1900 */
[----:B0-----:R-:W-:-:S03]  /*05a0*/  @!P6 IMAD.WIDE.U32 R8, R19, 0x4, R8 ;  /* 0x000000041308e825 */ /* 0x001fc600078e0008 */
[----:B------:R0:W4:Y:S01]  /*05b0*/  @!P5 LDG.E R24, desc[UR4][R12.64] ;  /* 0x000000040c18d981 */ /* 0x000122000c1e1900 */
[----:B------:R-:W-:Y:S02]  /*05c0*/  IMAD.MOV.U32 R19, RZ, RZ, RZ ;  /* 0x000000ffff137224 */ /* 0x000fe400078e00ff */
[----:B------:R-:W-:-:S04]  /*05d0*/  @!P4 IMAD.WIDE.U32 R10, R27, 0x4, R10 ;  /* 0x000000041b0ac825 */ /* 0x000fc800078e000a */
[----:B-----5:R-:W-:Y:S01]  /*05e0*/  @!P2 IMAD.WIDE.U32 R4, R23, 0x4, R4 ;  /* 0x000000041704a825 */ /* 0x020fe200078e0004 */
[----:B------:R1:W5:Y:S01]  /*05f0*/  @!P4 LDG.E R26, desc[UR4][R10.64] ;  /* 0x000000040a1ac981 */ /* 0x000362000c1e1900 */
[----:B0-----:R-:W0:Y:S03]  /*0600*/  LDC R12, c[0x0][0x218] ;  /* 0x00008600ff0c7b82 */ /* 0x001e260000000800 */
[----:B------:R5:W5:Y:S04]  /*0610*/  @!P2 LDG.E R21, desc[UR4][R4.64] ;  /* 0x000000040415a981 */ /* 0x000b68000c1e1900 */
[----:B------:R-:W5:Y:S01]  /*0620*/  @!P6 LDG.E R19, desc[UR4][R8.64] ;  /* 0x000000040813e981 */ /* 0x000f62000c1e1900 */
[----:B-1----:R-:W1:Y:S01]  /*0630*/  @!P0 LDC.64 R10, c[0x0][0x220] ;  /* 0x00008800ff0a8b82 */ /* 0x002e620000000a00 */
[----:B------:R-:W-:Y:S01]  /*0640*/  @!P0 IADD3 R23, R0, R17, RZ ;  /* 0x0000001100178210 */ /* 0x000fe20007ffe0ff */
[----:B------:R-:W-:Y:S01]  /*0650*/  @!P0 IMAD.MOV.U32 R17, RZ, RZ, R20 ;  /* 0x000000ffff118224 */ /* 0x000fe200078e0014 */
[----:B------:R-:W-:Y:S04]  /*0660*/  BSSY B0, `(.L_x_6097) ;  /* 0x000003f000007945 */ /* 0x000fe80003800000 */
[----:B------:R-:W-:Y:S01]  /*0670*/  BSSY B1, `(.L_x_6098) ;  /* 0x0000037000017945 */ /* 0x000fe20003800000 */
[----:B-1----:R-:W-:Y:S01]  /*0680*/  @!P0 IMAD.WIDE.U32 R10, R23, 0x4, R10 ;  /* 0x00000004170a8825 */ /* 0x002fe200078e000a */
[----:B---3--:R-:W-:-:S04]  /*0690*/  VIMNMX.U32 R3, R18, 0x1f, PT ;  /* 0x0000001f12037848 */ /* 0x008fc80003fe0000 */
[----:B0-----:R-:W-:Y:S02]  /*06a0*/  SHF.R.S32.HI R23, RZ, R3, R12 ;  /* 0x00000003ff177219 */ /* 0x001fe4000001140c */
[----:B------:R-:W-:-:S04]  /*06b0*/  VIMNMX.U32 R13, R22, 0x1f, PT ;  /* 0x0000001f160d7848 */ /* 0x000fc80003fe0000 */
[----:B------:R-:W-:-:S05]  /*06c0*/  SHF.R.S32.HI R13, RZ, R13, R12 ;  /* 0x0000000dff0d7219 */ /* 0x000fca000001140c */
[----:B------:R0:W-:Y:S01]  /*06d0*/  @!P0 STG.E desc[UR4][R10.64], R13 ;  /* 0x0000000d0a008986 */ /* 0x0001e2000c101904 */
        /* <DEDUP_REMOVED lines=22> */
[----:B------:R-:W-:Y:S02]  /*0840*/  IMAD.IADD R11, R0, 0x1, R17 ;  /* 0x00000001000b7824 */ /* 0x000fe400078e0211 */
[----:B------:R-:W-:Y:S02]  /*0850*/  VIADD R17, R17, 0x80 ;  /* 0x0000008011117836 */ /* 0x000fe40000000000 */
[----:B0-----:R-:W-:-:S05]  /*0860*/  IMAD.WIDE.U32 R8, R11, 0x4, R8 ;  /* 0x000000040b087825 */ /* 0x001fca00078e0008 */
[----:B------:R0:W-:Y:S02]  /*0870*/  STG.E desc[UR4][R8.64], R7 ;  /* 0x0000000708007986 */ /* 0x0001e4000c101904 */
.L_x_6099:
[----:B------:R-:W-:-:S13]  /*0880*/  ISETP.GE.AND P0, PT, R17, R16, PT ;  /* 0x000000101100720c */ /* 0x000fda0003f06270 */
[----:B------:R-:W-:Y:S05]  /*0890*/  @P0 BRA `(.L_x_6101) ;  /* 0x0000000000300947 */ /* 0x000fea0003800000 */
[----:B0-----:R-:W0:Y:S01]  /*08a0*/  LDC.64 R8, c[0x0][0x220] ;  /* 0x00008800ff087b82 */ /* 0x001e220000000a00 */
[----:B------:R-:W-:Y:S01]  /*08b0*/  IADD3 R7, R0, R17, RZ ;  /* 0x0000001100077210 */ /* 0x000fe20007ffe0ff */
[----:B------:R-:W-:-:S04]  /*08c0*/  VIADD R17, R17, 0x80 ;  /* 0x0000008011117836 */ /* 0x000fc80000000000 */
[----:B0-----:R-:W-:-:S05]  /*08d0*/  IMAD.WIDE.U32 R8, R7, 0x4, R8 ;  /* 0x0000000407087825 */ /* 0x001fca00078e0008 */
[----:B------:R1:W-:Y:S02]  /*08e0*/  STG.E desc[UR4][R8.64], R5 ;  /* 0x0000000508007986 */ /* 0x0003e4000c101904 */
.L_x_6100:
[----:B------:R-:W-:-:S13]  /*08f0*/  ISETP.GE.AND P0, PT, R17, R16, PT ;  /* 0x000000101100720c */ /* 0x000fda0003f06270 */
[----:B------:R-:W-:Y:S05]  /*0900*/  @P0 BRA `(.L_x_6102) ;  /* 0x0000000000340947 */ /* 0x000fea0003800000 */
[----:B01----:R-:W0:Y:S01]  /*0910*/  LDC.64 R8, c[0x0][0x220] ;  /* 0x00008800ff087b82 */ /* 0x003e220000000a00 */
[----:B------:R-:W-:Y:S02]  /*0920*/  IMAD.IADD R5, R0, 0x1, R17 ;  /* 0x0000000100057824 */ /* 0x000fe400078e0211 */
[----:B------:R-:W-:Y:S02]  /*0930*/  VIADD R17, R17, 0x80 ;  /* 0x0000008011117836 */ /* 0x000fe40000000000 */
[----:B0-----:R-:W-:-:S05]  /*0940*/  IMAD.WIDE.U32 R8, R5, 0x4, R8 ;  /* 0x0000000405087825 */ /* 0x001fca00078e0008 */
[----:B------:R1:W-:Y:S02]  /*0950*/  STG.E desc[UR4][R8.64], R6 ;  /* 0x0000000608007986 */ /* 0x0003e4000c101904 */
.L_x_6101:
[----:B------:R-:W-:-:S13]  /*0960*/  ISETP.GE.AND P0, PT, R17, R16, PT ;  /* 0x000000101100720c */ /* 0x000fda0003f06270 */
[----:B------:R-:W-:Y:S05]  /*0970*/  @P0 BREAK B1 ;  /* 0x0000000000010942 */ /* 0x000fea0003800000 */
[----:B------:R-:W-:Y:S05]  /*0980*/  @P0 BRA `(.L_x_6103) ;  /* 0x0000000000300947 */ /* 0x000fea0003800000 */
[----:B01----:R-:W0:Y:S01]  /*0990*/  LDC.64 R6, c[0x0][0x220] ;  /* 0x00008800ff067b82 */ /* 0x003e220000000a00 */
[----:B------:R-:W-:Y:S01]  /*09a0*/  IMAD.IADD R5, R0, 0x1, R17 ;  /* 0x0000000100057824 */ /* 0x000fe200078e0211 */
[----:B------:R-:W-:-:S03]  /*09b0*/  IADD3 R17, R17, 0x80, RZ ;  /* 0x0000008011117810 */ /* 0x000fc60007ffe0ff */
[----:B0-----:R-:W-:-:S05]  /*09c0*/  IMAD.WIDE.U32 R6, R5, 0x4, R6 ;  /* 0x0000000405067825 */ /* 0x001fca00078e0006 */
[----:B------:R2:W-:Y:S02]  /*09d0*/  STG.E desc[UR4][R6.64], R4 ;  /* 0x0000000406007986 */ /* 0x0005e4000c101904 */
.L_x_6102:
[----:B------:R-:W-:Y:S05]  /*09e0*/  BSYNC B1 ;  /* 0x0000000000017941 */ /* 0x000fea0003800000 */
.L_x_6098:
[----:B------:R-:W-:-:S13]  /*09f0*/  ISETP.GE.AND P0, PT, R17, R16, PT ;  /* 0x000000101100720c */ /* 0x000fda0003f06270 */
[----:B-12---:R-:W1:Y:S01]  /*0a00*/  @!P0 LDC.64 R4, c[0x0][0x220] ;  /* 0x00008800ff048b82 */ /* 0x006e620000000a00 */
[----:B------:R-:W-:Y:S02]  /*0a10*/  @!P0 IMAD.IADD R7, R0, 0x1, R17 ;  /* 0x0000000100078824 */ /* 0x000fe400078e0211 */
[----:B------:R-:W-:Y:S02]  /*0a20*/  @!P0 VIADD R17, R17, 0x80 ;  /* 0x0000008011118836 */ /* 0x000fe40000000000 */
[----:B-1----:R-:W-:-:S05]  /*0a30*/  @!P0 IMAD.WIDE.U32 R4, R7, 0x4, R4 ;  /* 0x0000000407048825 */ /* 0x002fca00078e0004 */
[----:B------:R2:W-:Y:S02]  /*0a40*/  @!P0 STG.E desc[UR4][R4.64], R3 ;  /* 0x0000000304008986 */ /* 0x0005e4000c101904 */
.L_x_6103:
[----:B------:R-:W-:Y:S05]  /*0a50*/  BSYNC B0 ;  /* 0x0000000000007941 */ /* 0x000fea0003800000 */
.L_x_6097:
[----:B------:R-:W-:Y:S05]  /*0a60*/  WARPSYNC.ALL ;  /* 0x0000000000007948 */ /* 0x000fea0003800000 */
[----:B------:R-:W-:-:S13]  /*0a70*/  ISETP.GE.AND P0, PT, R17, R16, PT ;  /* 0x000000101100720c */ /* 0x000fda0003f06270 */
[----:B------:R-:W-:Y:S05]  /*0a80*/  @P0 EXIT ;  /* 0x000000000000094d */ /* 0x000fea0003800000 */
[----:B--2---:R-:W2:Y:S01]  /*0a90*/  LDC.64 R4, c[0x0][0x220] ;  /* 0x00008800ff047b82 */ /* 0x004ea20000000a00 */
[----:B------:R-:W-:-:S04]  /*0aa0*/  IMAD.IADD R17, R0, 0x1, R17 ;  /* 0x0000000100117824 */ /* 0x000fc800078e0211 */
[----:B--2---:R-:W-:-:S05]  /*0ab0*/  IMAD.WIDE.U32 R4, R17, 0x4, R4 ;  /* 0x0000000411047825 */ /* 0x004fca00078e0004 */
[----:B------:R-:W-:Y:S01]  /*0ac0*/  STG.E desc[UR4][R4.64], R2 ;  /* 0x0000000204007986 */ /* 0x000fe2000c101904 */
[----:B------:R-:W-:Y:S05]  /*0ad0*/  EXIT ;  /* 0x000000000000794d */ /* 0x000fea0003800000 */
.L_x_6104:
        /* <DEDUP_REMOVED lines=10> */
.L_x_20551:


//--------------------- .text._ZN2at6native29vectorized_elementwise_kernelILi4ENS0_13AUnaryFunctorIiiiZZZNS0_18rshift_kernel_cudaERNS_18TensorIteratorBaseEENKUlvE_clEvENKUlvE1_clEvEUliiE_EESt5arrayIPcLm2EEEEviT0_T1_ --------------------------
	.section	.text._ZN2at6native29vectorized_elementwise_kernelILi4ENS0_13AUnaryFunctorIiiiZZZNS0_18rshift_kernel_cudaERNS_18TensorIteratorBaseEENKUlvE_clEvENKUlvE1_clEvEUliiE_EESt5arrayIPcLm2EEEEviT0_T1_,"ax",@progbits
	.align	128
        .global         _ZN2at6native29vectorized_elementwise_kernelILi4ENS0_13AUnaryFunctorIiiiZZZNS0_18rshift_kernel_cudaERNS_18TensorIteratorBaseEENKUlvE_clEvENKUlvE1_clEvEUliiE_EESt5arrayIPcLm2EEEEviT0_T1_
        .type           _ZN2at6native29vectorized_elementwise_kernelILi4ENS0_13AUnaryFunctorIiiiZZZNS0_18rshift_kernel_cudaERNS_18TensorIteratorBaseEENKUlvE_clEvENKUlvE1_clEvEUliiE_EESt5arrayIPcLm2EEEEviT0_T1_,@function
        .size           _ZN2at6native29vectorized_elementwise_kernelILi4ENS0_13AUnaryFunctorIiiiZZZNS0_18rshift_kernel_cudaERNS_18TensorIteratorBaseEENKUlvE_clEvENKUlvE1_clEvEUliiE_EESt5arrayIPcLm2EEEEviT0_T1_,(.L_x_20552 - _ZN2at6native29vectorized_elementwise_kernelILi4ENS0_13AUnaryFunctorIiiiZZZNS0_18rshift_kernel_cudaERNS_18TensorIteratorBaseEENKUlvE_clEvENKUlvE1_clEvEUliiE_EESt5arrayIPcLm2EEEEviT0_T1_)
        .other          _ZN2at6native29vectorized_elementwise_kernelILi4ENS0_13AUnaryFunctorIiiiZZZNS0_18rshift_kernel_cudaERNS_18TensorIteratorBaseEENKUlvE_clEvENKUlvE1_clEvEUliiE_EESt5arrayIPcLm2EEEEviT0_T1_,@"STO_CUDA_ENTRY STV_DEFAULT"
_ZN2at6native29vectorized_elementwise_kernelILi4ENS0_13AUnaryFunctorIiiiZZZNS0_18rshift_kernel_cudaERNS_18TensorIteratorBaseEENKUlvE_clEvENKUlvE1_clEvEUliiE_EESt5arrayIPcLm2EEEEviT0_T1_:
.text._ZN2at6native29vectorized_elementwise_kernelILi4ENS0_13AUnaryFunctorIiiiZZZNS0_18rshift_kernel_cudaERNS_18TensorIteratorBaseEENKUlvE_clEvENKUlvE1_clEvEUliiE_EESt5arrayIPcLm2EEEEviT0_T1_:
        /* <DEDUP_REMOVED lines=10> */
[----:B------:R-:W2:Y:S01]  /*00a0*/  LDC R12, c[0x0][0x218] ;  /* 0x00008600ff0c7b82 */ /* 0x000ea20000000800 */
[----:B-1----:R-:W-:-:S04]  /*00b0*/  IMAD.WIDE R2, R0, 0x4, R2 ;  /* 0x0000000400027825 */ /* 0x002fc800078e0202 */
[----:B0-----:R-:W-:-:S03]  /*00c0*/  IMAD.WIDE.U32 R14, R13, 0x10, R2 ;  /* 0x000000100d0e7825 */ /* 0x001fc600078e0002 */
[----:B------:R-:W0:Y:S02]  /*00d0*/  LDC.64 R2, c[0x0][0x220] ;  /* 0x00008800ff027b82 */ /* 0x000e240000000a00 */
[----:B------:R-:W3:Y:S04]  /*00e0*/  LDG.E.128 R4, desc[UR4][R14.64] ;  /* 0x000000040e047981 */ /* 0x000ee8000c1e1d00 */
[----:B------:R-:W4:Y:S01]  /*00f0*/  LDG.E.128 R8, desc[UR4][R14.64+0x800] ;  /* 0x000800040e087981 */ /* 0x000f22000c1e1d00 */
[----:B0-----:R-:W-:-:S04]  /*0100*/  IMAD.WIDE.U32 R2, R0, 0x4, R2 ;  /* 0x0000000400027825 */ /* 0x001fc800078e0002 */
[----:B------:R-:W-:Y:S01]  /*0110*/  IMAD.WIDE R2, R13, 0x10, R2 ;  /* 0x000000100d027825 */ /* 0x000fe200078e0202 */
[----:B---3--:R-:W-:Y:S02]  /*0120*/  VIMNMX.U32 R13, R4, 0x1f, PT ;  /* 0x0000001f040d7848 */ /* 0x008fe40003fe0000 */
[----:B------:R-:W-:Y:S02]  /*0130*/  VIMNMX.U32 R5, R5, 0x1f, PT ;  /* 0x0000001f05057848 */ /* 0x000fe40003fe0000 */
[----:B------:R-:W-:Y:S02]  /*0140*/  VIMNMX.U32 R17, R6, 0x1f, PT ;  /* 0x0000001f06117848 */ /* 0x000fe40003fe0000 */
[----:B------:R-:W-:Y:S02]  /*0150*/  VIMNMX.U32 R7, R7, 0x1f, PT ;  /* 0x0000001f07077848 */ /* 0x000fe40003fe0000 */
[----:B----4-:R-:W-:Y:S02]  /*0160*/  VIMNMX.U32 R9, R9, 0x1f, PT ;  /* 0x0000001f09097848 */ /* 0x010fe40003fe0000 */
[----:B------:R-:W-:-:S02]  /*0170*/  VIMNMX.U32 R21, R10, 0x1f, PT ;  /* 0x0000001f0a157848 */ /* 0x000fc40003fe0000 */
[----:B------:R-:W-:Y:S02]  /*0180*/  VIMNMX.U32 R11, R11, 0x1f, PT ;  /* 0x0000001f0b0b7848 */ /* 0x000fe40003fe0000 */
[----:B------:R-:W-:Y:S02]  /*0190*/  VIMNMX.U32 R19, R8, 0x1f, PT ;  /* 0x0000001f08137848 */ /* 0x000fe40003fe0000 */
[--C-:B--2---:R-:W-:Y:S02]  /*01a0*/  SHF.R.S32.HI R4, RZ, R13, R12.reuse ;  /* 0x0000000dff047219 */ /* 0x104fe4000001140c */
[--C-:B------:R-:W-:Y:S02]  /*01b0*/  SHF.R.S32.HI R7, RZ, R7, R12.reuse ;  /* 0x00000007ff077219 */ /* 0x100fe4000001140c */
[--C-:B------:R-:W-:Y:S02]  /*01c0*/  SHF.R.S32.HI R6, RZ, R17, R12.reuse ;  /* 0x00000011ff067219 */ /* 0x100fe4000001140c */
[----:B------:R-:W-:-:S02]  /*01d0*/  SHF.R.S32.HI R5, RZ, R5, R12 ;  /* 0x00000005ff057219 */ /* 0x000fc4000001140c */
[--C-:B------:R-:W-:Y:S02]  /*01e0*/  SHF.R.S32.HI R15, RZ, R11, R12.reuse ;  /* 0x0000000bff0f7219 */ /* 0x100fe4000001140c */
[--C-:B------:R-:W-:Y:S01]  /*01f0*/  SHF.R.S32.HI R14, RZ, R21, R12.reuse ;  /* 0x00000015ff0e7219 */ /* 0x100fe2000001140c */
[----:B------:R-:W-:Y:S01]  /*0200*/  STG.E.128 desc[UR4][R2.64], R4 ;  /* 0x0000000402007986 */ /* 0x000fe2000c101d04 */
[--C-:B------:R-:W-:Y:S02]  /*0210*/  SHF.R.S32.HI R13, RZ, R9, R12.reuse ;  /* 0x00000009ff0d7219 */ /* 0x100fe4000001140c */
[----:B------:R-:W-:-:S05]  /*0220*/  SHF.R.S32.HI R12, RZ, R19, R12 ;  /* 0x00000013ff0c7219 */ /* 0x000fca000001140c */
[----:B------:R-:W-:Y:S01]  /*0230*/  STG.E.128 desc[UR4][R2.64+0x800], R12 ;  /* 0x0008000c02007986 */ /* 0x000fe2000c101d04 */
[----:B------:R-:W-:Y:S05]  /*0240*/  EXIT ;  /* 0x000000000000794d */ /* 0x000fea0003800000 */
.L_x_6105:
        /* <DEDUP_REMOVED lines=95> */
.L_x_6108:
[----:B------:R-:W-:-:S13]  /*0840*/  ISETP.GE.AND P0, PT, R17, R16, PT ;  /* 0x000000101100720c */ /* 0x000fda0003f06270 */
[----:B------:R-:W-:Y:S05]  /*0850*/  @P0 BRA `(.L_x_6110) ;  /* 0x0000000000300947 */ /* 0x000fea0003800000 */
[----:B0-----:R-:W0:Y:S01]  /*0860*/  LDC.64 R8, c[0x0][0x220] ;  /* 0x00008800ff087b82 */ /* 0x001e220000000a00 */
[----:B------:R-:W-:Y:S01]  /*0870*/  IADD3 R7, R0, R17, RZ ;  /* 0x0000001100077210 */ /* 0x000fe20007ffe0ff */
[----:B------:R-:W-:-:S04]  /*0880*/  VIADD R17, R17, 0x80 ;  /* 0x0000008011117836 */ /* 0x000fc80000000000 */
[----:B0-----:R-:W-:-:S05]  /*0890*/  IMAD.WIDE.U32 R8, R7, 0x4, R8 ;  /* 0x0000000407087825 */ /* 0x001fca00078e0008 */
[----:B------:R1:W-:Y:S02]  /*08a0*/  STG.E desc[UR4][R8.64], R5 ;  /* 0x0000000508007986 */ /* 0x0003e4000c101904 */
.L_x_6109:
[----:B------:R-:W-:-:S13]  /*08b0*/  ISETP.GE.AND P0, PT, R17, R16, PT ;  /* 0x000000101100720c */ /* 0x000fda0003f06270 */
[----:B------:R-:W-:Y:S05]  /*08c0*/  @P0 BRA `(.L_x_6111) ;  /* 0x0000000000340947 */ /* 0x000fea0003800000 */
[----:B01----:R-:W0:Y:S01]  /*08d0*/  LDC.64 R8, c[0x0][0x220] ;  /* 0x00008800ff087b82 */ /* 0x003e220000000a00 */
[----:B------:R-:W-:Y:S02]  /*08e0*/  IMAD.IADD R5, R0, 0x1, R17 ;  /* 0x0000000100057824 */ /* 0x000fe400078e0211 */
[----:B------:R-:W-:Y:S02]  /*08f0*/  VIADD R17, R17, 0x80 ;  /* 0x0000008011117836 */ /* 0x000fe40000000000 */
[----:B0-----:R-:W-:-:S05]  /*0900*/  IMAD.WIDE.U32 R8, R5, 0x4, R8 ;  /* 0x0000000405087825 */ /* 0x001fca00078e0008 */
[----:B------:R1:W-:Y:S02]  /*0910*/  STG.E desc[UR4][R8.64], R6 ;  /* 0x0000000608007986 */ /* 0x0003e4000c101904 */
.L_x_6110:
        /* <DEDUP_REMOVED lines=8> */
.L_x_6111:
[----:B------:R-:W-:Y:S05]  /*09a0*/  BSYNC B1 ;  /* 0x0000000000017941 */ /* 0x000fea0003800000 */
.L_x_6107:
[----:B------:R-:W-:-:S13]  /*09b0*/  ISETP.GE.AND P0, PT, R17, R16, PT ;  /* 0x000000101100720c */ /* 0x000fda0003f06270 */
[----:B-12---:R-:W1:Y:S01]  /*09c0*/  @!P0 LDC.64 R4, c[0x0][0x220] ;  /* 0x00008800ff048b82 */ /* 0x006e620000000a00 */
[----:B------:R-:W-:Y:S02]  /*09d0*/  @!P0 IMAD.IADD R7, R0, 0x1, R17 ;  /* 0x0000000100078824 */ /* 0x000fe400078e0211 */
[----:B------:R-:W-:Y:S02]  /*09e0*/  @!P0 VIADD R17, R17, 0x80 ;  /* 0x0000008011118836 */ /* 0x000fe40000000000 */
[----:B-1----:R-:W-:-:S05]  /*09f0*/  @!P0 IMAD.WIDE.U32 R4, R7, 0x4, R4 ;  /* 0x0000000407048825 */ /* 0x002fca00078e0004 */
[----:B------:R2:W-:Y:S02]  /*0a00*/  @!P0 STG.E desc[UR4][R4.64], R3 ;  /* 0x0000000304008986 */ /* 0x0005e4000c101904 */
.L_x_6112:
[----:B------:R-:W-:Y:S05]  /*0a10*/  BSYNC B0 ;  /* 0x0000000000007941 */ /* 0x000fea0003800000 */
.L_x_6106:
        /* <DEDUP_REMOVED lines=8> */
.L_x_6113:
        /* <DEDUP_REMOVED lines=14> */
.L_x_20552:


//--------------------- .text._ZN2at6native29vectorized_elementwise_kernelILi8ENS0_13AUnaryFunctorIiiiZZZNS0_18rshift_kernel_cudaERNS_18TensorIteratorBaseEENKUlvE_clEvENKUlvE1_clEvEUliiE_EESt5arrayIPcLm2EEEEviT0_T1_ --------------------------
	.section	.text._ZN2at6native29vectorized_elementwise_kernelILi8ENS0_13AUnaryFunctorIiiiZZZNS0_18rshift_kernel_cudaERNS_18TensorIteratorBaseEENKUlvE_clEvENKUlvE1_clEvEUliiE_EESt5arrayIPcLm2EEEEviT0_T1_,"ax",@progbits
	.align	128
        .global         _ZN2at6native29vectorized_elementwise_kernelILi8ENS0_13AUnaryFunctorIiiiZZZNS0_18rshift_kernel_cudaERNS_18TensorIteratorBaseEENKUlvE_clEvENKUlvE1_clEvEUliiE_EESt5arrayIPcLm2EEEEviT0_T1_
        .type           _ZN2at6native29vectorized_elementwise_kernelILi8ENS0_13AUnaryFunctorIiiiZZZNS0_18rshift_kernel_cudaERNS_18TensorIteratorBaseEENKUlvE_clEvENKUlvE1_clEvEUliiE_EESt5arrayIPcLm2EEEEviT0_T1_,@function
        .size           _ZN2at6native29vectorized_elementwise_kernelILi8ENS0_13AUnaryFunctorIiiiZZZNS0_18rshift_kernel_cudaERNS_18TensorIteratorBaseEENKUlvE_clEvENKUlvE1_clEvEUliiE_EESt5arrayIPcLm2EEEEviT0_T1_,(.L_x_20553 - _ZN2at6native29vectorized_elementwise_kernelILi8ENS0_13AUnaryFunctorIiiiZZZNS0_18rshift_kernel_cudaERNS_18TensorIteratorBaseEENKUlvE_clEvENKUlvE1_clEvEUliiE_EESt5arrayIPcLm2EEEEviT0_T1_)
        .other          _ZN2at6native29vectorized_elementwise_kernelILi8ENS0_13AUnaryFunctorIiiiZZZNS0_18rshift_kernel_cudaERNS_18TensorIteratorBaseEENKUlvE_clEvENKUlvE1_clEvEUliiE_EESt5arrayIPcLm2EEEEviT0_T1_,@"STO_CUDA_ENTRY STV_DEFAULT"
_ZN2at6native29vectorized_elementwise_kernelILi8ENS0_13AUnaryFunctorIiiiZZZNS0_18rshift_kernel_cudaERNS_18TensorIteratorBaseEENKUlvE_clEvENKUlvE1_clEvEUliiE_EESt5arrayIPcLm2EEEEviT0_T1_:
.text._ZN2at6native29vectorized_elementwise_kernelILi8ENS0_13AUnaryFunctorIiiiZZZNS0_18rshift_kernel_cudaERNS_18TensorIteratorBaseEENKUlvE_clEvENKUlvE1_clEvEUliiE_EESt5arrayIPcLm2EEEEviT0_T1_:
        /* <DEDUP_REMOVED lines=37> */
.L_x_6114:
        /* <DEDUP_REMOVED lines=95> */
.L_x_6117:
[----:B------:R-:W-:-:S13]  /*0840*/  ISETP.GE.AND P0, PT, R17, R16, PT ;  /* 0x000000101100720c */ /* 0x000fda0003f06270 */
[----:B------:R-:W-:Y:S05]  /*0850*/  @P0 BRA `(.L_x_6119) ;  /* 0x0000000000300947 */ /* 0x000fea0003800000 */
[----:B0-----:R-:W0:Y:S01]  /*0860*/  LDC.64 R8, c[0x0][0x220] ;  /* 0x00008800ff087b82 */ /* 0x001e220000000a00 */
[----:B------:R-:W-:Y:S01]  /*0870*/  IADD3 R7, R0, R17, RZ ;  /* 0x0000001100077210 */ /* 0x000fe20007ffe0ff */
[----:B------:R-:W-:-:S04]  /*0880*/  VIADD R17, R17, 0x80 ;  /* 0x0000008011117836 */ /* 0x000fc80000000000 */
[----:B0-----:R-:W-:-:S05]  /*0890*/  IMAD.WIDE.U32 R8, R7, 0x4, R8 ;  /* 0x0000000407087825 */ /* 0x001fca00078e0008 */
[----:B------:R1:W-:Y:S02]  /*08a0*/  STG.E desc[UR4][R8.64], R5 ;  /* 0x0000000508007986 */ /* 0x0003e4000c101904 */
.L_x_6118:
[----:B------:R-:W-:-:S13]  /*08b0*/  ISETP.GE.AND P0, PT, R17, R16, PT ;  /* 0x000000101100720c */ /* 0x000fda0003f06270 */
[----:B------:R-:W-:Y:S05]  /*08c0*/  @P0 BRA `(.L_x_6120) ;  /* 0x0000000000340947 */ /* 0x000fea0003800000 */
[----:B01----:R-:W0:Y:S01]  /*08d0*/  LDC.64 R8, c[0x0][0x220] ;  /* 0x00008800ff087b82 */ /* 0x003e220000000a00 */
[----:B------:R-:W-:Y:S02]  /*08e0*/  IMAD.IADD R5, R0, 0x1, R17 ;  /* 0x0000000100057824 */ /* 0x000fe400078e0211 */
[----:B------:R-:W-:Y:S02]  /*08f0*/  VIADD R17, R17, 0x80 ;  /* 0x0000008011117836 */ /* 0x000fe40000000000 */
[----:B0-----:R-:W-:-:S05]  /*0900*/  IMAD.WIDE.U32 R8, R5, 0x4, R8 ;  /* 0x0000000405087825 */ /* 0x001fca00078e0008 */
[----:B------:R1:W-:Y:S02]  /*0910*/  STG.E desc[UR4][R8.64], R6 ;  /* 0x0000000608007986 */ /* 0x0003e4000c101904 */
.L_x_6119:
        /* <DEDUP_REMOVED lines=8> */
.L_x_6120:
[----:B------:R-:W-:Y:S05]  /*09a0*/  BSYNC B1 ;  /* 0x0000000000017941 */ /* 0x000fea0003800000 */
.L_x_6116:
[----:B------:R-:W-:-:S13]  /*09b0*/  ISETP.GE.AND P0, PT, R17, R16, PT ;  /* 0x000000101100720c */ /* 0x000fda0003f06270 */
[----:B-12---:R-:W1:Y:S01]  /*09c0*/  @!P0 LDC.64 R4, c[0x0][0x220] ;  /* 0x00008800ff048b82 */ /* 0x006e620000000a00 */
[----:B------:R-:W-:Y:S02]  /*09d0*/  @!P0 IMAD.IADD R7, R0, 0x1, R17 ;  /* 0x0000000100078824 */ /* 0x000fe400078e0211 */
[----:B------:R-:W-:Y:S02]  /*09e0*/  @!P0 VIADD R17, R17, 0x80 ;  /* 0x0000008011118836 */ /* 0x000fe40000000000 */
[----:B-1----:R-:W-:-:S05]  /*09f0*/  @!P0 IMAD.WIDE.U32 R4, R7, 0x4, R4 ;  /* 0x0000000407048825 */ /* 0x002fca00078e0004 */
[----:B------:R2:W-:Y:S02]  /*0a00*/  @!P0 STG.E desc[UR4][R4.64], R3 ;  /* 0x0000000304008986 */ /* 0x0005e4000c101904 */
.L_x_6121:
[----:B------:R-:W-:Y:S05]  /*0a10*/  BSYNC B0 ;  /* 0x0000000000007941 */ /* 0x000fea0003800000 */
.L_x_6115:
        /* <DEDUP_REMOVED lines=8> */
.L_x_6122:
        /* <DEDUP_REMOVED lines=14> */
.L_x_20553:


//--------------------- .text._ZN2at6native18elementwise_kernelILi128ELi4EZNS0_15gpu_kernel_implINS0_13BinaryFunctorIaaaZZZNS0_18rshift_kernel_cudaERNS_18TensorIteratorBaseEENKUlvE_clEvENKUlvE0_clEvEUlaaE_EEEEvS5_RKT_EUliE_EEviT1_ --------------------------
	.section	.text._ZN2at6native18elementwise_kernelILi128ELi4EZNS0_15gpu_kernel_implINS0_13BinaryFunctorIaaaZZZNS0_18rshift_kernel_cudaERNS_18TensorIteratorBaseEENKUlvE_clEvENKUlvE0_clEvEUlaaE_EEEEvS5_RKT_EUliE_EEviT1_,"ax",@progbits
	.align	128
        .global         _ZN2at6native18elementwise_kernelILi128ELi4EZNS0_15gpu_kernel_implINS0_13BinaryFunctorIaaaZZZNS0_18rshift_kernel_cudaERNS_18TensorIteratorBaseEENKUlvE_clEvENKUlvE0_clEvEUlaaE_EEEEvS5_RKT_EUliE_EEviT1_
        .type           _ZN2at6native18elementwise_kernelILi128ELi4EZNS0_15gpu_kernel_implINS0_13BinaryFunctorIaaaZZZNS0_18rshift_kernel_cudaERNS_18TensorIteratorBaseEENKUlvE_clEvENKUlvE0_clEvEUlaaE_EEEEvS5_RKT_EUliE_EEviT1_,@function
        .size           _ZN2at6native18elementwise_kernelILi128ELi4EZNS0_15gpu_kernel_implINS0_13BinaryFunctorIaaaZZZNS0_18rshift_kernel_cudaERNS_18TensorIteratorBaseEENKUlvE_clEvENKUlvE0_clEvEUlaaE_EEEEvS5_RKT_EUliE_EEviT1_,(.L_x_20554 - _ZN2at6native18elementwise_kernelILi128ELi4EZNS0_15gpu_kernel_implINS0_13BinaryFunctorIaaaZZZNS0_18rshift_kernel_cudaERNS_18TensorIteratorBaseEENKUlvE_clEvENKUlvE0_clEvEUlaaE_EEEEvS5_RKT_EUliE_EEviT1_)
        .other          _ZN2at6native18elementwise_kernelILi128ELi4EZNS0_15gpu_kernel_implINS0_13BinaryFunctorIaaaZZZNS0_18rshift_kernel_cudaERNS_18TensorIteratorBaseEENKUlvE_clEvENKUlvE0_clEvEUlaaE_EEEEvS5_RKT_EUliE_EEviT1_,@"STO_CUDA_ENTRY STV_DEFAULT"
_ZN2at6native18elementwise_kernelILi128ELi4EZNS0_15gpu_kernel_implINS0_13BinaryFunctorIaaaZZZNS0_18rshift_kernel_cudaERNS_18TensorIteratorBaseEENKUlvE_clEvENKUlvE0_clEvEUlaaE_EEEEvS5_RKT_EUliE_EEviT1_:
.text._ZN2at6native18elementwise_kernelILi128ELi4EZNS0_15gpu_kernel_implINS0_13BinaryFunctorIaaaZZZNS0_18rshift_kernel_cudaERNS_18TensorIteratorBaseEENKUlvE_clEvENKUlvE0_clEvEUlaaE_EEEEvS5_RKT_EUliE_EEviT1_:
        /* <DEDUP_REMOVED lines=365> */
.L_x_6125:
        /* <DEDUP_REMOVED lines=18> */
[----:B------:R0:W5:Y:S01]  /*17f0*/  LDG.E.U8 R19, desc[UR36][R2.64] ;  /* 0x0000002402137981 */ /* 0x000162000c1e1100 */
[----:B------:R-:W-:Y:S05]  /*1800*/  BRA `(.L_x_6131) ;  /* 0x0000000c005c7947 */ /* 0x000fea0003800000 */
.L_x_6129:
[----:B------:R0:W5:Y:S01]  /*1810*/  LDG.E.U8 R19, desc[UR36][R2.64] ;  /* 0x0000002402137981 */ /* 0x000162000c1e1100 */
[----:B------:R-:W-:Y:S05]  /*1820*/  BRA `(.L_x_6131) ;  /* 0x0000000c00547947 */ /* 0x000fea0003800000 */
.L_x_6128:
[----:B------:R-:W-:-:S13]  /*1830*/  ISETP.NE.AND P0, PT, R4, 0x2, PT ;  /* 0x000000020400780c */ /* 0x000fda0003f05270 */
[----:B------:R-:W-:Y:S05]  /*1840*/  @!P0 BRA `(.L_x_6132) ;  /* 0x0000000000208947 */ /* 0x000fea0003800000 */
[----:B------:R-:W-:-:S13]  /*1850*/  ISETP.NE.AND P0, PT, R4, 0x3, PT ;  /* 0x000000030400780c */ /* 0x000fda0003f05270 */
[----:B------:R-:W-:Y:S05]  /*1860*/  @!P0 BRA `(.L_x_6133) ;  /* 0x0000000000108947 */ /* 0x000fea0003800000 */
[----:B------:R-:W-:-:S13]  /*1870*/  ISETP.NE.AND P0, PT, R4, 0x4, PT ;  /* 0x000000040400780c */ /* 0x000fda0003f05270 */
[----:B------:R-:W-:Y:S05]  /*1880*/  @P0 BRA `(.L_x_6130) ;  /* 0x0000000800e80947 */ /* 0x000fea0003800000 */
[----:B------:R0:W5:Y:S01]  /*1890*/  LDG.E.U8 R19, desc[UR36][R2.64] ;  /* 0x0000002402137981 */ /* 0x000162000c1e1100 */
[----:B------:R-:W-:Y:S05]  /*18a0*/  BRA `(.L_x_6131) ;  /* 0x0000000c00347947 */ /* 0x000fea0003800000 */
.L_x_6133:
[----:B------:R0:W5:Y:S01]  /*18b0*/  LDG.E.U8 R19, desc[UR36][R2.64] ;  /* 0x0000002402137981 */ /* 0x000162000c1e1100 */
[----:B------:R-:W-:Y:S05]  /*18c0*/  BRA `(.L_x_6131) ;  /* 0x0000000c002c7947 */ /* 0x000fea0003800000 */
.L_x_6132:
[----:B------:R0:W5:Y:S01]  /*18d0*/  LDG.E.U16 R19, desc[UR36][R2.64] ;  /* 0x0000002402137981 */ /* 0x000162000c1e1500 */
[----:B------:R-:W-:Y:S05]  /*18e0*/  BRA `(.L_x_6131) ;  /* 0x0000000c00247947 */ /* 0x000fea0003800000 */
.L_x_6127:
        /* <DEDUP_REMOVED lines=9> */
.L_x_6135:
[----:B------:R-:W2:Y:S02]  /*1980*/  LDG.E.U16 R0, desc[UR36][R2.64] ;  /* 0x0000002402007981 */ /* 0x000ea4000c1e1500 */
[----:B--2---:R-:W-:-:S06]  /*1990*/  HADD2.F32 R0, -RZ, R0.H0_H0 ;  /* 0x20000000ff007230 */ /* 0x004fcc0000004100 */
[----:B------:R-:W0:Y:S02]  /*19a0*/  F2I.FTZ.TRUNC.NTZ R0, R0 ;  /* 0x0000000000007305 */ /* 0x000e24000021f100 */
[----:B0-----:R-:W-:Y:S01]  /*19b0*/  PRMT R19, R0, 0x7610, R19 ;  /* 0x0000761000137816 */ /* 0x001fe20000000013 */
[----:B------:R-:W-:Y:S06]  /*19c0*/  BRA `(.L_x_6131) ;  /* 0x0000000800ec7947 */ /* 0x000fec0003800000 */
.L_x_6134:
        /* <DEDUP_REMOVED lines=9> */
.L_x_6137:
[----:B------:R-:W2:Y:S02]  /*1a60*/  LDG.E.U16 R2, desc[UR36][R2.64] ;  /* 0x0000002402027981 */ /* 0x000ea4000c1e1500 */
[----:B--2---:R-:W-:-:S06]  /*1a70*/  HADD2.F32 R0, -RZ, R2.H0_H0 ;  /* 0x20000002ff007230 */ /* 0x004fcc0000004100 */
[----:B------:R-:W0:Y:S02]  /*1a80*/  F2I.FTZ.TRUNC.NTZ R0, R0 ;  /* 0x0000000000007305 */ /* 0x000e24000021f100 */
[----:B0-----:R-:W-:Y:S01]  /*1a90*/  PRMT R19, R0, 0x7610, R19 ;  /* 0x0000761000137816 */ /* 0x001fe20000000013 */
[----:B------:R-:W-:Y:S06]  /*1aa0*/  BRA `(.L_x_6131) ;  /* 0x0000000800b47947 */ /* 0x000fec0003800000 */
.L_x_6136:
[----:B------:R-:W2:Y:S02]  /*1ab0*/  LDG.E.64 R2, desc[UR36][R2.64] ;  /* 0x0000002402027981 */ /* 0x000ea4000c1e1b00 */
[----:B--2---:R0:W1:Y:S01]  /*1ac0*/  F2I.F64.TRUNC R19, R2 ;  /* 0x0000000200137311 */ /* 0x004062000030d100 */
[----:B------:R-:W-:Y:S05]  /*1ad0*/  BRA `(.L_x_6131) ;  /* 0x0000000800a87947 */ /* 0x000fea0003800000 */
.L_x_6126:
        /* <DEDUP_REMOVED lines=12> */
.L_x_6140:
[----:B------:R-:W2:Y:S02]  /*1ba0*/  LDG.E.64 R2, desc[UR36][R2.64] ;  /* 0x0000002402027981 */ /* 0x000ea4000c1e1b00 */
[----:B--2---:R3:W4:Y:S01]  /*1bb0*/  F2I.F64.TRUNC R19, R2 ;  /* 0x0000000200137311 */ /* 0x004722000030d100 */
[----:B------:R-:W-:Y:S05]  /*1bc0*/  BRA `(.L_x_6131) ;  /* 0x00000008006c7947 */ /* 0x000fea0003800000 */
.L_x_6139:
        /* <DEDUP_REMOVED lines=28> */
.L_x_6142:
        /* <DEDUP_REMOVED lines=15> */
.L_x_6141:
[----:B------:R-:W2:Y:S02]  /*1e80*/  LDG.E.U16 R0, desc[UR36][R2.64] ;  /* 0x0000002402007981 */ /* 0x000ea4000c1e1500 */
[----:B--2---:R-:W-:-:S06]  /*1e90*/  IMAD.U32 R0, R0, 0x10000, RZ ;  /* 0x0001000000007824 */ /* 0x004fcc00078e00ff */
[----:B------:R-:W0:Y:S02]  /*1ea0*/  F2I.FTZ.TRUNC.NTZ R0, R0 ;  /* 0x0000000000007305 */ /* 0x000e24000021f100 */
[----:B0-----:R-:W-:Y:S01]  /*1eb0*/  PRMT R19, R0, 0x7610, R19 ;  /* 0x0000761000137816 */ /* 0x001fe20000000013 */
[----:B------:R-:W-:Y:S06]  /*1ec0*/  BRA `(.L_x_6131) ;  /* 0x0000000400ac7947 */ /* 0x000fec0003800000 */
.L_x_6138:
        /* <DEDUP_REMOVED lines=10> */
.L_x_6145:
        /* <DEDUP_REMOVED lines=21> */
.L_x_6149:
[----:B------:R-:W-:Y:S05]  /*20c0*/  BSYNC B1 ;  /* 0x0000000000017941 */ /* 0x000fea0003800000 */
.L_x_6148:
[----:B------:R-:W-:Y:S01]  /*20d0*/  LEA R3, R0, 0x3b800000, 0x17 ;  /* 0x3b80000000037811 */ /* 0x000fe200078eb8ff */
[----:B------:R-:W-:-:S05]  /*20e0*/  IMAD.SHL.U32 R0, R2, 0x100000, RZ ;  /* 0x0010000002007824 */ /* 0x000fca00078e00ff */
[----:B------:R-:W-:-:S07]  /*20f0*/  LOP3.LUT R0, R3, R0, R4, 0xfe, !PT ;  /* 0x0000000003007212 */ /* 0x000fce00078efe04 */
.L_x_6147:
[----:B------:R-:W-:Y:S05]  /*2100*/  BSYNC B0 ;  /* 0x0000000000007941 */ /* 0x000fea0003800000 */
.L_x_6146:
[----:B------:R-:W0:Y:S02]  /*2110*/  F2I.FTZ.TRUNC.NTZ R0, R0 ;  /* 0x0000000000007305 */ /* 0x000e24000021f100 */
[----:B0-----:R-:W-:Y:S01]  /*2120*/  PRMT R19, R0, 0x7610, R19 ;  /* 0x0000761000137816 */ /* 0x001fe20000000013 */
[----:B------:R-:W-:Y:S06]  /*2130*/  BRA `(.L_x_6131) ;  /* 0x0000000400107947 */ /* 0x000fec0003800000 */
.L_x_6144:
        /* <DEDUP_REMOVED lines=21> */
.L_x_6153:
[----:B------:R-:W-:Y:S05]  /*2290*/  BSYNC B1 ;  /* 0x0000000000017941 */ /* 0x000fea0003800000 */
.L_x_6152:
[----:B------:R-:W-:Y:S01]  /*22a0*/  LEA R3, R0, 0x37800000, 0x17 ;  /* 0x3780000000037811 */ /* 0x000fe200078eb8ff */
[----:B------:R-:W-:-:S05]  /*22b0*/  IMAD.SHL.U32 R0, R2, 0x200000, RZ ;  /* 0x0020000002007824 */ /* 0x000fca00078e00ff */
[----:B------:R-:W-:-:S07]  /*22c0*/  LOP3.LUT R0, R3, R0, R4, 0xfe, !PT ;  /* 0x0000000003007212 */ /* 0x000fce00078efe04 */
.L_x_6151:
[----:B------:R-:W-:Y:S05]  /*22d0*/  BSYNC B0 ;  /* 0x0000000000007941 */ /* 0x000fea0003800000 */
.L_x_6150:
[----:B------:R-:W0:Y:S02]  /*22e0*/  F2I.FTZ.TRUNC.NTZ R0, R0 ;  /* 0x0000000000007305 */ /* 0x000e24000021f100 */
[----:B0-----:R-:W-:Y:S01]  /*22f0*/  PRMT R19, R0, 0x7610, R19 ;  /* 0x0000761000137816 */ /* 0x001fe20000000013 */
[----:B------:R-:W-:Y:S06]  /*2300*/  BRA `(.L_x_6131) ;  /* 0x00000000009c7947 */ /* 0x000fec0003800000 */
.L_x_6143:
        /* <DEDUP_REMOVED lines=14> */
.L_x_6157:
[----:B------:R-:W-:Y:S05]  /*23f0*/  BSYNC B0 ;  /* 0x0000000000007941 */ /* 0x000fea0003800000 */
.L_x_6156:
[----:B------:R-:W0:Y:S02]  /*2400*/  F2I.FTZ.TRUNC.NTZ R0, R0 ;  /* 0x0000000000007305 */ /* 0x000e24000021f100 */
[----:B0-----:R-:W-:Y:S01]  /*2410*/  PRMT R19, R0, 0x7610, R19 ;  /* 0x0000761000137816 */ /* 0x001fe20000000013 */
[----:B------:R-:W-:Y:S06]  /*2420*/  BRA `(.L_x_6131) ;  /* 0x0000000000547947 */ /* 0x000fec0003800000 */
.L_x_6130:
        /* <DEDUP_REMOVED lines=16> */
.L_x_6158:
[----:B------:R-:W-:Y:S01]  /*2530*/  PRMT R19, RZ, 0x7610, R19 ;  /* 0x00007610ff137816 */ /* 0x000fe20000000013 */
[----:B------:R-:W-:Y:S06]  /*2540*/  BRA `(.L_x_6131) ;  /* 0x00000000000c7947 */ /* 0x000fec0003800000 */
.L_x_6155:
[----:B------:R2:W5:Y:S01]  /*2550*/  LDG.E.U8 R19, desc[UR36][R2.64] ;  /* 0x0000002402137981 */ /* 0x000562000c1e1100 */
[----:B------:R-:W-:Y:S05]  /*2560*/  BRA `(.L_x_6131) ;  /* 0x0000000000047947 */ /* 0x000fea0003800000 */
.L_x_6154:
[----:B------:R1:W5:Y:S02]  /*2570*/  LDG.E.U8 R19, desc[UR36][R2.64] ;  /* 0x0000002402137981 */ /* 0x000364000c1e1100 */
.L_x_6131:
        /* <DEDUP_REMOVED lines=17> */
.L_x_6162:
[----:B------:R3:W5:Y:S01]  /*2690*/  LDG.E.U8 R0, desc[UR36][R2.64] ;  /* 0x0000002402007981 */ /* 0x000762000c1e1100 */
[----:B------:R-:W-:Y:S05]  /*26a0*/  BRA `(.L_x_6164) ;  /* 0x0000000c00547947 */ /* 0x000fea0003800000 */
.L_x_6161:
        /* <DEDUP_REMOVED lines=8> */
.L_x_6166:
[----:B------:R1:W5:Y:S01]  /*2730*/  LDG.E.U8 R0, desc[UR36][R2.64] ;  /* 0x0000002402007981 */ /* 0x000362000c1e1100 */
[----:B------:R-:W-:Y:S05]  /*2740*/  BRA `(.L_x_6164) ;  /* 0x0000000c002c7947 */ /* 0x000fea0003800000 */
.L_x_6165:
[----:B------:R2:W5:Y:S01]  /*2750*/  LDG.E.U16 R0, desc[UR36][R2.64] ;  /* 0x0000002402007981 */ /* 0x000562000c1e1500 */
[----:B------:R-:W-:Y:S05]  /*2760*/  BRA `(.L_x_6164) ;  /* 0x0000000c00247947 */ /* 0x000fea0003800000 */
.L_x_6160:
        /* <DEDUP_REMOVED lines=9> */
.L_x_6168:
[----:B------:R-:W2:Y:S02]  /*2800*/  LDG.E.U16 R4, desc[UR36][R2.64] ;  /* 0x0000002402047981 */ /* 0x000ea4000c1e1500 */
[----:B--2---:R-:W-:-:S06]  /*2810*/  HADD2.F32 R4, -RZ, R4.H0_H0 ;  /* 0x20000004ff047230 */ /* 0x004fcc0000004100 */
[----:B------:R-:W0:Y:S02]  /*2820*/  F2I.FTZ.TRUNC.NTZ R4, R4 ;  /* 0x0000000400047305 */ /* 0x000e24000021f100 */
[----:B0-----:R-:W-:Y:S01]  /*2830*/  PRMT R0, R4, 0x7610, R0 ;  /* 0x0000761004007816 */ /* 0x001fe20000000000 */
[----:B------:R-:W-:Y:S06]  /*2840*/  BRA `(.L_x_6164) ;  /* 0x0000000800ec7947 */ /* 0x000fec0003800000 */
.L_x_6167:
        /* <DEDUP_REMOVED lines=9> */
.L_x_6170:
[----:B------:R-:W2:Y:S02]  /*28e0*/  LDG.E.U16 R2, desc[UR36][R2.64] ;  /* 0x0000002402027981 */ /* 0x000ea4000c1e1500 */
[----:B--2---:R-:W-:-:S06]  /*28f0*/  HADD2.F32 R4, -RZ, R2.H0_H0 ;  /* 0x20000002ff047230 */ /* 0x004fcc0000004100 */
[----:B------:R-:W0:Y:S02]  /*2900*/  F2I.FTZ.TRUNC.NTZ R4, R4 ;  /* 0x0000000400047305 */ /* 0x000e24000021f100 */
[----:B0-----:R-:W-:Y:S01]  /*2910*/  PRMT R0, R4, 0x7610, R0 ;  /* 0x0000761004007816 */ /* 0x001fe20000000000 */
[----:B------:R-:W-:Y:S06]  /*2920*/  BRA `(.L_x_6164) ;  /* 0x0000000800b47947 */ /* 0x000fec0003800000 */
.L_x_6169:
[----:B------:R-:W2:Y:S02]  /*2930*/  LDG.E.64 R2, desc[UR36][R2.64] ;  /* 0x0000002402027981 */ /* 0x000ea4000c1e1b00 */
[----:B--2---:R0:W1:Y:S01]  /*2940*/  F2I.F64.TRUNC R0, R2 ;  /* 0x0000000200007311 */ /* 0x004062000030d100 */
[----:B------:R-:W-:Y:S05]  /*2950*/  BRA `(.L_x_6164) ;  /* 0x0000000800a87947 */ /* 0x000fea0003800000 */
.L_x_6159:
        /* <DEDUP_REMOVED lines=12> */
.L_x_6173:
[----:B------:R-:W2:Y:S02]  /*2a20*/  LDG.E.64 R2, desc[UR36][R2.64] ;  /* 0x0000002402027981 */ /* 0x000ea4000c1e1b00 */
[----:B--2---:R0:W1:Y:S01]  /*2a30*/  F2I.F64.TRUNC R0, R2 ;  /* 0x0000000200007311 */ /* 0x004062000030d100 */
[----:B------:R-:W-:Y:S05]  /*2a40*/  BRA `(.L_x_6164) ;  /* 0x00000008006c7947 */ /* 0x000fea0003800000 */
.L_x_6172:
        /* <DEDUP_REMOVED lines=28> */
.L_x_6175:
        /* <DEDUP_REMOVED lines=15> */
.L_x_6174:
[----:B------:R-:W2:Y:S02]  /*2d00*/  LDG.E.U16 R4, desc[UR36][R2.64] ;  /* 0x0000002402047981 */ /* 0x000ea4000c1e1500 */
[----:B--2---:R-:W-:-:S06]  /*2d10*/  IMAD.U32 R4, R4, 0x10000, RZ ;  /* 0x0001000004047824 */ /* 0x004fcc00078e00ff */
[----:B------:R-:W0:Y:S02]  /*2d20*/  F2I.FTZ.TRUNC.NTZ R4, R4 ;  /* 0x0000000400047305 */ /* 0x000e24000021f100 */
[----:B0-----:R-:W-:Y:S01]  /*2d30*/  PRMT R0, R4, 0x7610, R0 ;  /* 0x0000761004007816 */ /* 0x001fe20000000000 */
[----:B------:R-:W-:Y:S06]  /*2d40*/  BRA `(.L_x_6164) ;  /* 0x0000000400ac7947 */ /* 0x000fec0003800000 */
.L_x_6171:
        /* <DEDUP_REMOVED lines=10> */
.L_x_6178:
        /* <DEDUP_REMOVED lines=21> */
.L_x_6182:
[----:B------:R-:W-:Y:S05]  /*2f40*/  BSYNC B1 ;  /* 0x0000000000017941 */ /* 0x000fea0003800000 */
.L_x_6181:
[----:B------:R-:W-:Y:S01]  /*2f50*/  IMAD.SHL.U32 R2, R2, 0x100000, RZ ;  /* 0x0010000002027824 */ /* 0x000fe200078e00ff */
[----:B------:R-:W-:-:S04]  /*2f60*/  LEA R3, R0, 0x3b800000, 0x17 ;  /* 0x3b80000000037811 */ /* 0x000fc800078eb8ff */
[----:B------:R-:W-:-:S07]  /*2f70*/  LOP3.LUT R4, R3, R2, R4, 0xfe, !PT ;  /* 0x0000000203047212 */ /* 0x000fce00078efe04 */
.L_x_6180:
[----:B------:R-:W-:Y:S05]  /*2f80*/  BSYNC B0 ;  /* 0x0000000000007941 */ /* 0x000fea0003800000 */
.L_x_6179:
[----:B------:R-:W0:Y:S02]  /*2f90*/  F2I.FTZ.TRUNC.NTZ R4, R4 ;  /* 0x0000000400047305 */ /* 0x000e24000021f100 */
[----:B0-----:R-:W-:Y:S01]  /*2fa0*/  PRMT R0, R4, 0x7610, R0 ;  /* 0x0000761004007816 */ /* 0x001fe20000000000 */
[----:B------:R-:W-:Y:S06]  /*2fb0*/  BRA `(.L_x_6164) ;  /* 0x0000000400107947 */ /* 0x000fec0003800000 */
.L_x_6177:
        /* <DEDUP_REMOVED lines=21> */
.L_x_6186:
[----:B------:R-:W-:Y:S05]  /*3110*/  BSYNC B1 ;  /* 0x0000000000017941 */ /* 0x000fea0003800000 */
.L_x_6185:
[----:B------:R-:W-:Y:S01]  /*3120*/  IMAD.SHL.U32 R2, R2, 0x200000, RZ ;  /* 0x0020000002027824 */ /* 0x000fe200078e00ff */
[----:B------:R-:W-:-:S04]  /*3130*/  LEA R3, R0, 0x37800000, 0x17 ;  /* 0x3780000000037811 */ /* 0x000fc800078eb8ff */
[----:B------:R-:W-:-:S07]  /*3140*/  LOP3.LUT R4, R3, R2, R4, 0xfe, !PT ;  /* 0x0000000203047212 */ /* 0x000fce00078efe04 */
.L_x_6184:
[----:B------:R-:W-:Y:S05]  /*3150*/  BSYNC B0 ;  /* 0x0000000000007941 */ /* 0x000fea0003800000 */
.L_x_6183:
[----:B------:R-:W0:Y:S02]  /*3160*/  F2I.FTZ.TRUNC.NTZ R4, R4 ;  /* 0x0000000400047305 */ /* 0x000e24000021f100 */
[----:B0-----:R-:W-:Y:S01]  /*3170*/  PRMT R0, R4, 0x7610, R0 ;  /* 0x0000761004007816 */ /* 0x001fe20000000000 */
[----:B------:R-:W-:Y:S06]  /*3180*/  BRA `(.L_x_6164) ;  /* 0x00000000009c7947 */ /* 0x000fec0003800000 */
.L_x_6176:
        /* <DEDUP_REMOVED lines=14> */
.L_x_6190:
[----:B------:R-:W-:Y:S05]  /*3270*/  BSYNC B0 ;  /* 0x0000000000007941 */ /* 0x000fea0003800000 */
.L_x_6189:
[----:B------:R-:W0:Y:S02]  /*3280*/  F2I.FTZ.TRUNC.NTZ R4, R4 ;  /* 0x0000000400047305 */ /* 0x000e24000021f100 */
[----:B0-----:R-:W-:Y:S01]  /*3290*/  PRMT R0, R4, 0x7610, R0 ;  /* 0x0000761004007816 */ /* 0x001fe20000000000 */
[----:B------:R-:W-:Y:S06]  /*32a0*/  BRA `(.L_x_6164) ;  /* 0x0000000000547947 */ /* 0x000fec0003800000 */
.L_x_6163:
        /* <DEDUP_REMOVED lines=16> */
.L_x_6191:
[----:B------:R-:W-:Y:S01]  /*33b0*/  PRMT R0, RZ, 0x7610, R0 ;  /* 0x00007610ff007816 */ /* 0x000fe20000000000 */
[----:B------:R-:W-:Y:S06]  /*33c0*/  BRA `(.L_x_6164) ;  /* 0x00000000000c7947 */ /* 0x000fec0003800000 */
.L_x_6188:
[----:B------:R0:W5:Y:S01]  /*33d0*/  LDG.E.U8 R0, desc[UR36][R2.64] ;  /* 0x0000002402007981 */ /* 0x000162000c1e1100 */
[----:B------:R-:W-:Y:S05]  /*33e0*/  BRA `(.L_x_6164) ;  /* 0x0000000000047947 */ /* 0x000fea0003800000 */
.L_x_6187:
[----:B------:R0:W5:Y:S02]  /*33f0*/  LDG.E.U8 R0, desc[UR36][R2.64] ;  /* 0x0000002402007981 */ /* 0x000164000c1e1100 */
.L_x_6164:
[----:B------:R-:W0:Y:S01]  /*3400*/  LDC.U8 R4, c[0x0][0x491] ;  /* 0x00012440ff047b82 */ /* 0x000e220000000000 */
[----:B-1---5:R-:W-:Y:S02]  /*3410*/  LOP3.LUT R0, R0, 0xffff, RZ, 0xc0, !PT ;  /* 0x0000ffff00007812 */ /* 0x022fe400078ec0ff */
[----:B------:R-:W-:Y:S02]  /*3420*/  LOP3.LUT R19, R19, 0xffff, RZ, 0xc0, !PT ;  /* 0x0000ffff13137812 */ /* 0x000fe400078ec0ff */
[----:B------:R-:W-:Y:S02]  /*3430*/  PRMT R0, R0, 0x8880, RZ ;  /* 0x0000888000007816 */ /* 0x000fe400000000ff */
        /* <DEDUP_REMOVED lines=16> */
.L_x_6195:
[----:B------:R1:W-:Y:S01]  /*3540*/  STG.E.U8 desc[UR36][R16.64], R5 ;  /* 0x0000000510007986 */ /* 0x0003e2000c101124 */
[----:B------:R-:W-:Y:S05]  /*3550*/  BRA `(.L_x_6197) ;  /* 0x0000000c005c7947 */ /* 0x000fea0003800000 */
.L_x_6194:
        /* <DEDUP_REMOVED lines=10> */
.L_x_6199:
[----:B------:R3:W-:Y:S01]  /*3600*/  STG.E desc[UR36][R16.64], R5 ;  /* 0x0000000510007986 */ /* 0x0007e2000c101924 */
[----:B------:R-:W-:Y:S05]  /*3610*/  BRA `(.L_x_6197) ;  /* 0x0000000c002c7947 */ /* 0x000fea0003800000 */
.L_x_6198:
[----:B------:R2:W-:Y:S01]  /*3620*/  STG.E.U16 desc[UR36][R16.64], R5 ;  /* 0x0000000510007986 */ /* 0x0005e2000c101524 */
[----:B------:R-:W-:Y:S05]  /*3630*/  BRA `(.L_x_6197) ;  /* 0x0000000c00247947 */ /* 0x000fea0003800000 */
.L_x_6193:
        /* <DEDUP_REMOVED lines=9> */
.L_x_6201:
[----:B------:R-:W0:Y:S02]  /*36d0*/  I2F.S16 R0, R5 ;  /* 0x0000000500007306 */ /* 0x000e240000101400 */
[----:B0-----:R-:W-:-:S05]  /*36e0*/  F2FP.F16.F32.PACK_AB R0, RZ, R0 ;  /* 0x00000000ff00723e */ /* 0x001fca00000000ff */
[----:B------:R0:W-:Y:S01]  /*36f0*/  STG.E.U16 desc[UR36][R16.64], R0 ;  /* 0x0000000010007986 */ /* 0x0001e2000c101524 */
[----:B------:R-:W-:Y:S05]  /*3700*/  BRA `(.L_x_6197) ;  /* 0x0000000800f07947 */ /* 0x000fea0003800000 */
.L_x_6200:
        /* <DEDUP_REMOVED lines=10> */
.L_x_6203:
[----:B------:R-:W0:Y:S02]  /*37b0*/  I2F.S16 R5, R5 ;  /* 0x0000000500057306 */ /* 0x000e240000101400 */
[----:B0-----:R-:W-:-:S04]  /*37c0*/  F2FP.F16.F32.PACK_AB R3, RZ, R5 ;  /* 0x00000005ff03723e */ /* 0x001fc800000000ff */
[----:B------:R-:W-:-:S05]  /*37d0*/  PRMT R3, R3, 0x5410, RZ ;  /* 0x0000541003037816 */ /* 0x000fca00000000ff */
[----:B------:R0:W-:Y:S01]  /*37e0*/  STG.E desc[UR36][R16.64], R3 ;  /* 0x0000000310007986 */ /* 0x0001e2000c101924 */
[----:B------:R-:W-:Y:S05]  /*37f0*/  BRA `(.L_x_6197) ;  /* 0x0000000800b47947 */ /* 0x000fea0003800000 */
.L_x_6202:
[----:B------:R-:W0:Y:S02]  /*3800*/  I2F.F64.S16 R2, R5 ;  /* 0x0000000500027312 */ /* 0x000e240000101c00 */
[----:B0-----:R0:W-:Y:S01]  /*3810*/  STG.E.64 desc[UR36][R16.64], R2 ;  /* 0x0000000210007986 */ /* 0x0011e2000c101b24 */
[----:B------:R-:W-:Y:S05]  /*3820*/  BRA `(.L_x_6197) ;  /* 0x0000000800a87947 */ /* 0x000fea0003800000 */
.L_x_6192:
        /* <DEDUP_REMOVED lines=13> */
.L_x_6206:
[----:B------:R-:W0:Y:S01]  /*3900*/  I2F.F64.S16 R4, R5 ;  /* 0x0000000500047312 */ /* 0x000e220000101c00 */
[----:B------:R-:W-:-:S05]  /*3910*/  CS2R R6, SRZ ;  /* 0x0000000000067805 */ /* 0x000fca000001ff00 */
[----:B0-----:R0:W-:Y:S01]  /*3920*/  STG.E.128 desc[UR36][R16.64], R4 ;  /* 0x0000000410007986 */ /* 0x0011e2000c101d24 */
[----:B------:R-:W-:Y:S05]  /*3930*/  BRA `(.L_x_6197) ;  /* 0x0000000800647947 */ /* 0x000fea0003800000 */
.L_x_6205:
        /* <DEDUP_REMOVED lines=21> */
.L_x_6210:
[----:B------:R-:W-:Y:S05]  /*3a90*/  BSYNC B0 ;  /* 0x0000000000007941 */ /* 0x000fea0003800000 */
.L_x_6209:
[----:B------:R-:W-:-:S05]  /*3aa0*/  LOP3.LUT R3, R0, R3, RZ, 0xfc, !PT ;  /* 0x0000000300037212 */ /* 0x000fca00078efcff */
[----:B------:R0:W-:Y:S01]  /*3ab0*/  STG.E.U8 desc[UR36][R16.64], R3 ;  /* 0x0000000310007986 */ /* 0x0001e2000c101124 */
[----:B------:R-:W-:Y:S05]  /*3ac0*/  BRA `(.L_x_6197) ;  /* 0x0000000800007947 */ /* 0x000fea0003800000 */
.L_x_6208:
        /* <DEDUP_REMOVED lines=13> */
.L_x_6212:
[----:B------:R-:W-:Y:S01]  /*3ba0*/  IMAD.MOV.U32 R0, RZ, RZ, 0x7f ;  /* 0x0000007fff007424 */ /* 0x000fe200078e00ff */
[----:B------:R-:W-:-:S04]  /*3bb0*/  ISETP.GT.U32.AND P0, PT, R2, 0x7f800000, PT ;  /* 0x7f8000000200780c */ /* 0x000fc80003f04070 */
[----:B------:R-:W-:-:S09]  /*3bc0*/  SEL R0, R0, 0x7c, P0 ;  /* 0x0000007c00007807 */ /* 0x000fd20000000000 */
.L_x_6213:
[----:B------:R-:W-:Y:S05]  /*3bd0*/  BSYNC B0 ;  /* 0x0000000000007941 */ /* 0x000fea0003800000 */
.L_x_6211:
[----:B------:R-:W-:-:S04]  /*3be0*/  LOP3.LUT R2, R5, 0x80000000, RZ, 0xc0, !PT ;  /* 0x8000000005027812 */ /* 0x000fc800078ec0ff */
[----:B------:R-:W-:-:S04]  /*3bf0*/  SHF.R.U32.HI R3, RZ, 0x18, R2 ;  /* 0x00000018ff037819 */ /* 0x000fc80000011602 */
[----:B------:R-:W-:-:S05]  /*3c00*/  LOP3.LUT R3, R0, R3, RZ, 0xfc, !PT ;  /* 0x0000000300037212 */ /* 0x000fca00078efcff */
[----:B------:R0:W-:Y:S01]  /*3c10*/  STG.E.U8 desc[UR36][R16.64], R3 ;  /* 0x0000000310007986 */ /* 0x0001e2000c101124 */
[----:B------:R-:W-:Y:S05]  /*3c20*/  BRA `(.L_x_6197) ;  /* 0x0000000400a87947 */ /* 0x000fea0003800000 */
.L_x_6207:
[----:B------:R-:W0:Y:S02]  /*3c30*/  I2F.S16 R0, R5 ;  /* 0x0000000500007306 */ /* 0x000e240000101400 */
[----:B0-----:R-:W-:-:S05]  /*3c40*/  F2FP.BF16.F32.PACK_AB R0, RZ, R0 ;  /* 0x00000000ff00723e */ /* 0x001fca00000010ff */
[----:B------:R0:W-:Y:S01]  /*3c50*/  STG.E.U16 desc[UR36][R16.64], R0 ;  /* 0x0000000010007986 */ /* 0x0001e2000c101524 */
[----:B------:R-:W-:Y:S05]  /*3c60*/  BRA `(.L_x_6197) ;  /* 0x0000000400987947 */ /* 0x000fea0003800000 */
.L_x_6204:
        /* <DEDUP_REMOVED lines=10> */
.L_x_6216:
        /* <DEDUP_REMOVED lines=17> */
.L_x_6219:
[----:B------:R-:W-:-:S04]  /*3e20*/  LOP3.LUT R2, R5, 0x80000000, RZ, 0xc0, !PT ;  /* 0x8000000005027812 */ /* 0x000fc800078ec0ff */
[----:B------:R-:W-:-:S04]  /*3e30*/  SHF.R.U32.HI R3, RZ, 0x18, R2 ;  /* 0x00000018ff037819 */ /* 0x000fc80000011602 */
[----:B------:R-:W-:-:S04]  /*3e40*/  LOP3.LUT R0, R0, R3, RZ, 0xfc, !PT ;  /* 0x0000000300007212 */ /* 0x000fc800078efcff */
[----:B------:R-:W-:-:S07]  /*3e50*/  PRMT R8, R0, 0x7610, R8 ;  /* 0x0000761000087816 */ /* 0x000fce0000000008 */
.L_x_6218:
[----:B------:R-:W-:Y:S05]  /*3e60*/  BSYNC B0 ;  /* 0x0000000000007941 */ /* 0x000fea0003800000 */
.L_x_6217:
[----:B------:R0:W-:Y:S01]  /*3e70*/  STG.E.U8 desc[UR36][R16.64], R8 ;  /* 0x0000000810007986 */ /* 0x0001e2000c101124 */
[----:B------:R-:W-:Y:S05]  /*3e80*/  BRA `(.L_x_6197) ;  /* 0x0000000400107947 */ /* 0x000fea0003800000 */
.L_x_6215:
        /* <DEDUP_REMOVED lines=17> */
.L_x_6222:
[----:B------:R-:W-:-:S04]  /*3fa0*/  LOP3.LUT R2, R5, 0x80000000, RZ, 0xc0, !PT ;  /* 0x8000000005027812 */ /* 0x000fc800078ec0ff */
[----:B------:R-:W-:-:S04]  /*3fb0*/  SHF.R.U32.HI R3, RZ, 0x18, R2 ;  /* 0x00000018ff037819 */ /* 0x000fc80000011602 */
[----:B------:R-:W-:-:S04]  /*3fc0*/  LOP3.LUT R0, R0, R3, RZ, 0xfc, !PT ;  /* 0x0000000300007212 */ /* 0x000fc800078efcff */
[----:B------:R-:W-:-:S07]  /*3fd0*/  PRMT R8, R0, 0x7610, R8 ;  /* 0x0000761000087816 */ /* 0x000fce0000000008 */
.L_x_6221:
[----:B------:R-:W-:Y:S05]  /*3fe0*/  BSYNC B0 ;  /* 0x0000000000007941 */ /* 0x000fea0003800000 */
.L_x_6220:
[----:B------:R0:W-:Y:S01]  /*3ff0*/  STG.E.U8 desc[UR36][R16.64], R8 ;  /* 0x0000000810007986 */ /* 0x0001e2000c101124 */
[----:B------:R-:W-:Y:S05]  /*4000*/  BRA `(.L_x_6197) ;  /* 0x0000000000b07947 */ /* 0x000fea0003800000 */
.L_x_6214:
        /* <DEDUP_REMOVED lines=22> */
.L_x_6196:
        /* <DEDUP_REMOVED lines=16> */
.L_x_6225:
[----:B------:R-:W-:Y:S05]  /*4270*/  BRA `(.L_x_6197) ;  /* 0x0000000000147947 */ /* 0x000fea0003800000 */
.L_x_6224:
[----:B------:R-:W-:-:S04]  /*4280*/  PRMT R2, R5, 0x9910, RZ ;  /* 0x0000991005027816 */ /* 0x000fc800000000ff */
[----:B------:R-:W-:-:S05]  /*4290*/  SHF.R.S32.HI R3, RZ, 0x1f, R2 ;  /* 0x0000001fff037819 */ /* 0x000fca0000011402 */
[----:B------:R0:W-:Y:S01]  /*42a0*/  STG.E.64 desc[UR36][R16.64], R2 ;  /* 0x0000000210007986 */ /* 0x0001e2000c101b24 */
[----:B------:R-:W-:Y:S05]  /*42b0*/  BRA `(.L_x_6197) ;  /* 0x0000000000047947 */ /* 0x000fea0003800000 */
.L_x_6223:
[----:B------:R0:W-:Y:S02]  /*42c0*/  STG.E desc[UR36][R16.64], R5 ;  /* 0x0000000510007986 */ /* 0x0001e4000c101924 */
.L_x_6197:
[----:B------:R-:W-:-:S04]  /*42d0*/  IMAD R18, R18, 0x200, R23 ;  /* 0x0000020012127824 */ /* 0x000fc800078e0217 */
[----:B------:R-:W-:-:S07]  /*42e0*/  VIADD R19, R18, 0x80 ;  /* 0x0000008012137836 */ /* 0x000fce0000000000 */
.L_x_6124:
[----:B------:R-:W-:Y:S05]  /*42f0*/  BSYNC B6 ;  /* 0x0000000000067941 */ /* 0x000fea0003800000 */
.L_x_6123:
        /* <DEDUP_REMOVED lines=358> */
.L_x_6228:
        /* <DEDUP_REMOVED lines=20> */
.L_x_6232:
[----:B------:R0:W5:Y:S01]  /*5aa0*/  LDG.E.U8 R22, desc[UR36][R2.64] ;  /* 0x0000002402167981 */ /* 0x000162000c1e1100 */
[----:B------:R-:W-:Y:S05]  /*5ab0*/  BRA `(.L_x_6234) ;  /* 0x0000000c00547947 */ /* 0x000fea0003800000 */
.L_x_6231:
        /* <DEDUP_REMOVED lines=8> */
.L_x_6236:
[----:B------:R0:W5:Y:S01]  /*5b40*/  LDG.E.U8 R22, desc[UR36][R2.64] ;  /* 0x0000002402167981 */ /* 0x000162000c1e1100 */
[----:B------:R-:W-:Y:S05]  /*5b50*/  BRA `(.L_x_6234) ;  /* 0x0000000c002c7947 */ /* 0x000fea0003800000 */
.L_x_6235:
[----:B------:R0:W5:Y:S01]  /*5b60*/  LDG.E.U16 R22, desc[UR36][R2.64] ;  /* 0x0000002402167981 */ /* 0x000162000c1e1500 */
[----:B------:R-:W-:Y:S05]  /*5b70*/  BRA `(.L_x_6234) ;  /* 0x0000000c00247947 */ /* 0x000fea0003800000 */
.L_x_6230:
        /* <DEDUP_REMOVED lines=9> */
.L_x_6238:
[----:B------:R-:W2:Y:S02]  /*5c10*/  LDG.E.U16 R0, desc[UR36][R2.64] ;  /* 0x0000002402007981 */ /* 0x000ea4000c1e1500 */
[----:B--2---:R-:W-:-:S06]  /*5c20*/  HADD2.F32 R0, -RZ, R0.H0_H0 ;  /* 0x20000000ff007230 */ /* 0x004fcc0000004100 */
[----:B------:R-:W0:Y:S02]  /*5c30*/  F2I.FTZ.TRUNC.NTZ R0, R0 ;  /* 0x0000000000007305 */ /* 0x000e24000021f100 */
[----:B0-----:R-:W-:Y:S01]  /*5c40*/  PRMT R22, R0, 0x7610, R22 ;  /* 0x0000761000167816 */ /* 0x001fe20000000016 */
[----:B------:R-:W-:Y:S06]  /*5c50*/  BRA `(.L_x_6234) ;  /* 0x0000000800ec7947 */ /* 0x000fec0003800000 */
.L_x_6237:
        /* <DEDUP_REMOVED lines=9> */
.L_x_6240:
[----:B------:R-:W2:Y:S02]  /*5cf0*/  LDG.E.U16 R2, desc[UR36][R2.64] ;  /* 0x0000002402027981 */ /* 0x000ea4000c1e1500 */
[----:B--2---:R-:W-:-:S06]  /*5d00*/  HADD2.F32 R0, -RZ, R2.H0_H0 ;  /* 0x20000002ff007230 */ /* 0x004fcc0000004100 */
[----:B------:R-:W0:Y:S02]  /*5d10*/  F2I.FTZ.TRUNC.NTZ R0, R0 ;  /* 0x0000000000007305 */ /* 0x000e24000021f100 */
[----:B0-----:R-:W-:Y:S01]  /*5d20*/  PRMT R22, R0, 0x7610, R22 ;  /* 0x0000761000167816 */ /* 0x001fe20000000016 */
[----:B------:R-:W-:Y:S06]  /*5d30*/  BRA `(.L_x_6234) ;  /* 0x0000000800b47947 */ /* 0x000fec0003800000 */
.L_x_6239:
[----:B------:R-:W2:Y:S02]  /*5d40*/  LDG.E.64 R2, desc[UR36][R2.64] ;  /* 0x0000002402027981 */ /* 0x000ea4000c1e1b00 */
[----:B--2---:R0:W1:Y:S01]  /*5d50*/  F2I.F64.TRUNC R22, R2 ;  /* 0x0000000200167311 */ /* 0x004062000030d100 */
[----:B------:R-:W-:Y:S05]  /*5d60*/  BRA `(.L_x_6234) ;  /* 0x0000000800a87947 */ /* 0x000fea0003800000 */
.L_x_6229:
        /* <DEDUP_REMOVED lines=12> */
.L_x_6243:
[----:B------:R-:W2:Y:S02]  /*5e30*/  LDG.E.64 R2, desc[UR36][R2.64] ;  /* 0x0000002402027981 */ /* 0x000ea4000c1e1b00 */
[----:B--2---:R0:W1:Y:S01]  /*5e40*/  F2I.F64.TRUNC R22, R2 ;  /* 0x0000000200167311 */ /* 0x004062000030d100 */
[----:B------:R-:W-:Y:S05]  /*5e50*/  BRA `(.L_x_6234) ;  /* 0x00000008006c7947 */ /* 0x000fea0003800000 */
.L_x_6242:
        /* <DEDUP_REMOVED lines=28> */
.L_x_6245:
        /* <DEDUP_REMOVED lines=15> */
.L_x_6244:
[----:B------:R-:W2:Y:S02]  /*6110*/  LDG.E.U16 R0, desc[UR36][R2.64] ;  /* 0x0000002402007981 */ /* 0x000ea4000c1e1500 */
[----:B--2---:R-:W-:-:S06]  /*6120*/  IMAD.U32 R0, R0, 0x10000, RZ ;  /* 0x0001000000007824 */ /* 0x004fcc00078e00ff */
[----:B------:R-:W0:Y:S02]  /*6130*/  F2I.FTZ.TRUNC.NTZ R0, R0 ;  /* 0x0000000000007305 */ /* 0x000e24000021f100 */
[----:B0-----:R-:W-:Y:S01]  /*6140*/  PRMT R22, R0, 0x7610, R22 ;  /* 0x0000761000167816 */ /* 0x001fe20000000016 */
[----:B------:R-:W-:Y:S06]  /*6150*/  BRA `(.L_x_6234) ;  /* 0x0000000400ac7947 */ /* 0x000fec0003800000 */
.L_x_6241:
        /* <DEDUP_REMOVED lines=10> */
.L_x_6248:
        /* <DEDUP_REMOVED lines=21> */
.L_x_6252:
[----:B------:R-:W-:Y:S05]  /*6350*/  BSYNC B1 ;  /* 0x0000000000017941 */ /* 0x000fea0003800000 */
.L_x_6251:
[----:B------:R-:W-:Y:S01]  /*6360*/  LEA R3, R0, 0x3b800000, 0x17 ;  /* 0x3b80000000037811 */ /* 0x000fe200078eb8ff */
[----:B------:R-:W-:-:S05]  /*6370*/  IMAD.SHL.U32 R0, R2, 0x100000, RZ ;  /* 0x0010000002007824 */ /* 0x000fca00078e00ff */
[----:B------:R-:W-:-:S07]  /*6380*/  LOP3.LUT R0, R3, R0, R4, 0xfe, !PT ;  /* 0x0000000003007212 */ /* 0x000fce00078efe04 */
.L_x_6250:
[----:B------:R-:W-:Y:S05]  /*6390*/  BSYNC B0 ;  /* 0x0000000000007941 */ /* 0x000fea0003800000 */
.L_x_6249:
[----:B------:R-:W0:Y:S02]  /*63a0*/  F2I.FTZ.TRUNC.NTZ R0, R0 ;  /* 0x0000000000007305 */ /* 0x000e24000021f100 */
[----:B0-----:R-:W-:Y:S01]  /*63b0*/  PRMT R22, R0, 0x7610, R22 ;  /* 0x0000761000167816 */ /* 0x001fe20000000016 */
[----:B------:R-:W-:Y:S06]  /*63c0*/  BRA `(.L_x_6234) ;  /* 0x0000000400107947 */ /* 0x000fec0003800000 */
.L_x_6247:
        /* <DEDUP_REMOVED lines=21> */
.L_x_6256:
[----:B------:R-:W-:Y:S05]  /*6520*/  BSYNC B1 ;  /* 0x0000000000017941 */ /* 0x000fea0003800000 */
.L_x_6255:
[----:B------:R-:W-:Y:S01]  /*6530*/  LEA R3, R0, 0x37800000, 0x17 ;  /* 0x3780000000037811 */ /* 0x000fe200078eb8ff */
[----:B------:R-:W-:-:S05]  /*6540*/  IMAD.SHL.U32 R0, R2, 0x200000, RZ ;  /* 0x0020000002007824 */ /* 0x000fca00078e00ff */
[----:B------:R-:W-:-:S07]  /*6550*/  LOP3.LUT R0, R3, R0, R4, 0xfe, !PT ;  /* 0x0000000003007212 */ /* 0x000fce00078efe04 */
.L_x_6254:
[----:B------:R-:W-:Y:S05]  /*6560*/  BSYNC B0 ;  /* 0x0000000000007941 */ /* 0x000fea0003800000 */
.L_x_6253:
[----:B------:R-:W0:Y:S02]  /*6570*/  F2I.FTZ.TRUNC.NTZ R0, R0 ;  /* 0x0000000000007305 */ /* 0x000e24000021f100 */
[----:B0-----:R-:W-:Y:S01]  /*6580*/  PRMT R22, R0, 0x7610, R22 ;  /* 0x0000761000167816 */ /* 0x001fe20000000016 */
[----:B------:R-:W-:Y:S06]  /*6590*/  BRA `(.L_x_6234) ;  /* 0x00000000009c7947 */ /* 0x000fec0003800000 */
.L_x_6246:
        /* <DEDUP_REMOVED lines=14> */
.L_x_6260:
[----:B------:R-:W-:Y:S05]  /*6680*/  BSYNC B0 ;  /* 0x0000000000007941 */ /* 0x000fea0003800000 */
.L_x_6259:
[----:B------:R-:W0:Y:S02]  /*6690*/  F2I.FTZ.TRUNC.NTZ R0, R0 ;  /* 0x0000000000007305 */ /* 0x000e24000021f100 */
[----:B0-----:R-:W-:Y:S01]  /*66a0*/  PRMT R22, R0, 0x7610, R22 ;  /* 0x0000761000167816 */ /* 0x001fe20000000016 */
[----:B------:R-:W-:Y:S06]  /*66b0*/  BRA `(.L_x_6234) ;  /* 0x0000000000547947 */ /* 0x000fec0003800000 */
.L_x_6233:
        /* <DEDUP_REMOVED lines=16> */
.L_x_6261:
[----:B------:R-:W-:Y:S01]  /*67c0*/  PRMT R22, RZ, 0x7610, R22 ;  /* 0x00007610ff167816 */ /* 0x000fe20000000016 */
[----:B------:R-:W-:Y:S06]  /*67d0*/  BRA `(.L_x_6234) ;  /* 0x00000000000c7947 */ /* 0x000fec0003800000 */
.L_x_6258:
[----:B------:R3:W5:Y:S01]  /*67e0*/  LDG.E.U8 R22, desc[UR36][R2.64] ;  /* 0x0000002402167981 */ /* 0x000762000c1e1100 */
[----:B------:R-:W-:Y:S05]  /*67f0*/  BRA `(.L_x_6234) ;  /* 0x0000000000047947 */ /* 0x000fea0003800000 */
.L_x_6257:
[----:B------:R4:W5:Y:S02]  /*6800*/  LDG.E.U8 R22, desc[UR36][R2.64] ;  /* 0x0000002402167981 */ /* 0x000964000c1e1100 */
.L_x_6234:
        /* <DEDUP_REMOVED lines=17> */
.L_x_6265:
[----:B------:R4:W5:Y:S01]  /*6920*/  LDG.E.U8 R0, desc[UR36][R2.64] ;  /* 0x0000002402007981 */ /* 0x000962000c1e1100 */
[----:B------:R-:W-:Y:S05]  /*6930*/  BRA `(.L_x_6267) ;  /* 0x0000000c00547947 */ /* 0x000fea0003800000 */
.L_x_6264:
        /* <DEDUP_REMOVED lines=8> */
.L_x_6269:
[----:B------:R2:W5:Y:S01]  /*69c0*/  LDG.E.U8 R0, desc[UR36][R2.64] ;  /* 0x0000002402007981 */ /* 0x000562000c1e1100 */
[----:B------:R-:W-:Y:S05]  /*69d0*/  BRA `(.L_x_6267) ;  /* 0x0000000c002c7947 */ /* 0x000fea0003800000 */
.L_x_6268:
[----:B------:R0:W5:Y:S01]  /*69e0*/  LDG.E.U16 R0, desc[UR36][R2.64] ;  /* 0x0000002402007981 */ /* 0x000162000c1e1500 */
[----:B------:R-:W-:Y:S05]  /*69f0*/  BRA `(.L_x_6267) ;  /* 0x0000000c00247947 */ /* 0x000fea0003800000 */
.L_x_6263:
        /* <DEDUP_REMOVED lines=9> */
.L_x_6271:
[----:B------:R-:W2:Y:S02]  /*6a90*/  LDG.E.U16 R4, desc[UR36][R2.64] ;  /* 0x0000002402047981 */ /* 0x000ea4000c1e1500 */
[----:B--2---:R-:W-:-:S06]  /*6aa0*/  HADD2.F32 R4, -RZ, R4.H0_H0 ;  /* 0x20000004ff047230 */ /* 0x004fcc0000004100 */
[----:B------:R-:W0:Y:S02]  /*6ab0*/  F2I.FTZ.TRUNC.NTZ R4, R4 ;  /* 0x0000000400047305 */ /* 0x000e24000021f100 */
[----:B0-----:R-:W-:Y:S01]  /*6ac0*/  PRMT R0, R4, 0x7610, R0 ;  /* 0x0000761004007816 */ /* 0x001fe20000000000 */
[----:B------:R-:W-:Y:S06]  /*6ad0*/  BRA `(.L_x_6267) ;  /* 0x0000000800ec7947 */ /* 0x000fec0003800000 */
.L_x_6270:
        /* <DEDUP_REMOVED lines=9> */
.L_x_6273:
[----:B------:R-:W2:Y:S02]  /*6b70*/  LDG.E.U16 R2, desc[UR36][R2.64] ;  /* 0x0000002402027981 */ /* 0x000ea4000c1e1500 */
[----:B--2---:R-:W-:-:S06]  /*6b80*/  HADD2.F32 R4, -RZ, R2.H0_H0 ;  /* 0x20000002ff047230 */ /* 0x004fcc0000004100 */
[----:B------:R-:W0:Y:S02]  /*6b90*/  F2I.FTZ.TRUNC.NTZ R4, R4 ;  /* 0x0000000400047305 */ /* 0x000e24000021f100 */
[----:B0-----:R-:W-:Y:S01]  /*6ba0*/  PRMT R0, R4, 0x7610, R0 ;  /* 0x0000761004007816 */ /* 0x001fe20000000000 */
[----:B------:R-:W-:Y:S06]  /*6bb0*/  BRA `(.L_x_6267) ;  /* 0x0000000800b47947 */ /* 0x000fec0003800000 */
.L_x_6272:
[----:B------:R-:W2:Y:S02]  /*6bc0*/  LDG.E.64 R2, desc[UR36][R2.64] ;  /* 0x0000002402027981 */ /* 0x000ea4000c1e1b00 */
[----:B--2---:R0:W1:Y:S01]  /*6bd0*/  F2I.F64.TRUNC R0, R2 ;  /* 0x0000000200007311 */ /* 0x004062000030d100 */
[----:B------:R-:W-:Y:S05]  /*6be0*/  BRA `(.L_x_6267) ;  /* 0x0000000800a87947 */ /* 0x000fea0003800000 */
.L_x_6262:
        /* <DEDUP_REMOVED lines=12> */
.L_x_6276:
[----:B------:R-:W2:Y:S02]  /*6cb0*/  LDG.E.64 R2, desc[UR36][R2.64] ;  /* 0x0000002402027981 */ /* 0x000ea4000c1e1b00 */
[----:B--2---:R0:W1:Y:S01]  /*6cc0*/  F2I.F64.TRUNC R0, R2 ;  /* 0x0000000200007311 */ /* 0x004062000030d100 */
[----:B------:R-:W-:Y:S05]  /*6cd0*/  BRA `(.L_x_6267) ;  /* 0x00000008006c7947 */ /* 0x000fea0003800000 */
.L_x_6275:
        /* <DEDUP_REMOVED lines=28> */
.L_x_6278:
        /* <DEDUP_REMOVED lines=15> */
.L_x_6277:
[----:B------:R-:W2:Y:S02]  /*6f90*/  LDG.E.U16 R4, desc[UR36][R2.64] ;  /* 0x0000002402047981 */ /* 0x000ea4000c1e1500 */
[----:B--2---:R-:W-:-:S06]  /*6fa0*/  IMAD.U32 R4, R4, 0x10000, RZ ;  /* 0x0001000004047824 */ /* 0x004fcc00078e00ff */
[----:B------:R-:W0:Y:S02]  /*6fb0*/  F2I.FTZ.TRUNC.NTZ R4, R4 ;  /* 0x0000000400047305 */ /* 0x000e24000021f100 */
[----:B0-----:R-:W-:Y:S01]  /*6fc0*/  PRMT R0, R4, 0x7610, R0 ;  /* 0x0000761004007816 */ /* 0x001fe20000000000 */
[----:B------:R-:W-:Y:S06]  /*6fd0*/  BRA `(.L_x_6267) ;  /* 0x0000000400ac7947 */ /* 0x000fec0003800000 */
.L_x_6274:
        /* <DEDUP_REMOVED lines=10> */
.L_x_6281:
        /* <DEDUP_REMOVED lines=21> */
.L_x_6285:
[----:B------:R-:W-:Y:S05]  /*71d0*/  BSYNC B1 ;  /* 0x0000000000017941 */ /* 0x000fea0003800000 */
.L_x_6284:
[----:B------:R-:W-:Y:S01]  /*71e0*/  IMAD.SHL.U32 R2, R2, 0x100000, RZ ;  /* 0x0010000002027824 */ /* 0x000fe200078e00ff */
[----:B------:R-:W-:-:S04]  /*71f0*/  LEA R3, R0, 0x3b800000, 0x17 ;  /* 0x3b80000000037811 */ /* 0x000fc800078eb8ff */
[----:B------:R-:W-:-:S07]  /*7200*/  LOP3.LUT R4, R3, R2, R4, 0xfe, !PT ;  /* 0x0000000203047212 */ /* 0x000fce00078efe04 */
.L_x_6283:
[----:B------:R-:W-:Y:S05]  /*7210*/  BSYNC B0 ;  /* 0x0000000000007941 */ /* 0x000fea0003800000 */
.L_x_6282:
[----:B------:R-:W0:Y:S02]  /*7220*/  F2I.FTZ.TRUNC.NTZ R4, R4 ;  /* 0x0000000400047305 */ /* 0x000e24000021f100 */
[----:B0-----:R-:W-:Y:S01]  /*7230*/  PRMT R0, R4, 0x7610, R0 ;  /* 0x0000761004007816 */ /* 0x001fe20000000000 */
[----:B------:R-:W-:Y:S06]  /*7240*/  BRA `(.L_x_6267) ;  /* 0x0000000400107947 */ /* 0x000fec0003800000 */
.L_x_6280:
        /* <DEDUP_REMOVED lines=21> */
.L_x_6289:
[----:B------:R-:W-:Y:S05]  /*73a0*/  BSYNC B1 ;  /* 0x0000000000017941 */ /* 0x000fea0003800000 */
.L_x_6288:
[----:B------:R-:W-:Y:S01]  /*73b0*/  IMAD.SHL.U32 R2, R2, 0x200000, RZ ;  /* 0x0020000002027824 */ /* 0x000fe200078e00ff */
[----:B------:R-:W-:-:S04]  /*73c0*/  LEA R3, R0, 0x37800000, 0x17 ;  /* 0x3780000000037811 */ /* 0x000fc800078eb8ff */
[----:B------:R-:W-:-:S07]  /*73d0*/  LOP3.LUT R4, R3, R2, R4, 0xfe, !PT ;  /* 0x0000000203047212 */ /* 0x000fce00078efe04 */
.L_x_6287:
[----:B------:R-:W-:Y:S05]  /*73e0*/  BSYNC B0 ;  /* 0x0000000000007941 */ /* 0x000fea0003800000 */
.L_x_6286:
[----:B------:R-:W0:Y:S02]  /*73f0*/  F2I.FTZ.TRUNC.NTZ R4, R4 ;  /* 0x0000000400047305 */ /* 0x000e24000021f100 */
[----:B0-----:R-:W-:Y:S01]  /*7400*/  PRMT R0, R4, 0x7610, R0 ;  /* 0x0000761004007816 */ /* 0x001fe20000000000 */
[----:B------:R-:W-:Y:S06]  /*7410*/  BRA `(.L_x_6267) ;  /* 0x00000000009c7947 */ /* 0x000fec0003800000 */
.L_x_6279:
        /* <DEDUP_REMOVED lines=14> */
.L_x_6293:
[----:B------:R-:W-:Y:S05]  /*7500*/  BSYNC B0 ;  /* 0x0000000000007941 */ /* 0x000fea0003800000 */
.L_x_6292:
[----:B------:R-:W0:Y:S02]  /*7510*/  F2I.FTZ.TRUNC.NTZ R4, R4 ;  /* 0x0000000400047305 */ /* 0x000e24000021f100 */
[----:B0-----:R-:W-:Y:S01]  /*7520*/  PRMT R0, R4, 0x7610, R0 ;  /* 0x0000761004007816 */ /* 0x001fe20000000000 */
[----:B------:R-:W-:Y:S06]  /*7530*/  BRA `(.L_x_6267) ;  /* 0x0000000000547947 */ /* 0x000fec0003800000 */
.L_x_6266:
        /* <DEDUP_REMOVED lines=16> */
.L_x_6294:
[----:B------:R-:W-:Y:S01]  /*7640*/  PRMT R0, RZ, 0x7610, R0 ;  /* 0x00007610ff007816 */ /* 0x000fe20000000000 */
[----:B------:R-:W-:Y:S06]  /*7650*/  BRA `(.L_x_6267) ;  /* 0x00000000000c7947 */ /* 0x000fec0003800000 */
.L_x_6291:
[----:B------:R0:W5:Y:S01]  /*7660*/  LDG.E.U8 R0, desc[UR36][R2.64] ;  /* 0x0000002402007981 */ /* 0x000162000c1e1100 */
[----:B------:R-:W-:Y:S05]  /*7670*/  BRA `(.L_x_6267) ;  /* 0x0000000000047947 */ /* 0x000fea0003800000 */
.L_x_6290:
[----:B------:R0:W5:Y:S02]  /*7680*/  LDG.E.U8 R0, desc[UR36][R2.64] ;  /* 0x0000002402007981 */ /* 0x000164000c1e1100 */
.L_x_6267:
        /* <DEDUP_REMOVED lines=20> */
.L_x_6298:
[----:B------:R0:W-:Y:S01]  /*77d0*/  STG.E.U8 desc[UR36][R16.64], R5 ;  /* 0x0000000510007986 */ /* 0x0001e2000c101124 */
[----:B------:R-:W-:Y:S05]  /*77e0*/  BRA `(.L_x_6300) ;  /* 0x0000000c005c7947 */ /* 0x000fea0003800000 */
.L_x_6297:
        /* <DEDUP_REMOVED lines=10> */
.L_x_6302:
[----:B------:R3:W-:Y:S01]  /*7890*/  STG.E desc[UR36][R16.64], R5 ;  /* 0x0000000510007986 */ /* 0x0007e2000c101924 */
[----:B------:R-:W-:Y:S05]  /*78a0*/  BRA `(.L_x_6300) ;  /* 0x0000000c002c7947 */ /* 0x000fea0003800000 */
.L_x_6301:
[----:B------:R2:W-:Y:S01]  /*78b0*/  STG.E.U16 desc[UR36][R16.64], R5 ;  /* 0x0000000510007986 */ /* 0x0005e2000c101524 */
[----:B------:R-:W-:Y:S05]  /*78c0*/  BRA `(.L_x_6300) ;  /* 0x0000000c00247947 */ /* 0x000fea0003800000 */
.L_x_6296:
        /* <DEDUP_REMOVED lines=9> */
.L_x_6304:
[----:B------:R-:W0:Y:S02]  /*7960*/  I2F.S16 R0, R5 ;  /* 0x0000000500007306 */ /* 0x000e240000101400 */
[----:B0-----:R-:W-:-:S05]  /*7970*/  F2FP.F16.F32.PACK_AB R0, RZ, R0 ;  /* 0x00000000ff00723e */ /* 0x001fca00000000ff */
[----:B------:R0:W-:Y:S01]  /*7980*/  STG.E.U16 desc[UR36][R16.64], R0 ;  /* 0x0000000010007986 */ /* 0x0001e2000c101524 */
[----:B------:R-:W-:Y:S05]  /*7990*/  BRA `(.L_x_6300) ;  /* 0x0000000800f07947 */ /* 0x000fea0003800000 */
.L_x_6303:
        /* <DEDUP_REMOVED lines=10> */
.L_x_6306:
[----:B------:R-:W0:Y:S02]  /*7a40*/  I2F.S16 R5, R5 ;  /* 0x0000000500057306 */ /* 0x000e240000101400 */
[----:B0-----:R-:W-:-:S04]  /*7a50*/  F2FP.F16.F32.PACK_AB R3, RZ, R5 ;  /* 0x00000005ff03723e */ /* 0x001fc800000000ff */
[----:B------:R-:W-:-:S05]  /*7a60*/  PRMT R3, R3, 0x5410, RZ ;  /* 0x0000541003037816 */ /* 0x000fca00000000ff */
[----:B------:R0:W-:Y:S01]  /*7a70*/  STG.E desc[UR36][R16.64], R3 ;  /* 0x0000000310007986 */ /* 0x0001e2000c101924 */
[----:B------:R-:W-:Y:S05]  /*7a80*/  BRA `(.L_x_6300) ;  /* 0x0000000800b47947 */ /* 0x000fea0003800000 */
.L_x_6305:
[----:B------:R-:W0:Y:S02]  /*7a90*/  I2F.F64.S16 R2, R5 ;  /* 0x0000000500027312 */ /* 0x000e240000101c00 */
[----:B0-----:R0:W-:Y:S01]  /*7aa0*/  STG.E.64 desc[UR36][R16.64], R2 ;  /* 0x0000000210007986 */ /* 0x0011e2000c101b24 */
[----:B------:R-:W-:Y:S05]  /*7ab0*/  BRA `(.L_x_6300) ;  /* 0x0000000800a87947 */ /* 0x000fea0003800000 */
.L_x_6295:
        /* <DEDUP_REMOVED lines=13> */
.L_x_6309:
[----:B------:R-:W0:Y:S01]  /*7b90*/  I2F.F64.S16 R4, R5 ;  /* 0x0000000500047312 */ /* 0x000e220000101c00 */
[----:B------:R-:W-:-:S05]  /*7ba0*/  CS2R R6, SRZ ;  /* 0x0000000000067805 */ /* 0x000fca000001ff00 */
[----:B0-----:R0:W-:Y:S01]  /*7bb0*/  STG.E.128 desc[UR36][R16.64], R4 ;  /* 0x0000000410007986 */ /* 0x0011e2000c101d24 */
[----:B------:R-:W-:Y:S05]  /*7bc0*/  BRA `(.L_x_6300) ;  /* 0x0000000800647947 */ /* 0x000fea0003800000 */
.L_x_6308:
        /* <DEDUP_REMOVED lines=21> */
.L_x_6313:
[----:B------:R-:W-:Y:S05]  /*7d20*/  BSYNC B0 ;  /* 0x0000000000007941 */ /* 0x000fea0003800000 */
.L_x_6312:
[----:B------:R-:W-:-:S05]  /*7d30*/  LOP3.LUT R3, R0, R3, RZ, 0xfc, !PT ;  /* 0x0000000300037212 */ /* 0x000fca00078efcff */
[----:B------:R0:W-:Y:S01]  /*7d40*/  STG.E.U8 desc[UR36][R16.64], R3 ;  /* 0x0000000310007986 */ /* 0x0001e2000c101124 */
[----:B------:R-:W-:Y:S05]  /*7d50*/  BRA `(.L_x_6300) ;  /* 0x0000000800007947 */ /* 0x000fea0003800000 */
.L_x_6311:
        /* <DEDUP_REMOVED lines=13> */
.L_x_6315:
[----:B------:R-:W-:Y:S01]  /*7e30*/  IMAD.MOV.U32 R0, RZ, RZ, 0x7f ;  /* 0x0000007fff007424 */ /* 0x000fe200078e00ff */
[----:B------:R-:W-:-:S04]  /*7e40*/  ISETP.GT.U32.AND P0, PT, R2, 0x7f800000, PT ;  /* 0x7f8000000200780c */ /* 0x000fc80003f04070 */
[----:B------:R-:W-:-:S09]  /*7e50*/  SEL R0, R0, 0x7c, P0 ;  /* 0x0000007c00007807 */ /* 0x000fd20000000000 */
.L_x_6316:
[----:B------:R-:W-:Y:S05]  /*7e60*/  BSYNC B0 ;  /* 0x0000000000007941 */ /* 0x000fea0003800000 */
.L_x_6314:
[----:B------:R-:W-:-:S04]  /*7e70*/  LOP3.LUT R2, R5, 0x80000000, RZ, 0xc0, !PT ;  /* 0x8000000005027812 */ /* 0x000fc800078ec0ff */
[----:B------:R-:W-:-:S04]  /*7e80*/  SHF.R.U32.HI R3, RZ, 0x18, R2 ;  /* 0x00000018ff037819 */ /* 0x000fc80000011602 */
[----:B------:R-:W-:-:S05]  /*7e90*/  LOP3.LUT R3, R0, R3, RZ, 0xfc, !PT ;  /* 0x0000000300037212 */ /* 0x000fca00078efcff */
[----:B------:R0:W-:Y:S01]  /*7ea0*/  STG.E.U8 desc[UR36][R16.64], R3 ;  /* 0x0000000310007986 */ /* 0x0001e2000c101124 */
[----:B------:R-:W-:Y:S05]  /*7eb0*/  BRA `(.L_x_6300) ;  /* 0x0000000400a87947 */ /* 0x000fea0003800000 */
.L_x_6310:
[----:B------:R-:W0:Y:S02]  /*7ec0*/  I2F.S16 R0, R5 ;  /* 0x0000000500007306 */ /* 0x000e240000101400 */
[----:B0-----:R-:W-:-:S05]  /*7ed0*/  F2FP.BF16.F32.PACK_AB R0, RZ, R0 ;  /* 0x00000000ff00723e */ /* 0x001fca00000010ff */
[----:B------:R0:W-:Y:S01]  /*7ee0*/  STG.E.U16 desc[UR36][R16.64], R0 ;  /* 0x0000000010007986 */ /* 0x0001e2000c101524 */
[----:B------:R-:W-:Y:S05]  /*7ef0*/  BRA `(.L_x_6300) ;  /* 0x0000000400987947 */ /* 0x000fea0003800000 */
.L_x_6307:
        /* <DEDUP_REMOVED lines=10> */
.L_x_6319:
        /* <DEDUP_REMOVED lines=17> */
.L_x_6322:
[----:B------:R-:W-:-:S04]  /*80b0*/  LOP3.LUT R2, R5, 0x80000000, RZ, 0xc0, !PT ;  /* 0x8000000005027812 */ /* 0x000fc800078ec0ff */
[----:B------:R-:W-:-:S04]  /*80c0*/  SHF.R.U32.HI R3, RZ, 0x18, R2 ;  /* 0x00000018ff037819 */ /* 0x000fc80000011602 */
[----:B------:R-:W-:-:S04]  /*80d0*/  LOP3.LUT R0, R0, R3, RZ, 0xfc, !PT ;  /* 0x0000000300007212 */ /* 0x000fc800078efcff */
[----:B------:R-:W-:-:S07]  /*80e0*/  PRMT R8, R0, 0x7610, R8 ;  /* 0x0000761000087816 */ /* 0x000fce0000000008 */
.L_x_6321:
[----:B------:R-:W-:Y:S05]  /*80f0*/  BSYNC B0 ;  /* 0x0000000000007941 */ /* 0x000fea0003800000 */
.L_x_6320:
[----:B------:R0:W-:Y:S01]  /*8100*/  STG.E.U8 desc[UR36][R16.64], R8 ;  /* 0x0000000810007986 */ /* 0x0001e2000c101124 */
[----:B------:R-:W-:Y:S05]  /*8110*/  BRA `(.L_x_6300) ;  /* 0x0000000400107947 */ /* 0x000fea0003800000 */
.L_x_6318:
        /* <DEDUP_REMOVED lines=17> */
.L_x_6325:
[----:B------:R-:W-:-:S04]  /*8230*/  LOP3.LUT R2, R5, 0x80000000, RZ, 0xc0, !PT ;  /* 0x8000000005027812 */ /* 0x000fc800078ec0ff */
[----:B------:R-:W-:-:S04]  /*8240*/  SHF.R.U32.HI R3, RZ, 0x18, R2 ;  /* 0x00000018ff037819 */ /* 0x000fc80000011602 */
[----:B------:R-:W-:-:S04]  /*8250*/  LOP3.LUT R0, R0, R3, RZ, 0xfc, !PT ;  /* 0x0000000300007212 */ /* 0x000fc800078efcff */
[----:B------:R-:W-:-:S07]  /*8260*/  PRMT R8, R0, 0x7610, R8 ;  /* 0x0000761000087816 */ /* 0x000fce0000000008 */
.L_x_6324:
[----:B------:R-:W-:Y:S05]  /*8270*/  BSYNC B0 ;  /* 0x0000000000007941 */ /* 0x000fea0003800000 */
.L_x_6323:
[----:B------:R0:W-:Y:S01]  /*8280*/  STG.E.U8 desc[UR36][R16.64], R8 ;  /* 0x0000000810007986 */ /* 0x0001e2000c101124 */
[----:B------:R-:W-:Y:S05]  /*8290*/  BRA `(.L_x_6300) ;  /* 0x0000000000b07947 */ /* 0x000fea0003800000 */
.L_x_6317:
        /* <DEDUP_REMOVED lines=22> */
.L_x_6299:
        /* <DEDUP_REMOVED lines=16> */
.L_x_6328:
[----:B------:R-:W-:Y:S05]  /*8500*/  BRA `(.L_x_6300) ;  /* 0x0000000000147947 */ /* 0x000fea0003800000 */
.L_x_6327:
[----:B------:R-:W-:-:S04]  /*8510*/  PRMT R2, R5, 0x9910, RZ ;  /* 0x0000991005027816 */ /* 0x000fc800000000ff */
[----:B------:R-:W-:-:S05]  /*8520*/  SHF.R.S32.HI R3, RZ, 0x1f, R2 ;  /* 0x0000001fff037819 */ /* 0x000fca0000011402 */
[----:B------:R0:W-:Y:S01]  /*8530*/  STG.E.64 desc[UR36][R16.64], R2 ;  /* 0x0000000210007986 */ /* 0x0001e2000c101b24 */
[----:B------:R-:W-:Y:S05]  /*8540*/  BRA `(.L_x_6300) ;  /* 0x0000000000047947 */ /* 0x000fea0003800000 */
.L_x_6326:
[----:B------:R0:W-:Y:S02]  /*8550*/  STG.E desc[UR36][R16.64], R5 ;  /* 0x0000000510007986 */ /* 0x0001e4000c101924 */
.L_x_6300:
[----:B------:R-:W-:-:S07]  /*8560*/  VIADD R19, R19, 0x80 ;  /* 0x0000008013137836 */ /* 0x000fce0000000000 */
.L_x_6227:
[----:B------:R-:W-:Y:S05]  /*8570*/  BSYNC B6 ;  /* 0x0000000000067941 */ /* 0x000fea0003800000 */
.L_x_6226:
        /* <DEDUP_REMOVED lines=358> */
.L_x_6331:
        /* <DEDUP_REMOVED lines=20> */
.L_x_6335:
[----:B------:R0:W5:Y:S01]  /*9d20*/  LDG.E.U8 R22, desc[UR36][R2.64] ;  /* 0x0000002402167981 */ /* 0x000162000c1e1100 */
[----:B------:R-:W-:Y:S05]  /*9d30*/  BRA `(.L_x_6337) ;  /* 0x0000000c00547947 */ /* 0x000fea0003800000 */
.L_x_6334:
        /* <DEDUP_REMOVED lines=8> */
.L_x_6339:
[----:B------:R0:W5:Y:S01]  /*9dc0*/  LDG.E.U8 R22, desc[UR36][R2.64] ;  /* 0x0000002402167981 */ /* 0x000162000c1e1100 */
[----:B------:R-:W-:Y:S05]  /*9dd0*/  BRA `(.L_x_6337) ;  /* 0x0000000c002c7947 */ /* 0x000fea0003800000 */
.L_x_6338:
[----:B------:R0:W5:Y:S01]  /*9de0*/  LDG.E.U16 R22, desc[UR36][R2.64] ;  /* 0x0000002402167981 */ /* 0x000162000c1e1500 */
[----:B------:R-:W-:Y:S05]  /*9df0*/  BRA `(.L_x_6337) ;  /* 0x0000000c00247947 */ /* 0x000fea0003800000 */
.L_x_6333:
        /* <DEDUP_REMOVED lines=9> */
.L_x_6341:
[----:B------:R-:W2:Y:S02]  /*9e90*/  LDG.E.U16 R0, desc[UR36][R2.64] ;  /* 0x0000002402007981 */ /* 0x000ea4000c1e1500 */
[----:B--2---:R-:W-:-:S06]  /*9ea0*/  HADD2.F32 R0, -RZ, R0.H0_H0 ;  /* 0x20000000ff007230 */ /* 0x004fcc0000004100 */
[----:B------:R-:W0:Y:S02]  /*9eb0*/  F2I.FTZ.TRUNC.NTZ R0, R0 ;  /* 0x0000000000007305 */ /* 0x000e24000021f100 */
[----:B0-----:R-:W-:Y:S01]  /*9ec0*/  PRMT R22, R0, 0x7610, R22 ;  /* 0x0000761000167816 */ /* 0x001fe20000000016 */
[----:B------:R-:W-:Y:S06]  /*9ed0*/  BRA `(.L_x_6337) ;  /* 0x0000000800ec7947 */ /* 0x000fec0003800000 */
.L_x_6340:
        /* <DEDUP_REMOVED lines=9> */
.L_x_6343:
[----:B------:R-:W2:Y:S02]  /*9f70*/  LDG.E.U16 R2, desc[UR36][R2.64] ;  /* 0x0000002402027981 */ /* 0x000ea4000c1e1500 */
[----:B--2---:R-:W-:-:S06]  /*9f80*/  HADD2.F32 R0, -RZ, R2.H0_H0 ;  /* 0x20000002ff007230 */ /* 0x004fcc0000004100 */
[----:B------:R-:W0:Y:S02]  /*9f90*/  F2I.FTZ.TRUNC.NTZ R0, R0 ;  /* 0x0000000000007305 */ /* 0x000e24000021f100 */
[----:B0-----:R-:W-:Y:S01]  /*9fa0*/  PRMT R22, R0, 0x7610, R22 ;  /* 0x0000761000167816 */ /* 0x001fe20000000016 */
[----:B------:R-:W-:Y:S06]  /*9fb0*/  BRA `(.L_x_6337) ;  /* 0x0000000800b47947 */ /* 0x000fec0003800000 */
.L_x_6342:
[----:B------:R-:W2:Y:S02]  /*9fc0*/  LDG.E.64 R2, desc[UR36][R2.64] ;  /* 0x0000002402027981 */ /* 0x000ea4000c1e1b00 */
[----:B--2---:R2:W3:Y:S01]  /*9fd0*/  F2I.F64.TRUNC R22, R2 ;  /* 0x0000000200167311 */ /* 0x0044e2000030d100 */
[----:B------:R-:W-:Y:S05]  /*9fe0*/  BRA `(.L_x_6337) ;  /* 0x0000000800a87947 */ /* 0x000fea0003800000 */
.L_x_6332:
        /* <DEDUP_REMOVED lines=12> */
.L_x_6346:
[----:B------:R-:W2:Y:S02]  /*a0b0*/  LDG.E.64 R2, desc[UR36][R2.64] ;  /* 0x0000002402027981 */ /* 0x000ea4000c1e1b00 */
[----:B--2---:R0:W1:Y:S01]  /*a0c0*/  F2I.F64.TRUNC R22, R2 ;  /* 0x0000000200167311 */ /* 0x004062000030d100 */
[----:B------:R-:W-:Y:S05]  /*a0d0*/  BRA `(.L_x_6337) ;  /* 0x00000008006c7947 */ /* 0x000fea0003800000 */
.L_x_6345:
        /* <DEDUP_REMOVED lines=28> */
.L_x_6348:
        /* <DEDUP_REMOVED lines=15> */
.L_x_6347:
[----:B------:R-:W2:Y:S02]  /*a390*/  LDG.E.U16 R0, desc[UR36][R2.64] ;  /* 0x0000002402007981 */ /* 0x000ea4000c1e1500 */
[----:B--2---:R-:W-:-:S06]  /*a3a0*/  IMAD.U32 R0, R0, 0x10000, RZ ;  /* 0x0001000000007824 */ /* 0x004fcc00078e00ff */
[----:B------:R-:W0:Y:S02]  /*a3b0*/  F2I.FTZ.TRUNC.NTZ R0, R0 ;  /* 0x0000000000007305 */ /* 0x000e24000021f100 */
[----:B0-----:R-:W-:Y:S01]  /*a3c0*/  PRMT R22, R0, 0x7610, R22 ;  /* 0x0000761000167816 */ /* 0x001fe20000000016 */
[----:B------:R-:W-:Y:S06]  /*a3d0*/  BRA `(.L_x_6337) ;  /* 0x0000000400ac7947 */ /* 0x000fec0003800000 */
.L_x_6344:
        /* <DEDUP_REMOVED lines=10> */
.L_x_6351:
        /* <DEDUP_REMOVED lines=21> */
.L_x_6355:
[----:B------:R-:W-:Y:S05]  /*a5d0*/  BSYNC B1 ;  /* 0x0000000000017941 */ /* 0x000fea0003800000 */
.L_x_6354:
[----:B------:R-:W-:Y:S01]  /*a5e0*/  LEA R3, R0, 0x3b800000, 0x17 ;  /* 0x3b80000000037811 */ /* 0x000fe200078eb8ff */
[----:B------:R-:W-:-:S05]  /*a5f0*/  IMAD.SHL.U32 R0, R2, 0x100000, RZ ;  /* 0x0010000002007824 */ /* 0x000fca00078e00ff */
[----:B------:R-:W-:-:S07]  /*a600*/  LOP3.LUT R0, R3, R0, R4, 0xfe, !PT ;  /* 0x0000000003007212 */ /* 0x000fce00078efe04 */
.L_x_6353:
[----:B------:R-:W-:Y:S05]  /*a610*/  BSYNC B0 ;  /* 0x0000000000007941 */ /* 0x000fea0003800000 */
.L_x_6352:
[----:B------:R-:W0:Y:S02]  /*a620*/  F2I.FTZ.TRUNC.NTZ R0, R0 ;  /* 0x0000000000007305 */ /* 0x000e24000021f100 */
[----:B0-----:R-:W-:Y:S01]  /*a630*/  PRMT R22, R0, 0x7610, R22 ;  /* 0x0000761000167816 */ /* 0x001fe20000000016 */
[----:B------:R-:W-:Y:S06]  /*a640*/  BRA `(.L_x_6337) ;  /* 0x0000000400107947 */ /* 0x000fec0003800000 */
.L_x_6350:
        /* <DEDUP_REMOVED lines=21> */
.L_x_6359:
[----:B------:R-:W-:Y:S05]  /*a7a0*/  BSYNC B1 ;  /* 0x0000000000017941 */ /* 0x000fea0003800000 */
.L_x_6358:
[----:B------:R-:W-:Y:S01]  /*a7b0*/  LEA R3, R0, 0x37800000, 0x17 ;  /* 0x3780000000037811 */ /* 0x000fe200078eb8ff */
[----:B------:R-:W-:-:S05]  /*a7c0*/  IMAD.SHL.U32 R0, R2, 0x200000, RZ ;  /* 0x0020000002007824 */ /* 0x000fca00078e00ff */
[----:B------:R-:W-:-:S07]  /*a7d0*/  LOP3.LUT R0, R3, R0, R4, 0xfe, !PT ;  /* 0x0000000003007212 */ /* 0x000fce00078efe04 */
.L_x_6357:
[----:B------:R-:W-:Y:S05]  /*a7e0*/  BSYNC B0 ;  /* 0x0000000000007941 */ /* 0x000fea0003800000 */
.L_x_6356:
[----:B------:R-:W0:Y:S02]  /*a7f0*/  F2I.FTZ.TRUNC.NTZ R0, R0 ;  /* 0x0000000000007305 */ /* 0x000e24000021f100 */
[----:B0-----:R-:W-:Y:S01]  /*a800*/  PRMT R22, R0, 0x7610, R22 ;  /* 0x0000761000167816 */ /* 0x001fe20000000016 */
[----:B------:R-:W-:Y:S06]  /*a810*/  BRA `(.L_x_6337) ;  /* 0x00000000009c7947 */ /* 0x000fec0003800000 */
.L_x_6349:
        /* <DEDUP_REMOVED lines=14> */
.L_x_6363:
[----:B------:R-:W-:Y:S05]  /*a900*/  BSYNC B0 ;  /* 0x0000000000007941 */ /* 0x000fea0003800000 */
.L_x_6362:
[----:B------:R-:W0:Y:S02]  /*a910*/  F2I.FTZ.TRUNC.NTZ R0, R0 ;  /* 0x0000000000007305 */ /* 0x000e24000021f100 */
[----:B0-----:R-:W-:Y:S01]  /*a920*/  PRMT R22, R0, 0x7610, R22 ;  /* 0x0000761000167816 */ /* 0x001fe20000000016 */
[----:B------:R-:W-:Y:S06]  /*a930*/  BRA `(.L_x_6337) ;  /* 0x0000000000547947 */ /* 0x000fec0003800000 */
.L_x_6336:
        /* <DEDUP_REMOVED lines=16> */
.L_x_6364:
[----:B------:R-:W-:Y:S01]  /*aa40*/  PRMT R22, RZ, 0x7610, R22 ;  /* 0x00007610ff167816 */ /* 0x000fe20000000016 */
[----:B------:R-:W-:Y:S06]  /*aa50*/  BRA `(.L_x_6337) ;  /* 0x00000000000c7947 */ /* 0x000fec0003800000 */
.L_x_6361:
[----:B------:R0:W5:Y:S01]  /*aa60*/  LDG.E.U8 R22, desc[UR36][R2.64] ;  /* 0x0000002402167981 */ /* 0x000162000c1e1100 */
[----:B------:R-:W-:Y:S05]  /*aa70*/  BRA `(.L_x_6337) ;  /* 0x0000000000047947 */ /* 0x000fea0003800000 */
.L_x_6360:
[----:B------:R0:W5:Y:S02]  /*aa80*/  LDG.E.U8 R22, desc[UR36][R2.64] ;  /* 0x0000002402167981 */ /* 0x000164000c1e1100 */
.L_x_6337:
        /* <DEDUP_REMOVED lines=17> */
.L_x_6368:
[----:B------:R0:W5:Y:S01]  /*aba0*/  LDG.E.U8 R0, desc[UR36][R2.64] ;  /* 0x0000002402007981 */ /* 0x000162000c1e1100 */
[----:B------:R-:W-:Y:S05]  /*abb0*/  BRA `(.L_x_6370) ;  /* 0x0000000c00547947 */ /* 0x000fea0003800000 */
.L_x_6367:
        /* <DEDUP_REMOVED lines=8> */
.L_x_6372:
[----:B------:R0:W5:Y:S01]  /*ac40*/  LDG.E.U8 R0, desc[UR36][R2.64] ;  /* 0x0000002402007981 */ /* 0x000162000c1e1100 */
[----:B------:R-:W-:Y:S05]  /*ac50*/  BRA `(.L_x_6370) ;  /* 0x0000000c002c7947 */ /* 0x000fea0003800000 */
.L_x_6371:
[----:B------:R0:W5:Y:S01]  /*ac60*/  LDG.E.U16 R0, desc[UR36][R2.64] ;  /* 0x0000002402007981 */ /* 0x000162000c1e1500 */
[----:B------:R-:W-:Y:S05]  /*ac70*/  BRA `(.L_x_6370) ;  /* 0x0000000c00247947 */ /* 0x000fea0003800000 */
.L_x_6366:
        /* <DEDUP_REMOVED lines=9> */
.L_x_6374:
[----:B------:R-:W2:Y:S02]  /*ad10*/  LDG.E.U16 R4, desc[UR36][R2.64] ;  /* 0x0000002402047981 */ /* 0x000ea4000c1e1500 */
[----:B--2---:R-:W-:-:S06]  /*ad20*/  HADD2.F32 R4, -RZ, R4.H0_H0 ;  /* 0x20000004ff047230 */ /* 0x004fcc0000004100 */
[----:B------:R-:W0:Y:S02]  /*ad30*/  F2I.FTZ.TRUNC.NTZ R4, R4 ;  /* 0x0000000400047305 */ /* 0x000e24000021f100 */
[----:B0-----:R-:W-:Y:S01]  /*ad40*/  PRMT R0, R4, 0x7610, R0 ;  /* 0x0000761004007816 */ /* 0x001fe20000000000 */
[----:B------:R-:W-:Y:S06]  /*ad50*/  BRA `(.L_x_6370) ;  /* 0x0000000800ec7947 */ /* 0x000fec0003800000 */
.L_x_6373:
        /* <DEDUP_REMOVED lines=9> */
.L_x_6376:
[----:B------:R-:W2:Y:S02]  /*adf0*/  LDG.E.U16 R2, desc[UR36][R2.64] ;  /* 0x0000002402027981 */ /* 0x000ea4000c1e1500 */
[----:B--2---:R-:W-:-:S06]  /*ae00*/  HADD2.F32 R4, -RZ, R2.H0_H0 ;  /* 0x20000002ff047230 */ /* 0x004fcc0000004100 */
[----:B------:R-:W0:Y:S02]  /*ae10*/  F2I.FTZ.TRUNC.NTZ R4, R4 ;  /* 0x0000000400047305 */ /* 0x000e24000021f100 */
[----:B0-----:R-:W-:Y:S01]  /*ae20*/  PRMT R0, R4, 0x7610, R0 ;  /* 0x0000761004007816 */ /* 0x001fe20000000000 */
[----:B------:R-:W-:Y:S06]  /*ae30*/  BRA `(.L_x_6370) ;  /* 0x0000000800b47947 */ /* 0x000fec0003800000 */
.L_x_6375:
[----:B------:R-:W2:Y:S02]  /*ae40*/  LDG.E.64 R2, desc[UR36][R2.64] ;  /* 0x0000002402027981 */ /* 0x000ea4000c1e1b00 */
[----:B--2---:R0:W1:Y:S01]  /*ae50*/  F2I.F64.TRUNC R0, R2 ;  /* 0x0000000200007311 */ /* 0x004062000030d100 */
[----:B------:R-:W-:Y:S05]  /*ae60*/  BRA `(.L_x_6370) ;  /* 0x0000000800a87947 */ /* 0x000fea0003800000 */
.L_x_6365:
        /* <DEDUP_REMOVED lines=12> */
.L_x_6379:
[----:B------:R-:W2:Y:S02]  /*af30*/  LDG.E.64 R2, desc[UR36][R2.64] ;  /* 0x0000002402027981 */ /* 0x000ea4000c1e1b00 */
[----:B--2---:R0:W1:Y:S01]  /*af40*/  F2I.F64.TRUNC R0, R2 ;  /* 0x0000000200007311 */ /* 0x004062000030d100 */
[----:B------:R-:W-:Y:S05]  /*af50*/  BRA `(.L_x_6370) ;  /* 0x00000008006c7947 */ /* 0x000fea0003800000 */
.L_x_6378:
        /* <DEDUP_REMOVED lines=28> */
.L_x_6381:
        /* <DEDUP_REMOVED lines=15> */
.L_x_6380:
[----:B------:R-:W2:Y:S02]  /*b210*/  LDG.E.U16 R4, desc[UR36][R2.64] ;  /* 0x0000002402047981 */ /* 0x000ea4000c1e1500 */
[----:B--2---:R-:W-:-:S06]  /*b220*/  IMAD.U32 R4, R4, 0x10000, RZ ;  /* 0x0001000004047824 */ /* 0x004fcc00078e00ff */
[----:B------:R-:W0:Y:S02]  /*b230*/  F2I.FTZ.TRUNC.NTZ R4, R4 ;  /* 0x0000000400047305 */ /* 0x000e24000021f100 */
[----:B0-----:R-:W-:Y:S01]  /*b240*/  PRMT R0, R4, 0x7610, R0 ;  /* 0x0000761004007816 */ /* 0x001fe20000000000 */
[----:B------:R-:W-:Y:S06]  /*b250*/  BRA `(.L_x_6370) ;  /* 0x0000000400ac7947 */ /* 0x000fec0003800000 */
.L_x_6377:
        /* <DEDUP_REMOVED lines=10> */
.L_x_6384:
        /* <DEDUP_REMOVED lines=21> */
.L_x_6388:
[----:B------:R-:W-:Y:S05]  /*b450*/  BSYNC B1 ;  /* 0x0000000000017941 */ /* 0x000fea0003800000 */
.L_x_6387:
[----:B------:R-:W-:Y:S01]  /*b460*/  IMAD.SHL.U32 R2, R2, 0x100000, RZ ;  /* 0x0010000002027824 */ /* 0x000fe200078e00ff */
[----:B------:R-:W-:-:S04]  /*b470*/  LEA R3, R0, 0x3b800000, 0x17 ;  /* 0x3b80000000037811 */ /* 0x000fc800078eb8ff */
[----:B------:R-:W-:-:S07]  /*b480*/  LOP3.LUT R4, R3, R2, R4, 0xfe, !PT ;  /* 0x0000000203047212 */ /* 0x000fce00078efe04 */
.L_x_6386:
[----:B------:R-:W-:Y:S05]  /*b490*/  BSYNC B0 ;  /* 0x0000000000007941 */ /* 0x000fea0003800000 */
.L_x_6385:
[----:B------:R-:W0:Y:S02]  /*b4a0*/  F2I.FTZ.TRUNC.NTZ R4, R4 ;  /* 0x0000000400047305 */ /* 0x000e24000021f100 */
[----:B0-----:R-:W-:Y:S01]  /*b4b0*/  PRMT R0, R4, 0x7610, R0 ;  /* 0x0000761004007816 */ /* 0x001fe20000000000 */
[----:B------:R-:W-:Y:S06]  /*b4c0*/  BRA `(.L_x_6370) ;  /* 0x0000000400107947 */ /* 0x000fec0003800000 */
.L_x_6383:
        /* <DEDUP_REMOVED lines=21> */
.L_x_6392:
[----:B------:R-:W-:Y:S05]  /*b620*/  BSYNC B1 ;  /* 0x0000000000017941 */ /* 0x000fea0003800000 */
.L_x_6391:
[----:B------:R-:W-:Y:S01]  /*b630*/  IMAD.SHL.U32 R2, R2, 0x200000, RZ ;  /* 0x0020000002027824 */ /* 0x000fe200078e00ff */
[----:B------:R-:W-:-:S04]  /*b640*/  LEA R3, R0, 0x37800000, 0x17 ;  /* 0x3780000000037811 */ /* 0x000fc800078eb8ff */
[----:B------:R-:W-:-:S07]  /*b650*/  LOP3.LUT R4, R3, R2, R4, 0xfe, !PT ;  /* 0x0000000203047212 */ /* 0x000fce00078efe04 */
.L_x_6390:
[----:B------:R-:W-:Y:S05]  /*b660*/  BSYNC B0 ;  /* 0x0000000000007941 */ /* 0x000fea0003800000 */
.L_x_6389:
[----:B------:R-:W0:Y:S02]  /*b670*/  F2I.FTZ.TRUNC.NTZ R4, R4 ;  /* 0x0000000400047305 */ /* 0x000e24000021f100 */
[----:B0-----:R-:W-:Y:S01]  /*b680*/  PRMT R0, R4, 0x7610, R0 ;  /* 0x0000761004007816 */ /* 0x001fe20000000000 */
[----:B------:R-:W-:Y:S06]  /*b690*/  BRA `(.L_x_6370) ;  /* 0x00000000009c7947 */ /* 0x000fec0003800000 */
.L_x_6382:
        /* <DEDUP_REMOVED lines=14> */
.L_x_6396:
[----:B------:R-:W-:Y:S05]  /*b780*/  BSYNC B0 ;  /* 0x0000000000007941 */ /* 0x000fea0003800000 */
.L_x_6395:
[----:B------:R-:W0:Y:S02]  /*b790*/  F2I.FTZ.TRUNC.NTZ R4, R4 ;  /* 0x0000000400047305 */ /* 0x000e24000021f100 */
[----:B0-----:R-:W-:Y:S01]  /*b7a0*/  PRMT R0, R4, 0x7610, R0 ;  /* 0x0000761004007816 */ /* 0x001fe20000000000 */
[----:B------:R-:W-:Y:S06]  /*b7b0*/  BRA `(.L_x_6370) ;  /* 0x0000000000547947 */ /* 0x000fec0003800000 */
.L_x_6369:
        /* <DEDUP_REMOVED lines=16> */
.L_x_6397:
[----:B------:R-:W-:Y:S01]  /*b8c0*/  PRMT R0, RZ, 0x7610, R0 ;  /* 0x00007610ff007816 */ /* 0x000fe20000000000 */
[----:B------:R-:W-:Y:S06]  /*b8d0*/  BRA `(.L_x_6370) ;  /* 0x00000000000c7947 */ /* 0x000fec0003800000 */
.L_x_6394:
[----:B------:R0:W5:Y:S01]  /*b8e0*/  LDG.E.U8 R0, desc[UR36][R2.64] ;  /* 0x0000002402007981 */ /* 0x000162000c1e1100 */
[----:B------:R-:W-:Y:S05]  /*b8f0*/  BRA `(.L_x_6370) ;  /* 0x0000000000047947 */ /* 0x000fea0003800000 */
.L_x_6393:
[----:B------:R0:W5:Y:S02]  /*b900*/  LDG.E.U8 R0, desc[UR36][R2.64] ;  /* 0x0000002402007981 */ /* 0x000164000c1e1100 */
.L_x_6370:
[----:B------:R-:W2:Y:S01]  /*b910*/  LDC.U8 R4, c[0x0][0x491] ;  /* 0x00012440ff047b82 */ /* 0x000ea20000000000 */
[----:B-1--45:R-:W-:Y:S02]  /*b920*/  LOP3.LUT R0, R0, 0xffff, RZ, 0xc0, !PT ;  /* 0x0000ffff00007812 */ /* 0x032fe400078ec0ff */
[----:B---3--:R-:W-:Y:S02]  /*b930*/  LOP3.LUT R22, R22, 0xffff, RZ, 0xc0, !PT ;  /* 0x0000ffff16167812 */ /* 0x008fe400078ec0ff */
[----:B------:R-:W-:Y:S02]  /*b940*/  PRMT R0, R0, 0x8880, RZ ;  /* 0x0000888000007816 */ /* 0x000fe400000000ff */
[----:B0-----:R-:W-:Y:S02]  /*b950*/  PRMT R3, R22, 0x8880, RZ ;  /* 0x0000888016037816 */ /* 0x001fe400000000ff */
        /* <DEDUP_REMOVED lines=15> */
.L_x_6401:
[----:B------:R0:W-:Y:S01]  /*ba50*/  STG.E.U8 desc[UR36][R16.64], R5 ;  /* 0x0000000510007986 */ /* 0x0001e2000c101124 */
[----:B------:R-:W-:Y:S05]  /*ba60*/  BRA `(.L_x_6403) ;  /* 0x0000000c005c7947 */ /* 0x000fea0003800000 */
.L_x_6400:
        /* <DEDUP_REMOVED lines=10> */
.L_x_6405:
[----:B------:R0:W-:Y:S01]  /*bb10*/  STG.E desc[UR36][R16.64], R5 ;  /* 0x0000000510007986 */ /* 0x0001e2000c101924 */
[----:B------:R-:W-:Y:S05]  /*bb20*/  BRA `(.L_x_6403) ;  /* 0x0000000c002c7947 */ /* 0x000fea0003800000 */
.L_x_6404:
[----:B------:R0:W-:Y:S01]  /*bb30*/  STG.E.U16 desc[UR36][R16.64], R5 ;  /* 0x0000000510007986 */ /* 0x0001e2000c101524 */
[----:B------:R-:W-:Y:S05]  /*bb40*/  BRA `(.L_x_6403) ;  /* 0x0000000c00247947 */ /* 0x000fea0003800000 */
.L_x_6399:
        /* <DEDUP_REMOVED lines=9> */
.L_x_6407:
[----:B------:R-:W0:Y:S02]  /*bbe0*/  I2F.S16 R0, R5 ;  /* 0x0000000500007306 */ /* 0x000e240000101400 */
[----:B0-----:R-:W-:-:S05]  /*bbf0*/  F2FP.F16.F32.PACK_AB R0, RZ, R0 ;  /* 0x00000000ff00723e */ /* 0x001fca00000000ff */
[----:B------:R0:W-:Y:S01]  /*bc00*/  STG.E.U16 desc[UR36][R16.64], R0 ;  /* 0x0000000010007986 */ /* 0x0001e2000c101524 */
[----:B------:R-:W-:Y:S05]  /*bc10*/  BRA `(.L_x_6403) ;  /* 0x0000000800f07947 */ /* 0x000fea0003800000 */
.L_x_6406:
        /* <DEDUP_REMOVED lines=10> */
.L_x_6409:
[----:B------:R-:W0:Y:S02]  /*bcc0*/  I2F.S16 R5, R5 ;  /* 0x0000000500057306 */ /* 0x000e240000101400 */
[----:B0-----:R-:W-:-:S04]  /*bcd0*/  F2FP.F16.F32.PACK_AB R3, RZ, R5 ;  /* 0x00000005ff03723e */ /* 0x001fc800000000ff */
[----:B------:R-:W-:-:S05]  /*bce0*/  PRMT R3, R3, 0x5410, RZ ;  /* 0x0000541003037816 */ /* 0x000fca00000000ff */
[----:B------:R0:W-:Y:S01]  /*bcf0*/  STG.E desc[UR36][R16.64], R3 ;  /* 0x0000000310007986 */ /* 0x0001e2000c101924 */
[----:B------:R-:W-:Y:S05]  /*bd00*/  BRA `(.L_x_6403) ;  /* 0x0000000800b47947 */ /* 0x000fea0003800000 */
.L_x_6408:
[----:B------:R-:W0:Y:S02]  /*bd10*/  I2F.F64.S16 R2, R5 ;  /* 0x0000000500027312 */ /* 0x000e240000101c00 */
[----:B0-----:R0:W-:Y:S01]  /*bd20*/  STG.E.64 desc[UR36][R16.64], R2 ;  /* 0x0000000210007986 */ /* 0x0011e2000c101b24 */
[----:B------:R-:W-:Y:S05]  /*bd30*/  BRA `(.L_x_6403) ;  /* 0x0000000800a87947 */ /* 0x000fea0003800000 */
.L_x_6398:
        /* <DEDUP_REMOVED lines=13> */
.L_x_6412:
[----:B------:R-:W0:Y:S01]  /*be10*/  I2F.F64.S16 R4, R5 ;  /* 0x0000000500047312 */ /* 0x000e220000101c00 */
[----:B------:R-:W-:-:S05]  /*be20*/  CS2R R6, SRZ ;  /* 0x0000000000067805 */ /* 0x000fca000001ff00 */
[----:B0-----:R0:W-:Y:S01]  /*be30*/  STG.E.128 desc[UR36][R16.64], R4 ;  /* 0x0000000410007986 */ /* 0x0011e2000c101d24 */
[----:B------:R-:W-:Y:S05]  /*be40*/  BRA `(.L_x_6403) ;  /* 0x0000000800647947 */ /* 0x000fea0003800000 */
.L_x_6411:
        /* <DEDUP_REMOVED lines=21> */
.L_x_6416:
[----:B------:R-:W-:Y:S05]  /*bfa0*/  BSYNC B0 ;  /* 0x0000000000007941 */ /* 0x000fea0003800000 */
.L_x_6415:
[----:B------:R-:W-:-:S05]  /*bfb0*/  LOP3.LUT R3, R0, R3, RZ, 0xfc, !PT ;  /* 0x0000000300037212 */ /* 0x000fca00078efcff */
[----:B------:R0:W-:Y:S01]  /*bfc0*/  STG.E.U8 desc[UR36][R16.64], R3 ;  /* 0x0000000310007986 */ /* 0x0001e2000c101124 */
[----:B------:R-:W-:Y:S05]  /*bfd0*/  BRA `(.L_x_6403) ;  /* 0x0000000800007947 */ /* 0x000fea0003800000 */
.L_x_6414:
        /* <DEDUP_REMOVED lines=13> */
.L_x_6418:
[----:B------:R-:W-:Y:S01]  /*c0b0*/  IMAD.MOV.U32 R0, RZ, RZ, 0x7f ;  /* 0x0000007fff007424 */ /* 0x000fe200078e00ff */
[----:B------:R-:W-:-:S04]  /*c0c0*/  ISETP.GT.U32.AND P0, PT, R2, 0x7f800000, PT ;  /* 0x7f8000000200780c */ /* 0x000fc80003f04070 */
[----:B------:R-:W-:-:S09]  /*c0d0*/  SEL R0, R0, 0x7c, P0 ;  /* 0x0000007c00007807 */ /* 0x000fd20000000000 */
.L_x_6419:
[----:B------:R-:W-:Y:S05]  /*c0e0*/  BSYNC B0 ;  /* 0x0000000000007941 */ /* 0x000fea0003800000 */
.L_x_6417:
[----:B------:R-:W-:-:S04]  /*c0f0*/  LOP3.LUT R2, R5, 0x80000000, RZ, 0xc0, !PT ;  /* 0x8000000005027812 */ /* 0x000fc800078ec0ff */
[----:B------:R-:W-:-:S04]  /*c100*/  SHF.R.U32.HI R3, RZ, 0x18, R2 ;  /* 0x00000018ff037819 */ /* 0x000fc80000011602 */
[----:B------:R-:W-:-:S05]  /*c110*/  LOP3.LUT R3, R0, R3, RZ, 0xfc, !PT ;  /* 0x0000000300037212 */ /* 0x000fca00078efcff */
[----:B------:R0:W-:Y:S01]  /*c120*/  STG.E.U8 desc[UR36][R16.64], R3 ;  /* 0x0000000310007986 */ /* 0x0001e2000c101124 */
[----:B------:R-:W-:Y:S05]  /*c130*/  BRA `(.L_x_6403) ;  /* 0x0000000400a87947 */ /* 0x000fea0003800000 */
.L_x_6413:
[----:B------:R-:W0:Y:S02]  /*c140*/  I2F.S16 R0, R5 ;  /* 0x0000000500007306 */ /* 0x000e240000101400 */
[----:B0-----:R-:W-:-:S05]  /*c150*/  F2FP.BF16.F32.PACK_AB R0, RZ, R0 ;  /* 0x00000000ff00723e */ /* 0x001fca00000010ff */
[----:B------:R0:W-:Y:S01]  /*c160*/  STG.E.U16 desc[UR36][R16.64], R0 ;  /* 0x0000000010007986 */ /* 0x0001e2000c101524 */
[----:B------:R-:W-:Y:S05]  /*c170*/  BRA `(.L_x_6403) ;  /* 0x0000000400987947 */ /* 0x000fea0003800000 */
.L_x_6410:
        /* <DEDUP_REMOVED lines=10> */
.L_x_6422:
        /* <DEDUP_REMOVED lines=17> */
.L_x_6425:
[----:B------:R-:W-:-:S04]  /*c330*/  LOP3.LUT R2, R5, 0x80000000, RZ, 0xc0, !PT ;  /* 0x8000000005027812 */ /* 0x000fc800078ec0ff */
[----:B------:R-:W-:-:S04]  /*c340*/  SHF.R.U32.HI R3, RZ, 0x18, R2 ;  /* 0x00000018ff037819 */ /* 0x000fc80000011602 */
[----:B------:R-:W-:-:S04]  /*c350*/  LOP3.LUT R0, R0, R3, RZ, 0xfc, !PT ;  /* 0x0000000300007212 */ /* 0x000fc800078efcff */
[----:B------:R-:W-:-:S07]  /*c360*/  PRMT R8, R0, 0x7610, R8 ;  /* 0x0000761000087816 */ /* 0x000fce0000000008 */
.L_x_6424:
[----:B------:R-:W-:Y:S05]  /*c370*/  BSYNC B0 ;  /* 0x0000000000007941 */ /* 0x000fea0003800000 */
.L_x_6423:
[----:B------:R3:W-:Y:S01]  /*c380*/  STG.E.U8 desc[UR36][R16.64], R8 ;  /* 0x0000000810007986 */ /* 0x0007e2000c101124 */
[----:B------:R-:W-:Y:S05]  /*c390*/  BRA `(.L_x_6403) ;  /* 0x0000000400107947 */ /* 0x000fea0003800000 */
.L_x_6421:
        /* <DEDUP_REMOVED lines=17> */
.L_x_6428:
[----:B------:R-:W-:-:S04]  /*c4b0*/  LOP3.LUT R2, R5, 0x80000000, RZ, 0xc0, !PT ;  /* 0x8000000005027812 */ /* 0x000fc800078ec0ff */
[----:B------:R-:W-:-:S04]  /*c4c0*/  SHF.R.U32.HI R3, RZ, 0x18, R2 ;  /* 0x00000018ff037819 */ /* 0x000fc80000011602 */
[----:B------:R-:W-:-:S04]  /*c4d0*/  LOP3.LUT R0, R0, R3, RZ, 0xfc, !PT ;  /* 0x0000000300007212 */ /* 0x000fc800078efcff */
[----:B------:R-:W-:-:S07]  /*c4e0*/  PRMT R8, R0, 0x7610, R8 ;  /* 0x0000761000087816 */ /* 0x000fce0000000008 */
.L_x_6427:
[----:B------:R-:W-:Y:S05]  /*c4f0*/  BSYNC B0 ;  /* 0x0000000000007941 */ /* 0x000fea0003800000 */
.L_x_6426:
[----:B------:R0:W-:Y:S01]  /*c500*/  STG.E.U8 desc[UR36][R16.64], R8 ;  /* 0x0000000810007986 */ /* 0x0001e2000c101124 */
[----:B------:R-:W-:Y:S05]  /*c510*/  BRA `(.L_x_6403) ;  /* 0x0000000000b07947 */ /* 0x000fea0003800000 */
.L_x_6420:
        /* <DEDUP_REMOVED lines=22> */
.L_x_6402:
        /* <DEDUP_REMOVED lines=16> */
.L_x_6431:
[----:B------:R-:W-:Y:S05]  /*c780*/  BRA `(.L_x_6403) ;  /* 0x0000000000147947 */ /* 0x000fea0003800000 */
.L_x_6430:
[----:B------:R-:W-:-:S04]  /*c790*/  PRMT R2, R5, 0x9910, RZ ;  /* 0x0000991005027816 */ /* 0x000fc800000000ff */
[----:B------:R-:W-:-:S05]  /*c7a0*/  SHF.R.S32.HI R3, RZ, 0x1f, R2 ;  /* 0x0000001fff037819 */ /* 0x000fca0000011402 */
[----:B------:R1:W-:Y:S01]  /*c7b0*/  STG.E.64 desc[UR36][R16.64], R2 ;  /* 0x0000000210007986 */ /* 0x0003e2000c101b24 */
[----:B------:R-:W-:Y:S05]  /*c7c0*/  BRA `(.L_x_6403) ;  /* 0x0000000000047947 */ /* 0x000fea0003800000 */
.L_x_6429:
[----:B------:R0:W-:Y:S02]  /*c7d0*/  STG.E desc[UR36][R16.64], R5 ;  /* 0x0000000510007986 */ /* 0x0001e4000c101924 */
.L_x_6403:
[----:B------:R-:W-:-:S07]  /*c7e0*/  VIADD R19, R19, 0x80 ;  /* 0x0000008013137836 */ /* 0x000fce0000000000 */
.L_x_6330:
[----:B------:R-:W-:Y:S05]  /*c7f0*/  BSYNC B6 ;  /* 0x0000000000067941 */ /* 0x000fea0003800000 */
.L_x_6329:
        /* <DEDUP_REMOVED lines=357> */
.L_x_6432:
        /* <DEDUP_REMOVED lines=20> */
.L_x_6436:
[----:B------:R0:W5:Y:S01]  /*df90*/  LDG.E.U8 R19, desc[UR36][R2.64] ;  /* 0x0000002402137981 */ /* 0x000162000c1e1100 */
[----:B------:R-:W-:Y:S05]  /*dfa0*/  BRA `(.L_x_6438) ;  /* 0x0000000c00547947 */ /* 0x000fea0003800000 */
.L_x_6435:
        /* <DEDUP_REMOVED lines=8> */
.L_x_6440:
[----:B------:R0:W5:Y:S01]  /*e030*/  LDG.E.U8 R19, desc[UR36][R2.64] ;  /* 0x0000002402137981 */ /* 0x000162000c1e1100 */
[----:B------:R-:W-:Y:S05]  /*e040*/  BRA `(.L_x_6438) ;  /* 0x0000000c002c7947 */ /* 0x000fea0003800000 */
.L_x_6439:
[----:B------:R0:W5:Y:S01]  /*e050*/  LDG.E.U16 R19, desc[UR36][R2.64] ;  /* 0x0000002402137981 */ /* 0x000162000c1e1500 */
[----:B------:R-:W-:Y:S05]  /*e060*/  BRA `(.L_x_6438) ;  /* 0x0000000c00247947 */ /* 0x000fea0003800000 */
.L_x_6434:
        /* <DEDUP_REMOVED lines=9> */
.L_x_6442:
[----:B------:R-:W2:Y:S02]  /*e100*/  LDG.E.U16 R0, desc[UR36][R2.64] ;  /* 0x0000002402007981 */ /* 0x000ea4000c1e1500 */
[----:B--2---:R-:W-:-:S06]  /*e110*/  HADD2.F32 R0, -RZ, R0.H0_H0 ;  /* 0x20000000ff007230 */ /* 0x004fcc0000004100 */
[----:B------:R-:W0:Y:S02]  /*e120*/  F2I.FTZ.TRUNC.NTZ R0, R0 ;  /* 0x0000000000007305 */ /* 0x000e24000021f100 */
[----:B0-----:R-:W-:Y:S01]  /*e130*/  PRMT R19, R0, 0x7610, R19 ;  /* 0x0000761000137816 */ /* 0x001fe20000000013 */
[----:B------:R-:W-:Y:S06]  /*e140*/  BRA `(.L_x_6438) ;  /* 0x0000000800ec7947 */ /* 0x000fec0003800000 */
.L_x_6441:
        /* <DEDUP_REMOVED lines=9> */
.L_x_6444:
[----:B------:R-:W2:Y:S02]  /*e1e0*/  LDG.E.U16 R2, desc[UR36][R2.64] ;  /* 0x0000002402027981 */ /* 0x000ea4000c1e1500 */
[----:B--2---:R-:W-:-:S06]  /*e1f0*/  HADD2.F32 R0, -RZ, R2.H0_H0 ;  /* 0x20000002ff007230 */ /* 0x004fcc0000004100 */
[----:B------:R-:W0:Y:S02]  /*e200*/  F2I.FTZ.TRUNC.NTZ R0, R0 ;  /* 0x0000000000007305 */ /* 0x000e24000021f100 */
[----:B0-----:R-:W-:Y:S01]  /*e210*/  PRMT R19, R0, 0x7610, R19 ;  /* 0x0000761000137816 */ /* 0x001fe20000000013 */
[----:B------:R-:W-:Y:S06]  /*e220*/  BRA `(.L_x_6438) ;  /* 0x0000000800b47947 */ /* 0x000fec0003800000 */
.L_x_6443:
[----:B------:R-:W2:Y:S02]  /*e230*/  LDG.E.64 R2, desc[UR36][R2.64] ;  /* 0x0000002402027981 */ /* 0x000ea4000c1e1b00 */
[----:B--2---:R0:W1:Y:S01]  /*e240*/  F2I.F64.TRUNC R19, R2 ;  /* 0x0000000200137311 */ /* 0x004062000030d100 */
[----:B------:R-:W-:Y:S05]  /*e250*/  BRA `(.L_x_6438) ;  /* 0x0000000800a87947 */ /* 0x000fea0003800000 */
.L_x_6433:
        /* <DEDUP_REMOVED lines=12> */
.L_x_6447:
[----:B------:R-:W2:Y:S02]  /*e320*/  LDG.E.64 R2, desc[UR36][R2.64] ;  /* 0x0000002402027981 */ /* 0x000ea4000c1e1b00 */
[----:B--2---:R0:W1:Y:S01]  /*e330*/  F2I.F64.TRUNC R19, R2 ;  /* 0x0000000200137311 */ /* 0x004062000030d100 */
[----:B------:R-:W-:Y:S05]  /*e340*/  BRA `(.L_x_6438) ;  /* 0x00000008006c7947 */ /* 0x000fea0003800000 */
.L_x_6446:
        /* <DEDUP_REMOVED lines=28> */
.L_x_6449:
        /* <DEDUP_REMOVED lines=15> */
.L_x_6448:
[----:B------:R-:W2:Y:S02]  /*e600*/  LDG.E.U16 R0, desc[UR36][R2.64] ;  /* 0x0000002402007981 */ /* 0x000ea4000c1e1500 */
[----:B--2---:R-:W-:-:S06]  /*e610*/  IMAD.U32 R0, R0, 0x10000, RZ ;  /* 0x0001000000007824 */ /* 0x004fcc00078e00ff */
[----:B------:R-:W0:Y:S02]  /*e620*/  F2I.FTZ.TRUNC.NTZ R0, R0 ;  /* 0x0000000000007305 */ /* 0x000e24000021f100 */
[----:B0-----:R-:W-:Y:S01]  /*e630*/  PRMT R19, R0, 0x7610, R19 ;  /* 0x0000761000137816 */ /* 0x001fe20000000013 */
[----:B------:R-:W-:Y:S06]  /*e640*/  BRA `(.L_x_6438) ;  /* 0x0000000400ac7947 */ /* 0x000fec0003800000 */
.L_x_6445:
        /* <DEDUP_REMOVED lines=10> */
.L_x_6452:
        /* <DEDUP_REMOVED lines=21> */
.L_x_6456:
[----:B------:R-:W-:Y:S05]  /*e840*/  BSYNC B1 ;  /* 0x0000000000017941 */ /* 0x000fea0003800000 */
.L_x_6455:
[----:B------:R-:W-:Y:S01]  /*e850*/  LEA R3, R0, 0x3b800000, 0x17 ;  /* 0x3b80000000037811 */ /* 0x000fe200078eb8ff */
[----:B------:R-:W-:-:S05]  /*e860*/  IMAD.SHL.U32 R0, R2, 0x100000, RZ ;  /* 0x0010000002007824 */ /* 0x000fca00078e00ff */
[----:B------:R-:W-:-:S07]  /*e870*/  LOP3.LUT R0, R3, R0, R4, 0xfe, !PT ;  /* 0x0000000003007212 */ /* 0x000fce00078efe04 */
.L_x_6454:
[----:B------:R-:W-:Y:S05]  /*e880*/  BSYNC B0 ;  /* 0x0000000000007941 */ /* 0x000fea0003800000 */
.L_x_6453:
[----:B------:R-:W0:Y:S02]  /*e890*/  F2I.FTZ.TRUNC.NTZ R0, R0 ;  /* 0x0000000000007305 */ /* 0x000e24000021f100 */
[----:B0-----:R-:W-:Y:S01]  /*e8a0*/  PRMT R19, R0, 0x7610, R19 ;  /* 0x0000761000137816 */ /* 0x001fe20000000013 */
[----:B------:R-:W-:Y:S06]  /*e8b0*/  BRA `(.L_x_6438) ;  /* 0x0000000400107947 */ /* 0x000fec0003800000 */
.L_x_6451:
        /* <DEDUP_REMOVED lines=21> */
.L_x_6460:
[----:B------:R-:W-:Y:S05]  /*ea10*/  BSYNC B1 ;  /* 0x0000000000017941 */ /* 0x000fea0003800000 */
.L_x_6459:
[----:B------:R-:W-:Y:S01]  /*ea20*/  LEA R3, R0, 0x37800000, 0x17 ;  /* 0x3780000000037811 */ /* 0x000fe200078eb8ff */
[----:B------:R-:W-:-:S05]  /*ea30*/  IMAD.SHL.U32 R0, R2, 0x200000, RZ ;  /* 0x0020000002007824 */ /* 0x000fca00078e00ff */
[----:B------:R-:W-:-:S07]  /*ea40*/  LOP3.LUT R0, R3, R0, R4, 0xfe, !PT ;  /* 0x0000000003007212 */ /* 0x000fce00078efe04 */
.L_x_6458:
[----:B------:R-:W-:Y:S05]  /*ea50*/  BSYNC B0 ;  /* 0x0000000000007941 */ /* 0x000fea0003800000 */
.L_x_6457:
[----:B------:R-:W0:Y:S02]  /*ea60*/  F2I.FTZ.TRUNC.NTZ R0, R0 ;  /* 0x0000000000007305 */ /* 0x000e24000021f100 */
[----:B0-----:R-:W-:Y:S01]  /*ea70*/  PRMT R19, R0, 0x7610, R19 ;  /* 0x0000761000137816 */ /* 0x001fe20000000013 */
[----:B------:R-:W-:Y:S06]  /*ea80*/  BRA `(.L_x_6438) ;  /* 0x00000000009c7947 */ /* 0x000fec0003800000 */
.L_x_6450:
        /* <DEDUP_REMOVED lines=14> */
.L_x_6464:
[----:B------:R-:W-:Y:S05]  /*eb70*/  BSYNC B0 ;  /* 0x0000000000007941 */ /* 0x000fea0003800000 */
.L_x_6463:
[----:B------:R-:W0:Y:S02]  /*eb80*/  F2I.FTZ.TRUNC.NTZ R0, R0 ;  /* 0x0000000000007305 */ /* 0x000e24000021f100 */
[----:B0-----:R-:W-:Y:S01]  /*eb90*/  PRMT R19, R0, 0x7610, R19 ;  /* 0x0000761000137816 */ /* 0x001fe20000000013 */
[----:B------:R-:W-:Y:S06]  /*eba0*/  BRA `(.L_x_6438) ;  /* 0x0000000000547947 */ /* 0x000fec0003800000 */
.L_x_6437:
        /* <DEDUP_REMOVED lines=16> */
.L_x_6465:
[----:B------:R-:W-:Y:S01]  /*ecb0*/  PRMT R19, RZ, 0x7610, R19 ;  /* 0x00007610ff137816 */ /* 0x000fe20000000013 */
[----:B------:R-:W-:Y:S06]  /*ecc0*/  BRA `(.L_x_6438) ;  /* 0x00000000000c7947 */ /* 0x000fec0003800000 */
.L_x_6462:
[----:B------:R2:W5:Y:S01]  /*ecd0*/  LDG.E.U8 R19, desc[UR36][R2.64] ;  /* 0x0000002402137981 */ /* 0x000562000c1e1100 */
[----:B------:R-:W-:Y:S05]  /*ece0*/  BRA `(.L_x_6438) ;  /* 0x0000000000047947 */ /* 0x000fea0003800000 */
.L_x_6461:
[----:B------:R3:W5:Y:S02]  /*ecf0*/  LDG.E.U8 R19, desc[UR36][R2.64] ;  /* 0x0000002402137981 */ /* 0x000764000c1e1100 */
.L_x_6438:
        /* <DEDUP_REMOVED lines=17> */
.L_x_6469:
[----:B------:R1:W5:Y:S01]  /*ee10*/  LDG.E.U8 R0, desc[UR36][R2.64] ;  /* 0x0000002402007981 */ /* 0x000362000c1e1100 */
[----:B------:R-:W-:Y:S05]  /*ee20*/  BRA `(.L_x_6471) ;  /* 0x0000000c00547947 */ /* 0x000fea0003800000 */
.L_x_6468:
        /* <DEDUP_REMOVED lines=8> */
.L_x_6473:
[----:B------:R3:W5:Y:S01]  /*eeb0*/  LDG.E.U8 R0, desc[UR36][R2.64] ;  /* 0x0000002402007981 */ /* 0x000762000c1e1100 */
[----:B------:R-:W-:Y:S05]  /*eec0*/  BRA `(.L_x_6471) ;  /* 0x0000000c002c7947 */ /* 0x000fea0003800000 */
.L_x_6472:
[----:B------:R4:W5:Y:S01]  /*eed0*/  LDG.E.U16 R0, desc[UR36][R2.64] ;  /* 0x0000002402007981 */ /* 0x000962000c1e1500 */
[----:B------:R-:W-:Y:S05]  /*eee0*/  BRA `(.L_x_6471) ;  /* 0x0000000c00247947 */ /* 0x000fea0003800000 */
.L_x_6467:
        /* <DEDUP_REMOVED lines=9> */
.L_x_6475:
[----:B------:R-:W2:Y:S02]  /*ef80*/  LDG.E.U16 R4, desc[UR36][R2.64] ;  /* 0x0000002402047981 */ /* 0x000ea4000c1e1500 */
[----:B--2---:R-:W-:-:S06]  /*ef90*/  HADD2.F32 R4, -RZ, R4.H0_H0 ;  /* 0x20000004ff047230 */ /* 0x004fcc0000004100 */
[----:B------:R-:W0:Y:S02]  /*efa0*/  F2I.FTZ.TRUNC.NTZ R4, R4 ;  /* 0x0000000400047305 */ /* 0x000e24000021f100 */
[----:B0-----:R-:W-:Y:S01]  /*efb0*/  PRMT R0, R4, 0x7610, R0 ;  /* 0x0000761004007816 */ /* 0x001fe20000000000 */
[----:B------:R-:W-:Y:S06]  /*efc0*/  BRA `(.L_x_6471) ;  /* 0x0000000800ec7947 */ /* 0x000fec0003800000 */
.L_x_6474:
        /* <DEDUP_REMOVED lines=9> */
.L_x_6477:
[----:B------:R-:W2:Y:S02]  /*f060*/  LDG.E.U16 R2, desc[UR36][R2.64] ;  /* 0x0000002402027981 */ /* 0x000ea4000c1e1500 */
[----:B--2---:R-:W-:-:S06]  /*f070*/  HADD2.F32 R4, -RZ, R2.H0_H0 ;  /* 0x20000002ff047230 */ /* 0x004fcc0000004100 */
[----:B------:R-:W0:Y:S02]  /*f080*/  F2I.FTZ.TRUNC.NTZ R4, R4 ;  /* 0x0000000400047305 */ /* 0x000e24000021f100 */
[----:B0-----:R-:W-:Y:S01]  /*f090*/  PRMT R0, R4, 0x7610, R0 ;  /* 0x0000761004007816 */ /* 0x001fe20000000000 */
[----:B------:R-:W-:Y:S06]  /*f0a0*/  BRA `(.L_x_6471) ;  /* 0x0000000800b47947 */ /* 0x000fec0003800000 */
.L_x_6476:
[----:B------:R-:W2:Y:S02]  /*f0b0*/  LDG.E.64 R2, desc[UR36][R2.64] ;  /* 0x0000002402027981 */ /* 0x000ea4000c1e1b00 */
[----:B--2---:R0:W1:Y:S01]  /*f0c0*/  F2I.F64.TRUNC R0, R2 ;  /* 0x0000000200007311 */ /* 0x004062000030d100 */
[----:B------:R-:W-:Y:S05]  /*f0d0*/  BRA `(.L_x_6471) ;  /* 0x0000000800a87947 */ /* 0x000fea0003800000 */
.L_x_6466:
        /* <DEDUP_REMOVED lines=12> */
.L_x_6480:
[----:B------:R-:W2:Y:S02]  /*f1a0*/  LDG.E.64 R2, desc[UR36][R2.64] ;  /* 0x0000002402027981 */ /* 0x000ea4000c1e1b00 */
[----:B--2---:R0:W1:Y:S01]  /*f1b0*/  F2I.F64.TRUNC R0, R2 ;  /* 0x0000000200007311 */ /* 0x004062000030d100 */
[----:B------:R-:W-:Y:S05]  /*f1c0*/  BRA `(.L_x_6471) ;  /* 0x00000008006c7947 */ /* 0x000fea0003800000 */
.L_x_6479:
        /* <DEDUP_REMOVED lines=28> */
.L_x_6482:
        /* <DEDUP_REMOVED lines=15> */
.L_x_6481:
[----:B------:R-:W2:Y:S02]  /*f480*/  LDG.E.U16 R4, desc[UR36][R2.64] ;  /* 0x0000002402047981 */ /* 0x000ea4000c1e1500 */
[----:B--2---:R-:W-:-:S06]  /*f490*/  IMAD.U32 R4, R4, 0x10000, RZ ;  /* 0x0001000004047824 */ /* 0x004fcc00078e00ff */
[----:B------:R-:W0:Y:S02]  /*f4a0*/  F2I.FTZ.TRUNC.NTZ R4, R4 ;  /* 0x0000000400047305 */ /* 0x000e24000021f100 */
[----:B0-----:R-:W-:Y:S01]  /*f4b0*/  PRMT R0, R4, 0x7610, R0 ;  /* 0x0000761004007816 */ /* 0x001fe20000000000 */
[----:B------:R-:W-:Y:S06]  /*f4c0*/  BRA `(.L_x_6471) ;  /* 0x0000000400ac7947 */ /* 0x000fec0003800000 */
.L_x_6478:
        /* <DEDUP_REMOVED lines=10> */
.L_x_6485:
        /* <DEDUP_REMOVED lines=21> */
.L_x_6489:
[----:B------:R-:W-:Y:S05]  /*f6c0*/  BSYNC B1 ;  /* 0x0000000000017941 */ /* 0x000fea0003800000 */
.L_x_6488:
[----:B------:R-:W-:Y:S01]  /*f6d0*/  IMAD.SHL.U32 R2, R2, 0x100000, RZ ;  /* 0x0010000002027824 */ /* 0x000fe200078e00ff */
[----:B------:R-:W-:-:S04]  /*f6e0*/  LEA R3, R0, 0x3b800000, 0x17 ;  /* 0x3b80000000037811 */ /* 0x000fc800078eb8ff */
[----:B------:R-:W-:-:S07]  /*f6f0*/  LOP3.LUT R4, R3, R2, R4, 0xfe, !PT ;  /* 0x0000000203047212 */ /* 0x000fce00078efe04 */
.L_x_6487:
[----:B------:R-:W-:Y:S05]  /*f700*/  BSYNC B0 ;  /* 0x0000000000007941 */ /* 0x000fea0003800000 */
.L_x_6486:
[----:B------:R-:W0:Y:S02]  /*f710*/  F2I.FTZ.TRUNC.NTZ R4, R4 ;  /* 0x0000000400047305 */ /* 0x000e24000021f100 */
[----:B0-----:R-:W-:Y:S01]  /*f720*/  PRMT R0, R4, 0x7610, R0 ;  /* 0x0000761004007816 */ /* 0x001fe20000000000 */
[----:B------:R-:W-:Y:S06]  /*f730*/  BRA `(.L_x_6471) ;  /* 0x0000000400107947 */ /* 0x000fec0003800000 */
.L_x_6484:
        /* <DEDUP_REMOVED lines=21> */
.L_x_6493:
[----:B------:R-:W-:Y:S05]  /*f890*/  BSYNC B1 ;  /* 0x0000000000017941 */ /* 0x000fea0003800000 */
.L_x_6492:
[----:B------:R-:W-:Y:S01]  /*f8a0*/  IMAD.SHL.U32 R2, R2, 0x200000, RZ ;  /* 0x0020000002027824 */ /* 0x000fe200078e00ff */
[----:B------:R-:W-:-:S04]  /*f8b0*/  LEA R3, R0, 0x37800000, 0x17 ;  /* 0x3780000000037811 */ /* 0x000fc800078eb8ff */
[----:B------:R-:W-:-:S07]  /*f8c0*/  LOP3.LUT R4, R3, R2, R4, 0xfe, !PT ;  /* 0x0000000203047212 */ /* 0x000fce00078efe04 */
.L_x_6491:
[----:B------:R-:W-:Y:S05]  /*f8d0*/  BSYNC B0 ;  /* 0x0000000000007941 */ /* 0x000fea0003800000 */
.L_x_6490:
[----:B------:R-:W0:Y:S02]  /*f8e0*/  F2I.FTZ.TRUNC.NTZ R4, R4 ;  /* 0x0000000400047305 */ /* 0x000e24000021f100 */
[----:B0-----:R-:W-:Y:S01]  /*f8f0*/  PRMT R0, R4, 0x7610, R0 ;  /* 0x0000761004007816 */ /* 0x001fe20000000000 */
[----:B------:R-:W-:Y:S06]  /*f900*/  BRA `(.L_x_6471) ;  /* 0x00000000009c7947 */ /* 0x000fec0003800000 */
.L_x_6483:
        /* <DEDUP_REMOVED lines=14> */
.L_x_6497:
[----:B------:R-:W-:Y:S05]  /*f9f0*/  BSYNC B0 ;  /* 0x0000000000007941 */ /* 0x000fea0003800000 */
.L_x_6496:
[----:B------:R-:W0:Y:S02]  /*fa00*/  F2I.FTZ.TRUNC.NTZ R4, R4 ;  /* 0x0000000400047305 */ /* 0x000e24000021f100 */
[----:B0-----:R-:W-:Y:S01]  /*fa10*/  PRMT R0, R4, 0x7610, R0 ;  /* 0x0000761004007816 */ /* 0x001fe20000000000 */
[----:B------:R-:W-:Y:S06]  /*fa20*/  BRA `(.L_x_6471) ;  /* 0x0000000000547947 */ /* 0x000fec0003800000 */
.L_x_6470:
        /* <DEDUP_REMOVED lines=16> */
.L_x_6498:
[----:B------:R-:W-:Y:S01]  /*fb30*/  PRMT R0, RZ, 0x7610, R0 ;  /* 0x00007610ff007816 */ /* 0x000fe20000000000 */
[----:B------:R-:W-:Y:S06]  /*fb40*/  BRA `(.L_x_6471) ;  /* 0x00000000000c7947 */ /* 0x000fec0003800000 */
.L_x_6495:
[----:B------:R0:W5:Y:S01]  /*fb50*/  LDG.E.U8 R0, desc[UR36][R2.64] ;  /* 0x0000002402007981 */ /* 0x000162000c1e1100 */
[----:B------:R-:W-:Y:S05]  /*fb60*/  BRA `(.L_x_6471) ;  /* 0x0000000000047947 */ /* 0x000fea0003800000 */
.L_x_6494:
[----:B------:R0:W5:Y:S02]  /*fb70*/  LDG.E.U8 R0, desc[UR36][R2.64] ;  /* 0x0000002402007981 */ /* 0x000164000c1e1100 */
.L_x_6471:
        /* <DEDUP_REMOVED lines=20> */
.L_x_6502:
[----:B------:R-:W-:Y:S01]  /*fcc0*/  STG.E.U8 desc[UR36][R16.64], R5 ;  /* 0x0000000510007986 */ /* 0x000fe2000c101124 */
[----:B------:R-:W-:Y:S05]  /*fcd0*/  EXIT ;  /* 0x000000000000794d */ /* 0x000fea0003800000 */
.L_x_6501:
        /* <DEDUP_REMOVED lines=10> */
.L_x_6505:
[----:B------:R-:W-:Y:S01]  /*fd80*/  STG.E desc[UR36][R16.64], R5 ;  /* 0x0000000510007986 */ /* 0x000fe2000c101924 */
[----:B------:R-:W-:Y:S05]  /*fd90*/  EXIT ;  /* 0x000000000000794d */ /* 0x000fea0003800000 */
.L_x_6504:
[----:B------:R-:W-:Y:S01]  /*fda0*/  STG.E.U16 desc[UR36][R16.64], R5 ;  /* 0x0000000510007986 */ /* 0x000fe2000c101524 */
[----:B------:R-:W-:Y:S05]  /*fdb0*/  EXIT ;  /* 0x000000000000794d */ /* 0x000fea0003800000 */
.L_x_6500:
        /* <DEDUP_REMOVED lines=9> */
.L_x_6507:
[----:B------:R-:W0:Y:S02]  /*fe50*/  I2F.S16 R0, R5 ;  /* 0x0000000500007306 */ /* 0x000e240000101400 */
[----:B0-----:R-:W-:-:S05]  /*fe60*/  F2FP.F16.F32.PACK_AB R0, RZ, R0 ;  /* 0x00000000ff00723e */ /* 0x001fca00000000ff */
[----:B------:R-:W-:Y:S01]  /*fe70*/  STG.E.U16 desc[UR36][R16.64], R0 ;  /* 0x0000000010007986 */ /* 0x000fe2000c101524 */
[----:B------:R-:W-:Y:S05]  /*fe80*/  EXIT ;  /* 0x000000000000794d */ /* 0x000fea0003800000 */
.L_x_6506:
        /* <DEDUP_REMOVED lines=10> */
.L_x_6509:
[----:B------:R-:W0:Y:S02]  /*ff30*/  I2F.S16 R5, R5 ;  /* 0x0000000500057306 */ /* 0x000e240000101400 */
[----:B0-----:R-:W-:-:S04]  /*ff40*/  F2FP.F16.F32.PACK_AB R3, RZ, R5 ;  /* 0x00000005ff03723e */ /* 0x001fc800000000ff */
[----:B------:R-:W-:-:S05]  /*ff50*/  PRMT R3, R3, 0x5410, RZ ;  /* 0x0000541003037816 */ /* 0x000fca00000000ff */
[----:B------:R-:W-:Y:S01]  /*ff60*/  STG.E desc[UR36][R16.64], R3 ;  /* 0x0000000310007986 */ /* 0x000fe2000c101924 */
[----:B------:R-:W-:Y:S05]  /*ff70*/  EXIT ;  /* 0x000000000000794d */ /* 0x000fea0003800000 */
.L_x_6508:
[----:B------:R-:W0:Y:S02]  /*ff80*/  I2F.F64.S16 R2, R5 ;  /* 0x0000000500027312 */ /* 0x000e240000101c00 */
[----:B0-----:R-:W-:Y:S01]  /*ff90*/  STG.E.64 desc[UR36][R16.64], R2 ;  /* 0x0000000210007986 */ /* 0x001fe2000c101b24 */
[----:B------:R-:W-:Y:S05]  /*ffa0*/  EXIT ;  /* 0x000000000000794d */ /* 0x000fea0003800000 */
.L_x_6499:
        /* <DEDUP_REMOVED lines=13> */
.L_x_6512:
[----:B------:R-:W0:Y:S01]  /*10080*/  I2F.F64.S16 R4, R5 ;  /* 0x0000000500047312 */ /* 0x000e220000101c00 */
[----:B------:R-:W-:-:S05]  /*10090*/  CS2R R6, SRZ ;  /* 0x0000000000067805 */ /* 0x000fca000001ff00 */
[----:B0-----:R-:W-:Y:S01]  /*100a0*/  STG.E.128 desc[UR36][R16.64], R4 ;  /* 0x0000000410007986 */ /* 0x001fe2000c101d24 */
[----:B------:R-:W-:Y:S05]  /*100b0*/  EXIT ;  /* 0x000000000000794d */ /* 0x000fea0003800000 */
.L_x_6511:
        /* <DEDUP_REMOVED lines=21> */
.L_x_6516:
[----:B------:R-:W-:Y:S05]  /*10210*/  BSYNC B0 ;  /* 0x0000000000007941 */ /* 0x000fea0003800000 */
.L_x_6515:
[----:B------:R-:W-:-:S05]  /*10220*/  LOP3.LUT R3, R0, R3, RZ, 0xfc, !PT ;  /* 0x0000000300037212 */ /* 0x000fca00078efcff */
[----:B------:R-:W-:Y:S01]  /*10230*/  STG.E.U8 desc[UR36][R16.64], R3 ;  /* 0x0000000310007986 */ /* 0x000fe2000c101124 */
[----:B------:R-:W-:Y:S05]  /*10240*/  EXIT ;  /* 0x000000000000794d */ /* 0x000fea0003800000 */
.L_x_6514:
        /* <DEDUP_REMOVED lines=13> */
.L_x_6518:
[----:B------:R-:W-:Y:S01]  /*10320*/  IMAD.MOV.U32 R0, RZ, RZ, 0x7f ;  /* 0x0000007fff007424 */ /* 0x000fe200078e00ff */
[----:B------:R-:W-:-:S04]  /*10330*/  ISETP.GT.U32.AND P0, PT, R2, 0x7f800000, PT ;  /* 0x7f8000000200780c */ /* 0x000fc80003f04070 */
[----:B------:R-:W-:-:S09]  /*10340*/  SEL R0, R0, 0x7c, P0 ;  /* 0x0000007c00007807 */ /* 0x000fd20000000000 */
.L_x_6519:
[----:B------:R-:W-:Y:S05]  /*10350*/  BSYNC B0 ;  /* 0x0000000000007941 */ /* 0x000fea0003800000 */
.L_x_6517:
[----:B------:R-:W-:-:S04]  /*10360*/  LOP3.LUT R2, R5, 0x80000000, RZ, 0xc0, !PT ;  /* 0x8000000005027812 */ /* 0x000fc800078ec0ff */
[----:B------:R-:W-:-:S04]  /*10370*/  SHF.R.U32.HI R3, RZ, 0x18, R2 ;  /* 0x00000018ff037819 */ /* 0x000fc80000011602 */
[----:B------:R-:W-:-:S05]  /*10380*/  LOP3.LUT R3, R0, R3, RZ, 0xfc, !PT ;  /* 0x0000000300037212 */ /* 0x000fca00078efcff */
[----:B------:R-:W-:Y:S01]  /*10390*/  STG.E.U8 desc[UR36][R16.64], R3 ;  /* 0x0000000310007986 */ /* 0x000fe2000c101124 */
[----:B------:R-:W-:Y:S05]  /*103a0*/  EXIT ;  /* 0x000000000000794d */ /* 0x000fea0003800000 */
.L_x_6513:
[----:B------:R-:W0:Y:S02]  /*103b0*/  I2F.S16 R0, R5 ;  /* 0x0000000500007306 */ /* 0x000e240000101400 */
[----:B0-----:R-:W-:-:S05]  /*103c0*/  F2FP.BF16.F32.PACK_AB R0, RZ, R0 ;  /* 0x00000000ff00723e */ /* 0x001fca00000010ff */
[----:B------:R-:W-:Y:S01]  /*103d0*/  STG.E.U16 desc[UR36][R16.64], R0 ;  /* 0x0000000010007986 */ /* 0x000fe2000c101524 */
[----:B------:R-:W-:Y:S05]  /*103e0*/  EXIT ;  /* 0x000000000000794d */ /* 0x000fea0003800000 */
.L_x_6510:
        /* <DEDUP_REMOVED lines=10> */
.L_x_6522:
        /* <DEDUP_REMOVED lines=17> */
.L_x_6525:
[----:B------:R-:W-:-:S04]  /*105a0*/  LOP3.LUT R2, R5, 0x80000000, RZ, 0xc0, !PT ;  /* 0x8000000005027812 */ /* 0x000fc800078ec0ff */
[----:B------:R-:W-:-:S04]  /*105b0*/  SHF.R.U32.HI R3, RZ, 0x18, R2 ;  /* 0x00000018ff037819 */ /* 0x000fc80000011602 */
[----:B------:R-:W-:-:S04]  /*105c0*/  LOP3.LUT R0, R0, R3, RZ, 0xfc, !PT ;  /* 0x0000000300007212 */ /* 0x000fc800078efcff */
[----:B------:R-:W-:-:S07]  /*105d0*/  PRMT R8, R0, 0x7610, R8 ;  /* 0x0000761000087816 */ /* 0x000fce0000000008 */
.L_x_6524:
[----:B------:R-:W-:Y:S05]  /*105e0*/  BSYNC B0 ;  /* 0x0000000000007941 */ /* 0x000fea0003800000 */
.L_x_6523:
[----:B------:R-:W-:Y:S01]  /*105f0*/  STG.E.U8 desc[UR36][R16.64], R8 ;  /* 0x0000000810007986 */ /* 0x000fe2000c101124 */
[----:B------:R-:W-:Y:S05]  /*10600*/  EXIT ;  /* 0x000000000000794d */ /* 0x000fea0003800000 */
.L_x_6521:
        /* <DEDUP_REMOVED lines=17> */
.L_x_6528:
[----:B------:R-:W-:-:S04]  /*10720*/  LOP3.LUT R2, R5, 0x80000000, RZ, 0xc0, !PT ;  /* 0x8000000005027812 */ /* 0x000fc800078ec0ff */
[----:B------:R-:W-:-:S04]  /*10730*/  SHF.R.U32.HI R3, RZ, 0x18, R2 ;  /* 0x00000018ff037819 */ /* 0x000fc80000011602 */
[----:B------:R-:W-:-:S04]  /*10740*/  LOP3.LUT R0, R0, R3, RZ, 0xfc, !PT ;  /* 0x0000000300007212 */ /* 0x000fc800078efcff */
[----:B------:R-:W-:-:S07]  /*10750*/  PRMT R8, R0, 0x7610, R8 ;  /* 0x0000761000087816 */ /* 0x000fce0000000008 */
.L_x_6527:
[----:B------:R-:W-:Y:S05]  /*10760*/  BSYNC B0 ;  /* 0x0000000000007941 */ /* 0x000fea0003800000 */
.L_x_6526:
[----:B------:R-:W-:Y:S01]  /*10770*/  STG.E.U8 desc[UR36][R16.64], R8 ;  /* 0x0000000810007986 */ /* 0x000fe2000c101124 */
[----:B------:R-:W-:Y:S05]  /*10780*/  EXIT ;  /* 0x000000000000794d */ /* 0x000fea0003800000 */
.L_x_6520:
        /* <DEDUP_REMOVED lines=22> */
.L_x_6503:
        /* <DEDUP_REMOVED lines=16> */
.L_x_6531:
[----:B------:R-:W-:Y:S05]  /*109f0*/  EXIT ;  /* 0x000000000000794d */ /* 0x000fea0003800000 */
.L_x_6530:
[----:B------:R-:W-:-:S04]  /*10a00*/  PRMT R2, R5, 0x9910, RZ ;  /* 0x0000991005027816 */ /* 0x000fc800000000ff */
[----:B------:R-:W-:-:S05]  /*10a10*/  SHF.R.S32.HI R3, RZ, 0x1f, R2 ;  /* 0x0000001fff037819 */ /* 0x000fca0000011402 */
[----:B------:R-:W-:Y:S01]  /*10a20*/  STG.E.64 desc[UR36][R16.64], R2 ;  /* 0x0000000210007986 */ /* 0x000fe2000c101b24 */
[----:B------:R-:W-:Y:S05]  /*10a30*/  EXIT ;  /* 0x000000000000794d */ /* 0x000fea0003800000 */
.L_x_6529:
[----:B------:R-:W-:Y:S01]  /*10a40*/  STG.E desc[UR36][R16.64], R5 ;  /* 0x0000000510007986 */ /* 0x000fe2000c101924 */
[----:B------:R-:W-:Y:S05]  /*10a50*/  EXIT ;  /* 0x000000000000794d */ /* 0x000fea0003800000 */
.L_x_6532:
        /* <DEDUP_REMOVED lines=10> */
.L_x_20554:


//--------------------- .text._ZN2at6native27unrolled_elementwise_kernelINS0_13BinaryFunctorIaaaZZZNS0_18rshift_kernel_cudaERNS_18TensorIteratorBaseEENKUlvE_clEvENKUlvE0_clEvEUlaaE_EESt5arrayIPcLm3EELi4E23TrivialOffsetCalculatorILi2EjESC_ILi1EjENS0_6memory12LoadWithCastILi2EEENSF_13StoreWithCastILi1EEEEEviT_T0_T2_T3_T4_T5_ --------------------------
	.section	.text._ZN2at6native27unrolled_elementwise_kernelINS0_13BinaryFunctorIaaaZZZNS0_18rshift_kernel_cudaERNS_18TensorIteratorBaseEENKUlvE_clEvENKUlvE0_clEvEUlaaE_EESt5arrayIPcLm3EELi4E23TrivialOffsetCalculatorILi2EjESC_ILi1EjENS0_6memory12LoadWithCastILi2EEENSF_13StoreWithCastILi1EEEEEviT_T0_T2_T3_T4_T5_,"ax",@progbits
	.align	128
        .global         _ZN2at6native27unrolled_elementwise_kernelINS0_13BinaryFunctorIaaaZZZNS0_18rshift_kernel_cudaERNS_18TensorIteratorBaseEENKUlvE_clEvENKUlvE0_clEvEUlaaE_EESt5arrayIPcLm3EELi4E23TrivialOffsetCalculatorILi2EjESC_ILi1EjENS0_6memory12LoadWithCastILi2EEENSF_13StoreWithCastILi1EEEEEviT_T0_T2_T3_T4_T5_
        .type           _ZN2at6native27unrolled_elementwise_kernelINS0_13BinaryFunctorIaaaZZZNS0_18rshift_kernel_cudaERNS_18TensorIteratorBaseEENKUlvE_clEvENKUlvE0_clEvEUlaaE_EESt5arrayIPcLm3EELi4E23TrivialOffsetCalculatorILi2EjESC_ILi1EjENS0_6memory12LoadWithCastILi2EEENSF_13StoreWithCastILi1EEEEEviT_T0_T2_T3_T4_T5_,@function
        .size           _ZN2at6native27unrolled_elementwise_kernelINS0_13BinaryFunctorIaaaZZZNS0_18rshift_kernel_cudaERNS_18TensorIteratorBaseEENKUlvE_clEvENKUlvE0_clEvEUlaaE_EESt5arrayIPcLm3EELi4E23TrivialOffsetCalculatorILi2EjESC_ILi1EjENS0_6memory12LoadWithCastILi2EEENSF_13StoreWithCastILi1EEEEEviT_T0_T2_T3_T4_T5_,(.L_x_20555 - _ZN2at6native27unrolled_elementwise_kernelINS0_13BinaryFunctorIaaaZZZNS0_18rshift_kernel_cudaERNS_18TensorIteratorBaseEENKUlvE_clEvENKUlvE0_clEvEUlaaE_EESt5arrayIPcLm3EELi4E23TrivialOffsetCalculatorILi2EjESC_ILi1EjENS0_6memory12LoadWithCastILi2EEENSF_13StoreWithCastILi1EEEEEviT_T0_T2_T3_T4_T5_)
        .other          _ZN2at6native27unrolled_elementwise_kernelINS0_13BinaryFunctorIaaaZZZNS0_18rshift_kernel_cudaERNS_18TensorIteratorBaseEENKUlvE_clEvENKUlvE0_clEvEUlaaE_EESt5arrayIPcLm3EELi4E23TrivialOffsetCalculatorILi2EjESC_ILi1EjENS0_6memory12LoadWithCastILi2EEENSF_13StoreWithCastILi1EEEEEviT_T0_T2_T3_T4_T5_,@"STO_CUDA_ENTRY STV_DEFAULT"
_ZN2at6native27unrolled_elementwise_kernelINS0_13BinaryFunctorIaaaZZZNS0_18rshift_kernel_cudaERNS_18TensorIteratorBaseEENKUlvE_clEvENKUlvE0_clEvEUlaaE_EESt5arrayIPcLm3EELi4E23TrivialOffsetCalculatorILi2EjESC_ILi1EjENS0_6memory12LoadWithCastILi2EEENSF_13StoreWithCastILi1EEEEEviT_T0_T2_T3_T4_T5_:
.text._ZN2at6native27unrolled_elementwise_kernelINS0_13BinaryFunctorIaaaZZZNS0_18rshift_kernel_cudaERNS_18TensorIteratorBaseEENKUlvE_clEvENKUlvE0_clEvEUlaaE_EESt5arrayIPcLm3EELi4E23TrivialOffsetCalculatorILi2EjESC_ILi1EjENS0_6memory12LoadWithCastILi2EEENSF_13StoreWithCastILi1EEEEEviT_T0_T2_T3_T4_T5_:
        /* <DEDUP_REMOVED lines=33> */
.L_x_6538:
[----:B------:R3:W5:Y:S01]  /*0210*/  LDG.E.U8 R28, desc[UR36][R4.64] ;  /* 0x00000024041c7981 */ /* 0x000762000c1e1100 */
[----:B------:R-:W-:Y:S05]  /*0220*/  BRA `(.L_x_6540) ;  /* 0x0000000c00587947 */ /* 0x000fea0003800000 */
.L_x_6537:
        /* <DEDUP_REMOVED lines=8> */
.L_x_6542:
[----:B------:R1:W5:Y:S01]  /*02b0*/  LDG.E.U8 R28, desc[UR36][R4.64] ;  /* 0x00000024041c7981 */ /* 0x000362000c1e1100 */
[----:B------:R-:W-:Y:S05]  /*02c0*/  BRA `(.L_x_6540) ;  /* 0x0000000c00307947 */ /* 0x000fea0003800000 */
.L_x_6541:
[----:B------:R2:W5:Y:S01]  /*02d0*/  LDG.E.U16 R28, desc[UR36][R4.64] ;  /* 0x00000024041c7981 */ /* 0x000562000c1e1500 */
[----:B------:R-:W-:Y:S05]  /*02e0*/  BRA `(.L_x_6540) ;  /* 0x0000000c00287947 */ /* 0x000fea0003800000 */
.L_x_6536:
        /* <DEDUP_REMOVED lines=9> */
.L_x_6544:
[----:B------:R-:W2:Y:S02]  /*0380*/  LDG.E.U16 R0, desc[UR36][R4.64] ;  /* 0x0000002404007981 */ /* 0x000ea4000c1e1500 */
[----:B--2---:R-:W-:-:S06]  /*0390*/  HADD2.F32 R0, -RZ, R0.H0_H0 ;  /* 0x20000000ff007230 */ /* 0x004fcc0000004100 */
[----:B------:R-:W0:Y:S02]  /*03a0*/  F2I.FTZ.TRUNC.NTZ R0, R0 ;  /* 0x0000000000007305 */ /* 0x000e24000021f100 */
[----:B0-----:R-:W-:Y:S01]  /*03b0*/  PRMT R28, R0, 0x7610, R28 ;  /* 0x00007610001c7816 */ /* 0x001fe2000000001c */
[----:B------:R-:W-:Y:S06]  /*03c0*/  BRA `(.L_x_6540) ;  /* 0x0000000800f07947 */ /* 0x000fec0003800000 */
.L_x_6543:
        /* <DEDUP_REMOVED lines=9> */
.L_x_6546:
[----:B------:R-:W2:Y:S02]  /*0460*/  LDG.E.U16 R4, desc[UR36][R4.64] ;  /* 0x0000002404047981 */ /* 0x000ea4000c1e1500 */
[----:B--2---:R-:W-:-:S06]  /*0470*/  HADD2.F32 R0, -RZ, R4.H0_H0 ;  /* 0x20000004ff007230 */ /* 0x004fcc0000004100 */
[----:B------:R-:W0:Y:S02]  /*0480*/  F2I.FTZ.TRUNC.NTZ R0, R0 ;  /* 0x0000000000007305 */ /* 0x000e24000021f100 */
[----:B0-----:R-:W-:Y:S01]  /*0490*/  PRMT R28, R0, 0x7610, R28 ;  /* 0x00007610001c7816 */ /* 0x001fe2000000001c */
[----:B------:R-:W-:Y:S06]  /*04a0*/  BRA `(.L_x_6540) ;  /* 0x0000000800b87947 */ /* 0x000fec0003800000 */
.L_x_6545:
[----:B------:R-:W2:Y:S02]  /*04b0*/  LDG.E.64 R4, desc[UR36][R4.64] ;  /* 0x0000002404047981 */ /* 0x000ea4000c1e1b00 */
[----:B--2---:R0:W1:Y:S01]  /*04c0*/  F2I.F64.TRUNC R28, R4 ;  /* 0x00000004001c7311 */ /* 0x004062000030d100 */
[----:B------:R-:W-:Y:S05]  /*04d0*/  BRA `(.L_x_6540) ;  /* 0x0000000800ac7947 */ /* 0x000fea0003800000 */
.L_x_6535:
        /* <DEDUP_REMOVED lines=12> */
.L_x_6549:
[----:B------:R-:W2:Y:S02]  /*05a0*/  LDG.E.64 R4, desc[UR36][R4.64] ;  /* 0x0000002404047981 */ /* 0x000ea4000c1e1b00 */
[----:B--2---:R0:W1:Y:S01]  /*05b0*/  F2I.F64.TRUNC R28, R4 ;  /* 0x00000004001c7311 */ /* 0x004062000030d100 */
[----:B------:R-:W-:Y:S05]  /*05c0*/  BRA `(.L_x_6540) ;  /* 0x0000000800707947 */ /* 0x000fea0003800000 */
.L_x_6548:
        /* <DEDUP_REMOVED lines=28> */
.L_x_6551:
        /* <DEDUP_REMOVED lines=16> */
.L_x_6550:
[----:B------:R-:W2:Y:S02]  /*0890*/  LDG.E.U16 R0, desc[UR36][R4.64] ;  /* 0x0000002404007981 */ /* 0x000ea4000c1e1500 */
[----:B--2---:R-:W-:-:S06]  /*08a0*/  IMAD.U32 R0, R0, 0x10000, RZ ;  /* 0x0001000000007824 */ /* 0x004fcc00078e00ff */
[----:B------:R-:W0:Y:S02]  /*08b0*/  F2I.FTZ.TRUNC.NTZ R0, R0 ;  /* 0x0000000000007305 */ /* 0x000e24000021f100 */
[----:B0-----:R-:W-:Y:S01]  /*08c0*/  PRMT R28, R0, 0x7610, R28 ;  /* 0x00007610001c7816 */ /* 0x001fe2000000001c */
[----:B------:R-:W-:Y:S06]  /*08d0*/  BRA `(.L_x_6540) ;  /* 0x0000000400ac7947 */ /* 0x000fec0003800000 */
.L_x_6547:
        /* <DEDUP_REMOVED lines=10> */
.L_x_6554:
        /* <DEDUP_REMOVED lines=21> */
.L_x_6558:
[----:B------:R-:W-:Y:S05]  /*0ad0*/  BSYNC B1 ;  /* 0x0000000000017941 */ /* 0x000fea0003800000 */
.L_x_6557:
[----:B------:R-:W-:Y:S01]  /*0ae0*/  LEA R5, R0, 0x3b800000, 0x17 ;  /* 0x3b80000000057811 */ /* 0x000fe200078eb8ff */
[----:B------:R-:W-:-:S05]  /*0af0*/  IMAD.SHL.U32 R0, R3, 0x100000, RZ ;  /* 0x0010000003007824 */ /* 0x000fca00078e00ff */
[----:B------:R-:W-:-:S07]  /*0b00*/  LOP3.LUT R0, R5, R0, R6, 0xfe, !PT ;  /* 0x0000000005007212 */ /* 0x000fce00078efe06 */
.L_x_6556:
[----:B------:R-:W-:Y:S05]  /*0b10*/  BSYNC B0 ;  /* 0x0000000000007941 */ /* 0x000fea0003800000 */
.L_x_6555:
[----:B------:R-:W0:Y:S02]  /*0b20*/  F2I.FTZ.TRUNC.NTZ R0, R0 ;  /* 0x0000000000007305 */ /* 0x000e24000021f100 */
[----:B0-----:R-:W-:Y:S01]  /*0b30*/  PRMT R28, R0, 0x7610, R28 ;  /* 0x00007610001c7816 */ /* 0x001fe2000000001c */
[----:B------:R-:W-:Y:S06]  /*0b40*/  BRA `(.L_x_6540) ;  /* 0x0000000400107947 */ /* 0x000fec0003800000 */
.L_x_6553:
        /* <DEDUP_REMOVED lines=21> */
.L_x_6562:
[----:B------:R-:W-:Y:S05]  /*0ca0*/  BSYNC B1 ;  /* 0x0000000000017941 */ /* 0x000fea0003800000 */
.L_x_6561:
[----:B------:R-:W-:Y:S01]  /*0cb0*/  LEA R5, R0, 0x37800000, 0x17 ;  /* 0x3780000000057811 */ /* 0x000fe200078eb8ff */
[----:B------:R-:W-:-:S05]  /*0cc0*/  IMAD.SHL.U32 R0, R3, 0x200000, RZ ;  /* 0x0020000003007824 */ /* 0x000fca00078e00ff */
[----:B------:R-:W-:-:S07]  /*0cd0*/  LOP3.LUT R0, R5, R0, R6, 0xfe, !PT ;  /* 0x0000000005007212 */ /* 0x000fce00078efe06 */
.L_x_6560:
[----:B------:R-:W-:Y:S05]  /*0ce0*/  BSYNC B0 ;  /* 0x0000000000007941 */ /* 0x000fea0003800000 */
.L_x_6559:
[----:B------:R-:W0:Y:S02]  /*0cf0*/  F2I.FTZ.TRUNC.NTZ R0, R0 ;  /* 0x0000000000007305 */ /* 0x000e24000021f100 */
[----:B0-----:R-:W-:Y:S01]  /*0d00*/  PRMT R28, R0, 0x7610, R28 ;  /* 0x00007610001c7816 */ /* 0x001fe2000000001c */
[----:B------:R-:W-:Y:S06]  /*0d10*/  BRA `(.L_x_6540) ;  /* 0x00000000009c7947 */ /* 0x000fec0003800000 */
.L_x_6552:
        /* <DEDUP_REMOVED lines=14> */
.L_x_6566:
[----:B------:R-:W-:Y:S05]  /*0e00*/  BSYNC B0 ;  /* 0x0000000000007941 */ /* 0x000fea0003800000 */
.L_x_6565:
[----:B------:R-:W0:Y:S02]  /*0e10*/  F2I.FTZ.TRUNC.NTZ R0, R0 ;  /* 0x0000000000007305 */ /* 0x000e24000021f100 */
[----:B0-----:R-:W-:Y:S01]  /*0e20*/  PRMT R28, R0, 0x7610, R28 ;  /* 0x00007610001c7816 */ /* 0x001fe2000000001c */
[----:B------:R-:W-:Y:S06]  /*0e30*/  BRA `(.L_x_6540) ;  /* 0x0000000000547947 */ /* 0x000fec0003800000 */
.L_x_6539:
        /* <DEDUP_REMOVED lines=16> */
.L_x_6567:
[----:B------:R-:W-:Y:S01]  /*0f40*/  PRMT R28, RZ, 0x7610, R28 ;  /* 0x00007610ff1c7816 */ /* 0x000fe2000000001c */
[----:B------:R-:W-:Y:S06]  /*0f50*/  BRA `(.L_x_6540) ;  /* 0x00000000000c7947 */ /* 0x000fec0003800000 */
.L_x_6564:
[----:B------:R0:W5:Y:S01]  /*0f60*/  LDG.E.U8 R28, desc[UR36][R4.64] ;  /* 0x00000024041c7981 */ /* 0x000162000c1e1100 */
[----:B------:R-:W-:Y:S05]  /*0f70*/  BRA `(.L_x_6540) ;  /* 0x0000000000047947 */ /* 0x000fea0003800000 */
.L_x_6563:
[----:B------:R0:W5:Y:S02]  /*0f80*/  LDG.E.U8 R28, desc[UR36][R4.64] ;  /* 0x00000024041c7981 */ /* 0x000164000c1e1100 */
.L_x_6540:
        /* <DEDUP_REMOVED lines=18> */
.L_x_6571:
[----:B------:R1:W5:Y:S01]  /*10b0*/  LDG.E.U8 R17, desc[UR36][R4.64] ;  /* 0x0000002404117981 */ /* 0x000362000c1e1100 */
[----:B------:R-:W-:Y:S05]  /*10c0*/  BRA `(.L_x_6573) ;  /* 0x0000000c00547947 */ /* 0x000fea0003800000 */
.L_x_6570:
        /* <DEDUP_REMOVED lines=8> */
.L_x_6575:
[----:B------:R3:W5:Y:S01]  /*1150*/  LDG.E.U8 R17, desc[UR36][R4.64] ;  /* 0x0000002404117981 */ /* 0x000762000c1e1100 */
[----:B------:R-:W-:Y:S05]  /*1160*/  BRA `(.L_x_6573) ;  /* 0x0000000c002c7947 */ /* 0x000fea0003800000 */
.L_x_6574:
[----:B------:R2:W5:Y:S01]  /*1170*/  LDG.E.U16 R17, desc[UR36][R4.64] ;  /* 0x0000002404117981 */ /* 0x000562000c1e1500 */
[----:B------:R-:W-:Y:S05]  /*1180*/  BRA `(.L_x_6573) ;  /* 0x0000000c00247947 */ /* 0x000fea0003800000 */
.L_x_6569:
        /* <DEDUP_REMOVED lines=9> */
.L_x_6577:
[----:B------:R-:W2:Y:S02]  /*1220*/  LDG.E.U16 R0, desc[UR36][R4.64] ;  /* 0x0000002404007981 */ /* 0x000ea4000c1e1500 */
[----:B--2---:R-:W-:-:S06]  /*1230*/  HADD2.F32 R0, -RZ, R0.H0_H0 ;  /* 0x20000000ff007230 */ /* 0x004fcc0000004100 */
[----:B------:R-:W0:Y:S02]  /*1240*/  F2I.FTZ.TRUNC.NTZ R0, R0 ;  /* 0x0000000000007305 */ /* 0x000e24000021f100 */
[----:B0-----:R-:W-:Y:S01]  /*1250*/  PRMT R17, R0, 0x7610, R17 ;  /* 0x0000761000117816 */ /* 0x001fe20000000011 */
[----:B------:R-:W-:Y:S06]  /*1260*/  BRA `(.L_x_6573) ;  /* 0x0000000800ec7947 */ /* 0x000fec0003800000 */
.L_x_6576:
        /* <DEDUP_REMOVED lines=9> */
.L_x_6579:
[----:B------:R-:W2:Y:S02]  /*1300*/  LDG.E.U16 R4, desc[UR36][R4.64] ;  /* 0x0000002404047981 */ /* 0x000ea4000c1e1500 */
[----:B--2---:R-:W-:-:S06]  /*1310*/  HADD2.F32 R0, -RZ, R4.H0_H0 ;  /* 0x20000004ff007230 */ /* 0x004fcc0000004100 */
[----:B------:R-:W0:Y:S02]  /*1320*/  F2I.FTZ.TRUNC.NTZ R0, R0 ;  /* 0x0000000000007305 */ /* 0x000e24000021f100 */
[----:B0-----:R-:W-:Y:S01]  /*1330*/  PRMT R17, R0, 0x7610, R17 ;  /* 0x0000761000117816 */ /* 0x001fe20000000011 */
[----:B------:R-:W-:Y:S06]  /*1340*/  BRA `(.L_x_6573) ;  /* 0x0000000800b47947 */ /* 0x000fec0003800000 */
.L_x_6578:
[----:B------:R-:W2:Y:S02]  /*1350*/  LDG.E.64 R4, desc[UR36][R4.64] ;  /* 0x0000002404047981 */ /* 0x000ea4000c1e1b00 */
[----:B--2---:R0:W1:Y:S01]  /*1360*/  F2I.F64.TRUNC R17, R4 ;  /* 0x0000000400117311 */ /* 0x004062000030d100 */
[----:B------:R-:W-:Y:S05]  /*1370*/  BRA `(.L_x_6573) ;  /* 0x0000000800a87947 */ /* 0x000fea0003800000 */
.L_x_6568:
        /* <DEDUP_REMOVED lines=12> */
.L_x_6582:
[----:B------:R-:W2:Y:S02]  /*1440*/  LDG.E.64 R4, desc[UR36][R4.64] ;  /* 0x0000002404047981 */ /* 0x000ea4000c1e1b00 */
[----:B--2---:R0:W1:Y:S01]  /*1450*/  F2I.F64.TRUNC R17, R4 ;  /* 0x0000000400117311 */ /* 0x004062000030d100 */
[----:B------:R-:W-:Y:S05]  /*1460*/  BRA `(.L_x_6573) ;  /* 0x00000008006c7947 */ /* 0x000fea0003800000 */
.L_x_6581:
        /* <DEDUP_REMOVED lines=28> */
.L_x_6584:
        /* <DEDUP_REMOVED lines=15> */
.L_x_6583:
[----:B------:R-:W2:Y:S02]  /*1720*/  LDG.E.U16 R0, desc[UR36][R4.64] ;  /* 0x0000002404007981 */ /* 0x000ea4000c1e1500 */
[----:B--2---:R-:W-:-:S06]  /*1730*/  IMAD.U32 R0, R0, 0x10000, RZ ;  /* 0x0001000000007824 */ /* 0x004fcc00078e00ff */
[----:B------:R-:W0:Y:S02]  /*1740*/  F2I.FTZ.TRUNC.NTZ R0, R0 ;  /* 0x0000000000007305 */ /* 0x000e24000021f100 */
[----:B0-----:R-:W-:Y:S01]  /*1750*/  PRMT R17, R0, 0x7610, R17 ;  /* 0x0000761000117816 */ /* 0x001fe20000000011 */
[----:B------:R-:W-:Y:S06]  /*1760*/  BRA `(.L_x_6573) ;  /* 0x0000000400ac7947 */ /* 0x000fec0003800000 */
.L_x_6580:
        /* <DEDUP_REMOVED lines=10> */
.L_x_6587:
        /* <DEDUP_REMOVED lines=21> */
.L_x_6591:
[----:B------:R-:W-:Y:S05]  /*1960*/  BSYNC B1 ;  /* 0x0000000000017941 */ /* 0x000fea0003800000 */
.L_x_6590:
[----:B------:R-:W-:Y:S01]  /*1970*/  LEA R5, R0, 0x3b800000, 0x17 ;  /* 0x3b80000000057811 */ /* 0x000fe200078eb8ff */
[----:B------:R-:W-:-:S05]  /*1980*/  IMAD.SHL.U32 R0, R3, 0x100000, RZ ;  /* 0x0010000003007824 */ /* 0x000fca00078e00ff */
[----:B------:R-:W-:-:S07]  /*1990*/  LOP3.LUT R0, R5, R0, R6, 0xfe, !PT ;  /* 0x0000000005007212 */ /* 0x000fce00078efe06 */
.L_x_6589:
[----:B------:R-:W-:Y:S05]  /*19a0*/  BSYNC B0 ;  /* 0x0000000000007941 */ /* 0x000fea0003800000 */
.L_x_6588:
[----:B------:R-:W0:Y:S02]  /*19b0*/  F2I.FTZ.TRUNC.NTZ R0, R0 ;  /* 0x0000000000007305 */ /* 0x000e24000021f100 */
[----:B0-----:R-:W-:Y:S01]  /*19c0*/  PRMT R17, R0, 0x7610, R17 ;  /* 0x0000761000117816 */ /* 0x001fe20000000011 */
[----:B------:R-:W-:Y:S06]  /*19d0*/  BRA `(.L_x_6573) ;  /* 0x0000000400107947 */ /* 0x000fec0003800000 */
.L_x_6586:
        /* <DEDUP_REMOVED lines=21> */
.L_x_6595:
[----:B------:R-:W-:Y:S05]  /*1b30*/  BSYNC B1 ;  /* 0x0000000000017941 */ /* 0x000fea0003800000 */
.L_x_6594:
[----:B------:R-:W-:Y:S01]  /*1b40*/  LEA R5, R0, 0x37800000, 0x17 ;  /* 0x3780000000057811 */ /* 0x000fe200078eb8ff */
[----:B------:R-:W-:-:S05]  /*1b50*/  IMAD.SHL.U32 R0, R3, 0x200000, RZ ;  /* 0x0020000003007824 */ /* 0x000fca00078e00ff */
[----:B------:R-:W-:-:S07]  /*1b60*/  LOP3.LUT R0, R5, R0, R6, 0xfe, !PT ;  /* 0x0000000005007212 */ /* 0x000fce00078efe06 */
.L_x_6593:
[----:B------:R-:W-:Y:S05]  /*1b70*/  BSYNC B0 ;  /* 0x0000000000007941 */ /* 0x000fea0003800000 */
.L_x_6592:
[----:B------:R-:W0:Y:S02]  /*1b80*/  F2I.FTZ.TRUNC.NTZ R0, R0 ;  /* 0x0000000000007305 */ /* 0x000e24000021f100 */
[----:B0-----:R-:W-:Y:S01]  /*1b90*/  PRMT R17, R0, 0x7610, R17 ;  /* 0x0000761000117816 */ /* 0x001fe20000000011 */
[----:B------:R-:W-:Y:S06]  /*1ba0*/  BRA `(.L_x_6573) ;  /* 0x00000000009c7947 */ /* 0x000fec0003800000 */
.L_x_6585:
        /* <DEDUP_REMOVED lines=14> */
.L_x_6599:
[----:B------:R-:W-:Y:S05]  /*1c90*/  BSYNC B0 ;  /* 0x0000000000007941 */ /* 0x000fea0003800000 */
.L_x_6598:
[----:B------:R-:W0:Y:S02]  /*1ca0*/  F2I.FTZ.TRUNC.NTZ R0, R0 ;  /* 0x0000000000007305 */ /* 0x000e24000021f100 */
[----:B0-----:R-:W-:Y:S01]  /*1cb0*/  PRMT R17, R0, 0x7610, R17 ;  /* 0x0000761000117816 */ /* 0x001fe20000000011 */
[----:B------:R-:W-:Y:S06]  /*1cc0*/  BRA `(.L_x_6573) ;  /* 0x0000000000547947 */ /* 0x000fec0003800000 */
.L_x_6572:
        /* <DEDUP_REMOVED lines=16> */
.L_x_6600:
[----:B------:R-:W-:Y:S01]  /*1dd0*/  PRMT R17, RZ, 0x7610, R17 ;  /* 0x00007610ff117816 */ /* 0x000fe20000000011 */
[----:B------:R-:W-:Y:S06]  /*1de0*/  BRA `(.L_x_6573) ;  /* 0x00000000000c7947 */ /* 0x000fec0003800000 */
.L_x_6597:
[----:B------:R0:W5:Y:S01]  /*1df0*/  LDG.E.U8 R17, desc[UR36][R4.64] ;  /* 0x0000002404117981 */ /* 0x000162000c1e1100 */
[----:B------:R-:W-:Y:S05]  /*1e00*/  BRA `(.L_x_6573) ;  /* 0x0000000000047947 */ /* 0x000fea0003800000 */
.L_x_6596:
[----:B------:R0:W5:Y:S02]  /*1e10*/  LDG.E.U8 R17, desc[UR36][R4.64] ;  /* 0x0000002404117981 */ /* 0x000164000c1e1100 */
.L_x_6573:
[----:B------:R-:W2:Y:S02]  /*1e20*/  S2R R23, SR_TID.X ;  /* 0x0000000000177919 */ /* 0x000ea40000002100 */
[----:B--2---:R-:W-:-:S07]  /*1e30*/  VIADD R23, R23, 0x80 ;  /* 0x0000008017177836 */ /* 0x004fce0000000000 */
.L_x_6534:
[----:B------:R-:W-:Y:S05]  /*1e40*/  BSYNC B6 ;  /* 0x0000000000067941 */ /* 0x000fea0003800000 */
.L_x_6533:
        /* <DEDUP_REMOVED lines=23> */
.L_x_6606:
[----:B------:R0:W5:Y:S01]  /*1fc0*/  LDG.E.U8 R18, desc[UR36][R4.64] ;  /* 0x0000002404127981 */ /* 0x000162000c1e1100 */
[----:B------:R-:W-:Y:S05]  /*1fd0*/  BRA `(.L_x_6608) ;  /* 0x0000000c00547947 */ /* 0x000fea0003800000 */
.L_x_6605:
        /* <DEDUP_REMOVED lines=8> */
.L_x_6610:
[----:B------:R0:W5:Y:S01]  /*2060*/  LDG.E.U8 R18, desc[UR36][R4.64] ;  /* 0x0000002404127981 */ /* 0x000162000c1e1100 */
[----:B------:R-:W-:Y:S05]  /*2070*/  BRA `(.L_x_6608) ;  /* 0x0000000c002c7947 */ /* 0x000fea0003800000 */
.L_x_6609:
[----:B------:R0:W5:Y:S01]  /*2080*/  LDG.E.U16 R18, desc[UR36][R4.64] ;  /* 0x0000002404127981 */ /* 0x000162000c1e1500 */
[----:B------:R-:W-:Y:S05]  /*2090*/  BRA `(.L_x_6608) ;  /* 0x0000000c00247947 */ /* 0x000fea0003800000 */
.L_x_6604:
        /* <DEDUP_REMOVED lines=9> */
.L_x_6612:
[----:B------:R-:W2:Y:S02]  /*2130*/  LDG.E.U16 R0, desc[UR36][R4.64] ;  /* 0x0000002404007981 */ /* 0x000ea4000c1e1500 */
[----:B--2---:R-:W-:-:S06]  /*2140*/  HADD2.F32 R0, -RZ, R0.H0_H0 ;  /* 0x20000000ff007230 */ /* 0x004fcc0000004100 */
[----:B------:R-:W0:Y:S02]  /*2150*/  F2I.FTZ.TRUNC.NTZ R0, R0 ;  /* 0x0000000000007305 */ /* 0x000e24000021f100 */
[----:B0-----:R-:W-:Y:S01]  /*2160*/  PRMT R18, R0, 0x7610, R18 ;  /* 0x0000761000127816 */ /* 0x001fe20000000012 */
[----:B------:R-:W-:Y:S06]  /*2170*/  BRA `(.L_x_6608) ;  /* 0x0000000800ec7947 */ /* 0x000fec0003800000 */
.L_x_6611:
        /* <DEDUP_REMOVED lines=9> */
.L_x_6614:
[----:B------:R-:W2:Y:S02]  /*2210*/  LDG.E.U16 R4, desc[UR36][R4.64] ;  /* 0x0000002404047981 */ /* 0x000ea4000c1e1500 */
[----:B--2---:R-:W-:-:S06]  /*2220*/  HADD2.F32 R0, -RZ, R4.H0_H0 ;  /* 0x20000004ff007230 */ /* 0x004fcc0000004100 */
[----:B------:R-:W0:Y:S02]  /*2230*/  F2I.FTZ.TRUNC.NTZ R0, R0 ;  /* 0x0000000000007305 */ /* 0x000e24000021f100 */
[----:B0-----:R-:W-:Y:S01]  /*2240*/  PRMT R18, R0, 0x7610, R18 ;  /* 0x0000761000127816 */ /* 0x001fe20000000012 */
[----:B------:R-:W-:Y:S06]  /*2250*/  BRA `(.L_x_6608) ;  /* 0x0000000800b47947 */ /* 0x000fec0003800000 */
.L_x_6613:
[----:B------:R-:W2:Y:S02]  /*2260*/  LDG.E.64 R4, desc[UR36][R4.64] ;  /* 0x0000002404047981 */ /* 0x000ea4000c1e1b00 */
[----:B--2---:R0:W1:Y:S01]  /*2270*/  F2I.F64.TRUNC R18, R4 ;  /* 0x0000000400127311 */ /* 0x004062000030d100 */
[----:B------:R-:W-:Y:S05]  /*2280*/  BRA `(.L_x_6608) ;  /* 0x0000000800a87947 */ /* 0x000fea0003800000 */
.L_x_6603:
        /* <DEDUP_REMOVED lines=12> */
.L_x_6617:
[----:B------:R-:W2:Y:S02]  /*2350*/  LDG.E.64 R4, desc[UR36][R4.64] ;  /* 0x0000002404047981 */ /* 0x000ea4000c1e1b00 */
[----:B--2---:R0:W1:Y:S01]  /*2360*/  F2I.F64.TRUNC R18, R4 ;  /* 0x0000000400127311 */ /* 0x004062000030d100 */
[----:B------:R-:W-:Y:S05]  /*2370*/  BRA `(.L_x_6608) ;  /* 0x00000008006c7947 */ /* 0x000fea0003800000 */
.L_x_6616:
        /* <DEDUP_REMOVED lines=28> */
.L_x_6619:
        /* <DEDUP_REMOVED lines=15> */
.L_x_6618:
[----:B------:R-:W2:Y:S02]  /*2630*/  LDG.E.U16 R0, desc[UR36][R4.64] ;  /* 0x0000002404007981 */ /* 0x000ea4000c1e1500 */
[----:B--2---:R-:W-:-:S06]  /*2640*/  IMAD.U32 R0, R0, 0x10000, RZ ;  /* 0x0001000000007824 */ /* 0x004fcc00078e00ff */
[----:B------:R-:W0:Y:S02]  /*2650*/  F2I.FTZ.TRUNC.NTZ R0, R0 ;  /* 0x0000000000007305 */ /* 0x000e24000021f100 */
[----:B0-----:R-:W-:Y:S01]  /*2660*/  PRMT R18, R0, 0x7610, R18 ;  /* 0x0000761000127816 */ /* 0x001fe20000000012 */
[----:B------:R-:W-:Y:S06]  /*2670*/  BRA `(.L_x_6608) ;  /* 0x0000000400ac7947 */ /* 0x000fec0003800000 */
.L_x_6615:
        /* <DEDUP_REMOVED lines=10> */
.L_x_6622:
        /* <DEDUP_REMOVED lines=21> */
.L_x_6626:
[----:B------:R-:W-:Y:S05]  /*2870*/  BSYNC B1 ;  /* 0x0000000000017941 */ /* 0x000fea0003800000 */
.L_x_6625:
[----:B------:R-:W-:Y:S01]  /*2880*/  LEA R5, R0, 0x3b800000, 0x17 ;  /* 0x3b80000000057811 */ /* 0x000fe200078eb8ff */
[----:B------:R-:W-:-:S05]  /*2890*/  IMAD.SHL.U32 R0, R3, 0x100000, RZ ;  /* 0x0010000003007824 */ /* 0x000fca00078e00ff */
[----:B------:R-:W-:-:S07]  /*28a0*/  LOP3.LUT R0, R5, R0, R6, 0xfe, !PT ;  /* 0x0000000005007212 */ /* 0x000fce00078efe06 */
.L_x_6624:
[----:B------:R-:W-:Y:S05]  /*28b0*/  BSYNC B0 ;  /* 0x0000000000007941 */ /* 0x000fea0003800000 */
.L_x_6623:
[----:B------:R-:W0:Y:S02]  /*28c0*/  F2I.FTZ.TRUNC.NTZ R0, R0 ;  /* 0x0000000000007305 */ /* 0x000e24000021f100 */
[----:B0-----:R-:W-:Y:S01]  /*28d0*/  PRMT R18, R0, 0x7610, R18 ;  /* 0x0000761000127816 */ /* 0x001fe20000000012 */
[----:B------:R-:W-:Y:S06]  /*28e0*/  BRA `(.L_x_6608) ;  /* 0x0000000400107947 */ /* 0x000fec0003800000 */
.L_x_6621:
        /* <DEDUP_REMOVED lines=21> */
.L_x_6630:
[----:B------:R-:W-:Y:S05]  /*2a40*/  BSYNC B1 ;  /* 0x0000000000017941 */ /* 0x000fea0003800000 */
.L_x_6629:
[----:B------:R-:W-:Y:S01]  /*2a50*/  LEA R5, R0, 0x37800000, 0x17 ;  /* 0x3780000000057811 */ /* 0x000fe200078eb8ff */
[----:B------:R-:W-:-:S05]  /*2a60*/  IMAD.SHL.U32 R0, R3, 0x200000, RZ ;  /* 0x0020000003007824 */ /* 0x000fca00078e00ff */
[----:B------:R-:W-:-:S07]  /*2a70*/  LOP3.LUT R0, R5, R0, R6, 0xfe, !PT ;  /* 0x0000000005007212 */ /* 0x000fce00078efe06 */
.L_x_6628:
[----:B------:R-:W-:Y:S05]  /*2a80*/  BSYNC B0 ;  /* 0x0000000000007941 */ /* 0x000fea0003800000 */
.L_x_6627:
[----:B------:R-:W0:Y:S02]  /*2a90*/  F2I.FTZ.TRUNC.NTZ R0, R0 ;  /* 0x0000000000007305 */ /* 0x000e24000021f100 */
[----:B0-----:R-:W-:Y:S01]  /*2aa0*/  PRMT R18, R0, 0x7610, R18 ;  /* 0x0000761000127816 */ /* 0x001fe20000000012 */
[----:B------:R-:W-:Y:S06]  /*2ab0*/  BRA `(.L_x_6608) ;  /* 0x00000000009c7947 */ /* 0x000fec0003800000 */
.L_x_6620:
        /* <DEDUP_REMOVED lines=14> */
.L_x_6634:
[----:B------:R-:W-:Y:S05]  /*2ba0*/  BSYNC B0 ;  /* 0x0000000000007941 */ /* 0x000fea0003800000 */
.L_x_6633:
[----:B------:R-:W0:Y:S02]  /*2bb0*/  F2I.FTZ.TRUNC.NTZ R0, R0 ;  /* 0x0000000000007305 */ /* 0x000e24000021f100 */
[----:B0-----:R-:W-:Y:S01]  /*2bc0*/  PRMT R18, R0, 0x7610, R18 ;  /* 0x0000761000127816 */ /* 0x001fe20000000012 */
[----:B------:R-:W-:Y:S06]  /*2bd0*/  BRA `(.L_x_6608) ;  /* 0x0000000000547947 */ /* 0x000fec0003800000 */
.L_x_6607:
        /* <DEDUP_REMOVED lines=16> */
.L_x_6635:
[----:B------:R-:W-:Y:S01]  /*2ce0*/  PRMT R18, RZ, 0x7610, R18 ;  /* 0x00007610ff127816 */ /* 0x000fe20000000012 */
[----:B------:R-:W-:Y:S06]  /*2cf0*/  BRA `(.L_x_6608) ;  /* 0x00000000000c7947 */ /* 0x000fec0003800000 */
.L_x_6632:
[----:B------:R2:W5:Y:S01]  /*2d00*/  LDG.E.U8 R18, desc[UR36][R4.64] ;  /* 0x0000002404127981 */ /* 0x000562000c1e1100 */
[----:B------:R-:W-:Y:S05]  /*2d10*/  BRA `(.L_x_6608) ;  /* 0x0000000000047947 */ /* 0x000fea0003800000 */
.L_x_6631:
[----:B------:R3:W5:Y:S02]  /*2d20*/  LDG.E.U8 R18, desc[UR36][R4.64] ;  /* 0x0000002404127981 */ /* 0x000764000c1e1100 */
.L_x_6608:
        /* <DEDUP_REMOVED lines=18> */
.L_x_6639:
[----:B------:R0:W5:Y:S01]  /*2e50*/  LDG.E.U8 R19, desc[UR36][R4.64] ;  /* 0x0000002404137981 */ /* 0x000162000c1e1100 */
[----:B------:R-:W-:Y:S05]  /*2e60*/  BRA `(.L_x_6641) ;  /* 0x0000000c00547947 */ /* 0x000fea0003800000 */
.L_x_6638:
        /* <DEDUP_REMOVED lines=8> */
.L_x_6643:
[----:B------:R0:W5:Y:S01]  /*2ef0*/  LDG.E.U8 R19, desc[UR36][R4.64] ;  /* 0x0000002404137981 */ /* 0x000162000c1e1100 */
[----:B------:R-:W-:Y:S05]  /*2f00*/  BRA `(.L_x_6641) ;  /* 0x0000000c002c7947 */ /* 0x000fea0003800000 */
.L_x_6642:
[----:B------:R0:W5:Y:S01]  /*2f10*/  LDG.E.U16 R19, desc[UR36][R4.64] ;  /* 0x0000002404137981 */ /* 0x000162000c1e1500 */
[----:B------:R-:W-:Y:S05]  /*2f20*/  BRA `(.L_x_6641) ;  /* 0x0000000c00247947 */ /* 0x000fea0003800000 */
.L_x_6637:
        /* <DEDUP_REMOVED lines=9> */
.L_x_6645:
[----:B------:R-:W2:Y:S02]  /*2fc0*/  LDG.E.U16 R0, desc[UR36][R4.64] ;  /* 0x0000002404007981 */ /* 0x000ea4000c1e1500 */
[----:B--2---:R-:W-:-:S06]  /*2fd0*/  HADD2.F32 R0, -RZ, R0.H0_H0 ;  /* 0x20000000ff007230 */ /* 0x004fcc0000004100 */
[----:B------:R-:W0:Y:S02]  /*2fe0*/  F2I.FTZ.TRUNC.NTZ R0, R0 ;  /* 0x0000000000007305 */ /* 0x000e24000021f100 */
[----:B0-----:R-:W-:Y:S01]  /*2ff0*/  PRMT R19, R0, 0x7610, R19 ;  /* 0x0000761000137816 */ /* 0x001fe20000000013 */
[----:B------:R-:W-:Y:S06]  /*3000*/  BRA `(.L_x_6641) ;  /* 0x0000000800ec7947 */ /* 0x000fec0003800000 */
.L_x_6644:
        /* <DEDUP_REMOVED lines=9> */
.L_x_6647:
[----:B------:R-:W2:Y:S02]  /*30a0*/  LDG.E.U16 R4, desc[UR36][R4.64] ;  /* 0x0000002404047981 */ /* 0x000ea4000c1e1500 */
[----:B--2---:R-:W-:-:S06]  /*30b0*/  HADD2.F32 R0, -RZ, R4.H0_H0 ;  /* 0x20000004ff007230 */ /* 0x004fcc0000004100 */
[----:B------:R-:W0:Y:S02]  /*30c0*/  F2I.FTZ.TRUNC.NTZ R0, R0 ;  /* 0x0000000000007305 */ /* 0x000e24000021f100 */
[----:B0-----:R-:W-:Y:S01]  /*30d0*/  PRMT R19, R0, 0x7610, R19 ;  /* 0x0000761000137816 */ /* 0x001fe20000000013 */
[----:B------:R-:W-:Y:S06]  /*30e0*/  BRA `(.L_x_6641) ;  /* 0x0000000800b47947 */ /* 0x000fec0003800000 */
.L_x_6646:
[----:B------:R-:W2:Y:S02]  /*30f0*/  LDG.E.64 R4, desc[UR36][R4.64] ;  /* 0x0000002404047981 */ /* 0x000ea4000c1e1b00 */
[----:B--2---:R0:W2:Y:S01]  /*3100*/  F2I.F64.TRUNC R19, R4 ;  /* 0x0000000400137311 */ /* 0x0040a2000030d100 */
[----:B------:R-:W-:Y:S05]  /*3110*/  BRA `(.L_x_6641) ;  /* 0x0000000800a87947 */ /* 0x000fea0003800000 */
.L_x_6636:
        /* <DEDUP_REMOVED lines=12> */
.L_x_6650:
[----:B------:R-:W2:Y:S02]  /*31e0*/  LDG.E.64 R4, desc[UR36][R4.64] ;  /* 0x0000002404047981 */ /* 0x000ea4000c1e1b00 */
[----:B--2---:R4:W0:Y:S01]  /*31f0*/  F2I.F64.TRUNC R19, R4 ;  /* 0x0000000400137311 */ /* 0x004822000030d100 */
[----:B------:R-:W-:Y:S05]  /*3200*/  BRA `(.L_x_6641) ;  /* 0x00000008006c7947 */ /* 0x000fea0003800000 */
.L_x_6649:
        /* <DEDUP_REMOVED lines=28> */
.L_x_6652:
        /* <DEDUP_REMOVED lines=15> */
.L_x_6651:
[----:B------:R-:W2:Y:S02]  /*34c0*/  LDG.E.U16 R0, desc[UR36][R4.64] ;  /* 0x0000002404007981 */ /* 0x000ea4000c1e1500 */
[----:B--2---:R-:W-:-:S06]  /*34d0*/  IMAD.U32 R0, R0, 0x10000, RZ ;  /* 0x0001000000007824 */ /* 0x004fcc00078e00ff */
[----:B------:R-:W0:Y:S02]  /*34e0*/  F2I.FTZ.TRUNC.NTZ R0, R0 ;  /* 0x0000000000007305 */ /* 0x000e24000021f100 */
[----:B0-----:R-:W-:Y:S01]  /*34f0*/  PRMT R19, R0, 0x7610, R19 ;  /* 0x0000761000137816 */ /* 0x001fe20000000013 */
[----:B------:R-:W-:Y:S06]  /*3500*/  BRA `(.L_x_6641) ;  /* 0x0000000400ac7947 */ /* 0x000fec0003800000 */
.L_x_6648:
        /* <DEDUP_REMOVED lines=10> */
.L_x_6655:
        /* <DEDUP_REMOVED lines=21> */
.L_x_6659:
[----:B------:R-:W-:Y:S05]  /*3700*/  BSYNC B1 ;  /* 0x0000000000017941 */ /* 0x000fea0003800000 */
.L_x_6658:
[----:B------:R-:W-:Y:S01]  /*3710*/  LEA R5, R0, 0x3b800000, 0x17 ;  /* 0x3b80000000057811 */ /* 0x000fe200078eb8ff */
[----:B------:R-:W-:-:S05]  /*3720*/  IMAD.SHL.U32 R0, R3, 0x100000, RZ ;  /* 0x0010000003007824 */ /* 0x000fca00078e00ff */
[----:B------:R-:W-:-:S07]  /*3730*/  LOP3.LUT R0, R5, R0, R6, 0xfe, !PT ;  /* 0x0000000005007212 */ /* 0x000fce00078efe06 */
.L_x_6657:
[----:B------:R-:W-:Y:S05]  /*3740*/  BSYNC B0 ;  /* 0x0000000000007941 */ /* 0x000fea0003800000 */
.L_x_6656:
[----:B------:R-:W0:Y:S02]  /*3750*/  F2I.FTZ.TRUNC.NTZ R0, R0 ;  /* 0x0000000000007305 */ /* 0x000e24000021f100 */
[----:B0-----:R-:W-:Y:S01]  /*3760*/  PRMT R19, R0, 0x7610, R19 ;  /* 0x0000761000137816 */ /* 0x001fe20000000013 */
[----:B------:R-:W-:Y:S06]  /*3770*/  BRA `(.L_x_6641) ;  /* 0x0000000400107947 */ /* 0x000fec0003800000 */
.L_x_6654:
        /* <DEDUP_REMOVED lines=21> */
.L_x_6663:
[----:B------:R-:W-:Y:S05]  /*38d0*/  BSYNC B1 ;  /* 0x0000000000017941 */ /* 0x000fea0003800000 */
.L_x_6662:
[----:B------:R-:W-:Y:S01]  /*38e0*/  LEA R5, R0, 0x37800000, 0x17 ;  /* 0x3780000000057811 */ /* 0x000fe200078eb8ff */
[----:B------:R-:W-:-:S05]  /*38f0*/  IMAD.SHL.U32 R0, R3, 0x200000, RZ ;  /* 0x0020000003007824 */ /* 0x000fca00078e00ff */
[----:B------:R-:W-:-:S07]  /*3900*/  LOP3.LUT R0, R5, R0, R6, 0xfe, !PT ;  /* 0x0000000005007212 */ /* 0x000fce00078efe06 */
.L_x_6661:
[----:B------:R-:W-:Y:S05]  /*3910*/  BSYNC B0 ;  /* 0x0000000000007941 */ /* 0x000fea0003800000 */
.L_x_6660:
[----:B------:R-:W0:Y:S02]  /*3920*/  F2I.FTZ.TRUNC.NTZ R0, R0 ;  /* 0x0000000000007305 */ /* 0x000e24000021f100 */
[----:B0-----:R-:W-:Y:S01]  /*3930*/  PRMT R19, R0, 0x7610, R19 ;  /* 0x0000761000137816 */ /* 0x001fe20000000013 */
[----:B------:R-:W-:Y:S06]  /*3940*/  BRA `(.L_x_6641) ;  /* 0x00000000009c7947 */ /* 0x000fec0003800000 */
.L_x_6653:
        /* <DEDUP_REMOVED lines=14> */
.L_x_6667:
[----:B------:R-:W-:Y:S05]  /*3a30*/  BSYNC B0 ;  /* 0x0000000000007941 */ /* 0x000fea0003800000 */
.L_x_6666:
[----:B------:R-:W0:Y:S02]  /*3a40*/  F2I.FTZ.TRUNC.NTZ R0, R0 ;  /* 0x0000000000007305 */ /* 0x000e24000021f100 */
[----:B0-----:R-:W-:Y:S01]  /*3a50*/  PRMT R19, R0, 0x7610, R19 ;  /* 0x0000761000137816 */ /* 0x001fe20000000013 */
[----:B------:R-:W-:Y:S06]  /*3a60*/  BRA `(.L_x_6641) ;  /* 0x0000000000547947 */ /* 0x000fec0003800000 */
.L_x_6640:
        /* <DEDUP_REMOVED lines=16> */
.L_x_6668:
[----:B------:R-:W-:Y:S01]  /*3b70*/  PRMT R19, RZ, 0x7610, R19 ;  /* 0x00007610ff137816 */ /* 0x000fe20000000013 */
[----:B------:R-:W-:Y:S06]  /*3b80*/  BRA `(.L_x_6641) ;  /* 0x00000000000c7947 */ /* 0x000fec0003800000 */
.L_x_6665:
[----:B------:R2:W5:Y:S01]  /*3b90*/  LDG.E.U8 R19, desc[UR36][R4.64] ;  /* 0x0000002404137981 */ /* 0x000562000c1e1100 */
[----:B------:R-:W-:Y:S05]  /*3ba0*/  BRA `(.L_x_6641) ;  /* 0x0000000000047947 */ /* 0x000fea0003800000 */
.L_x_6664:
[----:B------:R3:W5:Y:S02]  /*3bb0*/  LDG.E.U8 R19, desc[UR36][R4.64] ;  /* 0x0000002404137981 */ /* 0x000764000c1e1100 */
.L_x_6641:
[----:B------:R-:W-:-:S07]  /*3bc0*/  VIADD R23, R23, 0x80 ;  /* 0x0000008017177836 */ /* 0x000fce0000000000 */
.L_x_6602:
[----:B------:R-:W-:Y:S05]  /*3bd0*/  BSYNC B6 ;  /* 0x0000000000067941 */ /* 0x000fea0003800000 */
.L_x_6601:
        /* <DEDUP_REMOVED lines=25> */
.L_x_6674:
[----:B------:R0:W5:Y:S01]  /*3d70*/  LDG.E.U8 R24, desc[UR36][R4.64] ;  /* 0x0000002404187981 */ /* 0x000162000c1e1100 */
[----:B------:R-:W-:Y:S05]  /*3d80*/  BRA `(.L_x_6676) ;  /* 0x0000000c00547947 */ /* 0x000fea0003800000 */
.L_x_6673:
        /* <DEDUP_REMOVED lines=8> */
.L_x_6678:
[----:B------:R0:W5:Y:S01]  /*3e10*/  LDG.E.U8 R24, desc[UR36][R4.64] ;  /* 0x0000002404187981 */ /* 0x000162000c1e1100 */
[----:B------:R-:W-:Y:S05]  /*3e20*/  BRA `(.L_x_6676) ;  /* 0x0000000c002c7947 */ /* 0x000fea0003800000 */
.L_x_6677:
[----:B------:R0:W5:Y:S01]  /*3e30*/  LDG.E.U16 R24, desc[UR36][R4.64] ;  /* 0x0000002404187981 */ /* 0x000162000c1e1500 */
[----:B------:R-:W-:Y:S05]  /*3e40*/  BRA `(.L_x_6676) ;  /* 0x0000000c00247947 */ /* 0x000fea0003800000 */
.L_x_6672:
        /* <DEDUP_REMOVED lines=9> */
.L_x_6680:
[----:B------:R-:W2:Y:S02]  /*3ee0*/  LDG.E.U16 R0, desc[UR36][R4.64] ;  /* 0x0000002404007981 */ /* 0x000ea4000c1e1500 */
[----:B--2---:R-:W-:-:S06]  /*3ef0*/  HADD2.F32 R0, -RZ, R0.H0_H0 ;  /* 0x20000000ff007230 */ /* 0x004fcc0000004100 */
[----:B------:R-:W0:Y:S02]  /*3f00*/  F2I.FTZ.TRUNC.NTZ R0, R0 ;  /* 0x0000000000007305 */ /* 0x000e24000021f100 */
[----:B0-----:R-:W-:Y:S01]  /*3f10*/  PRMT R24, R0, 0x7610, R24 ;  /* 0x0000761000187816 */ /* 0x001fe20000000018 */
[----:B------:R-:W-:Y:S06]  /*3f20*/  BRA `(.L_x_6676) ;  /* 0x0000000800ec7947 */ /* 0x000fec0003800000 */
.L_x_6679:
        /* <DEDUP_REMOVED lines=9> */
.L_x_6682:
[----:B------:R-:W2:Y:S02]  /*3fc0*/  LDG.E.U16 R4, desc[UR36][R4.64] ;  /* 0x0000002404047981 */ /* 0x000ea4000c1e1500 */
[----:B--2---:R-:W-:-:S06]  /*3fd0*/  HADD2.F32 R0, -RZ, R4.H0_H0 ;  /* 0x20000004ff007230 */ /* 0x004fcc0000004100 */
[----:B------:R-:W0:Y:S02]  /*3fe0*/  F2I.FTZ.TRUNC.NTZ R0, R0 ;  /* 0x0000000000007305 */ /* 0x000e24000021f100 */
[----:B0-----:R-:W-:Y:S01]  /*3ff0*/  PRMT R24, R0, 0x7610, R24 ;  /* 0x0000761000187816 */ /* 0x001fe20000000018 */
[----:B------:R-:W-:Y:S06]  /*4000*/  BRA `(.L_x_6676) ;  /* 0x0000000800b47947 */ /* 0x000fec0003800000 */
.L_x_6681:
[----:B------:R-:W2:Y:S02]  /*4010*/  LDG.E.64 R4, desc[UR36][R4.64] ;  /* 0x0000002404047981 */ /* 0x000ea4000c1e1b00 */
[----:B--2---:R0:W1:Y:S01]  /*4020*/  F2I.F64.TRUNC R24, R4 ;  /* 0x0000000400187311 */ /* 0x004062000030d100 */
[----:B------:R-:W-:Y:S05]  /*4030*/  BRA `(.L_x_6676) ;  /* 0x0000000800a87947 */ /* 0x000fea0003800000 */
.L_x_6671:
        /* <DEDUP_REMOVED lines=12> */
.L_x_6685:
[----:B------:R-:W2:Y:S02]  /*4100*/  LDG.E.64 R4, desc[UR36][R4.64] ;  /* 0x0000002404047981 */ /* 0x000ea4000c1e1b00 */
[----:B--2---:R0:W1:Y:S01]  /*4110*/  F2I.F64.TRUNC R24, R4 ;  /* 0x0000000400187311 */ /* 0x004062000030d100 */
[----:B------:R-:W-:Y:S05]  /*4120*/  BRA `(.L_x_6676) ;  /* 0x00000008006c7947 */ /* 0x000fea0003800000 */
.L_x_6684:
        /* <DEDUP_REMOVED lines=28> */
.L_x_6687:
        /* <DEDUP_REMOVED lines=15> */
.L_x_6686:
[----:B------:R-:W2:Y:S02]  /*43e0*/  LDG.E.U16 R0, desc[UR36][R4.64] ;  /* 0x0000002404007981 */ /* 0x000ea4000c1e1500 */
[----:B--2---:R-:W-:-:S06]  /*43f0*/  IMAD.U32 R0, R0, 0x10000, RZ ;  /* 0x0001000000007824 */ /* 0x004fcc00078e00ff */
[----:B------:R-:W0:Y:S02]  /*4400*/  F2I.FTZ.TRUNC.NTZ R0, R0 ;  /* 0x0000000000007305 */ /* 0x000e24000021f100 */
[----:B0-----:R-:W-:Y:S01]  /*4410*/  PRMT R24, R0, 0x7610, R24 ;  /* 0x0000761000187816 */ /* 0x001fe20000000018 */
[----:B------:R-:W-:Y:S06]  /*4420*/  BRA `(.L_x_6676) ;  /* 0x0000000400ac7947 */ /* 0x000fec0003800000 */
.L_x_6683:
        /* <DEDUP_REMOVED lines=10> */
.L_x_6690:
        /* <DEDUP_REMOVED lines=21> */
.L_x_6694:
[----:B------:R-:W-:Y:S05]  /*4620*/  BSYNC B1 ;  /* 0x0000000000017941 */ /* 0x000fea0003800000 */
.L_x_6693:
[----:B------:R-:W-:Y:S01]  /*4630*/  LEA R5, R0, 0x3b800000, 0x17 ;  /* 0x3b80000000057811 */ /* 0x000fe200078eb8ff */
[----:B------:R-:W-:-:S05]  /*4640*/  IMAD.SHL.U32 R0, R3, 0x100000, RZ ;  /* 0x0010000003007824 */ /* 0x000fca00078e00ff */
[----:B------:R-:W-:-:S07]  /*4650*/  LOP3.LUT R0, R5, R0, R6, 0xfe, !PT ;  /* 0x0000000005007212 */ /* 0x000fce00078efe06 */
.L_x_6692:
[----:B------:R-:W-:Y:S05]  /*4660*/  BSYNC B0 ;  /* 0x0000000000007941 */ /* 0x000fea0003800000 */
.L_x_6691:
[----:B------:R-:W0:Y:S02]  /*4670*/  F2I.FTZ.TRUNC.NTZ R0, R0 ;  /* 0x0000000000007305 */ /* 0x000e24000021f100 */
[----:B0-----:R-:W-:Y:S01]  /*4680*/  PRMT R24, R0, 0x7610, R24 ;  /* 0x0000761000187816 */ /* 0x001fe20000000018 */
[----:B------:R-:W-:Y:S06]  /*4690*/  BRA `(.L_x_6676) ;  /* 0x0000000400107947 */ /* 0x000fec0003800000 */
.L_x_6689:
        /* <DEDUP_REMOVED lines=21> */
.L_x_6698:
[----:B------:R-:W-:Y:S05]  /*47f0*/  BSYNC B1 ;  /* 0x0000000000017941 */ /* 0x000fea0003800000 */
.L_x_6697:
[----:B------:R-:W-:Y:S01]  /*4800*/  LEA R5, R0, 0x37800000, 0x17 ;  /* 0x3780000000057811 */ /* 0x000fe200078eb8ff */
[----:B------:R-:W-:-:S05]  /*4810*/  IMAD.SHL.U32 R0, R3, 0x200000, RZ ;  /* 0x0020000003007824 */ /* 0x000fca00078e00ff */
[----:B------:R-:W-:-:S07]  /*4820*/  LOP3.LUT R0, R5, R0, R6, 0xfe, !PT ;  /* 0x0000000005007212 */ /* 0x000fce00078efe06 */
.L_x_6696:
[----:B------:R-:W-:Y:S05]  /*4830*/  BSYNC B0 ;  /* 0x0000000000007941 */ /* 0x000fea0003800000 */
.L_x_6695:
[----:B------:R-:W0:Y:S02]  /*4840*/  F2I.FTZ.TRUNC.NTZ R0, R0 ;  /* 0x0000000000007305 */ /* 0x000e24000021f100 */
[----:B0-----:R-:W-:Y:S01]  /*4850*/  PRMT R24, R0, 0x7610, R24 ;  /* 0x0000761000187816 */ /* 0x001fe20000000018 */
[----:B------:R-:W-:Y:S06]  /*4860*/  BRA `(.L_x_6676) ;  /* 0x00000000009c7947 */ /* 0x000fec0003800000 */
.L_x_6688:
        /* <DEDUP_REMOVED lines=14> */
.L_x_6702:
[----:B------:R-:W-:Y:S05]  /*4950*/  BSYNC B0 ;  /* 0x0000000000007941 */ /* 0x000fea0003800000 */
.L_x_6701:
[----:B------:R-:W0:Y:S02]  /*4960*/  F2I.FTZ.TRUNC.NTZ R0, R0 ;  /* 0x0000000000007305 */ /* 0x000e24000021f100 */
[----:B0-----:R-:W-:Y:S01]  /*4970*/  PRMT R24, R0, 0x7610, R24 ;  /* 0x0000761000187816 */ /* 0x001fe20000000018 */
[----:B------:R-:W-:Y:S06]  /*4980*/  BRA `(.L_x_6676) ;  /* 0x0000000000547947 */ /* 0x000fec0003800000 */
.L_x_6675:
        /* <DEDUP_REMOVED lines=16> */
.L_x_6703:
[----:B------:R-:W-:Y:S01]  /*4a90*/  PRMT R24, RZ, 0x7610, R24 ;  /* 0x00007610ff187816 */ /* 0x000fe20000000018 */
[----:B------:R-:W-:Y:S06]  /*4aa0*/  BRA `(.L_x_6676) ;  /* 0x00000000000c7947 */ /* 0x000fec0003800000 */
.L_x_6700:
[----:B------:R3:W5:Y:S01]  /*4ab0*/  LDG.E.U8 R24, desc[UR36][R4.64] ;  /* 0x0000002404187981 */ /* 0x000762000c1e1100 */
[----:B------:R-:W-:Y:S05]  /*4ac0*/  BRA `(.L_x_6676) ;  /* 0x0000000000047947 */ /* 0x000fea0003800000 */
.L_x_6699:
[----:B------:R4:W5:Y:S02]  /*4ad0*/  LDG.E.U8 R24, desc[UR36][R4.64] ;  /* 0x0000002404187981 */ /* 0x000964000c1e1100 */
.L_x_6676:
        /* <DEDUP_REMOVED lines=19> */
.L_x_6707:
[----:B------:R0:W5:Y:S01]  /*4c10*/  LDG.E.U8 R26, desc[UR36][R4.64] ;  /* 0x00000024041a7981 */ /* 0x000162000c1e1100 */
[----:B------:R-:W-:Y:S05]  /*4c20*/  BRA `(.L_x_6709) ;  /* 0x0000000c00547947 */ /* 0x000fea0003800000 */
.L_x_6706:
        /* <DEDUP_REMOVED lines=8> */
.L_x_6711:
[----:B------:R0:W5:Y:S01]  /*4cb0*/  LDG.E.U8 R26, desc[UR36][R4.64] ;  /* 0x00000024041a7981 */ /* 0x000162000c1e1100 */
[----:B------:R-:W-:Y:S05]  /*4cc0*/  BRA `(.L_x_6709) ;  /* 0x0000000c002c7947 */ /* 0x000fea0003800000 */
.L_x_6710:
[----:B------:R0:W5:Y:S01]  /*4cd0*/  LDG.E.U16 R26, desc[UR36][R4.64] ;  /* 0x00000024041a7981 */ /* 0x000162000c1e1500 */
[----:B------:R-:W-:Y:S05]  /*4ce0*/  BRA `(.L_x_6709) ;  /* 0x0000000c00247947 */ /* 0x000fea0003800000 */
.L_x_6705:
        /* <DEDUP_REMOVED lines=9> */
.L_x_6713:
[----:B------:R-:W2:Y:S02]  /*4d80*/  LDG.E.U16 R0, desc[UR36][R4.64] ;  /* 0x0000002404007981 */ /* 0x000ea4000c1e1500 */
[----:B--2---:R-:W-:-:S06]  /*4d90*/  HADD2.F32 R0, -RZ, R0.H0_H0 ;  /* 0x20000000ff007230 */ /* 0x004fcc0000004100 */
[----:B------:R-:W0:Y:S02]  /*4da0*/  F2I.FTZ.TRUNC.NTZ R0, R0 ;  /* 0x0000000000007305 */ /* 0x000e24000021f100 */
[----:B0-----:R-:W-:Y:S01]  /*4db0*/  PRMT R26, R0, 0x7610, R26 ;  /* 0x00007610001a7816 */ /* 0x001fe2000000001a */
[----:B------:R-:W-:Y:S06]  /*4dc0*/  BRA `(.L_x_6709) ;  /* 0x0000000800ec7947 */ /* 0x000fec0003800000 */
.L_x_6712:
        /* <DEDUP_REMOVED lines=9> */
.L_x_6715:
[----:B------:R-:W2:Y:S02]  /*4e60*/  LDG.E.U16 R4, desc[UR36][R4.64] ;  /* 0x0000002404047981 */ /* 0x000ea4000c1e1500 */
[----:B--2---:R-:W-:-:S06]  /*4e70*/  HADD2.F32 R0, -RZ, R4.H0_H0 ;  /* 0x20000004ff007230 */ /* 0x004fcc0000004100 */
[----:B------:R-:W0:Y:S02]  /*4e80*/  F2I.FTZ.TRUNC.NTZ R0, R0 ;  /* 0x0000000000007305 */ /* 0x000e24000021f100 */
[----:B0-----:R-:W-:Y:S01]  /*4e90*/  PRMT R26, R0, 0x7610, R26 ;  /* 0x00007610001a7816 */ /* 0x001fe2000000001a */
[----:B------:R-:W-:Y:S06]  /*4ea0*/  BRA `(.L_x_6709) ;  /* 0x0000000800b47947 */ /* 0x000fec0003800000 */
.L_x_6714:
[----:B------:R-:W2:Y:S02]  /*4eb0*/  LDG.E.64 R4, desc[UR36][R4.64] ;  /* 0x0000002404047981 */ /* 0x000ea4000c1e1b00 */
[----:B--2---:R0:W1:Y:S01]  /*4ec0*/  F2I.F64.TRUNC R26, R4 ;  /* 0x00000004001a7311 */ /* 0x004062000030d100 */
[----:B------:R-:W-:Y:S05]  /*4ed0*/  BRA `(.L_x_6709) ;  /* 0x0000000800a87947 */ /* 0x000fea0003800000 */
.L_x_6704:
        /* <DEDUP_REMOVED lines=12> */
.L_x_6718:
[----:B------:R-:W2:Y:S02]  /*4fa0*/  LDG.E.64 R4, desc[UR36][R4.64] ;  /* 0x0000002404047981 */ /* 0x000ea4000c1e1b00 */
[----:B--2---:R3:W4:Y:S01]  /*4fb0*/  F2I.F64.TRUNC R26, R4 ;  /* 0x00000004001a7311 */ /* 0x004722000030d100 */
[----:B------:R-:W-:Y:S05]  /*4fc0*/  BRA `(.L_x_6709) ;  /* 0x00000008006c7947 */ /* 0x000fea0003800000 */
.L_x_6717:
        /* <DEDUP_REMOVED lines=28> */
.L_x_6720:
        /* <DEDUP_REMOVED lines=15> */
.L_x_6719:
[----:B------:R-:W2:Y:S02]  /*5280*/  LDG.E.U16 R0, desc[UR36][R4.64] ;  /* 0x0000002404007981 */ /* 0x000ea4000c1e1500 */
[----:B--2---:R-:W-:-:S06]  /*5290*/  IMAD.U32 R0, R0, 0x10000, RZ ;  /* 0x0001000000007824 */ /* 0x004fcc00078e00ff */
[----:B------:R-:W0:Y:S02]  /*52a0*/  F2I.FTZ.TRUNC.NTZ R0, R0 ;  /* 0x0000000000007305 */ /* 0x000e24000021f100 */
[----:B0-----:R-:W-:Y:S01]  /*52b0*/  PRMT R26, R0, 0x7610, R26 ;  /* 0x00007610001a7816 */ /* 0x001fe2000000001a */
[----:B------:R-:W-:Y:S06]  /*52c0*/  BRA `(.L_x_6709) ;  /* 0x0000000400ac7947 */ /* 0x000fec0003800000 */
.L_x_6716:
        /* <DEDUP_REMOVED lines=10> */
.L_x_6723:
        /* <DEDUP_REMOVED lines=21> */
.L_x_6727:
[----:B------:R-:W-:Y:S05]  /*54c0*/  BSYNC B1 ;  /* 0x0000000000017941 */ /* 0x000fea0003800000 */
.L_x_6726:
[----:B------:R-:W-:Y:S01]  /*54d0*/  LEA R5, R0, 0x3b800000, 0x17 ;  /* 0x3b80000000057811 */ /* 0x000fe200078eb8ff */
[----:B------:R-:W-:-:S05]  /*54e0*/  IMAD.SHL.U32 R0, R3, 0x100000, RZ ;  /* 0x0010000003007824 */ /* 0x000fca00078e00ff */
[----:B------:R-:W-:-:S07]  /*54f0*/  LOP3.LUT R0, R5, R0, R6, 0xfe, !PT ;  /* 0x0000000005007212 */ /* 0x000fce00078efe06 */
.L_x_6725:
[----:B------:R-:W-:Y:S05]  /*5500*/  BSYNC B0 ;  /* 0x0000000000007941 */ /* 0x000fea0003800000 */
.L_x_6724:
[----:B------:R-:W0:Y:S02]  /*5510*/  F2I.FTZ.TRUNC.NTZ R0, R0 ;  /* 0x0000000000007305 */ /* 0x000e24000021f100 */
[----:B0-----:R-:W-:Y:S01]  /*5520*/  PRMT R26, R0, 0x7610, R26 ;  /* 0x00007610001a7816 */ /* 0x001fe2000000001a */
[----:B------:R-:W-:Y:S06]  /*5530*/  BRA `(.L_x_6709) ;  /* 0x0000000400107947 */ /* 0x000fec0003800000 */
.L_x_6722:
        /* <DEDUP_REMOVED lines=21> */
.L_x_6731:
[----:B------:R-:W-:Y:S05]  /*5690*/  BSYNC B1 ;  /* 0x0000000000017941 */ /* 0x000fea0003800000 */
.L_x_6730:
[----:B------:R-:W-:Y:S01]  /*56a0*/  LEA R5, R0, 0x37800000, 0x17 ;  /* 0x3780000000057811 */ /* 0x000fe200078eb8ff */
[----:B------:R-:W-:-:S05]  /*56b0*/  IMAD.SHL.U32 R0, R3, 0x200000, RZ ;  /* 0x0020000003007824 */ /* 0x000fca00078e00ff */
[----:B------:R-:W-:-:S07]  /*56c0*/  LOP3.LUT R0, R5, R0, R6, 0xfe, !PT ;  /* 0x0000000005007212 */ /* 0x000fce00078efe06 */
.L_x_6729:
[----:B------:R-:W-:Y:S05]  /*56d0*/  BSYNC B0 ;  /* 0x0000000000007941 */ /* 0x000fea0003800000 */
.L_x_6728:
[----:B------:R-:W0:Y:S02]  /*56e0*/  F2I.FTZ.TRUNC.NTZ R0, R0 ;  /* 0x0000000000007305 */ /* 0x000e24000021f100 */
[----:B0-----:R-:W-:Y:S01]  /*56f0*/  PRMT R26, R0, 0x7610, R26 ;  /* 0x00007610001a7816 */ /* 0x001fe2000000001a */
[----:B------:R-:W-:Y:S06]  /*5700*/  BRA `(.L_x_6709) ;  /* 0x00000000009c7947 */ /* 0x000fec0003800000 */
.L_x_6721:
        /* <DEDUP_REMOVED lines=14> */
.L_x_6735:
[----:B------:R-:W-:Y:S05]  /*57f0*/  BSYNC B0 ;  /* 0x0000000000007941 */ /* 0x000fea0003800000 */
.L_x_6734:
[----:B------:R-:W0:Y:S02]  /*5800*/  F2I.FTZ.TRUNC.NTZ R0, R0 ;  /* 0x0000000000007305 */ /* 0x000e24000021f100 */
[----:B0-----:R-:W-:Y:S01]  /*5810*/  PRMT R26, R0, 0x7610, R26 ;  /* 0x00007610001a7816 */ /* 0x001fe2000000001a */
[----:B------:R-:W-:Y:S06]  /*5820*/  BRA `(.L_x_6709) ;  /* 0x0000000000547947 */ /* 0x000fec0003800000 */
.L_x_6708:
        /* <DEDUP_REMOVED lines=16> */
.L_x_6736:
[----:B------:R-:W-:Y:S01]  /*5930*/  PRMT R26, RZ, 0x7610, R26 ;  /* 0x00007610ff1a7816 */ /* 0x000fe2000000001a */
[----:B------:R-:W-:Y:S06]  /*5940*/  BRA `(.L_x_6709) ;  /* 0x00000000000c7947 */ /* 0x000fec0003800000 */
.L_x_6733:
[----:B------:R1:W5:Y:S01]  /*5950*/  LDG.E.U8 R26, desc[UR36][R4.64] ;  /* 0x00000024041a7981 */ /* 0x000362000c1e1100 */
[----:B------:R-:W-:Y:S05]  /*5960*/  BRA `(.L_x_6709) ;  /* 0x0000000000047947 */ /* 0x000fea0003800000 */
.L_x_6732:
[----:B------:R2:W5:Y:S02]  /*5970*/  LDG.E.U8 R26, desc[UR36][R4.64] ;  /* 0x00000024041a7981 */ /* 0x000564000c1e1100 */
.L_x_6709:
[----:B------:R-:W-:-:S07]  /*5980*/  VIADD R23, R23, 0x80 ;  /* 0x0000008017177836 */ /* 0x000fce0000000000 */
.L_x_6670:
[----:B------:R-:W-:Y:S05]  /*5990*/  BSYNC B6 ;  /* 0x0000000000067941 */ /* 0x000fea0003800000 */
.L_x_6669:
        /* <DEDUP_REMOVED lines=23> */
.L_x_6742:
[----:B------:R0:W5:Y:S01]  /*5b10*/  LDG.E.U8 R27, desc[UR36][R4.64] ;  /* 0x00000024041b7981 */ /* 0x000162000c1e1100 */
[----:B------:R-:W-:Y:S05]  /*5b20*/  BRA `(.L_x_6744) ;  /* 0x0000000c00547947 */ /* 0x000fea0003800000 */
.L_x_6741:
        /* <DEDUP_REMOVED lines=8> */
.L_x_6746:
[----:B------:R3:W5:Y:S01]  /*5bb0*/  LDG.E.U8 R27, desc[UR36][R4.64] ;  /* 0x00000024041b7981 */ /* 0x000762000c1e1100 */
[----:B------:R-:W-:Y:S05]  /*5bc0*/  BRA `(.L_x_6744) ;  /* 0x0000000c002c7947 */ /* 0x000fea0003800000 */
.L_x_6745:
[----:B------:R2:W5:Y:S01]  /*5bd0*/  LDG.E.U16 R27, desc[UR36][R4.64] ;  /* 0x00000024041b7981 */ /* 0x000562000c1e1500 */
[----:B------:R-:W-:Y:S05]  /*5be0*/  BRA `(.L_x_6744) ;  /* 0x0000000c00247947 */ /* 0x000fea0003800000 */
.L_x_6740:
        /* <DEDUP_REMOVED lines=9> */
.L_x_6748:
[----:B------:R-:W2:Y:S02]  /*5c80*/  LDG.E.U16 R0, desc[UR36][R4.64] ;  /* 0x0000002404007981 */ /* 0x000ea4000c1e1500 */
[----:B--2---:R-:W-:-:S06]  /*5c90*/  HADD2.F32 R0, -RZ, R0.H0_H0 ;  /* 0x20000000ff007230 */ /* 0x004fcc0000004100 */
[----:B------:R-:W0:Y:S02]  /*5ca0*/  F2I.FTZ.TRUNC.NTZ R0, R0 ;  /* 0x0000000000007305 */ /* 0x000e24000021f100 */
[----:B0-----:R-:W-:Y:S01]  /*5cb0*/  PRMT R27, R0, 0x7610, R27 ;  /* 0x00007610001b7816 */ /* 0x001fe2000000001b */
[----:B------:R-:W-:Y:S06]  /*5cc0*/  BRA `(.L_x_6744) ;  /* 0x0000000800ec7947 */ /* 0x000fec0003800000 */
.L_x_6747:
        /* <DEDUP_REMOVED lines=9> */
.L_x_6750:
[----:B------:R-:W2:Y:S02]  /*5d60*/  LDG.E.U16 R4, desc[UR36][R4.64] ;  /* 0x0000002404047981 */ /* 0x000ea4000c1e1500 */
[----:B--2---:R-:W-:-:S06]  /*5d70*/  HADD2.F32 R0, -RZ, R4.H0_H0 ;  /* 0x20000004ff007230 */ /* 0x004fcc0000004100 */
[----:B------:R-:W0:Y:S02]  /*5d80*/  F2I.FTZ.TRUNC.NTZ R0, R0 ;  /* 0x0000000000007305 */ /* 0x000e24000021f100 */
[----:B0-----:R-:W-:Y:S01]  /*5d90*/  PRMT R27, R0, 0x7610, R27 ;  /* 0x00007610001b7816 */ /* 0x001fe2000000001b */
[----:B------:R-:W-:Y:S06]  /*5da0*/  BRA `(.L_x_6744) ;  /* 0x0000000800b47947 */ /* 0x000fec0003800000 */
.L_x_6749:
[----:B------:R-:W2:Y:S02]  /*5db0*/  LDG.E.64 R4, desc[UR36][R4.64] ;  /* 0x0000002404047981 */ /* 0x000ea4000c1e1b00 */
[----:B--2---:R0:W1:Y:S01]  /*5dc0*/  F2I.F64.TRUNC R27, R4 ;  /* 0x00000004001b7311 */ /* 0x004062000030d100 */
[----:B------:R-:W-:Y:S05]  /*5dd0*/  BRA `(.L_x_6744) ;  /* 0x0000000800a87947 */ /* 0x000fea0003800000 */
.L_x_6739:
        /* <DEDUP_REMOVED lines=12> */
.L_x_6753:
[----:B------:R-:W2:Y:S02]  /*5ea0*/  LDG.E.64 R4, desc[UR36][R4.64] ;  /* 0x0000002404047981 */ /* 0x000ea4000c1e1b00 */
[----:B--2---:R0:W1:Y:S01]  /*5eb0*/  F2I.F64.TRUNC R27, R4 ;  /* 0x00000004001b7311 */ /* 0x004062000030d100 */
[----:B------:R-:W-:Y:S05]  /*5ec0*/  BRA `(.L_x_6744) ;  /* 0x00000008006c7947 */ /* 0x000fea0003800000 */
.L_x_6752:
        /* <DEDUP_REMOVED lines=28> */
.L_x_6755:
        /* <DEDUP_REMOVED lines=15> */
.L_x_6754:
[----:B------:R-:W2:Y:S02]  /*6180*/  LDG.E.U16 R0, desc[UR36][R4.64] ;  /* 0x0000002404007981 */ /* 0x000ea4000c1e1500 */
[----:B--2---:R-:W-:-:S06]  /*6190*/  IMAD.U32 R0, R0, 0x10000, RZ ;  /* 0x0001000000007824 */ /* 0x004fcc00078e00ff */
[----:B------:R-:W0:Y:S02]  /*61a0*/  F2I.FTZ.TRUNC.NTZ R0, R0 ;  /* 0x0000000000007305 */ /* 0x000e24000021f100 */
[----:B0-----:R-:W-:Y:S01]  /*61b0*/  PRMT R27, R0, 0x7610, R27 ;  /* 0x00007610001b7816 */ /* 0x001fe2000000001b */
[----:B------:R-:W-:Y:S06]  /*61c0*/  BRA `(.L_x_6744) ;  /* 0x0000000400ac7947 */ /* 0x000fec0003800000 */
.L_x_6751:
        /* <DEDUP_REMOVED lines=10> */
.L_x_6758:
        /* <DEDUP_REMOVED lines=21> */
.L_x_6762:
[----:B------:R-:W-:Y:S05]  /*63c0*/  BSYNC B1 ;  /* 0x0000000000017941 */ /* 0x000fea0003800000 */
.L_x_6761:
[----:B------:R-:W-:Y:S01]  /*63d0*/  LEA R5, R0, 0x3b800000, 0x17 ;  /* 0x3b80000000057811 */ /* 0x000fe200078eb8ff */
[----:B------:R-:W-:-:S05]  /*63e0*/  IMAD.SHL.U32 R0, R3, 0x100000, RZ ;  /* 0x0010000003007824 */ /* 0x000fca00078e00ff */
[----:B------:R-:W-:-:S07]  /*63f0*/  LOP3.LUT R0, R5, R0, R6, 0xfe, !PT ;  /* 0x0000000005007212 */ /* 0x000fce00078efe06 */
.L_x_6760:
[----:B------:R-:W-:Y:S05]  /*6400*/  BSYNC B0 ;  /* 0x0000000000007941 */ /* 0x000fea0003800000 */
.L_x_6759:
[----:B------:R-:W0:Y:S02]  /*6410*/  F2I.FTZ.TRUNC.NTZ R0, R0 ;  /* 0x0000000000007305 */ /* 0x000e24000021f100 */
[----:B0-----:R-:W-:Y:S01]  /*6420*/  PRMT R27, R0, 0x7610, R27 ;  /* 0x00007610001b7816 */ /* 0x001fe2000000001b */
[----:B------:R-:W-:Y:S06]  /*6430*/  BRA `(.L_x_6744) ;  /* 0x0000000400107947 */ /* 0x000fec0003800000 */
.L_x_6757:
        /* <DEDUP_REMOVED lines=21> */
.L_x_6766:
[----:B------:R-:W-:Y:S05]  /*6590*/  BSYNC B1 ;  /* 0x0000000000017941 */ /* 0x000fea0003800000 */
.L_x_6765:
[----:B------:R-:W-:Y:S01]  /*65a0*/  LEA R5, R0, 0x37800000, 0x17 ;  /* 0x3780000000057811 */ /* 0x000fe200078eb8ff */
[----:B------:R-:W-:-:S05]  /*65b0*/  IMAD.SHL.U32 R0, R3, 0x200000, RZ ;  /* 0x0020000003007824 */ /* 0x000fca00078e00ff */
[----:B------:R-:W-:-:S07]  /*65c0*/  LOP3.LUT R0, R5, R0, R6, 0xfe, !PT ;  /* 0x0000000005007212 */ /* 0x000fce00078efe06 */
.L_x_6764:
[----:B------:R-:W-:Y:S05]  /*65d0*/  BSYNC B0 ;  /* 0x0000000000007941 */ /* 0x000fea0003800000 */
.L_x_6763:
[----:B------:R-:W0:Y:S02]  /*65e0*/  F2I.FTZ.TRUNC.NTZ R0, R0 ;  /* 0x0000000000007305 */ /* 0x000e24000021f100 */
[----:B0-----:R-:W-:Y:S01]  /*65f0*/  PRMT R27, R0, 0x7610, R27 ;  /* 0x00007610001b7816 */ /* 0x001fe2000000001b */
[----:B------:R-:W-:Y:S06]  /*6600*/  BRA `(.L_x_6744) ;  /* 0x00000000009c7947 */ /* 0x000fec0003800000 */
.L_x_6756:
        /* <DEDUP_REMOVED lines=14> */
.L_x_6770:
[----:B------:R-:W-:Y:S05]  /*66f0*/  BSYNC B0 ;  /* 0x0000000000007941 */ /* 0x000fea0003800000 */
.L_x_6769:
[----:B------:R-:W0:Y:S02]  /*6700*/  F2I.FTZ.TRUNC.NTZ R0, R0 ;  /* 0x0000000000007305 */ /* 0x000e24000021f100 */
[----:B0-----:R-:W-:Y:S01]  /*6710*/  PRMT R27, R0, 0x7610, R27 ;  /* 0x00007610001b7816 */ /* 0x001fe2000000001b */
[----:B------:R-:W-:Y:S06]  /*6720*/  BRA `(.L_x_6744) ;  /* 0x0000000000547947 */ /* 0x000fec0003800000 */
.L_x_6743:
        /* <DEDUP_REMOVED lines=16> */
.L_x_6771:
[----:B------:R-:W-:Y:S01]  /*6830*/  PRMT R27, RZ, 0x7610, R27 ;  /* 0x00007610ff1b7816 */ /* 0x000fe2000000001b */
[----:B------:R-:W-:Y:S06]  /*6840*/  BRA `(.L_x_6744) ;  /* 0x00000000000c7947 */ /* 0x000fec0003800000 */
.L_x_6768:
[----:B------:R0:W5:Y:S01]  /*6850*/  LDG.E.U8 R27, desc[UR36][R4.64] ;  /* 0x00000024041b7981 */ /* 0x000162000c1e1100 */
[----:B------:R-:W-:Y:S05]  /*6860*/  BRA `(.L_x_6744) ;  /* 0x0000000000047947 */ /* 0x000fea0003800000 */
.L_x_6767:
[----:B------:R0:W5:Y:S02]  /*6870*/  LDG.E.U8 R27, desc[UR36][R4.64] ;  /* 0x00000024041b7981 */ /* 0x000164000c1e1100 */
.L_x_6744:
        /* <DEDUP_REMOVED lines=19> */
.L_x_6775:
[----:B------:R0:W5:Y:S01]  /*69b0*/  LDG.E.U8 R22, desc[UR36][R4.64] ;  /* 0x0000002404167981 */ /* 0x000162000c1e1100 */
[----:B------:R-:W-:Y:S05]  /*69c0*/  BRA `(.L_x_6738) ;  /* 0x0000000c00507947 */ /* 0x000fea0003800000 */
.L_x_6774:
        /* <DEDUP_REMOVED lines=8> */
.L_x_6778:
[----:B------:R0:W5:Y:S01]  /*6a50*/  LDG.E.U8 R22, desc[UR36][R4.64] ;  /* 0x0000002404167981 */ /* 0x000162000c1e1100 */
[----:B------:R-:W-:Y:S05]  /*6a60*/  BRA `(.L_x_6738) ;  /* 0x0000000c00287947 */ /* 0x000fea0003800000 */
.L_x_6777:
[----:B------:R0:W5:Y:S01]  /*6a70*/  LDG.E.U16 R22, desc[UR36][R4.64] ;  /* 0x0000002404167981 */ /* 0x000162000c1e1500 */
[----:B------:R-:W-:Y:S05]  /*6a80*/  BRA `(.L_x_6738) ;  /* 0x0000000c00207947 */ /* 0x000fea0003800000 */
.L_x_6773:
        /* <DEDUP_REMOVED lines=9> */
.L_x_6780:
[----:B------:R-:W2:Y:S02]  /*6b20*/  LDG.E.U16 R0, desc[UR36][R4.64] ;  /* 0x0000002404007981 */ /* 0x000ea4000c1e1500 */
[----:B--2---:R-:W-:-:S06]  /*6b30*/  HADD2.F32 R0, -RZ, R0.H0_H0 ;  /* 0x20000000ff007230 */ /* 0x004fcc0000004100 */
[----:B------:R-:W0:Y:S02]  /*6b40*/  F2I.FTZ.TRUNC.NTZ R0, R0 ;  /* 0x0000000000007305 */ /* 0x000e24000021f100 */
[----:B0-----:R-:W-:Y:S01]  /*6b50*/  PRMT R22, R0, 0x7610, R22 ;  /* 0x0000761000167816 */ /* 0x001fe20000000016 */
[----:B------:R-:W-:Y:S06]  /*6b60*/  BRA `(.L_x_6738) ;  /* 0x0000000800e87947 */ /* 0x000fec0003800000 */
.L_x_6779:
        /* <DEDUP_REMOVED lines=9> */
.L_x_6782:
[----:B------:R-:W2:Y:S02]  /*6c00*/  LDG.E.U16 R4, desc[UR36][R4.64] ;  /* 0x0000002404047981 */ /* 0x000ea4000c1e1500 */
[----:B--2---:R-:W-:-:S06]  /*6c10*/  HADD2.F32 R0, -RZ, R4.H0_H0 ;  /* 0x20000004ff007230 */ /* 0x004fcc0000004100 */
[----:B------:R-:W0:Y:S02]  /*6c20*/  F2I.FTZ.TRUNC.NTZ R0, R0 ;  /* 0x0000000000007305 */ /* 0x000e24000021f100 */
[----:B0-----:R-:W-:Y:S01]  /*6c30*/  PRMT R22, R0, 0x7610, R22 ;  /* 0x0000761000167816 */ /* 0x001fe20000000016 */
[----:B------:R-:W-:Y:S06]  /*6c40*/  BRA `(.L_x_6738) ;  /* 0x0000000800b07947 */ /* 0x000fec0003800000 */
.L_x_6781:
[----:B------:R-:W2:Y:S02]  /*6c50*/  LDG.E.64 R4, desc[UR36][R4.64] ;  /* 0x0000002404047981 */ /* 0x000ea4000c1e1b00 */
[----:B--2---:R0:W1:Y:S01]  /*6c60*/  F2I.F64.TRUNC R22, R4 ;  /* 0x0000000400167311 */ /* 0x004062000030d100 */
[----:B------:R-:W-:Y:S05]  /*6c70*/  BRA `(.L_x_6738) ;  /* 0x0000000800a47947 */ /* 0x000fea0003800000 */
.L_x_6772:
        /* <DEDUP_REMOVED lines=12> */
.L_x_6785:
[----:B------:R-:W2:Y:S02]  /*6d40*/  LDG.E.64 R4, desc[UR36][R4.64] ;  /* 0x0000002404047981 */ /* 0x000ea4000c1e1b00 */
[----:B--2---:R0:W1:Y:S01]  /*6d50*/  F2I.F64.TRUNC R22, R4 ;  /* 0x0000000400167311 */ /* 0x004062000030d100 */
[----:B------:R-:W-:Y:S05]  /*6d60*/  BRA `(.L_x_6738) ;  /* 0x0000000800687947 */ /* 0x000fea0003800000 */
.L_x_6784:
        /* <DEDUP_REMOVED lines=28> */
.L_x_6787:
        /* <DEDUP_REMOVED lines=15> */
.L_x_6786:
[----:B------:R-:W2:Y:S02]  /*7020*/  LDG.E.U16 R0, desc[UR36][R4.64] ;  /* 0x0000002404007981 */ /* 0x000ea4000c1e1500 */
[----:B--2---:R-:W-:-:S06]  /*7030*/  IMAD.U32 R0, R0, 0x10000, RZ ;  /* 0x0001000000007824 */ /* 0x004fcc00078e00ff */
[----:B------:R-:W0:Y:S02]  /*7040*/  F2I.FTZ.TRUNC.NTZ R0, R0 ;  /* 0x0000000000007305 */ /* 0x000e24000021f100 */
[----:B0-----:R-:W-:Y:S01]  /*7050*/  PRMT R22, R0, 0x7610, R22 ;  /* 0x0000761000167816 */ /* 0x001fe20000000016 */
[----:B------:R-:W-:Y:S06]  /*7060*/  BRA `(.L_x_6738) ;  /* 0x0000000400a87947 */ /* 0x000fec0003800000 */
.L_x_6783:
        /* <DEDUP_REMOVED lines=10> */
.L_x_6790:
        /* <DEDUP_REMOVED lines=21> */
.L_x_6794:
[----:B------:R-:W-:Y:S05]  /*7260*/  BSYNC B1 ;  /* 0x0000000000017941 */ /* 0x000fea0003800000 */
.L_x_6793:
[----:B------:R-:W-:Y:S01]  /*7270*/  LEA R5, R0, 0x3b800000, 0x17 ;  /* 0x3b80000000057811 */ /* 0x000fe200078eb8ff */
[----:B------:R-:W-:-:S05]  /*7280*/  IMAD.SHL.U32 R0, R3, 0x100000, RZ ;  /* 0x0010000003007824 */ /* 0x000fca00078e00ff */
[----:B------:R-:W-:-:S07]  /*7290*/  LOP3.LUT R0, R5, R0, R6, 0xfe, !PT ;  /* 0x0000000005007212 */ /* 0x000fce00078efe06 */
.L_x_6792:
[----:B------:R-:W-:Y:S05]  /*72a0*/  BSYNC B0 ;  /* 0x0000000000007941 */ /* 0x000fea0003800000 */
.L_x_6791:
[----:B------:R-:W0:Y:S02]  /*72b0*/  F2I.FTZ.TRUNC.NTZ R0, R0 ;  /* 0x0000000000007305 */ /* 0x000e24000021f100 */
[----:B0-----:R-:W-:Y:S01]  /*72c0*/  PRMT R22, R0, 0x7610, R22 ;  /* 0x0000761000167816 */ /* 0x001fe20000000016 */
[----:B------:R-:W-:Y:S06]  /*72d0*/  BRA `(.L_x_6738) ;  /* 0x00000004000c7947 */ /* 0x000fec0003800000 */
.L_x_6789:
        /* <DEDUP_REMOVED lines=21> */
.L_x_6798:
[----:B------:R-:W-:Y:S05]  /*7430*/  BSYNC B1 ;  /* 0x0000000000017941 */ /* 0x000fea0003800000 */
.L_x_6797:
[----:B------:R-:W-:Y:S01]  /*7440*/  LEA R5, R0, 0x37800000, 0x17 ;  /* 0x3780000000057811 */ /* 0x000fe200078eb8ff */
[----:B------:R-:W-:-:S05]  /*7450*/  IMAD.SHL.U32 R0, R3, 0x200000, RZ ;  /* 0x0020000003007824 */ /* 0x000fca00078e00ff */
[----:B------:R-:W-:-:S07]  /*7460*/  LOP3.LUT R0, R5, R0, R6, 0xfe, !PT ;  /* 0x0000000005007212 */ /* 0x000fce00078efe06 */
.L_x_6796:
[----:B------:R-:W-:Y:S05]  /*7470*/  BSYNC B0 ;  /* 0x0000000000007941 */ /* 0x000fea0003800000 */
.L_x_6795:
[----:B------:R-:W0:Y:S02]  /*7480*/  F2I.FTZ.TRUNC.NTZ R0, R0 ;  /* 0x0000000000007305 */ /* 0x000e24000021f100 */
[----:B0-----:R-:W-:Y:S01]  /*7490*/  PRMT R22, R0, 0x7610, R22 ;  /* 0x0000761000167816 */ /* 0x001fe20000000016 */
[----:B------:R-:W-:Y:S06]  /*74a0*/  BRA `(.L_x_6738) ;  /* 0x0000000000987947 */ /* 0x000fec0003800000 */
.L_x_6788:
        /* <DEDUP_REMOVED lines=14> */
.L_x_6802:
[----:B------:R-:W-:Y:S05]  /*7590*/  BSYNC B0 ;  /* 0x0000000000007941 */ /* 0x000fea0003800000 */
.L_x_6801:
[----:B------:R-:W0:Y:S02]  /*75a0*/  F2I.FTZ.TRUNC.NTZ R0, R0 ;  /* 0x0000000000007305 */ /* 0x000e24000021f100 */
[----:B0-----:R-:W-:Y:S01]  /*75b0*/  PRMT R22, R0, 0x7610, R22 ;  /* 0x0000761000167816 */ /* 0x001fe20000000016 */
[----:B------:R-:W-:Y:S06]  /*75c0*/  BRA `(.L_x_6738) ;  /* 0x0000000000507947 */ /* 0x000fec0003800000 */
.L_x_6776:
        /* <DEDUP_REMOVED lines=16> */
.L_x_6803:
[----:B------:R-:W-:Y:S05]  /*76d0*/  BRA `(.L_x_6738) ;  /* 0x00000000000c7947 */ /* 0x000fea0003800000 */
.L_x_6800:
[----:B------:R0:W5:Y:S01]  /*76e0*/  LDG.E.U8 R22, desc[UR36][R4.64] ;  /* 0x0000002404167981 */ /* 0x000162000c1e1100 */
[----:B------:R-:W-:Y:S05]  /*76f0*/  BRA `(.L_x_6738) ;  /* 0x0000000000047947 */ /* 0x000fea0003800000 */
.L_x_6799:
[----:B------:R0:W5:Y:S02]  /*7700*/  LDG.E.U8 R22, desc[UR36][R4.64] ;  /* 0x0000002404167981 */ /* 0x000164000c1e1100 */
.L_x_6738:
[----:B------:R-:W-:Y:S05]  /*7710*/  BSYNC B6 ;  /* 0x0000000000067941 */ /* 0x000fea0003800000 */
.L_x_6737:
[----:B------:R-:W2:Y:S01]  /*7720*/  S2R R23, SR_TID.X ;  /* 0x0000000000177919 */ /* 0x000ea20000002100 */
[----:B------:R-:W-:Y:S01]  /*7730*/  BSSY B6, `(.L_x_6804) ;  /* 0x0000135000067945 */ /* 0x000fe20003800000 */
[CC--:B--2---:R-:W-:Y:S01]  /*7740*/  ISETP.GE.AND P3, PT, R23.reuse, R16.reuse, PT ;  /* 0x000000101700720c */ /* 0x0c4fe20003f66270 */
[C---:B01-34-:R-:W-:Y:S02]  /*7750*/  VIADD R5, R23.reuse, 0x100 ;  /* 0x0000010017057836 */ /* 0x05bfe40000000000 */
[C---:B------:R-:W-:Y:S02]  /*7760*/  VIADD R7, R23.reuse, 0x180 ;  /* 0x0000018017077836 */ /* 0x040fe40000000000 */
[----:B------:R-:W-:Y:S01]  /*7770*/  VIADD R25, R23, 0x80 ;  /* 0x0000008017197836 */ /* 0x000fe20000000000 */
[-C--:B------:R-:W-:Y:S02]  /*7780*/  ISETP.GE.AND P1, PT, R5, R16.reuse, PT ;  /* 0x000000100500720c */ /* 0x080fe40003f26270 */
[----:B------:R-:W-:-:S02]  /*7790*/  ISETP.GE.AND P2, PT, R7, R16, PT ;  /* 0x000000100700720c */ /* 0x000fc40003f46270 */
[----:B------:R-:W-:-:S03]  /*77a0*/  ISETP.GE.AND P0, PT, R25, R16, PT ;  /* 0x000000101900720c */ /* 0x000fc60003f06270 */
[----:B-----5:R-:W-:Y:S02]  /*77b0*/  @!P3 LOP3.LUT R17, R17, 0xffff, RZ, 0xc0, !PT ;  /* 0x0000ffff1111b812 */ /* 0x020fe400078ec0ff */
[----:B------:R-:W-:Y:S02]  /*77c0*/  @!P3 LOP3.LUT R28, R28, 0xffff, RZ, 0xc0, !PT ;  /* 0x0000ffff1c1cb812 */ /* 0x000fe400078ec0ff */
[----:B------:R-:W-:Y:S02]  /*77d0*/  @!P3 PRMT R5, R17, 0x8880, RZ ;  /* 0x000088801105b816 */ /* 0x000fe400000000ff */
[----:B------:R-:W0:Y:S01]  /*77e0*/  LDC.U8 R17, c[0x0][0x240] ;  /* 0x00009000ff117b82 */ /* 0x000e220000000000 */
[----:B------:R-:W-:Y:S02]  /*77f0*/  @!P1 LOP3.LUT R26, R26, 0xffff, RZ, 0xc0, !PT ;  /* 0x0000ffff1a1a9812 */ /* 0x000fe400078ec0ff */
[----:B------:R-:W-:Y:S02]  /*7800*/  @!P2 LOP3.LUT R7, R22, 0xffff, RZ, 0xc0, !PT ;  /* 0x0000ffff1607a812 */ /* 0x000fe400078ec0ff */
[----:B------:R-:W-:-:S02]  /*7810*/  @!P1 PRMT R26, R26, 0x8880, RZ ;  /* 0x000088801a1a9816 */ /* 0x000fc400000000ff */
[----:B------:R-:W-:Y:S02]  /*7820*/  @!P0 LOP3.LUT R6, R19, 0xffff, RZ, 0xc0, !PT ;  /* 0x0000ffff13068812 */ /* 0x000fe400078ec0ff */
[----:B------:R-:W-:Y:S01]  /*7830*/  @!P2 PRMT R11, R7, 0x8880, RZ ;  /* 0x00008880070ba816 */ /* 0x000fe200000000ff */
[----:B------:R-:W-:Y:S01]  /*7840*/  @!P1 IMAD.MOV.U32 R7, RZ, RZ, R26 ;  /* 0x000000ffff079224 */ /* 0x000fe200078e001a */
[----:B------:R-:W-:Y:S02]  /*7850*/  @!P1 LOP3.LUT R24, R24, 0xffff, RZ, 0xc0, !PT ;  /* 0x0000ffff18189812 */ /* 0x000fe400078ec0ff */
[----:B------:R-:W-:Y:S02]  /*7860*/  @!P2 LOP3.LUT R27, R27, 0xffff, RZ, 0xc0, !PT ;  /* 0x0000ffff1b1ba812 */ /* 0x000fe400078ec0ff */
[----:B------:R-:W-:Y:S02]  /*7870*/  @!P0 LOP3.LUT R4, R18, 0xffff, RZ, 0xc0, !PT ;  /* 0x0000ffff12048812 */ /* 0x000fe400078ec0ff */
[----:B------:R-:W-:-:S02]  /*7880*/  @!P0 PRMT R6, R6, 0x8880, RZ ;  /* 0x0000888006068816 */ /* 0x000fc400000000ff */
[----:B------:R-:W-:Y:S02]  /*7890*/  @!P1 VIMNMX.U32 R9, R7, 0x7, PT ;  /* 0x0000000707099848 */ /* 0x000fe40003fe0000 */
[----:B------:R-:W-:Y:S02]  /*78a0*/  @!P3 PRMT R0, R28, 0x8880, RZ ;  /* 0x000088801c00b816 */ /* 0x000fe400000000ff */
[----:B------:R-:W-:Y:S02]  /*78b0*/  @!P3 VIMNMX.U32 R5, R5, 0x7, PT ;  /* 0x000000070505b848 */ /* 0x000fe40003fe0000 */
[----:B------:R-:W-:Y:S02]  /*78c0*/  @!P1 PRMT R8, R24, 0x8880, RZ ;  /* 0x0000888018089816 */ /* 0x000fe400000000ff */
[----:B------:R-:W-:Y:S02]  /*78d0*/  @!P2 PRMT R10, R27, 0x8880, RZ ;  /* 0x000088801b0aa816 */ /* 0x000fe400000000ff */
[----:B------:R-:W-:-:S02]  /*78e0*/  @!P0 PRMT R4, R4, 0x8880, RZ ;  /* 0x0000888004048816 */ /* 0x000fc400000000ff */
[----:B------:R-:W-:Y:S02]  /*78f0*/  @!P2 VIMNMX.U32 R11, R11, 0x7, PT ;  /* 0x000000070b0ba848 */ /* 0x000fe40003fe0000 */
[----:B------:R-:W-:Y:S02]  /*7900*/  @!P0 VIMNMX.U32 R7, R6, 0x7, PT ;  /* 0x0000000706078848 */ /* 0x000fe40003fe0000 */
[----:B------:R-:W-:Y:S02]  /*7910*/  @!P3 SHF.R.S32.HI R3, RZ, R5, R0 ;  /* 0x00000005ff03b219 */ /* 0x000fe40000011400 */
[----:B------:R-:W-:Y:S02]  /*7920*/  @!P1 SHF.R.S32.HI R18, RZ, R9, R8 ;  /* 0x00000009ff129219 */ /* 0x000fe40000011408 */
[----:B------:R-:W-:Y:S02]  /*7930*/  @!P2 SHF.R.S32.HI R19, RZ, R11, R10 ;  /* 0x0000000bff13a219 */ /* 0x000fe4000001140a */
[----:B------:R-:W-:Y:S01]  /*7940*/  @!P0 SHF.R.S32.HI R22, RZ, R7, R4 ;  /* 0x00000007ff168219 */ /* 0x000fe20000011404 */
[----:B------:R-:W-:Y:S06]  /*7950*/  @P3 BRA `(.L_x_6805) ;  /* 0x0000001000483947 */ /* 0x000fec0003800000 */
[----:B------:R-:W1:Y:S01]  /*7960*/  LDC.64 R8, c[0x0][0x218] ;  /* 0x00008600ff087b82 */ /* 0x000e620000000a00 */
[----:B0-----:R-:W-:Y:S01]  /*7970*/  PRMT R0, R17, 0x9910, RZ ;  /* 0x0000991011007816 */ /* 0x001fe200000000ff */
[----:B------:R-:W-:Y:S01]  /*7980*/  IMAD R23, R2, 0x200, R23 ;  /* 0x0000020002177824 */ /* 0x000fe200078e0217 */
[----:B------:R-:W-:Y:S02]  /*7990*/  ULDC UR4, c[0x0][0x244] ;  /* 0x0000910000047ab9 */ /* 0x000fe40000000800 */
[----:B------:R-:W-:Y:S01]  /*79a0*/  ISETP.GT.AND P0, PT, R0, 0x9, PT ;  /* 0x000000090000780c */ /* 0x000fe20003f04270 */
[----:B------:R-:W-:-:S05]  /*79b0*/  IMAD R23, R23, UR4, RZ ;  /* 0x0000000417177c24 */ /* 0x000fca000f8e02ff */
[----:B-1----:R-:W-:-:S05]  /*79c0*/  IADD3 R8, P1, R23, R8, RZ ;  /* 0x0000000817087210 */ /* 0x002fca0007f3e0ff */
        /* <DEDUP_REMOVED lines=13> */
.L_x_6809:
[----:B------:R0:W-:Y:S01]  /*7aa0*/  STG.E.U8 desc[UR36][R8.64], R3 ;  /* 0x0000000308007986 */ /* 0x0001e2000c101124 */
[----:B------:R-:W-:Y:S01]  /*7ab0*/  IMAD.MOV.U32 R23, RZ, RZ, R25 ;  /* 0x000000ffff177224 */ /* 0x000fe200078e0019 */
[----:B------:R-:W-:Y:S06]  /*7ac0*/  BRA `(.L_x_6805) ;  /* 0x0000000c00ec7947 */ /* 0x000fec0003800000 */
.L_x_6808:
[----:B------:R-:W-:-:S13]  /*7ad0*/  ISETP.NE.AND P0, PT, R0, 0x2, PT ;  /* 0x000000020000780c */ /* 0x000fda0003f05270 */
[----:B------:R-:W-:Y:S05]  /*7ae0*/  @!P0 BRA `(.L_x_6811) ;  /* 0x0000000000408947 */ /* 0x000fea0003800000 */
[----:B------:R-:W-:-:S13]  /*7af0*/  ISETP.NE.AND P0, PT, R0, 0x3, PT ;  /* 0x000000030000780c */ /* 0x000fda0003f05270 */
[----:B------:R-:W-:Y:S05]  /*7b00*/  @!P0 BRA `(.L_x_6812) ;  /* 0x0000000000248947 */ /* 0x000fea0003800000 */
[----:B------:R-:W-:-:S13]  /*7b10*/  ISETP.NE.AND P0, PT, R0, 0x4, PT ;  /* 0x000000040000780c */ /* 0x000fda0003f05270 */
[----:B------:R-:W-:Y:S05]  /*7b20*/  @P0 BRA `(.L_x_6810) ;  /* 0x0000000c00600947 */ /* 0x000fea0003800000 */
[----:B------:R-:W-:Y:S01]  /*7b30*/  LOP3.LUT R3, R3, 0xffff, RZ, 0xc0, !PT ;  /* 0x0000ffff03037812 */ /* 0x000fe200078ec0ff */
[----:B------:R-:W-:-:S03]  /*7b40*/  IMAD.MOV.U32 R23, RZ, RZ, R25 ;  /* 0x000000ffff177224 */ /* 0x000fc600078e0019 */
[----:B------:R-:W-:-:S05]  /*7b50*/  PRMT R3, R3, 0x8880, RZ ;  /* 0x0000888003037816 */ /* 0x000fca00000000ff */
[----:B------:R-:W-:-:S05]  /*7b60*/  IMAD.MOV.U32 R4, RZ, RZ, R3 ;  /* 0x000000ffff047224 */ /* 0x000fca00078e0003 */
[----:B------:R-:W-:-:S05]  /*7b70*/  SHF.R.S32.HI R5, RZ, 0x1f, R4 ;  /* 0x0000001fff057819 */ /* 0x000fca0000011404 */
[----:B------:R0:W-:Y:S01]  /*7b80*/  STG.E.64 desc[UR36][R8.64], R4 ;  /* 0x0000000408007986 */ /* 0x0001e2000c101b24 */
[----:B------:R-:W-:Y:S05]  /*7b90*/  BRA `(.L_x_6805) ;  /* 0x0000000c00b87947 */ /* 0x000fea0003800000 */
.L_x_6812:
[----:B------:R-:W-:Y:S01]  /*7ba0*/  LOP3.LUT R3, R3, 0xffff, RZ, 0xc0, !PT ;  /* 0x0000ffff03037812 */ /* 0x000fe200078ec0ff */
[----:B------:R-:W-:-:S03]  /*7bb0*/  IMAD.MOV.U32 R23, RZ, RZ, R25 ;  /* 0x000000ffff177224 */ /* 0x000fc600078e0019 */
[----:B------:R-:W-:-:S05]  /*7bc0*/  PRMT R3, R3, 0x8880, RZ ;  /* 0x0000888003037816 */ /* 0x000fca00000000ff */
[----:B------:R0:W-:Y:S01]  /*7bd0*/  STG.E desc[UR36][R8.64], R3 ;  /* 0x0000000308007986 */ /* 0x0001e2000c101924 */
[----:B------:R-:W-:Y:S05]  /*7be0*/  BRA `(.L_x_6805) ;  /* 0x0000000c00a47947 */ /* 0x000fea0003800000 */
.L_x_6811:
[----:B------:R-:W-:Y:S01]  /*7bf0*/  PRMT R3, R3, 0x8880, RZ ;  /* 0x0000888003037816 */ /* 0x000fe200000000ff */
[----:B------:R-:W-:-:S03]  /*7c00*/  IMAD.MOV.U32 R23, RZ, RZ, R25 ;  /* 0x000000ffff177224 */ /* 0x000fc600078e0019 */
[----:B------:R-:W-:-:S05]  /*7c10*/  PRMT R3, R3, 0x7710, RZ ;  /* 0x0000771003037816 */ /* 0x000fca00000000ff */
[----:B------:R0:W-:Y:S01]  /*7c20*/  STG.E.U16 desc[UR36][R8.64], R3 ;  /* 0x0000000308007986 */ /* 0x0001e2000c101524 */
[----:B------:R-:W-:Y:S05]  /*7c30*/  BRA `(.L_x_6805) ;  /* 0x0000000c00907947 */ /* 0x000fea0003800000 */
.L_x_6807:
[----:B------:R-:W-:-:S13]  /*7c40*/  ISETP.GT.AND P0, PT, R0, 0x6, PT ;  /* 0x000000060000780c */ /* 0x000fda0003f04270 */
[----:B------:R-:W-:Y:S05]  /*7c50*/  @P0 BRA `(.L_x_6813) ;  /* 0x0000000000340947 */ /* 0x000fea0003800000 */
[----:B------:R-:W-:-:S13]  /*7c60*/  ISETP.NE.AND P0, PT, R0, 0x5, PT ;  /* 0x000000050000780c */ /* 0x000fda0003f05270 */
[----:B------:R-:W-:Y:S05]  /*7c70*/  @!P0 BRA `(.L_x_6814) ;  /* 0x0000000000188947 */ /* 0x000fea0003800000 */
[----:B------:R-:W-:-:S13]  /*7c80*/  ISETP.NE.AND P0, PT, R0, 0x6, PT ;  /* 0x000000060000780c */ /* 0x000fda0003f05270 */
[----:B------:R-:W-:Y:S05]  /*7c90*/  @P0 BRA `(.L_x_6810) ;  /* 0x0000000c00040947 */ /* 0x000fea0003800000 */
[----:B------:R-:W0:Y:S01]  /*7ca0*/  I2F.S8 R3, R3 ;  /* 0x0000000300037306 */ /* 0x000e220000001400 */
[----:B------:R-:W-:Y:S01]  /*7cb0*/  IMAD.MOV.U32 R23, RZ, RZ, R25 ;  /* 0x000000ffff177224 */ /* 0x000fe200078e0019 */
[----:B0-----:R2:W-:Y:S01]  /*7cc0*/  STG.E desc[UR36][R8.64], R3 ;  /* 0x0000000308007986 */ /* 0x0015e2000c101924 */
[----:B------:R-:W-:Y:S05]  /*7cd0*/  BRA `(.L_x_6805) ;  /* 0x0000000c00687947 */ /* 0x000fea0003800000 */
.L_x_6814:
[----:B------:R-:W0:Y:S01]  /*7ce0*/  I2F.S8 R0, R3 ;  /* 0x0000000300007306 */ /* 0x000e220000001400 */
[----:B------:R-:W-:Y:S01]  /*7cf0*/  IMAD.MOV.U32 R23, RZ, RZ, R25 ;  /* 0x000000ffff177224 */ /* 0x000fe200078e0019 */
[----:B0-----:R-:W-:-:S05]  /*7d00*/  F2FP.F16.F32.PACK_AB R0, RZ, R0 ;  /* 0x00000000ff00723e */ /* 0x001fca00000000ff */
[----:B------:R1:W-:Y:S01]  /*7d10*/  STG.E.U16 desc[UR36][R8.64], R0 ;  /* 0x0000000008007986 */ /* 0x0003e2000c101524 */
[----:B------:R-:W-:Y:S05]  /*7d20*/  BRA `(.L_x_6805) ;  /* 0x0000000c00547947 */ /* 0x000fea0003800000 */
.L_x_6813:
[----:B------:R-:W-:-:S13]  /*7d30*/  ISETP.NE.AND P0, PT, R0, 0x7, PT ;  /* 0x000000070000780c */ /* 0x000fda0003f05270 */
[----:B------:R-:W-:Y:S05]  /*7d40*/  @!P0 BRA `(.L_x_6815) ;  /* 0x00000000003c8947 */ /* 0x000fea0003800000 */
[----:B------:R-:W-:-:S13]  /*7d50*/  ISETP.NE.AND P0, PT, R0, 0x8, PT ;  /* 0x000000080000780c */ /* 0x000fda0003f05270 */
[----:B------:R-:W-:Y:S05]  /*7d60*/  @!P0 BRA `(.L_x_6816) ;  /* 0x00000000001c8947 */ /* 0x000fea0003800000 */
[----:B------:R-:W-:-:S13]  /*7d70*/  ISETP.NE.AND P0, PT, R0, 0x9, PT ;  /* 0x000000090000780c */ /* 0x000fda0003f05270 */
[----:B------:R-:W-:Y:S05]  /*7d80*/  @P0 BRA `(.L_x_6810) ;  /* 0x0000000800c80947 */ /* 0x000fea0003800000 */
[----:B------:R-:W0:Y:S01]  /*7d90*/  I2F.S8 R4, R3 ;  /* 0x0000000300047306 */ /* 0x000e220000001400 */
[----:B------:R-:W-:Y:S02]  /*7da0*/  IMAD.MOV.U32 R5, RZ, RZ, RZ ;  /* 0x000000ffff057224 */ /* 0x000fe400078e00ff */
[----:B------:R-:W-:-:S03]  /*7db0*/  IMAD.MOV.U32 R23, RZ, RZ, R25 ;  /* 0x000000ffff177224 */ /* 0x000fc600078e0019 */
[----:B0-----:R3:W-:Y:S01]  /*7dc0*/  STG.E.64 desc[UR36][R8.64], R4 ;  /* 0x0000000408007986 */ /* 0x0017e2000c101b24 */
[----:B------:R-:W-:Y:S05]  /*7dd0*/  BRA `(.L_x_6805) ;  /* 0x0000000c00287947 */ /* 0x000fea0003800000 */
.L_x_6816:
[----:B------:R-:W0:Y:S01]  /*7de0*/  I2F.S8 R3, R3 ;  /* 0x0000000300037306 */ /* 0x000e220000001400 */
[----:B------:R-:W-:Y:S01]  /*7df0*/  IMAD.MOV.U32 R23, RZ, RZ, R25 ;  /* 0x000000ffff177224 */ /* 0x000fe200078e0019 */
[----:B0-----:R-:W-:-:S04]  /*7e00*/  F2FP.F16.F32.PACK_AB R3, RZ, R3 ;  /* 0x00000003ff03723e */ /* 0x001fc800000000ff */
[----:B------:R-:W-:-:S05]  /*7e10*/  PRMT R3, R3, 0x5410, RZ ;  /* 0x0000541003037816 */ /* 0x000fca00000000ff */
[----:B------:R4:W-:Y:S01]  /*7e20*/  STG.E desc[UR36][R8.64], R3 ;  /* 0x0000000308007986 */ /* 0x0009e2000c101924 */
[----:B------:R-:W-:Y:S05]  /*7e30*/  BRA `(.L_x_6805) ;  /* 0x0000000c00107947 */ /* 0x000fea0003800000 */
.L_x_6815:
[----:B------:R-:W-:Y:S01]  /*7e40*/  PRMT R4, R3, 0x8880, RZ ;  /* 0x0000888003047816 */ /* 0x000fe200000000ff */
[----:B------:R-:W-:-:S03]  /*7e50*/  IMAD.MOV.U32 R23, RZ, RZ, R25 ;  /* 0x000000ffff177224 */ /* 0x000fc600078e0019 */
[----:B------:R-:W-:-:S06]  /*7e60*/  PRMT R4, R4, 0x7710, RZ ;  /* 0x0000771004047816 */ /* 0x000fcc00000000ff */
[----:B------:R-:W0:Y:S02]  /*7e70*/  I2F.F64.S16 R4, R4 ;  /* 0x0000000400047312 */ /* 0x000e240000101c00 */
[----:B0-----:R0:W-:Y:S01]  /*7e80*/  STG.E.64 desc[UR36][R8.64], R4 ;  /* 0x0000000408007986 */ /* 0x0011e2000c101b24 */
[----:B------:R-:W-:Y:S05]  /*7e90*/  BRA `(.L_x_6805) ;  /* 0x0000000800f87947 */ /* 0x000fea0003800000 */
.L_x_6806:
        /* <DEDUP_REMOVED lines=8> */
[----:B------:R-:W-:Y:S01]  /*7f20*/  LOP3.LUT P0, RZ, R3, 0xff, RZ, 0xc0, !PT ;  /* 0x000000ff03ff7812 */ /* 0x000fe2000780c0ff */
[----:B------:R-:W-:-:S03]  /*7f30*/  IMAD.MOV.U32 R23, RZ, RZ, R25 ;  /* 0x000000ffff177224 */ /* 0x000fc600078e0019 */
[----:B------:R-:W-:-:S05]  /*7f40*/  SEL R3, RZ, 0x1, !P0 ;  /* 0x00000001ff037807 */ /* 0x000fca0004000000 */
[----:B------:R0:W-:Y:S01]  /*7f50*/  STG.E.U8 desc[UR36][R8.64], R3 ;  /* 0x0000000308007986 */ /* 0x0001e2000c101124 */
[----:B------:R-:W-:Y:S05]  /*7f60*/  BRA `(.L_x_6805) ;  /* 0x0000000800c47947 */ /* 0x000fea0003800000 */
.L_x_6819:
[----:B------:R-:W-:Y:S02]  /*7f70*/  PRMT R4, R3, 0x8880, RZ ;  /* 0x0000888003047816 */ /* 0x000fe400000000ff */
[----:B------:R-:W-:Y:S01]  /*7f80*/  CS2R R6, SRZ ;  /* 0x0000000000067805 */ /* 0x000fe2000001ff00 */
[----:B------:R-:W-:Y:S01]  /*7f90*/  IMAD.MOV.U32 R23, RZ, RZ, R25 ;  /* 0x000000ffff177224 */ /* 0x000fe200078e0019 */
[----:B------:R-:W-:-:S06]  /*7fa0*/  PRMT R4, R4, 0x7710, RZ ;  /* 0x0000771004047816 */ /* 0x000fcc00000000ff */
[----:B------:R-:W0:Y:S02]  /*7fb0*/  I2F.F64.S16 R4, R4 ;  /* 0x0000000400047312 */ /* 0x000e240000101c00 */
[----:B0-----:R0:W-:Y:S01]  /*7fc0*/  STG.E.128 desc[UR36][R8.64], R4 ;  /* 0x0000000408007986 */ /* 0x0011e2000c101d24 */
[----:B------:R-:W-:Y:S05]  /*7fd0*/  BRA `(.L_x_6805) ;  /* 0x0000000800a87947 */ /* 0x000fea0003800000 */
.L_x_6818:
[----:B------:R-:W-:-:S13]  /*7fe0*/  ISETP.NE.AND P0, PT, R0, 0xf, PT ;  /* 0x0000000f0000780c */ /* 0x000fda0003f05270 */
[----:B------:R-:W-:Y:S05]  /*7ff0*/  @!P0 BRA `(.L_x_6820) ;  /* 0x0000000000bc8947 */ /* 0x000fea0003800000 */
[----:B------:R-:W-:-:S13]  /*8000*/  ISETP.NE.AND P0, PT, R0, 0x17, PT ;  /* 0x000000170000780c */ /* 0x000fda0003f05270 */
[----:B------:R-:W-:Y:S05]  /*8010*/  @!P0 BRA `(.L_x_6821) ;  /* 0x0000000000588947 */ /* 0x000fea0003800000 */
[----:B------:R-:W-:-:S13]  /*8020*/  ISETP.NE.AND P0, PT, R0, 0x18, PT ;  /* 0x000000180000780c */ /* 0x000fda0003f05270 */
[----:B------:R-:W-:Y:S05]  /*8030*/  @P0 BRA `(.L_x_6810) ;  /* 0x00000008001c0947 */ /* 0x000fea0003800000 */
[----:B------:R-:W0:Y:S01]  /*8040*/  I2F.S8 R3, R3 ;  /* 0x0000000300037306 */ /* 0x000e220000001400 */
        /* <DEDUP_REMOVED lines=14> */
.L_x_6823:
[----:B------:R-:W-:Y:S05]  /*8130*/  BSYNC B0 ;  /* 0x0000000000007941 */ /* 0x000fea0003800000 */
.L_x_6822:
[----:B------:R-:W-:Y:S01]  /*8140*/  LOP3.LUT R5, R0, R5, RZ, 0xfc, !PT ;  /* 0x0000000500057212 */ /* 0x000fe200078efcff */
[----:B------:R-:W-:-:S04]  /*8150*/  IMAD.MOV.U32 R23, RZ, RZ, R25 ;  /* 0x000000ffff177224 */ /* 0x000fc800078e0019 */
[----:B------:R0:W-:Y:S01]  /*8160*/  STG.E.U8 desc[UR36][R8.64], R5 ;  /* 0x0000000508007986 */ /* 0x0001e2000c101124 */
[----:B------:R-:W-:Y:S05]  /*8170*/  BRA `(.L_x_6805) ;  /* 0x0000000800407947 */ /* 0x000fea0003800000 */
.L_x_6821:
[----:B------:R-:W0:Y:S01]  /*8180*/  I2F.S8 R5, R3 ;  /* 0x0000000300057306 */ /* 0x000e220000001400 */
        /* <DEDUP_REMOVED lines=12> */
.L_x_6825:
[----:B------:R-:W-:Y:S01]  /*8250*/  IMAD.MOV.U32 R0, RZ, RZ, 0x7f ;  /* 0x0000007fff007424 */ /* 0x000fe200078e00ff */
[----:B------:R-:W-:-:S04]  /*8260*/  ISETP.GT.U32.AND P0, PT, R4, 0x7f800000, PT ;  /* 0x7f8000000400780c */ /* 0x000fc80003f04070 */
[----:B------:R-:W-:-:S09]  /*8270*/  SEL R0, R0, 0x7c, P0 ;  /* 0x0000007c00007807 */ /* 0x000fd20000000000 */
.L_x_6826:
[----:B------:R-:W-:Y:S05]  /*8280*/  BSYNC B0 ;  /* 0x0000000000007941 */ /* 0x000fea0003800000 */
.L_x_6824:
[----:B------:R-:W-:Y:S01]  /*8290*/  LOP3.LUT R3, R5, 0x80000000, RZ, 0xc0, !PT ;  /* 0x8000000005037812 */ /* 0x000fe200078ec0ff */
[----:B------:R-:W-:-:S03]  /*82a0*/  IMAD.MOV.U32 R23, RZ, RZ, R25 ;  /* 0x000000ffff177224 */ /* 0x000fc600078e0019 */
[----:B------:R-:W-:-:S04]  /*82b0*/  SHF.R.U32.HI R3, RZ, 0x18, R3 ;  /* 0x00000018ff037819 */ /* 0x000fc80000011603 */
[----:B------:R-:W-:-:S05]  /*82c0*/  LOP3.LUT R3, R0, R3, RZ, 0xfc, !PT ;  /* 0x0000000300037212 */ /* 0x000fca00078efcff */
[----:B------:R0:W-:Y:S01]  /*82d0*/  STG.E.U8 desc[UR36][R8.64], R3 ;  /* 0x0000000308007986 */ /* 0x0001e2000c101124 */
[----:B------:R-:W-:Y:S05]  /*82e0*/  BRA `(.L_x_6805) ;  /* 0x0000000400e47947 */ /* 0x000fea0003800000 */
.L_x_6820:
[----:B------:R-:W0:Y:S01]  /*82f0*/  I2F.S8 R0, R3 ;  /* 0x0000000300007306 */ /* 0x000e220000001400 */
[----:B------:R-:W-:Y:S01]  /*8300*/  IMAD.MOV.U32 R23, RZ, RZ, R25 ;  /* 0x000000ffff177224 */ /* 0x000fe200078e0019 */
[----:B0-----:R-:W-:-:S05]  /*8310*/  F2FP.BF16.F32.PACK_AB R0, RZ, R0 ;  /* 0x00000000ff00723e */ /* 0x001fca00000010ff */
[----:B------:R0:W-:Y:S01]  /*8320*/  STG.E.U16 desc[UR36][R8.64], R0 ;  /* 0x0000000008007986 */ /* 0x0001e2000c101524 */
[----:B------:R-:W-:Y:S05]  /*8330*/  BRA `(.L_x_6805) ;  /* 0x0000000400d07947 */ /* 0x000fea0003800000 */
.L_x_6817:
        /* <DEDUP_REMOVED lines=8> */
[----:B------:R-:W-:Y:S01]  /*83c0*/  PRMT R3, R3, 0x8880, RZ ;  /* 0x0000888003037816 */ /* 0x000fe200000000ff */
[----:B------:R-:W-:-:S03]  /*83d0*/  IMAD.MOV.U32 R23, RZ, RZ, R25 ;  /* 0x000000ffff177224 */ /* 0x000fc600078e0019 */
[----:B------:R-:W-:-:S05]  /*83e0*/  PRMT R3, R3, 0x7710, RZ ;  /* 0x0000771003037816 */ /* 0x000fca00000000ff */
[----:B------:R0:W-:Y:S01]  /*83f0*/  STG.E.U16 desc[UR36][R8.64], R3 ;  /* 0x0000000308007986 */ /* 0x0001e2000c101524 */
[----:B------:R-:W-:Y:S05]  /*8400*/  BRA `(.L_x_6805) ;  /* 0x00000004009c7947 */ /* 0x000fea0003800000 */
.L_x_6829:
[----:B------:R-:W0:Y:S01]  /*8410*/  I2F.S8 R3, R3 ;  /* 0x0000000300037306 */ /* 0x000e220000001400 */
        /* <DEDUP_REMOVED lines=16> */
.L_x_6832:
[----:B------:R-:W-:-:S04]  /*8520*/  LOP3.LUT R3, R3, 0x80000000, RZ, 0xc0, !PT ;  /* 0x8000000003037812 */ /* 0x000fc800078ec0ff */
[----:B------:R-:W-:-:S04]  /*8530*/  SHF.R.U32.HI R3, RZ, 0x18, R3 ;  /* 0x00000018ff037819 */ /* 0x000fc80000011603 */
[----:B------:R-:W-:-:S04]  /*8540*/  LOP3.LUT R0, R0, R3, RZ, 0xfc, !PT ;  /* 0x0000000300007212 */ /* 0x000fc800078efcff */
[----:B------:R-:W-:-:S07]  /*8550*/  PRMT R4, R0, 0x7610, R4 ;  /* 0x0000761000047816 */ /* 0x000fce0000000004 */
.L_x_6831:
[----:B------:R-:W-:Y:S05]  /*8560*/  BSYNC B0 ;  /* 0x0000000000007941 */ /* 0x000fea0003800000 */
.L_x_6830:
[----:B------:R0:W-:Y:S01]  /*8570*/  STG.E.U8 desc[UR36][R8.64], R4 ;  /* 0x0000000408007986 */ /* 0x0001e2000c101124 */
[----:B------:R-:W-:Y:S01]  /*8580*/  IMAD.MOV.U32 R23, RZ, RZ, R25 ;  /* 0x000000ffff177224 */ /* 0x000fe200078e0019 */
[----:B------:R-:W-:Y:S06]  /*8590*/  BRA `(.L_x_6805) ;  /* 0x0000000400387947 */ /* 0x000fec0003800000 */
.L_x_6828:
        /* <DEDUP_REMOVED lines=17> */
.L_x_6835:
[----:B------:R-:W-:-:S04]  /*86b0*/  LOP3.LUT R3, R3, 0x80000000, RZ, 0xc0, !PT ;  /* 0x8000000003037812 */ /* 0x000fc800078ec0ff */
[----:B------:R-:W-:-:S04]  /*86c0*/  SHF.R.U32.HI R3, RZ, 0x18, R3 ;  /* 0x00000018ff037819 */ /* 0x000fc80000011603 */
[----:B------:R-:W-:-:S04]  /*86d0*/  LOP3.LUT R0, R0, R3, RZ, 0xfc, !PT ;  /* 0x0000000300007212 */ /* 0x000fc800078efcff */
[----:B------:R-:W-:-:S07]  /*86e0*/  PRMT R4, R0, 0x7610, R4 ;  /* 0x0000761000047816 */ /* 0x000fce0000000004 */
.L_x_6834:
[----:B------:R-:W-:Y:S05]  /*86f0*/  BSYNC B0 ;  /* 0x0000000000007941 */ /* 0x000fea0003800000 */
.L_x_6833:
[----:B------:R0:W-:Y:S01]  /*8700*/  STG.E.U8 desc[UR36][R8.64], R4 ;  /* 0x0000000408007986 */ /* 0x0001e2000c101124 */
[----:B------:R-:W-:Y:S01]  /*8710*/  IMAD.MOV.U32 R23, RZ, RZ, R25 ;  /* 0x000000ffff177224 */ /* 0x000fe200078e0019 */
[----:B------:R-:W-:Y:S06]  /*8720*/  BRA `(.L_x_6805) ;  /* 0x0000000000d47947 */ /* 0x000fec0003800000 */
.L_x_6827:
[----:B------:R-:W-:-:S13]  /*8730*/  ISETP.NE.AND P0, PT, R0, 0x1c, PT ;  /* 0x0000001c0000780c */ /* 0x000fda0003f05270 */
[----:B------:R-:W-:Y:S05]  /*8740*/  @!P0 BRA `(.L_x_6836) ;  /* 0x0000000000bc8947 */ /* 0x000fea0003800000 */
[----:B------:R-:W-:-:S13]  /*8750*/  ISETP.NE.AND P0, PT, R0, 0x1d, PT ;  /* 0x0000001d0000780c */ /* 0x000fda0003f05270 */
[----:B------:R-:W-:Y:S05]  /*8760*/  @!P0 BRA `(.L_x_6837) ;  /* 0x0000000000988947 */ /* 0x000fea0003800000 */
[----:B------:R-:W-:-:S13]  /*8770*/  ISETP.NE.AND P0, PT, R0, 0x2c, PT ;  /* 0x0000002c0000780c */ /* 0x000fda0003f05270 */
[----:B------:R-:W-:Y:S05]  /*8780*/  @P0 BRA `(.L_x_6810) ;  /* 0x0000000000480947 */ /* 0x000fea0003800000 */
[----:B------:R-:W0:Y:S01]  /*8790*/  I2F.S8 R6, R3 ;  /* 0x0000000300067306 */ /* 0x000e220000001400 */
[----:B------:R-:W-:Y:S01]  /*87a0*/  IMAD.MOV.U32 R23, RZ, RZ, R25 ;  /* 0x000000ffff177224 */ /* 0x000fe200078e0019 */
        /* <DEDUP_REMOVED lines=16> */
.L_x_6810:
        /* <DEDUP_REMOVED lines=16> */
.L_x_6838:
[----:B------:R-:W-:Y:S01]  /*89b0*/  IMAD.MOV.U32 R23, RZ, RZ, R25 ;  /* 0x000000ffff177224 */ /* 0x000fe200078e0019 */
[----:B------:R-:W-:Y:S06]  /*89c0*/  BRA `(.L_x_6805) ;  /* 0x00000000002c7947 */ /* 0x000fec0003800000 */
.L_x_6837:
[----:B------:R-:W-:Y:S01]  /*89d0*/  LOP3.LUT R3, R3, 0xffff, RZ, 0xc0, !PT ;  /* 0x0000ffff03037812 */ /* 0x000fe200078ec0ff */
[----:B------:R-:W-:-:S03]  /*89e0*/  IMAD.MOV.U32 R23, RZ, RZ, R25 ;  /* 0x000000ffff177224 */ /* 0x000fc600078e0019 */
[----:B------:R-:W-:-:S05]  /*89f0*/  PRMT R3, R3, 0x8880, RZ ;  /* 0x0000888003037816 */ /* 0x000fca00000000ff */
[----:B------:R-:W-:-:S05]  /*8a00*/  IMAD.MOV.U32 R4, RZ, RZ, R3 ;  /* 0x000000ffff047224 */ /* 0x000fca00078e0003 */
[----:B------:R-:W-:-:S05]  /*8a10*/  SHF.R.S32.HI R5, RZ, 0x1f, R4 ;  /* 0x0000001fff057819 */ /* 0x000fca0000011404 */
[----:B------:R0:W-:Y:S01]  /*8a20*/  STG.E.64 desc[UR36][R8.64], R4 ;  /* 0x0000000408007986 */ /* 0x0001e2000c101b24 */
[----:B------:R-:W-:Y:S05]  /*8a30*/  BRA `(.L_x_6805) ;  /* 0x0000000000107947 */ /* 0x000fea0003800000 */
.L_x_6836:
[----:B------:R-:W-:Y:S01]  /*8a40*/  LOP3.LUT R3, R3, 0xffff, RZ, 0xc0, !PT ;  /* 0x0000ffff03037812 */ /* 0x000fe200078ec0ff */
[----:B------:R-:W-:-:S03]  /*8a50*/  IMAD.MOV.U32 R23, RZ, RZ, R25 ;  /* 0x000000ffff177224 */ /* 0x000fc600078e0019 */
[----:B------:R-:W-:-:S05]  /*8a60*/  PRMT R3, R3, 0x8880, RZ ;  /* 0x0000888003037816 */ /* 0x000fca00000000ff */
[----:B------:R0:W-:Y:S02]  /*8a70*/  STG.E desc[UR36][R8.64], R3 ;  /* 0x0000000308007986 */ /* 0x0001e4000c101924 */
.L_x_6805:
[----:B------:R-:W-:Y:S05]  /*8a80*/  BSYNC B6 ;  /* 0x0000000000067941 */ /* 0x000fea0003800000 */
.L_x_6804:
        /* <DEDUP_REMOVED lines=23> */
.L_x_6844:
[----:B------:R0:W-:Y:S01]  /*8c00*/  STG.E.U8 desc[UR36][R8.64], R22 ;  /* 0x0000001608007986 */ /* 0x0001e2000c101124 */
[----:B------:R-:W-:Y:S05]  /*8c10*/  BRA `(.L_x_6846) ;  /* 0x0000000c00987947 */ /* 0x000fea0003800000 */
.L_x_6843:
[----:B------:R-:W-:-:S13]  /*8c20*/  ISETP.NE.AND P0, PT, R0, 0x2, PT ;  /* 0x000000020000780c */ /* 0x000fda0003f05270 */
[----:B------:R-:W-:Y:S05]  /*8c30*/  @!P0 BRA `(.L_x_6847) ;  /* 0x0000000000388947 */ /* 0x000fea0003800000 */
[----:B------:R-:W-:-:S13]  /*8c40*/  ISETP.NE.AND P0, PT, R0, 0x3, PT ;  /* 0x000000030000780c */ /* 0x000fda0003f05270 */
[----:B------:R-:W-:Y:S05]  /*8c50*/  @!P0 BRA `(.L_x_6848) ;  /* 0x0000000000208947 */ /* 0x000fea0003800000 */
[----:B------:R-:W-:-:S13]  /*8c60*/  ISETP.NE.AND P0, PT, R0, 0x4, PT ;  /* 0x000000040000780c */ /* 0x000fda0003f05270 */
[----:B------:R-:W-:Y:S05]  /*8c70*/  @P0 BRA `(.L_x_6845) ;  /* 0x0000000c00180947 */ /* 0x000fea0003800000 */
[----:B------:R-:W-:-:S04]  /*8c80*/  LOP3.LUT R22, R22, 0xffff, RZ, 0xc0, !PT ;  /* 0x0000ffff16167812 */ /* 0x000fc800078ec0ff */
[----:B------:R-:W-:-:S05]  /*8c90*/  PRMT R22, R22, 0x8880, RZ ;  /* 0x0000888016167816 */ /* 0x000fca00000000ff */
[----:B------:R-:W-:-:S05]  /*8ca0*/  IMAD.MOV.U32 R4, RZ, RZ, R22 ;  /* 0x000000ffff047224 */ /* 0x000fca00078e0016 */
[----:B------:R-:W-:-:S05]  /*8cb0*/  SHF.R.S32.HI R5, RZ, 0x1f, R4 ;  /* 0x0000001fff057819 */ /* 0x000fca0000011404 */
[----:B------:R0:W-:Y:S01]  /*8cc0*/  STG.E.64 desc[UR36][R8.64], R4 ;  /* 0x0000000408007986 */ /* 0x0001e2000c101b24 */
[----:B------:R-:W-:Y:S05]  /*8cd0*/  BRA `(.L_x_6846) ;  /* 0x0000000c00687947 */ /* 0x000fea0003800000 */
.L_x_6848:
[----:B------:R-:W-:-:S04]  /*8ce0*/  LOP3.LUT R22, R22, 0xffff, RZ, 0xc0, !PT ;  /* 0x0000ffff16167812 */ /* 0x000fc800078ec0ff */
[----:B------:R-:W-:-:S05]  /*8cf0*/  PRMT R3, R22, 0x8880, RZ ;  /* 0x0000888016037816 */ /* 0x000fca00000000ff */
[----:B------:R0:W-:Y:S01]  /*8d00*/  STG.E desc[UR36][R8.64], R3 ;  /* 0x0000000308007986 */ /* 0x0001e2000c101924 */
[----:B------:R-:W-:Y:S05]  /*8d10*/  BRA `(.L_x_6846) ;  /* 0x0000000c00587947 */ /* 0x000fea0003800000 */
.L_x_6847:
[----:B------:R-:W-:-:S04]  /*8d20*/  PRMT R3, R22, 0x8880, RZ ;  /* 0x0000888016037816 */ /* 0x000fc800000000ff */
[----:B------:R-:W-:-:S05]  /*8d30*/  PRMT R3, R3, 0x7710, RZ ;  /* 0x0000771003037816 */ /* 0x000fca00000000ff */
[----:B------:R0:W-:Y:S01]  /*8d40*/  STG.E.U16 desc[UR36][R8.64], R3 ;  /* 0x0000000308007986 */ /* 0x0001e2000c101524 */
[----:B------:R-:W-:Y:S05]  /*8d50*/  BRA `(.L_x_6846) ;  /* 0x0000000c00487947 */ /* 0x000fea0003800000 */
.L_x_6842:
[----:B------:R-:W-:-:S13]  /*8d60*/  ISETP.GT.AND P0, PT, R0, 0x6, PT ;  /* 0x000000060000780c */ /* 0x000fda0003f04270 */
[----:B------:R-:W-:Y:S05]  /*8d70*/  @P0 BRA `(.L_x_6849) ;  /* 0x00000000002c0947 */ /* 0x000fea0003800000 */
[----:B------:R-:W-:-:S13]  /*8d80*/  ISETP.NE.AND P0, PT, R0, 0x5, PT ;  /* 0x000000050000780c */ /* 0x000fda0003f05270 */
[----:B------:R-:W-:Y:S05]  /*8d90*/  @!P0 BRA `(.L_x_6850) ;  /* 0x0000000000148947 */ /* 0x000fea0003800000 */
[----:B------:R-:W-:-:S13]  /*8da0*/  ISETP.NE.AND P0, PT, R0, 0x6, PT ;  /* 0x000000060000780c */ /* 0x000fda0003f05270 */
[----:B------:R-:W-:Y:S05]  /*8db0*/  @P0 BRA `(.L_x_6845) ;  /* 0x0000000800c80947 */ /* 0x000fea0003800000 */
[----:B------:R-:W0:Y:S02]  /*8dc0*/  I2F.S8 R3, R22 ;  /* 0x0000001600037306 */ /* 0x000e240000001400 */
[----:B0-----:R1:W-:Y:S01]  /*8dd0*/  STG.E desc[UR36][R8.64], R3 ;  /* 0x0000000308007986 */ /* 0x0013e2000c101924 */
[----:B------:R-:W-:Y:S05]  /*8de0*/  BRA `(.L_x_6846) ;  /* 0x0000000c00247947 */ /* 0x000fea0003800000 */
.L_x_6850:
[----:B------:R-:W0:Y:S02]  /*8df0*/  I2F.S8 R0, R22 ;  /* 0x0000001600007306 */ /* 0x000e240000001400 */
[----:B0-----:R-:W-:-:S05]  /*8e00*/  F2FP.F16.F32.PACK_AB R0, RZ, R0 ;  /* 0x00000000ff00723e */ /* 0x001fca00000000ff */
[----:B------:R0:W-:Y:S01]  /*8e10*/  STG.E.U16 desc[UR36][R8.64], R0 ;  /* 0x0000000008007986 */ /* 0x0001e2000c101524 */
[----:B------:R-:W-:Y:S05]  /*8e20*/  BRA `(.L_x_6846) ;  /* 0x0000000c00147947 */ /* 0x000fea0003800000 */
.L_x_6849:
[----:B------:R-:W-:-:S13]  /*8e30*/  ISETP.NE.AND P0, PT, R0, 0x7, PT ;  /* 0x000000070000780c */ /* 0x000fda0003f05270 */
[----:B------:R-:W-:Y:S05]  /*8e40*/  @!P0 BRA `(.L_x_6851) ;  /* 0x0000000000348947 */ /* 0x000fea0003800000 */
[----:B------:R-:W-:-:S13]  /*8e50*/  ISETP.NE.AND P0, PT, R0, 0x8, PT ;  /* 0x000000080000780c */ /* 0x000fda0003f05270 */
[----:B------:R-:W-:Y:S05]  /*8e60*/  @!P0 BRA `(.L_x_6852) ;  /* 0x0000000000188947 */ /* 0x000fea0003800000 */
[----:B------:R-:W-:-:S13]  /*8e70*/  ISETP.NE.AND P0, PT, R0, 0x9, PT ;  /* 0x000000090000780c */ /* 0x000fda0003f05270 */
[----:B------:R-:W-:Y:S05]  /*8e80*/  @P0 BRA `(.L_x_6845) ;  /* 0x0000000800940947 */ /* 0x000fea0003800000 */
[----:B------:R-:W0:Y:S01]  /*8e90*/  I2F.S8 R4, R22 ;  /* 0x0000001600047306 */ /* 0x000e220000001400 */
[----:B------:R-:W-:-:S05]  /*8ea0*/  IMAD.MOV.U32 R5, RZ, RZ, RZ ;  /* 0x000000ffff057224 */ /* 0x000fca00078e00ff */
[----:B0-----:R2:W-:Y:S01]  /*8eb0*/  STG.E.64 desc[UR36][R8.64], R4 ;  /* 0x0000000408007986 */ /* 0x0015e2000c101b24 */
[----:B------:R-:W-:Y:S05]  /*8ec0*/  BRA `(.L_x_6846) ;  /* 0x0000000800ec7947 */ /* 0x000fea0003800000 */
.L_x_6852:
[----:B------:R-:W0:Y:S02]  /*8ed0*/  I2F.S8 R22, R22 ;  /* 0x0000001600167306 */ /* 0x000e240000001400 */
[----:B0-----:R-:W-:-:S04]  /*8ee0*/  F2FP.F16.F32.PACK_AB R3, RZ, R22 ;  /* 0x00000016ff03723e */ /* 0x001fc800000000ff */
[----:B------:R-:W-:-:S05]  /*8ef0*/  PRMT R3, R3, 0x5410, RZ ;  /* 0x0000541003037816 */ /* 0x000fca00000000ff */
[----:B------:R3:W-:Y:S01]  /*8f00*/  STG.E desc[UR36][R8.64], R3 ;  /* 0x0000000308007986 */ /* 0x0007e2000c101924 */
[----:B------:R-:W-:Y:S05]  /*8f10*/  BRA `(.L_x_6846) ;  /* 0x0000000800d87947 */ /* 0x000fea0003800000 */
.L_x_6851:
[----:B------:R-:W-:-:S04]  /*8f20*/  PRMT R4, R22, 0x8880, RZ ;  /* 0x0000888016047816 */ /* 0x000fc800000000ff */
[----:B------:R-:W-:-:S06]  /*8f30*/  PRMT R4, R4, 0x7710, RZ ;  /* 0x0000771004047816 */ /* 0x000fcc00000000ff */
[----:B------:R-:W0:Y:S02]  /*8f40*/  I2F.F64.S16 R4, R4 ;  /* 0x0000000400047312 */ /* 0x000e240000101c00 */
[----:B0-----:R4:W-:Y:S01]  /*8f50*/  STG.E.64 desc[UR36][R8.64], R4 ;  /* 0x0000000408007986 */ /* 0x0019e2000c101b24 */
[----:B------:R-:W-:Y:S05]  /*8f60*/  BRA `(.L_x_6846) ;  /* 0x0000000800c47947 */ /* 0x000fea0003800000 */
.L_x_6841:
        /* <DEDUP_REMOVED lines=8> */
[----:B------:R-:W-:-:S04]  /*8ff0*/  LOP3.LUT P0, RZ, R22, 0xff, RZ, 0xc0, !PT ;  /* 0x000000ff16ff7812 */ /* 0x000fc8000780c0ff */
[----:B------:R-:W-:-:S05]  /*9000*/  SEL R3, RZ, 0x1, !P0 ;  /* 0x00000001ff037807 */ /* 0x000fca0004000000 */
[----:B------:R0:W-:Y:S01]  /*9010*/  STG.E.U8 desc[UR36][R8.64], R3 ;  /* 0x0000000308007986 */ /* 0x0001e2000c101124 */
[----:B------:R-:W-:Y:S05]  /*9020*/  BRA `(.L_x_6846) ;  /* 0x0000000800947947 */ /* 0x000fea0003800000 */
.L_x_6855:
[----:B------:R-:W-:Y:S02]  /*9030*/  PRMT R4, R22, 0x8880, RZ ;  /* 0x0000888016047816 */ /* 0x000fe400000000ff */
[----:B------:R-:W-:Y:S02]  /*9040*/  CS2R R6, SRZ ;  /* 0x0000000000067805 */ /* 0x000fe4000001ff00 */
[----:B------:R-:W-:-:S06]  /*9050*/  PRMT R4, R4, 0x7710, RZ ;  /* 0x0000771004047816 */ /* 0x000fcc00000000ff */
[----:B------:R-:W0:Y:S02]  /*9060*/  I2F.F64.S16 R4, R4 ;  /* 0x0000000400047312 */ /* 0x000e240000101c00 */
[----:B0-----:R0:W-:Y:S01]  /*9070*/  STG.E.128 desc[UR36][R8.64], R4 ;  /* 0x0000000408007986 */ /* 0x0011e2000c101d24 */
[----:B------:R-:W-:Y:S05]  /*9080*/  BRA `(.L_x_6846) ;  /* 0x00000008007c7947 */ /* 0x000fea0003800000 */
.L_x_6854:
        /* <DEDUP_REMOVED lines=21> */
.L_x_6859:
[----:B------:R-:W-:Y:S05]  /*91e0*/  BSYNC B0 ;  /* 0x0000000000007941 */ /* 0x000fea0003800000 */
.L_x_6858:
[----:B------:R-:W-:-:S05]  /*91f0*/  LOP3.LUT R5, R0, R5, RZ, 0xfc, !PT ;  /* 0x0000000500057212 */ /* 0x000fca00078efcff */
[----:B------:R0:W-:Y:S01]  /*9200*/  STG.E.U8 desc[UR36][R8.64], R5 ;  /* 0x0000000508007986 */ /* 0x0001e2000c101124 */
[----:B------:R-:W-:Y:S05]  /*9210*/  BRA `(.L_x_6846) ;  /* 0x0000000800187947 */ /* 0x000fea0003800000 */
.L_x_6857:
        /* <DEDUP_REMOVED lines=13> */
.L_x_6861:
[----:B------:R-:W-:Y:S01]  /*92f0*/  IMAD.MOV.U32 R0, RZ, RZ, 0x7f ;  /* 0x0000007fff007424 */ /* 0x000fe200078e00ff */
[----:B------:R-:W-:-:S04]  /*9300*/  ISETP.GT.U32.AND P0, PT, R3, 0x7f800000, PT ;  /* 0x7f8000000300780c */ /* 0x000fc80003f04070 */
[----:B------:R-:W-:-:S09]  /*9310*/  SEL R0, R0, 0x7c, P0 ;  /* 0x0000007c00007807 */ /* 0x000fd20000000000 */
.L_x_6862:
[----:B------:R-:W-:Y:S05]  /*9320*/  BSYNC B0 ;  /* 0x0000000000007941 */ /* 0x000fea0003800000 */
.L_x_6860:
[----:B------:R-:W-:-:S04]  /*9330*/  LOP3.LUT R3, R5, 0x80000000, RZ, 0xc0, !PT ;  /* 0x8000000005037812 */ /* 0x000fc800078ec0ff */
[----:B------:R-:W-:-:S04]  /*9340*/  SHF.R.U32.HI R3, RZ, 0x18, R3 ;  /* 0x00000018ff037819 */ /* 0x000fc80000011603 */
[----:B------:R-:W-:-:S05]  /*9350*/  LOP3.LUT R3, R0, R3, RZ, 0xfc, !PT ;  /* 0x0000000300037212 */ /* 0x000fca00078efcff */
[----:B------:R0:W-:Y:S01]  /*9360*/  STG.E.U8 desc[UR36][R8.64], R3 ;  /* 0x0000000308007986 */ /* 0x0001e2000c101124 */
[----:B------:R-:W-:Y:S05]  /*9370*/  BRA `(.L_x_6846) ;  /* 0x0000000400c07947 */ /* 0x000fea0003800000 */
.L_x_6856:
[----:B------:R-:W0:Y:S02]  /*9380*/  I2F.S8 R0, R22 ;  /* 0x0000001600007306 */ /* 0x000e240000001400 */
[----:B0-----:R-:W-:-:S05]  /*9390*/  F2FP.BF16.F32.PACK_AB R0, RZ, R0 ;  /* 0x00000000ff00723e */ /* 0x001fca00000010ff */
[----:B------:R0:W-:Y:S01]  /*93a0*/  STG.E.U16 desc[UR36][R8.64], R0 ;  /* 0x0000000008007986 */ /* 0x0001e2000c101524 */
[----:B------:R-:W-:Y:S05]  /*93b0*/  BRA `(.L_x_6846) ;  /* 0x0000000400b07947 */ /* 0x000fea0003800000 */
.L_x_6853:
        /* <DEDUP_REMOVED lines=8> */
[----:B------:R-:W-:-:S04]  /*9440*/  PRMT R3, R22, 0x8880, RZ ;  /* 0x0000888016037816 */ /* 0x000fc800000000ff */
[----:B------:R-:W-:-:S05]  /*9450*/  PRMT R3, R3, 0x7710, RZ ;  /* 0x0000771003037816 */ /* 0x000fca00000000ff */
[----:B------:R0:W-:Y:S01]  /*9460*/  STG.E.U16 desc[UR36][R8.64], R3 ;  /* 0x0000000308007986 */ /* 0x0001e2000c101524 */
[----:B------:R-:W-:Y:S05]  /*9470*/  BRA `(.L_x_6846) ;  /* 0x0000000400807947 */ /* 0x000fea0003800000 */
.L_x_6865:
        /* <DEDUP_REMOVED lines=17> */
.L_x_6868:
[----:B------:R-:W-:-:S04]  /*9590*/  LOP3.LUT R3, R5, 0x80000000, RZ, 0xc0, !PT ;  /* 0x8000000005037812 */ /* 0x000fc800078ec0ff */
[----:B------:R-:W-:-:S04]  /*95a0*/  SHF.R.U32.HI R3, RZ, 0x18, R3 ;  /* 0x00000018ff037819 */ /* 0x000fc80000011603 */
[----:B------:R-:W-:-:S04]  /*95b0*/  LOP3.LUT R0, R0, R3, RZ, 0xfc, !PT ;  /* 0x0000000300007212 */ /* 0x000fc800078efcff */
[----:B------:R-:W-:-:S07]  /*95c0*/  PRMT R4, R0, 0x7610, R4 ;  /* 0x0000761000047816 */ /* 0x000fce0000000004 */
.L_x_6867:
[----:B------:R-:W-:Y:S05]  /*95d0*/  BSYNC B0 ;  /* 0x0000000000007941 */ /* 0x000fea0003800000 */
.L_x_6866:
[----:B------:R0:W-:Y:S01]  /*95e0*/  STG.E.U8 desc[UR36][R8.64], R4 ;  /* 0x0000000408007986 */ /* 0x0001e2000c101124 */
[----:B------:R-:W-:Y:S05]  /*95f0*/  BRA `(.L_x_6846) ;  /* 0x0000000400207947 */ /* 0x000fea0003800000 */
.L_x_6864:
        /* <DEDUP_REMOVED lines=17> */
.L_x_6871:
[----:B------:R-:W-:-:S04]  /*9710*/  LOP3.LUT R3, R5, 0x80000000, RZ, 0xc0, !PT ;  /* 0x8000000005037812 */ /* 0x000fc800078ec0ff */
[----:B------:R-:W-:-:S04]  /*9720*/  SHF.R.U32.HI R3, RZ, 0x18, R3 ;  /* 0x00000018ff037819 */ /* 0x000fc80000011603 */
[----:B------:R-:W-:-:S04]  /*9730*/  LOP3.LUT R0, R0, R3, RZ, 0xfc, !PT ;  /* 0x0000000300007212 */ /* 0x000fc800078efcff */
[----:B------:R-:W-:-:S07]  /*9740*/  PRMT R4, R0, 0x7610, R4 ;  /* 0x0000761000047816 */ /* 0x000fce0000000004 */
.L_x_6870:
[----:B------:R-:W-:Y:S05]  /*9750*/  BSYNC B0 ;  /* 0x0000000000007941 */ /* 0x000fea0003800000 */
.L_x_6869:
[----:B------:R0:W-:Y:S01]  /*9760*/  STG.E.U8 desc[UR36][R8.64], R4 ;  /* 0x0000000408007986 */ /* 0x0001e2000c101124 */
[----:B------:R-:W-:Y:S05]  /*9770*/  BRA `(.L_x_6846) ;  /* 0x0000000000c07947 */ /* 0x000fea0003800000 */
.L_x_6863:
[----:B------:R-:W-:-:S13]  /*9780*/  ISETP.NE.AND P0, PT, R0, 0x1c, PT ;  /* 0x0000001c0000780c */ /* 0x000fda0003f05270 */
[----:B------:R-:W-:Y:S05]  /*9790*/  @!P0 BRA `(.L_x_6872) ;  /* 0x0000000000ac8947 */ /* 0x000fea0003800000 */
[----:B------:R-:W-:-:S13]  /*97a0*/  ISETP.NE.AND P0, PT, R0, 0x1d, PT ;  /* 0x0000001d0000780c */ /* 0x000fda0003f05270 */
[----:B------:R-:W-:Y:S05]  /*97b0*/  @!P0 BRA `(.L_x_6873) ;  /* 0x00000000008c8947 */ /* 0x000fea0003800000 */
[----:B------:R-:W-:-:S13]  /*97c0*/  ISETP.NE.AND P0, PT, R0, 0x2c, PT ;  /* 0x0000002c0000780c */ /* 0x000fda0003f05270 */
[----:B------:R-:W-:Y:S05]  /*97d0*/  @P0 BRA `(.L_x_6845) ;  /* 0x0000000000400947 */ /* 0x000fea0003800000 */
[----:B------:R-:W0:Y:S02]  /*97e0*/  I2F.S8 R22, R22 ;  /* 0x0000001600167306 */ /* 0x000e240000001400 */
        /* <DEDUP_REMOVED lines=15> */
.L_x_6845:
        /* <DEDUP_REMOVED lines=16> */
.L_x_6874:
[----:B------:R-:W-:Y:S05]  /*99e0*/  BRA `(.L_x_6846) ;  /* 0x0000000000247947 */ /* 0x000fea0003800000 */
.L_x_6873:
[----:B------:R-:W-:-:S04]  /*99f0*/  LOP3.LUT R22, R22, 0xffff, RZ, 0xc0, !PT ;  /* 0x0000ffff16167812 */ /* 0x000fc800078ec0ff */
[----:B------:R-:W-:-:S05]  /*9a00*/  PRMT R22, R22, 0x8880, RZ ;  /* 0x0000888016167816 */ /* 0x000fca00000000ff */
[----:B------:R-:W-:-:S05]  /*9a10*/  IMAD.MOV.U32 R4, RZ, RZ, R22 ;  /* 0x000000ffff047224 */ /* 0x000fca00078e0016 */
[----:B------:R-:W-:-:S05]  /*9a20*/  SHF.R.S32.HI R5, RZ, 0x1f, R4 ;  /* 0x0000001fff057819 */ /* 0x000fca0000011404 */
[----:B------:R0:W-:Y:S01]  /*9a30*/  STG.E.64 desc[UR36][R8.64], R4 ;  /* 0x0000000408007986 */ /* 0x0001e2000c101b24 */
[----:B------:R-:W-:Y:S05]  /*9a40*/  BRA `(.L_x_6846) ;  /* 0x00000000000c7947 */ /* 0x000fea0003800000 */
.L_x_6872:
[----:B------:R-:W-:-:S04]  /*9a50*/  LOP3.LUT R22, R22, 0xffff, RZ, 0xc0, !PT ;  /* 0x0000ffff16167812 */ /* 0x000fc800078ec0ff */
[----:B------:R-:W-:-:S05]  /*9a60*/  PRMT R3, R22, 0x8880, RZ ;  /* 0x0000888016037816 */ /* 0x000fca00000000ff */
[----:B------:R0:W-:Y:S02]  /*9a70*/  STG.E desc[UR36][R8.64], R3 ;  /* 0x0000000308007986 */ /* 0x0001e4000c101924 */
.L_x_6846:
        /* <DEDUP_REMOVED lines=23> */
.L_x_6878:
[----:B------:R0:W-:Y:S01]  /*9bf0*/  STG.E.U8 desc[UR36][R8.64], R18 ;  /* 0x0000001208007986 */ /* 0x0001e2000c101124 */
[----:B------:R-:W-:Y:S05]  /*9c00*/  BRA `(.L_x_6880) ;  /* 0x0000000c00987947 */ /* 0x000fea0003800000 */
.L_x_6877:
        /* <DEDUP_REMOVED lines=12> */
.L_x_6882:
[----:B------:R-:W-:-:S04]  /*9cd0*/  LOP3.LUT R18, R18, 0xffff, RZ, 0xc0, !PT ;  /* 0x0000ffff12127812 */ /* 0x000fc800078ec0ff */
[----:B------:R-:W-:-:S05]  /*9ce0*/  PRMT R3, R18, 0x8880, RZ ;  /* 0x0000888012037816 */ /* 0x000fca00000000ff */
[----:B------:R0:W-:Y:S01]  /*9cf0*/  STG.E desc[UR36][R8.64], R3 ;  /* 0x0000000308007986 */ /* 0x0001e2000c101924 */
[----:B------:R-:W-:Y:S05]  /*9d00*/  BRA `(.L_x_6880) ;  /* 0x0000000c00587947 */ /* 0x000fea0003800000 */
.L_x_6881:
[----:B------:R-:W-:-:S04]  /*9d10*/  PRMT R3, R18, 0x8880, RZ ;  /* 0x0000888012037816 */ /* 0x000fc800000000ff */
[----:B------:R-:W-:-:S05]  /*9d20*/  PRMT R3, R3, 0x7710, RZ ;  /* 0x0000771003037816 */ /* 0x000fca00000000ff */
[----:B------:R0:W-:Y:S01]  /*9d30*/  STG.E.U16 desc[UR36][R8.64], R3 ;  /* 0x0000000308007986 */ /* 0x0001e2000c101524 */
[----:B------:R-:W-:Y:S05]  /*9d40*/  BRA `(.L_x_6880) ;  /* 0x0000000c00487947 */ /* 0x000fea0003800000 */
.L_x_6876:
        /* <DEDUP_REMOVED lines=9> */
.L_x_6884:
[----:B------:R-:W0:Y:S02]  /*9de0*/  I2F.S8 R0, R18 ;  /* 0x0000001200007306 */ /* 0x000e240000001400 */
[----:B0-----:R-:W-:-:S05]  /*9df0*/  F2FP.F16.F32.PACK_AB R0, RZ, R0 ;  /* 0x00000000ff00723e */ /* 0x001fca00000000ff */
[----:B------:R4:W-:Y:S01]  /*9e00*/  STG.E.U16 desc[UR36][R8.64], R0 ;  /* 0x0000000008007986 */ /* 0x0009e2000c101524 */
[----:B------:R-:W-:Y:S05]  /*9e10*/  BRA `(.L_x_6880) ;  /* 0x0000000c00147947 */ /* 0x000fea0003800000 */
.L_x_6883:
        /* <DEDUP_REMOVED lines=10> */
.L_x_6886:
[----:B------:R-:W0:Y:S02]  /*9ec0*/  I2F.S8 R18, R18 ;  /* 0x0000001200127306 */ /* 0x000e240000001400 */
[----:B0-----:R-:W-:-:S04]  /*9ed0*/  F2FP.F16.F32.PACK_AB R3, RZ, R18 ;  /* 0x00000012ff03723e */ /* 0x001fc800000000ff */
[----:B------:R-:W-:-:S05]  /*9ee0*/  PRMT R3, R3, 0x5410, RZ ;  /* 0x0000541003037816 */ /* 0x000fca00000000ff */
[----:B------:R2:W-:Y:S01]  /*9ef0*/  STG.E desc[UR36][R8.64], R3 ;  /* 0x0000000308007986 */ /* 0x0005e2000c101924 */
[----:B------:R-:W-:Y:S05]  /*9f00*/  BRA `(.L_x_6880) ;  /* 0x0000000800d87947 */ /* 0x000fea0003800000 */
.L_x_6885:
[----:B------:R-:W-:-:S04]  /*9f10*/  PRMT R4, R18, 0x8880, RZ ;  /* 0x0000888012047816 */ /* 0x000fc800000000ff */
[----:B------:R-:W-:-:S06]  /*9f20*/  PRMT R4, R4, 0x7710, RZ ;  /* 0x0000771004047816 */ /* 0x000fcc00000000ff */
[----:B------:R-:W0:Y:S02]  /*9f30*/  I2F.F64.S16 R4, R4 ;  /* 0x0000000400047312 */ /* 0x000e240000101c00 */
[----:B0-----:R0:W-:Y:S01]  /*9f40*/  STG.E.64 desc[UR36][R8.64], R4 ;  /* 0x0000000408007986 */ /* 0x0011e2000c101b24 */
[----:B------:R-:W-:Y:S05]  /*9f50*/  BRA `(.L_x_6880) ;  /* 0x0000000800c47947 */ /* 0x000fea0003800000 */
.L_x_6875:
        /* <DEDUP_REMOVED lines=12> */
.L_x_6889:
[----:B------:R-:W-:Y:S02]  /*a020*/  PRMT R4, R18, 0x8880, RZ ;  /* 0x0000888012047816 */ /* 0x000fe400000000ff */
[----:B------:R-:W-:Y:S02]  /*a030*/  CS2R R6, SRZ ;  /* 0x0000000000067805 */ /* 0x000fe4000001ff00 */
[----:B------:R-:W-:-:S06]  /*a040*/  PRMT R4, R4, 0x7710, RZ ;  /* 0x0000771004047816 */ /* 0x000fcc00000000ff */
[----:B------:R-:W0:Y:S02]  /*a050*/  I2F.F64.S16 R4, R4 ;  /* 0x0000000400047312 */ /* 0x000e240000101c00 */
[----:B0-----:R0:W-:Y:S01]  /*a060*/  STG.E.128 desc[UR36][R8.64], R4 ;  /* 0x0000000408007986 */ /* 0x0011e2000c101d24 */
[----:B------:R-:W-:Y:S05]  /*a070*/  BRA `(.L_x_6880) ;  /* 0x00000008007c7947 */ /* 0x000fea0003800000 */
.L_x_6888:
        /* <DEDUP_REMOVED lines=21> */
.L_x_6893:
[----:B------:R-:W-:Y:S05]  /*a1d0*/  BSYNC B0 ;  /* 0x0000000000007941 */ /* 0x000fea0003800000 */
.L_x_6892:
[----:B------:R-:W-:-:S05]  /*a1e0*/  LOP3.LUT R5, R0, R5, RZ, 0xfc, !PT ;  /* 0x0000000500057212 */ /* 0x000fca00078efcff */
[----:B------:R0:W-:Y:S01]  /*a1f0*/  STG.E.U8 desc[UR36][R8.64], R5 ;  /* 0x0000000508007986 */ /* 0x0001e2000c101124 */
[----:B------:R-:W-:Y:S05]  /*a200*/  BRA `(.L_x_6880) ;  /* 0x0000000800187947 */ /* 0x000fea0003800000 */
.L_x_6891:
        /* <DEDUP_REMOVED lines=13> */
.L_x_6895:
[----:B------:R-:W-:Y:S01]  /*a2e0*/  IMAD.MOV.U32 R0, RZ, RZ, 0x7f ;  /* 0x0000007fff007424 */ /* 0x000fe200078e00ff */
[----:B------:R-:W-:-:S04]  /*a2f0*/  ISETP.GT.U32.AND P0, PT, R3, 0x7f800000, PT ;  /* 0x7f8000000300780c */ /* 0x000fc80003f04070 */
[----:B------:R-:W-:-:S09]  /*a300*/  SEL R0, R0, 0x7c, P0 ;  /* 0x0000007c00007807 */ /* 0x000fd20000000000 */
.L_x_6896:
[----:B------:R-:W-:Y:S05]  /*a310*/  BSYNC B0 ;  /* 0x0000000000007941 */ /* 0x000fea0003800000 */
.L_x_6894:
[----:B------:R-:W-:-:S04]  /*a320*/  LOP3.LUT R3, R5, 0x80000000, RZ, 0xc0, !PT ;  /* 0x8000000005037812 */ /* 0x000fc800078ec0ff */
[----:B------:R-:W-:-:S04]  /*a330*/  SHF.R.U32.HI R3, RZ, 0x18, R3 ;  /* 0x00000018ff037819 */ /* 0x000fc80000011603 */
[----:B------:R-:W-:-:S05]  /*a340*/  LOP3.LUT R3, R0, R3, RZ, 0xfc, !PT ;  /* 0x0000000300037212 */ /* 0x000fca00078efcff */
[----:B------:R0:W-:Y:S01]  /*a350*/  STG.E.U8 desc[UR36][R8.64], R3 ;  /* 0x0000000308007986 */ /* 0x0001e2000c101124 */
[----:B------:R-:W-:Y:S05]  /*a360*/  BRA `(.L_x_6880) ;  /* 0x0000000400c07947 */ /* 0x000fea0003800000 */
.L_x_6890:
[----:B------:R-:W0:Y:S02]  /*a370*/  I2F.S8 R0, R18 ;  /* 0x0000001200007306 */ /* 0x000e240000001400 */
[----:B0-----:R-:W-:-:S05]  /*a380*/  F2FP.BF16.F32.PACK_AB R0, RZ, R0 ;  /* 0x00000000ff00723e */ /* 0x001fca00000010ff */
[----:B------:R0:W-:Y:S01]  /*a390*/  STG.E.U16 desc[UR36][R8.64], R0 ;  /* 0x0000000008007986 */ /* 0x0001e2000c101524 */
[----:B------:R-:W-:Y:S05]  /*a3a0*/  BRA `(.L_x_6880) ;  /* 0x0000000400b07947 */ /* 0x000fea0003800000 */
.L_x_6887:
        /* <DEDUP_REMOVED lines=12> */
.L_x_6899:
        /* <DEDUP_REMOVED lines=17> */
.L_x_6902:
[----:B------:R-:W-:-:S04]  /*a580*/  LOP3.LUT R3, R5, 0x80000000, RZ, 0xc0, !PT ;  /* 0x8000000005037812 */ /* 0x000fc800078ec0ff */
[----:B------:R-:W-:-:S04]  /*a590*/  SHF.R.U32.HI R3, RZ, 0x18, R3 ;  /* 0x00000018ff037819 */ /* 0x000fc80000011603 */
[----:B------:R-:W-:-:S04]  /*a5a0*/  LOP3.LUT R0, R0, R3, RZ, 0xfc, !PT ;  /* 0x0000000300007212 */ /* 0x000fc800078efcff */
[----:B------:R-:W-:-:S07]  /*a5b0*/  PRMT R4, R0, 0x7610, R4 ;  /* 0x0000761000047816 */ /* 0x000fce0000000004 */
.L_x_6901:
[----:B------:R-:W-:Y:S05]  /*a5c0*/  BSYNC B0 ;  /* 0x0000000000007941 */ /* 0x000fea0003800000 */
.L_x_6900:
[----:B------:R0:W-:Y:S01]  /*a5d0*/  STG.E.U8 desc[UR36][R8.64], R4 ;  /* 0x0000000408007986 */ /* 0x0001e2000c101124 */
[----:B------:R-:W-:Y:S05]  /*a5e0*/  BRA `(.L_x_6880) ;  /* 0x0000000400207947 */ /* 0x000fea0003800000 */
.L_x_6898:
        /* <DEDUP_REMOVED lines=17> */
.L_x_6905:
[----:B------:R-:W-:-:S04]  /*a700*/  LOP3.LUT R3, R5, 0x80000000, RZ, 0xc0, !PT ;  /* 0x8000000005037812 */ /* 0x000fc800078ec0ff */
[----:B------:R-:W-:-:S04]  /*a710*/  SHF.R.U32.HI R3, RZ, 0x18, R3 ;  /* 0x00000018ff037819 */ /* 0x000fc80000011603 */
[----:B------:R-:W-:-:S04]  /*a720*/  LOP3.LUT R0, R0, R3, RZ, 0xfc, !PT ;  /* 0x0000000300007212 */ /* 0x000fc800078efcff */
[----:B------:R-:W-:-:S07]  /*a730*/  PRMT R4, R0, 0x7610, R4 ;  /* 0x0000761000047816 */ /* 0x000fce0000000004 */
.L_x_6904:
[----:B------:R-:W-:Y:S05]  /*a740*/  BSYNC B0 ;  /* 0x0000000000007941 */ /* 0x000fea0003800000 */
.L_x_6903:
[----:B------:R0:W-:Y:S01]  /*a750*/  STG.E.U8 desc[UR36][R8.64], R4 ;  /* 0x0000000408007986 */ /* 0x0001e2000c101124 */
[----:B------:R-:W-:Y:S05]  /*a760*/  BRA `(.L_x_6880) ;  /* 0x0000000000c07947 */ /* 0x000fea0003800000 */
.L_x_6897:
        /* <DEDUP_REMOVED lines=22> */
.L_x_6879:
        /* <DEDUP_REMOVED lines=16> */
.L_x_6908:
[----:B------:R-:W-:Y:S05]  /*a9d0*/  BRA `(.L_x_6880) ;  /* 0x0000000000247947 */ /* 0x000fea0003800000 */
.L_x_6907:
[----:B------:R-:W-:-:S04]  /*a9e0*/  LOP3.LUT R18, R18, 0xffff, RZ, 0xc0, !PT ;  /* 0x0000ffff12127812 */ /* 0x000fc800078ec0ff */
[----:B------:R-:W-:-:S05]  /*a9f0*/  PRMT R18, R18, 0x8880, RZ ;  /* 0x0000888012127816 */ /* 0x000fca00000000ff */
[----:B------:R-:W-:-:S05]  /*aa00*/  IMAD.MOV.U32 R4, RZ, RZ, R18 ;  /* 0x000000ffff047224 */ /* 0x000fca00078e0012 */
[----:B------:R-:W-:-:S05]  /*aa10*/  SHF.R.S32.HI R5, RZ, 0x1f, R4 ;  /* 0x0000001fff057819 */ /* 0x000fca0000011404 */
[----:B------:R0:W-:Y:S01]  /*aa20*/  STG.E.64 desc[UR36][R8.64], R4 ;  /* 0x0000000408007986 */ /* 0x0001e2000c101b24 */
[----:B------:R-:W-:Y:S05]  /*aa30*/  BRA `(.L_x_6880) ;  /* 0x00000000000c7947 */ /* 0x000fea0003800000 */
.L_x_6906:
[----:B------:R-:W-:-:S04]  /*aa40*/  LOP3.LUT R18, R18, 0xffff, RZ, 0xc0, !PT ;  /* 0x0000ffff12127812 */ /* 0x000fc800078ec0ff */
[----:B------:R-:W-:-:S05]  /*aa50*/  PRMT R3, R18, 0x8880, RZ ;  /* 0x0000888012037816 */ /* 0x000fca00000000ff */
[----:B------:R0:W-:Y:S02]  /*aa60*/  STG.E desc[UR36][R8.64], R3 ;  /* 0x0000000308007986 */ /* 0x0001e4000c101924 */
.L_x_6880:
[----:B------:R-:W-:-:S07]  /*aa70*/  VIADD R23, R23, 0x80 ;  /* 0x0000008017177836 */ /* 0x000fce0000000000 */
.L_x_6840:
[----:B------:R-:W-:Y:S05]  /*aa80*/  BSYNC B6 ;  /* 0x0000000000067941 */ /* 0x000fea0003800000 */
.L_x_6839:
        /* <DEDUP_REMOVED lines=21> */
.L_x_6912:
[----:B------:R-:W-:Y:S01]  /*abe0*/  STG.E.U8 desc[UR36][R2.64], R19 ;  /* 0x0000001302007986 */ /* 0x000fe2000c101124 */
[----:B------:R-:W-:Y:S05]  /*abf0*/  EXIT ;  /* 0x000000000000794d */ /* 0x000fea0003800000 */
.L_x_6911:
        /* <DEDUP_REMOVED lines=10> */
[----:B------:R-:W-:Y:S01]  /*aca0*/  STG.E.64 desc[UR36][R2.64], R4 ;  /* 0x0000000402007986 */ /* 0x000fe2000c101b24 */
[----:B------:R-:W-:Y:S05]  /*acb0*/  EXIT ;  /* 0x000000000000794d */ /* 0x000fea0003800000 */
.L_x_6915:
[----:B------:R-:W-:-:S04]  /*acc0*/  LOP3.LUT R19, R19, 0xffff, RZ, 0xc0, !PT ;  /* 0x0000ffff13137812 */ /* 0x000fc800078ec0ff */
[----:B------:R-:W-:-:S05]  /*acd0*/  PRMT R5, R19, 0x8880, RZ ;  /* 0x0000888013057816 */ /* 0x000fca00000000ff */
[----:B------:R-:W-:Y:S01]  /*ace0*/  STG.E desc[UR36][R2.64], R5 ;  /* 0x0000000502007986 */ /* 0x000fe2000c101924 */
[----:B------:R-:W-:Y:S05]  /*acf0*/  EXIT ;  /* 0x000000000000794d */ /* 0x000fea0003800000 */
.L_x_6914:
[----:B------:R-:W-:-:S04]  /*ad00*/  PRMT R5, R19, 0x8880, RZ ;  /* 0x0000888013057816 */ /* 0x000fc800000000ff */
[----:B------:R-:W-:-:S05]  /*ad10*/  PRMT R5, R5, 0x7710, RZ ;  /* 0x0000771005057816 */ /* 0x000fca00000000ff */
[----:B------:R-:W-:Y:S01]  /*ad20*/  STG.E.U16 desc[UR36][R2.64], R5 ;  /* 0x0000000502007986 */ /* 0x000fe2000c101524 */
[----:B------:R-:W-:Y:S05]  /*ad30*/  EXIT ;  /* 0x000000000000794d */ /* 0x000fea0003800000 */
.L_x_6910:
[----:B------:R-:W-:-:S13]  /*ad40*/  ISETP.GT.AND P0, PT, R0, 0x6, PT ;  /* 0x000000060000780c */ /* 0x000fda0003f04270 */
[----:B------:R-:W-:Y:S05]  /*ad50*/  @P0 BRA `(.L_x_6916) ;  /* 0x00000000002c0947 */ /* 0x000fea0003800000 */
[----:B------:R-:W-:-:S13]  /*ad60*/  ISETP.NE.AND P0, PT, R0, 0x5, PT ;  /* 0x000000050000780c */ /* 0x000fda0003f05270 */
[----:B------:R-:W-:Y:S05]  /*ad70*/  @!P0 BRA `(.L_x_6917) ;  /* 0x0000000000148947 */ /* 0x000fea0003800000 */
[----:B------:R-:W-:-:S13]  /*ad80*/  ISETP.NE.AND P0, PT, R0, 0x6, PT ;  /* 0x000000060000780c */ /* 0x000fda0003f05270 */
[----:B------:R-:W-:Y:S05]  /*ad90*/  @P0 BRA `(.L_x_6913) ;  /* 0x0000000800c80947 */ /* 0x000fea0003800000 */
[----:B------:R-:W0:Y:S02]  /*ada0*/  I2F.S8 R19, R19 ;  /* 0x0000001300137306 */ /* 0x000e240000001400 */
[----:B0-----:R-:W-:Y:S01]  /*adb0*/  STG.E desc[UR36][R2.64], R19 ;  /* 0x0000001302007986 */ /* 0x001fe2000c101924 */
[----:B------:R-:W-:Y:S05]  /*adc0*/  EXIT ;  /* 0x000000000000794d */ /* 0x000fea0003800000 */
.L_x_6917:
[----:B------:R-:W0:Y:S02]  /*add0*/  I2F.S8 R0, R19 ;  /* 0x0000001300007306 */ /* 0x000e240000001400 */
[----:B0-----:R-:W-:-:S05]  /*ade0*/  F2FP.F16.F32.PACK_AB R0, RZ, R0 ;  /* 0x00000000ff00723e */ /* 0x001fca00000000ff */
[----:B------:R-:W-:Y:S01]  /*adf0*/  STG.E.U16 desc[UR36][R2.64], R0 ;  /* 0x0000000002007986 */ /* 0x000fe2000c101524 */
[----:B------:R-:W-:Y:S05]  /*ae00*/  EXIT ;  /* 0x000000000000794d */ /* 0x000fea0003800000 */
.L_x_6916:
        /* <DEDUP_REMOVED lines=8> */
[----:B0-----:R-:W-:Y:S01]  /*ae90*/  STG.E.64 desc[UR36][R2.64], R4 ;  /* 0x0000000402007986 */ /* 0x001fe2000c101b24 */
[----:B------:R-:W-:Y:S05]  /*aea0*/  EXIT ;  /* 0x000000000000794d */ /* 0x000fea0003800000 */
.L_x_6919:
[----:B------:R-:W0:Y:S02]  /*aeb0*/  I2F.S8 R19, R19 ;  /* 0x0000001300137306 */ /* 0x000e240000001400 */
[----:B0-----:R-:W-:-:S04]  /*aec0*/  F2FP.F16.F32.PACK_AB R5, RZ, R19 ;  /* 0x00000013ff05723e */ /* 0x001fc800000000ff */
[----:B------:R-:W-:-:S05]  /*aed0*/  PRMT R5, R5, 0x5410, RZ ;  /* 0x0000541005057816 */ /* 0x000fca00000000ff */
[----:B------:R-:W-:Y:S01]  /*aee0*/  STG.E desc[UR36][R2.64], R5 ;  /* 0x0000000502007986 */ /* 0x000fe2000c101924 */
[----:B------:R-:W-:Y:S05]  /*aef0*/  EXIT ;  /* 0x000000000000794d */ /* 0x000fea0003800000 */
.L_x_6918:
[----:B------:R-:W-:-:S04]  /*af00*/  PRMT R4, R19, 0x8880, RZ ;  /* 0x0000888013047816 */ /* 0x000fc800000000ff */
[----:B------:R-:W-:-:S06]  /*af10*/  PRMT R4, R4, 0x7710, RZ ;  /* 0x0000771004047816 */ /* 0x000fcc00000000ff */
[----:B------:R-:W0:Y:S02]  /*af20*/  I2F.F64.S16 R4, R4 ;  /* 0x0000000400047312 */ /* 0x000e240000101c00 */
[----:B0-----:R-:W-:Y:S01]  /*af30*/  STG.E.64 desc[UR36][R2.64], R4 ;  /* 0x0000000402007986 */ /* 0x001fe2000c101b24 */
[----:B------:R-:W-:Y:S05]  /*af40*/  EXIT ;  /* 0x000000000000794d */ /* 0x000fea0003800000 */
.L_x_6909:
        /* <DEDUP_REMOVED lines=10> */
[----:B------:R-:W-:Y:S01]  /*aff0*/  STG.E.U8 desc[UR36][R2.64], R5 ;  /* 0x0000000502007986 */ /* 0x000fe2000c101124 */
[----:B------:R-:W-:Y:S05]  /*b000*/  EXIT ;  /* 0x000000000000794d */ /* 0x000fea0003800000 */
.L_x_6922:
[----:B------:R-:W-:Y:S02]  /*b010*/  PRMT R4, R19, 0x8880, RZ ;  /* 0x0000888013047816 */ /* 0x000fe400000000ff */
[----:B------:R-:W-:Y:S02]  /*b020*/  CS2R R6, SRZ ;  /* 0x0000000000067805 */ /* 0x000fe4000001ff00 */
[----:B------:R-:W-:-:S06]  /*b030*/  PRMT R4, R4, 0x7710, RZ ;  /* 0x0000771004047816 */ /* 0x000fcc00000000ff */
[----:B------:R-:W0:Y:S02]  /*b040*/  I2F.F64.S16 R4, R4 ;  /* 0x0000000400047312 */ /* 0x000e240000101c00 */
[----:B0-----:R-:W-:Y:S01]  /*b050*/  STG.E.128 desc[UR36][R2.64], R4 ;  /* 0x0000000402007986 */ /* 0x001fe2000c101d24 */
[----:B------:R-:W-:Y:S05]  /*b060*/  EXIT ;  /* 0x000000000000794d */ /* 0x000fea0003800000 */
.L_x_6921:
        /* <DEDUP_REMOVED lines=21> */
.L_x_6926:
[----:B------:R-:W-:Y:S05]  /*b1c0*/  BSYNC B0 ;  /* 0x0000000000007941 */ /* 0x000fea0003800000 */
.L_x_6925:
[----:B------:R-:W-:-:S05]  /*b1d0*/  LOP3.LUT R5, R0, R5, RZ, 0xfc, !PT ;  /* 0x0000000500057212 */ /* 0x000fca00078efcff */
[----:B------:R-:W-:Y:S01]  /*b1e0*/  STG.E.U8 desc[UR36][R2.64], R5 ;  /* 0x0000000502007986 */ /* 0x000fe2000c101124 */
[----:B------:R-:W-:Y:S05]  /*b1f0*/  EXIT ;  /* 0x000000000000794d */ /* 0x000fea0003800000 */
.L_x_6924:
        /* <DEDUP_REMOVED lines=13> */
.L_x_6928:
[----:B------:R-:W-:Y:S01]  /*b2d0*/  IMAD.MOV.U32 R0, RZ, RZ, 0x7f ;  /* 0x0000007fff007424 */ /* 0x000fe200078e00ff */
[----:B------:R-:W-:-:S04]  /*b2e0*/  ISETP.GT.U32.AND P0, PT, R4, 0x7f800000, PT ;  /* 0x7f8000000400780c */ /* 0x000fc80003f04070 */
[----:B------:R-:W-:-:S09]  /*b2f0*/  SEL R0, R0, 0x7c, P0 ;  /* 0x0000007c00007807 */ /* 0x000fd20000000000 */
.L_x_6929:
[----:B------:R-:W-:Y:S05]  /*b300*/  BSYNC B0 ;  /* 0x0000000000007941 */ /* 0x000fea0003800000 */
.L_x_6927:
[----:B------:R-:W-:-:S04]  /*b310*/  LOP3.LUT R4, R19, 0x80000000, RZ, 0xc0, !PT ;  /* 0x8000000013047812 */ /* 0x000fc800078ec0ff */
[----:B------:R-:W-:-:S04]  /*b320*/  SHF.R.U32.HI R5, RZ, 0x18, R4 ;  /* 0x00000018ff057819 */ /* 0x000fc80000011604 */
[----:B------:R-:W-:-:S05]  /*b330*/  LOP3.LUT R5, R0, R5, RZ, 0xfc, !PT ;  /* 0x0000000500057212 */ /* 0x000fca00078efcff */
[----:B------:R-:W-:Y:S01]  /*b340*/  STG.E.U8 desc[UR36][R2.64], R5 ;  /* 0x0000000502007986 */ /* 0x000fe2000c101124 */
[----:B------:R-:W-:Y:S05]  /*b350*/  EXIT ;  /* 0x000000000000794d */ /* 0x000fea0003800000 */
.L_x_6923:
[----:B------:R-:W0:Y:S02]  /*b360*/  I2F.S8 R0, R19 ;  /* 0x0000001300007306 */ /* 0x000e240000001400 */
[----:B0-----:R-:W-:-:S05]  /*b370*/  F2FP.BF16.F32.PACK_AB R0, RZ, R0 ;  /* 0x00000000ff00723e */ /* 0x001fca00000010ff */
[----:B------:R-:W-:Y:S01]  /*b380*/  STG.E.U16 desc[UR36][R2.64], R0 ;  /* 0x0000000002007986 */ /* 0x000fe2000c101524 */
[----:B------:R-:W-:Y:S05]  /*b390*/  EXIT ;  /* 0x000000000000794d */ /* 0x000fea0003800000 */
.L_x_6920:
        /* <DEDUP_REMOVED lines=10> */
[----:B------:R-:W-:Y:S01]  /*b440*/  STG.E.U16 desc[UR36][R2.64], R5 ;  /* 0x0000000502007986 */ /* 0x000fe2000c101524 */
[----:B------:R-:W-:Y:S05]  /*b450*/  EXIT ;  /* 0x000000000000794d */ /* 0x000fea0003800000 */
.L_x_6932:
        /* <DEDUP_REMOVED lines=17> */
.L_x_6935:
[----:B------:R-:W-:-:S04]  /*b570*/  LOP3.LUT R0, R19, 0x80000000, RZ, 0xc0, !PT ;  /* 0x8000000013007812 */ /* 0x000fc800078ec0ff */
[----:B------:R-:W-:-:S04]  /*b580*/  SHF.R.U32.HI R5, RZ, 0x18, R0 ;  /* 0x00000018ff057819 */ /* 0x000fc80000011600 */
[----:B------:R-:W-:-:S04]  /*b590*/  LOP3.LUT R4, R4, R5, RZ, 0xfc, !PT ;  /* 0x0000000504047212 */ /* 0x000fc800078efcff */
[----:B------:R-:W-:-:S07]  /*b5a0*/  PRMT R0, R4, 0x7610, R0 ;  /* 0x0000761004007816 */ /* 0x000fce0000000000 */
.L_x_6934:
[----:B------:R-:W-:Y:S05]  /*b5b0*/  BSYNC B0 ;  /* 0x0000000000007941 */ /* 0x000fea0003800000 */
.L_x_6933:
[----:B------:R-:W-:Y:S01]  /*b5c0*/  STG.E.U8 desc[UR36][R2.64], R0 ;  /* 0x0000000002007986 */ /* 0x000fe2000c101124 */
[----:B------:R-:W-:Y:S05]  /*b5d0*/  EXIT ;  /* 0x000000000000794d */ /* 0x000fea0003800000 */
.L_x_6931:
        /* <DEDUP_REMOVED lines=17> */
.L_x_6938:
[----:B------:R-:W-:-:S04]  /*b6f0*/  LOP3.LUT R0, R19, 0x80000000, RZ, 0xc0, !PT ;  /* 0x8000000013007812 */ /* 0x000fc800078ec0ff */
[----:B------:R-:W-:-:S04]  /*b700*/  SHF.R.U32.HI R5, RZ, 0x18, R0 ;  /* 0x00000018ff057819 */ /* 0x000fc80000011600 */
[----:B------:R-:W-:-:S04]  /*b710*/  LOP3.LUT R4, R4, R5, RZ, 0xfc, !PT ;  /* 0x0000000504047212 */ /* 0x000fc800078efcff */
[----:B------:R-:W-:-:S07]  /*b720*/  PRMT R0, R4, 0x7610, R0 ;  /* 0x0000761004007816 */ /* 0x000fce0000000000 */
.L_x_6937:
[----:B------:R-:W-:Y:S05]  /*b730*/  BSYNC B0 ;  /* 0x0000000000007941 */ /* 0x000fea0003800000 */
.L_x_6936:
[----:B------:R-:W-:Y:S01]  /*b740*/  STG.E.U8 desc[UR36][R2.64], R0 ;  /* 0x0000000002007986 */ /* 0x000fe2000c101124 */
[----:B------:R-:W-:Y:S05]  /*b750*/  EXIT ;  /* 0x000000000000794d */ /* 0x000fea0003800000 */
.L_x_6930:
        /* <DEDUP_REMOVED lines=22> */
.L_x_6913:
        /* <DEDUP_REMOVED lines=16> */
.L_x_6941:
[----:B------:R-:W-:Y:S05]  /*b9c0*/  EXIT ;  /* 0x000000000000794d */ /* 0x000fea0003800000 */
.L_x_6940:
[----:B------:R-:W-:-:S04]  /*b9d0*/  LOP3.LUT R19, R19, 0xffff, RZ, 0xc0, !PT ;  /* 0x0000ffff13137812 */ /* 0x000fc800078ec0ff */
[----:B------:R-:W-:-:S05]  /*b9e0*/  PRMT R19, R19, 0x8880, RZ ;  /* 0x0000888013137816 */ /* 0x000fca00000000ff */
[----:B------:R-:W-:-:S05]  /*b9f0*/  IMAD.MOV.U32 R4, RZ, RZ, R19 ;  /* 0x000000ffff047224 */ /* 0x000fca00078e0013 */
[----:B------:R-:W-:-:S05]  /*ba00*/  SHF.R.S32.HI R5, RZ, 0x1f, R4 ;  /* 0x0000001fff057819 */ /* 0x000fca0000011404 */
[----:B------:R-:W-:Y:S01]  /*ba10*/  STG.E.64 desc[UR36][R2.64], R4 ;  /* 0x0000000402007986 */ /* 0x000fe2000c101b24 */
[----:B------:R-:W-:Y:S05]  /*ba20*/  EXIT ;  /* 0x000000000000794d */ /* 0x000fea0003800000 */
.L_x_6939:
[----:B------:R-:W-:-:S04]  /*ba30*/  LOP3.LUT R19, R19, 0xffff, RZ, 0xc0, !PT ;  /* 0x0000ffff13137812 */ /* 0x000fc800078ec0ff */
[----:B------:R-:W-:-:S05]  /*ba40*/  PRMT R5, R19, 0x8880, RZ ;  /* 0x0000888013057816 */ /* 0x000fca00000000ff */
[----:B------:R-:W-:Y:S01]  /*ba50*/  STG.E desc[UR36][R2.64], R5 ;  /* 0x0000000502007986 */ /* 0x000fe2000c101924 */
[----:B------:R-:W-:Y:S05]  /*ba60*/  EXIT ;  /* 0x000000000000794d */ /* 0x000fea0003800000 */
.L_x_6942:
        /* <DEDUP_REMOVED lines=9> */
.L_x_20555:


//--------------------- .text._ZN2at6native18elementwise_kernelILi128ELi4EZNS0_22gpu_kernel_impl_nocastINS0_13BinaryFunctorIaaaZZZNS0_18rshift_kernel_cudaERNS_18TensorIteratorBaseEENKUlvE_clEvENKUlvE0_clEvEUlaaE_EEEEvS5_RKT_EUliE_EEviT1_ --------------------------
	.section	.text._ZN2at6native18elementwise_kernelILi128ELi4EZNS0_22gpu_kernel_impl_nocastINS0_13BinaryFunctorIaaaZZZNS0_18rshift_kernel_cudaERNS_18TensorIteratorBaseEENKUlvE_clEvENKUlvE0_clEvEUlaaE_EEEEvS5_RKT_EUliE_EEviT1_,"ax",@progbits
	.align	128
        .global         _ZN2at6native18elementwise_kernelILi128ELi4EZNS0_22gpu_kernel_impl_nocastINS0_13BinaryFunctorIaaaZZZNS0_18rshift_kernel_cudaERNS_18TensorIteratorBaseEENKUlvE_clEvENKUlvE0_clEvEUlaaE_EEEEvS5_RKT_EUliE_EEviT1_
        .type           _ZN2at6native18elementwise_kernelILi128ELi4EZNS0_22gpu_kernel_impl_nocastINS0_13BinaryFunctorIaaaZZZNS0_18rshift_kernel_cudaERNS_18TensorIteratorBaseEENKUlvE_clEvENKUlvE0_clEvEUlaaE_EEEEvS5_RKT_EUliE_EEviT1_,@function
        .size           _ZN2at6native18elementwise_kernelILi128ELi4EZNS0_22gpu_kernel_impl_nocastINS0_13BinaryFunctorIaaaZZZNS0_18rshift_kernel_cudaERNS_18TensorIteratorBaseEENKUlvE_clEvENKUlvE0_clEvEUlaaE_EEEEvS5_RKT_EUliE_EEviT1_,(.L_x_20556 - _ZN2at6native18elementwise_kernelILi128ELi4EZNS0_22gpu_kernel_impl_nocastINS0_13BinaryFunctorIaaaZZZNS0_18rshift_kernel_cudaERNS_18TensorIteratorBaseEENKUlvE_clEvENKUlvE0_clEvEUlaaE_EEEEvS5_RKT_EUliE_EEviT1_)
        .other          _ZN2at6native18elementwise_kernelILi128ELi4EZNS0_22gpu_kernel_impl_nocastINS0_13BinaryFunctorIaaaZZZNS0_18rshift_kernel_cudaERNS_18TensorIteratorBaseEENKUlvE_clEvENKUlvE0_clEvEUlaaE_EEEEvS5_RKT_EUliE_EEviT1_,@"STO_CUDA_ENTRY STV_DEFAULT"
_ZN2at6native18elementwise_kernelILi128ELi4EZNS0_22gpu_kernel_impl_nocastINS0_13BinaryFunctorIaaaZZZNS0_18rshift_kernel_cudaERNS_18TensorIteratorBaseEENKUlvE_clEvENKUlvE0_clEvEUlaaE_EEEEvS5_RKT_EUliE_EEviT1_:
.text._ZN2at6native18elementwise_kernelILi128ELi4EZNS0_22gpu_kernel_impl_nocastINS0_13BinaryFunctorIaaaZZZNS0_18rshift_kernel_cudaERNS_18TensorIteratorBaseEENKUlvE_clEvENKUlvE0_clEvEUlaaE_EEEEvS5_RKT_EUliE_EEviT1_:
        /* <DEDUP_REMOVED lines=363> */
.L_x_6945:
[----:B------:R-:W-:Y:S01]  /*16b0*/  ULDC.64 UR10, c[0x0][0x488] ;  /* 0x00012200000a7ab9 */ /* 0x000fe20000000a00 */
[----:B------:R-:W-:Y:S01]  /*16c0*/  ULDC.64 UR8, c[0x0][0x480] ;  /* 0x0001200000087ab9 */ /* 0x000fe20000000a00 */
[----:B------:R-:W-:Y:S02]  /*16d0*/  IADD3 R8, P1, R2, UR10, RZ ;  /* 0x0000000a02087c10 */ /* 0x000fe4000ff3e0ff */
[----:B------:R-:W-:Y:S02]  /*16e0*/  IADD3 R6, P0, R0, UR8, RZ ;  /* 0x0000000800067c10 */ /* 0x000fe4000ff1e0ff */
[----:B------:R-:W-:Y:S02]  /*16f0*/  IADD3.X R9, RZ, UR11, RZ, P1, !PT ;  /* 0x0000000bff097c10 */ /* 0x000fe40008ffe4ff */
[----:B------:R-:W-:Y:S01]  /*1700*/  IADD3.X R7, RZ, UR9, RZ, P0, !PT ;  /* 0x00000009ff077c10 */ /* 0x000fe200087fe4ff */
[----:B------:R-:W-:Y:S02]  /*1710*/  ULDC.64 UR8, c[0x0][0x478] ;  /* 0x00011e0000087ab9 */ /* 0x000fe40000000a00 */
[----:B------:R-:W2:Y:S04]  /*1720*/  LDG.E.S8 R8, desc[UR4][R8.64] ;  /* 0x0000000408087981 */ /* 0x000ea8000c1e1300 */
[----:B------:R-:W3:Y:S01]  /*1730*/  LDG.E.S8 R6, desc[UR4][R6.64] ;  /* 0x0000000406067981 */ /* 0x000ee2000c1e1300 */
[----:B------:R-:W-:-:S02]  /*1740*/  IADD3 R4, P0, R5, UR8, RZ ;  /* 0x0000000805047c10 */ /* 0x000fc4000ff1e0ff */
[----:B------:R-:W-:Y:S02]  /*1750*/  IADD3 R3, R3, 0x80, RZ ;  /* 0x0000008003037810 */ /* 0x000fe40007ffe0ff */
[----:B------:R-:W-:Y:S02]  /*1760*/  IADD3.X R5, RZ, UR9, RZ, P0, !PT ;  /* 0x00000009ff057c10 */ /* 0x000fe400087fe4ff */
[----:B--2---:R-:W-:-:S04]  /*1770*/  VIMNMX.U32 R11, R8, 0x7, PT ;  /* 0x00000007080b7848 */ /* 0x004fc80003fe0000 */
[----:B---3--:R-:W-:-:S05]  /*1780*/  SHF.R.S32.HI R11, RZ, R11, R6 ;  /* 0x0000000bff0b7219 */ /* 0x008fca0000011406 */
[----:B------:R0:W-:Y:S02]  /*1790*/  STG.E.U8 desc[UR4][R4.64], R11 ;  /* 0x0000000b04007986 */ /* 0x0001e4000c101104 */
.L_x_6944:
[----:B------:R-:W-:Y:S05]  /*17a0*/  BSYNC B0 ;  /* 0x0000000000007941 */ /* 0x000fea0003800000 */
.L_x_6943:
        /* <DEDUP_REMOVED lines=356> */
.L_x_6948:
        /* <DEDUP_REMOVED lines=12> */
[----:B------:R-:W-:Y:S02]  /*2eb0*/  ISETP.GE.AND P0, PT, R3, UR6, PT ;  /* 0x0000000603007c0c */ /* 0x000fe4000bf06270 */
[----:B--2---:R-:W-:-:S04]  /*2ec0*/  VIMNMX.U32 R11, R8, 0x7, PT ;  /* 0x00000007080b7848 */ /* 0x004fc80003fe0000 */
[----:B---3--:R-:W-:-:S05]  /*2ed0*/  SHF.R.S32.HI R11, RZ, R11, R6 ;  /* 0x0000000bff0b7219 */ /* 0x008fca0000011406 */
[----:B------:R1:W-:Y:S02]  /*2ee0*/  STG.E.U8 desc[UR4][R4.64], R11 ;  /* 0x0000000b04007986 */ /* 0x0003e4000c101104 */
        /* <DEDUP_REMOVED lines=354> */
.L_x_6949:
        /* <DEDUP_REMOVED lines=15> */
.L_x_6947:
[----:B------:R-:W-:Y:S05]  /*4600*/  BSYNC B0 ;  /* 0x0000000000007941 */ /* 0x000fea0003800000 */
.L_x_6946:
        /* <DEDUP_REMOVED lines=355> */
.L_x_6950:
        /* <DEDUP_REMOVED lines=9> */
[----:B------:R-:W-:-:S04]  /*5cd0*/  IADD3 R4, P0, R5, UR6, RZ ;  /* 0x0000000605047c10 */ /* 0x000fc8000ff1e0ff */
[----:B------:R-:W-:Y:S02]  /*5ce0*/  IADD3.X R5, RZ, UR7, RZ, P0, !PT ;  /* 0x00000007ff057c10 */ /* 0x000fe400087fe4ff */
[----:B--2---:R-:W-:-:S04]  /*5cf0*/  VIMNMX.U32 R9, R6, 0x7, PT ;  /* 0x0000000706097848 */ /* 0x004fc80003fe0000 */
[----:B---3--:R-:W-:-:S05]  /*5d00*/  SHF.R.S32.HI R9, RZ, R9, R2 ;  /* 0x00000009ff097219 */ /* 0x008fca0000011402 */
[----:B------:R-:W-:Y:S01]  /*5d10*/  STG.E.U8 desc[UR4][R4.64], R9 ;  /* 0x0000000904007986 */ /* 0x000fe2000c101104 */
[----:B------:R-:W-:Y:S05]  /*5d20*/  EXIT ;  /* 0x000000000000794d */ /* 0x000fea0003800000 */
.L_x_6951:
        /* <DEDUP_REMOVED lines=13> */
.L_x_20556:


//--------------------- .text._ZN2at6native27unrolled_elementwise_kernelINS0_13BinaryFunctorIaaaZZZNS0_18rshift_kernel_cudaERNS_18TensorIteratorBaseEENKUlvE_clEvENKUlvE0_clEvEUlaaE_EESt5arrayIPcLm3EELi4E23TrivialOffsetCalculatorILi2EjESC_ILi1EjENS0_6memory15LoadWithoutCastENSF_16StoreWithoutCastEEEviT_T0_T2_T3_T4_T5_ --------------------------
	.section	.text._ZN2at6native27unrolled_elementwise_kernelINS0_13BinaryFunctorIaaaZZZNS0_18rshift_kernel_cudaERNS_18TensorIteratorBaseEENKUlvE_clEvENKUlvE0_clEvEUlaaE_EESt5arrayIPcLm3EELi4E23TrivialOffsetCalculatorILi2EjESC_ILi1EjENS0_6memory15LoadWithoutCastENSF_16StoreWithoutCastEEEviT_T0_T2_T3_T4_T5_,"ax",@progbits
	.align	128
        .global         _ZN2at6native27unrolled_elementwise_kernelINS0_13BinaryFunctorIaaaZZZNS0_18rshift_kernel_cudaERNS_18TensorIteratorBaseEENKUlvE_clEvENKUlvE0_clEvEUlaaE_EESt5arrayIPcLm3EELi4E23TrivialOffsetCalculatorILi2EjESC_ILi1EjENS0_6memory15LoadWithoutCastENSF_16StoreWithoutCastEEEviT_T0_T2_T3_T4_T5_
        .type           _ZN2at6native27unrolled_elementwise_kernelINS0_13BinaryFunctorIaaaZZZNS0_18rshift_kernel_cudaERNS_18TensorIteratorBaseEENKUlvE_clEvENKUlvE0_clEvEUlaaE_EESt5arrayIPcLm3EELi4E23TrivialOffsetCalculatorILi2EjESC_ILi1EjENS0_6memory15LoadWithoutCastENSF_16StoreWithoutCastEEEviT_T0_T2_T3_T4_T5_,@function
        .size           _ZN2at6native27unrolled_elementwise_kernelINS0_13BinaryFunctorIaaaZZZNS0_18rshift_kernel_cudaERNS_18TensorIteratorBaseEENKUlvE_clEvENKUlvE0_clEvEUlaaE_EESt5arrayIPcLm3EELi4E23TrivialOffsetCalculatorILi2EjESC_ILi1EjENS0_6memory15LoadWithoutCastENSF_16StoreWithoutCastEEEviT_T0_T2_T3_T4_T5_,(.L_x_20557 - _ZN2at6native27unrolled_elementwise_kernelINS0_13BinaryFunctorIaaaZZZNS0_18rshift_kernel_cudaERNS_18TensorIteratorBaseEENKUlvE_clEvENKUlvE0_clEvEUlaaE_EESt5arrayIPcLm3EELi4E23TrivialOffsetCalculatorILi2EjESC_ILi1EjENS0_6memory15LoadWithoutCastENSF_16StoreWithoutCastEEEviT_T0_T2_T3_T4_T5_)
        .other          _ZN2at6native27unrolled_elementwise_kernelINS0_13BinaryFunctorIaaaZZZNS0_18rshift_kernel_cudaERNS_18TensorIteratorBaseEENKUlvE_clEvENKUlvE0_clEvEUlaaE_EESt5arrayIPcLm3EELi4E23TrivialOffsetCalculatorILi2EjESC_ILi1EjENS0_6memory15LoadWithoutCastENSF_16StoreWithoutCastEEEviT_T0_T2_T3_T4_T5_,@"STO_CUDA_ENTRY STV_DEFAULT"
_ZN2at6native27unrolled_elementwise_kernelINS0_13BinaryFunctorIaaaZZZNS0_18rshift_kernel_cudaERNS_18TensorIteratorBaseEENKUlvE_clEvENKUlvE0_clEvEUlaaE_EESt5arrayIPcLm3EELi4E23TrivialOffsetCalculatorILi2EjESC_ILi1EjENS0_6memory15LoadWithoutCastENSF_16StoreWithoutCastEEEviT_T0_T2_T3_T4_T5_:
.text._ZN2at6native27unrolled_elementwise_kernelINS0_13BinaryFunctorIaaaZZZNS0_18rshift_kernel_cudaERNS_18TensorIteratorBaseEENKUlvE_clEvENKUlvE0_clEvEUlaaE_EESt5arrayIPcLm3EELi4E23TrivialOffsetCalculatorILi2EjESC_ILi1EjENS0_6memory15LoadWithoutCastENSF_16StoreWithoutCastEEEviT_T0_T2_T3_T4_T5_:
[----:B------:R-:W-:Y:S01]  /*0000*/  LDC R1, c[0x0][0x28] ;  /* 0x00000a00ff017b82 */ /* 0x000fe20000000800 */
[----:B------:R-:W0:Y:S07]  /*0010*/  S2R R0, SR_CTAID.X ;  /* 0x0000000000007919 */ /* 0x000e2e0000002500 */
[----:B------:R-:W0:Y:S01]  /*0020*/  LDC R3, c[0x0][0x210] ;  /* 0x00008400ff037b82 */ /* 0x000e220000000800 */
[----:B------:R-:W-:Y:S01]  /*0030*/  IMAD.MOV.U32 R10, RZ, RZ, RZ ;  /* 0x000000ffff0a7224 */ /* 0x000fe200078e00ff */
        /* <DEDUP_REMOVED lines=12> */
[----:B------:R-:W-:Y:S01]  /*0100*/  @!P1 VIADD R15, R15, 0x80 ;  /* 0x000000800f0f9836 */ /* 0x000fe20000000000 */
[----:B0-----:R-:W-:-:S04]  /*0110*/  @!P0 IADD3 R16, P4, R9, R16, RZ ;  /* 0x0000001009108210 */ /* 0x001fc80007f9e0ff */
[----:B------:R-:W-:Y:S02]  /*0120*/  ISETP.GE.AND P2, PT, R15, R8, PT ;  /* 0x000000080f00720c */ /* 0x000fe40003f46270 */
[----:B------:R-:W0:Y:S01]  /*0130*/  @!P1 LDC.64 R2, c[0x0][0x220] ;  /* 0x00008800ff029b82 */ /* 0x000e220000000a00 */
[----:B------:R-:W-:Y:S01]  /*0140*/  @!P0 IMAD.X R17, RZ, RZ, R17, P4 ;  /* 0x000000ffff118224 */ /* 0x000fe200020e0611 */
[----:B-1----:R-:W-:Y:S01]  /*0150*/  @!P0 IADD3 R18, P3, R9, R18, RZ ;  /* 0x0000001209128210 */ /* 0x002fe20007f7e0ff */
[----:B------:R-:W-:-:S04]  /*0160*/  IMAD.MOV.U32 R9, RZ, RZ, RZ ;  /* 0x000000ffff097224 */ /* 0x000fc800078e00ff */
[----:B------:R-:W-:-:S04]  /*0170*/  @!P0 IMAD.X R19, RZ, RZ, R19, P3 ;  /* 0x000000ffff138224 */ /* 0x000fc800018e0613 */
[----:B------:R-:W1:Y:S01]  /*0180*/  @!P2 LDC.64 R4, c[0x0][0x228] ;  /* 0x00008a00ff04ab82 */ /* 0x000e620000000a00 */
[----:B------:R-:W3:Y:S04]  /*0190*/  @!P0 LDG.E.S8 R9, desc[UR4][R16.64] ;  /* 0x0000000410098981 */ /* 0x000ee8000c1e1300 */
[----:B------:R-:W4:Y:S03]  /*01a0*/  @!P0 LDG.E.S8 R10, desc[UR4][R18.64] ;  /* 0x00000004120a8981 */ /* 0x000f26000c1e1300 */
[----:B------:R-:W1:Y:S01]  /*01b0*/  @!P2 LDC.64 R6, c[0x0][0x220] ;  /* 0x00008800ff06ab82 */ /* 0x000e620000000a00 */
[----:B------:R-:W-:Y:S01]  /*01c0*/  @!P2 IMAD R23, R0, 0x200, R15 ;  /* 0x000002000017a824 */ /* 0x000fe200078e020f */
[C---:B--2---:R-:W-:Y:S01]  /*01d0*/  @!P1 IADD3 R12, P3, R21.reuse, R12, RZ ;  /* 0x0000000c150c9210 */ /* 0x044fe20007f7e0ff */
[----:B------:R-:W-:Y:S01]  /*01e0*/  IMAD.MOV.U32 R14, RZ, RZ, RZ ;  /* 0x000000ffff0e7224 */ /* 0x000fe200078e00ff */
[----:B0-----:R-:W-:-:S02]  /*01f0*/  @!P1 IADD3 R2, P4, R21, R2, RZ ;  /* 0x0000000215029210 */ /* 0x001fc40007f9e0ff */
[----:B------:R-:W-:Y:S01]  /*0200*/  CS2R R20, SRZ ;  /* 0x0000000000147805 */ /* 0x000fe2000001ff00 */
[----:B------:R-:W-:Y:S01]  /*0210*/  @!P1 IMAD.X R13, RZ, RZ, R13, P3 ;  /* 0x000000ffff0d9224 */ /* 0x000fe200018e060d */
[----:B-1----:R-:W-:Y:S01]  /*0220*/  @!P2 IADD3 R4, P5, R23, R4, RZ ;  /* 0x000000041704a210 */ /* 0x002fe20007fbe0ff */
[----:B------:R-:W-:-:S03]  /*0230*/  IMAD.MOV.U32 R22, RZ, RZ, RZ ;  /* 0x000000ffff167224 */ /* 0x000fc600078e00ff */
[----:B------:R-:W2:Y:S01]  /*0240*/  @!P1 LDG.E.S8 R14, desc[UR4][R12.64] ;  /* 0x000000040c0e9981 */ /* 0x000ea2000c1e1300 */
[----:B------:R-:W-:Y:S01]  /*0250*/  @!P2 IMAD.X R5, RZ, RZ, R5, P5 ;  /* 0x000000ffff05a224 */ /* 0x000fe200028e0605 */
[----:B------:R-:W-:Y:S01]  /*0260*/  @!P2 IADD3 R6, P5, R23, R6, RZ ;  /* 0x000000061706a210 */ /* 0x000fe20007fbe0ff */
[----:B------:R-:W-:-:S03]  /*0270*/  @!P1 IMAD.X R3, RZ, RZ, R3, P4 ;  /* 0x000000ffff039224 */ /* 0x000fc600020e0603 */
[----:B------:R-:W2:Y:S01]  /*0280*/  @!P2 LDG.E.S8 R20, desc[UR4][R4.64] ;  /* 0x000000040414a981 */ /* 0x000ea2000c1e1300 */
[----:B------:R-:W-:-:S03]  /*0290*/  @!P2 IMAD.X R7, RZ, RZ, R7, P5 ;  /* 0x000000ffff07a224 */ /* 0x000fc600028e0607 */
[----:B------:R0:W2:Y:S04]  /*02a0*/  @!P1 LDG.E.S8 R21, desc[UR4][R2.64] ;  /* 0x0000000402159981 */ /* 0x0000a8000c1e1300 */
[----:B------:R1:W2:Y:S01]  /*02b0*/  @!P2 LDG.E.S8 R22, desc[UR4][R6.64] ;  /* 0x000000040616a981 */ /* 0x0002a2000c1e1300 */
[----:B------:R-:W-:-:S04]  /*02c0*/  @!P2 IADD3 R15, R15, 0x80, RZ ;  /* 0x000000800f0fa810 */ /* 0x000fc80007ffe0ff */
[----:B------:R-:W-:Y:S01]  /*02d0*/  ISETP.GE.AND P3, PT, R15, R8, PT ;  /* 0x000000080f00720c */ /* 0x000fe20003f66270 */
[----:B0-----:R-:W0:-:S12]  /*02e0*/  @!P0 LDC.64 R2, c[0x0][0x218] ;  /* 0x00008600ff028b82 */ /* 0x001e180000000a00 */
[----:B------:R-:W0:Y:S08]  /*02f0*/  @!P3 LDC.64 R18, c[0x0][0x220] ;  /* 0x00008800ff12bb82 */ /* 0x000e300000000a00 */
[----:B------:R-:W0:Y:S01]  /*0300*/  @!P3 LDC.64 R16, c[0x0][0x228] ;  /* 0x00008a00ff10bb82 */ /* 0x000e220000000a00 */
[C---:B------:R-:W-:Y:S02]  /*0310*/  @!P3 IMAD R13, R0.reuse, 0x200, R15 ;  /* 0x00000200000db824 */ /* 0x040fe400078e020f */
[----:B-1----:R-:W-:Y:S01]  /*0320*/  @!P0 IMAD R7, R0, 0x200, R11 ;  /* 0x0000020000078824 */ /* 0x002fe200078e020b */
[----:B------:R-:W-:-:S02]  /*0330*/  CS2R R4, SRZ ;  /* 0x0000000000047805 */ /* 0x000fc4000001ff00 */
[----:B0-----:R-:W-:-:S05]  /*0340*/  @!P3 IADD3 R18, P1, R13, R18, RZ ;  /* 0x000000120d12b210 */ /* 0x001fca0007f3e0ff */
[----:B------:R-:W-:Y:S01]  /*0350*/  @!P3 IMAD.X R19, RZ, RZ, R19, P1 ;  /* 0x000000ffff13b224 */ /* 0x000fe200008e0613 */
[----:B------:R-:W-:Y:S02]  /*0360*/  @!P0 IADD3 R2, P1, R7, R2, RZ ;  /* 0x0000000207028210 */ /* 0x000fe40007f3e0ff */
[----:B------:R-:W-:Y:S01]  /*0370*/  @!P3 IADD3 R16, P2, R13, R16, RZ ;  /* 0x000000100d10b210 */ /* 0x000fe20007f5e0ff */
[----:B------:R-:W-:Y:S01]  /*0380*/  VIADD R6, R11, 0x80 ;  /* 0x000000800b067836 */ /* 0x000fe20000000000 */
[----:B------:R0:W5:Y:S01]  /*0390*/  @!P3 LDG.E.S8 R5, desc[UR4][R18.64] ;  /* 0x000000041205b981 */ /* 0x000162000c1e1300 */
[----:B------:R-:W-:Y:S01]  /*03a0*/  @!P0 IMAD.X R3, RZ, RZ, R3, P1 ;  /* 0x000000ffff038224 */ /* 0x000fe200008e0603 */
[----:B------:R-:W-:Y:S01]  /*03b0*/  @!P3 IADD3.X R17, RZ, R17, RZ, P2, !PT ;  /* 0x00000011ff11b210 */ /* 0x000fe200017fe4ff */
[----:B------:R-:W-:-:S04]  /*03c0*/  @!P0 IMAD.MOV.U32 R11, RZ, RZ, R6 ;  /* 0x000000ffff0b8224 */ /* 0x000fc800078e0006 */
[----:B------:R0:W5:Y:S01]  /*03d0*/  @!P3 LDG.E.S8 R4, desc[UR4][R16.64] ;  /* 0x000000041004b981 */ /* 0x000162000c1e1300 */
[----:B------:R-:W-:Y:S01]  /*03e0*/  ISETP.GE.AND P1, PT, R11, R8, PT ;  /* 0x000000080b00720c */ /* 0x000fe20003f26270 */
[----:B------:R-:W-:Y:S01]  /*03f0*/  BSSY B0, `(.L_x_6952) ;  /* 0x0000015000007945 */ /* 0x000fe20003800000 */
[----:B---3--:R-:W-:-:S04]  /*0400*/  VIMNMX.U32 R9, R9, 0x7, PT ;  /* 0x0000000709097848 */ /* 0x008fc80003fe0000 */
[----:B----4-:R-:W-:-:S05]  /*0410*/  SHF.R.S32.HI R9, RZ, R9, R10 ;  /* 0x00000009ff097219 */ /* 0x010fca000001140a */
[----:B------:R0:W-:Y:S01]  /*0420*/  @!P0 STG.E.U8 desc[UR4][R2.64], R9 ;  /* 0x0000000902008986 */ /* 0x0001e2000c101104 */
[----:B--2---:R-:W-:Y:S02]  /*0430*/  VIMNMX.U32 R14, R14, 0x7, PT ;  /* 0x000000070e0e7848 */ /* 0x004fe40003fe0000 */
[----:B------:R-:W-:Y:S02]  /*0440*/  VIMNMX.U32 R7, R20, 0x7, PT ;  /* 0x0000000714077848 */ /* 0x000fe40003fe0000 */
[----:B------:R-:W-:Y:S02]  /*0450*/  SHF.R.S32.HI R21, RZ, R14, R21 ;  /* 0x0000000eff157219 */ /* 0x000fe40000011415 */
[----:B------:R-:W-:Y:S01]  /*0460*/  SHF.R.S32.HI R13, RZ, R7, R22 ;  /* 0x00000007ff0d7219 */ /* 0x000fe20000011416 */
[----:B0-----:R-:W-:Y:S06]  /*0470*/  @P1 BRA `(.L_x_6953) ;  /* 0x0000000000301947 */ /* 0x001fec0003800000 */
[----:B------:R-:W-:Y:S01]  /*0480*/  IMAD R2, R0, 0x200, R11 ;  /* 0x0000020000027824 */ /* 0x000fe200078e020b */
[----:B------:R-:W-:Y:S01]  /*0490*/  ULDC.64 UR6, c[0x0][0x218] ;  /* 0x0000860000067ab9 */ /* 0x000fe20000000a00 */
[----:B------:R-:W-:-:S03]  /*04a0*/  VIADD R11, R11, 0x80 ;  /* 0x000000800b0b7836 */ /* 0x000fc60000000000 */
[----:B------:R-:W-:Y:S02]  /*04b0*/  IADD3 R2, P0, R2, UR6, RZ ;  /* 0x0000000602027c10 */ /* 0x000fe4000ff1e0ff */
[----:B------:R-:W-:-:S03]  /*04c0*/  ISETP.GE.AND P1, PT, R11, R8, PT ;  /* 0x000000080b00720c */ /* 0x000fc60003f26270 */
[----:B------:R-:W-:-:S05]  /*04d0*/  IMAD.X R3, RZ, RZ, UR7, P0 ;  /* 0x00000007ff037e24 */ /* 0x000fca00080e06ff */
[----:B------:R0:W-:Y:S05]  /*04e0*/  STG.E.U8 desc[UR4][R2.64], R21 ;  /* 0x0000001502007986 */ /* 0x0001ea000c101104 */
[----:B------:R-:W-:Y:S01]  /*04f0*/  @!P1 LEA R6, R0, R11, 0x9 ;  /* 0x0000000b00069211 */ /* 0x000fe200078e48ff */
[----:B------:R-:W-:-:S03]  /*0500*/  @!P1 VIADD R11, R11, 0x80 ;  /* 0x000000800b0b9836 */ /* 0x000fc60000000000 */
[----:B------:R-:W-:-:S05]  /*0510*/  @!P1 IADD3 R6, P2, R6, UR6, RZ ;  /* 0x0000000606069c10 */ /* 0x000fca000ff5e0ff */
[----:B------:R-:W-:-:S05]  /*0520*/  @!P1 IMAD.X R7, RZ, RZ, UR7, P2 ;  /* 0x00000007ff079e24 */ /* 0x000fca00090e06ff */
[----:B------:R0:W-:Y:S03]  /*0530*/  @!P1 STG.E.U8 desc[UR4][R6.64], R13 ;  /* 0x0000000d06009986 */ /* 0x0001e6000c101104 */
.L_x_6953:
[----:B------:R-:W-:Y:S05]  /*0540*/  BSYNC B0 ;  /* 0x0000000000007941 */ /* 0x000fea0003800000 */
.L_x_6952:
[----:B------:R-:W-:-:S13]  /*0550*/  ISETP.GE.AND P0, PT, R11, R8, PT ;  /* 0x000000080b00720c */ /* 0x000fda0003f06270 */
[----:B------:R-:W-:Y:S05]  /*0560*/  @P0 EXIT ;  /* 0x000000000000094d */ /* 0x000fea0003800000 */
[----:B------:R-:W-:Y:S01]  /*0570*/  IMAD R0, R0, 0x200, R11 ;  /* 0x0000020000007824 */ /* 0x000fe200078e020b */
[----:B------:R-:W-:Y:S01]  /*0580*/  ULDC.64 UR6, c[0x0][0x218] ;  /* 0x0000860000067ab9 */ /* 0x000fe20000000a00 */
[----:B-----5:R-:W-:-:S03]  /*0590*/  VIMNMX.U32 R4, R4, 0x7, PT ;  /* 0x0000000704047848 */ /* 0x020fc60003fe0000 */
[----:B0-----:R-:W-:Y:S02]  /*05a0*/  IADD3 R2, P0, R0, UR6, RZ ;  /* 0x0000000600027c10 */ /* 0x001fe4000ff1e0ff */
[----:B------:R-:W-:-:S03]  /*05b0*/  SHF.R.S32.HI R5, RZ, R4, R5 ;  /* 0x00000004ff057219 */ /* 0x000fc60000011405 */
[----:B------:R-:W-:-:S05]  /*05c0*/  IMAD.X R3, RZ, RZ, UR7, P0 ;  /* 0x00000007ff037e24 */ /* 0x000fca00080e06ff */
[----:B------:R-:W-:Y:S01]  /*05d0*/  STG.E.U8 desc[UR4][R2.64], R5 ;  /* 0x0000000502007986 */ /* 0x000fe2000c101104 */
[----:B------:R-:W-:Y:S05]  /*05e0*/  EXIT ;  /* 0x000000000000794d */ /* 0x000fea0003800000 */
.L_x_6954:
        /* <DEDUP_REMOVED lines=9> */
.L_x_20557:


//--------------------- .text._ZN2at6native29vectorized_elementwise_kernelILi2ENS0_13BinaryFunctorIaaaZZZNS0_18rshift_kernel_cudaERNS_18TensorIteratorBaseEENKUlvE_clEvENKUlvE0_clEvEUlaaE_EESt5arrayIPcLm3EEEEviT0_T1_ --------------------------
	.section	.text._ZN2at6native29vectorized_elementwise_kernelILi2ENS0_13BinaryFunctorIaaaZZZNS0_18rshift_kernel_cudaERNS_18TensorIteratorBaseEENKUlvE_clEvENKUlvE0_clEvEUlaaE_EESt5arrayIPcLm3EEEEviT0_T1_,"ax",@progbits
	.align	128
        .global         _ZN2at6native29vectorized_elementwise_kernelILi2ENS0_13BinaryFunctorIaaaZZZNS0_18rshift_kernel_cudaERNS_18TensorIteratorBaseEENKUlvE_clEvENKUlvE0_clEvEUlaaE_EESt5arrayIPcLm3EEEEviT0_T1_
        .type           _ZN2at6native29vectorized_elementwise_kernelILi2ENS0_13BinaryFunctorIaaaZZZNS0_18rshift_kernel_cudaERNS_18TensorIteratorBaseEENKUlvE_clEvENKUlvE0_clEvEUlaaE_EESt5arrayIPcLm3EEEEviT0_T1_,@function
        .size           _ZN2at6native29vectorized_elementwise_kernelILi2ENS0_13BinaryFunctorIaaaZZZNS0_18rshift_kernel_cudaERNS_18TensorIteratorBaseEENKUlvE_clEvENKUlvE0_clEvEUlaaE_EESt5arrayIPcLm3EEEEviT0_T1_,(.L_x_20558 - _ZN2at6native29vectorized_elementwise_kernelILi2ENS0_13BinaryFunctorIaaaZZZNS0_18rshift_kernel_cudaERNS_18TensorIteratorBaseEENKUlvE_clEvENKUlvE0_clEvEUlaaE_EESt5arrayIPcLm3EEEEviT0_T1_)
        .other          _ZN2at6native29vectorized_elementwise_kernelILi2ENS0_13BinaryFunctorIaaaZZZNS0_18rshift_kernel_cudaERNS_18TensorIteratorBaseEENKUlvE_clEvENKUlvE0_clEvEUlaaE_EESt5arrayIPcLm3EEEEviT0_T1_,@"STO_CUDA_ENTRY STV_DEFAULT"
_ZN2at6native29vectorized_elementwise_kernelILi2ENS0_13BinaryFunctorIaaaZZZNS0_18rshift_kernel_cudaERNS_18TensorIteratorBaseEENKUlvE_clEvENKUlvE0_clEvEUlaaE_EESt5arrayIPcLm3EEEEviT0_T1_:
.text._ZN2at6native29vectorized_elementwise_kernelILi2ENS0_13BinaryFunctorIaaaZZZNS0_18rshift_kernel_cudaERNS_18TensorIteratorBaseEENKUlvE_clEvENKUlvE0_clEvEUlaaE_EESt5arrayIPcLm3EEEEviT0_T1_:
[----:B------:R-:W-:Y:S08]  /*0000*/  LDC R1, c[0x0][0x28] ;  /* 0x00000a00ff017b82 */ /* 0x000ff00000000800 */
[----:B------:R-:W0:Y:S01]  /*0010*/  S2UR UR4, SR_CTAID.X ;  /* 0x00000000000479c3 */ /* 0x000e220000002500 */
[----:B------:R-:W-:-:S07]  /*0020*/  ULDC.64 UR10, c[0x0][0x208] ;  /* 0x00008200000a7ab9 */ /* 0x000fce0000000a00 */
[----:B------:R-:W1:Y:S01]  /*0030*/  LDC R3, c[0x0][0x210] ;  /* 0x00008400ff037b82 */ /* 0x000e620000000800 */
[----:B0-----:R-:W-:-:S06]  /*0040*/  USHF.L.U32 UR4, UR4, 0xa, URZ ;  /* 0x0000000a04047899 */ /* 0x001fcc000800063f */
[----:B-1----:R-:W-:-:S05]  /*0050*/  VIADD R3, R3, -UR4 ;  /* 0x8000000403037c36 */ /* 0x002fca0008000000 */
[----:B------:R-:W-:-:S13]  /*0060*/  ISETP.GE.U32.AND P0, PT, R3, 0x400, PT ;  /* 0x000004000300780c */ /* 0x000fda0003f06070 */
[----:B------:R-:W-:Y:S05]  /*0070*/  @!P0 BRA `(.L_x_6955) ;  /* 0x0000000400408947 */ /* 0x000fea0003800000 */
[----:B------:R-:W0:Y:S01]  /*0080*/  S2R R15, SR_TID.X ;  /* 0x00000000000f7919 */ /* 0x000e220000002100 */
[----:B------:R-:W-:Y:S01]  /*0090*/  ULDC.64 UR6, c[0x0][0x228] ;  /* 0x00008a0000067ab9 */ /* 0x000fe20000000a00 */
[----:B------:R-:W-:Y:S02]  /*00a0*/  USHF.R.S32.HI UR5, URZ, 0x1f, UR4 ;  /* 0x0000001f3f057899 */ /* 0x000fe40008011404 */
[----:B------:R-:W-:Y:S01]  /*00b0*/  UIADD3 UR6, UP1, UR4, UR6, URZ ;  /* 0x0000000604067290 */ /* 0x000fe2000ff3e03f */
[----:B------:R-:W-:Y:S02]  /*00c0*/  ULDC.64 UR8, c[0x0][0x220] ;  /* 0x0000880000087ab9 */ /* 0x000fe40000000a00 */
[----:B------:R-:W-:Y:S02]  /*00d0*/  UIADD3 UR8, UP0, UR4, UR8, URZ ;  /* 0x0000000804087290 */ /* 0x000fe4000ff1e03f */
[----:B------:R-:W-:Y:S01]  /*00e0*/  UIADD3.X UR7, UR5, UR7, URZ, UP1, !UPT ;  /* 0x0000000705077290 */ /* 0x000fe20008ffe43f */
[----:B------:R-:W-:Y:S01]  /*00f0*/  IMAD.U32 R12, RZ, RZ, UR6 ;  /* 0x00000006ff0c7e24 */ /* 0x000fe2000f8e00ff */
[----:B------:R-:W-:-:S02]  /*0100*/  UIADD3.X UR5, UR5, UR9, URZ, UP0, !UPT ;  /* 0x0000000905057290 */ /* 0x000fc400087fe43f */
[----:B------:R-:W-:Y:S02]  /*0110*/  IMAD.U32 R10, RZ, RZ, UR8 ;  /* 0x00000008ff0a7e24 */ /* 0x000fe4000f8e00ff */
[----:B------:R-:W-:Y:S01]  /*0120*/  IMAD.U32 R13, RZ, RZ, UR7 ;  /* 0x00000007ff0d7e24 */ /* 0x000fe2000f8e00ff */
[----:B------:R-:W-:Y:S01]  /*0130*/  ULDC.64 UR6, c[0x0][0x218] ;  /* 0x0000860000067ab9 */ /* 0x000fe20000000a00 */
[----:B------:R-:W-:Y:S02]  /*0140*/  IMAD.U32 R11, RZ, RZ, UR5 ;  /* 0x00000005ff0b7e24 */ /* 0x000fe4000f8e00ff */
[----:B0-----:R-:W-:-:S04]  /*0150*/  IMAD.WIDE.U32 R12, R15, 0x2, R12 ;  /* 0x000000020f0c7825 */ /* 0x001fc800078e000c */
[----:B------:R-:W-:Y:S01]  /*0160*/  IMAD.WIDE.U32 R10, R15, 0x2, R10 ;  /* 0x000000020f0a7825 */ /* 0x000fe200078e000a */
[----:B------:R-:W2:Y:S04]  /*0170*/  LDG.E.U16 R9, desc[UR10][R12.64] ;  /* 0x0000000a0c097981 */ /* 0x000ea8000c1e1500 */
[----:B------:R-:W3:Y:S04]  /*0180*/  LDG.E.U16 R0, desc[UR10][R10.64] ;  /* 0x0000000a0a007981 */ /* 0x000ee8000c1e1500 */
[----:B------:R-:W4:Y:S04]  /*0190*/  LDG.E.U16 R5, desc[UR10][R10.64+0x100] ;  /* 0x0001000a0a057981 */ /* 0x000f28000c1e1500 */
[----:B------:R-:W5:Y:S04]  /*01a0*/  LDG.E.U16 R14, desc[UR10][R12.64+0x100] ;  /* 0x0001000a0c0e7981 */ /* 0x000f68000c1e1500 */
[----:B------:R-:W5:Y:S04]  /*01b0*/  LDG.E.U16 R4, desc[UR10][R10.64+0x200] ;  /* 0x0002000a0a047981 */ /* 0x000f68000c1e1500 */
[----:B------:R0:W5:Y:S04]  /*01c0*/  LDG.E.U16 R6, desc[UR10][R10.64+0x300] ;  /* 0x0003000a0a067981 */ /* 0x000168000c1e1500 */
[----:B------:R-:W5:Y:S04]  /*01d0*/  LDG.E.U16 R7, desc[UR10][R12.64+0x200] ;  /* 0x0002000a0c077981 */ /* 0x000f68000c1e1500 */
[----:B------:R4:W5:Y:S01]  /*01e0*/  LDG.E.U16 R8, desc[UR10][R12.64+0x300] ;  /* 0x0003000a0c087981 */ /* 0x000962000c1e1500 */
[----:B------:R-:W-:-:S04]  /*01f0*/  UIADD3 UR5, UP0, UR4, UR6, URZ ;  /* 0x0000000604057290 */ /* 0x000fc8000ff1e03f */
[----:B------:R-:W-:Y:S02]  /*0200*/  UIADD3.X UR6, URZ, UR7, URZ, UP0, !UPT ;  /* 0x000000073f067290 */ /* 0x000fe400087fe43f */
[----:B------:R-:W-:-:S04]  /*0210*/  IMAD.U32 R2, RZ, RZ, UR5 ;  /* 0x00000005ff027e24 */ /* 0x000fc8000f8e00ff */
[----:B------:R-:W-:Y:S02]  /*0220*/  IMAD.U32 R3, RZ, RZ, UR6 ;  /* 0x00000006ff037e24 */ /* 0x000fe4000f8e00ff */
[----:B------:R-:W-:Y:S01]  /*0230*/  IMAD.WIDE R2, R15, 0x2, R2 ;  /* 0x000000020f027825 */ /* 0x000fe200078e0202 */
[C---:B--2---:R-:W-:Y:S02]  /*0240*/  PRMT R15, R9.reuse, 0x8880, RZ ;  /* 0x00008880090f7816 */ /* 0x044fe400000000ff */
[----:B0-----:R-:W-:Y:S02]  /*0250*/  PRMT R10, R9, 0x9991, RZ ;  /* 0x00009991090a7816 */ /* 0x001fe400000000ff */
[C---:B---3--:R-:W-:Y:S02]  /*0260*/  PRMT R9, R0.reuse, 0x8880, RZ ;  /* 0x0000888000097816 */ /* 0x048fe400000000ff */
[----:B------:R-:W-:Y:S02]  /*0270*/  PRMT R11, R0, 0x9991, RZ ;  /* 0x00009991000b7816 */ /* 0x000fe400000000ff */
[----:B----4-:R-:W-:-:S02]  /*0280*/  PRMT R13, R5, 0x8880, RZ ;  /* 0x00008880050d7816 */ /* 0x010fc400000000ff */
[----:B------:R-:W-:Y:S01]  /*0290*/  PRMT R16, R5, 0x9991, RZ ;  /* 0x0000999105107816 */ /* 0x000fe200000000ff */
[----:B------:R-:W-:Y:S01]  /*02a0*/  IMAD.MOV.U32 R5, RZ, RZ, R15 ;  /* 0x000000ffff057224 */ /* 0x000fe200078e000f */
[C---:B-----5:R-:W-:Y:S01]  /*02b0*/  PRMT R12, R14.reuse, 0x8880, RZ ;  /* 0x000088800e0c7816 */ /* 0x060fe200000000ff */
        /* <DEDUP_REMOVED lines=9> */
[----:B------:R-:W-:Y:S02]  /*0350*/  SHF.R.S32.HI R0, RZ, R5, R0 ;  /* 0x00000005ff007219 */ /* 0x000fe40000011400 */
[----:B------:R-:W-:Y:S02]  /*0360*/  SHF.R.S32.HI R5, RZ, R10, R9 ;  /* 0x0000000aff057219 */ /* 0x000fe40000011409 */
[----:B------:R-:W-:Y:S02]  /*0370*/  SHF.R.S32.HI R9, RZ, R12, R11 ;  /* 0x0000000cff097219 */ /* 0x000fe4000001140b */
[----:B------:R-:W-:Y:S02]  /*0380*/  SHF.R.S32.HI R10, RZ, R14, R13 ;  /* 0x0000000eff0a7219 */ /* 0x000fe4000001140d */
[----:B------:R-:W-:-:S02]  /*0390*/  PRMT R12, R4, 0x9991, RZ ;  /* 0x00009991040c7816 */ /* 0x000fc400000000ff */
[C---:B------:R-:W-:Y:S02]  /*03a0*/  PRMT R13, R6.reuse, 0x8880, RZ ;  /* 0x00008880060d7816 */ /* 0x040fe400000000ff */
[----:B------:R-:W-:Y:S02]  /*03b0*/  PRMT R14, R6, 0x9991, RZ ;  /* 0x00009991060e7816 */ /* 0x000fe400000000ff */
[----:B------:R-:W-:Y:S02]  /*03c0*/  PRMT R11, R4, 0x8880, RZ ;  /* 0x00008880040b7816 */ /* 0x000fe400000000ff */
[C---:B------:R-:W-:Y:S02]  /*03d0*/  PRMT R6, R7.reuse, 0x8880, RZ ;  /* 0x0000888007067816 */ /* 0x040fe400000000ff */
[----:B------:R-:W-:Y:S02]  /*03e0*/  PRMT R15, R8, 0x8880, RZ ;  /* 0x00008880080f7816 */ /* 0x000fe400000000ff */
[----:B------:R-:W-:-:S02]  /*03f0*/  PRMT R7, R7, 0x9991, RZ ;  /* 0x0000999107077816 */ /* 0x000fc400000000ff */
[----:B------:R-:W-:Y:S01]  /*0400*/  PRMT R16, R8, 0x9991, RZ ;  /* 0x0000999108107816 */ /* 0x000fe200000000ff */
[----:B------:R-:W-:Y:S02]  /*0410*/  IMAD.MOV.U32 R8, RZ, RZ, R12 ;  /* 0x000000ffff087224 */ /* 0x000fe400078e000c */
[----:B------:R-:W-:Y:S02]  /*0420*/  IMAD.MOV.U32 R12, RZ, RZ, R13 ;  /* 0x000000ffff0c7224 */ /* 0x000fe400078e000d */
[----:B------:R-:W-:Y:S02]  /*0430*/  IMAD.MOV.U32 R4, RZ, RZ, R11 ;  /* 0x000000ffff047224 */ /* 0x000fe400078e000b */
[----:B------:R-:W-:Y:S02]  /*0440*/  IMAD.MOV.U32 R13, RZ, RZ, R15 ;  /* 0x000000ffff0d7224 */ /* 0x000fe400078e000f */
[----:B------:R-:W-:Y:S02]  /*0450*/  IMAD.MOV.U32 R11, RZ, RZ, R7 ;  /* 0x000000ffff0b7224 */ /* 0x000fe400078e0007 */
[----:B------:R-:W-:Y:S01]  /*0460*/  IMAD.MOV.U32 R15, RZ, RZ, R16 ;  /* 0x000000ffff0f7224 */ /* 0x000fe200078e0010 */
[----:B------:R-:W-:-:S02]  /*0470*/  VIMNMX.U32 R7, R6, 0x7, PT ;  /* 0x0000000706077848 */ /* 0x000fc40003fe0000 */
[----:B------:R-:W-:Y:S02]  /*0480*/  VIMNMX.U32 R11, R11, 0x7, PT ;  /* 0x000000070b0b7848 */ /* 0x000fe40003fe0000 */
[----:B------:R-:W-:Y:S02]  /*0490*/  VIMNMX.U32 R13, R13, 0x7, PT ;  /* 0x000000070d0d7848 */ /* 0x000fe40003fe0000 */
[----:B------:R-:W-:Y:S02]  /*04a0*/  VIMNMX.U32 R15, R15, 0x7, PT ;  /* 0x000000070f0f7848 */ /* 0x000fe40003fe0000 */
[----:B------:R-:W-:Y:S02]  /*04b0*/  SHF.R.S32.HI R4, RZ, R7, R4 ;  /* 0x00000007ff047219 */ /* 0x000fe40000011404 */
[----:B------:R-:W-:Y:S02]  /*04c0*/  SHF.R.S32.HI R11, RZ, R11, R8 ;  /* 0x0000000bff0b7219 */ /* 0x000fe40000011408 */
[----:B------:R-:W-:-:S02]  /*04d0*/  SHF.R.S32.HI R12, RZ, R13, R12 ;  /* 0x0000000dff0c7219 */ /* 0x000fc4000001140c */
[----:B------:R-:W-:Y:S02]  /*04e0*/  SHF.R.S32.HI R15, RZ, R15, R14 ;  /* 0x0000000fff0f7219 */ /* 0x000fe4000001140e */
[----:B------:R-:W-:Y:S02]  /*04f0*/  PRMT R5, R5, 0x7604, R0 ;  /* 0x0000760405057816 */ /* 0x000fe40000000000 */
[----:B------:R-:W-:Y:S02]  /*0500*/  PRMT R9, R10, 0x7604, R9 ;  /* 0x000076040a097816 */ /* 0x000fe40000000009 */
[----:B------:R-:W-:Y:S02]  /*0510*/  PRMT R11, R11, 0x7604, R4 ;  /* 0x000076040b0b7816 */ /* 0x000fe40000000004 */
[----:B------:R-:W-:Y:S01]  /*0520*/  PRMT R15, R15, 0x7604, R12 ;  /* 0x000076040f0f7816 */ /* 0x000fe2000000000c */
[----:B------:R-:W-:Y:S04]  /*0530*/  STG.E.U16 desc[UR10][R2.64], R5 ;  /* 0x0000000502007986 */ /* 0x000fe8000c10150a */
[----:B------:R-:W-:Y:S04]  /*0540*/  STG.E.U16 desc[UR10][R2.64+0x100], R9 ;  /* 0x0001000902007986 */ /* 0x000fe8000c10150a */
[----:B------:R-:W-:Y:S04]  /*0550*/  STG.E.U16 desc[UR10][R2.64+0x200], R11 ;  /* 0x0002000b02007986 */ /* 0x000fe8000c10150a */
[----:B------:R-:W-:Y:S01]  /*0560*/  STG.E.U16 desc[UR10][R2.64+0x300], R15 ;  /* 0x0003000f02007986 */ /* 0x000fe2000c10150a */
[----:B------:R-:W-:Y:S05]  /*0570*/  EXIT ;  /* 0x000000000000794d */ /* 0x000fea0003800000 */
.L_x_6955:
[----:B------:R-:W0:Y:S01]  /*0580*/  S2R R4, SR_TID.X ;  /* 0x0000000000047919 */ /* 0x000e220000002100 */
[----:B------:R-:W-:Y:S02]  /*0590*/  CS2R R8, SRZ ;  /* 0x0000000000087805 */ /* 0x000fe4000001ff00 */
[----:B------:R-:W-:Y:S02]  /*05a0*/  CS2R R20, SRZ ;  /* 0x0000000000147805 */ /* 0x000fe4000001ff00 */
[----:B0-----:R-:W-:Y:S01]  /*05b0*/  ISETP.GE.AND P0, PT, R4, R3, PT ;  /* 0x000000030400720c */ /* 0x001fe20003f06270 */
[----:B------:R-:W-:-:S12]  /*05c0*/  IMAD.MOV.U32 R2, RZ, RZ, R4 ;  /* 0x000000ffff027224 */ /* 0x000fd800078e0004 */
[C---:B------:R-:W-:Y:S01]  /*05d0*/  @!P0 VIADD R7, R2.reuse, UR4 ;  /* 0x0000000402078c36 */ /* 0x040fe20008000000 */
[----:B------:R-:W0:Y:S01]  /*05e0*/  @!P0 LDC.64 R18, c[0x0][0x220] ;  /* 0x00008800ff128b82 */ /* 0x000e220000000a00 */
[----:B------:R-:W-:-:S05]  /*05f0*/  @!P0 VIADD R2, R2, 0x80 ;  /* 0x0000008002028836 */ /* 0x000fca0000000000 */
[C---:B------:R-:W-:Y:S02]  /*0600*/  ISETP.GE.AND P3, PT, R2.reuse, R3, PT ;  /* 0x000000030200720c */ /* 0x040fe40003f66270 */
[----:B------:R-:W1:Y:S11]  /*0610*/  @!P0 LDC.64 R22, c[0x0][0x228] ;  /* 0x00008a00ff168b82 */ /* 0x000e760000000a00 */
[C---:B------:R-:W-:Y:S01]  /*0620*/  @!P3 VIADD R11, R2.reuse, UR4 ;  /* 0x00000004020bbc36 */ /* 0x040fe20008000000 */
[----:B------:R-:W2:Y:S01]  /*0630*/  @!P3 LDC.64 R14, c[0x0][0x220] ;  /* 0x00008800ff0ebb82 */ /* 0x000ea20000000a00 */
[----:B------:R-:W-:Y:S01]  /*0640*/  @!P3 VIADD R2, R2, 0x80 ;  /* 0x000000800202b836 */ /* 0x000fe20000000000 */
[----:B0-----:R-:W-:-:S04]  /*0650*/  @!P0 IADD3 R18, P2, R7, R18, RZ ;  /* 0x0000001207128210 */ /* 0x001fc80007f5e0ff */
[----:B------:R-:W-:Y:S02]  /*0660*/  ISETP.GE.AND P4, PT, R2, R3, PT ;  /* 0x000000030200720c */ /* 0x000fe40003f86270 */
[----:B------:R-:W0:Y:S01]  /*0670*/  @!P3 LDC.64 R24, c[0x0][0x228] ;  /* 0x00008a00ff18bb82 */ /* 0x000e220000000a00 */
[----:B------:R-:W-:Y:S01]  /*0680*/  @!P0 IMAD.X R19, RZ, RZ, R19, P2 ;  /* 0x000000ffff138224 */ /* 0x000fe200010e0613 */
[----:B-1----:R-:W-:-:S04]  /*0690*/  @!P0 IADD3 R22, P5, R7, R22, RZ ;  /* 0x0000001607168210 */ /* 0x002fc80007fbe0ff */
[----:B------:R-:W3:Y:S01]  /*06a0*/  @!P0 LDG.E.S8 R20, desc[UR10][R18.64] ;  /* 0x0000000a12148981 */ /* 0x000ee2000c1e1300 */
[----:B------:R-:W-:-:S04]  /*06b0*/  @!P0 IMAD.X R23, RZ, RZ, R23, P5 ;  /* 0x000000ffff178224 */ /* 0x000fc800028e0617 */
[C---:B------:R-:W-:Y:S01]  /*06c0*/  @!P4 VIADD R5, R2.reuse, UR4 ;  /* 0x000000040205cc36 */ /* 0x040fe20008000000 */
[----:B------:R-:W1:Y:S01]  /*06d0*/  @!P4 LDC.64 R12, c[0x0][0x220] ;  /* 0x00008800ff0ccb82 */ /* 0x000e620000000a00 */
[----:B------:R-:W-:Y:S01]  /*06e0*/  @!P4 VIADD R2, R2, 0x80 ;  /* 0x000000800202c836 */ /* 0x000fe20000000000 */
[----:B------:R4:W5:Y:S04]  /*06f0*/  @!P0 LDG.E.S8 R9, desc[UR10][R22.64] ;  /* 0x0000000a16098981 */ /* 0x000968000c1e1300 */
[----:B------:R-:W-:Y:S02]  /*0700*/  ISETP.GE.AND P1, PT, R2, R3, PT ;  /* 0x000000030200720c */ /* 0x000fe40003f26270 */
[----:B------:R-:W1:Y:S01]  /*0710*/  @!P4 LDC.64 R26, c[0x0][0x228] ;  /* 0x00008a00ff1acb82 */ /* 0x000e620000000a00 */
[----:B--2---:R-:W-:-:S10]  /*0720*/  @!P3 IADD3 R14, P5, R11, R14, RZ ;  /* 0x0000000e0b0eb210 */ /* 0x004fd40007fbe0ff */
[C---:B------:R-:W-:Y:S01]  /*0730*/  @!P1 VIADD R29, R2.reuse, UR4 ;  /* 0x00000004021d9c36 */ /* 0x040fe20008000000 */
[----:B------:R-:W2:Y:S01]  /*0740*/  @!P1 LDC.64 R16, c[0x0][0x220] ;  /* 0x00008800ff109b82 */ /* 0x000ea20000000a00 */
[----:B------:R-:W-:-:S05]  /*0750*/  @!P1 VIADD R2, R2, 0x80 ;  /* 0x0000008002029836 */ /* 0x000fca0000000000 */
[----:B------:R-:W-:Y:S01]  /*0760*/  ISETP.GE.AND P2, PT, R2, R3, PT ;  /* 0x000000030200720c */ /* 0x000fe20003f46270 */
[----:B------:R-:W-:Y:S01]  /*0770*/  @!P3 IMAD.X R15, RZ, RZ, R15, P5 ;  /* 0x000000ffff0fb224 */ /* 0x000fe200028e060f */
[----:B0-----:R-:W-:Y:S02]  /*0780*/  @!P3 IADD3 R24, P5, R11, R24, RZ ;  /* 0x000000180b18b210 */ /* 0x001fe40007fbe0ff */
[----:B------:R-:W-:Y:S01]  /*0790*/  CS2R R6, SRZ ;  /* 0x0000000000067805 */ /* 0x000fe2000001ff00 */
[----:B------:R-:W0:Y:S02]  /*07a0*/  @!P1 LDC.64 R10, c[0x0][0x228] ;  /* 0x00008a00ff0a9b82 */ /* 0x000e240000000a00 */
[----:B------:R-:W-:-:S03]  /*07b0*/  @!P3 IMAD.X R25, RZ, RZ, R25, P5 ;  /* 0x000000ffff19b224 */ /* 0x000fc600028e0619 */
[----:B------:R1:W3:Y:S03]  /*07c0*/  @!P3 LDG.E.S8 R7, desc[UR10][R14.64] ;  /* 0x0000000a0e07b981 */ /* 0x0002e6000c1e1300 */
[C---:B----4-:R-:W-:Y:S01]  /*07d0*/  @!P2 VIADD R23, R2.reuse, UR4 ;  /* 0x000000040217ac36 */ /* 0x050fe20008000000 */
[----:B------:R2:W4:Y:S01]  /*07e0*/  @!P3 LDG.E.S8 R8, desc[UR10][R24.64] ;  /* 0x0000000a1808b981 */ /* 0x000522000c1e1300 */
[----:B------:R-:W-:Y:S01]  /*07f0*/  @!P2 VIADD R2, R2, 0x80 ;  /* 0x000000800202a836 */ /* 0x000fe20000000000 */
[C---:B-1----:R-:W-:Y:S02]  /*0800*/  @!P4 IADD3 R18, P6, R5.reuse, R12, RZ ;  /* 0x0000000c0512c210 */ /* 0x042fe40007fde0ff */
[----:B------:R-:W-:Y:S01]  /*0810*/  @!P4 IADD3 R26, P5, R5, R26, RZ ;  /* 0x0000001a051ac210 */ /* 0x000fe20007fbe0ff */
[----:B------:R-:W1:Y:S01]  /*0820*/  @!P2 LDC.64 R14, c[0x0][0x228] ;  /* 0x00008a00ff0eab82 */ /* 0x000e620000000a00 */
[----:B------:R-:W-:Y:S01]  /*0830*/  ISETP.GE.AND P3, PT, R2, R3, PT ;  /* 0x000000030200720c */ /* 0x000fe20003f66270 */
[----:B------:R-:W-:-:S02]  /*0840*/  @!P4 IMAD.X R19, RZ, RZ, R13, P6 ;  /* 0x000000ffff13c224 */ /* 0x000fc400030e060d */
[----:B------:R-:W-:Y:S02]  /*0850*/  IMAD.MOV.U32 R5, RZ, RZ, RZ ;  /* 0x000000ffff057224 */ /* 0x000fe400078e00ff */
[----:B------:R-:W-:Y:S01]  /*0860*/  @!P4 IMAD.X R27, RZ, RZ, R27, P5 ;  /* 0x000000ffff1bc224 */ /* 0x000fe200028e061b */
[----:B------:R0:W4:Y:S01]  /*0870*/  @!P4 LDG.E.S8 R6, desc[UR10][R18.64] ;  /* 0x0000000a1206c981 */ /* 0x000122000c1e1300 */
[----:B------:R-:W1:Y:S03]  /*0880*/  @!P2 LDC.64 R12, c[0x0][0x220] ;  /* 0x00008800ff0cab82 */ /* 0x000e660000000a00 */
[----:B------:R0:W4:Y:S01]  /*0890*/  @!P4 LDG.E.S8 R5, desc[UR10][R26.64] ;  /* 0x0000000a1a05c981 */ /* 0x000122000c1e1300 */
[C---:B--2---:R-:W-:Y:S02]  /*08a0*/  @!P1 IADD3 R24, P4, R29.reuse, R16, RZ ;  /* 0x000000101d189210 */ /* 0x044fe40007f9e0ff */
[----:B0-----:R-:W-:-:S02]  /*08b0*/  @!P1 IADD3 R28, P5, R29, R10, RZ ;  /* 0x0000000a1d1c9210 */ /* 0x001fc40007fbe0ff */
[----:B------:R-:W0:Y:S01]  /*08c0*/  @!P3 LDC.64 R18, c[0x0][0x228] ;  /* 0x00008a00ff12bb82 */ /* 0x000e220000000a00 */
[C---:B------:R-:W-:Y:S02]  /*08d0*/  @!P3 VIADD R27, R2.reuse, UR4 ;  /* 0x00000004021bbc36 */ /* 0x040fe40008000000 */
[----:B------:R-:W-:Y:S02]  /*08e0*/  @!P3 VIADD R2, R2, 0x80 ;  /* 0x000000800202b836 */ /* 0x000fe40000000000 */
[----:B------:R-:W-:-:S03]  /*08f0*/  @!P1 IMAD.X R25, RZ, RZ, R17, P4 ;  /* 0x000000ffff199224 */ /* 0x000fc600020e0611 */
[----:B------:R-:W2:Y:S01]  /*0900*/  @!P3 LDC.64 R16, c[0x0][0x220] ;  /* 0x00008800ff10bb82 */ /* 0x000ea20000000a00 */
[C---:B------:R-:W-:Y:S01]  /*0910*/  ISETP.GE.AND P4, PT, R2.reuse, R3, PT ;  /* 0x000000030200720c */ /* 0x040fe20003f86270 */
[----:B------:R-:W-:Y:S01]  /*0920*/  @!P1 IMAD.X R29, RZ, RZ, R11, P5 ;  /* 0x000000ffff1d9224 */ /* 0x000fe200028e060b */
[C---:B-1----:R-:W-:Y:S01]  /*0930*/  @!P2 IADD3 R14, P6, R23.reuse, R14, RZ ;  /* 0x0000000e170ea210 */ /* 0x042fe20007fde0ff */
[----:B------:R-:W-:Y:S01]  /*0940*/  IMAD.MOV.U32 R22, RZ, RZ, RZ ;  /* 0x000000ffff167224 */ /* 0x000fe200078e00ff */
[----:B------:R-:W-:Y:S01]  /*0950*/  @!P2 IADD3 R12, P5, R23, R12, RZ ;  /* 0x0000000c170ca210 */ /* 0x000fe20007fbe0ff */
[----:B------:R1:W4:Y:S04]  /*0960*/  @!P1 LDG.E.S8 R21, desc[UR10][R24.64] ;  /* 0x0000000a18159981 */ /* 0x000328000c1e1300 */
[----:B------:R0:W4:Y:S04]  /*0970*/  @!P1 LDG.E.S8 R22, desc[UR10][R28.64] ;  /* 0x0000000a1c169981 */ /* 0x000128000c1e1300 */
[C---:B------:R-:W-:Y:S01]  /*0980*/  @!P4 VIADD R23, R2.reuse, UR4 ;  /* 0x000000040217cc36 */ /* 0x040fe20008000000 */
[----:B------:R-:W2:Y:S01]  /*0990*/  @!P4 LDC.64 R10, c[0x0][0x228] ;  /* 0x00008a00ff0acb82 */ /* 0x000ea20000000a00 */
[----:B------:R-:W-:-:S05]  /*09a0*/  @!P4 VIADD R2, R2, 0x80 ;  /* 0x000000800202c836 */ /* 0x000fca0000000000 */
[----:B------:R-:W-:Y:S02]  /*09b0*/  ISETP.GE.AND P1, PT, R2, R3, PT ;  /* 0x000000030200720c */ /* 0x000fe40003f26270 */
[----:B-1----:R-:W-:Y:S01]  /*09c0*/  CS2R R24, SRZ ;  /* 0x0000000000187805 */ /* 0x002fe2000001ff00 */
[----:B------:R-:W-:Y:S02]  /*09d0*/  @!P2 IMAD.X R13, RZ, RZ, R13, P5 ;  /* 0x000000ffff0da224 */ /* 0x000fe400028e060d */
[----:B------:R-:W-:Y:S01]  /*09e0*/  @!P2 IMAD.X R15, RZ, RZ, R15, P6 ;  /* 0x000000ffff0fa224 */ /* 0x000fe200030e060f */
[C---:B0-----:R-:W-:Y:S02]  /*09f0*/  @!P3 IADD3 R28, P6, R27.reuse, R18, RZ ;  /* 0x000000121b1cb210 */ /* 0x041fe40007fde0ff */
[----:B------:R0:W4:Y:S01]  /*0a00*/  @!P2 LDG.E.S8 R24, desc[UR10][R12.64] ;  /* 0x0000000a0c18a981 */ /* 0x000122000c1e1300 */
[----:B--2---:R-:W-:Y:S02]  /*0a10*/  @!P3 IADD3 R26, P5, R27, R16, RZ ;  /* 0x000000101b1ab210 */ /* 0x004fe40007fbe0ff */
[----:B------:R-:W-:Y:S01]  /*0a20*/  @!P3 IMAD.X R29, RZ, RZ, R19, P6 ;  /* 0x000000ffff1db224 */ /* 0x000fe200030e0613 */
[----:B------:R1:W2:Y:S01]  /*0a30*/  @!P2 LDG.E.S8 R25, desc[UR10][R14.64] ;  /* 0x0000000a0e19a981 */ /* 0x0002a2000c1e1300 */
[----:B------:R-:W-:Y:S01]  /*0a40*/  CS2R R18, SRZ ;  /* 0x0000000000127805 */ /* 0x000fe2000001ff00 */
[----:B0-----:R-:W0:Y:S01]  /*0a50*/  @!P1 LDC.64 R12, c[0x0][0x228] ;  /* 0x00008a00ff0c9b82 */ /* 0x001e220000000a00 */
[----:B------:R-:W-:Y:S01]  /*0a60*/  @!P3 IMAD.X R27, RZ, RZ, R17, P5 ;  /* 0x000000ffff1bb224 */ /* 0x000fe200028e0611 */
[----:B------:R-:W-:-:S03]  /*0a70*/  @!P4 IADD3 R10, P2, R23, R10, RZ ;  /* 0x0000000a170ac210 */ /* 0x000fc60007f5e0ff */
[----:B------:R-:W2:Y:S04]  /*0a80*/  @!P3 LDG.E.S8 R19, desc[UR10][R28.64] ;  /* 0x0000000a1c13b981 */ /* 0x000ea8000c1e1300 */
[----:B------:R1:W2:Y:S02]  /*0a90*/  @!P3 LDG.E.S8 R18, desc[UR10][R26.64] ;  /* 0x0000000a1a12b981 */ /* 0x0002a4000c1e1300 */
[----:B-1----:R-:W1:Y:S01]  /*0aa0*/  @!P4 LDC.64 R14, c[0x0][0x220] ;  /* 0x00008800ff0ecb82 */ /* 0x002e620000000a00 */
[----:B------:R-:W-:-:S07]  /*0ab0*/  @!P4 IMAD.X R11, RZ, RZ, R11, P2 ;  /* 0x000000ffff0bc224 */ /* 0x000fce00010e060b */
[----:B------:R-:W1:Y:S01]  /*0ac0*/  @!P1 LDC.64 R16, c[0x0][0x220] ;  /* 0x00008800ff109b82 */ /* 0x000e620000000a00 */
[----:B------:R-:W-:-:S06]  /*0ad0*/  CS2R R26, SRZ ;  /* 0x00000000001a7805 */ /* 0x000fcc000001ff00 */
[----:B------:R0:W2:Y:S02]  /*0ae0*/  @!P4 LDG.E.S8 R26, desc[UR10][R10.64] ;  /* 0x0000000a0a1ac981 */ /* 0x0000a4000c1e1300 */
[----:B0-----:R-:W-:-:S05]  /*0af0*/  @!P1 VIADD R11, R2, UR4 ;  /* 0x00000004020b9c36 */ /* 0x001fca0008000000 */
[----:B------:R-:W-:Y:S01]  /*0b00*/  @!P1 IADD3 R12, P2, R11, R12, RZ ;  /* 0x0000000c0b0c9210 */ /* 0x000fe20007f5e0ff */
[----:B------:R-:W-:Y:S01]  /*0b10*/  IMAD.MOV.U32 R2, RZ, RZ, RZ ;  /* 0x000000ffff027224 */ /* 0x000fe200078e00ff */
[----:B-1----:R-:W-:-:S03]  /*0b20*/  @!P4 IADD3 R14, P3, R23, R14, RZ ;  /* 0x0000000e170ec210 */ /* 0x002fc60007f7e0ff */
[----:B------:R-:W-:Y:S01]  /*0b30*/  @!P1 IMAD.X R13, RZ, RZ, R13, P2 ;  /* 0x000000ffff0d9224 */ /* 0x000fe200010e060d */
[----:B------:R-:W-:Y:S01]  /*0b40*/  @!P1 IADD3 R16, P2, R11, R16, RZ ;  /* 0x000000100b109210 */ /* 0x000fe20007f5e0ff */
[----:B------:R-:W-:Y:S01]  /*0b50*/  IMAD.MOV.U32 R23, RZ, RZ, RZ ;  /* 0x000000ffff177224 */ /* 0x000fe200078e00ff */
[----:B------:R-:W0:Y:S01]  /*0b60*/  @!P0 LDC.64 R10, c[0x0][0x218] ;  /* 0x00008600ff0a8b82 */ /* 0x000e220000000a00 */
[----:B------:R-:W-:Y:S01]  /*0b70*/  @!P4 IMAD.X R15, RZ, RZ, R15, P3 ;  /* 0x000000ffff0fc224 */ /* 0x000fe200018e060f */
[----:B------:R-:W2:Y:S01]  /*0b80*/  @!P1 LDG.E.S8 R2, desc[UR10][R12.64] ;  /* 0x0000000a0c029981 */ /* 0x000ea2000c1e1300 */
[----:B------:R-:W-:-:S03]  /*0b90*/  @!P1 IMAD.X R17, RZ, RZ, R17, P2 ;  /* 0x000000ffff119224 */ /* 0x000fc600010e0611 */
[----:B------:R-:W2:Y:S04]  /*0ba0*/  @!P4 LDG.E.S8 R27, desc[UR10][R14.64] ;  /* 0x0000000a0e1bc981 */ /* 0x000ea8000c1e1300 */
[----:B------:R-:W2:Y:S01]  /*0bb0*/  @!P1 LDG.E.S8 R23, desc[UR10][R16.64] ;  /* 0x0000000a10179981 */ /* 0x000ea2000c1e1300 */
[C---:B------:R-:W-:Y:S02]  /*0bc0*/  @!P0 VIADD R29, R4.reuse, UR4 ;  /* 0x00000004041d8c36 */ /* 0x040fe40008000000 */
[----:B------:R-:W-:-:S03]  /*0bd0*/  @!P0 VIADD R4, R4, 0x80 ;  /* 0x0000008004048836 */ /* 0x000fc60000000000 */
[----:B0-----:R-:W-:-:S05]  /*0be0*/  @!P0 IADD3 R10, P1, R29, R10, RZ ;  /* 0x0000000a1d0a8210 */ /* 0x001fca0007f3e0ff */
[----:B------:R-:W-:Y:S01]  /*0bf0*/  @!P0 IMAD.X R11, RZ, RZ, R11, P1 ;  /* 0x000000ffff0b8224 */ /* 0x000fe200008e060b */
[----:B------:R-:W-:Y:S04]  /*0c00*/  BSSY B0, `(.L_x_6956) ;  /* 0x0000044000007945 */ /* 0x000fe80003800000 */
[----:B------:R-:W-:Y:S01]  /*0c10*/  BSSY B1, `(.L_x_6957) ;  /* 0x000003b000017945 */ /* 0x000fe20003800000 */
[----:B-----5:R-:W-:-:S04]  /*0c20*/  @!P0 VIMNMX.U32 R9, R9, 0x7, PT ;  /* 0x0000000709098848 */ /* 0x020fc80003fe0000 */
[----:B---3--:R-:W-:-:S05]  /*0c30*/  @!P0 SHF.R.S32.HI R0, RZ, R9, R20 ;  /* 0x00000009ff008219 */ /* 0x008fca0000011414 */
[----:B------:R0:W-:Y:S01]  /*0c40*/  @!P0 STG.E.U8 desc[UR10][R10.64], R0 ;  /* 0x000000000a008986 */ /* 0x0001e2000c10110a */
[----:B------:R-:W-:Y:S02]  /*0c50*/  ISETP.GE.AND P0, PT, R4, R3, PT ;  /* 0x000000030400720c */ /* 0x000fe40003f06270 */
[----:B----4-:R-:W-:-:S04]  /*0c60*/  VIMNMX.U32 R8, R8, 0x7, PT ;  /* 0x0000000708087848 */ /* 0x010fc80003fe0000 */
[----:B------:R-:W-:Y:S02]  /*0c70*/  SHF.R.S32.HI R9, RZ, R8, R7 ;  /* 0x00000008ff097219 */ /* 0x000fe40000011407 */
[----:B------:R-:W-:-:S04]  /*0c80*/  VIMNMX.U32 R5, R5, 0x7, PT ;  /* 0x0000000705057848 */ /* 0x000fc80003fe0000 */
[----:B------:R-:W-:Y:S02]  /*0c90*/  SHF.R.S32.HI R5, RZ, R5, R6 ;  /* 0x00000005ff057219 */ /* 0x000fe40000011406 */
[----:B------:R-:W-:-:S04]  /*0ca0*/  VIMNMX.U32 R22, R22, 0x7, PT ;  /* 0x0000000716167848 */ /* 0x000fc80003fe0000 */
[----:B------:R-:W-:Y:S02]  /*0cb0*/  SHF.R.S32.HI R21, RZ, R22, R21 ;  /* 0x00000016ff157219 */ /* 0x000fe40000011415 */
[----:B--2---:R-:W-:-:S04]  /*0cc0*/  VIMNMX.U32 R25, R25, 0x7, PT ;  /* 0x0000000719197848 */ /* 0x004fc80003fe0000 */
[----:B------:R-:W-:Y:S02]  /*0cd0*/  SHF.R.S32.HI R25, RZ, R25, R24 ;  /* 0x00000019ff197219 */ /* 0x000fe40000011418 */
[----:B------:R-:W-:-:S04]  /*0ce0*/  VIMNMX.U32 R19, R19, 0x7, PT ;  /* 0x0000000713137848 */ /* 0x000fc80003fe0000 */
[----:B------:R-:W-:Y:S02]  /*0cf0*/  SHF.R.S32.HI R19, RZ, R19, R18 ;  /* 0x00000013ff137219 */ /* 0x000fe40000011412 */
[----:B------:R-:W-:Y:S02]  /*0d00*/  VIMNMX.U32 R26, R26, 0x7, PT ;  /* 0x000000071a1a7848 */ /* 0x000fe40003fe0000 */
[----:B------:R-:W-:Y:S02]  /*0d10*/  VIMNMX.U32 R2, R2, 0x7, PT ;  /* 0x0000000702027848 */ /* 0x000fe40003fe0000 */
[----:B------:R-:W-:Y:S02]  /*0d20*/  SHF.R.S32.HI R27, RZ, R26, R27 ;  /* 0x0000001aff1b7219 */ /* 0x000fe4000001141b */
[----:B------:R-:W-:Y:S01]  /*0d30*/  SHF.R.S32.HI R23, RZ, R2, R23 ;  /* 0x00000002ff177219 */ /* 0x000fe20000011417 */
[----:B0-----:R-:W-:Y:S06]  /*0d40*/  @P0 BRA `(.L_x_6958) ;  /* 0x0000000000380947 */ /* 0x001fec0003800000 */
[C---:B------:R-:W-:Y:S01]  /*0d50*/  VIADD R6, R4.reuse, UR4 ;  /* 0x0000000404067c36 */ /* 0x040fe20008000000 */
[----:B------:R-:W-:Y:S01]  /*0d60*/  ULDC.64 UR6, c[0x0][0x218] ;  /* 0x0000860000067ab9 */ /* 0x000fe20000000a00 */
[----:B------:R-:W-:-:S03]  /*0d70*/  VIADD R4, R4, 0x80 ;  /* 0x0000008004047836 */ /* 0x000fc60000000000 */
[----:B------:R-:W-:-:S05]  /*0d80*/  IADD3 R6, P0, R6, UR6, RZ ;  /* 0x0000000606067c10 */ /* 0x000fca000ff1e0ff */
[----:B------:R-:W-:Y:S01]  /*0d90*/  IMAD.X R7, RZ, RZ, UR7, P0 ;  /* 0x00000007ff077e24 */ /* 0x000fe200080e06ff */
[----:B------:R-:W-:-:S04]  /*0da0*/  ISETP.GE.AND P0, PT, R4, R3, PT ;  /* 0x000000030400720c */ /* 0x000fc80003f06270 */
[----:B------:R0:W-:Y:S09]  /*0db0*/  STG.E.U8 desc[UR10][R6.64], R9 ;  /* 0x0000000906007986 */ /* 0x0001f2000c10110a */
[----:B------:R-:W-:Y:S05]  /*0dc0*/  @P0 BRA `(.L_x_6959) ;  /* 0x0000000000380947 */ /* 0x000fea0003800000 */
[C---:B0-----:R-:W-:Y:S01]  /*0dd0*/  VIADD R6, R4.reuse, UR4 ;  /* 0x0000000404067c36 */ /* 0x041fe20008000000 */
[----:B------:R-:W-:Y:S01]  /*0de0*/  ULDC.64 UR6, c[0x0][0x218] ;  /* 0x0000860000067ab9 */ /* 0x000fe20000000a00 */
[----:B------:R-:W-:-:S03]  /*0df0*/  VIADD R4, R4, 0x80 ;  /* 0x0000008004047836 */ /* 0x000fc60000000000 */
[----:B------:R-:W-:-:S05]  /*0e00*/  IADD3 R6, P0, R6, UR6, RZ ;  /* 0x0000000606067c10 */ /* 0x000fca000ff1e0ff */
[----:B------:R-:W-:-:S05]  /*0e10*/  IMAD.X R7, RZ, RZ, UR7, P0 ;  /* 0x00000007ff077e24 */ /* 0x000fca00080e06ff */
[----:B------:R0:W-:Y:S03]  /*0e20*/  STG.E.U8 desc[UR10][R6.64], R5 ;  /* 0x0000000506007986 */ /* 0x0001e6000c10110a */
.L_x_6958:
[----:B------:R-:W-:-:S13]  /*0e30*/  ISETP.GE.AND P0, PT, R4, R3, PT ;  /* 0x000000030400720c */ /* 0x000fda0003f06270 */
[----:B------:R-:W-:Y:S05]  /*0e40*/  @P0 BRA `(.L_x_6960) ;  /* 0x0000000000380947 */ /* 0x000fea0003800000 */
[C---:B0-----:R-:W-:Y:S01]  /*0e50*/  VIADD R6, R4.reuse, UR4 ;  /* 0x0000000404067c36 */ /* 0x041fe20008000000 */
[----:B------:R-:W-:Y:S01]  /*0e60*/  ULDC.64 UR6, c[0x0][0x218] ;  /* 0x0000860000067ab9 */ /* 0x000fe20000000a00 */
[----:B------:R-:W-:-:S03]  /*0e70*/  VIADD R4, R4, 0x80 ;  /* 0x0000008004047836 */ /* 0x000fc60000000000 */
[----:B------:R-:W-:-:S05]  /*0e80*/  IADD3 R6, P0, R6, UR6, RZ ;  /* 0x0000000606067c10 */ /* 0x000fca000ff1e0ff */
[----:B------:R-:W-:-:S05]  /*0e90*/  IMAD.X R7, RZ, RZ, UR7, P0 ;  /* 0x00000007ff077e24 */ /* 0x000fca00080e06ff */
[----:B------:R1:W-:Y:S03]  /*0ea0*/  STG.E.U8 desc[UR10][R6.64], R21 ;  /* 0x0000001506007986 */ /* 0x0003e6000c10110a */
.L_x_6959:
[----:B------:R-:W-:-:S13]  /*0eb0*/  ISETP.GE.AND P0, PT, R4, R3, PT ;  /* 0x000000030400720c */ /* 0x000fda0003f06270 */
[----:B------:R-:W-:Y:S05]  /*0ec0*/  @P0 BRA `(.L_x_6961) ;  /* 0x00000000003c0947 */ /* 0x000fea0003800000 */
[C---:B01----:R-:W-:Y:S01]  /*0ed0*/  VIADD R6, R4.reuse, UR4 ;  /* 0x0000000404067c36 */ /* 0x043fe20008000000 */
[----:B------:R-:W-:Y:S01]  /*0ee0*/  ULDC.64 UR6, c[0x0][0x218] ;  /* 0x0000860000067ab9 */ /* 0x000fe20000000a00 */
[----:B------:R-:W-:-:S03]  /*0ef0*/  VIADD R4, R4, 0x80 ;  /* 0x0000008004047836 */ /* 0x000fc60000000000 */
[----:B------:R-:W-:-:S05]  /*0f00*/  IADD3 R6, P0, R6, UR6, RZ ;  /* 0x0000000606067c10 */ /* 0x000fca000ff1e0ff */
[----:B------:R-:W-:-:S05]  /*0f10*/  IMAD.X R7, RZ, RZ, UR7, P0 ;  /* 0x00000007ff077e24 */ /* 0x000fca00080e06ff */
[----:B------:R1:W-:Y:S03]  /*0f20*/  STG.E.U8 desc[UR10][R6.64], R25 ;  /* 0x0000001906007986 */ /* 0x0003e6000c10110a */
.L_x_6960:
[----:B------:R-:W-:-:S13]  /*0f30*/  ISETP.GE.AND P0, PT, R4, R3, PT ;  /* 0x000000030400720c */ /* 0x000fda0003f06270 */
[----:B------:R-:W-:Y:S05]  /*0f40*/  @P0 BREAK B1 ;  /* 0x0000000000010942 */ /* 0x000fea0003800000 */
[----:B------:R-:W-:Y:S05]  /*0f50*/  @P0 BRA `(.L_x_6962) ;  /* 0x0000000000380947 */ /* 0x000fea0003800000 */
[C---:B01----:R-:W-:Y:S01]  /*0f60*/  VIADD R6, R4.reuse, UR4 ;  /* 0x0000000404067c36 */ /* 0x043fe20008000000 */
[----:B------:R-:W-:Y:S01]  /*0f70*/  ULDC.64 UR6, c[0x0][0x218] ;  /* 0x0000860000067ab9 */ /* 0x000fe20000000a00 */
[----:B------:R-:W-:-:S03]  /*0f80*/  VIADD R4, R4, 0x80 ;  /* 0x0000008004047836 */ /* 0x000fc60000000000 */
[----:B------:R-:W-:-:S05]  /*0f90*/  IADD3 R6, P0, R6, UR6, RZ ;  /* 0x0000000606067c10 */ /* 0x000fca000ff1e0ff */
[----:B------:R-:W-:-:S05]  /*0fa0*/  IMAD.X R7, RZ, RZ, UR7, P0 ;  /* 0x00000007ff077e24 */ /* 0x000fca00080e06ff */
[----:B------:R2:W-:Y:S03]  /*0fb0*/  STG.E.U8 desc[UR10][R6.64], R19 ;  /* 0x0000001306007986 */ /* 0x0005e6000c10110a */
.L_x_6961:
[----:B------:R-:W-:Y:S05]  /*0fc0*/  BSYNC B1 ;  /* 0x0000000000017941 */ /* 0x000fea0003800000 */
.L_x_6957:
[----:B------:R-:W-:-:S13]  /*0fd0*/  ISETP.GE.AND P0, PT, R4, R3, PT ;  /* 0x000000030400720c */ /* 0x000fda0003f06270 */
[----:B0-----:R-:W0:Y:S01]  /*0fe0*/  @!P0 LDC.64 R8, c[0x0][0x218] ;  /* 0x00008600ff088b82 */ /* 0x001e220000000a00 */
[C---:B-12---:R-:W-:Y:S02]  /*0ff0*/  @!P0 VIADD R7, R4.reuse, UR4 ;  /* 0x0000000404078c36 */ /* 0x046fe40008000000 */
[----:B------:R-:W-:-:S03]  /*1000*/  @!P0 VIADD R4, R4, 0x80 ;  /* 0x0000008004048836 */ /* 0x000fc60000000000 */
[----:B0-----:R-:W-:-:S05]  /*1010*/  @!P0 IADD3 R6, P1, R7, R8, RZ ;  /* 0x0000000807068210 */ /* 0x001fca0007f3e0ff */
[----:B------:R-:W-:-:S05]  /*1020*/  @!P0 IMAD.X R7, RZ, RZ, R9, P1 ;  /* 0x000000ffff078224 */ /* 0x000fca00008e0609 */
[----:B------:R2:W-:Y:S03]  /*1030*/  @!P0 STG.E.U8 desc[UR10][R6.64], R27 ;  /* 0x0000001b06008986 */ /* 0x0005e6000c10110a */
.L_x_6962:
[----:B------:R-:W-:Y:S05]  /*1040*/  BSYNC B0 ;  /* 0x0000000000007941 */ /* 0x000fea0003800000 */
.L_x_6956:
[----:B------:R-:W-:Y:S05]  /*1050*/  WARPSYNC.ALL ;  /* 0x0000000000007948 */ /* 0x000fea0003800000 */
[----:B------:R-:W-:-:S13]  /*1060*/  ISETP.GE.AND P0, PT, R4, R3, PT ;  /* 0x000000030400720c */ /* 0x000fda0003f06270 */
[----:B------:R-:W-:Y:S05]  /*1070*/  @P0 EXIT ;  /* 0x000000000000094d */ /* 0x000fea0003800000 */
[----:B------:R-:W-:Y:S01]  /*1080*/  VIADD R2, R4, UR4 ;  /* 0x0000000404027c36 */ /* 0x000fe20008000000 */
[----:B------:R-:W-:-:S04]  /*1090*/  ULDC.64 UR6, c[0x0][0x218] ;  /* 0x0000860000067ab9 */ /* 0x000fc80000000a00 */
[----:B------:R-:W-:-:S05]  /*10a0*/  IADD3 R2, P0, R2, UR6, RZ ;  /* 0x0000000602027c10 */ /* 0x000fca000ff1e0ff */
[----:B------:R-:W-:-:S05]  /*10b0*/  IMAD.X R3, RZ, RZ, UR7, P0 ;  /* 0x00000007ff037e24 */ /* 0x000fca00080e06ff */
[----:B------:R-:W-:Y:S01]  /*10c0*/  STG.E.U8 desc[UR10][R2.64], R23 ;  /* 0x0000001702007986 */ /* 0x000fe2000c10110a */
[----:B------:R-:W-:Y:S05]  /*10d0*/  EXIT ;  /* 0x000000000000794d */ /* 0x000fea0003800000 */
.L_x_6963:
        /* <DEDUP_REMOVED lines=10> */
.L_x_20558:


//--------------------- .text._ZN2at6native29vectorized_elementwise_kernelILi4ENS0_13BinaryFunctorIaaaZZZNS0_18rshift_kernel_cudaERNS_18TensorIteratorBaseEENKUlvE_clEvENKUlvE0_clEvEUlaaE_EESt5arrayIPcLm3EEEEviT0_T1_ --------------------------
	.section	.text._ZN2at6native29vectorized_elementwise_kernelILi4ENS0_13BinaryFunctorIaaaZZZNS0_18rshift_kernel_cudaERNS_18TensorIteratorBaseEENKUlvE_clEvENKUlvE0_clEvEUlaaE_EESt5arrayIPcLm3EEEEviT0_T1_,"ax",@progbits
	.align	128
        .global         _ZN2at6native29vectorized_elementwise_kernelILi4ENS0_13BinaryFunctorIaaaZZZNS0_18rshift_kernel_cudaERNS_18TensorIteratorBaseEENKUlvE_clEvENKUlvE0_clEvEUlaaE_EESt5arrayIPcLm3EEEEviT0_T1_
        .type           _ZN2at6native29vectorized_elementwise_kernelILi4ENS0_13BinaryFunctorIaaaZZZNS0_18rshift_kernel_cudaERNS_18TensorIteratorBaseEENKUlvE_clEvENKUlvE0_clEvEUlaaE_EESt5arrayIPcLm3EEEEviT0_T1_,@function
        .size           _ZN2at6native29vectorized_elementwise_kernelILi4ENS0_13BinaryFunctorIaaaZZZNS0_18rshift_kernel_cudaERNS_18TensorIteratorBaseEENKUlvE_clEvENKUlvE0_clEvEUlaaE_EESt5arrayIPcLm3EEEEviT0_T1_,(.L_x_20559 - _ZN2at6native29vectorized_elementwise_kernelILi4ENS0_13BinaryFunctorIaaaZZZNS0_18rshift_kernel_cudaERNS_18TensorIteratorBaseEENKUlvE_clEvENKUlvE0_clEvEUlaaE_EESt5arrayIPcLm3EEEEviT0_T1_)
        .other          _ZN2at6native29vectorized_elementwise_kernelILi4ENS0_13BinaryFunctorIaaaZZZNS0_18rshift_kernel_cudaERNS_18TensorIteratorBaseEENKUlvE_clEvENKUlvE0_clEvEUlaaE_EESt5arrayIPcLm3EEEEviT0_T1_,@"STO_CUDA_ENTRY STV_DEFAULT"
_ZN2at6native29vectorized_elementwise_kernelILi4ENS0_13BinaryFunctorIaaaZZZNS0_18rshift_kernel_cudaERNS_18TensorIteratorBaseEENKUlvE_clEvENKUlvE0_clEvEUlaaE_EESt5arrayIPcLm3EEEEviT0_T1_:
.text._ZN2at6native29vectorized_elementwise_kernelILi4ENS0_13BinaryFunctorIaaaZZZNS0_18rshift_kernel_cudaERNS_18TensorIteratorBaseEENKUlvE_clEvENKUlvE0_clEvEUlaaE_EESt5arrayIPcLm3EEEEviT0_T1_:
        /* <DEDUP_REMOVED lines=23> */
[----:B------:R-:W2:Y:S04]  /*0170*/  LDG.E R4, desc[UR10][R10.64] ;  /* 0x0000000a0a047981 */ /* 0x000ea8000c1e1900 */
[----:B------:R-:W3:Y:S04]  /*0180*/  LDG.E R5, desc[UR10][R10.64+0x200] ;  /* 0x0002000a0a057981 */ /* 0x000ee8000c1e1900 */
[----:B------:R-:W4:Y:S04]  /*0190*/  LDG.E R2, desc[UR10][R8.64] ;  /* 0x0000000a08027981 */ /* 0x000f28000c1e1900 */
[----:B------:R0:W5:Y:S01]  /*01a0*/  LDG.E R3, desc[UR10][R8.64+0x200] ;  /* 0x0002000a08037981 */ /* 0x000162000c1e1900 */
[----:B------:R-:W-:-:S04]  /*01b0*/  UIADD3 UR5, UP0, UR4, UR6, URZ ;  /* 0x0000000604057290 */ /* 0x000fc8000ff1e03f */
[----:B------:R-:W-:Y:S01]  /*01c0*/  UIADD3.X UR6, URZ, UR7, URZ, UP0, !UPT ;  /* 0x000000073f067290 */ /* 0x000fe200087fe43f */
[C---:B--2---:R-:W-:Y:S02]  /*01d0*/  PRMT R6, R4.reuse, 0x8880, RZ ;  /* 0x0000888004067816 */ /* 0x044fe400000000ff */
[----:B0-----:R-:W-:Y:S02]  /*01e0*/  PRMT R8, R4, 0x9991, RZ ;  /* 0x0000999104087816 */ /* 0x001fe400000000ff */
[----:B---3--:R-:W-:Y:S02]  /*01f0*/  PRMT R13, R5, 0x8880, RZ ;  /* 0x00008880050d7816 */ /* 0x008fe400000000ff */
[----:B------:R-:W-:Y:S02]  /*0200*/  VIMNMX.U32 R6, R6, 0x7, PT ;  /* 0x0000000706067848 */ /* 0x000fe40003fe0000 */
[----:B----4-:R-:W-:Y:S02]  /*0210*/  PRMT R7, R2, 0x8880, RZ ;  /* 0x0000888002077816 */ /* 0x010fe400000000ff */
[----:B------:R-:W-:-:S02]  /*0220*/  PRMT R11, R4, 0xaaa2, RZ ;  /* 0x0000aaa2040b7816 */ /* 0x000fc400000000ff */
[----:B-----5:R-:W-:Y:S02]  /*0230*/  PRMT R12, R3, 0x8880, RZ ;  /* 0x00008880030c7816 */ /* 0x020fe400000000ff */
[----:B------:R-:W-:Y:S02]  /*0240*/  VIMNMX.U32 R13, R13, 0x7, PT ;  /* 0x000000070d0d7848 */ /* 0x000fe40003fe0000 */
[----:B------:R-:W-:Y:S02]  /*0250*/  SHF.R.S32.HI R7, RZ, R6, R7 ;  /* 0x00000006ff077219 */ /* 0x000fe40000011407 */
[----:B------:R-:W-:Y:S02]  /*0260*/  PRMT R6, R2, 0x9991, RZ ;  /* 0x0000999102067816 */ /* 0x000fe400000000ff */
[----:B------:R-:W-:Y:S02]  /*0270*/  VIMNMX.U32 R9, R8, 0x7, PT ;  /* 0x0000000708097848 */ /* 0x000fe40003fe0000 */
[----:B------:R-:W-:-:S02]  /*0280*/  PRMT R10, R2, 0xaaa2, RZ ;  /* 0x0000aaa2020a7816 */ /* 0x000fc400000000ff */
[----:B------:R-:W-:Y:S02]  /*0290*/  VIMNMX.U32 R11, R11, 0x7, PT ;  /* 0x000000070b0b7848 */ /* 0x000fe40003fe0000 */
[----:B------:R-:W-:Y:S02]  /*02a0*/  SHF.R.S32.HI R12, RZ, R13, R12 ;  /* 0x0000000dff0c7219 */ /* 0x000fe4000001140c */
[C---:B------:R-:W-:Y:S02]  /*02b0*/  PRMT R13, R5.reuse, 0xaaa2, RZ ;  /* 0x0000aaa2050d7816 */ /* 0x040fe400000000ff */
[----:B------:R-:W-:Y:S02]  /*02c0*/  SHF.R.S32.HI R8, RZ, R9, R6 ;  /* 0x00000009ff087219 */ /* 0x000fe40000011406 */
[----:B------:R-:W-:Y:S02]  /*02d0*/  SHF.R.S32.HI R6, RZ, R11, R10 ;  /* 0x0000000bff067219 */ /* 0x000fe4000001140a */
[----:B------:R-:W-:-:S02]  /*02e0*/  PRMT R10, R5, 0x9991, RZ ;  /* 0x00009991050a7816 */ /* 0x000fc400000000ff */
[----:B------:R-:W-:Y:S02]  /*02f0*/  VIMNMX.U32 R14, R13, 0x7, PT ;  /* 0x000000070d0e7848 */ /* 0x000fe40003fe0000 */
[----:B------:R-:W-:Y:S02]  /*0300*/  PRMT R13, R8, 0x7604, R7 ;  /* 0x00007604080d7816 */ /* 0x000fe40000000007 */
[----:B------:R-:W-:Y:S02]  /*0310*/  PRMT R7, R4, 0xbbb3, RZ ;  /* 0x0000bbb304077816 */ /* 0x000fe400000000ff */
[----:B------:R-:W-:Y:S02]  /*0320*/  PRMT R9, R3, 0x9991, RZ ;  /* 0x0000999103097816 */ /* 0x000fe400000000ff */
[----:B------:R-:W-:Y:S02]  /*0330*/  VIMNMX.U32 R10, R10, 0x7, PT ;  /* 0x000000070a0a7848 */ /* 0x000fe40003fe0000 */
[----:B------:R-:W-:Y:S01]  /*0340*/  PRMT R8, R5, 0xbbb3, RZ ;  /* 0x0000bbb305087816 */ /* 0x000fe200000000ff */
[----:B------:R-:W-:Y:S01]  /*0350*/  IMAD.MOV.U32 R5, RZ, RZ, R7 ;  /* 0x000000ffff057224 */ /* 0x000fe200078e0007 */
[----:B------:R-:W-:-:S02]  /*0360*/  PRMT R11, R3, 0xaaa2, RZ ;  /* 0x0000aaa2030b7816 */ /* 0x000fc400000000ff */
[----:B------:R-:W-:Y:S02]  /*0370*/  SHF.R.S32.HI R9, RZ, R10, R9 ;  /* 0x0000000aff097219 */ /* 0x000fe40000011409 */
[----:B------:R-:W-:Y:S02]  /*0380*/  PRMT R7, R3, 0xbbb3, RZ ;  /* 0x0000bbb303077816 */ /* 0x000fe400000000ff */
[----:B------:R-:W-:Y:S02]  /*0390*/  SHF.R.S32.HI R11, RZ, R14, R11 ;  /* 0x0000000eff0b7219 */ /* 0x000fe4000001140b */
[----:B------:R-:W-:Y:S02]  /*03a0*/  PRMT R12, R9, 0x7604, R12 ;  /* 0x00007604090c7816 */ /* 0x000fe4000000000c */
[----:B------:R-:W-:Y:S02]  /*03b0*/  PRMT R2, R2, 0xbbb3, RZ ;  /* 0x0000bbb302027816 */ /* 0x000fe400000000ff */
[----:B------:R-:W-:-:S02]  /*03c0*/  VIMNMX.U32 R3, R5, 0x7, PT ;  /* 0x0000000705037848 */ /* 0x000fc40003fe0000 */
[----:B------:R-:W-:Y:S01]  /*03d0*/  VIMNMX.U32 R8, R8, 0x7, PT ;  /* 0x0000000708087848 */ /* 0x000fe20003fe0000 */
[----:B------:R-:W-:Y:S01]  /*03e0*/  IMAD.U32 R4, RZ, RZ, UR5 ;  /* 0x00000005ff047e24 */ /* 0x000fe2000f8e00ff */
[----:B------:R-:W-:Y:S01]  /*03f0*/  SHF.R.S32.HI R2, RZ, R3, R2 ;  /* 0x00000003ff027219 */ /* 0x000fe20000011402 */
[----:B------:R-:W-:Y:S01]  /*0400*/  IMAD.U32 R5, RZ, RZ, UR6 ;  /* 0x00000006ff057e24 */ /* 0x000fe2000f8e00ff */
[----:B------:R-:W-:Y:S02]  /*0410*/  PRMT R13, R6, 0x7054, R13 ;  /* 0x00007054060d7816 */ /* 0x000fe4000000000d */
[----:B------:R-:W-:Y:S02]  /*0420*/  SHF.R.S32.HI R7, RZ, R8, R7 ;  /* 0x00000008ff077219 */ /* 0x000fe40000011407 */
[----:B------:R-:W-:Y:S01]  /*0430*/  PRMT R12, R11, 0x7054, R12 ;  /* 0x000070540b0c7816 */ /* 0x000fe2000000000c */
[----:B------:R-:W-:Y:S01]  /*0440*/  IMAD.WIDE R4, R0, 0x4, R4 ;  /* 0x0000000400047825 */ /* 0x000fe200078e0204 */
[----:B------:R-:W-:-:S02]  /*0450*/  PRMT R13, R2, 0x654, R13 ;  /* 0x00000654020d7816 */ /* 0x000fc4000000000d */
[----:B------:R-:W-:-:S03]  /*0460*/  PRMT R7, R7, 0x654, R12 ;  /* 0x0000065407077816 */ /* 0x000fc6000000000c */
[----:B------:R-:W-:Y:S04]  /*0470*/  STG.E desc[UR10][R4.64], R13 ;  /* 0x0000000d04007986 */ /* 0x000fe8000c10190a */
[----:B------:R-:W-:Y:S01]  /*0480*/  STG.E desc[UR10][R4.64+0x200], R7 ;  /* 0x0002000704007986 */ /* 0x000fe2000c10190a */
[----:B------:R-:W-:Y:S05]  /*0490*/  EXIT ;  /* 0x000000000000794d */ /* 0x000fea0003800000 */
.L_x_6964:
        /* <DEDUP_REMOVED lines=139> */
.L_x_6967:
        /* <DEDUP_REMOVED lines=8> */
.L_x_6968:
        /* <DEDUP_REMOVED lines=8> */
.L_x_6969:
        /* <DEDUP_REMOVED lines=9> */
.L_x_6970:
[----:B------:R-:W-:Y:S05]  /*0ee0*/  BSYNC B1 ;  /* 0x0000000000017941 */ /* 0x000fea0003800000 */
.L_x_6966:
[----:B------:R-:W-:-:S13]  /*0ef0*/  ISETP.GE.AND P0, PT, R4, R3, PT ;  /* 0x000000030400720c */ /* 0x000fda0003f06270 */
[----:B0-----:R-:W0:Y:S01]  /*0f00*/  @!P0 LDC.64 R8, c[0x0][0x218] ;  /* 0x00008600ff088b82 */ /* 0x001e220000000a00 */
[C---:B-12---:R-:W-:Y:S02]  /*0f10*/  @!P0 VIADD R7, R4.reuse, UR4 ;  /* 0x0000000404078c36 */ /* 0x046fe40008000000 */
[----:B------:R-:W-:-:S03]  /*0f20*/  @!P0 VIADD R4, R4, 0x80 ;  /* 0x0000008004048836 */ /* 0x000fc60000000000 */
[----:B0-----:R-:W-:-:S05]  /*0f30*/  @!P0 IADD3 R6, P1, R7, R8, RZ ;  /* 0x0000000807068210 */ /* 0x001fca0007f3e0ff */
[----:B------:R-:W-:-:S05]  /*0f40*/  @!P0 IMAD.X R7, RZ, RZ, R9, P1 ;  /* 0x000000ffff078224 */ /* 0x000fca00008e0609 */
[----:B------:R2:W-:Y:S03]  /*0f50*/  @!P0 STG.E.U8 desc[UR10][R6.64], R27 ;  /* 0x0000001b06008986 */ /* 0x0005e6000c10110a */
.L_x_6971:
[----:B------:R-:W-:Y:S05]  /*0f60*/  BSYNC B0 ;  /* 0x0000000000007941 */ /* 0x000fea0003800000 */
.L_x_6965:
        /* <DEDUP_REMOVED lines=9> */
.L_x_6972:
        /* <DEDUP_REMOVED lines=16> */
.L_x_20559:


//--------------------- .text._ZN2at6native29vectorized_elementwise_kernelILi8ENS0_13BinaryFunctorIaaaZZZNS0_18rshift_kernel_cudaERNS_18TensorIteratorBaseEENKUlvE_clEvENKUlvE0_clEvEUlaaE_EESt5arrayIPcLm3EEEEviT0_T1_ --------------------------
	.section	.text._ZN2at6native29vectorized_elementwise_kernelILi8ENS0_13BinaryFunctorIaaaZZZNS0_18rshift_kernel_cudaERNS_18TensorIteratorBaseEENKUlvE_clEvENKUlvE0_clEvEUlaaE_EESt5arrayIPcLm3EEEEviT0_T1_,"ax",@progbits
	.align	128
        .global         _ZN2at6native29vectorized_elementwise_kernelILi8ENS0_13BinaryFunctorIaaaZZZNS0_18rshift_kernel_cudaERNS_18TensorIteratorBaseEENKUlvE_clEvENKUlvE0_clEvEUlaaE_EESt5arrayIPcLm3EEEEviT0_T1_
        .type           _ZN2at6native29vectorized_elementwise_kernelILi8ENS0_13BinaryFunctorIaaaZZZNS0_18rshift_kernel_cudaERNS_18TensorIteratorBaseEENKUlvE_clEvENKUlvE0_clEvEUlaaE_EESt5arrayIPcLm3EEEEviT0_T1_,@function
        .size           _ZN2at6native29vectorized_elementwise_kernelILi8ENS0_13BinaryFunctorIaaaZZZNS0_18rshift_kernel_cudaERNS_18TensorIteratorBaseEENKUlvE_clEvENKUlvE0_clEvEUlaaE_EESt5arrayIPcLm3EEEEviT0_T1_,(.L_x_20560 - _ZN2at6native29vectorized_elementwise_kernelILi8ENS0_13BinaryFunctorIaaaZZZNS0_18rshift_kernel_cudaERNS_18TensorIteratorBaseEENKUlvE_clEvENKUlvE0_clEvEUlaaE_EESt5arrayIPcLm3EEEEviT0_T1_)
        .other          _ZN2at6native29vectorized_elementwise_kernelILi8ENS0_13BinaryFunctorIaaaZZZNS0_18rshift_kernel_cudaERNS_18TensorIteratorBaseEENKUlvE_clEvENKUlvE0_clEvEUlaaE_EESt5arrayIPcLm3EEEEviT0_T1_,@"STO_CUDA_ENTRY STV_DEFAULT"
_ZN2at6native29vectorized_elementwise_kernelILi8ENS0_13BinaryFunctorIaaaZZZNS0_18rshift_kernel_cudaERNS_18TensorIteratorBaseEENKUlvE_clEvENKUlvE0_clEvEUlaaE_EESt5arrayIPcLm3EEEEviT0_T1_:
.text._ZN2at6native29vectorized_elementwise_kernelILi8ENS0_13BinaryFunctorIaaaZZZNS0_18rshift_kernel_cudaERNS_18TensorIteratorBaseEENKUlvE_clEvENKUlvE0_clEvEUlaaE_EESt5arrayIPcLm3EEEEviT0_T1_:
        /* <DEDUP_REMOVED lines=22> */
[----:B------:R-:W-:Y:S02]  /*0160*/  IMAD.WIDE.U32 R6, R0, 0x8, R6 ;  /* 0x0000000800067825 */ /* 0x000fe400078e0006 */
[----:B------:R-:W2:Y:S04]  /*0170*/  LDG.E.64 R4, desc[UR10][R4.64] ;  /* 0x0000000a04047981 */ /* 0x000ea8000c1e1b00 */
[----:B------:R-:W3:Y:S01]  /*0180*/  LDG.E.64 R6, desc[UR10][R6.64] ;  /* 0x0000000a06067981 */ /* 0x000ee2000c1e1b00 */
[----:B------:R-:W-:-:S04]  /*0190*/  UIADD3 UR5, UP0, UR4, UR6, URZ ;  /* 0x0000000604057290 */ /* 0x000fc8000ff1e03f */
[----:B------:R-:W-:Y:S01]  /*01a0*/  UIADD3.X UR6, URZ, UR7, URZ, UP0, !UPT ;  /* 0x000000073f067290 */ /* 0x000fe200087fe43f */
[----:B--2---:R-:W-:Y:S02]  /*01b0*/  LOP3.LUT R8, R4, 0xffff, RZ, 0xc0, !PT ;  /* 0x0000ffff04087812 */ /* 0x004fe400078ec0ff */
[----:B------:R-:W-:Y:S02]  /*01c0*/  LOP3.LUT R12, R5, 0xffff, RZ, 0xc0, !PT ;  /* 0x0000ffff050c7812 */ /* 0x000fe400078ec0ff */
[----:B---3--:R-:W-:Y:S02]  /*01d0*/  LOP3.LUT R9, R6, 0xffff, RZ, 0xc0, !PT ;  /* 0x0000ffff06097812 */ /* 0x008fe400078ec0ff */
[----:B------:R-:W-:Y:S02]  /*01e0*/  PRMT R3, R8, 0x8880, RZ ;  /* 0x0000888008037816 */ /* 0x000fe400000000ff */
[----:B------:R-:W-:Y:S02]  /*01f0*/  PRMT R2, R9, 0x8880, RZ ;  /* 0x0000888009027816 */ /* 0x000fe400000000ff */
[----:B------:R-:W-:-:S02]  /*0200*/  VIMNMX.U32 R3, R3, 0x7, PT ;  /* 0x0000000703037848 */ /* 0x000fc40003fe0000 */
[C---:B------:R-:W-:Y:S02]  /*0210*/  LOP3.LUT R10, R7.reuse, 0xffff, RZ, 0xc0, !PT ;  /* 0x0000ffff070a7812 */ /* 0x040fe400078ec0ff */
[----:B------:R-:W-:Y:S02]  /*0220*/  PRMT R11, R7, 0x7732, RZ ;  /* 0x00007732070b7816 */ /* 0x000fe400000000ff */
[----:B------:R-:W-:Y:S02]  /*0230*/  PRMT R13, R6, 0x7732, RZ ;  /* 0x00007732060d7816 */ /* 0x000fe400000000ff */
[----:B------:R-:W-:Y:S02]  /*0240*/  PRMT R7, R4, 0x7732, RZ ;  /* 0x0000773204077816 */ /* 0x000fe400000000ff */
[----:B------:R-:W-:Y:S02]  /*0250*/  PRMT R6, R5, 0x7732, RZ ;  /* 0x0000773205067816 */ /* 0x000fe400000000ff */
[----:B------:R-:W-:-:S02]  /*0260*/  SHF.R.S32.HI R2, RZ, R3, R2 ;  /* 0x00000003ff027219 */ /* 0x000fc40000011402 */
[----:B------:R-:W-:Y:S02]  /*0270*/  PRMT R4, R12, 0x8880, RZ ;  /* 0x000088800c047816 */ /* 0x000fe400000000ff */
[----:B------:R-:W-:Y:S02]  /*0280*/  PRMT R3, R7, 0x8880, RZ ;  /* 0x0000888007037816 */ /* 0x000fe400000000ff */
[----:B------:R-:W-:Y:S02]  /*0290*/  SHF.R.U32.HI R9, RZ, 0x8, R9 ;  /* 0x00000008ff097819 */ /* 0x000fe40000011609 */
[----:B------:R-:W-:Y:S02]  /*02a0*/  PRMT R14, R10, 0x8880, RZ ;  /* 0x000088800a0e7816 */ /* 0x000fe400000000ff */
[----:B------:R-:W-:Y:S02]  /*02b0*/  PRMT R17, R6, 0x8880, RZ ;  /* 0x0000888006117816 */ /* 0x000fe400000000ff */
[----:B------:R-:W-:-:S02]  /*02c0*/  SHF.R.U32.HI R10, RZ, 0x8, R10 ;  /* 0x00000008ff0a7819 */ /* 0x000fc4000001160a */
[----:B------:R-:W-:Y:S02]  /*02d0*/  SHF.R.U32.HI R12, RZ, 0x8, R12 ;  /* 0x00000008ff0c7819 */ /* 0x000fe4000001160c */
[----:B------:R-:W-:Y:S02]  /*02e0*/  VIMNMX.U32 R15, R4, 0x7, PT ;  /* 0x00000007040f7848 */ /* 0x000fe40003fe0000 */
[----:B------:R-:W-:Y:S02]  /*02f0*/  SHF.R.U32.HI R8, RZ, 0x8, R8 ;  /* 0x00000008ff087819 */ /* 0x000fe40000011608 */
[----:B------:R-:W-:Y:S02]  /*0300*/  PRMT R5, R13, 0x8880, RZ ;  /* 0x000088800d057816 */ /* 0x000fe400000000ff */
[----:B------:R-:W-:Y:S02]  /*0310*/  VIMNMX.U32 R4, R3, 0x7, PT ;  /* 0x0000000703047848 */ /* 0x000fe40003fe0000 */
[----:B------:R-:W-:-:S02]  /*0320*/  LOP3.LUT R9, R9, 0xffff, RZ, 0xc0, !PT ;  /* 0x0000ffff09097812 */ /* 0x000fc400078ec0ff */
[----:B------:R-:W-:Y:S02]  /*0330*/  PRMT R16, R11, 0x8880, RZ ;  /* 0x000088800b107816 */ /* 0x000fe400000000ff */
[----:B------:R-:W-:Y:S02]  /*0340*/  VIMNMX.U32 R17, R17, 0x7, PT ;  /* 0x0000000711117848 */ /* 0x000fe40003fe0000 */
[----:B------:R-:W-:Y:S02]  /*0350*/  SHF.R.U32.HI R13, RZ, 0x8, R13 ;  /* 0x00000008ff0d7819 */ /* 0x000fe4000001160d */
[----:B------:R-:W-:Y:S02]  /*0360*/  LOP3.LUT R10, R10, 0xffff, RZ, 0xc0, !PT ;  /* 0x0000ffff0a0a7812 */ /* 0x000fe400078ec0ff */
[----:B------:R-:W-:Y:S02]  /*0370*/  SHF.R.U32.HI R11, RZ, 0x8, R11 ;  /* 0x00000008ff0b7819 */ /* 0x000fe4000001160b */
[----:B------:R-:W-:-:S02]  /*0380*/  LOP3.LUT R12, R12, 0xffff, RZ, 0xc0, !PT ;  /* 0x0000ffff0c0c7812 */ /* 0x000fc400078ec0ff */
[----:B------:R-:W-:Y:S02]  /*0390*/  SHF.R.S32.HI R3, RZ, R15, R14 ;  /* 0x0000000fff037219 */ /* 0x000fe4000001140e */
[----:B------:R-:W-:Y:S02]  /*03a0*/  LOP3.LUT R8, R8, 0xffff, RZ, 0xc0, !PT ;  /* 0x0000ffff08087812 */ /* 0x000fe400078ec0ff */
[----:B------:R-:W-:Y:S02]  /*03b0*/  SHF.R.U32.HI R6, RZ, 0x8, R6 ;  /* 0x00000008ff067819 */ /* 0x000fe40000011606 */
[----:B------:R-:W-:Y:S02]  /*03c0*/  SHF.R.S32.HI R5, RZ, R4, R5 ;  /* 0x00000004ff057219 */ /* 0x000fe40000011405 */
[----:B------:R-:W-:Y:S02]  /*03d0*/  PRMT R14, R9, 0x8880, RZ ;  /* 0x00008880090e7816 */ /* 0x000fe400000000ff */
[----:B------:R-:W-:-:S02]  /*03e0*/  SHF.R.S32.HI R4, RZ, R17, R16 ;  /* 0x00000011ff047219 */ /* 0x000fc40000011410 */
[----:B------:R-:W-:Y:S02]  /*03f0*/  LOP3.LUT R13, R13, 0xffff, RZ, 0xc0, !PT ;  /* 0x0000ffff0d0d7812 */ /* 0x000fe400078ec0ff */
[----:B------:R-:W-:Y:S02]  /*0400*/  PRMT R15, R10, 0x8880, RZ ;  /* 0x000088800a0f7816 */ /* 0x000fe400000000ff */
[----:B------:R-:W-:Y:S02]  /*0410*/  LOP3.LUT R9, R11, 0xffff, RZ, 0xc0, !PT ;  /* 0x0000ffff0b097812 */ /* 0x000fe400078ec0ff */
[----:B------:R-:W-:Y:S01]  /*0420*/  PRMT R16, R12, 0x8880, RZ ;  /* 0x000088800c107816 */ /* 0x000fe200000000ff */
[----:B------:R-:W-:Y:S01]  /*0430*/  IMAD.MOV.U32 R11, RZ, RZ, R15 ;  /* 0x000000ffff0b7224 */ /* 0x000fe200078e000f */
[----:B------:R-:W-:Y:S02]  /*0440*/  SHF.R.U32.HI R7, RZ, 0x8, R7 ;  /* 0x00000008ff077819 */ /* 0x000fe40000011607 */
[----:B------:R-:W-:-:S02]  /*0450*/  PRMT R10, R8, 0x8880, RZ ;  /* 0x00008880080a7816 */ /* 0x000fc400000000ff */
[----:B------:R-:W-:Y:S01]  /*0460*/  LOP3.LUT R12, R6, 0xffff, RZ, 0xc0, !PT ;  /* 0x0000ffff060c7812 */ /* 0x000fe200078ec0ff */
[----:B------:R-:W-:Y:S01]  /*0470*/  IMAD.MOV.U32 R6, RZ, RZ, R14 ;  /* 0x000000ffff067224 */ /* 0x000fe200078e000e */
[----:B------:R-:W-:Y:S02]  /*0480*/  PRMT R13, R13, 0x8880, RZ ;  /* 0x000088800d0d7816 */ /* 0x000fe400000000ff */
[----:B------:R-:W-:Y:S02]  /*0490*/  PRMT R14, R9, 0x8880, RZ ;  /* 0x00008880090e7816 */ /* 0x000fe400000000ff */
[----:B------:R-:W-:Y:S01]  /*04a0*/  LOP3.LUT R8, R7, 0xffff, RZ, 0xc0, !PT ;  /* 0x0000ffff07087812 */ /* 0x000fe200078ec0ff */
[----:B------:R-:W-:Y:S01]  /*04b0*/  IMAD.MOV.U32 R7, RZ, RZ, R10 ;  /* 0x000000ffff077224 */ /* 0x000fe200078e000a */
[----:B------:R-:W-:Y:S01]  /*04c0*/  PRMT R12, R12, 0x8880, RZ ;  /* 0x000088800c0c7816 */ /* 0x000fe200000000ff */
[----:B------:R-:W-:Y:S01]  /*04d0*/  IMAD.MOV.U32 R10, RZ, RZ, R16 ;  /* 0x000000ffff0a7224 */ /* 0x000fe200078e0010 */
[----:B------:R-:W-:Y:S01]  /*04e0*/  PRMT R8, R8, 0x8880, RZ ;  /* 0x0000888008087816 */ /* 0x000fe200000000ff */
[----:B------:R-:W-:Y:S01]  /*04f0*/  IMAD.MOV.U32 R9, RZ, RZ, R13 ;  /* 0x000000ffff097224 */ /* 0x000fe200078e000d */
[----:B------:R-:W-:Y:S01]  /*0500*/  VIMNMX.U32 R7, R7, 0x7, PT ;  /* 0x0000000707077848 */ /* 0x000fe20003fe0000 */
[----:B------:R-:W-:Y:S01]  /*0510*/  IMAD.MOV.U32 R13, RZ, RZ, R14 ;  /* 0x000000ffff0d7224 */ /* 0x000fe200078e000e */
[----:B------:R-:W-:Y:S01]  /*0520*/  LOP3.LUT R15, R2, 0xff, RZ, 0xc0, !PT ;  /* 0x000000ff020f7812 */ /* 0x000fe200078ec0ff */
[----:B------:R-:W-:Y:S01]  /*0530*/  IMAD.MOV.U32 R14, RZ, RZ, R12 ;  /* 0x000000ffff0e7224 */ /* 0x000fe200078e000c */
[----:B------:R-:W-:-:S02]  /*0540*/  VIMNMX.U32 R12, R10, 0x7, PT ;  /* 0x000000070a0c7848 */ /* 0x000fc40003fe0000 */
[----:B------:R-:W-:Y:S02]  /*0550*/  VIMNMX.U32 R10, R8, 0x7, PT ;  /* 0x00000007080a7848 */ /* 0x000fe40003fe0000 */
[----:B------:R-:W-:Y:S02]  /*0560*/  VIMNMX.U32 R14, R14, 0x7, PT ;  /* 0x000000070e0e7848 */ /* 0x000fe40003fe0000 */
[----:B------:R-:W-:Y:S02]  /*0570*/  SHF.R.S32.HI R9, RZ, R10, R9 ;  /* 0x0000000aff097219 */ /* 0x000fe40000011409 */
[----:B------:R-:W-:Y:S01]  /*0580*/  SHF.R.S32.HI R8, RZ, R7, R6 ;  /* 0x00000007ff087219 */ /* 0x000fe20000011406 */
[----:B------:R-:W-:Y:S01]  /*0590*/  IMAD.U32 R6, RZ, RZ, UR5 ;  /* 0x00000005ff067e24 */ /* 0x000fe2000f8e00ff */
[----:B------:R-:W-:Y:S01]  /*05a0*/  LOP3.LUT R10, R5, 0xff, RZ, 0xc0, !PT ;  /* 0x000000ff050a7812 */ /* 0x000fe200078ec0ff */
[----:B------:R-:W-:Y:S01]  /*05b0*/  IMAD.U32 R7, RZ, RZ, UR6 ;  /* 0x00000006ff077e24 */ /* 0x000fe2000f8e00ff */
[----:B------:R-:W-:-:S02]  /*05c0*/  SHF.R.S32.HI R11, RZ, R12, R11 ;  /* 0x0000000cff0b7219 */ /* 0x000fc4000001140b */
[----:B------:R-:W-:Y:S01]  /*05d0*/  SHF.R.S32.HI R13, RZ, R14, R13 ;  /* 0x0000000eff0d7219 */ /* 0x000fe2000001140d */
[----:B------:R-:W-:Y:S01]  /*05e0*/  IMAD.WIDE R6, R0, 0x8, R6 ;  /* 0x0000000800067825 */ /* 0x000fe200078e0206 */
[----:B------:R-:W-:Y:S02]  /*05f0*/  LOP3.LUT R2, R3, 0xff, RZ, 0xc0, !PT ;  /* 0x000000ff03027812 */ /* 0x000fe400078ec0ff */
[----:B------:R-:W-:Y:S02]  /*0600*/  LOP3.LUT R4, R4, 0xff, RZ, 0xc0, !PT ;  /* 0x000000ff04047812 */ /* 0x000fe400078ec0ff */
[----:B------:R-:W-:Y:S02]  /*0610*/  PRMT R8, R8, 0x7604, R15 ;  /* 0x0000760408087816 */ /* 0x000fe4000000000f */
[----:B------:R-:W-:Y:S02]  /*0620*/  PRMT R9, R9, 0x7604, R10 ;  /* 0x0000760409097816 */ /* 0x000fe4000000000a */
[----:B------:R-:W-:-:S02]  /*0630*/  PRMT R11, R11, 0x7604, R2 ;  /* 0x000076040b0b7816 */ /* 0x000fc40000000002 */
[----:B------:R-:W-:Y:S02]  /*0640*/  PRMT R4, R13, 0x7604, R4 ;  /* 0x000076040d047816 */ /* 0x000fe40000000004 */
[----:B------:R-:W-:Y:S02]  /*0650*/  PRMT R8, R8, 0x5410, R9 ;  /* 0x0000541008087816 */ /* 0x000fe40000000009 */
[----:B------:R-:W-:-:S05]  /*0660*/  PRMT R9, R11, 0x5410, R4 ;  /* 0x000054100b097816 */ /* 0x000fca0000000004 */
[----:B------:R-:W-:Y:S01]  /*0670*/  STG.E.64 desc[UR10][R6.64], R8 ;  /* 0x0000000806007986 */ /* 0x000fe2000c101b0a */
[----:B------:R-:W-:Y:S05]  /*0680*/  EXIT ;  /* 0x000000000000794d */ /* 0x000fea0003800000 */
.L_x_6973:
        /* <DEDUP_REMOVED lines=139> */
.L_x_6976:
        /* <DEDUP_REMOVED lines=8> */
.L_x_6977:
        /* <DEDUP_REMOVED lines=8> */
.L_x_6978:
        /* <DEDUP_REMOVED lines=9> */
.L_x_6979:
[----:B------:R-:W-:Y:S05]  /*10d0*/  BSYNC B1 ;  /* 0x0000000000017941 */ /* 0x000fea0003800000 */
.L_x_6975:
[----:B------:R-:W-:-:S13]  /*10e0*/  ISETP.GE.AND P0, PT, R4, R3, PT ;  /* 0x000000030400720c */ /* 0x000fda0003f06270 */
[----:B0-----:R-:W0:Y:S01]  /*10f0*/  @!P0 LDC.64 R8, c[0x0][0x218] ;  /* 0x00008600ff088b82 */ /* 0x001e220000000a00 */
[C---:B-12---:R-:W-:Y:S02]  /*1100*/  @!P0 VIADD R7, R4.reuse, UR4 ;  /* 0x0000000404078c36 */ /* 0x046fe40008000000 */
[----:B------:R-:W-:-:S03]  /*1110*/  @!P0 VIADD R4, R4, 0x80 ;  /* 0x0000008004048836 */ /* 0x000fc60000000000 */
[----:B0-----:R-:W-:-:S05]  /*1120*/  @!P0 IADD3 R6, P1, R7, R8, RZ ;  /* 0x0000000807068210 */ /* 0x001fca0007f3e0ff */
[----:B------:R-:W-:-:S05]  /*1130*/  @!P0 IMAD.X R7, RZ, RZ, R9, P1 ;  /* 0x000000ffff078224 */ /* 0x000fca00008e0609 */
[----:B------:R2:W-:Y:S03]  /*1140*/  @!P0 STG.E.U8 desc[UR10][R6.64], R27 ;  /* 0x0000001b06008986 */ /* 0x0005e6000c10110a */
.L_x_6980:
[----:B------:R-:W-:Y:S05]  /*1150*/  BSYNC B0 ;  /* 0x0000000000007941 */ /* 0x000fea0003800000 */
.L_x_6974:
        /* <DEDUP_REMOVED lines=9> */
.L_x_6981:
        /* <DEDUP_REMOVED lines=9> */
.L_x_20560:


//--------------------- .text._ZN2at6native18elementwise_kernelILi128ELi4EZNS0_15gpu_kernel_implINS0_13BUnaryFunctorIaaaZZZNS0_18rshift_kernel_cudaERNS_18TensorIteratorBaseEENKUlvE_clEvENKUlvE0_clEvEUlaaE_EEEEvS5_RKT_EUliE_EEviT1_ --------------------------
	.section	.text._ZN2at6native18elementwise_kernelILi128ELi4EZNS0_15gpu_kernel_implINS0_13BUnaryFunctorIaaaZZZNS0_18rshift_kernel_cudaERNS_18TensorIteratorBaseEENKUlvE_clEvENKUlvE0_clEvEUlaaE_EEEEvS5_RKT_EUliE_EEviT1_,"ax",@progbits
	.align	128
        .global         _ZN2at6native18elementwise_kernelILi128ELi4EZNS0_15gpu_kernel_implINS0_13BUnaryFunctorIaaaZZZNS0_18rshift_kernel_cudaERNS_18TensorIteratorBaseEENKUlvE_clEvENKUlvE0_clEvEUlaaE_EEEEvS5_RKT_EUliE_EEviT1_
        .type           _ZN2at6native18elementwise_kernelILi128ELi4EZNS0_15gpu_kernel_implINS0_13BUnaryFunctorIaaaZZZNS0_18rshift_kernel_cudaERNS_18TensorIteratorBaseEENKUlvE_clEvENKUlvE0_clEvEUlaaE_EEEEvS5_RKT_EUliE_EEviT1_,@function
        .size           _ZN2at6native18elementwise_kernelILi128ELi4EZNS0_15gpu_kernel_implINS0_13BUnaryFunctorIaaaZZZNS0_18rshift_kernel_cudaERNS_18TensorIteratorBaseEENKUlvE_clEvENKUlvE0_clEvEUlaaE_EEEEvS5_RKT_EUliE_EEviT1_,(.L_x_20561 - _ZN2at6native18elementwise_kernelILi128ELi4EZNS0_15gpu_kernel_implINS0_13BUnaryFunctorIaaaZZZNS0_18rshift_kernel_cudaERNS_18TensorIteratorBaseEENKUlvE_clEvENKUlvE0_clEvEUlaaE_EEEEvS5_RKT_EUliE_EEviT1_)
        .other          _ZN2at6native18elementwise_kernelILi128ELi4EZNS0_15gpu_kernel_implINS0_13BUnaryFunctorIaaaZZZNS0_18rshift_kernel_cudaERNS_18TensorIteratorBaseEENKUlvE_clEvENKUlvE0_clEvEUlaaE_EEEEvS5_RKT_EUliE_EEviT1_,@"STO_CUDA_ENTRY STV_DEFAULT"
_ZN2at6native18elementwise_kernelILi128ELi4EZNS0_15gpu_kernel_implINS0_13BUnaryFunctorIaaaZZZNS0_18rshift_kernel_cudaERNS_18TensorIteratorBaseEENKUlvE_clEvENKUlvE0_clEvEUlaaE_EEEEvS5_RKT_EUliE_EEviT1_:
.text._ZN2at6native18elementwise_kernelILi128ELi4EZNS0_15gpu_kernel_implINS0_13BUnaryFunctorIaaaZZZNS0_18rshift_kernel_cudaERNS_18TensorIteratorBaseEENKUlvE_clEvENKUlvE0_clEvEUlaaE_EEEEvS5_RKT_EUliE_EEviT1_:
        /* <DEDUP_REMOVED lines=314> */
.L_x_6984:
        /* <DEDUP_REMOVED lines=20> */
.L_x_6988:
[----:B------:R0:W5:Y:S01]  /*14e0*/  LDG.E.U8 R0, desc[UR36][R2.64] ;  /* 0x0000002402007981 */ /* 0x000162000c1e1100 */
[----:B------:R-:W-:Y:S05]  /*14f0*/  BRA `(.L_x_6990) ;  /* 0x0000000c00547947 */ /* 0x000fea0003800000 */
.L_x_6987:
        /* <DEDUP_REMOVED lines=8> */
.L_x_6992:
[----:B------:R0:W5:Y:S01]  /*1580*/  LDG.E.U8 R0, desc[UR36][R2.64] ;  /* 0x0000002402007981 */ /* 0x000162000c1e1100 */
[----:B------:R-:W-:Y:S05]  /*1590*/  BRA `(.L_x_6990) ;  /* 0x0000000c002c7947 */ /* 0x000fea0003800000 */
.L_x_6991:
[----:B------:R0:W5:Y:S01]  /*15a0*/  LDG.E.U16 R0, desc[UR36][R2.64] ;  /* 0x0000002402007981 */ /* 0x000162000c1e1500 */
[----:B------:R-:W-:Y:S05]  /*15b0*/  BRA `(.L_x_6990) ;  /* 0x0000000c00247947 */ /* 0x000fea0003800000 */
.L_x_6986:
        /* <DEDUP_REMOVED lines=9> */
.L_x_6994:
[----:B------:R-:W2:Y:S02]  /*1650*/  LDG.E.U16 R4, desc[UR36][R2.64] ;  /* 0x0000002402047981 */ /* 0x000ea4000c1e1500 */
[----:B--2---:R-:W-:-:S06]  /*1660*/  HADD2.F32 R4, -RZ, R4.H0_H0 ;  /* 0x20000004ff047230 */ /* 0x004fcc0000004100 */
[----:B------:R-:W0:Y:S02]  /*1670*/  F2I.FTZ.TRUNC.NTZ R4, R4 ;  /* 0x0000000400047305 */ /* 0x000e24000021f100 */
[----:B0-----:R-:W-:Y:S01]  /*1680*/  PRMT R0, R4, 0x7610, R0 ;  /* 0x0000761004007816 */ /* 0x001fe20000000000 */
[----:B------:R-:W-:Y:S06]  /*1690*/  BRA `(.L_x_6990) ;  /* 0x0000000800ec7947 */ /* 0x000fec0003800000 */
.L_x_6993:
        /* <DEDUP_REMOVED lines=9> */
.L_x_6996:
[----:B------:R-:W2:Y:S02]  /*1730*/  LDG.E.U16 R2, desc[UR36][R2.64] ;  /* 0x0000002402027981 */ /* 0x000ea4000c1e1500 */
[----:B--2---:R-:W-:-:S06]  /*1740*/  HADD2.F32 R4, -RZ, R2.H0_H0 ;  /* 0x20000002ff047230 */ /* 0x004fcc0000004100 */
[----:B------:R-:W0:Y:S02]  /*1750*/  F2I.FTZ.TRUNC.NTZ R4, R4 ;  /* 0x0000000400047305 */ /* 0x000e24000021f100 */
[----:B0-----:R-:W-:Y:S01]  /*1760*/  PRMT R0, R4, 0x7610, R0 ;  /* 0x0000761004007816 */ /* 0x001fe20000000000 */
[----:B------:R-:W-:Y:S06]  /*1770*/  BRA `(.L_x_6990) ;  /* 0x0000000800b47947 */ /* 0x000fec0003800000 */
.L_x_6995:
[----:B------:R-:W2:Y:S02]  /*1780*/  LDG.E.64 R2, desc[UR36][R2.64] ;  /* 0x0000002402027981 */ /* 0x000ea4000c1e1b00 */
[----:B--2---:R0:W1:Y:S01]  /*1790*/  F2I.F64.TRUNC R0, R2 ;  /* 0x0000000200007311 */ /* 0x004062000030d100 */
[----:B------:R-:W-:Y:S05]  /*17a0*/  BRA `(.L_x_6990) ;  /* 0x0000000800a87947 */ /* 0x000fea0003800000 */
.L_x_6985:
        /* <DEDUP_REMOVED lines=12> */
.L_x_6999:
[----:B------:R-:W2:Y:S02]  /*1870*/  LDG.E.64 R2, desc[UR36][R2.64] ;  /* 0x0000002402027981 */ /* 0x000ea4000c1e1b00 */
[----:B--2---:R3:W4:Y:S01]  /*1880*/  F2I.F64.TRUNC R0, R2 ;  /* 0x0000000200007311 */ /* 0x004722000030d100 */
[----:B------:R-:W-:Y:S05]  /*1890*/  BRA `(.L_x_6990) ;  /* 0x00000008006c7947 */ /* 0x000fea0003800000 */
.L_x_6998:
        /* <DEDUP_REMOVED lines=28> */
.L_x_7001:
        /* <DEDUP_REMOVED lines=15> */
.L_x_7000:
[----:B------:R-:W2:Y:S02]  /*1b50*/  LDG.E.U16 R4, desc[UR36][R2.64] ;  /* 0x0000002402047981 */ /* 0x000ea4000c1e1500 */
[----:B--2---:R-:W-:-:S06]  /*1b60*/  IMAD.U32 R4, R4, 0x10000, RZ ;  /* 0x0001000004047824 */ /* 0x004fcc00078e00ff */
[----:B------:R-:W0:Y:S02]  /*1b70*/  F2I.FTZ.TRUNC.NTZ R4, R4 ;  /* 0x0000000400047305 */ /* 0x000e24000021f100 */
[----:B0-----:R-:W-:Y:S01]  /*1b80*/  PRMT R0, R4, 0x7610, R0 ;  /* 0x0000761004007816 */ /* 0x001fe20000000000 */
[----:B------:R-:W-:Y:S06]  /*1b90*/  BRA `(.L_x_6990) ;  /* 0x0000000400ac7947 */ /* 0x000fec0003800000 */
.L_x_6997:
        /* <DEDUP_REMOVED lines=10> */
.L_x_7004:
        /* <DEDUP_REMOVED lines=21> */
.L_x_7008:
[----:B------:R-:W-:Y:S05]  /*1d90*/  BSYNC B1 ;  /* 0x0000000000017941 */ /* 0x000fea0003800000 */
.L_x_7007:
[----:B------:R-:W-:Y:S01]  /*1da0*/  IMAD.SHL.U32 R2, R2, 0x100000, RZ ;  /* 0x0010000002027824 */ /* 0x000fe200078e00ff */
[----:B------:R-:W-:-:S04]  /*1db0*/  LEA R3, R0, 0x3b800000, 0x17 ;  /* 0x3b80000000037811 */ /* 0x000fc800078eb8ff */
[----:B------:R-:W-:-:S07]  /*1dc0*/  LOP3.LUT R4, R3, R2, R4, 0xfe, !PT ;  /* 0x0000000203047212 */ /* 0x000fce00078efe04 */
.L_x_7006:
[----:B------:R-:W-:Y:S05]  /*1dd0*/  BSYNC B0 ;  /* 0x0000000000007941 */ /* 0x000fea0003800000 */
.L_x_7005:
[----:B------:R-:W0:Y:S02]  /*1de0*/  F2I.FTZ.TRUNC.NTZ R4, R4 ;  /* 0x0000000400047305 */ /* 0x000e24000021f100 */
[----:B0-----:R-:W-:Y:S01]  /*1df0*/  PRMT R0, R4, 0x7610, R0 ;  /* 0x0000761004007816 */ /* 0x001fe20000000000 */
[----:B------:R-:W-:Y:S06]  /*1e00*/  BRA `(.L_x_6990) ;  /* 0x0000000400107947 */ /* 0x000fec0003800000 */
.L_x_7003:
        /* <DEDUP_REMOVED lines=21> */
.L_x_7012:
[----:B------:R-:W-:Y:S05]  /*1f60*/  BSYNC B1 ;  /* 0x0000000000017941 */ /* 0x000fea0003800000 */
.L_x_7011:
[----:B------:R-:W-:Y:S01]  /*1f70*/  IMAD.SHL.U32 R2, R2, 0x200000, RZ ;  /* 0x0020000002027824 */ /* 0x000fe200078e00ff */
[----:B------:R-:W-:-:S04]  /*1f80*/  LEA R3, R0, 0x37800000, 0x17 ;  /* 0x3780000000037811 */ /* 0x000fc800078eb8ff */
[----:B------:R-:W-:-:S07]  /*1f90*/  LOP3.LUT R4, R3, R2, R4, 0xfe, !PT ;  /* 0x0000000203047212 */ /* 0x000fce00078efe04 */
.L_x_7010:
[----:B------:R-:W-:Y:S05]  /*1fa0*/  BSYNC B0 ;  /* 0x0000000000007941 */ /* 0x000fea0003800000 */
.L_x_7009:
[----:B------:R-:W0:Y:S02]  /*1fb0*/  F2I.FTZ.TRUNC.NTZ R4, R4 ;  /* 0x0000000400047305 */ /* 0x000e24000021f100 */
[----:B0-----:R-:W-:Y:S01]  /*1fc0*/  PRMT R0, R4, 0x7610, R0 ;  /* 0x0000761004007816 */ /* 0x001fe20000000000 */
[----:B------:R-:W-:Y:S06]  /*1fd0*/  BRA `(.L_x_6990) ;  /* 0x00000000009c7947 */ /* 0x000fec0003800000 */
.L_x_7002:
        /* <DEDUP_REMOVED lines=14> */
.L_x_7016:
[----:B------:R-:W-:Y:S05]  /*20c0*/  BSYNC B0 ;  /* 0x0000000000007941 */ /* 0x000fea0003800000 */
.L_x_7015:
[----:B------:R-:W0:Y:S02]  /*20d0*/  F2I.FTZ.TRUNC.NTZ R4, R4 ;  /* 0x0000000400047305 */ /* 0x000e24000021f100 */
[----:B0-----:R-:W-:Y:S01]  /*20e0*/  PRMT R0, R4, 0x7610, R0 ;  /* 0x0000761004007816 */ /* 0x001fe20000000000 */
[----:B------:R-:W-:Y:S06]  /*20f0*/  BRA `(.L_x_6990) ;  /* 0x0000000000547947 */ /* 0x000fec0003800000 */
.L_x_6989:
        /* <DEDUP_REMOVED lines=16> */
.L_x_7017:
[----:B------:R-:W-:Y:S01]  /*2200*/  PRMT R0, RZ, 0x7610, R0 ;  /* 0x00007610ff007816 */ /* 0x000fe20000000000 */
[----:B------:R-:W-:Y:S06]  /*2210*/  BRA `(.L_x_6990) ;  /* 0x00000000000c7947 */ /* 0x000fec0003800000 */
.L_x_7014:
[----:B------:R2:W5:Y:S01]  /*2220*/  LDG.E.U8 R0, desc[UR36][R2.64] ;  /* 0x0000002402007981 */ /* 0x000562000c1e1100 */
[----:B------:R-:W-:Y:S05]  /*2230*/  BRA `(.L_x_6990) ;  /* 0x0000000000047947 */ /* 0x000fea0003800000 */
.L_x_7013:
[----:B------:R1:W5:Y:S02]  /*2240*/  LDG.E.U8 R0, desc[UR36][R2.64] ;  /* 0x0000002402007981 */ /* 0x000364000c1e1100 */
.L_x_6990:
[----:B0123--:R-:W0:Y:S01]  /*2250*/  LDC.U8 R3, c[0x0][0x422] ;  /* 0x00010880ff037b82 */ /* 0x00fe220000000000 */
[----:B------:R-:W-:Y:S01]  /*2260*/  ULDC.S8 UR4, c[0x0][0x421] ;  /* 0x0001084000047ab9 */ /* 0x000fe20000000200 */
[----:B----45:R-:W-:Y:S01]  /*2270*/  LOP3.LUT R0, R0, 0xffff, RZ, 0xc0, !PT ;  /* 0x0000ffff00007812 */ /* 0x030fe200078ec0ff */
[----:B------:R-:W-:-:S03]  /*2280*/  UISETP.LT.U32.AND UP0, UPT, UR4, 0x7, UPT ;  /* 0x000000070400788c */ /* 0x000fc6000bf01070 */
[----:B------:R-:W-:Y:S01]  /*2290*/  PRMT R0, R0, 0x8880, RZ ;  /* 0x0000888000007816 */ /* 0x000fe200000000ff */
        /* <DEDUP_REMOVED lines=15> */
.L_x_7021:
[----:B------:R3:W-:Y:S01]  /*2390*/  STG.E.U8 desc[UR36][R16.64], R5 ;  /* 0x0000000510007986 */ /* 0x0007e2000c101124 */
[----:B------:R-:W-:Y:S05]  /*23a0*/  BRA `(.L_x_7023) ;  /* 0x0000000c005c7947 */ /* 0x000fea0003800000 */
.L_x_7020:
        /* <DEDUP_REMOVED lines=10> */
.L_x_7025:
[----:B------:R1:W-:Y:S01]  /*2450*/  STG.E desc[UR36][R16.64], R5 ;  /* 0x0000000510007986 */ /* 0x0003e2000c101924 */
[----:B------:R-:W-:Y:S05]  /*2460*/  BRA `(.L_x_7023) ;  /* 0x0000000c002c7947 */ /* 0x000fea0003800000 */
.L_x_7024:
[----:B------:R2:W-:Y:S01]  /*2470*/  STG.E.U16 desc[UR36][R16.64], R5 ;  /* 0x0000000510007986 */ /* 0x0005e2000c101524 */
[----:B------:R-:W-:Y:S05]  /*2480*/  BRA `(.L_x_7023) ;  /* 0x0000000c00247947 */ /* 0x000fea0003800000 */
.L_x_7019:
        /* <DEDUP_REMOVED lines=9> */
.L_x_7027:
[----:B------:R-:W0:Y:S02]  /*2520*/  I2F.S16 R0, R5 ;  /* 0x0000000500007306 */ /* 0x000e240000101400 */
[----:B0-----:R-:W-:-:S05]  /*2530*/  F2FP.F16.F32.PACK_AB R0, RZ, R0 ;  /* 0x00000000ff00723e */ /* 0x001fca00000000ff */
[----:B------:R0:W-:Y:S01]  /*2540*/  STG.E.U16 desc[UR36][R16.64], R0 ;  /* 0x0000000010007986 */ /* 0x0001e2000c101524 */
[----:B------:R-:W-:Y:S05]  /*2550*/  BRA `(.L_x_7023) ;  /* 0x0000000800f07947 */ /* 0x000fea0003800000 */
.L_x_7026:
        /* <DEDUP_REMOVED lines=10> */
.L_x_7029:
[----:B------:R-:W0:Y:S02]  /*2600*/  I2F.S16 R5, R5 ;  /* 0x0000000500057306 */ /* 0x000e240000101400 */
[----:B0-----:R-:W-:-:S04]  /*2610*/  F2FP.F16.F32.PACK_AB R3, RZ, R5 ;  /* 0x00000005ff03723e */ /* 0x001fc800000000ff */
[----:B------:R-:W-:-:S05]  /*2620*/  PRMT R3, R3, 0x5410, RZ ;  /* 0x0000541003037816 */ /* 0x000fca00000000ff */
[----:B------:R0:W-:Y:S01]  /*2630*/  STG.E desc[UR36][R16.64], R3 ;  /* 0x0000000310007986 */ /* 0x0001e2000c101924 */
[----:B------:R-:W-:Y:S05]  /*2640*/  BRA `(.L_x_7023) ;  /* 0x0000000800b47947 */ /* 0x000fea0003800000 */
.L_x_7028:
[----:B------:R-:W0:Y:S02]  /*2650*/  I2F.F64.S16 R2, R5 ;  /* 0x0000000500027312 */ /* 0x000e240000101c00 */
[----:B0-----:R0:W-:Y:S01]  /*2660*/  STG.E.64 desc[UR36][R16.64], R2 ;  /* 0x0000000210007986 */ /* 0x0011e2000c101b24 */
[----:B------:R-:W-:Y:S05]  /*2670*/  BRA `(.L_x_7023) ;  /* 0x0000000800a87947 */ /* 0x000fea0003800000 */
.L_x_7018:
        /* <DEDUP_REMOVED lines=13> */
.L_x_7032:
[----:B------:R-:W0:Y:S01]  /*2750*/  I2F.F64.S16 R4, R5 ;  /* 0x0000000500047312 */ /* 0x000e220000101c00 */
[----:B------:R-:W-:-:S05]  /*2760*/  CS2R R6, SRZ ;  /* 0x0000000000067805 */ /* 0x000fca000001ff00 */
[----:B0-----:R0:W-:Y:S01]  /*2770*/  STG.E.128 desc[UR36][R16.64], R4 ;  /* 0x0000000410007986 */ /* 0x0011e2000c101d24 */
[----:B------:R-:W-:Y:S05]  /*2780*/  BRA `(.L_x_7023) ;  /* 0x0000000800647947 */ /* 0x000fea0003800000 */
.L_x_7031:
        /* <DEDUP_REMOVED lines=21> */
.L_x_7036:
[----:B------:R-:W-:Y:S05]  /*28e0*/  BSYNC B0 ;  /* 0x0000000000007941 */ /* 0x000fea0003800000 */
.L_x_7035:
[----:B------:R-:W-:-:S05]  /*28f0*/  LOP3.LUT R3, R0, R3, RZ, 0xfc, !PT ;  /* 0x0000000300037212 */ /* 0x000fca00078efcff */
[----:B------:R0:W-:Y:S01]  /*2900*/  STG.E.U8 desc[UR36][R16.64], R3 ;  /* 0x0000000310007986 */ /* 0x0001e2000c101124 */
[----:B------:R-:W-:Y:S05]  /*2910*/  BRA `(.L_x_7023) ;  /* 0x0000000800007947 */ /* 0x000fea0003800000 */
.L_x_7034:
        /* <DEDUP_REMOVED lines=13> */
.L_x_7038:
[----:B------:R-:W-:Y:S01]  /*29f0*/  IMAD.MOV.U32 R0, RZ, RZ, 0x7f ;  /* 0x0000007fff007424 */ /* 0x000fe200078e00ff */
[----:B------:R-:W-:-:S04]  /*2a00*/  ISETP.GT.U32.AND P0, PT, R2, 0x7f800000, PT ;  /* 0x7f8000000200780c */ /* 0x000fc80003f04070 */
[----:B------:R-:W-:-:S09]  /*2a10*/  SEL R0, R0, 0x7c, P0 ;  /* 0x0000007c00007807 */ /* 0x000fd20000000000 */
.L_x_7039:
[----:B------:R-:W-:Y:S05]  /*2a20*/  BSYNC B0 ;  /* 0x0000000000007941 */ /* 0x000fea0003800000 */
.L_x_7037:
[----:B------:R-:W-:-:S04]  /*2a30*/  LOP3.LUT R2, R5, 0x80000000, RZ, 0xc0, !PT ;  /* 0x8000000005027812 */ /* 0x000fc800078ec0ff */
[----:B------:R-:W-:-:S04]  /*2a40*/  SHF.R.U32.HI R3, RZ, 0x18, R2 ;  /* 0x00000018ff037819 */ /* 0x000fc80000011602 */
[----:B------:R-:W-:-:S05]  /*2a50*/  LOP3.LUT R3, R0, R3, RZ, 0xfc, !PT ;  /* 0x0000000300037212 */ /* 0x000fca00078efcff */
[----:B------:R0:W-:Y:S01]  /*2a60*/  STG.E.U8 desc[UR36][R16.64], R3 ;  /* 0x0000000310007986 */ /* 0x0001e2000c101124 */
[----:B------:R-:W-:Y:S05]  /*2a70*/  BRA `(.L_x_7023) ;  /* 0x0000000400a87947 */ /* 0x000fea0003800000 */
.L_x_7033:
[----:B------:R-:W0:Y:S02]  /*2a80*/  I2F.S16 R0, R5 ;  /* 0x0000000500007306 */ /* 0x000e240000101400 */
[----:B0-----:R-:W-:-:S05]  /*2a90*/  F2FP.BF16.F32.PACK_AB R0, RZ, R0 ;  /* 0x00000000ff00723e */ /* 0x001fca00000010ff */
[----:B------:R0:W-:Y:S01]  /*2aa0*/  STG.E.U16 desc[UR36][R16.64], R0 ;  /* 0x0000000010007986 */ /* 0x0001e2000c101524 */
[----:B------:R-:W-:Y:S05]  /*2ab0*/  BRA `(.L_x_7023) ;  /* 0x0000000400987947 */ /* 0x000fea0003800000 */
.L_x_7030:
        /* <DEDUP_REMOVED lines=10> */
.L_x_7042:
        /* <DEDUP_REMOVED lines=17> */
.L_x_7045:
[----:B------:R-:W-:-:S04]  /*2c70*/  LOP3.LUT R2, R5, 0x80000000, RZ, 0xc0, !PT ;  /* 0x8000000005027812 */ /* 0x000fc800078ec0ff */
[----:B------:R-:W-:-:S04]  /*2c80*/  SHF.R.U32.HI R3, RZ, 0x18, R2 ;  /* 0x00000018ff037819 */ /* 0x000fc80000011602 */
[----:B------:R-:W-:-:S04]  /*2c90*/  LOP3.LUT R0, R0, R3, RZ, 0xfc, !PT ;  /* 0x0000000300007212 */ /* 0x000fc800078efcff */
[----:B------:R-:W-:-:S07]  /*2ca0*/  PRMT R8, R0, 0x7610, R8 ;  /* 0x0000761000087816 */ /* 0x000fce0000000008 */
.L_x_7044:
[----:B------:R-:W-:Y:S05]  /*2cb0*/  BSYNC B0 ;  /* 0x0000000000007941 */ /* 0x000fea0003800000 */
.L_x_7043:
[----:B------:R0:W-:Y:S01]  /*2cc0*/  STG.E.U8 desc[UR36][R16.64], R8 ;  /* 0x0000000810007986 */ /* 0x0001e2000c101124 */
[----:B------:R-:W-:Y:S05]  /*2cd0*/  BRA `(.L_x_7023) ;  /* 0x0000000400107947 */ /* 0x000fea0003800000 */
.L_x_7041:
        /* <DEDUP_REMOVED lines=17> */
.L_x_7048:
[----:B------:R-:W-:-:S04]  /*2df0*/  LOP3.LUT R2, R5, 0x80000000, RZ, 0xc0, !PT ;  /* 0x8000000005027812 */ /* 0x000fc800078ec0ff */
[----:B------:R-:W-:-:S04]  /*2e00*/  SHF.R.U32.HI R3, RZ, 0x18, R2 ;  /* 0x00000018ff037819 */ /* 0x000fc80000011602 */
[----:B------:R-:W-:-:S04]  /*2e10*/  LOP3.LUT R0, R0, R3, RZ, 0xfc, !PT ;  /* 0x0000000300007212 */ /* 0x000fc800078efcff */
[----:B------:R-:W-:-:S07]  /*2e20*/  PRMT R8, R0, 0x7610, R8 ;  /* 0x0000761000087816 */ /* 0x000fce0000000008 */
.L_x_7047:
[----:B------:R-:W-:Y:S05]  /*2e30*/  BSYNC B0 ;  /* 0x0000000000007941 */ /* 0x000fea0003800000 */
.L_x_7046:
[----:B------:R0:W-:Y:S01]  /*2e40*/  STG.E.U8 desc[UR36][R16.64], R8 ;  /* 0x0000000810007986 */ /* 0x0001e2000c101124 */
[----:B------:R-:W-:Y:S05]  /*2e50*/  BRA `(.L_x_7023) ;  /* 0x0000000000b07947 */ /* 0x000fea0003800000 */
.L_x_7040:
        /* <DEDUP_REMOVED lines=22> */
.L_x_7022:
        /* <DEDUP_REMOVED lines=16> */
.L_x_7051:
[----:B------:R-:W-:Y:S05]  /*30c0*/  BRA `(.L_x_7023) ;  /* 0x0000000000147947 */ /* 0x000fea0003800000 */
.L_x_7050:
[----:B------:R-:W-:-:S04]  /*30d0*/  PRMT R2, R5, 0x9910, RZ ;  /* 0x0000991005027816 */ /* 0x000fc800000000ff */
[----:B------:R-:W-:-:S05]  /*30e0*/  SHF.R.S32.HI R3, RZ, 0x1f, R2 ;  /* 0x0000001fff037819 */ /* 0x000fca0000011402 */
[----:B------:R0:W-:Y:S01]  /*30f0*/  STG.E.64 desc[UR36][R16.64], R2 ;  /* 0x0000000210007986 */ /* 0x0001e2000c101b24 */
[----:B------:R-:W-:Y:S05]  /*3100*/  BRA `(.L_x_7023) ;  /* 0x0000000000047947 */ /* 0x000fea0003800000 */
.L_x_7049:
[----:B------:R0:W-:Y:S02]  /*3110*/  STG.E desc[UR36][R16.64], R5 ;  /* 0x0000000510007986 */ /* 0x0001e4000c101924 */
.L_x_7023:
[----:B------:R-:W-:-:S04]  /*3120*/  IMAD R18, R23, 0x200, R18 ;  /* 0x0000020017127824 */ /* 0x000fc800078e0212 */
[----:B------:R-:W-:-:S07]  /*3130*/  VIADD R19, R18, 0x80 ;  /* 0x0000008012137836 */ /* 0x000fce0000000000 */
.L_x_6983:
[----:B------:R-:W-:Y:S05]  /*3140*/  BSYNC B6 ;  /* 0x0000000000067941 */ /* 0x000fea0003800000 */
.L_x_6982:
        /* <DEDUP_REMOVED lines=307> */
.L_x_7054:
        /* <DEDUP_REMOVED lines=20> */
.L_x_7058:
[----:B------:R0:W5:Y:S01]  /*45c0*/  LDG.E.U8 R0, desc[UR36][R2.64] ;  /* 0x0000002402007981 */ /* 0x000162000c1e1100 */
[----:B------:R-:W-:Y:S05]  /*45d0*/  BRA `(.L_x_7060) ;  /* 0x0000000c00547947 */ /* 0x000fea0003800000 */
.L_x_7057:
        /* <DEDUP_REMOVED lines=8> */
.L_x_7062:
[----:B------:R0:W5:Y:S01]  /*4660*/  LDG.E.U8 R0, desc[UR36][R2.64] ;  /* 0x0000002402007981 */ /* 0x000162000c1e1100 */
[----:B------:R-:W-:Y:S05]  /*4670*/  BRA `(.L_x_7060) ;  /* 0x0000000c002c7947 */ /* 0x000fea0003800000 */
.L_x_7061:
[----:B------:R0:W5:Y:S01]  /*4680*/  LDG.E.U16 R0, desc[UR36][R2.64] ;  /* 0x0000002402007981 */ /* 0x000162000c1e1500 */
[----:B------:R-:W-:Y:S05]  /*4690*/  BRA `(.L_x_7060) ;  /* 0x0000000c00247947 */ /* 0x000fea0003800000 */
.L_x_7056:
        /* <DEDUP_REMOVED lines=9> */
.L_x_7064:
[----:B------:R-:W2:Y:S02]  /*4730*/  LDG.E.U16 R4, desc[UR36][R2.64] ;  /* 0x0000002402047981 */ /* 0x000ea4000c1e1500 */
[----:B--2---:R-:W-:-:S06]  /*4740*/  HADD2.F32 R4, -RZ, R4.H0_H0 ;  /* 0x20000004ff047230 */ /* 0x004fcc0000004100 */
[----:B------:R-:W0:Y:S02]  /*4750*/  F2I.FTZ.TRUNC.NTZ R4, R4 ;  /* 0x0000000400047305 */ /* 0x000e24000021f100 */
[----:B0-----:R-:W-:Y:S01]  /*4760*/  PRMT R0, R4, 0x7610, R0 ;  /* 0x0000761004007816 */ /* 0x001fe20000000000 */
[----:B------:R-:W-:Y:S06]  /*4770*/  BRA `(.L_x_7060) ;  /* 0x0000000800ec7947 */ /* 0x000fec0003800000 */
.L_x_7063:
        /* <DEDUP_REMOVED lines=9> */
.L_x_7066:
[----:B------:R-:W2:Y:S02]  /*4810*/  LDG.E.U16 R2, desc[UR36][R2.64] ;  /* 0x0000002402027981 */ /* 0x000ea4000c1e1500 */
[----:B--2---:R-:W-:-:S06]  /*4820*/  HADD2.F32 R4, -RZ, R2.H0_H0 ;  /* 0x20000002ff047230 */ /* 0x004fcc0000004100 */
[----:B------:R-:W0:Y:S02]  /*4830*/  F2I.FTZ.TRUNC.NTZ R4, R4 ;  /* 0x0000000400047305 */ /* 0x000e24000021f100 */
[----:B0-----:R-:W-:Y:S01]  /*4840*/  PRMT R0, R4, 0x7610, R0 ;  /* 0x0000761004007816 */ /* 0x001fe20000000000 */
[----:B------:R-:W-:Y:S06]  /*4850*/  BRA `(.L_x_7060) ;  /* 0x0000000800b47947 */ /* 0x000fec0003800000 */
.L_x_7065:
[----:B------:R-:W2:Y:S02]  /*4860*/  LDG.E.64 R2, desc[UR36][R2.64] ;  /* 0x0000002402027981 */ /* 0x000ea4000c1e1b00 */
[----:B--2---:R0:W1:Y:S01]  /*4870*/  F2I.F64.TRUNC R0, R2 ;  /* 0x0000000200007311 */ /* 0x004062000030d100 */
[----:B------:R-:W-:Y:S05]  /*4880*/  BRA `(.L_x_7060) ;  /* 0x0000000800a87947 */ /* 0x000fea0003800000 */
.L_x_7055:
        /* <DEDUP_REMOVED lines=12> */
.L_x_7069:
[----:B------:R-:W2:Y:S02]  /*4950*/  LDG.E.64 R2, desc[UR36][R2.64] ;  /* 0x0000002402027981 */ /* 0x000ea4000c1e1b00 */
[----:B--2---:R3:W4:Y:S01]  /*4960*/  F2I.F64.TRUNC R0, R2 ;  /* 0x0000000200007311 */ /* 0x004722000030d100 */
[----:B------:R-:W-:Y:S05]  /*4970*/  BRA `(.L_x_7060) ;  /* 0x00000008006c7947 */ /* 0x000fea0003800000 */
.L_x_7068:
        /* <DEDUP_REMOVED lines=28> */
.L_x_7071:
        /* <DEDUP_REMOVED lines=15> */
.L_x_7070:
[----:B------:R-:W2:Y:S02]  /*4c30*/  LDG.E.U16 R4, desc[UR36][R2.64] ;  /* 0x0000002402047981 */ /* 0x000ea4000c1e1500 */
[----:B--2---:R-:W-:-:S06]  /*4c40*/  IMAD.U32 R4, R4, 0x10000, RZ ;  /* 0x0001000004047824 */ /* 0x004fcc00078e00ff */
[----:B------:R-:W0:Y:S02]  /*4c50*/  F2I.FTZ.TRUNC.NTZ R4, R4 ;  /* 0x0000000400047305 */ /* 0x000e24000021f100 */
[----:B0-----:R-:W-:Y:S01]  /*4c60*/  PRMT R0, R4, 0x7610, R0 ;  /* 0x0000761004007816 */ /* 0x001fe20000000000 */
[----:B------:R-:W-:Y:S06]  /*4c70*/  BRA `(.L_x_7060) ;  /* 0x0000000400ac7947 */ /* 0x000fec0003800000 */
.L_x_7067:
        /* <DEDUP_REMOVED lines=10> */
.L_x_7074:
        /* <DEDUP_REMOVED lines=21> */
.L_x_7078:
[----:B------:R-:W-:Y:S05]  /*4e70*/  BSYNC B1 ;  /* 0x0000000000017941 */ /* 0x000fea0003800000 */
.L_x_7077:
[----:B------:R-:W-:Y:S01]  /*4e80*/  IMAD.SHL.U32 R2, R2, 0x100000, RZ ;  /* 0x0010000002027824 */ /* 0x000fe200078e00ff */
[----:B------:R-:W-:-:S04]  /*4e90*/  LEA R3, R0, 0x3b800000, 0x17 ;  /* 0x3b80000000037811 */ /* 0x000fc800078eb8ff */
[----:B------:R-:W-:-:S07]  /*4ea0*/  LOP3.LUT R4, R3, R2, R4, 0xfe, !PT ;  /* 0x0000000203047212 */ /* 0x000fce00078efe04 */
.L_x_7076:
[----:B------:R-:W-:Y:S05]  /*4eb0*/  BSYNC B0 ;  /* 0x0000000000007941 */ /* 0x000fea0003800000 */
.L_x_7075:
[----:B------:R-:W0:Y:S02]  /*4ec0*/  F2I.FTZ.TRUNC.NTZ R4, R4 ;  /* 0x0000000400047305 */ /* 0x000e24000021f100 */
[----:B0-----:R-:W-:Y:S01]  /*4ed0*/  PRMT R0, R4, 0x7610, R0 ;  /* 0x0000761004007816 */ /* 0x001fe20000000000 */
[----:B------:R-:W-:Y:S06]  /*4ee0*/  BRA `(.L_x_7060) ;  /* 0x0000000400107947 */ /* 0x000fec0003800000 */
.L_x_7073:
        /* <DEDUP_REMOVED lines=21> */
.L_x_7082:
[----:B------:R-:W-:Y:S05]  /*5040*/  BSYNC B1 ;  /* 0x0000000000017941 */ /* 0x000fea0003800000 */
.L_x_7081:
[----:B------:R-:W-:Y:S01]  /*5050*/  IMAD.SHL.U32 R2, R2, 0x200000, RZ ;  /* 0x0020000002027824 */ /* 0x000fe200078e00ff */
[----:B------:R-:W-:-:S04]  /*5060*/  LEA R3, R0, 0x37800000, 0x17 ;  /* 0x3780000000037811 */ /* 0x000fc800078eb8ff */
[----:B------:R-:W-:-:S07]  /*5070*/  LOP3.LUT R4, R3, R2, R4, 0xfe, !PT ;  /* 0x0000000203047212 */ /* 0x000fce00078efe04 */
.L_x_7080:
[----:B------:R-:W-:Y:S05]  /*5080*/  BSYNC B0 ;  /* 0x0000000000007941 */ /* 0x000fea0003800000 */
.L_x_7079:
[----:B------:R-:W0:Y:S02]  /*5090*/  F2I.FTZ.TRUNC.NTZ R4, R4 ;  /* 0x0000000400047305 */ /* 0x000e24000021f100 */
[----:B0-----:R-:W-:Y:S01]  /*50a0*/  PRMT R0, R4, 0x7610, R0 ;  /* 0x0000761004007816 */ /* 0x001fe20000000000 */
[----:B------:R-:W-:Y:S06]  /*50b0*/  BRA `(.L_x_7060) ;  /* 0x00000000009c7947 */ /* 0x000fec0003800000 */
.L_x_7072:
        /* <DEDUP_REMOVED lines=14> */
.L_x_7086:
[----:B------:R-:W-:Y:S05]  /*51a0*/  BSYNC B0 ;  /* 0x0000000000007941 */ /* 0x000fea0003800000 */
.L_x_7085:
[----:B------:R-:W0:Y:S02]  /*51b0*/  F2I.FTZ.TRUNC.NTZ R4, R4 ;  /* 0x0000000400047305 */ /* 0x000e24000021f100 */
[----:B0-----:R-:W-:Y:S01]  /*51c0*/  PRMT R0, R4, 0x7610, R0 ;  /* 0x0000761004007816 */ /* 0x001fe20000000000 */
[----:B------:R-:W-:Y:S06]  /*51d0*/  BRA `(.L_x_7060) ;  /* 0x0000000000547947 */ /* 0x000fec0003800000 */
.L_x_7059:
        /* <DEDUP_REMOVED lines=16> */
.L_x_7087:
[----:B------:R-:W-:Y:S01]  /*52e0*/  PRMT R0, RZ, 0x7610, R0 ;  /* 0x00007610ff007816 */ /* 0x000fe20000000000 */
[----:B------:R-:W-:Y:S06]  /*52f0*/  BRA `(.L_x_7060) ;  /* 0x00000000000c7947 */ /* 0x000fec0003800000 */
.L_x_7084:
[----:B------:R2:W5:Y:S01]  /*5300*/  LDG.E.U8 R0, desc[UR36][R2.64] ;  /* 0x0000002402007981 */ /* 0x000562000c1e1100 */
[----:B------:R-:W-:Y:S05]  /*5310*/  BRA `(.L_x_7060) ;  /* 0x0000000000047947 */ /* 0x000fea0003800000 */
.L_x_7083:
[----:B------:R1:W5:Y:S02]  /*5320*/  LDG.E.U8 R0, desc[UR36][R2.64] ;  /* 0x0000002402007981 */ /* 0x000364000c1e1100 */
.L_x_7060:
        /* <DEDUP_REMOVED lines=20> */
.L_x_7091:
[----:B------:R0:W-:Y:S01]  /*5470*/  STG.E.U8 desc[UR36][R16.64], R5 ;  /* 0x0000000510007986 */ /* 0x0001e2000c101124 */
[----:B------:R-:W-:Y:S05]  /*5480*/  BRA `(.L_x_7093) ;  /* 0x0000000c005c7947 */ /* 0x000fea0003800000 */
.L_x_7090:
        /* <DEDUP_REMOVED lines=10> */
.L_x_7095:
[----:B------:R0:W-:Y:S01]  /*5530*/  STG.E desc[UR36][R16.64], R5 ;  /* 0x0000000510007986 */ /* 0x0001e2000c101924 */
[----:B------:R-:W-:Y:S05]  /*5540*/  BRA `(.L_x_7093) ;  /* 0x0000000c002c7947 */ /* 0x000fea0003800000 */
.L_x_7094:
[----:B------:R0:W-:Y:S01]  /*5550*/  STG.E.U16 desc[UR36][R16.64], R5 ;  /* 0x0000000510007986 */ /* 0x0001e2000c101524 */
[----:B------:R-:W-:Y:S05]  /*5560*/  BRA `(.L_x_7093) ;  /* 0x0000000c00247947 */ /* 0x000fea0003800000 */
.L_x_7089:
        /* <DEDUP_REMOVED lines=9> */
.L_x_7097:
[----:B------:R-:W0:Y:S02]  /*5600*/  I2F.S16 R0, R5 ;  /* 0x0000000500007306 */ /* 0x000e240000101400 */
[----:B0-----:R-:W-:-:S05]  /*5610*/  F2FP.F16.F32.PACK_AB R0, RZ, R0 ;  /* 0x00000000ff00723e */ /* 0x001fca00000000ff */
[----:B------:R0:W-:Y:S01]  /*5620*/  STG.E.U16 desc[UR36][R16.64], R0 ;  /* 0x0000000010007986 */ /* 0x0001e2000c101524 */
[----:B------:R-:W-:Y:S05]  /*5630*/  BRA `(.L_x_7093) ;  /* 0x0000000800f07947 */ /* 0x000fea0003800000 */
.L_x_7096:
        /* <DEDUP_REMOVED lines=10> */
.L_x_7099:
[----:B------:R-:W0:Y:S02]  /*56e0*/  I2F.S16 R5, R5 ;  /* 0x0000000500057306 */ /* 0x000e240000101400 */
[----:B0-----:R-:W-:-:S04]  /*56f0*/  F2FP.F16.F32.PACK_AB R3, RZ, R5 ;  /* 0x00000005ff03723e */ /* 0x001fc800000000ff */
[----:B------:R-:W-:-:S05]  /*5700*/  PRMT R3, R3, 0x5410, RZ ;  /* 0x0000541003037816 */ /* 0x000fca00000000ff */
[----:B------:R0:W-:Y:S01]  /*5710*/  STG.E desc[UR36][R16.64], R3 ;  /* 0x0000000310007986 */ /* 0x0001e2000c101924 */
[----:B------:R-:W-:Y:S05]  /*5720*/  BRA `(.L_x_7093) ;  /* 0x0000000800b47947 */ /* 0x000fea0003800000 */
.L_x_7098:
[----:B------:R-:W0:Y:S02]  /*5730*/  I2F.F64.S16 R2, R5 ;  /* 0x0000000500027312 */ /* 0x000e240000101c00 */
[----:B0-----:R0:W-:Y:S01]  /*5740*/  STG.E.64 desc[UR36][R16.64], R2 ;  /* 0x0000000210007986 */ /* 0x0011e2000c101b24 */
[----:B------:R-:W-:Y:S05]  /*5750*/  BRA `(.L_x_7093) ;  /* 0x0000000800a87947 */ /* 0x000fea0003800000 */
.L_x_7088:
        /* <DEDUP_REMOVED lines=13> */
.L_x_7102:
[----:B------:R-:W0:Y:S01]  /*5830*/  I2F.F64.S16 R4, R5 ;  /* 0x0000000500047312 */ /* 0x000e220000101c00 */
[----:B------:R-:W-:-:S05]  /*5840*/  CS2R R6, SRZ ;  /* 0x0000000000067805 */ /* 0x000fca000001ff00 */
[----:B0-----:R0:W-:Y:S01]  /*5850*/  STG.E.128 desc[UR36][R16.64], R4 ;  /* 0x0000000410007986 */ /* 0x0011e2000c101d24 */
[----:B------:R-:W-:Y:S05]  /*5860*/  BRA `(.L_x_7093) ;  /* 0x0000000800647947 */ /* 0x000fea0003800000 */
.L_x_7101:
        /* <DEDUP_REMOVED lines=21> */
.L_x_7106:
[----:B------:R-:W-:Y:S05]  /*59c0*/  BSYNC B0 ;  /* 0x0000000000007941 */ /* 0x000fea0003800000 */
.L_x_7105:
[----:B------:R-:W-:-:S05]  /*59d0*/  LOP3.LUT R3, R0, R3, RZ, 0xfc, !PT ;  /* 0x0000000300037212 */ /* 0x000fca00078efcff */
[----:B------:R0:W-:Y:S01]  /*59e0*/  STG.E.U8 desc[UR36][R16.64], R3 ;  /* 0x0000000310007986 */ /* 0x0001e2000c101124 */
[----:B------:R-:W-:Y:S05]  /*59f0*/  BRA `(.L_x_7093) ;  /* 0x0000000800007947 */ /* 0x000fea0003800000 */
.L_x_7104:
        /* <DEDUP_REMOVED lines=13> */
.L_x_7108:
[----:B------:R-:W-:Y:S01]  /*5ad0*/  IMAD.MOV.U32 R0, RZ, RZ, 0x7f ;  /* 0x0000007fff007424 */ /* 0x000fe200078e00ff */
[----:B------:R-:W-:-:S04]  /*5ae0*/  ISETP.GT.U32.AND P0, PT, R2, 0x7f800000, PT ;  /* 0x7f8000000200780c */ /* 0x000fc80003f04070 */
[----:B------:R-:W-:-:S09]  /*5af0*/  SEL R0, R0, 0x7c, P0 ;  /* 0x0000007c00007807 */ /* 0x000fd20000000000 */
.L_x_7109:
[----:B------:R-:W-:Y:S05]  /*5b00*/  BSYNC B0 ;  /* 0x0000000000007941 */ /* 0x000fea0003800000 */
.L_x_7107:
[----:B------:R-:W-:-:S04]  /*5b10*/  LOP3.LUT R2, R5, 0x80000000, RZ, 0xc0, !PT ;  /* 0x8000000005027812 */ /* 0x000fc800078ec0ff */
[----:B------:R-:W-:-:S04]  /*5b20*/  SHF.R.U32.HI R3, RZ, 0x18, R2 ;  /* 0x00000018ff037819 */ /* 0x000fc80000011602 */
[----:B------:R-:W-:-:S05]  /*5b30*/  LOP3.LUT R3, R0, R3, RZ, 0xfc, !PT ;  /* 0x0000000300037212 */ /* 0x000fca00078efcff */
[----:B------:R0:W-:Y:S01]  /*5b40*/  STG.E.U8 desc[UR36][R16.64], R3 ;  /* 0x0000000310007986 */ /* 0x0001e2000c101124 */
[----:B------:R-:W-:Y:S05]  /*5b50*/  BRA `(.L_x_7093) ;  /* 0x0000000400a87947 */ /* 0x000fea0003800000 */
.L_x_7103:
[----:B------:R-:W0:Y:S02]  /*5b60*/  I2F.S16 R0, R5 ;  /* 0x0000000500007306 */ /* 0x000e240000101400 */
[----:B0-----:R-:W-:-:S05]  /*5b70*/  F2FP.BF16.F32.PACK_AB R0, RZ, R0 ;  /* 0x00000000ff00723e */ /* 0x001fca00000010ff */
[----:B------:R0:W-:Y:S01]  /*5b80*/  STG.E.U16 desc[UR36][R16.64], R0 ;  /* 0x0000000010007986 */ /* 0x0001e2000c101524 */
[----:B------:R-:W-:Y:S05]  /*5b90*/  BRA `(.L_x_7093) ;  /* 0x0000000400987947 */ /* 0x000fea0003800000 */
.L_x_7100:
        /* <DEDUP_REMOVED lines=10> */
.L_x_7112:
        /* <DEDUP_REMOVED lines=17> */
.L_x_7115:
[----:B------:R-:W-:-:S04]  /*5d50*/  LOP3.LUT R2, R5, 0x80000000, RZ, 0xc0, !PT ;  /* 0x8000000005027812 */ /* 0x000fc800078ec0ff */
[----:B------:R-:W-:-:S04]  /*5d60*/  SHF.R.U32.HI R3, RZ, 0x18, R2 ;  /* 0x00000018ff037819 */ /* 0x000fc80000011602 */
[----:B------:R-:W-:-:S04]  /*5d70*/  LOP3.LUT R0, R0, R3, RZ, 0xfc, !PT ;  /* 0x0000000300007212 */ /* 0x000fc800078efcff */
[----:B------:R-:W-:-:S07]  /*5d80*/  PRMT R8, R0, 0x7610, R8 ;  /* 0x0000761000087816 */ /* 0x000fce0000000008 */
.L_x_7114:
[----:B------:R-:W-:Y:S05]  /*5d90*/  BSYNC B0 ;  /* 0x0000000000007941 */ /* 0x000fea0003800000 */
.L_x_7113:
[----:B------:R3:W-:Y:S01]  /*5da0*/  STG.E.U8 desc[UR36][R16.64], R8 ;  /* 0x0000000810007986 */ /* 0x0007e2000c101124 */
[----:B------:R-:W-:Y:S05]  /*5db0*/  BRA `(.L_x_7093) ;  /* 0x0000000400107947 */ /* 0x000fea0003800000 */
.L_x_7111:
        /* <DEDUP_REMOVED lines=17> */
.L_x_7118:
[----:B------:R-:W-:-:S04]  /*5ed0*/  LOP3.LUT R2, R5, 0x80000000, RZ, 0xc0, !PT ;  /* 0x8000000005027812 */ /* 0x000fc800078ec0ff */
[----:B------:R-:W-:-:S04]  /*5ee0*/  SHF.R.U32.HI R3, RZ, 0x18, R2 ;  /* 0x00000018ff037819 */ /* 0x000fc80000011602 */
[----:B------:R-:W-:-:S04]  /*5ef0*/  LOP3.LUT R0, R0, R3, RZ, 0xfc, !PT ;  /* 0x0000000300007212 */ /* 0x000fc800078efcff */
[----:B------:R-:W-:-:S07]  /*5f00*/  PRMT R8, R0, 0x7610, R8 ;  /* 0x0000761000087816 */ /* 0x000fce0000000008 */
.L_x_7117:
[----:B------:R-:W-:Y:S05]  /*5f10*/  BSYNC B0 ;  /* 0x0000000000007941 */ /* 0x000fea0003800000 */
.L_x_7116:
[----:B------:R0:W-:Y:S01]  /*5f20*/  STG.E.U8 desc[UR36][R16.64], R8 ;  /* 0x0000000810007986 */ /* 0x0001e2000c101124 */
[----:B------:R-:W-:Y:S05]  /*5f30*/  BRA `(.L_x_7093) ;  /* 0x0000000000b07947 */ /* 0x000fea0003800000 */
.L_x_7110:
        /* <DEDUP_REMOVED lines=22> */
.L_x_7092:
        /* <DEDUP_REMOVED lines=16> */
.L_x_7121:
[----:B------:R-:W-:Y:S05]  /*61a0*/  BRA `(.L_x_7093) ;  /* 0x0000000000147947 */ /* 0x000fea0003800000 */
.L_x_7120:
[----:B------:R-:W-:-:S04]  /*61b0*/  PRMT R2, R5, 0x9910, RZ ;  /* 0x0000991005027816 */ /* 0x000fc800000000ff */
[----:B------:R-:W-:-:S05]  /*61c0*/  SHF.R.S32.HI R3, RZ, 0x1f, R2 ;  /* 0x0000001fff037819 */ /* 0x000fca0000011402 */
[----:B------:R2:W-:Y:S01]  /*61d0*/  STG.E.64 desc[UR36][R16.64], R2 ;  /* 0x0000000210007986 */ /* 0x0005e2000c101b24 */
[----:B------:R-:W-:Y:S05]  /*61e0*/  BRA `(.L_x_7093) ;  /* 0x0000000000047947 */ /* 0x000fea0003800000 */
.L_x_7119:
[----:B------:R0:W-:Y:S02]  /*61f0*/  STG.E desc[UR36][R16.64], R5 ;  /* 0x0000000510007986 */ /* 0x0001e4000c101924 */
.L_x_7093:
[----:B------:R-:W-:-:S07]  /*6200*/  VIADD R19, R19, 0x80 ;  /* 0x0000008013137836 */ /* 0x000fce0000000000 */
.L_x_7053:
[----:B------:R-:W-:Y:S05]  /*6210*/  BSYNC B6 ;  /* 0x0000000000067941 */ /* 0x000fea0003800000 */
.L_x_7052:
        /* <DEDUP_REMOVED lines=307> */
.L_x_7124:
        /* <DEDUP_REMOVED lines=20> */
.L_x_7128:
[----:B------:R0:W5:Y:S01]  /*7690*/  LDG.E.U8 R0, desc[UR36][R2.64] ;  /* 0x0000002402007981 */ /* 0x000162000c1e1100 */
[----:B------:R-:W-:Y:S05]  /*76a0*/  BRA `(.L_x_7130) ;  /* 0x0000000c00547947 */ /* 0x000fea0003800000 */
.L_x_7127:
        /* <DEDUP_REMOVED lines=8> */
.L_x_7132:
[----:B------:R0:W5:Y:S01]  /*7730*/  LDG.E.U8 R0, desc[UR36][R2.64] ;  /* 0x0000002402007981 */ /* 0x000162000c1e1100 */
[----:B------:R-:W-:Y:S05]  /*7740*/  BRA `(.L_x_7130) ;  /* 0x0000000c002c7947 */ /* 0x000fea0003800000 */
.L_x_7131:
[----:B------:R0:W5:Y:S01]  /*7750*/  LDG.E.U16 R0, desc[UR36][R2.64] ;  /* 0x0000002402007981 */ /* 0x000162000c1e1500 */
[----:B------:R-:W-:Y:S05]  /*7760*/  BRA `(.L_x_7130) ;  /* 0x0000000c00247947 */ /* 0x000fea0003800000 */
.L_x_7126:
        /* <DEDUP_REMOVED lines=9> */
.L_x_7134:
[----:B------:R-:W2:Y:S02]  /*7800*/  LDG.E.U16 R4, desc[UR36][R2.64] ;  /* 0x0000002402047981 */ /* 0x000ea4000c1e1500 */
[----:B--2---:R-:W-:-:S06]  /*7810*/  HADD2.F32 R4, -RZ, R4.H0_H0 ;  /* 0x20000004ff047230 */ /* 0x004fcc0000004100 */
[----:B------:R-:W0:Y:S02]  /*7820*/  F2I.FTZ.TRUNC.NTZ R4, R4 ;  /* 0x0000000400047305 */ /* 0x000e24000021f100 */
[----:B0-----:R-:W-:Y:S01]  /*7830*/  PRMT R0, R4, 0x7610, R0 ;  /* 0x0000761004007816 */ /* 0x001fe20000000000 */
[----:B------:R-:W-:Y:S06]  /*7840*/  BRA `(.L_x_7130) ;  /* 0x0000000800ec7947 */ /* 0x000fec0003800000 */
.L_x_7133:
        /* <DEDUP_REMOVED lines=9> */
.L_x_7136:
[----:B------:R-:W2:Y:S02]  /*78e0*/  LDG.E.U16 R2, desc[UR36][R2.64] ;  /* 0x0000002402027981 */ /* 0x000ea4000c1e1500 */
[----:B--2---:R-:W-:-:S06]  /*78f0*/  HADD2.F32 R4, -RZ, R2.H0_H0 ;  /* 0x20000002ff047230 */ /* 0x004fcc0000004100 */
[----:B------:R-:W0:Y:S02]  /*7900*/  F2I.FTZ.TRUNC.NTZ R4, R4 ;  /* 0x0000000400047305 */ /* 0x000e24000021f100 */
[----:B0-----:R-:W-:Y:S01]  /*7910*/  PRMT R0, R4, 0x7610, R0 ;  /* 0x0000761004007816 */ /* 0x001fe20000000000 */
[----:B------:R-:W-:Y:S06]  /*7920*/  BRA `(.L_x_7130) ;  /* 0x0000000800b47947 */ /* 0x000fec0003800000 */
.L_x_7135:
[----:B------:R-:W2:Y:S02]  /*7930*/  LDG.E.64 R2, desc[UR36][R2.64] ;  /* 0x0000002402027981 */ /* 0x000ea4000c1e1b00 */
[----:B--2---:R0:W1:Y:S01]  /*7940*/  F2I.F64.TRUNC R0, R2 ;  /* 0x0000000200007311 */ /* 0x004062000030d100 */
[----:B------:R-:W-:Y:S05]  /*7950*/  BRA `(.L_x_7130) ;  /* 0x0000000800a87947 */ /* 0x000fea0003800000 */
.L_x_7125:
        /* <DEDUP_REMOVED lines=12> */
.L_x_7139:
[----:B------:R-:W2:Y:S02]  /*7a20*/  LDG.E.64 R2, desc[UR36][R2.64] ;  /* 0x0000002402027981 */ /* 0x000ea4000c1e1b00 */
[----:B--2---:R3:W4:Y:S01]  /*7a30*/  F2I.F64.TRUNC R0, R2 ;  /* 0x0000000200007311 */ /* 0x004722000030d100 */
[----:B------:R-:W-:Y:S05]  /*7a40*/  BRA `(.L_x_7130) ;  /* 0x00000008006c7947 */ /* 0x000fea0003800000 */
.L_x_7138:
        /* <DEDUP_REMOVED lines=28> */
.L_x_7141:
        /* <DEDUP_REMOVED lines=15> */
.L_x_7140:
[----:B------:R-:W2:Y:S02]  /*7d00*/  LDG.E.U16 R4, desc[UR36][R2.64] ;  /* 0x0000002402047981 */ /* 0x000ea4000c1e1500 */
[----:B--2---:R-:W-:-:S06]  /*7d10*/  IMAD.U32 R4, R4, 0x10000, RZ ;  /* 0x0001000004047824 */ /* 0x004fcc00078e00ff */
[----:B------:R-:W0:Y:S02]  /*7d20*/  F2I.FTZ.TRUNC.NTZ R4, R4 ;  /* 0x0000000400047305 */ /* 0x000e24000021f100 */
[----:B0-----:R-:W-:Y:S01]  /*7d30*/  PRMT R0, R4, 0x7610, R0 ;  /* 0x0000761004007816 */ /* 0x001fe20000000000 */
[----:B------:R-:W-:Y:S06]  /*7d40*/  BRA `(.L_x_7130) ;  /* 0x0000000400ac7947 */ /* 0x000fec0003800000 */
.L_x_7137:
        /* <DEDUP_REMOVED lines=10> */
.L_x_7144:
        /* <DEDUP_REMOVED lines=21> */
.L_x_7148:
[----:B------:R-:W-:Y:S05]  /*7f40*/  BSYNC B1 ;  /* 0x0000000000017941 */ /* 0x000fea0003800000 */
.L_x_7147:
[----:B------:R-:W-:Y:S01]  /*7f50*/  IMAD.SHL.U32 R2, R2, 0x100000, RZ ;  /* 0x0010000002027824 */ /* 0x000fe200078e00ff */
[----:B------:R-:W-:-:S04]  /*7f60*/  LEA R3, R0, 0x3b800000, 0x17 ;  /* 0x3b80000000037811 */ /* 0x000fc800078eb8ff */
[----:B------:R-:W-:-:S07]  /*7f70*/  LOP3.LUT R4, R3, R2, R4, 0xfe, !PT ;  /* 0x0000000203047212 */ /* 0x000fce00078efe04 */
.L_x_7146:
[----:B------:R-:W-:Y:S05]  /*7f80*/  BSYNC B0 ;  /* 0x0000000000007941 */ /* 0x000fea0003800000 */
.L_x_7145:
[----:B------:R-:W0:Y:S02]  /*7f90*/  F2I.FTZ.TRUNC.NTZ R4, R4 ;  /* 0x0000000400047305 */ /* 0x000e24000021f100 */
[----:B0-----:R-:W-:Y:S01]  /*7fa0*/  PRMT R0, R4, 0x7610, R0 ;  /* 0x0000761004007816 */ /* 0x001fe20000000000 */
[----:B------:R-:W-:Y:S06]  /*7fb0*/  BRA `(.L_x_7130) ;  /* 0x0000000400107947 */ /* 0x000fec0003800000 */
.L_x_7143:
        /* <DEDUP_REMOVED lines=21> */
.L_x_7152:
[----:B------:R-:W-:Y:S05]  /*8110*/  BSYNC B1 ;  /* 0x0000000000017941 */ /* 0x000fea0003800000 */
.L_x_7151:
[----:B------:R-:W-:Y:S01]  /*8120*/  IMAD.SHL.U32 R2, R2, 0x200000, RZ ;  /* 0x0020000002027824 */ /* 0x000fe200078e00ff */
[----:B------:R-:W-:-:S04]  /*8130*/  LEA R3, R0, 0x37800000, 0x17 ;  /* 0x3780000000037811 */ /* 0x000fc800078eb8ff */
[----:B------:R-:W-:-:S07]  /*8140*/  LOP3.LUT R4, R3, R2, R4, 0xfe, !PT ;  /* 0x0000000203047212 */ /* 0x000fce00078efe04 */
.L_x_7150:
[----:B------:R-:W-:Y:S05]  /*8150*/  BSYNC B0 ;  /* 0x0000000000007941 */ /* 0x000fea0003800000 */
.L_x_7149:
[----:B------:R-:W0:Y:S02]  /*8160*/  F2I.FTZ.TRUNC.NTZ R4, R4 ;  /* 0x0000000400047305 */ /* 0x000e24000021f100 */
[----:B0-----:R-:W-:Y:S01]  /*8170*/  PRMT R0, R4, 0x7610, R0 ;  /* 0x0000761004007816 */ /* 0x001fe20000000000 */
[----:B------:R-:W-:Y:S06]  /*8180*/  BRA `(.L_x_7130) ;  /* 0x00000000009c7947 */ /* 0x000fec0003800000 */
.L_x_7142:
        /* <DEDUP_REMOVED lines=14> */
.L_x_7156:
[----:B------:R-:W-:Y:S05]  /*8270*/  BSYNC B0 ;  /* 0x0000000000007941 */ /* 0x000fea0003800000 */
.L_x_7155:
[----:B------:R-:W0:Y:S02]  /*8280*/  F2I.FTZ.TRUNC.NTZ R4, R4 ;  /* 0x0000000400047305 */ /* 0x000e24000021f100 */
[----:B0-----:R-:W-:Y:S01]  /*8290*/  PRMT R0, R4, 0x7610, R0 ;  /* 0x0000761004007816 */ /* 0x001fe20000000000 */
[----:B------:R-:W-:Y:S06]  /*82a0*/  BRA `(.L_x_7130) ;  /* 0x0000000000547947 */ /* 0x000fec0003800000 */
.L_x_7129:
        /* <DEDUP_REMOVED lines=16> */
.L_x_7157:
[----:B------:R-:W-:Y:S01]  /*83b0*/  PRMT R0, RZ, 0x7610, R0 ;  /* 0x00007610ff007816 */ /* 0x000fe20000000000 */
[----:B------:R-:W-:Y:S06]  /*83c0*/  BRA `(.L_x_7130) ;  /* 0x00000000000c7947 */ /* 0x000fec0003800000 */
.L_x_7154:
[----:B------:R1:W5:Y:S01]  /*83d0*/  LDG.E.U8 R0, desc[UR36][R2.64] ;  /* 0x0000002402007981 */ /* 0x000362000c1e1100 */
[----:B------:R-:W-:Y:S05]  /*83e0*/  BRA `(.L_x_7130) ;  /* 0x0000000000047947 */ /* 0x000fea0003800000 */
.L_x_7153:
[----:B------:R2:W5:Y:S02]  /*83f0*/  LDG.E.U8 R0, desc[UR36][R2.64] ;  /* 0x0000002402007981 */ /* 0x000564000c1e1100 */
.L_x_7130:
        /* <DEDUP_REMOVED lines=20> */
.L_x_7161:
[----:B------:R3:W-:Y:S01]  /*8540*/  STG.E.U8 desc[UR36][R16.64], R5 ;  /* 0x0000000510007986 */ /* 0x0007e2000c101124 */
[----:B------:R-:W-:Y:S05]  /*8550*/  BRA `(.L_x_7163) ;  /* 0x0000000c005c7947 */ /* 0x000fea0003800000 */
.L_x_7160:
        /* <DEDUP_REMOVED lines=10> */
.L_x_7165:
[----:B------:R2:W-:Y:S01]  /*8600*/  STG.E desc[UR36][R16.64], R5 ;  /* 0x0000000510007986 */ /* 0x0005e2000c101924 */
[----:B------:R-:W-:Y:S05]  /*8610*/  BRA `(.L_x_7163) ;  /* 0x0000000c002c7947 */ /* 0x000fea0003800000 */
.L_x_7164:
[----:B------:R0:W-:Y:S01]  /*8620*/  STG.E.U16 desc[UR36][R16.64], R5 ;  /* 0x0000000510007986 */ /* 0x0001e2000c101524 */
[----:B------:R-:W-:Y:S05]  /*8630*/  BRA `(.L_x_7163) ;  /* 0x0000000c00247947 */ /* 0x000fea0003800000 */
.L_x_7159:
        /* <DEDUP_REMOVED lines=9> */
.L_x_7167:
[----:B------:R-:W0:Y:S02]  /*86d0*/  I2F.S16 R0, R5 ;  /* 0x0000000500007306 */ /* 0x000e240000101400 */
[----:B0-----:R-:W-:-:S05]  /*86e0*/  F2FP.F16.F32.PACK_AB R0, RZ, R0 ;  /* 0x00000000ff00723e */ /* 0x001fca00000000ff */
[----:B------:R0:W-:Y:S01]  /*86f0*/  STG.E.U16 desc[UR36][R16.64], R0 ;  /* 0x0000000010007986 */ /* 0x0001e2000c101524 */
[----:B------:R-:W-:Y:S05]  /*8700*/  BRA `(.L_x_7163) ;  /* 0x0000000800f07947 */ /* 0x000fea0003800000 */
.L_x_7166:
        /* <DEDUP_REMOVED lines=10> */
.L_x_7169:
[----:B------:R-:W0:Y:S02]  /*87b0*/  I2F.S16 R5, R5 ;  /* 0x0000000500057306 */ /* 0x000e240000101400 */
[----:B0-----:R-:W-:-:S04]  /*87c0*/  F2FP.F16.F32.PACK_AB R3, RZ, R5 ;  /* 0x00000005ff03723e */ /* 0x001fc800000000ff */
[----:B------:R-:W-:-:S05]  /*87d0*/  PRMT R3, R3, 0x5410, RZ ;  /* 0x0000541003037816 */ /* 0x000fca00000000ff */
[----:B------:R0:W-:Y:S01]  /*87e0*/  STG.E desc[UR36][R16.64], R3 ;  /* 0x0000000310007986 */ /* 0x0001e2000c101924 */
[----:B------:R-:W-:Y:S05]  /*87f0*/  BRA `(.L_x_7163) ;  /* 0x0000000800b47947 */ /* 0x000fea0003800000 */
.L_x_7168:
[----:B------:R-:W0:Y:S02]  /*8800*/  I2F.F64.S16 R2, R5 ;  /* 0x0000000500027312 */ /* 0x000e240000101c00 */
[----:B0-----:R0:W-:Y:S01]  /*8810*/  STG.E.64 desc[UR36][R16.64], R2 ;  /* 0x0000000210007986 */ /* 0x0011e2000c101b24 */
[----:B------:R-:W-:Y:S05]  /*8820*/  BRA `(.L_x_7163) ;  /* 0x0000000800a87947 */ /* 0x000fea0003800000 */
.L_x_7158:
        /* <DEDUP_REMOVED lines=13> */
.L_x_7172:
[----:B------:R-:W0:Y:S01]  /*8900*/  I2F.F64.S16 R4, R5 ;  /* 0x0000000500047312 */ /* 0x000e220000101c00 */
[----:B------:R-:W-:-:S05]  /*8910*/  CS2R R6, SRZ ;  /* 0x0000000000067805 */ /* 0x000fca000001ff00 */
[----:B0-----:R0:W-:Y:S01]  /*8920*/  STG.E.128 desc[UR36][R16.64], R4 ;  /* 0x0000000410007986 */ /* 0x0011e2000c101d24 */
[----:B------:R-:W-:Y:S05]  /*8930*/  BRA `(.L_x_7163) ;  /* 0x0000000800647947 */ /* 0x000fea0003800000 */
.L_x_7171:
        /* <DEDUP_REMOVED lines=21> */
.L_x_7176:
[----:B------:R-:W-:Y:S05]  /*8a90*/  BSYNC B0 ;  /* 0x0000000000007941 */ /* 0x000fea0003800000 */
.L_x_7175:
[----:B------:R-:W-:-:S05]  /*8aa0*/  LOP3.LUT R3, R0, R3, RZ, 0xfc, !PT ;  /* 0x0000000300037212 */ /* 0x000fca00078efcff */
[----:B------:R0:W-:Y:S01]  /*8ab0*/  STG.E.U8 desc[UR36][R16.64], R3 ;  /* 0x0000000310007986 */ /* 0x0001e2000c101124 */
[----:B------:R-:W-:Y:S05]  /*8ac0*/  BRA `(.L_x_7163) ;  /* 0x0000000800007947 */ /* 0x000fea0003800000 */
.L_x_7174:
        /* <DEDUP_REMOVED lines=13> */
.L_x_7178:
[----:B------:R-:W-:Y:S01]  /*8ba0*/  IMAD.MOV.U32 R0, RZ, RZ, 0x7f ;  /* 0x0000007fff007424 */ /* 0x000fe200078e00ff */
[----:B------:R-:W-:-:S04]  /*8bb0*/  ISETP.GT.U32.AND P0, PT, R2, 0x7f800000, PT ;  /* 0x7f8000000200780c */ /* 0x000fc80003f04070 */
[----:B------:R-:W-:-:S09]  /*8bc0*/  SEL R0, R0, 0x7c, P0 ;  /* 0x0000007c00007807 */ /* 0x000fd20000000000 */
.L_x_7179:
[----:B------:R-:W-:Y:S05]  /*8bd0*/  BSYNC B0 ;  /* 0x0000000000007941 */ /* 0x000fea0003800000 */
.L_x_7177:
[----:B------:R-:W-:-:S04]  /*8be0*/  LOP3.LUT R2, R5, 0x80000000, RZ, 0xc0, !PT ;  /* 0x8000000005027812 */ /* 0x000fc800078ec0ff */
[----:B------:R-:W-:-:S04]  /*8bf0*/  SHF.R.U32.HI R3, RZ, 0x18, R2 ;  /* 0x00000018ff037819 */ /* 0x000fc80000011602 */
[----:B------:R-:W-:-:S05]  /*8c00*/  LOP3.LUT R3, R0, R3, RZ, 0xfc, !PT ;  /* 0x0000000300037212 */ /* 0x000fca00078efcff */
[----:B------:R0:W-:Y:S01]  /*8c10*/  STG.E.U8 desc[UR36][R16.64], R3 ;  /* 0x0000000310007986 */ /* 0x0001e2000c101124 */
[----:B------:R-:W-:Y:S05]  /*8c20*/  BRA `(.L_x_7163) ;  /* 0x0000000400a87947 */ /* 0x000fea0003800000 */
.L_x_7173:
[----:B------:R-:W0:Y:S02]  /*8c30*/  I2F.S16 R0, R5 ;  /* 0x0000000500007306 */ /* 0x000e240000101400 */
[----:B0-----:R-:W-:-:S05]  /*8c40*/  F2FP.BF16.F32.PACK_AB R0, RZ, R0 ;  /* 0x00000000ff00723e */ /* 0x001fca00000010ff */
[----:B------:R0:W-:Y:S01]  /*8c50*/  STG.E.U16 desc[UR36][R16.64], R0 ;  /* 0x0000000010007986 */ /* 0x0001e2000c101524 */
[----:B------:R-:W-:Y:S05]  /*8c60*/  BRA `(.L_x_7163) ;  /* 0x0000000400987947 */ /* 0x000fea0003800000 */
.L_x_7170:
        /* <DEDUP_REMOVED lines=10> */
.L_x_7182:
        /* <DEDUP_REMOVED lines=17> */
.L_x_7185:
[----:B------:R-:W-:-:S04]  /*8e20*/  LOP3.LUT R2, R5, 0x80000000, RZ, 0xc0, !PT ;  /* 0x8000000005027812 */ /* 0x000fc800078ec0ff */
[----:B------:R-:W-:-:S04]  /*8e30*/  SHF.R.U32.HI R3, RZ, 0x18, R2 ;  /* 0x00000018ff037819 */ /* 0x000fc80000011602 */
[----:B------:R-:W-:-:S04]  /*8e40*/  LOP3.LUT R0, R0, R3, RZ, 0xfc, !PT ;  /* 0x0000000300007212 */ /* 0x000fc800078efcff */
[----:B------:R-:W-:-:S07]  /*8e50*/  PRMT R8, R0, 0x7610, R8 ;  /* 0x0000761000087816 */ /* 0x000fce0000000008 */
.L_x_7184:
[----:B------:R-:W-:Y:S05]  /*8e60*/  BSYNC B0 ;  /* 0x0000000000007941 */ /* 0x000fea0003800000 */
.L_x_7183:
[----:B------:R0:W-:Y:S01]  /*8e70*/  STG.E.U8 desc[UR36][R16.64], R8 ;  /* 0x0000000810007986 */ /* 0x0001e2000c101124 */
[----:B------:R-:W-:Y:S05]  /*8e80*/  BRA `(.L_x_7163) ;  /* 0x0000000400107947 */ /* 0x000fea0003800000 */
.L_x_7181:
        /* <DEDUP_REMOVED lines=17> */
.L_x_7188:
[----:B------:R-:W-:-:S04]  /*8fa0*/  LOP3.LUT R2, R5, 0x80000000, RZ, 0xc0, !PT ;  /* 0x8000000005027812 */ /* 0x000fc800078ec0ff */
[----:B------:R-:W-:-:S04]  /*8fb0*/  SHF.R.U32.HI R3, RZ, 0x18, R2 ;  /* 0x00000018ff037819 */ /* 0x000fc80000011602 */
[----:B------:R-:W-:-:S04]  /*8fc0*/  LOP3.LUT R0, R0, R3, RZ, 0xfc, !PT ;  /* 0x0000000300007212 */ /* 0x000fc800078efcff */
[----:B------:R-:W-:-:S07]  /*8fd0*/  PRMT R8, R0, 0x7610, R8 ;  /* 0x0000761000087816 */ /* 0x000fce0000000008 */
.L_x_7187:
[----:B------:R-:W-:Y:S05]  /*8fe0*/  BSYNC B0 ;  /* 0x0000000000007941 */ /* 0x000fea0003800000 */
.L_x_7186:
[----:B------:R0:W-:Y:S01]  /*8ff0*/  STG.E.U8 desc[UR36][R16.64], R8 ;  /* 0x0000000810007986 */ /* 0x0001e2000c101124 */
[----:B------:R-:W-:Y:S05]  /*9000*/  BRA `(.L_x_7163) ;  /* 0x0000000000b07947 */ /* 0x000fea0003800000 */
.L_x_7180:
        /* <DEDUP_REMOVED lines=22> */
.L_x_7162:
        /* <DEDUP_REMOVED lines=16> */
.L_x_7191:
[----:B------:R-:W-:Y:S05]  /*9270*/  BRA `(.L_x_7163) ;  /* 0x0000000000147947 */ /* 0x000fea0003800000 */
.L_x_7190:
[----:B------:R-:W-:-:S04]  /*9280*/  PRMT R2, R5, 0x9910, RZ ;  /* 0x0000991005027816 */ /* 0x000fc800000000ff */
[----:B------:R-:W-:-:S05]  /*9290*/  SHF.R.S32.HI R3, RZ, 0x1f, R2 ;  /* 0x0000001fff037819 */ /* 0x000fca0000011402 */
[----:B------:R0:W-:Y:S01]  /*92a0*/  STG.E.64 desc[UR36][R16.64], R2 ;  /* 0x0000000210007986 */ /* 0x0001e2000c101b24 */
[----:B------:R-:W-:Y:S05]  /*92b0*/  BRA `(.L_x_7163) ;  /* 0x0000000000047947 */ /* 0x000fea0003800000 */
.L_x_7189:
[----:B------:R0:W-:Y:S02]  /*92c0*/  STG.E desc[UR36][R16.64], R5 ;  /* 0x0000000510007986 */ /* 0x0001e4000c101924 */
.L_x_7163:
[----:B------:R-:W-:-:S07]  /*92d0*/  VIADD R19, R19, 0x80 ;  /* 0x0000008013137836 */ /* 0x000fce0000000000 */
.L_x_7123:
[----:B------:R-:W-:Y:S05]  /*92e0*/  BSYNC B6 ;  /* 0x0000000000067941 */ /* 0x000fea0003800000 */
.L_x_7122:
        /* <DEDUP_REMOVED lines=306> */
.L_x_7192:
        /* <DEDUP_REMOVED lines=20> */
.L_x_7196:
[----:B------:R4:W5:Y:S01]  /*a750*/  LDG.E.U8 R0, desc[UR36][R2.64] ;  /* 0x0000002402007981 */ /* 0x000962000c1e1100 */
[----:B------:R-:W-:Y:S05]  /*a760*/  BRA `(.L_x_7198) ;  /* 0x0000000c00547947 */ /* 0x000fea0003800000 */
.L_x_7195:
        /* <DEDUP_REMOVED lines=8> */
.L_x_7200:
[----:B------:R2:W5:Y:S01]  /*a7f0*/  LDG.E.U8 R0, desc[UR36][R2.64] ;  /* 0x0000002402007981 */ /* 0x000562000c1e1100 */
[----:B------:R-:W-:Y:S05]  /*a800*/  BRA `(.L_x_7198) ;  /* 0x0000000c002c7947 */ /* 0x000fea0003800000 */
.L_x_7199:
[----:B------:R0:W5:Y:S01]  /*a810*/  LDG.E.U16 R0, desc[UR36][R2.64] ;  /* 0x0000002402007981 */ /* 0x000162000c1e1500 */
[----:B------:R-:W-:Y:S05]  /*a820*/  BRA `(.L_x_7198) ;  /* 0x0000000c00247947 */ /* 0x000fea0003800000 */
.L_x_7194:
        /* <DEDUP_REMOVED lines=9> */
.L_x_7202:
[----:B------:R-:W2:Y:S02]  /*a8c0*/  LDG.E.U16 R4, desc[UR36][R2.64] ;  /* 0x0000002402047981 */ /* 0x000ea4000c1e1500 */
[----:B--2---:R-:W-:-:S06]  /*a8d0*/  HADD2.F32 R4, -RZ, R4.H0_H0 ;  /* 0x20000004ff047230 */ /* 0x004fcc0000004100 */
[----:B------:R-:W0:Y:S02]  /*a8e0*/  F2I.FTZ.TRUNC.NTZ R4, R4 ;  /* 0x0000000400047305 */ /* 0x000e24000021f100 */
[----:B0-----:R-:W-:Y:S01]  /*a8f0*/  PRMT R0, R4, 0x7610, R0 ;  /* 0x0000761004007816 */ /* 0x001fe20000000000 */
[----:B------:R-:W-:Y:S06]  /*a900*/  BRA `(.L_x_7198) ;  /* 0x0000000800ec7947 */ /* 0x000fec0003800000 */
.L_x_7201:
        /* <DEDUP_REMOVED lines=9> */
.L_x_7204:
[----:B------:R-:W2:Y:S02]  /*a9a0*/  LDG.E.U16 R2, desc[UR36][R2.64] ;  /* 0x0000002402027981 */ /* 0x000ea4000c1e1500 */
[----:B--2---:R-:W-:-:S06]  /*a9b0*/  HADD2.F32 R4, -RZ, R2.H0_H0 ;  /* 0x20000002ff047230 */ /* 0x004fcc0000004100 */
[----:B------:R-:W0:Y:S02]  /*a9c0*/  F2I.FTZ.TRUNC.NTZ R4, R4 ;  /* 0x0000000400047305 */ /* 0x000e24000021f100 */
[----:B0-----:R-:W-:Y:S01]  /*a9d0*/  PRMT R0, R4, 0x7610, R0 ;  /* 0x0000761004007816 */ /* 0x001fe20000000000 */
[----:B------:R-:W-:Y:S06]  /*a9e0*/  BRA `(.L_x_7198) ;  /* 0x0000000800b47947 */ /* 0x000fec0003800000 */
.L_x_7203:
[----:B------:R-:W2:Y:S02]  /*a9f0*/  LDG.E.64 R2, desc[UR36][R2.64] ;  /* 0x0000002402027981 */ /* 0x000ea4000c1e1b00 */
[----:B--2---:R0:W1:Y:S01]  /*aa00*/  F2I.F64.TRUNC R0, R2 ;  /* 0x0000000200007311 */ /* 0x004062000030d100 */
[----:B------:R-:W-:Y:S05]  /*aa10*/  BRA `(.L_x_7198) ;  /* 0x0000000800a87947 */ /* 0x000fea0003800000 */
.L_x_7193:
        /* <DEDUP_REMOVED lines=12> */
.L_x_7207:
[----:B------:R-:W2:Y:S02]  /*aae0*/  LDG.E.64 R2, desc[UR36][R2.64] ;  /* 0x0000002402027981 */ /* 0x000ea4000c1e1b00 */
[----:B--2---:R0:W1:Y:S01]  /*aaf0*/  F2I.F64.TRUNC R0, R2 ;  /* 0x0000000200007311 */ /* 0x004062000030d100 */
[----:B------:R-:W-:Y:S05]  /*ab00*/  BRA `(.L_x_7198) ;  /* 0x00000008006c7947 */ /* 0x000fea0003800000 */
.L_x_7206:
        /* <DEDUP_REMOVED lines=28> */
.L_x_7209:
        /* <DEDUP_REMOVED lines=15> */
.L_x_7208:
[----:B------:R-:W2:Y:S02]  /*adc0*/  LDG.E.U16 R4, desc[UR36][R2.64] ;  /* 0x0000002402047981 */ /* 0x000ea4000c1e1500 */
[----:B--2---:R-:W-:-:S06]  /*add0*/  IMAD.U32 R4, R4, 0x10000, RZ ;  /* 0x0001000004047824 */ /* 0x004fcc00078e00ff */
[----:B------:R-:W0:Y:S02]  /*ade0*/  F2I.FTZ.TRUNC.NTZ R4, R4 ;  /* 0x0000000400047305 */ /* 0x000e24000021f100 */
[----:B0-----:R-:W-:Y:S01]  /*adf0*/  PRMT R0, R4, 0x7610, R0 ;  /* 0x0000761004007816 */ /* 0x001fe20000000000 */
[----:B------:R-:W-:Y:S06]  /*ae00*/  BRA `(.L_x_7198) ;  /* 0x0000000400ac7947 */ /* 0x000fec0003800000 */
.L_x_7205:
        /* <DEDUP_REMOVED lines=10> */
.L_x_7212:
        /* <DEDUP_REMOVED lines=21> */
.L_x_7216:
[----:B------:R-:W-:Y:S05]  /*b000*/  BSYNC B1 ;  /* 0x0000000000017941 */ /* 0x000fea0003800000 */
.L_x_7215:
[----:B------:R-:W-:Y:S01]  /*b010*/  IMAD.SHL.U32 R2, R2, 0x100000, RZ ;  /* 0x0010000002027824 */ /* 0x000fe200078e00ff */
[----:B------:R-:W-:-:S04]  /*b020*/  LEA R3, R0, 0x3b800000, 0x17 ;  /* 0x3b80000000037811 */ /* 0x000fc800078eb8ff */
[----:B------:R-:W-:-:S07]  /*b030*/  LOP3.LUT R4, R3, R2, R4, 0xfe, !PT ;  /* 0x0000000203047212 */ /* 0x000fce00078efe04 */
.L_x_7214:
[----:B------:R-:W-:Y:S05]  /*b040*/  BSYNC B0 ;  /* 0x0000000000007941 */ /* 0x000fea0003800000 */
.L_x_7213:
[----:B------:R-:W0:Y:S02]  /*b050*/  F2I.FTZ.TRUNC.NTZ R4, R4 ;  /* 0x0000000400047305 */ /* 0x000e24000021f100 */
[----:B0-----:R-:W-:Y:S01]  /*b060*/  PRMT R0, R4, 0x7610, R0 ;  /* 0x0000761004007816 */ /* 0x001fe20000000000 */
[----:B------:R-:W-:Y:S06]  /*b070*/  BRA `(.L_x_7198) ;  /* 0x0000000400107947 */ /* 0x000fec0003800000 */
.L_x_7211:
        /* <DEDUP_REMOVED lines=21> */
.L_x_7220:
[----:B------:R-:W-:Y:S05]  /*b1d0*/  BSYNC B1 ;  /* 0x0000000000017941 */ /* 0x000fea0003800000 */
.L_x_7219:
[----:B------:R-:W-:Y:S01]  /*b1e0*/  IMAD.SHL.U32 R2, R2, 0x200000, RZ ;  /* 0x0020000002027824 */ /* 0x000fe200078e00ff */
[----:B------:R-:W-:-:S04]  /*b1f0*/  LEA R3, R0, 0x37800000, 0x17 ;  /* 0x3780000000037811 */ /* 0x000fc800078eb8ff */
[----:B------:R-:W-:-:S07]  /*b200*/  LOP3.LUT R4, R3, R2, R4, 0xfe, !PT ;  /* 0x0000000203047212 */ /* 0x000fce00078efe04 */
.L_x_7218:
[----:B------:R-:W-:Y:S05]  /*b210*/  BSYNC B0 ;  /* 0x0000000000007941 */ /* 0x000fea0003800000 */
.L_x_7217:
[----:B------:R-:W0:Y:S02]  /*b220*/  F2I.FTZ.TRUNC.NTZ R4, R4 ;  /* 0x0000000400047305 */ /* 0x000e24000021f100 */
[----:B0-----:R-:W-:Y:S01]  /*b230*/  PRMT R0, R4, 0x7610, R0 ;  /* 0x0000761004007816 */ /* 0x001fe20000000000 */
[----:B------:R-:W-:Y:S06]  /*b240*/  BRA `(.L_x_7198) ;  /* 0x00000000009c7947 */ /* 0x000fec0003800000 */
.L_x_7210:
        /* <DEDUP_REMOVED lines=14> */
.L_x_7224:
[----:B------:R-:W-:Y:S05]  /*b330*/  BSYNC B0 ;  /* 0x0000000000007941 */ /* 0x000fea0003800000 */
.L_x_7223:
[----:B------:R-:W0:Y:S02]  /*b340*/  F2I.FTZ.TRUNC.NTZ R4, R4 ;  /* 0x0000000400047305 */ /* 0x000e24000021f100 */
[----:B0-----:R-:W-:Y:S01]  /*b350*/  PRMT R0, R4, 0x7610, R0 ;  /* 0x0000761004007816 */ /* 0x001fe20000000000 */
[----:B------:R-:W-:Y:S06]  /*b360*/  BRA `(.L_x_7198) ;  /* 0x0000000000547947 */ /* 0x000fec0003800000 */
.L_x_7197:
        /* <DEDUP_REMOVED lines=16> */
.L_x_7225:
[----:B------:R-:W-:Y:S01]  /*b470*/  PRMT R0, RZ, 0x7610, R0 ;  /* 0x00007610ff007816 */ /* 0x000fe20000000000 */
[----:B------:R-:W-:Y:S06]  /*b480*/  BRA `(.L_x_7198) ;  /* 0x00000000000c7947 */ /* 0x000fec0003800000 */
.L_x_7222:
[----:B------:R0:W5:Y:S01]  /*b490*/  LDG.E.U8 R0, desc[UR36][R2.64] ;  /* 0x0000002402007981 */ /* 0x000162000c1e1100 */
[----:B------:R-:W-:Y:S05]  /*b4a0*/  BRA `(.L_x_7198) ;  /* 0x0000000000047947 */ /* 0x000fea0003800000 */
.L_x_7221:
[----:B------:R0:W5:Y:S02]  /*b4b0*/  LDG.E.U8 R0, desc[UR36][R2.64] ;  /* 0x0000002402007981 */ /* 0x000164000c1e1100 */
.L_x_7198:
[----:B01234-:R-:W0:Y:S01]  /*b4c0*/  LDC.U8 R3, c[0x0][0x422] ;  /* 0x00010880ff037b82 */ /* 0x01fe220000000000 */
[----:B------:R-:W-:Y:S01]  /*b4d0*/  ULDC.S8 UR4, c[0x0][0x421] ;  /* 0x0001084000047ab9 */ /* 0x000fe20000000200 */
[----:B-----5:R-:W-:Y:S01]  /*b4e0*/  LOP3.LUT R0, R0, 0xffff, RZ, 0xc0, !PT ;  /* 0x0000ffff00007812 */ /* 0x020fe200078ec0ff */
        /* <DEDUP_REMOVED lines=17> */
.L_x_7229:
[----:B------:R-:W-:Y:S01]  /*b600*/  STG.E.U8 desc[UR36][R16.64], R5 ;  /* 0x0000000510007986 */ /* 0x000fe2000c101124 */
[----:B------:R-:W-:Y:S05]  /*b610*/  EXIT ;  /* 0x000000000000794d */ /* 0x000fea0003800000 */
.L_x_7228:
        /* <DEDUP_REMOVED lines=10> */
.L_x_7232:
[----:B------:R-:W-:Y:S01]  /*b6c0*/  STG.E desc[UR36][R16.64], R5 ;  /* 0x0000000510007986 */ /* 0x000fe2000c101924 */
[----:B------:R-:W-:Y:S05]  /*b6d0*/  EXIT ;  /* 0x000000000000794d */ /* 0x000fea0003800000 */
.L_x_7231:
[----:B------:R-:W-:Y:S01]  /*b6e0*/  STG.E.U16 desc[UR36][R16.64], R5 ;  /* 0x0000000510007986 */ /* 0x000fe2000c101524 */
[----:B------:R-:W-:Y:S05]  /*b6f0*/  EXIT ;  /* 0x000000000000794d */ /* 0x000fea0003800000 */
.L_x_7227:
        /* <DEDUP_REMOVED lines=9> */
.L_x_7234:
[----:B------:R-:W0:Y:S02]  /*b790*/  I2F.S16 R0, R5 ;  /* 0x0000000500007306 */ /* 0x000e240000101400 */
[----:B0-----:R-:W-:-:S05]  /*b7a0*/  F2FP.F16.F32.PACK_AB R0, RZ, R0 ;  /* 0x00000000ff00723e */ /* 0x001fca00000000ff */
[----:B------:R-:W-:Y:S01]  /*b7b0*/  STG.E.U16 desc[UR36][R16.64], R0 ;  /* 0x0000000010007986 */ /* 0x000fe2000c101524 */
[----:B------:R-:W-:Y:S05]  /*b7c0*/  EXIT ;  /* 0x000000000000794d */ /* 0x000fea0003800000 */
.L_x_7233:
        /* <DEDUP_REMOVED lines=10> */
.L_x_7236:
[----:B------:R-:W0:Y:S02]  /*b870*/  I2F.S16 R5, R5 ;  /* 0x0000000500057306 */ /* 0x000e240000101400 */
[----:B0-----:R-:W-:-:S04]  /*b880*/  F2FP.F16.F32.PACK_AB R3, RZ, R5 ;  /* 0x00000005ff03723e */ /* 0x001fc800000000ff */
[----:B------:R-:W-:-:S05]  /*b890*/  PRMT R3, R3, 0x5410, RZ ;  /* 0x0000541003037816 */ /* 0x000fca00000000ff */
[----:B------:R-:W-:Y:S01]  /*b8a0*/  STG.E desc[UR36][R16.64], R3 ;  /* 0x0000000310007986 */ /* 0x000fe2000c101924 */
[----:B------:R-:W-:Y:S05]  /*b8b0*/  EXIT ;  /* 0x000000000000794d */ /* 0x000fea0003800000 */
.L_x_7235:
[----:B------:R-:W0:Y:S02]  /*b8c0*/  I2F.F64.S16 R2, R5 ;  /* 0x0000000500027312 */ /* 0x000e240000101c00 */
[----:B0-----:R-:W-:Y:S01]  /*b8d0*/  STG.E.64 desc[UR36][R16.64], R2 ;  /* 0x0000000210007986 */ /* 0x001fe2000c101b24 */
[----:B------:R-:W-:Y:S05]  /*b8e0*/  EXIT ;  /* 0x000000000000794d */ /* 0x000fea0003800000 */
.L_x_7226:
        /* <DEDUP_REMOVED lines=13> */
.L_x_7239:
[----:B------:R-:W0:Y:S01]  /*b9c0*/  I2F.F64.S16 R4, R5 ;  /* 0x0000000500047312 */ /* 0x000e220000101c00 */
[----:B------:R-:W-:-:S05]  /*b9d0*/  CS2R R6, SRZ ;  /* 0x0000000000067805 */ /* 0x000fca000001ff00 */
[----:B0-----:R-:W-:Y:S01]  /*b9e0*/  STG.E.128 desc[UR36][R16.64], R4 ;  /* 0x0000000410007986 */ /* 0x001fe2000c101d24 */
[----:B------:R-:W-:Y:S05]  /*b9f0*/  EXIT ;  /* 0x000000000000794d */ /* 0x000fea0003800000 */
.L_x_7238:
        /* <DEDUP_REMOVED lines=21> */
.L_x_7243:
[----:B------:R-:W-:Y:S05]  /*bb50*/  BSYNC B0 ;  /* 0x0000000000007941 */ /* 0x000fea0003800000 */
.L_x_7242:
[----:B------:R-:W-:-:S05]  /*bb60*/  LOP3.LUT R3, R0, R3, RZ, 0xfc, !PT ;  /* 0x0000000300037212 */ /* 0x000fca00078efcff */
[----:B------:R-:W-:Y:S01]  /*bb70*/  STG.E.U8 desc[UR36][R16.64], R3 ;  /* 0x0000000310007986 */ /* 0x000fe2000c101124 */
[----:B------:R-:W-:Y:S05]  /*bb80*/  EXIT ;  /* 0x000000000000794d */ /* 0x000fea0003800000 */
.L_x_7241:
        /* <DEDUP_REMOVED lines=13> */
.L_x_7245:
[----:B------:R-:W-:Y:S01]  /*bc60*/  IMAD.MOV.U32 R0, RZ, RZ, 0x7f ;  /* 0x0000007fff007424 */ /* 0x000fe200078e00ff */
[----:B------:R-:W-:-:S04]  /*bc70*/  ISETP.GT.U32.AND P0, PT, R2, 0x7f800000, PT ;  /* 0x7f8000000200780c */ /* 0x000fc80003f04070 */
[----:B------:R-:W-:-:S09]  /*bc80*/  SEL R0, R0, 0x7c, P0 ;  /* 0x0000007c00007807 */ /* 0x000fd20000000000 */
.L_x_7246:
[----:B------:R-:W-:Y:S05]  /*bc90*/  BSYNC B0 ;  /* 0x0000000000007941 */ /* 0x000fea0003800000 */
.L_x_7244:
[----:B------:R-:W-:-:S04]  /*bca0*/  LOP3.LUT R2, R5, 0x80000000, RZ, 0xc0, !PT ;  /* 0x8000000005027812 */ /* 0x000fc800078ec0ff */
[----:B------:R-:W-:-:S04]  /*bcb0*/  SHF.R.U32.HI R3, RZ, 0x18, R2 ;  /* 0x00000018ff037819 */ /* 0x000fc80000011602 */
[----:B------:R-:W-:-:S05]  /*bcc0*/  LOP3.LUT R3, R0, R3, RZ, 0xfc, !PT ;  /* 0x0000000300037212 */ /* 0x000fca00078efcff */
[----:B------:R-:W-:Y:S01]  /*bcd0*/  STG.E.U8 desc[UR36][R16.64], R3 ;  /* 0x0000000310007986 */ /* 0x000fe2000c101124 */
[----:B------:R-:W-:Y:S05]  /*bce0*/  EXIT ;  /* 0x000000000000794d */ /* 0x000fea0003800000 */
.L_x_7240:
[----:B------:R-:W0:Y:S02]  /*bcf0*/  I2F.S16 R0, R5 ;  /* 0x0000000500007306 */ /* 0x000e240000101400 */
[----:B0-----:R-:W-:-:S05]  /*bd00*/  F2FP.BF16.F32.PACK_AB R0, RZ, R0 ;  /* 0x00000000ff00723e */ /* 0x001fca00000010ff */
[----:B------:R-:W-:Y:S01]  /*bd10*/  STG.E.U16 desc[UR36][R16.64], R0 ;  /* 0x0000000010007986 */ /* 0x000fe2000c101524 */
[----:B------:R-:W-:Y:S05]  /*bd20*/  EXIT ;  /* 0x000000000000794d */ /* 0x000fea0003800000 */
.L_x_7237:
        /* <DEDUP_REMOVED lines=10> */
.L_x_7249:
        /* <DEDUP_REMOVED lines=17> */
.L_x_7252:
[----:B------:R-:W-:-:S04]  /*bee0*/  LOP3.LUT R2, R5, 0x80000000, RZ, 0xc0, !PT ;  /* 0x8000000005027812 */ /* 0x000fc800078ec0ff */
[----:B------:R-:W-:-:S04]  /*bef0*/  SHF.R.U32.HI R3, RZ, 0x18, R2 ;  /* 0x00000018ff037819 */ /* 0x000fc80000011602 */
[----:B------:R-:W-:-:S04]  /*bf00*/  LOP3.LUT R0, R0, R3, RZ, 0xfc, !PT ;  /* 0x0000000300007212 */ /* 0x000fc800078efcff */
[----:B------:R-:W-:-:S07]  /*bf10*/  PRMT R8, R0, 0x7610, R8 ;  /* 0x0000761000087816 */ /* 0x000fce0000000008 */
.L_x_7251:
[----:B------:R-:W-:Y:S05]  /*bf20*/  BSYNC B0 ;  /* 0x0000000000007941 */ /* 0x000fea0003800000 */
.L_x_7250:
[----:B------:R-:W-:Y:S01]  /*bf30*/  STG.E.U8 desc[UR36][R16.64], R8 ;  /* 0x0000000810007986 */ /* 0x000fe2000c101124 */
[----:B------:R-:W-:Y:S05]  /*bf40*/  EXIT ;  /* 0x000000000000794d */ /* 0x000fea0003800000 */
.L_x_7248:
        /* <DEDUP_REMOVED lines=17> */
.L_x_7255:
[----:B------:R-:W-:-:S04]  /*c060*/  LOP3.LUT R2, R5, 0x80000000, RZ, 0xc0, !PT ;  /* 0x8000000005027812 */ /* 0x000fc800078ec0ff */
[----:B------:R-:W-:-:S04]  /*c070*/  SHF.R.U32.HI R3, RZ, 0x18, R2 ;  /* 0x00000018ff037819 */ /* 0x000fc80000011602 */
[----:B------:R-:W-:-:S04]  /*c080*/  LOP3.LUT R0, R0, R3, RZ, 0xfc, !PT ;  /* 0x0000000300007212 */ /* 0x000fc800078efcff */
[----:B------:R-:W-:-:S07]  /*c090*/  PRMT R8, R0, 0x7610, R8 ;  /* 0x0000761000087816 */ /* 0x000fce0000000008 */
.L_x_7254:
[----:B------:R-:W-:Y:S05]  /*c0a0*/  BSYNC B0 ;  /* 0x0000000000007941 */ /* 0x000fea0003800000 */
.L_x_7253:
[----:B------:R-:W-:Y:S01]  /*c0b0*/  STG.E.U8 desc[UR36][R16.64], R8 ;  /* 0x0000000810007986 */ /* 0x000fe2000c101124 */
[----:B------:R-:W-:Y:S05]  /*c0c0*/  EXIT ;  /* 0x000000000000794d */ /* 0x000fea0003800000 */
.L_x_7247:
        /* <DEDUP_REMOVED lines=22> */
.L_x_7230:
        /* <DEDUP_REMOVED lines=16> */
.L_x_7258:
[----:B------:R-:W-:Y:S05]  /*c330*/  EXIT ;  /* 0x000000000000794d */ /* 0x000fea0003800000 */
.L_x_7257:
[----:B------:R-:W-:-:S04]  /*c340*/  PRMT R2, R5, 0x9910, RZ ;  /* 0x0000991005027816 */ /* 0x000fc800000000ff */
[----:B------:R-:W-:-:S05]  /*c350*/  SHF.R.S32.HI R3, RZ, 0x1f, R2 ;  /* 0x0000001fff037819 */ /* 0x000fca0000011402 */
[----:B------:R-:W-:Y:S01]  /*c360*/  STG.E.64 desc[UR36][R16.64], R2 ;  /* 0x0000000210007986 */ /* 0x000fe2000c101b24 */
[----:B------:R-:W-:Y:S05]  /*c370*/  EXIT ;  /* 0x000000000000794d */ /* 0x000fea0003800000 */
.L_x_7256:
[----:B------:R-:W-:Y:S01]  /*c380*/  STG.E desc[UR36][R16.64], R5 ;  /* 0x0000000510007986 */ /* 0x000fe2000c101924 */
[----:B------:R-:W-:Y:S05]  /*c390*/  EXIT ;  /* 0x000000000000794d */ /* 0x000fea0003800000 */
.L_x_7259:
        /* <DEDUP_REMOVED lines=14> */
.L_x_20561:


//--------------------- .text._ZN2at6native27unrolled_elementwise_kernelINS0_13BUnaryFunctorIaaaZZZNS0_18rshift_kernel_cudaERNS_18TensorIteratorBaseEENKUlvE_clEvENKUlvE0_clEvEUlaaE_EESt5arrayIPcLm2EELi4E23TrivialOffsetCalculatorILi1EjESD_NS0_6memory12LoadWithCastILi1EEENSE_13StoreWithCastILi1EEEEEviT_T0_T2_T3_T4_T5_ --------------------------
	.section	.text._ZN2at6native27unrolled_elementwise_kernelINS0_13BUnaryFunctorIaaaZZZNS0_18rshift_kernel_cudaERNS_18TensorIteratorBaseEENKUlvE_clEvENKUlvE0_clEvEUlaaE_EESt5arrayIPcLm2EELi4E23TrivialOffsetCalculatorILi1EjESD_NS0_6memory12LoadWithCastILi1EEENSE_13StoreWithCastILi1EEEEEviT_T0_T2_T3_T4_T5_,"ax",@progbits
	.align	128
        .global         _ZN2at6native27unrolled_elementwise_kernelINS0_13BUnaryFunctorIaaaZZZNS0_18rshift_kernel_cudaERNS_18TensorIteratorBaseEENKUlvE_clEvENKUlvE0_clEvEUlaaE_EESt5arrayIPcLm2EELi4E23TrivialOffsetCalculatorILi1EjESD_NS0_6memory12LoadWithCastILi1EEENSE_13StoreWithCastILi1EEEEEviT_T0_T2_T3_T4_T5_
        .type           _ZN2at6native27unrolled_elementwise_kernelINS0_13BUnaryFunctorIaaaZZZNS0_18rshift_kernel_cudaERNS_18TensorIteratorBaseEENKUlvE_clEvENKUlvE0_clEvEUlaaE_EESt5arrayIPcLm2EELi4E23TrivialOffsetCalculatorILi1EjESD_NS0_6memory12LoadWithCastILi1EEENSE_13StoreWithCastILi1EEEEEviT_T0_T2_T3_T4_T5_,@function
        .size           _ZN2at6native27unrolled_elementwise_kernelINS0_13BUnaryFunctorIaaaZZZNS0_18rshift_kernel_cudaERNS_18TensorIteratorBaseEENKUlvE_clEvENKUlvE0_clEvEUlaaE_EESt5arrayIPcLm2EELi4E23TrivialOffsetCalculatorILi1EjESD_NS0_6memory12LoadWithCastILi1EEENSE_13StoreWithCastILi1EEEEEviT_T0_T2_T3_T4_T5_,(.L_x_20562 - _ZN2at6native27unrolled_elementwise_kernelINS0_13BUnaryFunctorIaaaZZZNS0_18rshift_kernel_cudaERNS_18TensorIteratorBaseEENKUlvE_clEvENKUlvE0_clEvEUlaaE_EESt5arrayIPcLm2EELi4E23TrivialOffsetCalculatorILi1EjESD_NS0_6memory12LoadWithCastILi1EEENSE_13StoreWithCastILi1EEEEEviT_T0_T2_T3_T4_T5_)
        .other          _ZN2at6native27unrolled_elementwise_kernelINS0_13BUnaryFunctorIaaaZZZNS0_18rshift_kernel_cudaERNS_18TensorIteratorBaseEENKUlvE_clEvENKUlvE0_clEvEUlaaE_EESt5arrayIPcLm2EELi4E23TrivialOffsetCalculatorILi1EjESD_NS0_6memory12LoadWithCastILi1EEENSE_13StoreWithCastILi1EEEEEviT_T0_T2_T3_T4_T5_,@"STO_CUDA_ENTRY STV_DEFAULT"
_ZN2at6native27unrolled_elementwise_kernelINS0_13BUnaryFunctorIaaaZZZNS0_18rshift_kernel_cudaERNS_18TensorIteratorBaseEENKUlvE_clEvENKUlvE0_clEvEUlaaE_EESt5arrayIPcLm2EELi4E23TrivialOffsetCalculatorILi1EjESD_NS0_6memory12LoadWithCastILi1EEENSE_13StoreWithCastILi1EEEEEviT_T0_T2_T3_T4_T5_:
.text._ZN2at6native27unrolled_elementwise_kernelINS0_13BUnaryFunctorIaaaZZZNS0_18rshift_kernel_cudaERNS_18TensorIteratorBaseEENKUlvE_clEvENKUlvE0_clEvEUlaaE_EESt5arrayIPcLm2EELi4E23TrivialOffsetCalculatorILi1EjESD_NS0_6memory12LoadWithCastILi1EEENSE_13StoreWithCastILi1EEEEEviT_T0_T2_T3_T4_T5_:
        /* <DEDUP_REMOVED lines=31> */
.L_x_7265:
[----:B------:R3:W5:Y:S01]  /*01f0*/  LDG.E.U8 R19, desc[UR36][R2.64] ;  /* 0x0000002402137981 */ /* 0x000762000c1e1100 */
[----:B------:R-:W-:Y:S05]  /*0200*/  BRA `(.L_x_7267) ;  /* 0x0000000c00587947 */ /* 0x000fea0003800000 */
.L_x_7264:
        /* <DEDUP_REMOVED lines=8> */
.L_x_7269:
[----:B------:R1:W5:Y:S01]  /*0290*/  LDG.E.U8 R19, desc[UR36][R2.64] ;  /* 0x0000002402137981 */ /* 0x000362000c1e1100 */
[----:B------:R-:W-:Y:S05]  /*02a0*/  BRA `(.L_x_7267) ;  /* 0x0000000c00307947 */ /* 0x000fea0003800000 */
.L_x_7268:
[----:B------:R2:W5:Y:S01]  /*02b0*/  LDG.E.U16 R19, desc[UR36][R2.64] ;  /* 0x0000002402137981 */ /* 0x000562000c1e1500 */
[----:B------:R-:W-:Y:S05]  /*02c0*/  BRA `(.L_x_7267) ;  /* 0x0000000c00287947 */ /* 0x000fea0003800000 */
.L_x_7263:
        /* <DEDUP_REMOVED lines=9> */
.L_x_7271:
[----:B------:R-:W2:Y:S02]  /*0360*/  LDG.E.U16 R0, desc[UR36][R2.64] ;  /* 0x0000002402007981 */ /* 0x000ea4000c1e1500 */
[----:B--2---:R-:W-:-:S06]  /*0370*/  HADD2.F32 R0, -RZ, R0.H0_H0 ;  /* 0x20000000ff007230 */ /* 0x004fcc0000004100 */
[----:B------:R-:W0:Y:S02]  /*0380*/  F2I.FTZ.TRUNC.NTZ R0, R0 ;  /* 0x0000000000007305 */ /* 0x000e24000021f100 */
[----:B0-----:R-:W-:Y:S01]  /*0390*/  PRMT R19, R0, 0x7610, R19 ;  /* 0x0000761000137816 */ /* 0x001fe20000000013 */
[----:B------:R-:W-:Y:S06]  /*03a0*/  BRA `(.L_x_7267) ;  /* 0x0000000800f07947 */ /* 0x000fec0003800000 */
.L_x_7270:
        /* <DEDUP_REMOVED lines=9> */
.L_x_7273:
[----:B------:R-:W2:Y:S02]  /*0440*/  LDG.E.U16 R2, desc[UR36][R2.64] ;  /* 0x0000002402027981 */ /* 0x000ea4000c1e1500 */
[----:B--2---:R-:W-:-:S06]  /*0450*/  HADD2.F32 R0, -RZ, R2.H0_H0 ;  /* 0x20000002ff007230 */ /* 0x004fcc0000004100 */
[----:B------:R-:W0:Y:S02]  /*0460*/  F2I.FTZ.TRUNC.NTZ R0, R0 ;  /* 0x0000000000007305 */ /* 0x000e24000021f100 */
[----:B0-----:R-:W-:Y:S01]  /*0470*/  PRMT R19, R0, 0x7610, R19 ;  /* 0x0000761000137816 */ /* 0x001fe20000000013 */
[----:B------:R-:W-:Y:S06]  /*0480*/  BRA `(.L_x_7267) ;  /* 0x0000000800b87947 */ /* 0x000fec0003800000 */
.L_x_7272:
[----:B------:R-:W2:Y:S02]  /*0490*/  LDG.E.64 R2, desc[UR36][R2.64] ;  /* 0x0000002402027981 */ /* 0x000ea4000c1e1b00 */
[----:B--2---:R0:W1:Y:S01]  /*04a0*/  F2I.F64.TRUNC R19, R2 ;  /* 0x0000000200137311 */ /* 0x004062000030d100 */
[----:B------:R-:W-:Y:S05]  /*04b0*/  BRA `(.L_x_7267) ;  /* 0x0000000800ac7947 */ /* 0x000fea0003800000 */
.L_x_7262:
        /* <DEDUP_REMOVED lines=12> */
.L_x_7276:
[----:B------:R-:W2:Y:S02]  /*0580*/  LDG.E.64 R2, desc[UR36][R2.64] ;  /* 0x0000002402027981 */ /* 0x000ea4000c1e1b00 */
[----:B--2---:R0:W1:Y:S01]  /*0590*/  F2I.F64.TRUNC R19, R2 ;  /* 0x0000000200137311 */ /* 0x004062000030d100 */
[----:B------:R-:W-:Y:S05]  /*05a0*/  BRA `(.L_x_7267) ;  /* 0x0000000800707947 */ /* 0x000fea0003800000 */
.L_x_7275:
        /* <DEDUP_REMOVED lines=28> */
.L_x_7278:
        /* <DEDUP_REMOVED lines=16> */
.L_x_7277:
[----:B------:R-:W2:Y:S02]  /*0870*/  LDG.E.U16 R0, desc[UR36][R2.64] ;  /* 0x0000002402007981 */ /* 0x000ea4000c1e1500 */
[----:B--2---:R-:W-:-:S06]  /*0880*/  IMAD.U32 R0, R0, 0x10000, RZ ;  /* 0x0001000000007824 */ /* 0x004fcc00078e00ff */
[----:B------:R-:W0:Y:S02]  /*0890*/  F2I.FTZ.TRUNC.NTZ R0, R0 ;  /* 0x0000000000007305 */ /* 0x000e24000021f100 */
[----:B0-----:R-:W-:Y:S01]  /*08a0*/  PRMT R19, R0, 0x7610, R19 ;  /* 0x0000761000137816 */ /* 0x001fe20000000013 */
[----:B------:R-:W-:Y:S06]  /*08b0*/  BRA `(.L_x_7267) ;  /* 0x0000000400ac7947 */ /* 0x000fec0003800000 */
.L_x_7274:
        /* <DEDUP_REMOVED lines=10> */
.L_x_7281:
        /* <DEDUP_REMOVED lines=21> */
.L_x_7285:
[----:B------:R-:W-:Y:S05]  /*0ab0*/  BSYNC B1 ;  /* 0x0000000000017941 */ /* 0x000fea0003800000 */
.L_x_7284:
[----:B------:R-:W-:Y:S01]  /*0ac0*/  LEA R3, R0, 0x3b800000, 0x17 ;  /* 0x3b80000000037811 */ /* 0x000fe200078eb8ff */
[----:B------:R-:W-:-:S05]  /*0ad0*/  IMAD.SHL.U32 R0, R2, 0x100000, RZ ;  /* 0x0010000002007824 */ /* 0x000fca00078e00ff */
[----:B------:R-:W-:-:S07]  /*0ae0*/  LOP3.LUT R0, R3, R0, R4, 0xfe, !PT ;  /* 0x0000000003007212 */ /* 0x000fce00078efe04 */
.L_x_7283:
[----:B------:R-:W-:Y:S05]  /*0af0*/  BSYNC B0 ;  /* 0x0000000000007941 */ /* 0x000fea0003800000 */
.L_x_7282:
[----:B------:R-:W0:Y:S02]  /*0b00*/  F2I.FTZ.TRUNC.NTZ R0, R0 ;  /* 0x0000000000007305 */ /* 0x000e24000021f100 */
[----:B0-----:R-:W-:Y:S01]  /*0b10*/  PRMT R19, R0, 0x7610, R19 ;  /* 0x0000761000137816 */ /* 0x001fe20000000013 */
[----:B------:R-:W-:Y:S06]  /*0b20*/  BRA `(.L_x_7267) ;  /* 0x0000000400107947 */ /* 0x000fec0003800000 */
.L_x_7280:
        /* <DEDUP_REMOVED lines=21> */
.L_x_7289:
[----:B------:R-:W-:Y:S05]  /*0c80*/  BSYNC B1 ;  /* 0x0000000000017941 */ /* 0x000fea0003800000 */
.L_x_7288:
[----:B------:R-:W-:Y:S01]  /*0c90*/  LEA R3, R0, 0x37800000, 0x17 ;  /* 0x3780000000037811 */ /* 0x000fe200078eb8ff */
[----:B------:R-:W-:-:S05]  /*0ca0*/  IMAD.SHL.U32 R0, R2, 0x200000, RZ ;  /* 0x0020000002007824 */ /* 0x000fca00078e00ff */
[----:B------:R-:W-:-:S07]  /*0cb0*/  LOP3.LUT R0, R3, R0, R4, 0xfe, !PT ;  /* 0x0000000003007212 */ /* 0x000fce00078efe04 */
.L_x_7287:
[----:B------:R-:W-:Y:S05]  /*0cc0*/  BSYNC B0 ;  /* 0x0000000000007941 */ /* 0x000fea0003800000 */
.L_x_7286:
[----:B------:R-:W0:Y:S02]  /*0cd0*/  F2I.FTZ.TRUNC.NTZ R0, R0 ;  /* 0x0000000000007305 */ /* 0x000e24000021f100 */
[----:B0-----:R-:W-:Y:S01]  /*0ce0*/  PRMT R19, R0, 0x7610, R19 ;  /* 0x0000761000137816 */ /* 0x001fe20000000013 */
[----:B------:R-:W-:Y:S06]  /*0cf0*/  BRA `(.L_x_7267) ;  /* 0x00000000009c7947 */ /* 0x000fec0003800000 */
.L_x_7279:
        /* <DEDUP_REMOVED lines=14> */
.L_x_7293:
[----:B------:R-:W-:Y:S05]  /*0de0*/  BSYNC B0 ;  /* 0x0000000000007941 */ /* 0x000fea0003800000 */
.L_x_7292:
[----:B------:R-:W0:Y:S02]  /*0df0*/  F2I.FTZ.TRUNC.NTZ R0, R0 ;  /* 0x0000000000007305 */ /* 0x000e24000021f100 */
[----:B0-----:R-:W-:Y:S01]  /*0e00*/  PRMT R19, R0, 0x7610, R19 ;  /* 0x0000761000137816 */ /* 0x001fe20000000013 */
[----:B------:R-:W-:Y:S06]  /*0e10*/  BRA `(.L_x_7267) ;  /* 0x0000000000547947 */ /* 0x000fec0003800000 */
.L_x_7266:
        /* <DEDUP_REMOVED lines=16> */
.L_x_7294:
[----:B------:R-:W-:Y:S01]  /*0f20*/  PRMT R19, RZ, 0x7610, R19 ;  /* 0x00007610ff137816 */ /* 0x000fe20000000013 */
[----:B------:R-:W-:Y:S06]  /*0f30*/  BRA `(.L_x_7267) ;  /* 0x00000000000c7947 */ /* 0x000fec0003800000 */
.L_x_7291:
[----:B------:R0:W5:Y:S01]  /*0f40*/  LDG.E.U8 R19, desc[UR36][R2.64] ;  /* 0x0000002402137981 */ /* 0x000162000c1e1100 */
[----:B------:R-:W-:Y:S05]  /*0f50*/  BRA `(.L_x_7267) ;  /* 0x0000000000047947 */ /* 0x000fea0003800000 */
.L_x_7290:
[----:B------:R0:W5:Y:S02]  /*0f60*/  LDG.E.U8 R19, desc[UR36][R2.64] ;  /* 0x0000002402137981 */ /* 0x000164000c1e1100 */
.L_x_7267:
[----:B------:R-:W2:Y:S02]  /*0f70*/  S2R R25, SR_TID.X ;  /* 0x0000000000197919 */ /* 0x000ea40000002100 */
[----:B--2---:R-:W-:-:S07]  /*0f80*/  VIADD R25, R25, 0x80 ;  /* 0x0000008019197836 */ /* 0x004fce0000000000 */
.L_x_7261:
[----:B------:R-:W-:Y:S05]  /*0f90*/  BSYNC B6 ;  /* 0x0000000000067941 */ /* 0x000fea0003800000 */
.L_x_7260:
        /* <DEDUP_REMOVED lines=23> */
.L_x_7300:
[----:B------:R0:W5:Y:S01]  /*1110*/  LDG.E.U8 R16, desc[UR36][R2.64] ;  /* 0x0000002402107981 */ /* 0x000162000c1e1100 */
[----:B------:R-:W-:Y:S05]  /*1120*/  BRA `(.L_x_7302) ;  /* 0x0000000c00547947 */ /* 0x000fea0003800000 */
.L_x_7299:
        /* <DEDUP_REMOVED lines=8> */
.L_x_7304:
[----:B------:R0:W5:Y:S01]  /*11b0*/  LDG.E.U8 R16, desc[UR36][R2.64] ;  /* 0x0000002402107981 */ /* 0x000162000c1e1100 */
[----:B------:R-:W-:Y:S05]  /*11c0*/  BRA `(.L_x_7302) ;  /* 0x0000000c002c7947 */ /* 0x000fea0003800000 */
.L_x_7303:
[----:B------:R0:W5:Y:S01]  /*11d0*/  LDG.E.U16 R16, desc[UR36][R2.64] ;  /* 0x0000002402107981 */ /* 0x000162000c1e1500 */
[----:B------:R-:W-:Y:S05]  /*11e0*/  BRA `(.L_x_7302) ;  /* 0x0000000c00247947 */ /* 0x000fea0003800000 */
.L_x_7298:
        /* <DEDUP_REMOVED lines=9> */
.L_x_7306:
[----:B------:R-:W2:Y:S02]  /*1280*/  LDG.E.U16 R0, desc[UR36][R2.64] ;  /* 0x0000002402007981 */ /* 0x000ea4000c1e1500 */
[----:B--2---:R-:W-:-:S06]  /*1290*/  HADD2.F32 R0, -RZ, R0.H0_H0 ;  /* 0x20000000ff007230 */ /* 0x004fcc0000004100 */
[----:B------:R-:W0:Y:S02]  /*12a0*/  F2I.FTZ.TRUNC.NTZ R0, R0 ;  /* 0x0000000000007305 */ /* 0x000e24000021f100 */
[----:B0-----:R-:W-:Y:S01]  /*12b0*/  PRMT R16, R0, 0x7610, R16 ;  /* 0x0000761000107816 */ /* 0x001fe20000000010 */
[----:B------:R-:W-:Y:S06]  /*12c0*/  BRA `(.L_x_7302) ;  /* 0x0000000800ec7947 */ /* 0x000fec0003800000 */
.L_x_7305:
        /* <DEDUP_REMOVED lines=9> */
.L_x_7308:
[----:B------:R-:W2:Y:S02]  /*1360*/  LDG.E.U16 R2, desc[UR36][R2.64] ;  /* 0x0000002402027981 */ /* 0x000ea4000c1e1500 */
[----:B--2---:R-:W-:-:S06]  /*1370*/  HADD2.F32 R0, -RZ, R2.H0_H0 ;  /* 0x20000002ff007230 */ /* 0x004fcc0000004100 */
[----:B------:R-:W0:Y:S02]  /*1380*/  F2I.FTZ.TRUNC.NTZ R0, R0 ;  /* 0x0000000000007305 */ /* 0x000e24000021f100 */
[----:B0-----:R-:W-:Y:S01]  /*1390*/  PRMT R16, R0, 0x7610, R16 ;  /* 0x0000761000107816 */ /* 0x001fe20000000010 */
[----:B------:R-:W-:Y:S06]  /*13a0*/  BRA `(.L_x_7302) ;  /* 0x0000000800b47947 */ /* 0x000fec0003800000 */
.L_x_7307:
[----:B------:R-:W2:Y:S02]  /*13b0*/  LDG.E.64 R2, desc[UR36][R2.64] ;  /* 0x0000002402027981 */ /* 0x000ea4000c1e1b00 */
[----:B--2---:R0:W1:Y:S01]  /*13c0*/  F2I.F64.TRUNC R16, R2 ;  /* 0x0000000200107311 */ /* 0x004062000030d100 */
[----:B------:R-:W-:Y:S05]  /*13d0*/  BRA `(.L_x_7302) ;  /* 0x0000000800a87947 */ /* 0x000fea0003800000 */
.L_x_7297:
        /* <DEDUP_REMOVED lines=12> */
.L_x_7311:
[----:B------:R-:W2:Y:S02]  /*14a0*/  LDG.E.64 R2, desc[UR36][R2.64] ;  /* 0x0000002402027981 */ /* 0x000ea4000c1e1b00 */
[----:B--2---:R0:W1:Y:S01]  /*14b0*/  F2I.F64.TRUNC R16, R2 ;  /* 0x0000000200107311 */ /* 0x004062000030d100 */
[----:B------:R-:W-:Y:S05]  /*14c0*/  BRA `(.L_x_7302) ;  /* 0x00000008006c7947 */ /* 0x000fea0003800000 */
.L_x_7310:
        /* <DEDUP_REMOVED lines=28> */
.L_x_7313:
        /* <DEDUP_REMOVED lines=15> */
.L_x_7312:
[----:B------:R-:W2:Y:S02]  /*1780*/  LDG.E.U16 R0, desc[UR36][R2.64] ;  /* 0x0000002402007981 */ /* 0x000ea4000c1e1500 */
[----:B--2---:R-:W-:-:S06]  /*1790*/  IMAD.U32 R0, R0, 0x10000, RZ ;  /* 0x0001000000007824 */ /* 0x004fcc00078e00ff */
[----:B------:R-:W0:Y:S02]  /*17a0*/  F2I.FTZ.TRUNC.NTZ R0, R0 ;  /* 0x0000000000007305 */ /* 0x000e24000021f100 */
[----:B0-----:R-:W-:Y:S01]  /*17b0*/  PRMT R16, R0, 0x7610, R16 ;  /* 0x0000761000107816 */ /* 0x001fe20000000010 */
[----:B------:R-:W-:Y:S06]  /*17c0*/  BRA `(.L_x_7302) ;  /* 0x0000000400ac7947 */ /* 0x000fec0003800000 */
.L_x_7309:
        /* <DEDUP_REMOVED lines=10> */
.L_x_7316:
        /* <DEDUP_REMOVED lines=21> */
.L_x_7320:
[----:B------:R-:W-:Y:S05]  /*19c0*/  BSYNC B1 ;  /* 0x0000000000017941 */ /* 0x000fea0003800000 */
.L_x_7319:
[----:B------:R-:W-:Y:S01]  /*19d0*/  LEA R3, R0, 0x3b800000, 0x17 ;  /* 0x3b80000000037811 */ /* 0x000fe200078eb8ff */
[----:B------:R-:W-:-:S05]  /*19e0*/  IMAD.SHL.U32 R0, R2, 0x100000, RZ ;  /* 0x0010000002007824 */ /* 0x000fca00078e00ff */
[----:B------:R-:W-:-:S07]  /*19f0*/  LOP3.LUT R0, R3, R0, R4, 0xfe, !PT ;  /* 0x0000000003007212 */ /* 0x000fce00078efe04 */
.L_x_7318:
[----:B------:R-:W-:Y:S05]  /*1a00*/  BSYNC B0 ;  /* 0x0000000000007941 */ /* 0x000fea0003800000 */
.L_x_7317:
[----:B------:R-:W0:Y:S02]  /*1a10*/  F2I.FTZ.TRUNC.NTZ R0, R0 ;  /* 0x0000000000007305 */ /* 0x000e24000021f100 */
[----:B0-----:R-:W-:Y:S01]  /*1a20*/  PRMT R16, R0, 0x7610, R16 ;  /* 0x0000761000107816 */ /* 0x001fe20000000010 */
[----:B------:R-:W-:Y:S06]  /*1a30*/  BRA `(.L_x_7302) ;  /* 0x0000000400107947 */ /* 0x000fec0003800000 */
.L_x_7315:
        /* <DEDUP_REMOVED lines=21> */
.L_x_7324:
[----:B------:R-:W-:Y:S05]  /*1b90*/  BSYNC B1 ;  /* 0x0000000000017941 */ /* 0x000fea0003800000 */
.L_x_7323:
[----:B------:R-:W-:Y:S01]  /*1ba0*/  LEA R3, R0, 0x37800000, 0x17 ;  /* 0x3780000000037811 */ /* 0x000fe200078eb8ff */
[----:B------:R-:W-:-:S05]  /*1bb0*/  IMAD.SHL.U32 R0, R2, 0x200000, RZ ;  /* 0x0020000002007824 */ /* 0x000fca00078e00ff */
[----:B------:R-:W-:-:S07]  /*1bc0*/  LOP3.LUT R0, R3, R0, R4, 0xfe, !PT ;  /* 0x0000000003007212 */ /* 0x000fce00078efe04 */
.L_x_7322:
[----:B------:R-:W-:Y:S05]  /*1bd0*/  BSYNC B0 ;  /* 0x0000000000007941 */ /* 0x000fea0003800000 */
.L_x_7321:
[----:B------:R-:W0:Y:S02]  /*1be0*/  F2I.FTZ.TRUNC.NTZ R0, R0 ;  /* 0x0000000000007305 */ /* 0x000e24000021f100 */
[----:B0-----:R-:W-:Y:S01]  /*1bf0*/  PRMT R16, R0, 0x7610, R16 ;  /* 0x0000761000107816 */ /* 0x001fe20000000010 */
[----:B------:R-:W-:Y:S06]  /*1c00*/  BRA `(.L_x_7302) ;  /* 0x00000000009c7947 */ /* 0x000fec0003800000 */
.L_x_7314:
        /* <DEDUP_REMOVED lines=14> */
.L_x_7328:
[----:B------:R-:W-:Y:S05]  /*1cf0*/  BSYNC B0 ;  /* 0x0000000000007941 */ /* 0x000fea0003800000 */
.L_x_7327:
[----:B------:R-:W0:Y:S02]  /*1d00*/  F2I.FTZ.TRUNC.NTZ R0, R0 ;  /* 0x0000000000007305 */ /* 0x000e24000021f100 */
[----:B0-----:R-:W-:Y:S01]  /*1d10*/  PRMT R16, R0, 0x7610, R16 ;  /* 0x0000761000107816 */ /* 0x001fe20000000010 */
[----:B------:R-:W-:Y:S06]  /*1d20*/  BRA `(.L_x_7302) ;  /* 0x0000000000547947 */ /* 0x000fec0003800000 */
.L_x_7301:
        /* <DEDUP_REMOVED lines=16> */
.L_x_7329:
[----:B------:R-:W-:Y:S01]  /*1e30*/  PRMT R16, RZ, 0x7610, R16 ;  /* 0x00007610ff107816 */ /* 0x000fe20000000010 */
[----:B------:R-:W-:Y:S06]  /*1e40*/  BRA `(.L_x_7302) ;  /* 0x00000000000c7947 */ /* 0x000fec0003800000 */
.L_x_7326:
[----:B------:R3:W5:Y:S01]  /*1e50*/  LDG.E.U8 R16, desc[UR36][R2.64] ;  /* 0x0000002402107981 */ /* 0x000762000c1e1100 */
[----:B------:R-:W-:Y:S05]  /*1e60*/  BRA `(.L_x_7302) ;  /* 0x0000000000047947 */ /* 0x000fea0003800000 */
.L_x_7325:
[----:B------:R2:W5:Y:S02]  /*1e70*/  LDG.E.U8 R16, desc[UR36][R2.64] ;  /* 0x0000002402107981 */ /* 0x000564000c1e1100 */
.L_x_7302:
[----:B------:R-:W-:-:S07]  /*1e80*/  VIADD R25, R25, 0x80 ;  /* 0x0000008019197836 */ /* 0x000fce0000000000 */
.L_x_7296:
[----:B------:R-:W-:Y:S05]  /*1e90*/  BSYNC B6 ;  /* 0x0000000000067941 */ /* 0x000fea0003800000 */
.L_x_7295:
        /* <DEDUP_REMOVED lines=25> */
.L_x_7335:
[----:B------:R0:W5:Y:S01]  /*2030*/  LDG.E.U8 R18, desc[UR36][R2.64] ;  /* 0x0000002402127981 */ /* 0x000162000c1e1100 */
[----:B------:R-:W-:Y:S05]  /*2040*/  BRA `(.L_x_7337) ;  /* 0x0000000c00547947 */ /* 0x000fea0003800000 */
.L_x_7334:
        /* <DEDUP_REMOVED lines=8> */
.L_x_7339:
[----:B------:R0:W5:Y:S01]  /*20d0*/  LDG.E.U8 R18, desc[UR36][R2.64] ;  /* 0x0000002402127981 */ /* 0x000162000c1e1100 */
[----:B------:R-:W-:Y:S05]  /*20e0*/  BRA `(.L_x_7337) ;  /* 0x0000000c002c7947 */ /* 0x000fea0003800000 */
.L_x_7338:
[----:B------:R0:W5:Y:S01]  /*20f0*/  LDG.E.U16 R18, desc[UR36][R2.64] ;  /* 0x0000002402127981 */ /* 0x000162000c1e1500 */
[----:B------:R-:W-:Y:S05]  /*2100*/  BRA `(.L_x_7337) ;  /* 0x0000000c00247947 */ /* 0x000fea0003800000 */
.L_x_7333:
        /* <DEDUP_REMOVED lines=9> */
.L_x_7341:
[----:B------:R-:W2:Y:S02]  /*21a0*/  LDG.E.U16 R0, desc[UR36][R2.64] ;  /* 0x0000002402007981 */ /* 0x000ea4000c1e1500 */
[----:B--2---:R-:W-:-:S06]  /*21b0*/  HADD2.F32 R0, -RZ, R0.H0_H0 ;  /* 0x20000000ff007230 */ /* 0x004fcc0000004100 */
[----:B------:R-:W0:Y:S02]  /*21c0*/  F2I.FTZ.TRUNC.NTZ R0, R0 ;  /* 0x0000000000007305 */ /* 0x000e24000021f100 */
[----:B0-----:R-:W-:Y:S01]  /*21d0*/  PRMT R18, R0, 0x7610, R18 ;  /* 0x0000761000127816 */ /* 0x001fe20000000012 */
[----:B------:R-:W-:Y:S06]  /*21e0*/  BRA `(.L_x_7337) ;  /* 0x0000000800ec7947 */ /* 0x000fec0003800000 */
.L_x_7340:
        /* <DEDUP_REMOVED lines=9> */
.L_x_7343:
[----:B------:R-:W2:Y:S02]  /*2280*/  LDG.E.U16 R2, desc[UR36][R2.64] ;  /* 0x0000002402027981 */ /* 0x000ea4000c1e1500 */
[----:B--2---:R-:W-:-:S06]  /*2290*/  HADD2.F32 R0, -RZ, R2.H0_H0 ;  /* 0x20000002ff007230 */ /* 0x004fcc0000004100 */
[----:B------:R-:W0:Y:S02]  /*22a0*/  F2I.FTZ.TRUNC.NTZ R0, R0 ;  /* 0x0000000000007305 */ /* 0x000e24000021f100 */
[----:B0-----:R-:W-:Y:S01]  /*22b0*/  PRMT R18, R0, 0x7610, R18 ;  /* 0x0000761000127816 */ /* 0x001fe20000000012 */
[----:B------:R-:W-:Y:S06]  /*22c0*/  BRA `(.L_x_7337) ;  /* 0x0000000800b47947 */ /* 0x000fec0003800000 */
.L_x_7342:
[----:B------:R-:W2:Y:S02]  /*22d0*/  LDG.E.64 R2, desc[UR36][R2.64] ;  /* 0x0000002402027981 */ /* 0x000ea4000c1e1b00 */
[----:B--2---:R0:W1:Y:S01]  /*22e0*/  F2I.F64.TRUNC R18, R2 ;  /* 0x0000000200127311 */ /* 0x004062000030d100 */
[----:B------:R-:W-:Y:S05]  /*22f0*/  BRA `(.L_x_7337) ;  /* 0x0000000800a87947 */ /* 0x000fea0003800000 */
.L_x_7332:
        /* <DEDUP_REMOVED lines=12> */
.L_x_7346:
[----:B------:R-:W2:Y:S02]  /*23c0*/  LDG.E.64 R2, desc[UR36][R2.64] ;  /* 0x0000002402027981 */ /* 0x000ea4000c1e1b00 */
[----:B--2---:R3:W4:Y:S01]  /*23d0*/  F2I.F64.TRUNC R18, R2 ;  /* 0x0000000200127311 */ /* 0x004722000030d100 */
[----:B------:R-:W-:Y:S05]  /*23e0*/  BRA `(.L_x_7337) ;  /* 0x00000008006c7947 */ /* 0x000fea0003800000 */
.L_x_7345:
        /* <DEDUP_REMOVED lines=28> */
.L_x_7348:
        /* <DEDUP_REMOVED lines=15> */
.L_x_7347:
[----:B------:R-:W2:Y:S02]  /*26a0*/  LDG.E.U16 R0, desc[UR36][R2.64] ;  /* 0x0000002402007981 */ /* 0x000ea4000c1e1500 */
[----:B--2---:R-:W-:-:S06]  /*26b0*/  IMAD.U32 R0, R0, 0x10000, RZ ;  /* 0x0001000000007824 */ /* 0x004fcc00078e00ff */
[----:B------:R-:W0:Y:S02]  /*26c0*/  F2I.FTZ.TRUNC.NTZ R0, R0 ;  /* 0x0000000000007305 */ /* 0x000e24000021f100 */
[----:B0-----:R-:W-:Y:S01]  /*26d0*/  PRMT R18, R0, 0x7610, R18 ;  /* 0x0000761000127816 */ /* 0x001fe20000000012 */
[----:B------:R-:W-:Y:S06]  /*26e0*/  BRA `(.L_x_7337) ;  /* 0x0000000400ac7947 */ /* 0x000fec0003800000 */
.L_x_7344:
        /* <DEDUP_REMOVED lines=10> */
.L_x_7351:
        /* <DEDUP_REMOVED lines=21> */
.L_x_7355:
[----:B------:R-:W-:Y:S05]  /*28e0*/  BSYNC B1 ;  /* 0x0000000000017941 */ /* 0x000fea0003800000 */
.L_x_7354:
[----:B------:R-:W-:Y:S01]  /*28f0*/  LEA R3, R0, 0x3b800000, 0x17 ;  /* 0x3b80000000037811 */ /* 0x000fe200078eb8ff */
[----:B------:R-:W-:-:S05]  /*2900*/  IMAD.SHL.U32 R0, R2, 0x100000, RZ ;  /* 0x0010000002007824 */ /* 0x000fca00078e00ff */
[----:B------:R-:W-:-:S07]  /*2910*/  LOP3.LUT R0, R3, R0, R4, 0xfe, !PT ;  /* 0x0000000003007212 */ /* 0x000fce00078efe04 */
.L_x_7353:
[----:B------:R-:W-:Y:S05]  /*2920*/  BSYNC B0 ;  /* 0x0000000000007941 */ /* 0x000fea0003800000 */
.L_x_7352:
[----:B------:R-:W0:Y:S02]  /*2930*/  F2I.FTZ.TRUNC.NTZ R0, R0 ;  /* 0x0000000000007305 */ /* 0x000e24000021f100 */
[----:B0-----:R-:W-:Y:S01]  /*2940*/  PRMT R18, R0, 0x7610, R18 ;  /* 0x0000761000127816 */ /* 0x001fe20000000012 */
[----:B------:R-:W-:Y:S06]  /*2950*/  BRA `(.L_x_7337) ;  /* 0x0000000400107947 */ /* 0x000fec0003800000 */
.L_x_7350:
        /* <DEDUP_REMOVED lines=21> */
.L_x_7359:
[----:B------:R-:W-:Y:S05]  /*2ab0*/  BSYNC B1 ;  /* 0x0000000000017941 */ /* 0x000fea0003800000 */
.L_x_7358:
[----:B------:R-:W-:Y:S01]  /*2ac0*/  LEA R3, R0, 0x37800000, 0x17 ;  /* 0x3780000000037811 */ /* 0x000fe200078eb8ff */
[----:B------:R-:W-:-:S05]  /*2ad0*/  IMAD.SHL.U32 R0, R2, 0x200000, RZ ;  /* 0x0020000002007824 */ /* 0x000fca00078e00ff */
[----:B------:R-:W-:-:S07]  /*2ae0*/  LOP3.LUT R0, R3, R0, R4, 0xfe, !PT ;  /* 0x0000000003007212 */ /* 0x000fce00078efe04 */
.L_x_7357:
[----:B------:R-:W-:Y:S05]  /*2af0*/  BSYNC B0 ;  /* 0x0000000000007941 */ /* 0x000fea0003800000 */
.L_x_7356:
[----:B------:R-:W0:Y:S02]  /*2b00*/  F2I.FTZ.TRUNC.NTZ R0, R0 ;  /* 0x0000000000007305 */ /* 0x000e24000021f100 */
[----:B0-----:R-:W-:Y:S01]  /*2b10*/  PRMT R18, R0, 0x7610, R18 ;  /* 0x0000761000127816 */ /* 0x001fe20000000012 */
[----:B------:R-:W-:Y:S06]  /*2b20*/  BRA `(.L_x_7337) ;  /* 0x00000000009c7947 */ /* 0x000fec0003800000 */
.L_x_7349:
        /* <DEDUP_REMOVED lines=14> */
.L_x_7363:
[----:B------:R-:W-:Y:S05]  /*2c10*/  BSYNC B0 ;  /* 0x0000000000007941 */ /* 0x000fea0003800000 */
.L_x_7362:
[----:B------:R-:W0:Y:S02]  /*2c20*/  F2I.FTZ.TRUNC.NTZ R0, R0 ;  /* 0x0000000000007305 */ /* 0x000e24000021f100 */
[----:B0-----:R-:W-:Y:S01]  /*2c30*/  PRMT R18, R0, 0x7610, R18 ;  /* 0x0000761000127816 */ /* 0x001fe20000000012 */
[----:B------:R-:W-:Y:S06]  /*2c40*/  BRA `(.L_x_7337) ;  /* 0x0000000000547947 */ /* 0x000fec0003800000 */
.L_x_7336:
        /* <DEDUP_REMOVED lines=16> */
.L_x_7364:
[----:B------:R-:W-:Y:S01]  /*2d50*/  PRMT R18, RZ, 0x7610, R18 ;  /* 0x00007610ff127816 */ /* 0x000fe20000000012 */
[----:B------:R-:W-:Y:S06]  /*2d60*/  BRA `(.L_x_7337) ;  /* 0x00000000000c7947 */ /* 0x000fec0003800000 */
.L_x_7361:
[----:B------:R2:W5:Y:S01]  /*2d70*/  LDG.E.U8 R18, desc[UR36][R2.64] ;  /* 0x0000002402127981 */ /* 0x000562000c1e1100 */
[----:B------:R-:W-:Y:S05]  /*2d80*/  BRA `(.L_x_7337) ;  /* 0x0000000000047947 */ /* 0x000fea0003800000 */
.L_x_7360:
[----:B------:R1:W5:Y:S02]  /*2d90*/  LDG.E.U8 R18, desc[UR36][R2.64] ;  /* 0x0000002402127981 */ /* 0x000364000c1e1100 */
.L_x_7337:
[----:B------:R-:W-:-:S07]  /*2da0*/  VIADD R25, R25, 0x80 ;  /* 0x0000008019197836 */ /* 0x000fce0000000000 */
.L_x_7331:
[----:B------:R-:W-:Y:S05]  /*2db0*/  BSYNC B6 ;  /* 0x0000000000067941 */ /* 0x000fea0003800000 */
.L_x_7330:
[----:B------:R-:W0:Y:S01]  /*2dc0*/  LDC.S8 R24, c[0x0][0x215] ;  /* 0x00008540ff187b82 */ /* 0x000e220000000200 */
        /* <DEDUP_REMOVED lines=22> */
.L_x_7370:
[----:B------:R0:W5:Y:S01]  /*2f30*/  LDG.E.U8 R17, desc[UR36][R2.64] ;  /* 0x0000002402117981 */ /* 0x000162000c1e1100 */
[----:B------:R-:W-:Y:S05]  /*2f40*/  BRA `(.L_x_7366) ;  /* 0x0000000c00507947 */ /* 0x000fea0003800000 */
.L_x_7369:
        /* <DEDUP_REMOVED lines=8> */
.L_x_7373:
[----:B------:R0:W5:Y:S01]  /*2fd0*/  LDG.E.U8 R17, desc[UR36][R2.64] ;  /* 0x0000002402117981 */ /* 0x000162000c1e1100 */
[----:B------:R-:W-:Y:S05]  /*2fe0*/  BRA `(.L_x_7366) ;  /* 0x0000000c00287947 */ /* 0x000fea0003800000 */
.L_x_7372:
[----:B------:R0:W5:Y:S01]  /*2ff0*/  LDG.E.U16 R17, desc[UR36][R2.64] ;  /* 0x0000002402117981 */ /* 0x000162000c1e1500 */
[----:B------:R-:W-:Y:S05]  /*3000*/  BRA `(.L_x_7366) ;  /* 0x0000000c00207947 */ /* 0x000fea0003800000 */
.L_x_7368:
        /* <DEDUP_REMOVED lines=9> */
.L_x_7375:
[----:B------:R-:W2:Y:S02]  /*30a0*/  LDG.E.U16 R0, desc[UR36][R2.64] ;  /* 0x0000002402007981 */ /* 0x000ea4000c1e1500 */
[----:B--2---:R-:W-:-:S06]  /*30b0*/  HADD2.F32 R0, -RZ, R0.H0_H0 ;  /* 0x20000000ff007230 */ /* 0x004fcc0000004100 */
[----:B------:R-:W0:Y:S02]  /*30c0*/  F2I.FTZ.TRUNC.NTZ R0, R0 ;  /* 0x0000000000007305 */ /* 0x000e24000021f100 */
[----:B0-----:R-:W-:Y:S01]  /*30d0*/  PRMT R17, R0, 0x7610, R17 ;  /* 0x0000761000117816 */ /* 0x001fe20000000011 */
[----:B------:R-:W-:Y:S06]  /*30e0*/  BRA `(.L_x_7366) ;  /* 0x0000000800e87947 */ /* 0x000fec0003800000 */
.L_x_7374:
        /* <DEDUP_REMOVED lines=9> */
.L_x_7377:
[----:B------:R-:W2:Y:S02]  /*3180*/  LDG.E.U16 R2, desc[UR36][R2.64] ;  /* 0x0000002402027981 */ /* 0x000ea4000c1e1500 */
[----:B--2---:R-:W-:-:S06]  /*3190*/  HADD2.F32 R0, -RZ, R2.H0_H0 ;  /* 0x20000002ff007230 */ /* 0x004fcc0000004100 */
[----:B------:R-:W0:Y:S02]  /*31a0*/  F2I.FTZ.TRUNC.NTZ R0, R0 ;  /* 0x0000000000007305 */ /* 0x000e24000021f100 */
[----:B0-----:R-:W-:Y:S01]  /*31b0*/  PRMT R17, R0, 0x7610, R17 ;  /* 0x0000761000117816 */ /* 0x001fe20000000011 */
[----:B------:R-:W-:Y:S06]  /*31c0*/  BRA `(.L_x_7366) ;  /* 0x0000000800b07947 */ /* 0x000fec0003800000 */
.L_x_7376:
[----:B------:R-:W2:Y:S02]  /*31d0*/  LDG.E.64 R2, desc[UR36][R2.64] ;  /* 0x0000002402027981 */ /* 0x000ea4000c1e1b00 */
[----:B--2---:R0:W1:Y:S01]  /*31e0*/  F2I.F64.TRUNC R17, R2 ;  /* 0x0000000200117311 */ /* 0x004062000030d100 */
[----:B------:R-:W-:Y:S05]  /*31f0*/  BRA `(.L_x_7366) ;  /* 0x0000000800a47947 */ /* 0x000fea0003800000 */
.L_x_7367:
        /* <DEDUP_REMOVED lines=12> */
.L_x_7380:
[----:B------:R-:W2:Y:S02]  /*32c0*/  LDG.E.64 R2, desc[UR36][R2.64] ;  /* 0x0000002402027981 */ /* 0x000ea4000c1e1b00 */
[----:B--2---:R0:W1:Y:S01]  /*32d0*/  F2I.F64.TRUNC R17, R2 ;  /* 0x0000000200117311 */ /* 0x004062000030d100 */
[----:B------:R-:W-:Y:S05]  /*32e0*/  BRA `(.L_x_7366) ;  /* 0x0000000800687947 */ /* 0x000fea0003800000 */
.L_x_7379:
        /* <DEDUP_REMOVED lines=28> */
.L_x_7382:
        /* <DEDUP_REMOVED lines=15> */
.L_x_7381:
[----:B------:R-:W2:Y:S02]  /*35a0*/  LDG.E.U16 R0, desc[UR36][R2.64] ;  /* 0x0000002402007981 */ /* 0x000ea4000c1e1500 */
[----:B--2---:R-:W-:-:S06]  /*35b0*/  IMAD.U32 R0, R0, 0x10000, RZ ;  /* 0x0001000000007824 */ /* 0x004fcc00078e00ff */
[----:B------:R-:W0:Y:S02]  /*35c0*/  F2I.FTZ.TRUNC.NTZ R0, R0 ;  /* 0x0000000000007305 */ /* 0x000e24000021f100 */
[----:B0-----:R-:W-:Y:S01]  /*35d0*/  PRMT R17, R0, 0x7610, R17 ;  /* 0x0000761000117816 */ /* 0x001fe20000000011 */
[----:B------:R-:W-:Y:S06]  /*35e0*/  BRA `(.L_x_7366) ;  /* 0x0000000400a87947 */ /* 0x000fec0003800000 */
.L_x_7378:
        /* <DEDUP_REMOVED lines=10> */
.L_x_7385:
        /* <DEDUP_REMOVED lines=21> */
.L_x_7389:
[----:B------:R-:W-:Y:S05]  /*37e0*/  BSYNC B1 ;  /* 0x0000000000017941 */ /* 0x000fea0003800000 */
.L_x_7388:
[----:B------:R-:W-:Y:S01]  /*37f0*/  LEA R3, R0, 0x3b800000, 0x17 ;  /* 0x3b80000000037811 */ /* 0x000fe200078eb8ff */
[----:B------:R-:W-:-:S05]  /*3800*/  IMAD.SHL.U32 R0, R2, 0x100000, RZ ;  /* 0x0010000002007824 */ /* 0x000fca00078e00ff */
[----:B------:R-:W-:-:S07]  /*3810*/  LOP3.LUT R0, R3, R0, R4, 0xfe, !PT ;  /* 0x0000000003007212 */ /* 0x000fce00078efe04 */
.L_x_7387:
[----:B------:R-:W-:Y:S05]  /*3820*/  BSYNC B0 ;  /* 0x0000000000007941 */ /* 0x000fea0003800000 */
.L_x_7386:
[----:B------:R-:W0:Y:S02]  /*3830*/  F2I.FTZ.TRUNC.NTZ R0, R0 ;  /* 0x0000000000007305 */ /* 0x000e24000021f100 */
[----:B0-----:R-:W-:Y:S01]  /*3840*/  PRMT R17, R0, 0x7610, R17 ;  /* 0x0000761000117816 */ /* 0x001fe20000000011 */
[----:B------:R-:W-:Y:S06]  /*3850*/  BRA `(.L_x_7366) ;  /* 0x00000004000c7947 */ /* 0x000fec0003800000 */
.L_x_7384:
        /* <DEDUP_REMOVED lines=21> */
.L_x_7393:
[----:B------:R-:W-:Y:S05]  /*39b0*/  BSYNC B1 ;  /* 0x0000000000017941 */ /* 0x000fea0003800000 */
.L_x_7392:
[----:B------:R-:W-:Y:S01]  /*39c0*/  LEA R3, R0, 0x37800000, 0x17 ;  /* 0x3780000000037811 */ /* 0x000fe200078eb8ff */
[----:B------:R-:W-:-:S05]  /*39d0*/  IMAD.SHL.U32 R0, R2, 0x200000, RZ ;  /* 0x0020000002007824 */ /* 0x000fca00078e00ff */
[----:B------:R-:W-:-:S07]  /*39e0*/  LOP3.LUT R0, R3, R0, R4, 0xfe, !PT ;  /* 0x0000000003007212 */ /* 0x000fce00078efe04 */
.L_x_7391:
[----:B------:R-:W-:Y:S05]  /*39f0*/  BSYNC B0 ;  /* 0x0000000000007941 */ /* 0x000fea0003800000 */
.L_x_7390:
[----:B------:R-:W0:Y:S02]  /*3a00*/  F2I.FTZ.TRUNC.NTZ R0, R0 ;  /* 0x0000000000007305 */ /* 0x000e24000021f100 */
[----:B0-----:R-:W-:Y:S01]  /*3a10*/  PRMT R17, R0, 0x7610, R17 ;  /* 0x0000761000117816 */ /* 0x001fe20000000011 */
[----:B------:R-:W-:Y:S06]  /*3a20*/  BRA `(.L_x_7366) ;  /* 0x0000000000987947 */ /* 0x000fec0003800000 */
.L_x_7383:
        /* <DEDUP_REMOVED lines=14> */
.L_x_7397:
[----:B------:R-:W-:Y:S05]  /*3b10*/  BSYNC B0 ;  /* 0x0000000000007941 */ /* 0x000fea0003800000 */
.L_x_7396:
[----:B------:R-:W0:Y:S02]  /*3b20*/  F2I.FTZ.TRUNC.NTZ R0, R0 ;  /* 0x0000000000007305 */ /* 0x000e24000021f100 */
[----:B0-----:R-:W-:Y:S01]  /*3b30*/  PRMT R17, R0, 0x7610, R17 ;  /* 0x0000761000117816 */ /* 0x001fe20000000011 */
[----:B------:R-:W-:Y:S06]  /*3b40*/  BRA `(.L_x_7366) ;  /* 0x0000000000507947 */ /* 0x000fec0003800000 */
.L_x_7371:
        /* <DEDUP_REMOVED lines=16> */
.L_x_7398:
[----:B------:R-:W-:Y:S05]  /*3c50*/  BRA `(.L_x_7366) ;  /* 0x00000000000c7947 */ /* 0x000fea0003800000 */
.L_x_7395:
[----:B------:R0:W5:Y:S01]  /*3c60*/  LDG.E.U8 R17, desc[UR36][R2.64] ;  /* 0x0000002402117981 */ /* 0x000162000c1e1100 */
[----:B------:R-:W-:Y:S05]  /*3c70*/  BRA `(.L_x_7366) ;  /* 0x0000000000047947 */ /* 0x000fea0003800000 */
.L_x_7394:
[----:B------:R0:W5:Y:S02]  /*3c80*/  LDG.E.U8 R17, desc[UR36][R2.64] ;  /* 0x0000002402117981 */ /* 0x000164000c1e1100 */
.L_x_7366:
[----:B------:R-:W-:Y:S05]  /*3c90*/  BSYNC B6 ;  /* 0x0000000000067941 */ /* 0x000fea0003800000 */
.L_x_7365:
[----:B01234-:R-:W0:Y:S01]  /*3ca0*/  S2R R2, SR_TID.X ;  /* 0x0000000000027919 */ /* 0x01fe220000002100 */
[----:B-----5:R-:W-:Y:S01]  /*3cb0*/  LOP3.LUT R0, R19, 0xffff, RZ, 0xc0, !PT ;  /* 0x0000ffff13007812 */ /* 0x020fe200078ec0ff */
[----:B------:R-:W-:Y:S01]  /*3cc0*/  BSSY B6, `(.L_x_7399) ;  /* 0x0000104000067945 */ /* 0x000fe20003800000 */
[----:B------:R-:W1:Y:S01]  /*3cd0*/  LDC.U8 R19, c[0x0][0x234] ;  /* 0x00008d00ff137b82 */ /* 0x000e620000000000 */
[----:B------:R-:W-:Y:S02]  /*3ce0*/  LOP3.LUT R18, R18, 0xffff, RZ, 0xc0, !PT ;  /* 0x0000ffff12127812 */ /* 0x000fe400078ec0ff */
[----:B------:R-:W-:Y:S02]  /*3cf0*/  LOP3.LUT R17, R17, 0xffff, RZ, 0xc0, !PT ;  /* 0x0000ffff11117812 */ /* 0x000fe400078ec0ff */
[----:B------:R-:W-:Y:S02]  /*3d00*/  PRMT R18, R18, 0x8880, RZ ;  /* 0x0000888012127816 */ /* 0x000fe400000000ff */
[----:B------:R-:W-:-:S02]  /*3d10*/  LOP3.LUT R16, R16, 0xffff, RZ, 0xc0, !PT ;  /* 0x0000ffff10107812 */ /* 0x000fc400078ec0ff */
[----:B------:R-:W-:Y:S01]  /*3d20*/  PRMT R7, R17, 0x8880, RZ ;  /* 0x0000888011077816 */ /* 0x000fe200000000ff */
[----:B------:R-:W-:Y:S01]  /*3d30*/  IMAD.MOV.U32 R17, RZ, RZ, R18 ;  /* 0x000000ffff117224 */ /* 0x000fe200078e0012 */
[----:B------:R-:W-:Y:S02]  /*3d40*/  VIMNMX.U32 R24, R24, 0x7, PT ;  /* 0x0000000718187848 */ /* 0x000fe40003fe0000 */
[----:B------:R-:W-:Y:S02]  /*3d50*/  PRMT R3, R0, 0x8880, RZ ;  /* 0x0000888000037816 */ /* 0x000fe400000000ff */
[----:B------:R-:W-:Y:S02]  /*3d60*/  PRMT R5, R16, 0x8880, RZ ;  /* 0x0000888010057816 */ /* 0x000fe400000000ff */
[-C--:B------:R-:W-:Y:S02]  /*3d70*/  SHF.R.S32.HI R3, RZ, R24.reuse, R3 ;  /* 0x00000018ff037219 */ /* 0x080fe40000011403 */
[----:B------:R-:W-:-:S02]  /*3d80*/  SHF.R.S32.HI R18, RZ, R24, R5 ;  /* 0x00000018ff127219 */ /* 0x000fc40000011405 */
[-C--:B------:R-:W-:Y:S02]  /*3d90*/  SHF.R.S32.HI R17, RZ, R24.reuse, R17 ;  /* 0x00000018ff117219 */ /* 0x080fe40000011411 */
[----:B------:R-:W-:Y:S02]  /*3da0*/  SHF.R.S32.HI R16, RZ, R24, R7 ;  /* 0x00000018ff107219 */ /* 0x000fe40000011407 */
        /* <DEDUP_REMOVED lines=23> */
.L_x_7404:
[----:B------:R0:W-:Y:S01]  /*3f20*/  STG.E.U8 desc[UR36][R8.64], R3 ;  /* 0x0000000308007986 */ /* 0x0001e2000c101124 */
[----:B------:R-:W-:Y:S05]  /*3f30*/  BRA `(.L_x_7400) ;  /* 0x0000000c00707947 */ /* 0x000fea0003800000 */
.L_x_7403:
        /* <DEDUP_REMOVED lines=11> */
.L_x_7407:
[----:B------:R-:W-:-:S05]  /*3ff0*/  PRMT R3, R3, 0x9910, RZ ;  /* 0x0000991003037816 */ /* 0x000fca00000000ff */
[----:B------:R0:W-:Y:S01]  /*4000*/  STG.E desc[UR36][R8.64], R3 ;  /* 0x0000000308007986 */ /* 0x0001e2000c101924 */
[----:B------:R-:W-:Y:S05]  /*4010*/  BRA `(.L_x_7400) ;  /* 0x0000000c00387947 */ /* 0x000fea0003800000 */
.L_x_7406:
[----:B------:R0:W-:Y:S01]  /*4020*/  STG.E.U16 desc[UR36][R8.64], R3 ;  /* 0x0000000308007986 */ /* 0x0001e2000c101524 */
[----:B------:R-:W-:Y:S05]  /*4030*/  BRA `(.L_x_7400) ;  /* 0x0000000c00307947 */ /* 0x000fea0003800000 */
.L_x_7402:
        /* <DEDUP_REMOVED lines=9> */
.L_x_7409:
[----:B------:R-:W0:Y:S02]  /*40d0*/  I2F.S16 R0, R3 ;  /* 0x0000000300007306 */ /* 0x000e240000101400 */
[----:B0-----:R-:W-:-:S05]  /*40e0*/  F2FP.F16.F32.PACK_AB R0, RZ, R0 ;  /* 0x00000000ff00723e */ /* 0x001fca00000000ff */
[----:B------:R0:W-:Y:S01]  /*40f0*/  STG.E.U16 desc[UR36][R8.64], R0 ;  /* 0x0000000008007986 */ /* 0x0001e2000c101524 */
[----:B------:R-:W-:Y:S05]  /*4100*/  BRA `(.L_x_7400) ;  /* 0x0000000800fc7947 */ /* 0x000fea0003800000 */
.L_x_7408:
        /* <DEDUP_REMOVED lines=10> */
.L_x_7411:
[----:B------:R-:W0:Y:S02]  /*41b0*/  I2F.S16 R3, R3 ;  /* 0x0000000300037306 */ /* 0x000e240000101400 */
[----:B0-----:R-:W-:-:S04]  /*41c0*/  F2FP.F16.F32.PACK_AB R3, RZ, R3 ;  /* 0x00000003ff03723e */ /* 0x001fc800000000ff */
[----:B------:R-:W-:-:S05]  /*41d0*/  PRMT R3, R3, 0x5410, RZ ;  /* 0x0000541003037816 */ /* 0x000fca00000000ff */
[----:B------:R0:W-:Y:S01]  /*41e0*/  STG.E desc[UR36][R8.64], R3 ;  /* 0x0000000308007986 */ /* 0x0001e2000c101924 */
[----:B------:R-:W-:Y:S05]  /*41f0*/  BRA `(.L_x_7400) ;  /* 0x0000000800c07947 */ /* 0x000fea0003800000 */
.L_x_7410:
[----:B------:R-:W0:Y:S02]  /*4200*/  I2F.F64.S16 R4, R3 ;  /* 0x0000000300047312 */ /* 0x000e240000101c00 */
[----:B0-----:R0:W-:Y:S01]  /*4210*/  STG.E.64 desc[UR36][R8.64], R4 ;  /* 0x0000000408007986 */ /* 0x0011e2000c101b24 */
[----:B------:R-:W-:Y:S05]  /*4220*/  BRA `(.L_x_7400) ;  /* 0x0000000800b47947 */ /* 0x000fea0003800000 */
.L_x_7401:
        /* <DEDUP_REMOVED lines=13> */
.L_x_7414:
[----:B------:R-:W0:Y:S01]  /*4300*/  I2F.F64.S16 R4, R3 ;  /* 0x0000000300047312 */ /* 0x000e220000101c00 */
[----:B------:R-:W-:-:S05]  /*4310*/  CS2R R6, SRZ ;  /* 0x0000000000067805 */ /* 0x000fca000001ff00 */
[----:B0-----:R0:W-:Y:S01]  /*4320*/  STG.E.128 desc[UR36][R8.64], R4 ;  /* 0x0000000408007986 */ /* 0x0011e2000c101d24 */
[----:B------:R-:W-:Y:S05]  /*4330*/  BRA `(.L_x_7400) ;  /* 0x0000000800707947 */ /* 0x000fea0003800000 */
.L_x_7413:
        /* <DEDUP_REMOVED lines=21> */
.L_x_7418:
[----:B------:R-:W-:Y:S05]  /*4490*/  BSYNC B0 ;  /* 0x0000000000007941 */ /* 0x000fea0003800000 */
.L_x_7417:
[----:B------:R-:W-:-:S05]  /*44a0*/  LOP3.LUT R5, R0, R5, RZ, 0xfc, !PT ;  /* 0x0000000500057212 */ /* 0x000fca00078efcff */
[----:B------:R0:W-:Y:S01]  /*44b0*/  STG.E.U8 desc[UR36][R8.64], R5 ;  /* 0x0000000508007986 */ /* 0x0001e2000c101124 */
[----:B------:R-:W-:Y:S05]  /*44c0*/  BRA `(.L_x_7400) ;  /* 0x00000008000c7947 */ /* 0x000fea0003800000 */
.L_x_7416:
        /* <DEDUP_REMOVED lines=13> */
.L_x_7420:
[----:B------:R-:W-:Y:S01]  /*45a0*/  IMAD.MOV.U32 R0, RZ, RZ, 0x7f ;  /* 0x0000007fff007424 */ /* 0x000fe200078e00ff */
[----:B------:R-:W-:-:S04]  /*45b0*/  ISETP.GT.U32.AND P0, PT, R4, 0x7f800000, PT ;  /* 0x7f8000000400780c */ /* 0x000fc80003f04070 */
[----:B------:R-:W-:-:S09]  /*45c0*/  SEL R0, R0, 0x7c, P0 ;  /* 0x0000007c00007807 */ /* 0x000fd20000000000 */
.L_x_7421:
[----:B------:R-:W-:Y:S05]  /*45d0*/  BSYNC B0 ;  /* 0x0000000000007941 */ /* 0x000fea0003800000 */
.L_x_7419:
[----:B------:R-:W-:-:S04]  /*45e0*/  LOP3.LUT R3, R5, 0x80000000, RZ, 0xc0, !PT ;  /* 0x8000000005037812 */ /* 0x000fc800078ec0ff */
[----:B------:R-:W-:-:S04]  /*45f0*/  SHF.R.U32.HI R3, RZ, 0x18, R3 ;  /* 0x00000018ff037819 */ /* 0x000fc80000011603 */
[----:B------:R-:W-:-:S05]  /*4600*/  LOP3.LUT R3, R0, R3, RZ, 0xfc, !PT ;  /* 0x0000000300037212 */ /* 0x000fca00078efcff */
[----:B------:R0:W-:Y:S01]  /*4610*/  STG.E.U8 desc[UR36][R8.64], R3 ;  /* 0x0000000308007986 */ /* 0x0001e2000c101124 */
[----:B------:R-:W-:Y:S05]  /*4620*/  BRA `(.L_x_7400) ;  /* 0x0000000400b47947 */ /* 0x000fea0003800000 */
.L_x_7415:
[----:B------:R-:W0:Y:S02]  /*4630*/  I2F.S16 R0, R3 ;  /* 0x0000000300007306 */ /* 0x000e240000101400 */
[----:B0-----:R-:W-:-:S05]  /*4640*/  F2FP.BF16.F32.PACK_AB R0, RZ, R0 ;  /* 0x00000000ff00723e */ /* 0x001fca00000010ff */
[----:B------:R0:W-:Y:S01]  /*4650*/  STG.E.U16 desc[UR36][R8.64], R0 ;  /* 0x0000000008007986 */ /* 0x0001e2000c101524 */
[----:B------:R-:W-:Y:S05]  /*4660*/  BRA `(.L_x_7400) ;  /* 0x0000000400a47947 */ /* 0x000fea0003800000 */
.L_x_7412:
        /* <DEDUP_REMOVED lines=10> */
.L_x_7424:
        /* <DEDUP_REMOVED lines=17> */
.L_x_7427:
[----:B------:R-:W-:-:S04]  /*4820*/  LOP3.LUT R3, R3, 0x80000000, RZ, 0xc0, !PT ;  /* 0x8000000003037812 */ /* 0x000fc800078ec0ff */
[----:B------:R-:W-:-:S04]  /*4830*/  SHF.R.U32.HI R3, RZ, 0x18, R3 ;  /* 0x00000018ff037819 */ /* 0x000fc80000011603 */
[----:B------:R-:W-:-:S04]  /*4840*/  LOP3.LUT R0, R0, R3, RZ, 0xfc, !PT ;  /* 0x0000000300007212 */ /* 0x000fc800078efcff */
[----:B------:R-:W-:-:S07]  /*4850*/  PRMT R4, R0, 0x7610, R4 ;  /* 0x0000761000047816 */ /* 0x000fce0000000004 */
.L_x_7426:
[----:B------:R-:W-:Y:S05]  /*4860*/  BSYNC B0 ;  /* 0x0000000000007941 */ /* 0x000fea0003800000 */
.L_x_7425:
[----:B------:R4:W-:Y:S01]  /*4870*/  STG.E.U8 desc[UR36][R8.64], R4 ;  /* 0x0000000408007986 */ /* 0x0009e2000c101124 */
[----:B------:R-:W-:Y:S05]  /*4880*/  BRA `(.L_x_7400) ;  /* 0x00000004001c7947 */ /* 0x000fea0003800000 */
.L_x_7423:
        /* <DEDUP_REMOVED lines=17> */
.L_x_7430:
[----:B------:R-:W-:-:S04]  /*49a0*/  LOP3.LUT R3, R3, 0x80000000, RZ, 0xc0, !PT ;  /* 0x8000000003037812 */ /* 0x000fc800078ec0ff */
[----:B------:R-:W-:-:S04]  /*49b0*/  SHF.R.U32.HI R3, RZ, 0x18, R3 ;  /* 0x00000018ff037819 */ /* 0x000fc80000011603 */
[----:B------:R-:W-:-:S04]  /*49c0*/  LOP3.LUT R0, R0, R3, RZ, 0xfc, !PT ;  /* 0x0000000300007212 */ /* 0x000fc800078efcff */
[----:B------:R-:W-:-:S07]  /*49d0*/  PRMT R4, R0, 0x7610, R4 ;  /* 0x0000761000047816 */ /* 0x000fce0000000004 */
.L_x_7429:
[----:B------:R-:W-:Y:S05]  /*49e0*/  BSYNC B0 ;  /* 0x0000000000007941 */ /* 0x000fea0003800000 */
.L_x_7428:
[----:B------:R0:W-:Y:S01]  /*49f0*/  STG.E.U8 desc[UR36][R8.64], R4 ;  /* 0x0000000408007986 */ /* 0x0001e2000c101124 */
[----:B------:R-:W-:Y:S05]  /*4a00*/  BRA `(.L_x_7400) ;  /* 0x0000000000bc7947 */ /* 0x000fea0003800000 */
.L_x_7422:
        /* <DEDUP_REMOVED lines=23> */
.L_x_7405:
        /* <DEDUP_REMOVED lines=16> */
.L_x_7433:
[----:B------:R-:W-:Y:S05]  /*4c80*/  BRA `(.L_x_7400) ;  /* 0x00000000001c7947 */ /* 0x000fea0003800000 */
.L_x_7432:
[----:B------:R-:W-:-:S05]  /*4c90*/  PRMT R3, R3, 0x9910, RZ ;  /* 0x0000991003037816 */ /* 0x000fca00000000ff */
[----:B------:R-:W-:-:S05]  /*4ca0*/  IMAD.MOV.U32 R4, RZ, RZ, R3 ;  /* 0x000000ffff047224 */ /* 0x000fca00078e0003 */
[----:B------:R-:W-:-:S05]  /*4cb0*/  SHF.R.S32.HI R5, RZ, 0x1f, R4 ;  /* 0x0000001fff057819 */ /* 0x000fca0000011404 */
[----:B------:R3:W-:Y:S01]  /*4cc0*/  STG.E.64 desc[UR36][R8.64], R4 ;  /* 0x0000000408007986 */ /* 0x0007e2000c101b24 */
[----:B------:R-:W-:Y:S05]  /*4cd0*/  BRA `(.L_x_7400) ;  /* 0x0000000000087947 */ /* 0x000fea0003800000 */
.L_x_7431:
[----:B------:R-:W-:-:S05]  /*4ce0*/  PRMT R3, R3, 0x9910, RZ ;  /* 0x0000991003037816 */ /* 0x000fca00000000ff */
[----:B------:R0:W-:Y:S02]  /*4cf0*/  STG.E desc[UR36][R8.64], R3 ;  /* 0x0000000308007986 */ /* 0x0001e4000c101924 */
.L_x_7400:
[----:B------:R-:W-:Y:S05]  /*4d00*/  BSYNC B6 ;  /* 0x0000000000067941 */ /* 0x000fea0003800000 */
.L_x_7399:
        /* <DEDUP_REMOVED lines=23> */
.L_x_7439:
[----:B------:R0:W-:Y:S01]  /*4e80*/  STG.E.U8 desc[UR36][R8.64], R18 ;  /* 0x0000001208007986 */ /* 0x0001e2000c101124 */
[----:B------:R-:W-:Y:S05]  /*4e90*/  BRA `(.L_x_7441) ;  /* 0x0000000c00647947 */ /* 0x000fea0003800000 */
.L_x_7438:
        /* <DEDUP_REMOVED lines=10> */
.L_x_7443:
[----:B------:R-:W-:-:S05]  /*4f40*/  PRMT R3, R18, 0x9910, RZ ;  /* 0x0000991012037816 */ /* 0x000fca00000000ff */
[----:B------:R0:W-:Y:S01]  /*4f50*/  STG.E desc[UR36][R8.64], R3 ;  /* 0x0000000308007986 */ /* 0x0001e2000c101924 */
[----:B------:R-:W-:Y:S05]  /*4f60*/  BRA `(.L_x_7441) ;  /* 0x0000000c00307947 */ /* 0x000fea0003800000 */
.L_x_7442:
[----:B------:R0:W-:Y:S01]  /*4f70*/  STG.E.U16 desc[UR36][R8.64], R18 ;  /* 0x0000001208007986 */ /* 0x0001e2000c101524 */
[----:B------:R-:W-:Y:S05]  /*4f80*/  BRA `(.L_x_7441) ;  /* 0x0000000c00287947 */ /* 0x000fea0003800000 */
.L_x_7437:
        /* <DEDUP_REMOVED lines=9> */
.L_x_7445:
[----:B------:R-:W0:Y:S02]  /*5020*/  I2F.S16 R0, R18 ;  /* 0x0000001200007306 */ /* 0x000e240000101400 */
[----:B0-----:R-:W-:-:S05]  /*5030*/  F2FP.F16.F32.PACK_AB R0, RZ, R0 ;  /* 0x00000000ff00723e */ /* 0x001fca00000000ff */
[----:B------:R0:W-:Y:S01]  /*5040*/  STG.E.U16 desc[UR36][R8.64], R0 ;  /* 0x0000000008007986 */ /* 0x0001e2000c101524 */
[----:B------:R-:W-:Y:S05]  /*5050*/  BRA `(.L_x_7441) ;  /* 0x0000000800f47947 */ /* 0x000fea0003800000 */
.L_x_7444:
        /* <DEDUP_REMOVED lines=10> */
.L_x_7447:
[----:B------:R-:W0:Y:S02]  /*5100*/  I2F.S16 R18, R18 ;  /* 0x0000001200127306 */ /* 0x000e240000101400 */
[----:B0-----:R-:W-:-:S04]  /*5110*/  F2FP.F16.F32.PACK_AB R3, RZ, R18 ;  /* 0x00000012ff03723e */ /* 0x001fc800000000ff */
[----:B------:R-:W-:-:S05]  /*5120*/  PRMT R3, R3, 0x5410, RZ ;  /* 0x0000541003037816 */ /* 0x000fca00000000ff */
[----:B------:R0:W-:Y:S01]  /*5130*/  STG.E desc[UR36][R8.64], R3 ;  /* 0x0000000308007986 */ /* 0x0001e2000c101924 */
[----:B------:R-:W-:Y:S05]  /*5140*/  BRA `(.L_x_7441) ;  /* 0x0000000800b87947 */ /* 0x000fea0003800000 */
.L_x_7446:
[----:B------:R-:W0:Y:S02]  /*5150*/  I2F.F64.S16 R4, R18 ;  /* 0x0000001200047312 */ /* 0x000e240000101c00 */
[----:B0-----:R0:W-:Y:S01]  /*5160*/  STG.E.64 desc[UR36][R8.64], R4 ;  /* 0x0000000408007986 */ /* 0x0011e2000c101b24 */
[----:B------:R-:W-:Y:S05]  /*5170*/  BRA `(.L_x_7441) ;  /* 0x0000000800ac7947 */ /* 0x000fea0003800000 */
.L_x_7436:
        /* <DEDUP_REMOVED lines=13> */
.L_x_7450:
[----:B------:R-:W0:Y:S01]  /*5250*/  I2F.F64.S16 R4, R18 ;  /* 0x0000001200047312 */ /* 0x000e220000101c00 */
[----:B------:R-:W-:-:S05]  /*5260*/  CS2R R6, SRZ ;  /* 0x0000000000067805 */ /* 0x000fca000001ff00 */
[----:B0-----:R0:W-:Y:S01]  /*5270*/  STG.E.128 desc[UR36][R8.64], R4 ;  /* 0x0000000408007986 */ /* 0x0011e2000c101d24 */
[----:B------:R-:W-:Y:S05]  /*5280*/  BRA `(.L_x_7441) ;  /* 0x0000000800687947 */ /* 0x000fea0003800000 */
.L_x_7449:
        /* <DEDUP_REMOVED lines=21> */
.L_x_7454:
[----:B------:R-:W-:Y:S05]  /*53e0*/  BSYNC B0 ;  /* 0x0000000000007941 */ /* 0x000fea0003800000 */
.L_x_7453:
[----:B------:R-:W-:-:S05]  /*53f0*/  LOP3.LUT R5, R0, R5, RZ, 0xfc, !PT ;  /* 0x0000000500057212 */ /* 0x000fca00078efcff */
[----:B------:R0:W-:Y:S01]  /*5400*/  STG.E.U8 desc[UR36][R8.64], R5 ;  /* 0x0000000508007986 */ /* 0x0001e2000c101124 */
[----:B------:R-:W-:Y:S05]  /*5410*/  BRA `(.L_x_7441) ;  /* 0x0000000800047947 */ /* 0x000fea0003800000 */
.L_x_7452:
        /* <DEDUP_REMOVED lines=13> */
.L_x_7456:
[----:B------:R-:W-:Y:S01]  /*54f0*/  IMAD.MOV.U32 R0, RZ, RZ, 0x7f ;  /* 0x0000007fff007424 */ /* 0x000fe200078e00ff */
[----:B------:R-:W-:-:S04]  /*5500*/  ISETP.GT.U32.AND P0, PT, R3, 0x7f800000, PT ;  /* 0x7f8000000300780c */ /* 0x000fc80003f04070 */
[----:B------:R-:W-:-:S09]  /*5510*/  SEL R0, R0, 0x7c, P0 ;  /* 0x0000007c00007807 */ /* 0x000fd20000000000 */
.L_x_7457:
[----:B------:R-:W-:Y:S05]  /*5520*/  BSYNC B0 ;  /* 0x0000000000007941 */ /* 0x000fea0003800000 */
.L_x_7455:
[----:B------:R-:W-:-:S04]  /*5530*/  LOP3.LUT R3, R5, 0x80000000, RZ, 0xc0, !PT ;  /* 0x8000000005037812 */ /* 0x000fc800078ec0ff */
[----:B------:R-:W-:-:S04]  /*5540*/  SHF.R.U32.HI R3, RZ, 0x18, R3 ;  /* 0x00000018ff037819 */ /* 0x000fc80000011603 */
[----:B------:R-:W-:-:S05]  /*5550*/  LOP3.LUT R3, R0, R3, RZ, 0xfc, !PT ;  /* 0x0000000300037212 */ /* 0x000fca00078efcff */
[----:B------:R0:W-:Y:S01]  /*5560*/  STG.E.U8 desc[UR36][R8.64], R3 ;  /* 0x0000000308007986 */ /* 0x0001e2000c101124 */
[----:B------:R-:W-:Y:S05]  /*5570*/  BRA `(.L_x_7441) ;  /* 0x0000000400ac7947 */ /* 0x000fea0003800000 */
.L_x_7451:
[----:B------:R-:W0:Y:S02]  /*5580*/  I2F.S16 R0, R18 ;  /* 0x0000001200007306 */ /* 0x000e240000101400 */
[----:B0-----:R-:W-:-:S05]  /*5590*/  F2FP.BF16.F32.PACK_AB R0, RZ, R0 ;  /* 0x00000000ff00723e */ /* 0x001fca00000010ff */
[----:B------:R0:W-:Y:S01]  /*55a0*/  STG.E.U16 desc[UR36][R8.64], R0 ;  /* 0x0000000008007986 */ /* 0x0001e2000c101524 */
[----:B------:R-:W-:Y:S05]  /*55b0*/  BRA `(.L_x_7441) ;  /* 0x00000004009c7947 */ /* 0x000fea0003800000 */
.L_x_7448:
        /* <DEDUP_REMOVED lines=10> */
.L_x_7460:
        /* <DEDUP_REMOVED lines=17> */
.L_x_7463:
[----:B------:R-:W-:-:S04]  /*5770*/  LOP3.LUT R3, R5, 0x80000000, RZ, 0xc0, !PT ;  /* 0x8000000005037812 */ /* 0x000fc800078ec0ff */
[----:B------:R-:W-:-:S04]  /*5780*/  SHF.R.U32.HI R3, RZ, 0x18, R3 ;  /* 0x00000018ff037819 */ /* 0x000fc80000011603 */
[----:B------:R-:W-:-:S04]  /*5790*/  LOP3.LUT R0, R0, R3, RZ, 0xfc, !PT ;  /* 0x0000000300007212 */ /* 0x000fc800078efcff */
[----:B------:R-:W-:-:S07]  /*57a0*/  PRMT R4, R0, 0x7610, R4 ;  /* 0x0000761000047816 */ /* 0x000fce0000000004 */
.L_x_7462:
[----:B------:R-:W-:Y:S05]  /*57b0*/  BSYNC B0 ;  /* 0x0000000000007941 */ /* 0x000fea0003800000 */
.L_x_7461:
[----:B------:R3:W-:Y:S01]  /*57c0*/  STG.E.U8 desc[UR36][R8.64], R4 ;  /* 0x0000000408007986 */ /* 0x0007e2000c101124 */
[----:B------:R-:W-:Y:S05]  /*57d0*/  BRA `(.L_x_7441) ;  /* 0x0000000400147947 */ /* 0x000fea0003800000 */
.L_x_7459:
        /* <DEDUP_REMOVED lines=17> */
.L_x_7466:
[----:B------:R-:W-:-:S04]  /*58f0*/  LOP3.LUT R3, R5, 0x80000000, RZ, 0xc0, !PT ;  /* 0x8000000005037812 */ /* 0x000fc800078ec0ff */
[----:B------:R-:W-:-:S04]  /*5900*/  SHF.R.U32.HI R3, RZ, 0x18, R3 ;  /* 0x00000018ff037819 */ /* 0x000fc80000011603 */
[----:B------:R-:W-:-:S04]  /*5910*/  LOP3.LUT R0, R0, R3, RZ, 0xfc, !PT ;  /* 0x0000000300007212 */ /* 0x000fc800078efcff */
[----:B------:R-:W-:-:S07]  /*5920*/  PRMT R4, R0, 0x7610, R4 ;  /* 0x0000761000047816 */ /* 0x000fce0000000004 */
.L_x_7465:
[----:B------:R-:W-:Y:S05]  /*5930*/  BSYNC B0 ;  /* 0x0000000000007941 */ /* 0x000fea0003800000 */
.L_x_7464:
[----:B------:R0:W-:Y:S01]  /*5940*/  STG.E.U8 desc[UR36][R8.64], R4 ;  /* 0x0000000408007986 */ /* 0x0001e2000c101124 */
[----:B------:R-:W-:Y:S05]  /*5950*/  BRA `(.L_x_7441) ;  /* 0x0000000000b47947 */ /* 0x000fea0003800000 */
.L_x_7458:
        /* <DEDUP_REMOVED lines=22> */
.L_x_7440:
        /* <DEDUP_REMOVED lines=16> */
.L_x_7469:
[----:B------:R-:W-:Y:S05]  /*5bc0*/  BRA `(.L_x_7441) ;  /* 0x0000000000187947 */ /* 0x000fea0003800000 */
.L_x_7468:
[----:B------:R-:W-:-:S04]  /*5bd0*/  PRMT R4, R18, 0x9910, RZ ;  /* 0x0000991012047816 */ /* 0x000fc800000000ff */
[----:B------:R-:W-:-:S05]  /*5be0*/  SHF.R.S32.HI R5, RZ, 0x1f, R4 ;  /* 0x0000001fff057819 */ /* 0x000fca0000011404 */
[----:B------:R2:W-:Y:S01]  /*5bf0*/  STG.E.64 desc[UR36][R8.64], R4 ;  /* 0x0000000408007986 */ /* 0x0005e2000c101b24 */
[----:B------:R-:W-:Y:S05]  /*5c00*/  BRA `(.L_x_7441) ;  /* 0x0000000000087947 */ /* 0x000fea0003800000 */
.L_x_7467:
[----:B------:R-:W-:-:S05]  /*5c10*/  PRMT R3, R18, 0x9910, RZ ;  /* 0x0000991012037816 */ /* 0x000fca00000000ff */
[----:B------:R0:W-:Y:S02]  /*5c20*/  STG.E desc[UR36][R8.64], R3 ;  /* 0x0000000308007986 */ /* 0x0001e4000c101924 */
.L_x_7441:
        /* <DEDUP_REMOVED lines=23> */
.L_x_7473:
[----:B------:R3:W-:Y:S01]  /*5da0*/  STG.E.U8 desc[UR36][R8.64], R17 ;  /* 0x0000001108007986 */ /* 0x0007e2000c101124 */
[----:B------:R-:W-:Y:S05]  /*5db0*/  BRA `(.L_x_7475) ;  /* 0x0000000c00647947 */ /* 0x000fea0003800000 */
.L_x_7472:
        /* <DEDUP_REMOVED lines=10> */
.L_x_7477:
[----:B------:R-:W-:-:S05]  /*5e60*/  PRMT R3, R17, 0x9910, RZ ;  /* 0x0000991011037816 */ /* 0x000fca00000000ff */
[----:B------:R2:W-:Y:S01]  /*5e70*/  STG.E desc[UR36][R8.64], R3 ;  /* 0x0000000308007986 */ /* 0x0005e2000c101924 */
[----:B------:R-:W-:Y:S05]  /*5e80*/  BRA `(.L_x_7475) ;  /* 0x0000000c00307947 */ /* 0x000fea0003800000 */
.L_x_7476:
[----:B------:R0:W-:Y:S01]  /*5e90*/  STG.E.U16 desc[UR36][R8.64], R17 ;  /* 0x0000001108007986 */ /* 0x0001e2000c101524 */
[----:B------:R-:W-:Y:S05]  /*5ea0*/  BRA `(.L_x_7475) ;  /* 0x0000000c00287947 */ /* 0x000fea0003800000 */
.L_x_7471:
        /* <DEDUP_REMOVED lines=9> */
.L_x_7479:
[----:B------:R-:W0:Y:S02]  /*5f40*/  I2F.S16 R0, R17 ;  /* 0x0000001100007306 */ /* 0x000e240000101400 */
[----:B0-----:R-:W-:-:S05]  /*5f50*/  F2FP.F16.F32.PACK_AB R0, RZ, R0 ;  /* 0x00000000ff00723e */ /* 0x001fca00000000ff */
[----:B------:R0:W-:Y:S01]  /*5f60*/  STG.E.U16 desc[UR36][R8.64], R0 ;  /* 0x0000000008007986 */ /* 0x0001e2000c101524 */
[----:B------:R-:W-:Y:S05]  /*5f70*/  BRA `(.L_x_7475) ;  /* 0x0000000800f47947 */ /* 0x000fea0003800000 */
.L_x_7478:
        /* <DEDUP_REMOVED lines=10> */
.L_x_7481:
[----:B------:R-:W0:Y:S02]  /*6020*/  I2F.S16 R17, R17 ;  /* 0x0000001100117306 */ /* 0x000e240000101400 */
[----:B0-----:R-:W-:-:S04]  /*6030*/  F2FP.F16.F32.PACK_AB R3, RZ, R17 ;  /* 0x00000011ff03723e */ /* 0x001fc800000000ff */
[----:B------:R-:W-:-:S05]  /*6040*/  PRMT R3, R3, 0x5410, RZ ;  /* 0x0000541003037816 */ /* 0x000fca00000000ff */
[----:B------:R0:W-:Y:S01]  /*6050*/  STG.E desc[UR36][R8.64], R3 ;  /* 0x0000000308007986 */ /* 0x0001e2000c101924 */
[----:B------:R-:W-:Y:S05]  /*6060*/  BRA `(.L_x_7475) ;  /* 0x0000000800b87947 */ /* 0x000fea0003800000 */
.L_x_7480:
[----:B------:R-:W0:Y:S02]  /*6070*/  I2F.F64.S16 R4, R17 ;  /* 0x0000001100047312 */ /* 0x000e240000101c00 */
[----:B0-----:R0:W-:Y:S01]  /*6080*/  STG.E.64 desc[UR36][R8.64], R4 ;  /* 0x0000000408007986 */ /* 0x0011e2000c101b24 */
[----:B------:R-:W-:Y:S05]  /*6090*/  BRA `(.L_x_7475) ;  /* 0x0000000800ac7947 */ /* 0x000fea0003800000 */
.L_x_7470:
        /* <DEDUP_REMOVED lines=13> */
.L_x_7484:
[----:B------:R-:W0:Y:S01]  /*6170*/  I2F.F64.S16 R4, R17 ;  /* 0x0000001100047312 */ /* 0x000e220000101c00 */
[----:B------:R-:W-:-:S05]  /*6180*/  CS2R R6, SRZ ;  /* 0x0000000000067805 */ /* 0x000fca000001ff00 */
[----:B0-----:R0:W-:Y:S01]  /*6190*/  STG.E.128 desc[UR36][R8.64], R4 ;  /* 0x0000000408007986 */ /* 0x0011e2000c101d24 */
[----:B------:R-:W-:Y:S05]  /*61a0*/  BRA `(.L_x_7475) ;  /* 0x0000000800687947 */ /* 0x000fea0003800000 */
.L_x_7483:
        /* <DEDUP_REMOVED lines=21> */
.L_x_7488:
[----:B------:R-:W-:Y:S05]  /*6300*/  BSYNC B0 ;  /* 0x0000000000007941 */ /* 0x000fea0003800000 */
.L_x_7487:
[----:B------:R-:W-:-:S05]  /*6310*/  LOP3.LUT R5, R0, R5, RZ, 0xfc, !PT ;  /* 0x0000000500057212 */ /* 0x000fca00078efcff */
[----:B------:R0:W-:Y:S01]  /*6320*/  STG.E.U8 desc[UR36][R8.64], R5 ;  /* 0x0000000508007986 */ /* 0x0001e2000c101124 */
[----:B------:R-:W-:Y:S05]  /*6330*/  BRA `(.L_x_7475) ;  /* 0x0000000800047947 */ /* 0x000fea0003800000 */
.L_x_7486:
        /* <DEDUP_REMOVED lines=13> */
.L_x_7490:
[----:B------:R-:W-:Y:S01]  /*6410*/  IMAD.MOV.U32 R0, RZ, RZ, 0x7f ;  /* 0x0000007fff007424 */ /* 0x000fe200078e00ff */
[----:B------:R-:W-:-:S04]  /*6420*/  ISETP.GT.U32.AND P0, PT, R3, 0x7f800000, PT ;  /* 0x7f8000000300780c */ /* 0x000fc80003f04070 */
[----:B------:R-:W-:-:S09]  /*6430*/  SEL R0, R0, 0x7c, P0 ;  /* 0x0000007c00007807 */ /* 0x000fd20000000000 */
.L_x_7491:
[----:B------:R-:W-:Y:S05]  /*6440*/  BSYNC B0 ;  /* 0x0000000000007941 */ /* 0x000fea0003800000 */
.L_x_7489:
[----:B------:R-:W-:-:S04]  /*6450*/  LOP3.LUT R3, R17, 0x80000000, RZ, 0xc0, !PT ;  /* 0x8000000011037812 */ /* 0x000fc800078ec0ff */
[----:B------:R-:W-:-:S04]  /*6460*/  SHF.R.U32.HI R3, RZ, 0x18, R3 ;  /* 0x00000018ff037819 */ /* 0x000fc80000011603 */
[----:B------:R-:W-:-:S05]  /*6470*/  LOP3.LUT R3, R0, R3, RZ, 0xfc, !PT ;  /* 0x0000000300037212 */ /* 0x000fca00078efcff */
[----:B------:R0:W-:Y:S01]  /*6480*/  STG.E.U8 desc[UR36][R8.64], R3 ;  /* 0x0000000308007986 */ /* 0x0001e2000c101124 */
[----:B------:R-:W-:Y:S05]  /*6490*/  BRA `(.L_x_7475) ;  /* 0x0000000400ac7947 */ /* 0x000fea0003800000 */
.L_x_7485:
[----:B------:R-:W0:Y:S02]  /*64a0*/  I2F.S16 R0, R17 ;  /* 0x0000001100007306 */ /* 0x000e240000101400 */
[----:B0-----:R-:W-:-:S05]  /*64b0*/  F2FP.BF16.F32.PACK_AB R0, RZ, R0 ;  /* 0x00000000ff00723e */ /* 0x001fca00000010ff */
[----:B------:R0:W-:Y:S01]  /*64c0*/  STG.E.U16 desc[UR36][R8.64], R0 ;  /* 0x0000000008007986 */ /* 0x0001e2000c101524 */
[----:B------:R-:W-:Y:S05]  /*64d0*/  BRA `(.L_x_7475) ;  /* 0x00000004009c7947 */ /* 0x000fea0003800000 */
.L_x_7482:
        /* <DEDUP_REMOVED lines=10> */
.L_x_7494:
        /* <DEDUP_REMOVED lines=17> */
.L_x_7497:
[----:B------:R-:W-:-:S04]  /*6690*/  LOP3.LUT R3, R17, 0x80000000, RZ, 0xc0, !PT ;  /* 0x8000000011037812 */ /* 0x000fc800078ec0ff */
[----:B------:R-:W-:-:S04]  /*66a0*/  SHF.R.U32.HI R3, RZ, 0x18, R3 ;  /* 0x00000018ff037819 */ /* 0x000fc80000011603 */
[----:B------:R-:W-:-:S04]  /*66b0*/  LOP3.LUT R0, R0, R3, RZ, 0xfc, !PT ;  /* 0x0000000300007212 */ /* 0x000fc800078efcff */
[----:B------:R-:W-:-:S07]  /*66c0*/  PRMT R4, R0, 0x7610, R4 ;  /* 0x0000761000047816 */ /* 0x000fce0000000004 */
.L_x_7496:
[----:B------:R-:W-:Y:S05]  /*66d0*/  BSYNC B0 ;  /* 0x0000000000007941 */ /* 0x000fea0003800000 */
.L_x_7495:
[----:B------:R0:W-:Y:S01]  /*66e0*/  STG.E.U8 desc[UR36][R8.64], R4 ;  /* 0x0000000408007986 */ /* 0x0001e2000c101124 */
[----:B------:R-:W-:Y:S05]  /*66f0*/  BRA `(.L_x_7475) ;  /* 0x0000000400147947 */ /* 0x000fea0003800000 */
.L_x_7493:
        /* <DEDUP_REMOVED lines=17> */
.L_x_7500:
[----:B------:R-:W-:-:S04]  /*6810*/  LOP3.LUT R3, R17, 0x80000000, RZ, 0xc0, !PT ;  /* 0x8000000011037812 */ /* 0x000fc800078ec0ff */
[----:B------:R-:W-:-:S04]  /*6820*/  SHF.R.U32.HI R3, RZ, 0x18, R3 ;  /* 0x00000018ff037819 */ /* 0x000fc80000011603 */
[----:B------:R-:W-:-:S04]  /*6830*/  LOP3.LUT R0, R0, R3, RZ, 0xfc, !PT ;  /* 0x0000000300007212 */ /* 0x000fc800078efcff */
[----:B------:R-:W-:-:S07]  /*6840*/  PRMT R4, R0, 0x7610, R4 ;  /* 0x0000761000047816 */ /* 0x000fce0000000004 */
.L_x_7499:
[----:B------:R-:W-:Y:S05]  /*6850*/  BSYNC B0 ;  /* 0x0000000000007941 */ /* 0x000fea0003800000 */
.L_x_7498:
[----:B------:R0:W-:Y:S01]  /*6860*/  STG.E.U8 desc[UR36][R8.64], R4 ;  /* 0x0000000408007986 */ /* 0x0001e2000c101124 */
[----:B------:R-:W-:Y:S05]  /*6870*/  BRA `(.L_x_7475) ;  /* 0x0000000000b47947 */ /* 0x000fea0003800000 */
.L_x_7492:
        /* <DEDUP_REMOVED lines=22> */
.L_x_7474:
        /* <DEDUP_REMOVED lines=16> */
.L_x_7503:
[----:B------:R-:W-:Y:S05]  /*6ae0*/  BRA `(.L_x_7475) ;  /* 0x0000000000187947 */ /* 0x000fea0003800000 */
.L_x_7502:
[----:B------:R-:W-:-:S04]  /*6af0*/  PRMT R4, R17, 0x9910, RZ ;  /* 0x0000991011047816 */ /* 0x000fc800000000ff */
[----:B------:R-:W-:-:S05]  /*6b00*/  SHF.R.S32.HI R5, RZ, 0x1f, R4 ;  /* 0x0000001fff057819 */ /* 0x000fca0000011404 */
[----:B------:R0:W-:Y:S01]  /*6b10*/  STG.E.64 desc[UR36][R8.64], R4 ;  /* 0x0000000408007986 */ /* 0x0001e2000c101b24 */
[----:B------:R-:W-:Y:S05]  /*6b20*/  BRA `(.L_x_7475) ;  /* 0x0000000000087947 */ /* 0x000fea0003800000 */
.L_x_7501:
[----:B------:R-:W-:-:S05]  /*6b30*/  PRMT R3, R17, 0x9910, RZ ;  /* 0x0000991011037816 */ /* 0x000fca00000000ff */
[----:B------:R0:W-:Y:S02]  /*6b40*/  STG.E desc[UR36][R8.64], R3 ;  /* 0x0000000308007986 */ /* 0x0001e4000c101924 */
.L_x_7475:
[----:B------:R-:W-:-:S07]  /*6b50*/  VIADD R2, R2, 0x80 ;  /* 0x0000008002027836 */ /* 0x000fce0000000000 */
.L_x_7435:
[----:B------:R-:W-:Y:S05]  /*6b60*/  BSYNC B6 ;  /* 0x0000000000067941 */ /* 0x000fea0003800000 */
.L_x_7434:
        /* <DEDUP_REMOVED lines=21> */
.L_x_7507:
[----:B------:R-:W-:Y:S01]  /*6cc0*/  STG.E.U8 desc[UR36][R2.64], R16 ;  /* 0x0000001002007986 */ /* 0x000fe2000c101124 */
[----:B------:R-:W-:Y:S05]  /*6cd0*/  EXIT ;  /* 0x000000000000794d */ /* 0x000fea0003800000 */
.L_x_7506:
        /* <DEDUP_REMOVED lines=10> */
.L_x_7510:
[----:B------:R-:W-:-:S05]  /*6d80*/  PRMT R5, R16, 0x9910, RZ ;  /* 0x0000991010057816 */ /* 0x000fca00000000ff */
[----:B------:R-:W-:Y:S01]  /*6d90*/  STG.E desc[UR36][R2.64], R5 ;  /* 0x0000000502007986 */ /* 0x000fe2000c101924 */
[----:B------:R-:W-:Y:S05]  /*6da0*/  EXIT ;  /* 0x000000000000794d */ /* 0x000fea0003800000 */
.L_x_7509:
[----:B------:R-:W-:Y:S01]  /*6db0*/  STG.E.U16 desc[UR36][R2.64], R16 ;  /* 0x0000001002007986 */ /* 0x000fe2000c101524 */
[----:B------:R-:W-:Y:S05]  /*6dc0*/  EXIT ;  /* 0x000000000000794d */ /* 0x000fea0003800000 */
.L_x_7505:
        /* <DEDUP_REMOVED lines=9> */
.L_x_7512:
[----:B------:R-:W0:Y:S02]  /*6e60*/  I2F.S16 R0, R16 ;  /* 0x0000001000007306 */ /* 0x000e240000101400 */
[----:B0-----:R-:W-:-:S05]  /*6e70*/  F2FP.F16.F32.PACK_AB R0, RZ, R0 ;  /* 0x00000000ff00723e */ /* 0x001fca00000000ff */
[----:B------:R-:W-:Y:S01]  /*6e80*/  STG.E.U16 desc[UR36][R2.64], R0 ;  /* 0x0000000002007986 */ /* 0x000fe2000c101524 */
[----:B------:R-:W-:Y:S05]  /*6e90*/  EXIT ;  /* 0x000000000000794d */ /* 0x000fea0003800000 */
.L_x_7511:
        /* <DEDUP_REMOVED lines=10> */
.L_x_7514:
[----:B------:R-:W0:Y:S02]  /*6f40*/  I2F.S16 R16, R16 ;  /* 0x0000001000107306 */ /* 0x000e240000101400 */
[----:B0-----:R-:W-:-:S04]  /*6f50*/  F2FP.F16.F32.PACK_AB R5, RZ, R16 ;  /* 0x00000010ff05723e */ /* 0x001fc800000000ff */
[----:B------:R-:W-:-:S05]  /*6f60*/  PRMT R5, R5, 0x5410, RZ ;  /* 0x0000541005057816 */ /* 0x000fca00000000ff */
[----:B------:R-:W-:Y:S01]  /*6f70*/  STG.E desc[UR36][R2.64], R5 ;  /* 0x0000000502007986 */ /* 0x000fe2000c101924 */
[----:B------:R-:W-:Y:S05]  /*6f80*/  EXIT ;  /* 0x000000000000794d */ /* 0x000fea0003800000 */
.L_x_7513:
[----:B------:R-:W0:Y:S02]  /*6f90*/  I2F.F64.S16 R16, R16 ;  /* 0x0000001000107312 */ /* 0x000e240000101c00 */
[----:B0-----:R-:W-:Y:S01]  /*6fa0*/  STG.E.64 desc[UR36][R2.64], R16 ;  /* 0x0000001002007986 */ /* 0x001fe2000c101b24 */
[----:B------:R-:W-:Y:S05]  /*6fb0*/  EXIT ;  /* 0x000000000000794d */ /* 0x000fea0003800000 */
.L_x_7504:
        /* <DEDUP_REMOVED lines=13> */
.L_x_7517:
[----:B------:R-:W0:Y:S01]  /*7090*/  I2F.F64.S16 R16, R16 ;  /* 0x0000001000107312 */ /* 0x000e220000101c00 */
[----:B------:R-:W-:-:S05]  /*70a0*/  CS2R R18, SRZ ;  /* 0x0000000000127805 */ /* 0x000fca000001ff00 */
[----:B0-----:R-:W-:Y:S01]  /*70b0*/  STG.E.128 desc[UR36][R2.64], R16 ;  /* 0x0000001002007986 */ /* 0x001fe2000c101d24 */
[----:B------:R-:W-:Y:S05]  /*70c0*/  EXIT ;  /* 0x000000000000794d */ /* 0x000fea0003800000 */
.L_x_7516:
        /* <DEDUP_REMOVED lines=21> */
.L_x_7521:
[----:B------:R-:W-:Y:S05]  /*7220*/  BSYNC B0 ;  /* 0x0000000000007941 */ /* 0x000fea0003800000 */
.L_x_7520:
[----:B------:R-:W-:-:S05]  /*7230*/  LOP3.LUT R5, R0, R5, RZ, 0xfc, !PT ;  /* 0x0000000500057212 */ /* 0x000fca00078efcff */
[----:B------:R-:W-:Y:S01]  /*7240*/  STG.E.U8 desc[UR36][R2.64], R5 ;  /* 0x0000000502007986 */ /* 0x000fe2000c101124 */
[----:B------:R-:W-:Y:S05]  /*7250*/  EXIT ;  /* 0x000000000000794d */ /* 0x000fea0003800000 */
.L_x_7519:
        /* <DEDUP_REMOVED lines=13> */
.L_x_7523:
[----:B------:R-:W-:Y:S01]  /*7330*/  IMAD.MOV.U32 R0, RZ, RZ, 0x7f ;  /* 0x0000007fff007424 */ /* 0x000fe200078e00ff */
[----:B------:R-:W-:-:S04]  /*7340*/  ISETP.GT.U32.AND P0, PT, R4, 0x7f800000, PT ;  /* 0x7f8000000400780c */ /* 0x000fc80003f04070 */
[----:B------:R-:W-:-:S09]  /*7350*/  SEL R0, R0, 0x7c, P0 ;  /* 0x0000007c00007807 */ /* 0x000fd20000000000 */
.L_x_7524:
[----:B------:R-:W-:Y:S05]  /*7360*/  BSYNC B0 ;  /* 0x0000000000007941 */ /* 0x000fea0003800000 */
.L_x_7522:
[----:B------:R-:W-:-:S04]  /*7370*/  LOP3.LUT R4, R5, 0x80000000, RZ, 0xc0, !PT ;  /* 0x8000000005047812 */ /* 0x000fc800078ec0ff */
[----:B------:R-:W-:-:S04]  /*7380*/  SHF.R.U32.HI R5, RZ, 0x18, R4 ;  /* 0x00000018ff057819 */ /* 0x000fc80000011604 */
[----:B------:R-:W-:-:S05]  /*7390*/  LOP3.LUT R5, R0, R5, RZ, 0xfc, !PT ;  /* 0x0000000500057212 */ /* 0x000fca00078efcff */
[----:B------:R-:W-:Y:S01]  /*73a0*/  STG.E.U8 desc[UR36][R2.64], R5 ;  /* 0x0000000502007986 */ /* 0x000fe2000c101124 */
[----:B------:R-:W-:Y:S05]  /*73b0*/  EXIT ;  /* 0x000000000000794d */ /* 0x000fea0003800000 */
.L_x_7518:
[----:B------:R-:W0:Y:S02]  /*73c0*/  I2F.S16 R0, R16 ;  /* 0x0000001000007306 */ /* 0x000e240000101400 */
[----:B0-----:R-:W-:-:S05]  /*73d0*/  F2FP.BF16.F32.PACK_AB R0, RZ, R0 ;  /* 0x00000000ff00723e */ /* 0x001fca00000010ff */
[----:B------:R-:W-:Y:S01]  /*73e0*/  STG.E.U16 desc[UR36][R2.64], R0 ;  /* 0x0000000002007986 */ /* 0x000fe2000c101524 */
[----:B------:R-:W-:Y:S05]  /*73f0*/  EXIT ;  /* 0x000000000000794d */ /* 0x000fea0003800000 */
.L_x_7515:
        /* <DEDUP_REMOVED lines=10> */
.L_x_7527:
        /* <DEDUP_REMOVED lines=17> */
.L_x_7530:
[----:B------:R-:W-:-:S04]  /*75b0*/  LOP3.LUT R0, R7, 0x80000000, RZ, 0xc0, !PT ;  /* 0x8000000007007812 */ /* 0x000fc800078ec0ff */
[----:B------:R-:W-:-:S04]  /*75c0*/  SHF.R.U32.HI R5, RZ, 0x18, R0 ;  /* 0x00000018ff057819 */ /* 0x000fc80000011600 */
[----:B------:R-:W-:-:S04]  /*75d0*/  LOP3.LUT R4, R4, R5, RZ, 0xfc, !PT ;  /* 0x0000000504047212 */ /* 0x000fc800078efcff */
[----:B------:R-:W-:-:S07]  /*75e0*/  PRMT R0, R4, 0x7610, R0 ;  /* 0x0000761004007816 */ /* 0x000fce0000000000 */
.L_x_7529:
[----:B------:R-:W-:Y:S05]  /*75f0*/  BSYNC B0 ;  /* 0x0000000000007941 */ /* 0x000fea0003800000 */
.L_x_7528:
[----:B------:R-:W-:Y:S01]  /*7600*/  STG.E.U8 desc[UR36][R2.64], R0 ;  /* 0x0000000002007986 */ /* 0x000fe2000c101124 */
[----:B------:R-:W-:Y:S05]  /*7610*/  EXIT ;  /* 0x000000000000794d */ /* 0x000fea0003800000 */
.L_x_7526:
        /* <DEDUP_REMOVED lines=17> */
.L_x_7533:
[----:B------:R-:W-:-:S04]  /*7730*/  LOP3.LUT R0, R7, 0x80000000, RZ, 0xc0, !PT ;  /* 0x8000000007007812 */ /* 0x000fc800078ec0ff */
[----:B------:R-:W-:-:S04]  /*7740*/  SHF.R.U32.HI R5, RZ, 0x18, R0 ;  /* 0x00000018ff057819 */ /* 0x000fc80000011600 */
[----:B------:R-:W-:-:S04]  /*7750*/  LOP3.LUT R4, R4, R5, RZ, 0xfc, !PT ;  /* 0x0000000504047212 */ /* 0x000fc800078efcff */
[----:B------:R-:W-:-:S07]  /*7760*/  PRMT R0, R4, 0x7610, R0 ;  /* 0x0000761004007816 */ /* 0x000fce0000000000 */
.L_x_7532:
[----:B------:R-:W-:Y:S05]  /*7770*/  BSYNC B0 ;  /* 0x0000000000007941 */ /* 0x000fea0003800000 */
.L_x_7531:
[----:B------:R-:W-:Y:S01]  /*7780*/  STG.E.U8 desc[UR36][R2.64], R0 ;  /* 0x0000000002007986 */ /* 0x000fe2000c101124 */
[----:B------:R-:W-:Y:S05]  /*7790*/  EXIT ;  /* 0x000000000000794d */ /* 0x000fea0003800000 */
.L_x_7525:
        /* <DEDUP_REMOVED lines=22> */
.L_x_7508:
        /* <DEDUP_REMOVED lines=16> */
.L_x_7536:
[----:B------:R-:W-:Y:S05]  /*7a00*/  EXIT ;  /* 0x000000000000794d */ /* 0x000fea0003800000 */
.L_x_7535:
[----:B------:R-:W-:-:S04]  /*7a10*/  PRMT R4, R16, 0x9910, RZ ;  /* 0x0000991010047816 */ /* 0x000fc800000000ff */
[----:B------:R-:W-:-:S05]  /*7a20*/  SHF.R.S32.HI R5, RZ, 0x1f, R4 ;  /* 0x0000001fff057819 */ /* 0x000fca0000011404 */
[----:B------:R-:W-:Y:S01]  /*7a30*/  STG.E.64 desc[UR36][R2.64], R4 ;  /* 0x0000000402007986 */ /* 0x000fe2000c101b24 */
[----:B------:R-:W-:Y:S05]  /*7a40*/  EXIT ;  /* 0x000000000000794d */ /* 0x000fea0003800000 */
.L_x_7534:
[----:B------:R-:W-:-:S05]  /*7a50*/  PRMT R5, R16, 0x9910, RZ ;  /* 0x0000991010057816 */ /* 0x000fca00000000ff */
[----:B------:R-:W-:Y:S01]  /*7a60*/  STG.E desc[UR36][R2.64], R5 ;  /* 0x0000000502007986 */ /* 0x000fe2000c101924 */
[----:B------:R-:W-:Y:S05]  /*7a70*/  EXIT ;  /* 0x000000000000794d */ /* 0x000fea0003800000 */
.L_x_7537:
        /* <DEDUP_REMOVED lines=16> */
.L_x_20562:


//--------------------- .text._ZN2at6native18elementwise_kernelILi128ELi4EZNS0_22gpu_kernel_impl_nocastINS0_13BUnaryFunctorIaaaZZZNS0_18rshift_kernel_cudaERNS_18TensorIteratorBaseEENKUlvE_clEvENKUlvE0_clEvEUlaaE_EEEEvS5_RKT_EUliE_EEviT1_ --------------------------
	.section	.text._ZN2at6native18elementwise_kernelILi128ELi4EZNS0_22gpu_kernel_impl_nocastINS0_13BUnaryFunctorIaaaZZZNS0_18rshift_kernel_cudaERNS_18TensorIteratorBaseEENKUlvE_clEvENKUlvE0_clEvEUlaaE_EEEEvS5_RKT_EUliE_EEviT1_,"ax",@progbits
	.align	128
        .global         _ZN2at6native18elementwise_kernelILi128ELi4EZNS0_22gpu_kernel_impl_nocastINS0_13BUnaryFunctorIaaaZZZNS0_18rshift_kernel_cudaERNS_18TensorIteratorBaseEENKUlvE_clEvENKUlvE0_clEvEUlaaE_EEEEvS5_RKT_EUliE_EEviT1_
        .type           _ZN2at6native18elementwise_kernelILi128ELi4EZNS0_22gpu_kernel_impl_nocastINS0_13BUnaryFunctorIaaaZZZNS0_18rshift_kernel_cudaERNS_18TensorIteratorBaseEENKUlvE_clEvENKUlvE0_clEvEUlaaE_EEEEvS5_RKT_EUliE_EEviT1_,@function
        .size           _ZN2at6native18elementwise_kernelILi128ELi4EZNS0_22gpu_kernel_impl_nocastINS0_13BUnaryFunctorIaaaZZZNS0_18rshift_kernel_cudaERNS_18TensorIteratorBaseEENKUlvE_clEvENKUlvE0_clEvEUlaaE_EEEEvS5_RKT_EUliE_EEviT1_,(.L_x_20563 - _ZN2at6native18elementwise_kernelILi128ELi4EZNS0_22gpu_kernel_impl_nocastINS0_13BUnaryFunctorIaaaZZZNS0_18rshift_kernel_cudaERNS_18TensorIteratorBaseEENKUlvE_clEvENKUlvE0_clEvEUlaaE_EEEEvS5_RKT_EUliE_EEviT1_)
        .other          _ZN2at6native18elementwise_kernelILi128ELi4EZNS0_22gpu_kernel_impl_nocastINS0_13BUnaryFunctorIaaaZZZNS0_18rshift_kernel_cudaERNS_18TensorIteratorBaseEENKUlvE_clEvENKUlvE0_clEvEUlaaE_EEEEvS5_RKT_EUliE_EEviT1_,@"STO_CUDA_ENTRY STV_DEFAULT"
_ZN2at6native18elementwise_kernelILi128ELi4EZNS0_22gpu_kernel_impl_nocastINS0_13BUnaryFunctorIaaaZZZNS0_18rshift_kernel_cudaERNS_18TensorIteratorBaseEENKUlvE_clEvENKUlvE0_clEvEUlaaE_EEEEvS5_RKT_EUliE_EEviT1_:
.text._ZN2at6native18elementwise_kernelILi128ELi4EZNS0_22gpu_kernel_impl_nocastINS0_13BUnaryFunctorIaaaZZZNS0_18rshift_kernel_cudaERNS_18TensorIteratorBaseEENKUlvE_clEvENKUlvE0_clEvEUlaaE_EEEEvS5_RKT_EUliE_EEviT1_:
[----:B------:R-:W-:Y:S01]  /*0000*/  LDC R1, c[0x0][0x28] ;  /* 0x00000a00ff017b82 */ /* 0x000fe20000000800 */
[----:B------:R-:W0:Y:S01]  /*0010*/  S2R R0, SR_CTAID.X ;  /* 0x0000000000007919 */ /* 0x000e220000002500 */
[----:B------:R-:W-:Y:S01]  /*0020*/  ULDC UR8, c[0x0][0x210] ;  /* 0x0000840000087ab9 */ /* 0x000fe20000000800 */
[----:B------:R-:W-:Y:S01]  /*0030*/  ULDC.64 UR6, c[0x0][0x208] ;  /* 0x0000820000067ab9 */ /* 0x000fe20000000a00 */
[----:B------:R-:W-:Y:S01]  /*0040*/  ULDC.U8 UR5, c[0x0][0x421] ;  /* 0x0001084000057ab9 */ /* 0x000fe20000000000 */
[----:B------:R-:W0:Y:S01]  /*0050*/  S2R R3, SR_TID.X ;  /* 0x0000000000037919 */ /* 0x000e220000002100 */
[----:B------:R-:W-:Y:S01]  /*0060*/  BSSY B0, `(.L_x_7538) ;  /* 0x000013f000007945 */ /* 0x000fe20003800000 */
        /* <DEDUP_REMOVED lines=305> */
.L_x_7540:
[----:B------:R-:W-:Y:S02]  /*1380*/  ULDC.64 UR10, c[0x0][0x418] ;  /* 0x00010600000a7ab9 */ /* 0x000fe40000000a00 */
[----:B------:R-:W-:-:S04]  /*1390*/  IADD3 R4, P0, R2, UR10, RZ ;  /* 0x0000000a02047c10 */ /* 0x000fc8000ff1e0ff */
[----:B------:R-:W-:Y:S01]  /*13a0*/  IADD3.X R5, RZ, UR11, RZ, P0, !PT ;  /* 0x0000000bff057c10 */ /* 0x000fe200087fe4ff */
[----:B------:R-:W-:Y:S01]  /*13b0*/  UPRMT UR4, UR5, 0x8880, URZ ;  /* 0x0000888005047896 */ /* 0x000fe2000800003f */
[----:B------:R-:W-:-:S03]  /*13c0*/  ULDC.64 UR10, c[0x0][0x410] ;  /* 0x00010400000a7ab9 */ /* 0x000fc60000000a00 */
[----:B------:R-:W2:Y:S01]  /*13d0*/  LDG.E.S8 R4, desc[UR6][R4.64] ;  /* 0x0000000604047981 */ /* 0x000ea2000c1e1300 */
[----:B------:R-:W-:Y:S01]  /*13e0*/  UISETP.LT.U32.AND UP0, UPT, UR4, 0x7, UPT ;  /* 0x000000070400788c */ /* 0x000fe2000bf01070 */
[----:B------:R-:W-:Y:S02]  /*13f0*/  IADD3 R2, P0, R3, UR10, RZ ;  /* 0x0000000a03027c10 */ /* 0x000fe4000ff1e0ff */
[----:B------:R-:W-:Y:S01]  /*1400*/  IADD3 R0, R0, 0x80, RZ ;  /* 0x0000008000007810 */ /* 0x000fe20007ffe0ff */
[----:B------:R-:W-:Y:S01]  /*1410*/  USEL UR4, UR4, 0x7, UP0 ;  /* 0x0000000704047887 */ /* 0x000fe20008000000 */
[----:B------:R-:W-:-:S05]  /*1420*/  IADD3.X R3, RZ, UR11, RZ, P0, !PT ;  /* 0x0000000bff037c10 */ /* 0x000fca00087fe4ff */
[----:B--2---:R-:W-:-:S05]  /*1430*/  SHF.R.S32.HI R7, RZ, UR4, R4 ;  /* 0x00000004ff077c19 */ /* 0x004fca0008011404 */
[----:B------:R0:W-:Y:S02]  /*1440*/  STG.E.U8 desc[UR6][R2.64], R7 ;  /* 0x0000000702007986 */ /* 0x0001e4000c101106 */
.L_x_7539:
[----:B------:R-:W-:Y:S05]  /*1450*/  BSYNC B0 ;  /* 0x0000000000007941 */ /* 0x000fea0003800000 */
.L_x_7538:
        /* <DEDUP_REMOVED lines=305> */
.L_x_7543:
        /* <DEDUP_REMOVED lines=10> */
[----:B------:R-:W-:Y:S02]  /*2810*/  IADD3.X R3, RZ, UR11, RZ, P0, !PT ;  /* 0x0000000bff037c10 */ /* 0x000fe400087fe4ff */
[----:B------:R-:W-:-:S03]  /*2820*/  ISETP.GE.AND P0, PT, R0, UR8, PT ;  /* 0x0000000800007c0c */ /* 0x000fc6000bf06270 */
[----:B--2---:R-:W-:-:S05]  /*2830*/  SHF.R.S32.HI R7, RZ, UR4, R4 ;  /* 0x00000004ff077c19 */ /* 0x004fca0008011404 */
[----:B------:R1:W-:Y:S05]  /*2840*/  STG.E.U8 desc[UR6][R2.64], R7 ;  /* 0x0000000702007986 */ /* 0x0003ea000c101106 */
        /* <DEDUP_REMOVED lines=303> */
.L_x_7544:
        /* <DEDUP_REMOVED lines=13> */
.L_x_7542:
[----:B------:R-:W-:Y:S05]  /*3c10*/  BSYNC B0 ;  /* 0x0000000000007941 */ /* 0x000fea0003800000 */
.L_x_7541:
        /* <DEDUP_REMOVED lines=292> */
[----:B------:R-:W1:Y:S01]  /*4e60*/  @P0 LDC R11, c[0x0][0x33c] ;  /* 0x0000cf00ff0b0b82 */ /* 0x000e620000000800 */
[----:B------:R-:W-:Y:S01]  /*4e70*/  IMAD R4, R4, UR8, R5 ;  /* 0x0000000804047c24 */ /* 0x000fe2000f8e0205 */
[----:B------:R-:W-:-:S03]  /*4e80*/  ULDC.64 UR8, c[0x0][0x400] ;  /* 0x0001000000087ab9 */ /* 0x000fc60000000a00 */
        /* <DEDUP_REMOVED lines=9> */
.L_x_7545:
[----:B------:R-:W-:Y:S02]  /*4f20*/  ULDC.64 UR8, c[0x0][0x418] ;  /* 0x0001060000087ab9 */ /* 0x000fe40000000a00 */
[----:B------:R-:W-:-:S04]  /*4f30*/  IADD3 R4, P0, R2, UR8, RZ ;  /* 0x0000000802047c10 */ /* 0x000fc8000ff1e0ff */
[----:B------:R-:W-:Y:S01]  /*4f40*/  IADD3.X R5, RZ, UR9, RZ, P0, !PT ;  /* 0x00000009ff057c10 */ /* 0x000fe200087fe4ff */
[----:B------:R-:W-:Y:S01]  /*4f50*/  UPRMT UR4, UR5, 0x8880, URZ ;  /* 0x0000888005047896 */ /* 0x000fe2000800003f */
[----:B------:R-:W-:-:S03]  /*4f60*/  ULDC.64 UR8, c[0x0][0x410] ;  /* 0x0001040000087ab9 */ /* 0x000fc60000000a00 */
[----:B------:R-:W2:Y:S01]  /*4f70*/  LDG.E.S8 R4, desc[UR6][R4.64] ;  /* 0x0000000604047981 */ /* 0x000ea2000c1e1300 */
[----:B------:R-:W-:Y:S01]  /*4f80*/  UISETP.LT.U32.AND UP0, UPT, UR4, 0x7, UPT ;  /* 0x000000070400788c */ /* 0x000fe2000bf01070 */
[----:B------:R-:W-:-:S03]  /*4f90*/  IADD3 R2, P0, R3, UR8, RZ ;  /* 0x0000000803027c10 */ /* 0x000fc6000ff1e0ff */
[----:B------:R-:W-:Y:S01]  /*4fa0*/  USEL UR4, UR4, 0x7, UP0 ;  /* 0x0000000704047887 */ /* 0x000fe20008000000 */
[----:B------:R-:W-:-:S05]  /*4fb0*/  IADD3.X R3, RZ, UR9, RZ, P0, !PT ;  /* 0x00000009ff037c10 */ /* 0x000fca00087fe4ff */
[----:B--2---:R-:W-:-:S05]  /*4fc0*/  SHF.R.S32.HI R7, RZ, UR4, R4 ;  /* 0x00000004ff077c19 */ /* 0x004fca0008011404 */
[----:B------:R-:W-:Y:S01]  /*4fd0*/  STG.E.U8 desc[UR6][R2.64], R7 ;  /* 0x0000000702007986 */ /* 0x000fe2000c101106 */
[----:B------:R-:W-:Y:S05]  /*4fe0*/  EXIT ;  /* 0x000000000000794d */ /* 0x000fea0003800000 */
.L_x_7546:
        /* <DEDUP_REMOVED lines=9> */
.L_x_20563:


//--------------------- .text._ZN2at6native27unrolled_elementwise_kernelINS0_13BUnaryFunctorIaaaZZZNS0_18rshift_kernel_cudaERNS_18TensorIteratorBaseEENKUlvE_clEvENKUlvE0_clEvEUlaaE_EESt5arrayIPcLm2EELi4E23TrivialOffsetCalculatorILi1EjESD_NS0_6memory15LoadWithoutCastENSE_16StoreWithoutCastEEEviT_T0_T2_T3_T4_T5_ --------------------------
	.section	.text._ZN2at6native27unrolled_elementwise_kernelINS0_13BUnaryFunctorIaaaZZZNS0_18rshift_kernel_cudaERNS_18TensorIteratorBaseEENKUlvE_clEvENKUlvE0_clEvEUlaaE_EESt5arrayIPcLm2EELi4E23TrivialOffsetCalculatorILi1EjESD_NS0_6memory15LoadWithoutCastENSE_16StoreWithoutCastEEEviT_T0_T2_T3_T4_T5_,"ax",@progbits
	.align	128
        .global         _ZN2at6native27unrolled_elementwise_kernelINS0_13BUnaryFunctorIaaaZZZNS0_18rshift_kernel_cudaERNS_18TensorIteratorBaseEENKUlvE_clEvENKUlvE0_clEvEUlaaE_EESt5arrayIPcLm2EELi4E23TrivialOffsetCalculatorILi1EjESD_NS0_6memory15LoadWithoutCastENSE_16StoreWithoutCastEEEviT_T0_T2_T3_T4_T5_
        .type           _ZN2at6native27unrolled_elementwise_kernelINS0_13BUnaryFunctorIaaaZZZNS0_18rshift_kernel_cudaERNS_18TensorIteratorBaseEENKUlvE_clEvENKUlvE0_clEvEUlaaE_EESt5arrayIPcLm2EELi4E23TrivialOffsetCalculatorILi1EjESD_NS0_6memory15LoadWithoutCastENSE_16StoreWithoutCastEEEviT_T0_T2_T3_T4_T5_,@function
        .size           _ZN2at6native27unrolled_elementwise_kernelINS0_13BUnaryFunctorIaaaZZZNS0_18rshift_kernel_cudaERNS_18TensorIteratorBaseEENKUlvE_clEvENKUlvE0_clEvEUlaaE_EESt5arrayIPcLm2EELi4E23TrivialOffsetCalculatorILi1EjESD_NS0_6memory15LoadWithoutCastENSE_16StoreWithoutCastEEEviT_T0_T2_T3_T4_T5_,(.L_x_20564 - _ZN2at6native27unrolled_elementwise_kernelINS0_13BUnaryFunctorIaaaZZZNS0_18rshift_kernel_cudaERNS_18TensorIteratorBaseEENKUlvE_clEvENKUlvE0_clEvEUlaaE_EESt5arrayIPcLm2EELi4E23TrivialOffsetCalculatorILi1EjESD_NS0_6memory15LoadWithoutCastENSE_16StoreWithoutCastEEEviT_T0_T2_T3_T4_T5_)
        .other          _ZN2at6native27unrolled_elementwise_kernelINS0_13BUnaryFunctorIaaaZZZNS0_18rshift_kernel_cudaERNS_18TensorIteratorBaseEENKUlvE_clEvENKUlvE0_clEvEUlaaE_EESt5arrayIPcLm2EELi4E23TrivialOffsetCalculatorILi1EjESD_NS0_6memory15LoadWithoutCastENSE_16StoreWithoutCastEEEviT_T0_T2_T3_T4_T5_,@"STO_CUDA_ENTRY STV_DEFAULT"
_ZN2at6native27unrolled_elementwise_kernelINS0_13BUnaryFunctorIaaaZZZNS0_18rshift_kernel_cudaERNS_18TensorIteratorBaseEENKUlvE_clEvENKUlvE0_clEvEUlaaE_EESt5arrayIPcLm2EELi4E23TrivialOffsetCalculatorILi1EjESD_NS0_6memory15LoadWithoutCastENSE_16StoreWithoutCastEEEviT_T0_T2_T3_T4_T5_:
.text._ZN2at6native27unrolled_elementwise_kernelINS0_13BUnaryFunctorIaaaZZZNS0_18rshift_kernel_cudaERNS_18TensorIteratorBaseEENKUlvE_clEvENKUlvE0_clEvEUlaaE_EESt5arrayIPcLm2EELi4E23TrivialOffsetCalculatorILi1EjESD_NS0_6memory15LoadWithoutCastENSE_16StoreWithoutCastEEEviT_T0_T2_T3_T4_T5_:
        /* <DEDUP_REMOVED lines=15> */
[----:B------:R-:W-:Y:S01]  /*00f0*/  @!P3 VIADD R13, R13, 0x80 ;  /* 0x000000800d0db836 */ /* 0x000fe20000000000 */
[----:B0-----:R-:W-:-:S04]  /*0100*/  @!P0 IADD3 R10, P5, R11, R14, RZ ;  /* 0x0000000e0b0a8210 */ /* 0x001fc80007fbe0ff */
[----:B------:R-:W-:Y:S01]  /*0110*/  ISETP.GE.AND P2, PT, R13, R6, PT ;  /* 0x000000060d00720c */ /* 0x000fe20003f46270 */
[----:B------:R-:W-:-:S05]  /*0120*/  @!P0 IMAD.X R11, RZ, RZ, R15, P5 ;  /* 0x000000ffff0b8224 */ /* 0x000fca00028e060f */
[----:B------:R0:W2:Y:S07]  /*0130*/  @!P0 LDG.E.S8 R12, desc[UR6][R10.64] ;  /* 0x000000060a0c8981 */ /* 0x0000ae000c1e1300 */
[----:B------:R-:W-:Y:S01]  /*0140*/  @!P2 LEA R19, R0, R13, 0x9 ;  /* 0x0000000d0013a211 */ /* 0x000fe200078e48ff */
[----:B------:R-:W-:Y:S01]  /*0150*/  @!P2 VIADD R13, R13, 0x80 ;  /* 0x000000800d0da836 */ /* 0x000fe20000000000 */
[----:B------:R-:W3:Y:S01]  /*0160*/  @!P2 LDC.64 R4, c[0x0][0x220] ;  /* 0x00008800ff04ab82 */ /* 0x000ee20000000a00 */
[----:B-1----:R-:W-:-:S03]  /*0170*/  @!P3 IADD3 R2, P4, R17, R2, RZ ;  /* 0x000000021102b210 */ /* 0x002fc60007f9e0ff */
[----:B------:R-:W-:-:S13]  /*0180*/  ISETP.GE.AND P1, PT, R13, R6, PT ;  /* 0x000000060d00720c */ /* 0x000fda0003f26270 */
[----:B------:R-:W1:Y:S01]  /*0190*/  @!P1 LDC.64 R8, c[0x0][0x220] ;  /* 0x00008800ff089b82 */ /* 0x000e620000000a00 */
[----:B------:R-:W-:Y:S01]  /*01a0*/  @!P1 IMAD R13, R0, 0x200, R13 ;  /* 0x00000200000d9824 */ /* 0x000fe200078e020d */
[----:B------:R-:W-:Y:S02]  /*01b0*/  CS2R R14, SRZ ;  /* 0x00000000000e7805 */ /* 0x000fe4000001ff00 */
[----:B---3--:R-:W-:Y:S02]  /*01c0*/  @!P2 IADD3 R4, P6, R19, R4, RZ ;  /* 0x000000041304a210 */ /* 0x008fe40007fde0ff */
[----:B------:R-:W-:Y:S02]  /*01d0*/  @!P3 IADD3.X R3, RZ, R3, RZ, P4, !PT ;  /* 0x00000003ff03b210 */ /* 0x000fe400027fe4ff */
[----:B------:R-:W3:Y:S01]  /*01e0*/  @!P0 LDC.64 R18, c[0x0][0x218] ;  /* 0x00008600ff128b82 */ /* 0x000ee20000000a00 */
[----:B------:R-:W-:-:S05]  /*01f0*/  @!P2 IMAD.X R5, RZ, RZ, R5, P6 ;  /* 0x000000ffff05a224 */ /* 0x000fca00030e0605 */
[----:B------:R-:W4:Y:S01]  /*0200*/  @!P2 LDG.E.S8 R15, desc[UR6][R4.64] ;  /* 0x00000006040fa981 */ /* 0x000f22000c1e1300 */
[----:B-1----:R-:W-:Y:S01]  /*0210*/  @!P1 IADD3 R8, P5, R13, R8, RZ ;  /* 0x000000080d089210 */ /* 0x002fe20007fbe0ff */
[----:B------:R-:W-:-:S04]  /*0220*/  IMAD.MOV.U32 R13, RZ, RZ, RZ ;  /* 0x000000ffff0d7224 */ /* 0x000fc800078e00ff */
[----:B------:R-:W-:Y:S02]  /*0230*/  @!P1 IMAD.X R9, RZ, RZ, R9, P5 ;  /* 0x000000ffff099224 */ /* 0x000fe400028e0609 */
[----:B------:R2:W5:Y:S04]  /*0240*/  @!P3 LDG.E.S8 R13, desc[UR6][R2.64] ;  /* 0x00000006020db981 */ /* 0x000568000c1e1300 */
[----:B------:R-:W5:Y:S01]  /*0250*/  @!P1 LDG.E.S8 R14, desc[UR6][R8.64] ;  /* 0x00000006080e9981 */ /* 0x000f62000c1e1300 */
[----:B------:R-:W-:Y:S01]  /*0260*/  ULDC.S8 UR4, c[0x0][0x215] ;  /* 0x0000854000047ab9 */ /* 0x000fe20000000200 */
[----:B------:R-:W-:Y:S01]  /*0270*/  @!P0 LEA R17, R0, R7, 0x9 ;  /* 0x0000000700118211 */ /* 0x000fe200078e48ff */
[----:B------:R-:W-:Y:S01]  /*0280*/  UISETP.LT.U32.AND UP0, UPT, UR4, 0x7, UPT ;  /* 0x000000070400788c */ /* 0x000fe2000bf01070 */
[----:B0-----:R-:W-:-:S02]  /*0290*/  VIADD R11, R7, 0x80 ;  /* 0x00000080070b7836 */ /* 0x001fc40000000000 */
[----:B---3--:R-:W-:Y:S01]  /*02a0*/  @!P0 IADD3 R10, P1, R17, R18, RZ ;  /* 0x00000012110a8210 */ /* 0x008fe20007f3e0ff */
[----:B------:R-:W-:Y:S01]  /*02b0*/  USEL UR4, UR4, 0x7, UP0 ;  /* 0x0000000704047887 */ /* 0x000fe20008000000 */
[----:B------:R-:W-:-:S03]  /*02c0*/  @!P0 IMAD.MOV.U32 R7, RZ, RZ, R11 ;  /* 0x000000ffff078224 */ /* 0x000fc600078e000b */
[----:B------:R-:W-:Y:S02]  /*02d0*/  @!P0 IMAD.X R11, RZ, RZ, R19, P1 ;  /* 0x000000ffff0b8224 */ /* 0x000fe400008e0613 */
[----:B------:R-:W-:Y:S01]  /*02e0*/  ISETP.GE.AND P1, PT, R7, R6, PT ;  /* 0x000000060700720c */ /* 0x000fe20003f26270 */
[----:B------:R-:W-:Y:S01]  /*02f0*/  BSSY B0, `(.L_x_7547) ;  /* 0x0000013000007945 */ /* 0x000fe20003800000 */
[----:B--2---:R-:W-:-:S05]  /*0300*/  SHF.R.S32.HI R3, RZ, UR4, R12 ;  /* 0x00000004ff037c19 */ /* 0x004fca000801140c */
[----:B------:R0:W-:Y:S01]  /*0310*/  @!P0 STG.E.U8 desc[UR6][R10.64], R3 ;  /* 0x000000030a008986 */ /* 0x0001e2000c101106 */
[----:B----4-:R-:W-:Y:S02]  /*0320*/  SHF.R.S32.HI R15, RZ, UR4, R15 ;  /* 0x00000004ff0f7c19 */ /* 0x010fe4000801140f */
[----:B-----5:R-:W-:Y:S02]  /*0330*/  SHF.R.S32.HI R13, RZ, UR4, R13 ;  /* 0x00000004ff0d7c19 */ /* 0x020fe4000801140d */
[----:B------:R-:W-:Y:S01]  /*0340*/  SHF.R.S32.HI R9, RZ, UR4, R14 ;  /* 0x00000004ff097c19 */ /* 0x000fe2000801140e */
[----:B0-----:R-:W-:Y:S06]  /*0350*/  @P1 BRA `(.L_x_7548) ;  /* 0x0000000000301947 */ /* 0x001fec0003800000 */
[----:B------:R-:W-:Y:S01]  /*0360*/  IMAD R2, R0, 0x200, R7 ;  /* 0x0000020000027824 */ /* 0x000fe200078e0207 */
[----:B------:R-:W-:Y:S01]  /*0370*/  IADD3 R7, R7, 0x80, RZ ;  /* 0x0000008007077810 */ /* 0x000fe20007ffe0ff */
[----:B------:R-:W-:-:S03]  /*0380*/  ULDC.64 UR4, c[0x0][0x218] ;  /* 0x0000860000047ab9 */ /* 0x000fc60000000a00 */
[----:B------:R-:W-:Y:S02]  /*0390*/  ISETP.GE.AND P1, PT, R7, R6, PT ;  /* 0x000000060700720c */ /* 0x000fe40003f26270 */
[----:B------:R-:W-:-:S05]  /*03a0*/  IADD3 R2, P0, R2, UR4, RZ ;  /* 0x0000000402027c10 */ /* 0x000fca000ff1e0ff */
[----:B------:R-:W-:-:S05]  /*03b0*/  IMAD.X R3, RZ, RZ, UR5, P0 ;  /* 0x00000005ff037e24 */ /* 0x000fca00080e06ff */
[----:B------:R0:W-:Y:S01]  /*03c0*/  STG.E.U8 desc[UR6][R2.64], R13 ;  /* 0x0000000d02007986 */ /* 0x0001e2000c101106 */
[----:B------:R-:W-:Y:S01]  /*03d0*/  @!P1 IMAD R4, R0, 0x200, R7 ;  /* 0x0000020000049824 */ /* 0x000fe200078e0207 */
[----:B------:R-:W-:-:S04]  /*03e0*/  @!P1 IADD3 R7, R7, 0x80, RZ ;  /* 0x0000008007079810 */ /* 0x000fc80007ffe0ff */
[----:B------:R-:W-:-:S05]  /*03f0*/  @!P1 IADD3 R4, P2, R4, UR4, RZ ;  /* 0x0000000404049c10 */ /* 0x000fca000ff5e0ff */
[----:B------:R-:W-:-:S05]  /*0400*/  @!P1 IMAD.X R5, RZ, RZ, UR5, P2 ;  /* 0x00000005ff059e24 */ /* 0x000fca00090e06ff */
[----:B------:R0:W-:Y:S03]  /*0410*/  @!P1 STG.E.U8 desc[UR6][R4.64], R15 ;  /* 0x0000000f04009986 */ /* 0x0001e6000c101106 */
.L_x_7548:
[----:B------:R-:W-:Y:S05]  /*0420*/  BSYNC B0 ;  /* 0x0000000000007941 */ /* 0x000fea0003800000 */
.L_x_7547:
[----:B------:R-:W-:-:S13]  /*0430*/  ISETP.GE.AND P0, PT, R7, R6, PT ;  /* 0x000000060700720c */ /* 0x000fda0003f06270 */
[----:B------:R-:W-:Y:S05]  /*0440*/  @P0 EXIT ;  /* 0x000000000000094d */ /* 0x000fea0003800000 */
[----:B------:R-:W-:Y:S01]  /*0450*/  IMAD R0, R0, 0x200, R7 ;  /* 0x0000020000007824 */ /* 0x000fe200078e0207 */
[----:B------:R-:W-:-:S04]  /*0460*/  ULDC.64 UR4, c[0x0][0x218] ;  /* 0x0000860000047ab9 */ /* 0x000fc80000000a00 */
[----:B0-----:R-:W-:-:S05]  /*0470*/  IADD3 R2, P0, R0, UR4, RZ ;  /* 0x0000000400027c10 */ /* 0x001fca000ff1e0ff */
[----:B------:R-:W-:-:S05]  /*0480*/  IMAD.X R3, RZ, RZ, UR5, P0 ;  /* 0x00000005ff037e24 */ /* 0x000fca00080e06ff */
[----:B------:R-:W-:Y:S01]  /*0490*/  STG.E.U8 desc[UR6][R2.64], R9 ;  /* 0x0000000902007986 */ /* 0x000fe2000c101106 */
[----:B------:R-:W-:Y:S05]  /*04a0*/  EXIT ;  /* 0x000000000000794d */ /* 0x000fea0003800000 */
.L_x_7549:
        /* <DEDUP_REMOVED lines=13> */
.L_x_20564:


//--------------------- .text._ZN2at6native29vectorized_elementwise_kernelILi2ENS0_13BUnaryFunctorIaaaZZZNS0_18rshift_kernel_cudaERNS_18TensorIteratorBaseEENKUlvE_clEvENKUlvE0_clEvEUlaaE_EESt5arrayIPcLm2EEEEviT0_T1_ --------------------------
	.section	.text._ZN2at6native29vectorized_elementwise_kernelILi2ENS0_13BUnaryFunctorIaaaZZZNS0_18rshift_kernel_cudaERNS_18TensorIteratorBaseEENKUlvE_clEvENKUlvE0_clEvEUlaaE_EESt5arrayIPcLm2EEEEviT0_T1_,"ax",@progbits
	.align	128
        .global         _ZN2at6native29vectorized_elementwise_kernelILi2ENS0_13BUnaryFunctorIaaaZZZNS0_18rshift_kernel_cudaERNS_18TensorIteratorBaseEENKUlvE_clEvENKUlvE0_clEvEUlaaE_EESt5arrayIPcLm2EEEEviT0_T1_
        .type           _ZN2at6native29vectorized_elementwise_kernelILi2ENS0_13BUnaryFunctorIaaaZZZNS0_18rshift_kernel_cudaERNS_18TensorIteratorBaseEENKUlvE_clEvENKUlvE0_clEvEUlaaE_EESt5arrayIPcLm2EEEEviT0_T1_,@function
        .size           _ZN2at6native29vectorized_elementwise_kernelILi2ENS0_13BUnaryFunctorIaaaZZZNS0_18rshift_kernel_cudaERNS_18TensorIteratorBaseEENKUlvE_clEvENKUlvE0_clEvEUlaaE_EESt5arrayIPcLm2EEEEviT0_T1_,(.L_x_20565 - _ZN2at6native29vectorized_elementwise_kernelILi2ENS0_13BUnaryFunctorIaaaZZZNS0_18rshift_kernel_cudaERNS_18TensorIteratorBaseEENKUlvE_clEvENKUlvE0_clEvEUlaaE_EESt5arrayIPcLm2EEEEviT0_T1_)
        .other          _ZN2at6native29vectorized_elementwise_kernelILi2ENS0_13BUnaryFunctorIaaaZZZNS0_18rshift_kernel_cudaERNS_18TensorIteratorBaseEENKUlvE_clEvENKUlvE0_clEvEUlaaE_EESt5arrayIPcLm2EEEEviT0_T1_,@"STO_CUDA_ENTRY STV_DEFAULT"
_ZN2at6native29vectorized_elementwise_kernelILi2ENS0_13BUnaryFunctorIaaaZZZNS0_18rshift_kernel_cudaERNS_18TensorIteratorBaseEENKUlvE_clEvENKUlvE0_clEvEUlaaE_EESt5arrayIPcLm2EEEEviT0_T1_:
.text._ZN2at6native29vectorized_elementwise_kernelILi2ENS0_13BUnaryFunctorIaaaZZZNS0_18rshift_kernel_cudaERNS_18TensorIteratorBaseEENKUlvE_clEvENKUlvE0_clEvEUlaaE_EESt5arrayIPcLm2EEEEviT0_T1_:
[----:B------:R-:W-:Y:S08]  /*0000*/  LDC R1, c[0x0][0x28] ;  /* 0x00000a00ff017b82 */ /* 0x000ff00000000800 */
[----:B------:R-:W0:Y:S01]  /*0010*/  S2UR UR4, SR_CTAID.X ;  /* 0x00000000000479c3 */ /* 0x000e220000002500 */
[----:B------:R-:W-:Y:S01]  /*0020*/  ULDC.64 UR10, c[0x0][0x208] ;  /* 0x00008200000a7ab9 */ /* 0x000fe20000000a00 */
[----:B------:R-:W-:-:S06]  /*0030*/  ULDC.U8 UR7, c[0x0][0x215] ;  /* 0x0000854000077ab9 */ /* 0x000fcc0000000000 */
[----:B------:R-:W1:Y:S01]  /*0040*/  LDC R15, c[0x0][0x210] ;  /* 0x00008400ff0f7b82 */ /* 0x000e620000000800 */
[----:B0-----:R-:W-:-:S06]  /*0050*/  USHF.L.U32 UR4, UR4, 0xa, URZ ;  /* 0x0000000a04047899 */ /* 0x001fcc000800063f */
[----:B-1----:R-:W-:-:S05]  /*0060*/  VIADD R15, R15, -UR4 ;  /* 0x800000040f0f7c36 */ /* 0x002fca0008000000 */
[----:B------:R-:W-:-:S13]  /*0070*/  ISETP.GE.U32.AND P0, PT, R15, 0x400, PT ;  /* 0x000004000f00780c */ /* 0x000fda0003f06070 */
[----:B------:R-:W-:Y:S05]  /*0080*/  @!P0 BRA `(.L_x_7550) ;  /* 0x0000000000d88947 */ /* 0x000fea0003800000 */
[----:B------:R-:W0:Y:S01]  /*0090*/  S2R R9, SR_TID.X ;  /* 0x0000000000097919 */ /* 0x000e220000002100 */
[----:B------:R-:W-:Y:S02]  /*00a0*/  ULDC.64 UR8, c[0x0][0x220] ;  /* 0x0000880000087ab9 */ /* 0x000fe40000000a00 */
[----:B------:R-:W-:-:S04]  /*00b0*/  UIADD3 UR5, UP0, UR4, UR8, URZ ;  /* 0x0000000804057290 */ /* 0x000fc8000ff1e03f */
[----:B------:R-:W-:Y:S02]  /*00c0*/  ULEA.HI.X.SX32 UR6, UR4, UR9, 0x1, UP0 ;  /* 0x0000000904067291 */ /* 0x000fe400080f0e3f */
[----:B------:R-:W-:Y:S01]  /*00d0*/  IMAD.U32 R4, RZ, RZ, UR5 ;  /* 0x00000005ff047e24 */ /* 0x000fe2000f8e00ff */
[----:B------:R-:W-:-:S03]  /*00e0*/  ULDC.64 UR8, c[0x0][0x218] ;  /* 0x0000860000087ab9 */ /* 0x000fc60000000a00 */
[----:B------:R-:W-:Y:S02]  /*00f0*/  IMAD.U32 R5, RZ, RZ, UR6 ;  /* 0x00000006ff057e24 */ /* 0x000fe4000f8e00ff */
[----:B0-----:R-:W-:-:S05]  /*0100*/  IMAD.WIDE.U32 R4, R9, 0x2, R4 ;  /* 0x0000000209047825 */ /* 0x001fca00078e0004 */
[----:B------:R-:W2:Y:S04]  /*0110*/  LDG.E.U16 R0, desc[UR10][R4.64] ;  /* 0x0000000a04007981 */ /* 0x000ea8000c1e1500 */
[----:B------:R-:W3:Y:S04]  /*0120*/  LDG.E.U16 R6, desc[UR10][R4.64+0x100] ;  /* 0x0001000a04067981 */ /* 0x000ee8000c1e1500 */
[----:B------:R-:W4:Y:S04]  /*0130*/  LDG.E.U16 R7, desc[UR10][R4.64+0x200] ;  /* 0x0002000a04077981 */ /* 0x000f28000c1e1500 */
[----:B------:R2:W5:Y:S01]  /*0140*/  LDG.E.U16 R8, desc[UR10][R4.64+0x300] ;  /* 0x0003000a04087981 */ /* 0x000562000c1e1500 */
[----:B------:R-:W-:-:S02]  /*0150*/  UIADD3 UR5, UP0, UR4, UR8, URZ ;  /* 0x0000000804057290 */ /* 0x000fc4000ff1e03f */
[----:B------:R-:W-:Y:S02]  /*0160*/  UPRMT UR7, UR7, 0x8880, URZ ;  /* 0x0000888007077896 */ /* 0x000fe4000800003f */
[----:B------:R-:W-:Y:S02]  /*0170*/  UIADD3.X UR6, URZ, UR9, URZ, UP0, !UPT ;  /* 0x000000093f067290 */ /* 0x000fe400087fe43f */
[----:B------:R-:W-:-:S03]  /*0180*/  IMAD.U32 R2, RZ, RZ, UR5 ;  /* 0x00000005ff027e24 */ /* 0x000fc6000f8e00ff */
[----:B------:R-:W-:Y:S01]  /*0190*/  UMOV UR5, UR7 ;  /* 0x0000000700057c82 */ /* 0x000fe20008000000 */
[----:B------:R-:W-:Y:S01]  /*01a0*/  IMAD.U32 R3, RZ, RZ, UR6 ;  /* 0x00000006ff037e24 */ /* 0x000fe2000f8e00ff */
[----:B------:R-:W-:Y:S01]  /*01b0*/  UISETP.LT.U32.AND UP0, UPT, UR5, 0x7, UPT ;  /* 0x000000070500788c */ /* 0x000fe2000bf01070 */
[----:B------:R-:W-:-:S03]  /*01c0*/  IMAD.WIDE R2, R9, 0x2, R2 ;  /* 0x0000000209027825 */ /* 0x000fc600078e0202 */
[----:B------:R-:W-:Y:S01]  /*01d0*/  USEL UR5, UR5, 0x7, UP0 ;  /* 0x0000000705057887 */ /* 0x000fe20008000000 */
[C---:B--2---:R-:W-:Y:S02]  /*01e0*/  PRMT R4, R0.reuse, 0x8880, RZ ;  /* 0x0000888000047816 */ /* 0x044fe400000000ff */
[----:B------:R-:W-:Y:S02]  /*01f0*/  PRMT R5, R0, 0x9991, RZ ;  /* 0x0000999100057816 */ /* 0x000fe400000000ff */
[C---:B---3--:R-:W-:Y:S01]  /*0200*/  PRMT R9, R6.reuse, 0x8880, RZ ;  /* 0x0000888006097816 */ /* 0x048fe200000000ff */
[----:B------:R-:W-:Y:S01]  /*0210*/  IMAD.MOV.U32 R0, RZ, RZ, R4 ;  /* 0x000000ffff007224 */ /* 0x000fe200078e0004 */
[----:B------:R-:W-:Y:S01]  /*0220*/  PRMT R10, R6, 0x9991, RZ ;  /* 0x00009991060a7816 */ /* 0x000fe200000000ff */
[----:B------:R-:W-:Y:S01]  /*0230*/  IMAD.MOV.U32 R4, RZ, RZ, R5 ;  /* 0x000000ffff047224 */ /* 0x000fe200078e0005 */
[C---:B----4-:R-:W-:Y:S01]  /*0240*/  PRMT R11, R7.reuse, 0x8880, RZ ;  /* 0x00008880070b7816 */ /* 0x050fe200000000ff */
[----:B------:R-:W-:Y:S01]  /*0250*/  IMAD.MOV.U32 R6, RZ, RZ, R9 ;  /* 0x000000ffff067224 */ /* 0x000fe200078e0009 */
[----:B------:R-:W-:Y:S01]  /*0260*/  PRMT R12, R7, 0x9991, RZ ;  /* 0x00009991070c7816 */ /* 0x000fe200000000ff */
[----:B------:R-:W-:Y:S01]  /*0270*/  IMAD.MOV.U32 R7, RZ, RZ, R10 ;  /* 0x000000ffff077224 */ /* 0x000fe200078e000a */
[----:B-----5:R-:W-:-:S02]  /*0280*/  PRMT R13, R8, 0x8880, RZ ;  /* 0x00008880080d7816 */ /* 0x020fc400000000ff */
[----:B------:R-:W-:Y:S01]  /*0290*/  PRMT R14, R8, 0x9991, RZ ;  /* 0x00009991080e7816 */ /* 0x000fe200000000ff */
[----:B------:R-:W-:Y:S01]  /*02a0*/  IMAD.MOV.U32 R8, RZ, RZ, R11 ;  /* 0x000000ffff087224 */ /* 0x000fe200078e000b */
[----:B------:R-:W-:Y:S01]  /*02b0*/  SHF.R.S32.HI R0, RZ, UR5, R0 ;  /* 0x00000005ff007c19 */ /* 0x000fe20008011400 */
        /* <DEDUP_REMOVED lines=10> */
[----:B------:R-:W-:Y:S02]  /*0360*/  PRMT R5, R5, 0x7604, R0 ;  /* 0x0000760405057816 */ /* 0x000fe40000000000 */
[----:B------:R-:W-:Y:S02]  /*0370*/  PRMT R7, R7, 0x7604, R6 ;  /* 0x0000760407077816 */ /* 0x000fe40000000006 */
[----:B------:R-:W-:Y:S01]  /*0380*/  PRMT R9, R9, 0x7604, R8 ;  /* 0x0000760409097816 */ /* 0x000fe20000000008 */
[----:B------:R-:W-:Y:S01]  /*0390*/  STG.E.U16 desc[UR10][R2.64], R5 ;  /* 0x0000000502007986 */ /* 0x000fe2000c10150a */
[----:B------:R-:W-:-:S03]  /*03a0*/  PRMT R11, R11, 0x7604, R10 ;  /* 0x000076040b0b7816 */ /* 0x000fc6000000000a */
[----:B------:R-:W-:Y:S04]  /*03b0*/  STG.E.U16 desc[UR10][R2.64+0x100], R7 ;  /* 0x0001000702007986 */ /* 0x000fe8000c10150a */
[----:B------:R-:W-:Y:S04]  /*03c0*/  STG.E.U16 desc[UR10][R2.64+0x200], R9 ;  /* 0x0002000902007986 */ /* 0x000fe8000c10150a */
[----:B------:R-:W-:Y:S01]  /*03d0*/  STG.E.U16 desc[UR10][R2.64+0x300], R11 ;  /* 0x0003000b02007986 */ /* 0x000fe2000c10150a */
[----:B------:R-:W-:Y:S05]  /*03e0*/  EXIT ;  /* 0x000000000000794d */ /* 0x000fea0003800000 */
.L_x_7550:
[----:B------:R-:W0:Y:S01]  /*03f0*/  S2R R14, SR_TID.X ;  /* 0x00000000000e7919 */ /* 0x000e220000002100 */
[----:B------:R-:W-:Y:S01]  /*0400*/  IMAD.MOV.U32 R16, RZ, RZ, RZ ;  /* 0x000000ffff107224 */ /* 0x000fe200078e00ff */
[C---:B0-----:R-:W-:Y:S01]  /*0410*/  ISETP.GE.AND P0, PT, R14.reuse, R15, PT ;  /* 0x0000000f0e00720c */ /* 0x041fe20003f06270 */
[----:B------:R-:W-:Y:S01]  /*0420*/  VIADD R23, R14, 0x80 ;  /* 0x000000800e177836 */ /* 0x000fe20000000000 */
[----:B------:R-:W-:-:S11]  /*0430*/  MOV R0, R14 ;  /* 0x0000000e00007202 */ /* 0x000fd60000000f00 */
[----:B------:R-:W-:Y:S01]  /*0440*/  @!P0 IMAD.MOV.U32 R0, RZ, RZ, R23 ;  /* 0x000000ffff008224 */ /* 0x000fe200078e0017 */
[----:B------:R-:W0:Y:S01]  /*0450*/  @!P0 LDC.64 R6, c[0x0][0x220] ;  /* 0x00008800ff068b82 */ /* 0x000e220000000a00 */
[----:B------:R-:W-:-:S03]  /*0460*/  @!P0 IADD3 R3, R14, UR4, RZ ;  /* 0x000000040e038c10 */ /* 0x000fc6000fffe0ff */
[----:B------:R-:W-:-:S13]  /*0470*/  ISETP.GE.AND P6, PT, R0, R15, PT ;  /* 0x0000000f0000720c */ /* 0x000fda0003fc6270 */
[C---:B------:R-:W-:Y:S01]  /*0480*/  @!P6 VIADD R11, R0.reuse, UR4 ;  /* 0x00000004000bec36 */ /* 0x040fe20008000000 */
[----:B------:R-:W1:Y:S01]  /*0490*/  @!P6 LDC.64 R4, c[0x0][0x220] ;  /* 0x00008800ff04eb82 */ /* 0x000e620000000a00 */
[----:B------:R-:W-:-:S05]  /*04a0*/  @!P6 VIADD R0, R0, 0x80 ;  /* 0x000000800000e836 */ /* 0x000fca0000000000 */
[----:B------:R-:W-:Y:S02]  /*04b0*/  ISETP.GE.AND P1, PT, R0, R15, PT ;  /* 0x0000000f0000720c */ /* 0x000fe40003f26270 */
[----:B0-----:R-:W-:-:S05]  /*04c0*/  @!P0 IADD3 R2, P5, R3, R6, RZ ;  /* 0x0000000603028210 */ /* 0x001fca0007fbe0ff */
[----:B------:R-:W-:-:S06]  /*04d0*/  @!P0 IMAD.X R3, RZ, RZ, R7, P5 ;  /* 0x000000ffff038224 */ /* 0x000fcc00028e0607 */
[C---:B------:R-:W-:Y:S01]  /*04e0*/  @!P1 VIADD R9, R0.reuse, UR4 ;  /* 0x0000000400099c36 */ /* 0x040fe20008000000 */
[----:B------:R-:W0:Y:S01]  /*04f0*/  @!P1 LDC.64 R18, c[0x0][0x220] ;  /* 0x00008800ff129b82 */ /* 0x000e220000000a00 */
[----:B------:R-:W-:Y:S01]  /*0500*/  @!P1 VIADD R0, R0, 0x80 ;  /* 0x0000008000009836 */ /* 0x000fe20000000000 */
[----:B-1----:R-:W-:-:S04]  /*0510*/  @!P6 IADD3 R10, P5, R11, R4, RZ ;  /* 0x000000040b0ae210 */ /* 0x002fc80007fbe0ff */
[----:B------:R-:W-:Y:S01]  /*0520*/  ISETP.GE.AND P2, PT, R0, R15, PT ;  /* 0x0000000f0000720c */ /* 0x000fe20003f46270 */
[----:B------:R-:W-:-:S05]  /*0530*/  @!P6 IMAD.X R11, RZ, RZ, R5, P5 ;  /* 0x000000ffff0be224 */ /* 0x000fca00028e0605 */
[----:B------:R1:W2:Y:S07]  /*0540*/  @!P6 LDG.E.S8 R16, desc[UR10][R10.64] ;  /* 0x0000000a0a10e981 */ /* 0x0002ae000c1e1300 */
[C---:B------:R-:W-:Y:S01]  /*0550*/  @!P2 VIADD R21, R0.reuse, UR4 ;  /* 0x000000040015ac36 */ /* 0x040fe20008000000 */
[----:B------:R-:W3:Y:S01]  /*0560*/  @!P2 LDC.64 R12, c[0x0][0x220] ;  /* 0x00008800ff0cab82 */ /* 0x000ee20000000a00 */
[----:B------:R-:W-:-:S05]  /*0570*/  @!P2 VIADD R0, R0, 0x80 ;  /* 0x000000800000a836 */ /* 0x000fca0000000000 */
[----:B------:R-:W-:-:S13]  /*0580*/  ISETP.GE.AND P3, PT, R0, R15, PT ;  /* 0x0000000f0000720c */ /* 0x000fda0003f66270 */
[C---:B------:R-:W-:Y:S02]  /*0590*/  @!P3 VIADD R27, R0.reuse, UR4 ;  /* 0x00000004001bbc36 */ /* 0x040fe40008000000 */
[----:B------:R-:W-:-:S05]  /*05a0*/  @!P3 VIADD R0, R0, 0x80 ;  /* 0x000000800000b836 */ /* 0x000fca0000000000 */
[----:B------:R-:W-:-:S13]  /*05b0*/  ISETP.GE.AND P4, PT, R0, R15, PT ;  /* 0x0000000f0000720c */ /* 0x000fda0003f86270 */
[C---:B------:R-:W-:Y:S01]  /*05c0*/  @!P4 VIADD R25, R0.reuse, UR4 ;  /* 0x000000040019cc36 */ /* 0x040fe20008000000 */
[----:B0-----:R-:W-:Y:S01]  /*05d0*/  @!P1 IADD3 R18, P6, R9, R18, RZ ;  /* 0x0000001209129210 */ /* 0x001fe20007fde0ff */
[----:B------:R-:W-:Y:S01]  /*05e0*/  @!P4 VIADD R0, R0, 0x80 ;  /* 0x000000800000c836 */ /* 0x000fe20000000000 */
[----:B------:R-:W0:Y:S04]  /*05f0*/  @!P3 LDC.64 R8, c[0x0][0x220] ;  /* 0x00008800ff08bb82 */ /* 0x000e280000000a00 */
[----:B------:R-:W-:Y:S01]  /*0600*/  ISETP.GE.AND P5, PT, R0, R15, PT ;  /* 0x0000000f0000720c */ /* 0x000fe20003fa6270 */
[----:B------:R-:W-:-:S03]  /*0610*/  @!P1 IMAD.X R19, RZ, RZ, R19, P6 ;  /* 0x000000ffff139224 */ /* 0x000fc600030e0613 */
[----:B------:R-:W4:Y:S09]  /*0620*/  @!P4 LDC.64 R4, c[0x0][0x220] ;  /* 0x00008800ff04cb82 */ /* 0x000f320000000a00 */
[C---:B------:R-:W-:Y:S01]  /*0630*/  @!P5 VIADD R17, R0.reuse, UR4 ;  /* 0x000000040011dc36 */ /* 0x040fe20008000000 */
[----:B------:R-:W5:Y:S01]  /*0640*/  @!P5 LDC.64 R6, c[0x0][0x220] ;  /* 0x00008800ff06db82 */ /* 0x000f620000000a00 */
[----:B------:R-:W-:-:S05]  /*0650*/  @!P5 VIADD R0, R0, 0x80 ;  /* 0x000000800000d836 */ /* 0x000fca0000000000 */
[----:B------:R-:W-:Y:S01]  /*0660*/  ISETP.GE.AND P6, PT, R0, R15, PT ;  /* 0x0000000f0000720c */ /* 0x000fe20003fc6270 */
[----:B------:R-:W-:-:S06]  /*0670*/  IMAD.MOV.U32 R20, RZ, RZ, RZ ;  /* 0x000000ffff147224 */ /* 0x000fcc00078e00ff */
[----:B------:R0:W2:Y:S06]  /*0680*/  @!P1 LDG.E.S8 R20, desc[UR10][R18.64] ;  /* 0x0000000a12149981 */ /* 0x0000ac000c1e1300 */
[----:B-1----:R-:W1:Y:S01]  /*0690*/  @!P6 LDC.64 R10, c[0x0][0x220] ;  /* 0x00008800ff0aeb82 */ /* 0x002e620000000a00 */
[----:B---3--:R-:W-:Y:S01]  /*06a0*/  @!P2 IADD3 R12, P1, R21, R12, RZ ;  /* 0x0000000c150ca210 */ /* 0x008fe20007f3e0ff */
[----:B------:R-:W-:-:S03]  /*06b0*/  IMAD.MOV.U32 R21, RZ, RZ, RZ ;  /* 0x000000ffff157224 */ /* 0x000fc600078e00ff */
[----:B------:R-:W-:Y:S02]  /*06c0*/  @!P2 IADD3.X R13, RZ, R13, RZ, P1, !PT ;  /* 0x0000000dff0da210 */ /* 0x000fe40000ffe4ff */
[----:B0-----:R-:W-:Y:S01]  /*06d0*/  @!P3 IADD3 R8, P1, R27, R8, RZ ;  /* 0x000000081b08b210 */ /* 0x001fe20007f3e0ff */
[----:B------:R-:W-:Y:S01]  /*06e0*/  IMAD.MOV.U32 R22, RZ, RZ, RZ ;  /* 0x000000ffff167224 */ /* 0x000fe200078e00ff */
[----:B------:R0:W3:Y:S01]  /*06f0*/  @!P0 LDG.E.S8 R21, desc[UR10][R2.64] ;  /* 0x0000000a02158981 */ /* 0x0000e2000c1e1300 */
[----:B------:R-:W-:Y:S02]  /*0700*/  IMAD.MOV.U32 R24, RZ, RZ, RZ ;  /* 0x000000ffff187224 */ /* 0x000fe400078e00ff */
[----:B------:R-:W-:Y:S02]  /*0710*/  @!P3 IMAD.X R9, RZ, RZ, R9, P1 ;  /* 0x000000ffff09b224 */ /* 0x000fe400008e0609 */
[----:B------:R-:W-:Y:S01]  /*0720*/  @!P6 VIADD R19, R0, UR4 ;  /* 0x000000040013ec36 */ /* 0x000fe20008000000 */
[----:B------:R1:W3:Y:S01]  /*0730*/  @!P2 LDG.E.S8 R22, desc[UR10][R12.64] ;  /* 0x0000000a0c16a981 */ /* 0x0002e2000c1e1300 */
[----:B----4-:R-:W-:-:S02]  /*0740*/  @!P4 IADD3 R4, P2, R25, R4, RZ ;  /* 0x000000041904c210 */ /* 0x010fc40007f5e0ff */
[----:B-----5:R-:W-:Y:S01]  /*0750*/  @!P5 IADD3 R6, P1, R17, R6, RZ ;  /* 0x000000061106d210 */ /* 0x020fe20007f3e0ff */
[----:B------:R4:W5:Y:S01]  /*0760*/  @!P3 LDG.E.S8 R24, desc[UR10][R8.64] ;  /* 0x0000000a0818b981 */ /* 0x000962000c1e1300 */
[----:B0-----:R-:W-:Y:S02]  /*0770*/  CS2R R2, SRZ ;  /* 0x0000000000027805 */ /* 0x001fe4000001ff00 */
[----:B-1----:R-:W-:Y:S01]  /*0780*/  @!P6 IADD3 R10, P3, R19, R10, RZ ;  /* 0x0000000a130ae210 */ /* 0x002fe20007f7e0ff */
[----:B------:R-:W-:Y:S01]  /*0790*/  @!P4 IMAD.X R5, RZ, RZ, R5, P2 ;  /* 0x000000ffff05c224 */ /* 0x000fe200010e0605 */
[----:B------:R-:W0:Y:S01]  /*07a0*/  @!P0 LDC.64 R12, c[0x0][0x218] ;  /* 0x00008600ff0c8b82 */ /* 0x000e220000000a00 */
[----:B------:R-:W-:Y:S02]  /*07b0*/  IMAD.MOV.U32 R0, RZ, RZ, RZ ;  /* 0x000000ffff007224 */ /* 0x000fe400078e00ff */
[----:B------:R-:W-:Y:S01]  /*07c0*/  @!P5 IMAD.X R7, RZ, RZ, R7, P1 ;  /* 0x000000ffff07d224 */ /* 0x000fe200008e0607 */
[----:B------:R-:W5:Y:S01]  /*07d0*/  @!P4 LDG.E.S8 R2, desc[UR10][R4.64] ;  /* 0x0000000a0402c981 */ /* 0x000f62000c1e1300 */
[----:B------:R-:W-:-:S03]  /*07e0*/  @!P6 IMAD.X R11, RZ, RZ, R11, P3 ;  /* 0x000000ffff0be224 */ /* 0x000fc600018e060b */
[----:B------:R2:W5:Y:S04]  /*07f0*/  @!P5 LDG.E.S8 R3, desc[UR10][R6.64] ;  /* 0x0000000a0603d981 */ /* 0x000568000c1e1300 */
[----:B------:R1:W5:Y:S01]  /*0800*/  @!P6 LDG.E.S8 R0, desc[UR10][R10.64] ;  /* 0x0000000a0a00e981 */ /* 0x000362000c1e1300 */
[----:B------:R-:W-:Y:S01]  /*0810*/  UPRMT UR5, UR7, 0x8880, URZ ;  /* 0x0000888007057896 */ /* 0x000fe2000800003f */
[----:B----4-:R-:W-:-:S03]  /*0820*/  @!P0 VIADD R9, R14, UR4 ;  /* 0x000000040e098c36 */ /* 0x010fc60008000000 */
[----:B------:R-:W-:-:S04]  /*0830*/  UISETP.LT.U32.AND UP0, UPT, UR5, 0x7, UPT ;  /* 0x000000070500788c */ /* 0x000fc8000bf01070 */
[----:B------:R-:W-:Y:S01]  /*0840*/  USEL UR5, UR5, 0x7, UP0 ;  /* 0x0000000705057887 */ /* 0x000fe20008000000 */
[----:B0-----:R-:W-:Y:S02]  /*0850*/  @!P0 IADD3 R8, P1, R9, R12, RZ ;  /* 0x0000000c09088210 */ /* 0x001fe40007f3e0ff */
[----:B------:R-:W-:-:S03]  /*0860*/  @!P0 MOV R14, R23 ;  /* 0x00000017000e8202 */ /* 0x000fc60000000f00 */
[----:B------:R-:W-:Y:S01]  /*0870*/  @!P0 IMAD.X R9, RZ, RZ, R13, P1 ;  /* 0x000000ffff098224 */ /* 0x000fe200008e060d */
[----:B------:R-:W-:Y:S04]  /*0880*/  BSSY B0, `(.L_x_7551) ;  /* 0x000003c000007945 */ /* 0x000fe80003800000 */
[----:B------:R-:W-:Y:S01]  /*0890*/  BSSY B1, `(.L_x_7552) ;  /* 0x0000033000017945 */ /* 0x000fe20003800000 */
[----:B--2---:R-:W-:Y:S02]  /*08a0*/  SHF.R.S32.HI R7, RZ, UR5, R16 ;  /* 0x00000005ff077c19 */ /* 0x004fe40008011410 */
[----:B---3--:R-:W-:-:S05]  /*08b0*/  SHF.R.S32.HI R21, RZ, UR5, R21 ;  /* 0x00000005ff157c19 */ /* 0x008fca0008011415 */
[----:B------:R0:W-:Y:S01]  /*08c0*/  @!P0 STG.E.U8 desc[UR10][R8.64], R21 ;  /* 0x0000001508008986 */ /* 0x0001e2000c10110a */
[----:B------:R-:W-:Y:S02]  /*08d0*/  ISETP.GE.AND P0, PT, R14, R15, PT ;  /* 0x0000000f0e00720c */ /* 0x000fe40003f06270 */
[----:B-1----:R-:W-:Y:S02]  /*08e0*/  SHF.R.S32.HI R11, RZ, UR5, R20 ;  /* 0x00000005ff0b7c19 */ /* 0x002fe40008011414 */
[----:B------:R-:W-:Y:S02]  /*08f0*/  SHF.R.S32.HI R13, RZ, UR5, R22 ;  /* 0x00000005ff0d7c19 */ /* 0x000fe40008011416 */
[----:B-----5:R-:W-:Y:S02]  /*0900*/  SHF.R.S32.HI R17, RZ, UR5, R24 ;  /* 0x00000005ff117c19 */ /* 0x020fe40008011418 */
[----:B------:R-:W-:Y:S02]  /*0910*/  SHF.R.S32.HI R19, RZ, UR5, R2 ;  /* 0x00000005ff137c19 */ /* 0x000fe40008011402 */
[----:B------:R-:W-:-:S02]  /*0920*/  SHF.R.S32.HI R2, RZ, UR5, R3 ;  /* 0x00000005ff027c19 */ /* 0x000fc40008011403 */
[----:B------:R-:W-:Y:S01]  /*0930*/  SHF.R.S32.HI R0, RZ, UR5, R0 ;  /* 0x00000005ff007c19 */ /* 0x000fe20008011400 */
        /* <DEDUP_REMOVED lines=15> */
.L_x_7553:
        /* <DEDUP_REMOVED lines=8> */
.L_x_7554:
[----:B------:R-:W-:-:S13]  /*0ab0*/  ISETP.GE.AND P0, PT, R14, R15, PT ;  /* 0x0000000f0e00720c */ /* 0x000fda0003f06270 */
[----:B------:R-:W-:Y:S05]  /*0ac0*/  @P0 BRA `(.L_x_7556) ;  /* 0x00000000003c0947 */ /* 0x000fea0003800000 */
[C---:B01----:R-:W-:Y:S01]  /*0ad0*/  VIADD R4, R14.reuse, UR4 ;  /* 0x000000040e047c36 */ /* 0x043fe20008000000 */
[----:B------:R-:W-:Y:S01]  /*0ae0*/  ULDC.64 UR6, c[0x0][0x218] ;  /* 0x0000860000067ab9 */ /* 0x000fe20000000a00 */
[----:B------:R-:W-:-:S03]  /*0af0*/  VIADD R14, R14, 0x80 ;  /* 0x000000800e0e7836 */ /* 0x000fc60000000000 */
[----:B------:R-:W-:-:S04]  /*0b00*/  IADD3 R4, P0, R4, UR6, RZ ;  /* 0x0000000604047c10 */ /* 0x000fc8000ff1e0ff */
[----:B------:R-:W-:-:S05]  /*0b10*/  IADD3.X R5, RZ, UR7, RZ, P0, !PT ;  /* 0x00000007ff057c10 */ /* 0x000fca00087fe4ff */
[----:B------:R1:W-:Y:S04]  /*0b20*/  STG.E.U8 desc[UR10][R4.64], R17 ;  /* 0x0000001104007986 */ /* 0x0003e8000c10110a */
.L_x_7555:
        /* <DEDUP_REMOVED lines=9> */
.L_x_7556:
[----:B------:R-:W-:Y:S05]  /*0bc0*/  BSYNC B1 ;  /* 0x0000000000017941 */ /* 0x000fea0003800000 */
.L_x_7552:
[----:B------:R-:W-:-:S13]  /*0bd0*/  ISETP.GE.AND P0, PT, R14, R15, PT ;  /* 0x0000000f0e00720c */ /* 0x000fda0003f06270 */
[----:B0-----:R-:W0:Y:S01]  /*0be0*/  @!P0 LDC.64 R6, c[0x0][0x218] ;  /* 0x00008600ff068b82 */ /* 0x001e220000000a00 */
[C---:B-12---:R-:W-:Y:S02]  /*0bf0*/  @!P0 VIADD R5, R14.reuse, UR4 ;  /* 0x000000040e058c36 */ /* 0x046fe40008000000 */
[----:B------:R-:W-:-:S03]  /*0c00*/  @!P0 VIADD R14, R14, 0x80 ;  /* 0x000000800e0e8836 */ /* 0x000fc60000000000 */
[----:B0-----:R-:W-:-:S05]  /*0c10*/  @!P0 IADD3 R4, P1, R5, R6, RZ ;  /* 0x0000000605048210 */ /* 0x001fca0007f3e0ff */
[----:B------:R-:W-:-:S05]  /*0c20*/  @!P0 IMAD.X R5, RZ, RZ, R7, P1 ;  /* 0x000000ffff058224 */ /* 0x000fca00008e0607 */
[----:B------:R2:W-:Y:S03]  /*0c30*/  @!P0 STG.E.U8 desc[UR10][R4.64], R2 ;  /* 0x0000000204008986 */ /* 0x0005e6000c10110a */
.L_x_7557:
[----:B------:R-:W-:Y:S05]  /*0c40*/  BSYNC B0 ;  /* 0x0000000000007941 */ /* 0x000fea0003800000 */
.L_x_7551:
[----:B------:R-:W-:Y:S05]  /*0c50*/  WARPSYNC.ALL ;  /* 0x0000000000007948 */ /* 0x000fea0003800000 */
[----:B------:R-:W-:-:S13]  /*0c60*/  ISETP.GE.AND P0, PT, R14, R15, PT ;  /* 0x0000000f0e00720c */ /* 0x000fda0003f06270 */
[----:B------:R-:W-:Y:S05]  /*0c70*/  @P0 EXIT ;  /* 0x000000000000094d */ /* 0x000fea0003800000 */
[----:B--2---:R-:W-:Y:S01]  /*0c80*/  VIADD R2, R14, UR4 ;  /* 0x000000040e027c36 */ /* 0x004fe20008000000 */
[----:B------:R-:W-:-:S04]  /*0c90*/  ULDC.64 UR6, c[0x0][0x218] ;  /* 0x0000860000067ab9 */ /* 0x000fc80000000a00 */
[----:B------:R-:W-:-:S05]  /*0ca0*/  IADD3 R2, P0, R2, UR6, RZ ;  /* 0x0000000602027c10 */ /* 0x000fca000ff1e0ff */
[----:B------:R-:W-:-:S05]  /*0cb0*/  IMAD.X R3, RZ, RZ, UR7, P0 ;  /* 0x00000007ff037e24 */ /* 0x000fca00080e06ff */
[----:B------:R-:W-:Y:S01]  /*0cc0*/  STG.E.U8 desc[UR10][R2.64], R0 ;  /* 0x0000000002007986 */ /* 0x000fe2000c10110a */
[----:B------:R-:W-:Y:S05]  /*0cd0*/  EXIT ;  /* 0x000000000000794d */ /* 0x000fea0003800000 */
.L_x_7558:
        /* <DEDUP_REMOVED lines=10> */
.L_x_20565:


//--------------------- .text._ZN2at6native29vectorized_elementwise_kernelILi4ENS0_13BUnaryFunctorIaaaZZZNS0_18rshift_kernel_cudaERNS_18TensorIteratorBaseEENKUlvE_clEvENKUlvE0_clEvEUlaaE_EESt5arrayIPcLm2EEEEviT0_T1_ --------------------------
	.section	.text._ZN2at6native29vectorized_elementwise_kernelILi4ENS0_13BUnaryFunctorIaaaZZZNS0_18rshift_kernel_cudaERNS_18TensorIteratorBaseEENKUlvE_clEvENKUlvE0_clEvEUlaaE_EESt5arrayIPcLm2EEEEviT0_T1_,"ax",@progbits
	.align	128
        .global         _ZN2at6native29vectorized_elementwise_kernelILi4ENS0_13BUnaryFunctorIaaaZZZNS0_18rshift_kernel_cudaERNS_18TensorIteratorBaseEENKUlvE_clEvENKUlvE0_clEvEUlaaE_EESt5arrayIPcLm2EEEEviT0_T1_
        .type           _ZN2at6native29vectorized_elementwise_kernelILi4ENS0_13BUnaryFunctorIaaaZZZNS0_18rshift_kernel_cudaERNS_18TensorIteratorBaseEENKUlvE_clEvENKUlvE0_clEvEUlaaE_EESt5arrayIPcLm2EEEEviT0_T1_,@function
        .size           _ZN2at6native29vectorized_elementwise_kernelILi4ENS0_13BUnaryFunctorIaaaZZZNS0_18rshift_kernel_cudaERNS_18TensorIteratorBaseEENKUlvE_clEvENKUlvE0_clEvEUlaaE_EESt5arrayIPcLm2EEEEviT0_T1_,(.L_x_20566 - _ZN2at6native29vectorized_elementwise_kernelILi4ENS0_13BUnaryFunctorIaaaZZZNS0_18rshift_kernel_cudaERNS_18TensorIteratorBaseEENKUlvE_clEvENKUlvE0_clEvEUlaaE_EESt5arrayIPcLm2EEEEviT0_T1_)
        .other          _ZN2at6native29vectorized_elementwise_kernelILi4ENS0_13BUnaryFunctorIaaaZZZNS0_18rshift_kernel_cudaERNS_18TensorIteratorBaseEENKUlvE_clEvENKUlvE0_clEvEUlaaE_EESt5arrayIPcLm2EEEEviT0_T1_,@"STO_CUDA_ENTRY STV_DEFAULT"
_ZN2at6native29vectorized_elementwise_kernelILi4ENS0_13BUnaryFunctorIaaaZZZNS0_18rshift_kernel_cudaERNS_18TensorIteratorBaseEENKUlvE_clEvENKUlvE0_clEvEUlaaE_EESt5arrayIPcLm2EEEEviT0_T1_:
.text._ZN2at6native29vectorized_elementwise_kernelILi4ENS0_13BUnaryFunctorIaaaZZZNS0_18rshift_kernel_cudaERNS_18TensorIteratorBaseEENKUlvE_clEvENKUlvE0_clEvEUlaaE_EESt5arrayIPcLm2EEEEviT0_T1_:
        /* <DEDUP_REMOVED lines=13> */
[----:B------:R-:W-:-:S04]  /*00d0*/  IMAD.U32 R2, RZ, RZ, UR5 ;  /* 0x00000005ff027e24 */ /* 0x000fc8000f8e00ff */
[----:B------:R-:W-:Y:S02]  /*00e0*/  IMAD.U32 R3, RZ, RZ, UR6 ;  /* 0x00000006ff037e24 */ /* 0x000fe4000f8e00ff */
[----:B0-----:R-:W-:-:S05]  /*00f0*/  IMAD.WIDE.U32 R2, R5, 0x4, R2 ;  /* 0x0000000405027825 */ /* 0x001fca00078e0002 */
[----:B------:R-:W2:Y:S04]  /*0100*/  LDG.E R8, desc[UR10][R2.64] ;  /* 0x0000000a02087981 */ /* 0x000ea8000c1e1900 */
[----:B------:R-:W3:Y:S01]  /*0110*/  LDG.E R9, desc[UR10][R2.64+0x200] ;  /* 0x0002000a02097981 */ /* 0x000ee2000c1e1900 */
[----:B------:R-:W-:-:S03]  /*0120*/  UPRMT UR5, UR7, 0x8880, URZ ;  /* 0x0000888007057896 */ /* 0x000fc6000800003f */
[----:B------:R-:W-:Y:S01]  /*0130*/  ULDC.64 UR6, c[0x0][0x218] ;  /* 0x0000860000067ab9 */ /* 0x000fe20000000a00 */
[----:B------:R-:W-:Y:S02]  /*0140*/  UISETP.LT.U32.AND UP1, UPT, UR5, 0x7, UPT ;  /* 0x000000070500788c */ /* 0x000fe4000bf21070 */
[----:B------:R-:W-:Y:S02]  /*0150*/  UIADD3 UR6, UP0, UR4, UR6, URZ ;  /* 0x0000000604067290 */ /* 0x000fe4000ff1e03f */
[----:B------:R-:W-:Y:S02]  /*0160*/  USEL UR5, UR5, 0x7, UP1 ;  /* 0x0000000705057887 */ /* 0x000fe40008800000 */
[----:B------:R-:W-:Y:S01]  /*0170*/  UIADD3.X UR7, URZ, UR7, URZ, UP0, !UPT ;  /* 0x000000073f077290 */ /* 0x000fe200087fe43f */
[C---:B--2---:R-:W-:Y:S02]  /*0180*/  PRMT R4, R8.reuse, 0x9991, RZ ;  /* 0x0000999108047816 */ /* 0x044fe400000000ff */
[----:B------:R-:W-:-:S02]  /*0190*/  PRMT R0, R8, 0x8880, RZ ;  /* 0x0000888008007816 */ /* 0x000fc400000000ff */
[C---:B---3--:R-:W-:Y:S01]  /*01a0*/  PRMT R6, R9.reuse, 0x8880, RZ ;  /* 0x0000888009067816 */ /* 0x048fe200000000ff */
[----:B------:R-:W-:Y:S01]  /*01b0*/  IMAD.MOV.U32 R2, RZ, RZ, R4 ;  /* 0x000000ffff027224 */ /* 0x000fe200078e0004 */
[----:B------:R-:W-:Y:S02]  /*01c0*/  PRMT R7, R9, 0x9991, RZ ;  /* 0x0000999109077816 */ /* 0x000fe400000000ff */
[----:B------:R-:W-:Y:S01]  /*01d0*/  SHF.R.S32.HI R0, RZ, UR5, R0 ;  /* 0x00000005ff007c19 */ /* 0x000fe20008011400 */
[----:B------:R-:W-:Y:S01]  /*01e0*/  IMAD.MOV.U32 R4, RZ, RZ, R6 ;  /* 0x000000ffff047224 */ /* 0x000fe200078e0006 */
[----:B------:R-:W-:Y:S01]  /*01f0*/  SHF.R.S32.HI R3, RZ, UR5, R2 ;  /* 0x00000005ff037c19 */ /* 0x000fe20008011402 */
[----:B------:R-:W-:Y:S02]  /*0200*/  IMAD.MOV.U32 R6, RZ, RZ, R7 ;  /* 0x000000ffff067224 */ /* 0x000fe400078e0007 */
[----:B------:R-:W-:Y:S01]  /*0210*/  IMAD.U32 R2, RZ, RZ, UR6 ;  /* 0x00000006ff027e24 */ /* 0x000fe2000f8e00ff */
[----:B------:R-:W-:-:S02]  /*0220*/  SHF.R.S32.HI R4, RZ, UR5, R4 ;  /* 0x00000005ff047c19 */ /* 0x000fc40008011404 */
[----:B------:R-:W-:Y:S02]  /*0230*/  SHF.R.S32.HI R7, RZ, UR5, R6 ;  /* 0x00000005ff077c19 */ /* 0x000fe40008011406 */
[----:B------:R-:W-:Y:S01]  /*0240*/  PRMT R11, R3, 0x7604, R0 ;  /* 0x00007604030b7816 */ /* 0x000fe20000000000 */
[----:B------:R-:W-:Y:S01]  /*0250*/  IMAD.U32 R3, RZ, RZ, UR7 ;  /* 0x00000007ff037e24 */ /* 0x000fe2000f8e00ff */
[----:B------:R-:W-:Y:S02]  /*0260*/  PRMT R13, R7, 0x7604, R4 ;  /* 0x00007604070d7816 */ /* 0x000fe40000000004 */
[C---:B------:R-:W-:Y:S01]  /*0270*/  PRMT R0, R8.reuse, 0xaaa2, RZ ;  /* 0x0000aaa208007816 */ /* 0x040fe200000000ff */
[----:B------:R-:W-:Y:S01]  /*0280*/  IMAD.WIDE R2, R5, 0x4, R2 ;  /* 0x0000000405027825 */ /* 0x000fe200078e0202 */
[----:B------:R-:W-:Y:S02]  /*0290*/  PRMT R4, R9, 0xaaa2, RZ ;  /* 0x0000aaa209047816 */ /* 0x000fe400000000ff */
[----:B------:R-:W-:-:S02]  /*02a0*/  PRMT R8, R8, 0xbbb3, RZ ;  /* 0x0000bbb308087816 */ /* 0x000fc400000000ff */
[----:B------:R-:W-:Y:S02]  /*02b0*/  SHF.R.S32.HI R6, RZ, UR5, R4 ;  /* 0x00000005ff067c19 */ /* 0x000fe40008011404 */
[----:B------:R-:W-:Y:S01]  /*02c0*/  PRMT R7, R9, 0xbbb3, RZ ;  /* 0x0000bbb309077816 */ /* 0x000fe200000000ff */
[----:B------:R-:W-:Y:S01]  /*02d0*/  IMAD.MOV.U32 R4, RZ, RZ, R8 ;  /* 0x000000ffff047224 */ /* 0x000fe200078e0008 */
[----:B------:R-:W-:Y:S02]  /*02e0*/  SHF.R.S32.HI R0, RZ, UR5, R0 ;  /* 0x00000005ff007c19 */ /* 0x000fe40008011400 */
[----:B------:R-:W-:Y:S02]  /*02f0*/  PRMT R6, R6, 0x7054, R13 ;  /* 0x0000705406067816 */ /* 0x000fe4000000000d */
[----:B------:R-:W-:Y:S02]  /*0300*/  PRMT R11, R0, 0x7054, R11 ;  /* 0x00007054000b7816 */ /* 0x000fe4000000000b */
[----:B------:R-:W-:-:S02]  /*0310*/  SHF.R.S32.HI R4, RZ, UR5, R4 ;  /* 0x00000005ff047c19 */ /* 0x000fc40008011404 */
[----:B------:R-:W-:Y:S02]  /*0320*/  SHF.R.S32.HI R7, RZ, UR5, R7 ;  /* 0x00000005ff077c19 */ /* 0x000fe40008011407 */
[----:B------:R-:W-:Y:S02]  /*0330*/  PRMT R11, R4, 0x654, R11 ;  /* 0x00000654040b7816 */ /* 0x000fe4000000000b */
[----:B------:R-:W-:-:S03]  /*0340*/  PRMT R7, R7, 0x654, R6 ;  /* 0x0000065407077816 */ /* 0x000fc60000000006 */
[----:B------:R-:W-:Y:S04]  /*0350*/  STG.E desc[UR10][R2.64], R11 ;  /* 0x0000000b02007986 */ /* 0x000fe8000c10190a */
[----:B------:R-:W-:Y:S01]  /*0360*/  STG.E desc[UR10][R2.64+0x200], R7 ;  /* 0x0002000702007986 */ /* 0x000fe2000c10190a */
[----:B------:R-:W-:Y:S05]  /*0370*/  EXIT ;  /* 0x000000000000794d */ /* 0x000fea0003800000 */
.L_x_7559:
[----:B------:R-:W0:Y:S01]  /*0380*/  S2R R14, SR_TID.X ;  /* 0x00000000000e7919 */ /* 0x000e220000002100 */
[----:B------:R-:W-:Y:S01]  /*0390*/  IMAD.MOV.U32 R16, RZ, RZ, RZ ;  /* 0x000000ffff107224 */ /* 0x000fe200078e00ff */
[C---:B0-----:R-:W-:Y:S01]  /*03a0*/  ISETP.GE.AND P0, PT, R14.reuse, R15, PT ;  /* 0x0000000f0e00720c */ /* 0x041fe20003f06270 */
[----:B------:R-:W-:Y:S02]  /*03b0*/  VIADD R23, R14, 0x80 ;  /* 0x000000800e177836 */ /* 0x000fe40000000000 */
[----:B------:R-:W-:-:S10]  /*03c0*/  IMAD.MOV.U32 R0, RZ, RZ, R14 ;  /* 0x000000ffff007224 */ /* 0x000fd400078e000e */
[----:B------:R-:W-:Y:S01]  /*03d0*/  @!P0 IMAD.MOV.U32 R0, RZ, RZ, R23 ;  /* 0x000000ffff008224 */ /* 0x000fe200078e0017 */
[----:B------:R-:W0:Y:S01]  /*03e0*/  @!P0 LDC.64 R6, c[0x0][0x220] ;  /* 0x00008800ff068b82 */ /* 0x000e220000000a00 */
[----:B------:R-:W-:-:S03]  /*03f0*/  @!P0 VIADD R3, R14, UR4 ;  /* 0x000000040e038c36 */ /* 0x000fc60008000000 */
        /* <DEDUP_REMOVED lines=62> */
[----:B0-----:R-:W-:Y:S01]  /*07e0*/  @!P0 IADD3 R8, P1, R9, R12, RZ ;  /* 0x0000000c09088210 */ /* 0x001fe20007f3e0ff */
[----:B------:R-:W-:-:S04]  /*07f0*/  @!P0 IMAD.MOV.U32 R14, RZ, RZ, R23 ;  /* 0x000000ffff0e8224 */ /* 0x000fc800078e0017 */
        /* <DEDUP_REMOVED lines=24> */
[----:B------:R-:W-:-:S03]  /*0980*/  IADD3 R14, R14, 0x80, RZ ;  /* 0x000000800e0e7810 */ /* 0x000fc60007ffe0ff */
[----:B------:R-:W-:-:S05]  /*0990*/  IADD3 R4, P0, R4, UR6, RZ ;  /* 0x0000000604047c10 */ /* 0x000fca000ff1e0ff */
[----:B------:R-:W-:-:S05]  /*09a0*/  IMAD.X R5, RZ, RZ, UR7, P0 ;  /* 0x00000007ff057e24 */ /* 0x000fca00080e06ff */
[----:B------:R0:W-:Y:S03]  /*09b0*/  STG.E.U8 desc[UR10][R4.64], R11 ;  /* 0x0000000b04007986 */ /* 0x0001e6000c10110a */
.L_x_7562:
        /* <DEDUP_REMOVED lines=8> */
.L_x_7563:
        /* <DEDUP_REMOVED lines=8> */
.L_x_7564:
        /* <DEDUP_REMOVED lines=9> */
.L_x_7565:
[----:B------:R-:W-:Y:S05]  /*0b50*/  BSYNC B1 ;  /* 0x0000000000017941 */ /* 0x000fea0003800000 */
.L_x_7561:
[----:B------:R-:W-:-:S13]  /*0b60*/  ISETP.GE.AND P0, PT, R14, R15, PT ;  /* 0x0000000f0e00720c */ /* 0x000fda0003f06270 */
[----:B0-----:R-:W0:Y:S01]  /*0b70*/  @!P0 LDC.64 R6, c[0x0][0x218] ;  /* 0x00008600ff068b82 */ /* 0x001e220000000a00 */
[C---:B-12---:R-:W-:Y:S02]  /*0b80*/  @!P0 VIADD R5, R14.reuse, UR4 ;  /* 0x000000040e058c36 */ /* 0x046fe40008000000 */
[----:B------:R-:W-:-:S03]  /*0b90*/  @!P0 VIADD R14, R14, 0x80 ;  /* 0x000000800e0e8836 */ /* 0x000fc60000000000 */
[----:B0-----:R-:W-:-:S05]  /*0ba0*/  @!P0 IADD3 R4, P1, R5, R6, RZ ;  /* 0x0000000605048210 */ /* 0x001fca0007f3e0ff */
[----:B------:R-:W-:-:S05]  /*0bb0*/  @!P0 IMAD.X R5, RZ, RZ, R7, P1 ;  /* 0x000000ffff058224 */ /* 0x000fca00008e0607 */
[----:B------:R2:W-:Y:S03]  /*0bc0*/  @!P0 STG.E.U8 desc[UR10][R4.64], R2 ;  /* 0x0000000204008986 */ /* 0x0005e6000c10110a */
.L_x_7566:
[----:B------:R-:W-:Y:S05]  /*0bd0*/  BSYNC B0 ;  /* 0x0000000000007941 */ /* 0x000fea0003800000 */
.L_x_7560:
        /* <DEDUP_REMOVED lines=9> */
.L_x_7567:
        /* <DEDUP_REMOVED lines=9> */
.L_x_20566:


//--------------------- .text._ZN2at6native29vectorized_elementwise_kernelILi8ENS0_13BUnaryFunctorIaaaZZZNS0_18rshift_kernel_cudaERNS_18TensorIteratorBaseEENKUlvE_clEvENKUlvE0_clEvEUlaaE_EESt5arrayIPcLm2EEEEviT0_T1_ --------------------------
	.section	.text._ZN2at6native29vectorized_elementwise_kernelILi8ENS0_13BUnaryFunctorIaaaZZZNS0_18rshift_kernel_cudaERNS_18TensorIteratorBaseEENKUlvE_clEvENKUlvE0_clEvEUlaaE_EESt5arrayIPcLm2EEEEviT0_T1_,"ax",@progbits
	.align	128
        .global         _ZN2at6native29vectorized_elementwise_kernelILi8ENS0_13BUnaryFunctorIaaaZZZNS0_18rshift_kernel_cudaERNS_18TensorIteratorBaseEENKUlvE_clEvENKUlvE0_clEvEUlaaE_EESt5arrayIPcLm2EEEEviT0_T1_
        .type           _ZN2at6native29vectorized_elementwise_kernelILi8ENS0_13BUnaryFunctorIaaaZZZNS0_18rshift_kernel_cudaERNS_18TensorIteratorBaseEENKUlvE_clEvENKUlvE0_clEvEUlaaE_EESt5arrayIPcLm2EEEEviT0_T1_,@function
        .size           _ZN2at6native29vectorized_elementwise_kernelILi8ENS0_13BUnaryFunctorIaaaZZZNS0_18rshift_kernel_cudaERNS_18TensorIteratorBaseEENKUlvE_clEvENKUlvE0_clEvEUlaaE_EESt5arrayIPcLm2EEEEviT0_T1_,(.L_x_20567 - _ZN2at6native29vectorized_elementwise_kernelILi8ENS0_13BUnaryFunctorIaaaZZZNS0_18rshift_kernel_cudaERNS_18TensorIteratorBaseEENKUlvE_clEvENKUlvE0_clEvEUlaaE_EESt5arrayIPcLm2EEEEviT0_T1_)
        .other          _ZN2at6native29vectorized_elementwise_kernelILi8ENS0_13BUnaryFunctorIaaaZZZNS0_18rshift_kernel_cudaERNS_18TensorIteratorBaseEENKUlvE_clEvENKUlvE0_clEvEUlaaE_EESt5arrayIPcLm2EEEEviT0_T1_,@"STO_CUDA_ENTRY STV_DEFAULT"
_ZN2at6native29vectorized_elementwise_kernelILi8ENS0_13BUnaryFunctorIaaaZZZNS0_18rshift_kernel_cudaERNS_18TensorIteratorBaseEENKUlvE_clEvENKUlvE0_clEvEUlaaE_EESt5arrayIPcLm2EEEEviT0_T1_:
.text._ZN2at6native29vectorized_elementwise_kernelILi8ENS0_13BUnaryFunctorIaaaZZZNS0_18rshift_kernel_cudaERNS_18TensorIteratorBaseEENKUlvE_clEvENKUlvE0_clEvEUlaaE_EESt5arrayIPcLm2EEEEviT0_T1_:
        /* <DEDUP_REMOVED lines=15> */
[----:B0-----:R-:W-:-:S06]  /*00f0*/  IMAD.WIDE.U32 R2, R5, 0x8, R2 ;  /* 0x0000000805027825 */ /* 0x001fcc00078e0002 */
[----:B------:R-:W2:Y:S01]  /*0100*/  LDG.E.64 R2, desc[UR10][R2.64] ;  /* 0x0000000a02027981 */ /* 0x000ea2000c1e1b00 */
[----:B------:R-:W-:-:S03]  /*0110*/  UPRMT UR5, UR7, 0x8880, URZ ;  /* 0x0000888007057896 */ /* 0x000fc6000800003f */
[----:B------:R-:W-:Y:S02]  /*0120*/  ULDC.64 UR6, c[0x0][0x218] ;  /* 0x0000860000067ab9 */ /* 0x000fe40000000a00 */
[----:B------:R-:W-:-:S04]  /*0130*/  UIADD3 UR6, UP0, UR4, UR6, URZ ;  /* 0x0000000604067290 */ /* 0x000fc8000ff1e03f */
[----:B------:R-:W-:Y:S02]  /*0140*/  UIADD3.X UR7, URZ, UR7, URZ, UP0, !UPT ;  /* 0x000000073f077290 */ /* 0x000fe400087fe43f */
[----:B------:R-:W-:-:S04]  /*0150*/  UISETP.LT.U32.AND UP0, UPT, UR5, 0x7, UPT ;  /* 0x000000070500788c */ /* 0x000fc8000bf01070 */
[----:B------:R-:W-:Y:S01]  /*0160*/  USEL UR5, UR5, 0x7, UP0 ;  /* 0x0000000705057887 */ /* 0x000fe20008000000 */
[----:B--2---:R-:W-:Y:S02]  /*0170*/  LOP3.LUT R4, R2, 0xffff, RZ, 0xc0, !PT ;  /* 0x0000ffff02047812 */ /* 0x004fe400078ec0ff */
[----:B------:R-:W-:Y:S02]  /*0180*/  LOP3.LUT R6, R3, 0xffff, RZ, 0xc0, !PT ;  /* 0x0000ffff03067812 */ /* 0x000fe400078ec0ff */
[----:B------:R-:W-:Y:S02]  /*0190*/  PRMT R7, R4, 0x8880, RZ ;  /* 0x0000888004077816 */ /* 0x000fe400000000ff */
[----:B------:R-:W-:Y:S02]  /*01a0*/  SHF.R.U32.HI R0, RZ, 0x8, R4 ;  /* 0x00000008ff007819 */ /* 0x000fe40000011604 */
[----:B------:R-:W-:Y:S01]  /*01b0*/  PRMT R8, R2, 0x7732, RZ ;  /* 0x0000773202087816 */ /* 0x000fe200000000ff */
[----:B------:R-:W-:Y:S01]  /*01c0*/  IMAD.U32 R2, RZ, RZ, UR6 ;  /* 0x00000006ff027e24 */ /* 0x000fe2000f8e00ff */
[----:B------:R-:W-:-:S02]  /*01d0*/  SHF.R.U32.HI R4, RZ, 0x8, R6 ;  /* 0x00000008ff047819 */ /* 0x000fc40000011606 */
[----:B------:R-:W-:Y:S01]  /*01e0*/  PRMT R9, R6, 0x8880, RZ ;  /* 0x0000888006097816 */ /* 0x000fe200000000ff */
[----:B------:R-:W-:Y:S01]  /*01f0*/  IMAD.MOV.U32 R6, RZ, RZ, R7 ;  /* 0x000000ffff067224 */ /* 0x000fe200078e0007 */
[----:B------:R-:W-:Y:S01]  /*0200*/  PRMT R11, R3, 0x7732, RZ ;  /* 0x00007732030b7816 */ /* 0x000fe200000000ff */
[----:B------:R-:W-:Y:S01]  /*0210*/  IMAD.U32 R3, RZ, RZ, UR7 ;  /* 0x00000007ff037e24 */ /* 0x000fe2000f8e00ff */
[----:B------:R-:W-:Y:S02]  /*0220*/  LOP3.LUT R7, R0, 0xffff, RZ, 0xc0, !PT ;  /* 0x0000ffff00077812 */ /* 0x000fe400078ec0ff */
[----:B------:R-:W-:Y:S01]  /*0230*/  SHF.R.U32.HI R0, RZ, 0x8, R8 ;  /* 0x00000008ff007819 */ /* 0x000fe20000011608 */
[----:B------:R-:W-:Y:S01]  /*0240*/  IMAD.WIDE R2, R5, 0x8, R2 ;  /* 0x0000000805027825 */ /* 0x000fe200078e0202 */
[----:B------:R-:W-:Y:S02]  /*0250*/  PRMT R8, R8, 0x8880, RZ ;  /* 0x0000888008087816 */ /* 0x000fe400000000ff */
[----:B------:R-:W-:-:S02]  /*0260*/  LOP3.LUT R10, R4, 0xffff, RZ, 0xc0, !PT ;  /* 0x0000ffff040a7812 */ /* 0x000fc400078ec0ff */
[----:B------:R-:W-:Y:S02]  /*0270*/  SHF.R.U32.HI R4, RZ, 0x8, R11 ;  /* 0x00000008ff047819 */ /* 0x000fe4000001160b */
[----:B------:R-:W-:Y:S02]  /*0280*/  PRMT R13, R11, 0x8880, RZ ;  /* 0x000088800b0d7816 */ /* 0x000fe400000000ff */
[----:B------:R-:W-:Y:S02]  /*0290*/  SHF.R.S32.HI R6, RZ, UR5, R6 ;  /* 0x00000005ff067c19 */ /* 0x000fe40008011406 */
[----:B------:R-:W-:Y:S01]  /*02a0*/  PRMT R11, R7, 0x8880, RZ ;  /* 0x00008880070b7816 */ /* 0x000fe200000000ff */
[----:B------:R-:W-:Y:S01]  /*02b0*/  IMAD.MOV.U32 R7, RZ, RZ, R8 ;  /* 0x000000ffff077224 */ /* 0x000fe200078e0008 */
[----:B------:R-:W-:Y:S01]  /*02c0*/  PRMT R12, R10, 0x8880, RZ ;  /* 0x000088800a0c7816 */ /* 0x000fe200000000ff */
[----:B------:R-:W-:Y:S01]  /*02d0*/  IMAD.MOV.U32 R10, RZ, RZ, R13 ;  /* 0x000000ffff0a7224 */ /* 0x000fe200078e000d */
[----:B------:R-:W-:Y:S01]  /*02e0*/  LOP3.LUT R8, R0, 0xffff, RZ, 0xc0, !PT ;  /* 0x0000ffff00087812 */ /* 0x000fe200078ec0ff */
[----:B------:R-:W-:Y:S01]  /*02f0*/  IMAD.MOV.U32 R0, RZ, RZ, R11 ;  /* 0x000000ffff007224 */ /* 0x000fe200078e000b */
[----:B------:R-:W-:-:S02]  /*0300*/  LOP3.LUT R4, R4, 0xffff, RZ, 0xc0, !PT ;  /* 0x0000ffff04047812 */ /* 0x000fc400078ec0ff */
[----:B------:R-:W-:Y:S01]  /*0310*/  LOP3.LUT R13, R6, 0xff, RZ, 0xc0, !PT ;  /* 0x000000ff060d7812 */ /* 0x000fe200078ec0ff */
[----:B------:R-:W-:Y:S01]  /*0320*/  IMAD.MOV.U32 R6, RZ, RZ, R12 ;  /* 0x000000ffff067224 */ /* 0x000fe200078e000c */
[----:B------:R-:W-:Y:S02]  /*0330*/  SHF.R.S32.HI R7, RZ, UR5, R7 ;  /* 0x00000005ff077c19 */ /* 0x000fe40008011407 */
[----:B------:R-:W-:Y:S02]  /*0340*/  PRMT R8, R8, 0x8880, RZ ;  /* 0x0000888008087816 */ /* 0x000fe400000000ff */
[----:B------:R-:W-:Y:S02]  /*0350*/  PRMT R12, R4, 0x8880, RZ ;  /* 0x00008880040c7816 */ /* 0x000fe400000000ff */
[----:B------:R-:W-:Y:S01]  /*0360*/  LOP3.LUT R11, R7, 0xff, RZ, 0xc0, !PT ;  /* 0x000000ff070b7812 */ /* 0x000fe200078ec0ff */
[----:B------:R-:W-:Y:S01]  /*0370*/  IMAD.MOV.U32 R4, RZ, RZ, R8 ;  /* 0x000000ffff047224 */ /* 0x000fe200078e0008 */
[----:B------:R-:W-:Y:S01]  /*0380*/  SHF.R.S32.HI R9, RZ, UR5, R9 ;  /* 0x00000005ff097c19 */ /* 0x000fe20008011409 */
[----:B------:R-:W-:Y:S01]  /*0390*/  IMAD.MOV.U32 R7, RZ, RZ, R12 ;  /* 0x000000ffff077224 */ /* 0x000fe200078e000c */
[----:B------:R-:W-:-:S02]  /*03a0*/  SHF.R.S32.HI R10, RZ, UR5, R10 ;  /* 0x00000005ff0a7c19 */ /* 0x000fc4000801140a */
[----:B------:R-:W-:Y:S02]  /*03b0*/  LOP3.LUT R9, R9, 0xff, RZ, 0xc0, !PT ;  /* 0x000000ff09097812 */ /* 0x000fe400078ec0ff */
[----:B------:R-:W-:Y:S02]  /*03c0*/  SHF.R.S32.HI R0, RZ, UR5, R0 ;  /* 0x00000005ff007c19 */ /* 0x000fe40008011400 */
[----:B------:R-:W-:Y:S02]  /*03d0*/  SHF.R.S32.HI R6, RZ, UR5, R6 ;  /* 0x00000005ff067c19 */ /* 0x000fe40008011406 */
[----:B------:R-:W-:Y:S02]  /*03e0*/  LOP3.LUT R10, R10, 0xff, RZ, 0xc0, !PT ;  /* 0x000000ff0a0a7812 */ /* 0x000fe400078ec0ff */
[----:B------:R-:W-:Y:S02]  /*03f0*/  SHF.R.S32.HI R4, RZ, UR5, R4 ;  /* 0x00000005ff047c19 */ /* 0x000fe40008011404 */
[----:B------:R-:W-:-:S02]  /*0400*/  SHF.R.S32.HI R7, RZ, UR5, R7 ;  /* 0x00000005ff077c19 */ /* 0x000fc40008011407 */
[----:B------:R-:W-:Y:S02]  /*0410*/  PRMT R13, R0, 0x7604, R13 ;  /* 0x00007604000d7816 */ /* 0x000fe4000000000d */
[----:B------:R-:W-:Y:S02]  /*0420*/  PRMT R6, R6, 0x7604, R9 ;  /* 0x0000760406067816 */ /* 0x000fe40000000009 */
[----:B------:R-:W-:Y:S02]  /*0430*/  PRMT R4, R4, 0x7604, R11 ;  /* 0x0000760404047816 */ /* 0x000fe4000000000b */
[----:B------:R-:W-:Y:S02]  /*0440*/  PRMT R7, R7, 0x7604, R10 ;  /* 0x0000760407077816 */ /* 0x000fe4000000000a */
[----:B------:R-:W-:Y:S02]  /*0450*/  PRMT R4, R13, 0x5410, R4 ;  /* 0x000054100d047816 */ /* 0x000fe40000000004 */
[----:B------:R-:W-:-:S05]  /*0460*/  PRMT R5, R6, 0x5410, R7 ;  /* 0x0000541006057816 */ /* 0x000fca0000000007 */
[----:B------:R-:W-:Y:S01]  /*0470*/  STG.E.64 desc[UR10][R2.64], R4 ;  /* 0x0000000402007986 */ /* 0x000fe2000c101b0a */
[----:B------:R-:W-:Y:S05]  /*0480*/  EXIT ;  /* 0x000000000000794d */ /* 0x000fea0003800000 */
.L_x_7568:
        /* <DEDUP_REMOVED lines=33> */
[C---:B------:R-:W-:Y:S01]  /*06a0*/  ISETP.GE.AND P5, PT, R0.reuse, R15, PT ;  /* 0x0000000f0000720c */ /* 0x040fe20003fa6270 */
[----:B------:R-:W-:Y:S02]  /*06b0*/  @!P1 IMAD.X R19, RZ, RZ, R19, P6 ;  /* 0x000000ffff139224 */ /* 0x000fe400030e0613 */
[----:B------:R-:W-:Y:S01]  /*06c0*/  IMAD.MOV.U32 R20, RZ, RZ, RZ ;  /* 0x000000ffff147224 */ /* 0x000fe200078e00ff */
[----:B------:R-:W4:Y:S05]  /*06d0*/  @!P4 LDC.64 R4, c[0x0][0x220] ;  /* 0x00008800ff04cb82 */ /* 0x000f2a0000000a00 */
[----:B------:R5:W2:Y:S04]  /*06e0*/  @!P1 LDG.E.S8 R20, desc[UR10][R18.64] ;  /* 0x0000000a12149981 */ /* 0x000aa8000c1e1300 */
[C---:B------:R-:W-:Y:S01]  /*06f0*/  @!P5 VIADD R17, R0.reuse, UR4 ;  /* 0x000000040011dc36 */ /* 0x040fe20008000000 */
[----:B------:R-:W4:Y:S01]  /*0700*/  @!P5 LDC.64 R6, c[0x0][0x220] ;  /* 0x00008800ff06db82 */ /* 0x000f220000000a00 */
[----:B------:R-:W-:-:S05]  /*0710*/  @!P5 VIADD R0, R0, 0x80 ;  /* 0x000000800000d836 */ /* 0x000fca0000000000 */
[----:B------:R-:W-:Y:S02]  /*0720*/  ISETP.GE.AND P6, PT, R0, R15, PT ;  /* 0x0000000f0000720c */ /* 0x000fe40003fc6270 */
[----:B---3--:R-:W-:Y:S01]  /*0730*/  @!P2 IADD3 R12, P1, R21, R12, RZ ;  /* 0x0000000c150ca210 */ /* 0x008fe20007f3e0ff */
[----:B------:R-:W-:-:S10]  /*0740*/  IMAD.MOV.U32 R21, RZ, RZ, RZ ;  /* 0x000000ffff157224 */ /* 0x000fd400078e00ff */
[----:B-1----:R-:W1:Y:S01]  /*0750*/  @!P6 LDC.64 R10, c[0x0][0x220] ;  /* 0x00008800ff0aeb82 */ /* 0x002e620000000a00 */
[----:B------:R-:W-:Y:S01]  /*0760*/  @!P2 IMAD.X R13, RZ, RZ, R13, P1 ;  /* 0x000000ffff0da224 */ /* 0x000fe200008e060d */
[----:B0-----:R-:W-:Y:S01]  /*0770*/  @!P3 IADD3 R8, P1, R27, R8, RZ ;  /* 0x000000081b08b210 */ /* 0x001fe20007f3e0ff */
[----:B------:R-:W-:Y:S01]  /*0780*/  IMAD.MOV.U32 R22, RZ, RZ, RZ ;  /* 0x000000ffff167224 */ /* 0x000fe200078e00ff */
[----:B------:R0:W3:Y:S01]  /*0790*/  @!P0 LDG.E.S8 R21, desc[UR10][R2.64] ;  /* 0x0000000a02158981 */ /* 0x0000e2000c1e1300 */
[----:B------:R-:W-:Y:S02]  /*07a0*/  IMAD.MOV.U32 R24, RZ, RZ, RZ ;  /* 0x000000ffff187224 */ /* 0x000fe400078e00ff */
[----:B------:R-:W-:Y:S02]  /*07b0*/  @!P3 IMAD.X R9, RZ, RZ, R9, P1 ;  /* 0x000000ffff09b224 */ /* 0x000fe400008e0609 */
[----:B-----5:R-:W-:Y:S01]  /*07c0*/  @!P6 VIADD R19, R0, UR4 ;  /* 0x000000040013ec36 */ /* 0x020fe20008000000 */
[----:B------:R5:W3:Y:S01]  /*07d0*/  @!P2 LDG.E.S8 R22, desc[UR10][R12.64] ;  /* 0x0000000a0c16a981 */ /* 0x000ae2000c1e1300 */
[----:B----4-:R-:W-:-:S02]  /*07e0*/  @!P4 IADD3 R4, P2, R25, R4, RZ ;  /* 0x000000041904c210 */ /* 0x010fc40007f5e0ff */
[----:B------:R-:W-:Y:S01]  /*07f0*/  @!P5 IADD3 R6, P1, R17, R6, RZ ;  /* 0x000000061106d210 */ /* 0x000fe20007f3e0ff */
[----:B------:R4:W3:Y:S01]  /*0800*/  @!P3 LDG.E.S8 R24, desc[UR10][R8.64] ;  /* 0x0000000a0818b981 */ /* 0x0008e2000c1e1300 */
[----:B0-----:R-:W-:Y:S01]  /*0810*/  CS2R R2, SRZ ;  /* 0x0000000000027805 */ /* 0x001fe2000001ff00 */
[----:B------:R-:W-:Y:S02]  /*0820*/  @!P4 IMAD.X R5, RZ, RZ, R5, P2 ;  /* 0x000000ffff05c224 */ /* 0x000fe400010e0605 */
[----:B------:R-:W-:Y:S02]  /*0830*/  IMAD.MOV.U32 R0, RZ, RZ, RZ ;  /* 0x000000ffff007224 */ /* 0x000fe400078e00ff */
[----:B------:R-:W-:Y:S01]  /*0840*/  @!P5 IMAD.X R7, RZ, RZ, R7, P1 ;  /* 0x000000ffff07d224 */ /* 0x000fe200008e0607 */
[----:B------:R-:W3:Y:S01]  /*0850*/  @!P4 LDG.E.S8 R2, desc[UR10][R4.64] ;  /* 0x0000000a0402c981 */ /* 0x000ee2000c1e1300 */
[----:B-----5:R-:W0:Y:S01]  /*0860*/  @!P0 LDC.64 R12, c[0x0][0x218] ;  /* 0x00008600ff0c8b82 */ /* 0x020e220000000a00 */
[----:B-1----:R-:W-:-:S02]  /*0870*/  @!P6 IADD3 R10, P3, R19, R10, RZ ;  /* 0x0000000a130ae210 */ /* 0x002fc40007f7e0ff */
[----:B------:R2:W5:Y:S03]  /*0880*/  @!P5 LDG.E.S8 R3, desc[UR10][R6.64] ;  /* 0x0000000a0603d981 */ /* 0x000566000c1e1300 */
[----:B------:R-:W-:-:S05]  /*0890*/  @!P6 IMAD.X R11, RZ, RZ, R11, P3 ;  /* 0x000000ffff0be224 */ /* 0x000fca00018e060b */
        /* <DEDUP_REMOVED lines=11> */
[----:B-1----:R-:W-:Y:S02]  /*0950*/  SHF.R.S32.HI R11, RZ, UR5, R20 ;  /* 0x00000005ff0b7c19 */ /* 0x002fe40008011414 */
[----:B---3--:R-:W-:-:S05]  /*0960*/  SHF.R.S32.HI R21, RZ, UR5, R21 ;  /* 0x00000005ff157c19 */ /* 0x008fca0008011415 */
[----:B------:R0:W-:Y:S01]  /*0970*/  @!P0 STG.E.U8 desc[UR10][R8.64], R21 ;  /* 0x0000001508008986 */ /* 0x0001e2000c10110a */
[----:B------:R-:W-:Y:S02]  /*0980*/  ISETP.GE.AND P0, PT, R14, R15, PT ;  /* 0x0000000f0e00720c */ /* 0x000fe40003f06270 */
[----:B------:R-:W-:Y:S02]  /*0990*/  SHF.R.S32.HI R13, RZ, UR5, R22 ;  /* 0x00000005ff0d7c19 */ /* 0x000fe40008011416 */
[----:B------:R-:W-:Y:S02]  /*09a0*/  SHF.R.S32.HI R17, RZ, UR5, R24 ;  /* 0x00000005ff117c19 */ /* 0x000fe40008011418 */
[----:B------:R-:W-:Y:S02]  /*09b0*/  SHF.R.S32.HI R19, RZ, UR5, R2 ;  /* 0x00000005ff137c19 */ /* 0x000fe40008011402 */
[----:B-----5:R-:W-:Y:S02]  /*09c0*/  SHF.R.S32.HI R2, RZ, UR5, R3 ;  /* 0x00000005ff027c19 */ /* 0x020fe40008011403 */
[----:B------:R-:W-:-:S03]  /*09d0*/  SHF.R.S32.HI R0, RZ, UR5, R0 ;  /* 0x00000005ff007c19 */ /* 0x000fc60008011400 */
[----:B0-----:R-:W-:Y:S05]  /*09e0*/  @P0 BRA `(.L_x_7571) ;  /* 0x0000000000380947 */ /* 0x001fea0003800000 */
        /* <DEDUP_REMOVED lines=14> */
.L_x_7571:
        /* <DEDUP_REMOVED lines=8> */
.L_x_7572:
        /* <DEDUP_REMOVED lines=8> */
.L_x_7573:
        /* <DEDUP_REMOVED lines=9> */
.L_x_7574:
[----:B------:R-:W-:Y:S05]  /*0c60*/  BSYNC B1 ;  /* 0x0000000000017941 */ /* 0x000fea0003800000 */
.L_x_7570:
[----:B------:R-:W-:-:S13]  /*0c70*/  ISETP.GE.AND P0, PT, R14, R15, PT ;  /* 0x0000000f0e00720c */ /* 0x000fda0003f06270 */
[----:B0-----:R-:W0:Y:S01]  /*0c80*/  @!P0 LDC.64 R6, c[0x0][0x218] ;  /* 0x00008600ff068b82 */ /* 0x001e220000000a00 */
[C---:B-12---:R-:W-:Y:S02]  /*0c90*/  @!P0 VIADD R5, R14.reuse, UR4 ;  /* 0x000000040e058c36 */ /* 0x046fe40008000000 */
[----:B------:R-:W-:-:S03]  /*0ca0*/  @!P0 VIADD R14, R14, 0x80 ;  /* 0x000000800e0e8836 */ /* 0x000fc60000000000 */
[----:B0-----:R-:W-:-:S05]  /*0cb0*/  @!P0 IADD3 R4, P1, R5, R6, RZ ;  /* 0x0000000605048210 */ /* 0x001fca0007f3e0ff */
[----:B------:R-:W-:-:S05]  /*0cc0*/  @!P0 IMAD.X R5, RZ, RZ, R7, P1 ;  /* 0x000000ffff058224 */ /* 0x000fca00008e0607 */
[----:B------:R2:W-:Y:S03]  /*0cd0*/  @!P0 STG.E.U8 desc[UR10][R4.64], R2 ;  /* 0x0000000204008986 */ /* 0x0005e6000c10110a */
.L_x_7575:
[----:B------:R-:W-:Y:S05]  /*0ce0*/  BSYNC B0 ;  /* 0x0000000000007941 */ /* 0x000fea0003800000 */
.L_x_7569:
        /* <DEDUP_REMOVED lines=9> */
.L_x_7576:
        /* <DEDUP_REMOVED lines=16> */
.L_x_20567:


//--------------------- .text._ZN2at6native18elementwise_kernelILi128ELi4EZNS0_15gpu_kernel_implINS0_13AUnaryFunctorIaaaZZZNS0_18rshift_kernel_cudaERNS_18TensorIteratorBaseEENKUlvE_clEvENKUlvE0_clEvEUlaaE_EEEEvS5_RKT_EUliE_EEviT1_ --------------------------
	.section	.text._ZN2at6native18elementwise_kernelILi128ELi4EZNS0_15gpu_kernel_implINS0_13AUnaryFunctorIaaaZZZNS0_18rshift_kernel_cudaERNS_18TensorIteratorBaseEENKUlvE_clEvENKUlvE0_clEvEUlaaE_EEEEvS5_RKT_EUliE_EEviT1_,"ax",@progbits
	.align	128
        .global         _ZN2at6native18elementwise_kernelILi128ELi4EZNS0_15gpu_kernel_implINS0_13AUnaryFunctorIaaaZZZNS0_18rshift_kernel_cudaERNS_18TensorIteratorBaseEENKUlvE_clEvENKUlvE0_clEvEUlaaE_EEEEvS5_RKT_EUliE_EEviT1_
        .type           _ZN2at6native18elementwise_kernelILi128ELi4EZNS0_15gpu_kernel_implINS0_13AUnaryFunctorIaaaZZZNS0_18rshift_kernel_cudaERNS_18TensorIteratorBaseEENKUlvE_clEvENKUlvE0_clEvEUlaaE_EEEEvS5_RKT_EUliE_EEviT1_,@function
        .size           _ZN2at6native18elementwise_kernelILi128ELi4EZNS0_15gpu_kernel_implINS0_13AUnaryFunctorIaaaZZZNS0_18rshift_kernel_cudaERNS_18TensorIteratorBaseEENKUlvE_clEvENKUlvE0_clEvEUlaaE_EEEEvS5_RKT_EUliE_EEviT1_,(.L_x_20568 - _ZN2at6native18elementwise_kernelILi128ELi4EZNS0_15gpu_kernel_implINS0_13AUnaryFunctorIaaaZZZNS0_18rshift_kernel_cudaERNS_18TensorIteratorBaseEENKUlvE_clEvENKUlvE0_clEvEUlaaE_EEEEvS5_RKT_EUliE_EEviT1_)
        .other          _ZN2at6native18elementwise_kernelILi128ELi4EZNS0_15gpu_kernel_implINS0_13AUnaryFunctorIaaaZZZNS0_18rshift_kernel_cudaERNS_18TensorIteratorBaseEENKUlvE_clEvENKUlvE0_clEvEUlaaE_EEEEvS5_RKT_EUliE_EEviT1_,@"STO_CUDA_ENTRY STV_DEFAULT"
_ZN2at6native18elementwise_kernelILi128ELi4EZNS0_15gpu_kernel_implINS0_13AUnaryFunctorIaaaZZZNS0_18rshift_kernel_cudaERNS_18TensorIteratorBaseEENKUlvE_clEvENKUlvE0_clEvEUlaaE_EEEEvS5_RKT_EUliE_EEviT1_:
.text._ZN2at6native18elementwise_kernelILi128ELi4EZNS0_15gpu_kernel_implINS0_13AUnaryFunctorIaaaZZZNS0_18rshift_kernel_cudaERNS_18TensorIteratorBaseEENKUlvE_clEvENKUlvE0_clEvEUlaaE_EEEEvS5_RKT_EUliE_EEviT1_:
        /* <DEDUP_REMOVED lines=314> */
.L_x_7579:
        /* <DEDUP_REMOVED lines=20> */
.L_x_7583:
[----:B------:R0:W5:Y:S01]  /*14e0*/  LDG.E.U8 R0, desc[UR36][R2.64] ;  /* 0x0000002402007981 */ /* 0x000162000c1e1100 */
[----:B------:R-:W-:Y:S05]  /*14f0*/  BRA `(.L_x_7585) ;  /* 0x0000000c00547947 */ /* 0x000fea0003800000 */
.L_x_7582:
        /* <DEDUP_REMOVED lines=8> */
.L_x_7587:
[----:B------:R0:W5:Y:S01]  /*1580*/  LDG.E.U8 R0, desc[UR36][R2.64] ;  /* 0x0000002402007981 */ /* 0x000162000c1e1100 */
[----:B------:R-:W-:Y:S05]  /*1590*/  BRA `(.L_x_7585) ;  /* 0x0000000c002c7947 */ /* 0x000fea0003800000 */
.L_x_7586:
[----:B------:R0:W5:Y:S01]  /*15a0*/  LDG.E.U16 R0, desc[UR36][R2.64] ;  /* 0x0000002402007981 */ /* 0x000162000c1e1500 */
[----:B------:R-:W-:Y:S05]  /*15b0*/  BRA `(.L_x_7585) ;  /* 0x0000000c00247947 */ /* 0x000fea0003800000 */
.L_x_7581:
        /* <DEDUP_REMOVED lines=9> */
.L_x_7589:
[----:B------:R-:W2:Y:S02]  /*1650*/  LDG.E.U16 R4, desc[UR36][R2.64] ;  /* 0x0000002402047981 */ /* 0x000ea4000c1e1500 */
[----:B--2---:R-:W-:-:S06]  /*1660*/  HADD2.F32 R4, -RZ, R4.H0_H0 ;  /* 0x20000004ff047230 */ /* 0x004fcc0000004100 */
[----:B------:R-:W0:Y:S02]  /*1670*/  F2I.FTZ.TRUNC.NTZ R4, R4 ;  /* 0x0000000400047305 */ /* 0x000e24000021f100 */
[----:B0-----:R-:W-:Y:S01]  /*1680*/  PRMT R0, R4, 0x7610, R0 ;  /* 0x0000761004007816 */ /* 0x001fe20000000000 */
[----:B------:R-:W-:Y:S06]  /*1690*/  BRA `(.L_x_7585) ;  /* 0x0000000800ec7947 */ /* 0x000fec0003800000 */
.L_x_7588:
        /* <DEDUP_REMOVED lines=9> */
.L_x_7591:
[----:B------:R-:W2:Y:S02]  /*1730*/  LDG.E.U16 R2, desc[UR36][R2.64] ;  /* 0x0000002402027981 */ /* 0x000ea4000c1e1500 */
[----:B--2---:R-:W-:-:S06]  /*1740*/  HADD2.F32 R4, -RZ, R2.H0_H0 ;  /* 0x20000002ff047230 */ /* 0x004fcc0000004100 */
[----:B------:R-:W0:Y:S02]  /*1750*/  F2I.FTZ.TRUNC.NTZ R4, R4 ;  /* 0x0000000400047305 */ /* 0x000e24000021f100 */
[----:B0-----:R-:W-:Y:S01]  /*1760*/  PRMT R0, R4, 0x7610, R0 ;  /* 0x0000761004007816 */ /* 0x001fe20000000000 */
[----:B------:R-:W-:Y:S06]  /*1770*/  BRA `(.L_x_7585) ;  /* 0x0000000800b47947 */ /* 0x000fec0003800000 */
.L_x_7590:
[----:B------:R-:W2:Y:S02]  /*1780*/  LDG.E.64 R2, desc[UR36][R2.64] ;  /* 0x0000002402027981 */ /* 0x000ea4000c1e1b00 */
[----:B--2---:R0:W1:Y:S01]  /*1790*/  F2I.F64.TRUNC R0, R2 ;  /* 0x0000000200007311 */ /* 0x004062000030d100 */
[----:B------:R-:W-:Y:S05]  /*17a0*/  BRA `(.L_x_7585) ;  /* 0x0000000800a87947 */ /* 0x000fea0003800000 */
.L_x_7580:
        /* <DEDUP_REMOVED lines=12> */
.L_x_7594:
[----:B------:R-:W2:Y:S02]  /*1870*/  LDG.E.64 R2, desc[UR36][R2.64] ;  /* 0x0000002402027981 */ /* 0x000ea4000c1e1b00 */
[----:B--2---:R3:W4:Y:S01]  /*1880*/  F2I.F64.TRUNC R0, R2 ;  /* 0x0000000200007311 */ /* 0x004722000030d100 */
[----:B------:R-:W-:Y:S05]  /*1890*/  BRA `(.L_x_7585) ;  /* 0x00000008006c7947 */ /* 0x000fea0003800000 */
.L_x_7593:
        /* <DEDUP_REMOVED lines=28> */
.L_x_7596:
        /* <DEDUP_REMOVED lines=15> */
.L_x_7595:
[----:B------:R-:W2:Y:S02]  /*1b50*/  LDG.E.U16 R4, desc[UR36][R2.64] ;  /* 0x0000002402047981 */ /* 0x000ea4000c1e1500 */
[----:B--2---:R-:W-:-:S06]  /*1b60*/  IMAD.U32 R4, R4, 0x10000, RZ ;  /* 0x0001000004047824 */ /* 0x004fcc00078e00ff */
[----:B------:R-:W0:Y:S02]  /*1b70*/  F2I.FTZ.TRUNC.NTZ R4, R4 ;  /* 0x0000000400047305 */ /* 0x000e24000021f100 */
[----:B0-----:R-:W-:Y:S01]  /*1b80*/  PRMT R0, R4, 0x7610, R0 ;  /* 0x0000761004007816 */ /* 0x001fe20000000000 */
[----:B------:R-:W-:Y:S06]  /*1b90*/  BRA `(.L_x_7585) ;  /* 0x0000000400ac7947 */ /* 0x000fec0003800000 */
.L_x_7592:
        /* <DEDUP_REMOVED lines=10> */
.L_x_7599:
        /* <DEDUP_REMOVED lines=21> */
.L_x_7603:
[----:B------:R-:W-:Y:S05]  /*1d90*/  BSYNC B1 ;  /* 0x0000000000017941 */ /* 0x000fea0003800000 */
.L_x_7602:
[----:B------:R-:W-:Y:S01]  /*1da0*/  IMAD.SHL.U32 R2, R2, 0x100000, RZ ;  /* 0x0010000002027824 */ /* 0x000fe200078e00ff */
[----:B------:R-:W-:-:S04]  /*1db0*/  LEA R3, R0, 0x3b800000, 0x17 ;  /* 0x3b80000000037811 */ /* 0x000fc800078eb8ff */
[----:B------:R-:W-:-:S07]  /*1dc0*/  LOP3.LUT R4, R3, R2, R4, 0xfe, !PT ;  /* 0x0000000203047212 */ /* 0x000fce00078efe04 */
.L_x_7601:
[----:B------:R-:W-:Y:S05]  /*1dd0*/  BSYNC B0 ;  /* 0x0000000000007941 */ /* 0x000fea0003800000 */
.L_x_7600:
[----:B------:R-:W0:Y:S02]  /*1de0*/  F2I.FTZ.TRUNC.NTZ R4, R4 ;  /* 0x0000000400047305 */ /* 0x000e24000021f100 */
[----:B0-----:R-:W-:Y:S01]  /*1df0*/  PRMT R0, R4, 0x7610, R0 ;  /* 0x0000761004007816 */ /* 0x001fe20000000000 */
[----:B------:R-:W-:Y:S06]  /*1e00*/  BRA `(.L_x_7585) ;  /* 0x0000000400107947 */ /* 0x000fec0003800000 */
.L_x_7598:
        /* <DEDUP_REMOVED lines=21> */
.L_x_7607:
[----:B------:R-:W-:Y:S05]  /*1f60*/  BSYNC B1 ;  /* 0x0000000000017941 */ /* 0x000fea0003800000 */
.L_x_7606:
[----:B------:R-:W-:Y:S01]  /*1f70*/  IMAD.SHL.U32 R2, R2, 0x200000, RZ ;  /* 0x0020000002027824 */ /* 0x000fe200078e00ff */
[----:B------:R-:W-:-:S04]  /*1f80*/  LEA R3, R0, 0x37800000, 0x17 ;  /* 0x3780000000037811 */ /* 0x000fc800078eb8ff */
[----:B------:R-:W-:-:S07]  /*1f90*/  LOP3.LUT R4, R3, R2, R4, 0xfe, !PT ;  /* 0x0000000203047212 */ /* 0x000fce00078efe04 */
.L_x_7605:
[----:B------:R-:W-:Y:S05]  /*1fa0*/  BSYNC B0 ;  /* 0x0000000000007941 */ /* 0x000fea0003800000 */
.L_x_7604:
[----:B------:R-:W0:Y:S02]  /*1fb0*/  F2I.FTZ.TRUNC.NTZ R4, R4 ;  /* 0x0000000400047305 */ /* 0x000e24000021f100 */
[----:B0-----:R-:W-:Y:S01]  /*1fc0*/  PRMT R0, R4, 0x7610, R0 ;  /* 0x0000761004007816 */ /* 0x001fe20000000000 */
[----:B------:R-:W-:Y:S06]  /*1fd0*/  BRA `(.L_x_7585) ;  /* 0x00000000009c7947 */ /* 0x000fec0003800000 */
.L_x_7597:
        /* <DEDUP_REMOVED lines=14> */
.L_x_7611:
[----:B------:R-:W-:Y:S05]  /*20c0*/  BSYNC B0 ;  /* 0x0000000000007941 */ /* 0x000fea0003800000 */
.L_x_7610:
[----:B------:R-:W0:Y:S02]  /*20d0*/  F2I.FTZ.TRUNC.NTZ R4, R4 ;  /* 0x0000000400047305 */ /* 0x000e24000021f100 */
[----:B0-----:R-:W-:Y:S01]  /*20e0*/  PRMT R0, R4, 0x7610, R0 ;  /* 0x0000761004007816 */ /* 0x001fe20000000000 */
[----:B------:R-:W-:Y:S06]  /*20f0*/  BRA `(.L_x_7585) ;  /* 0x0000000000547947 */ /* 0x000fec0003800000 */
.L_x_7584:
        /* <DEDUP_REMOVED lines=16> */
.L_x_7612:
[----:B------:R-:W-:Y:S01]  /*2200*/  PRMT R0, RZ, 0x7610, R0 ;  /* 0x00007610ff007816 */ /* 0x000fe20000000000 */
[----:B------:R-:W-:Y:S06]  /*2210*/  BRA `(.L_x_7585) ;  /* 0x00000000000c7947 */ /* 0x000fec0003800000 */
.L_x_7609:
[----:B------:R2:W5:Y:S01]  /*2220*/  LDG.E.U8 R0, desc[UR36][R2.64] ;  /* 0x0000002402007981 */ /* 0x000562000c1e1100 */
[----:B------:R-:W-:Y:S05]  /*2230*/  BRA `(.L_x_7585) ;  /* 0x0000000000047947 */ /* 0x000fea0003800000 */
.L_x_7608:
[----:B------:R1:W5:Y:S02]  /*2240*/  LDG.E.U8 R0, desc[UR36][R2.64] ;  /* 0x0000002402007981 */ /* 0x000364000c1e1100 */
.L_x_7585:
[----:B------:R-:W0:Y:S01]  /*2250*/  LDC.U8 R6, c[0x0][0x422] ;  /* 0x00010880ff067b82 */ /* 0x000e220000000000 */
[----:B-1--45:R-:W-:-:S04]  /*2260*/  LOP3.LUT R0, R0, 0xffff, RZ, 0xc0, !PT ;  /* 0x0000ffff00007812 */ /* 0x032fc800078ec0ff */
[----:B0-23--:R-:W-:-:S03]  /*2270*/  PRMT R2, R0, 0x8880, RZ ;  /* 0x0000888000027816 */ /* 0x00dfc600000000ff */
[----:B------:R-:W0:Y:S01]  /*2280*/  LDC.S8 R3, c[0x0][0x421] ;  /* 0x00010840ff037b82 */ /* 0x000e220000000200 */
[----:B------:R-:W-:-:S04]  /*2290*/  PRMT R4, R6, 0x9910, RZ ;  /* 0x0000991006047816 */ /* 0x000fc800000000ff */
[----:B------:R-:W-:Y:S01]  /*22a0*/  ISETP.GT.AND P0, PT, R4, 0x9, PT ;  /* 0x000000090400780c */ /* 0x000fe20003f04270 */
[----:B0-----:R-:W-:Y:S01]  /*22b0*/  IMAD.MOV.U32 R0, RZ, RZ, R3 ;  /* 0x000000ffff007224 */ /* 0x001fe200078e0003 */
[----:B------:R-:W-:-:S04]  /*22c0*/  VIMNMX.U32 R3, R2, 0x7, PT ;  /* 0x0000000702037848 */ /* 0x000fc80003fe0000 */
        /* <DEDUP_REMOVED lines=12> */
.L_x_7616:
[----:B------:R3:W-:Y:S01]  /*2390*/  STG.E.U8 desc[UR36][R16.64], R5 ;  /* 0x0000000510007986 */ /* 0x0007e2000c101124 */
[----:B------:R-:W-:Y:S05]  /*23a0*/  BRA `(.L_x_7618) ;  /* 0x0000000c005c7947 */ /* 0x000fea0003800000 */
.L_x_7615:
        /* <DEDUP_REMOVED lines=10> */
.L_x_7620:
[----:B------:R1:W-:Y:S01]  /*2450*/  STG.E desc[UR36][R16.64], R5 ;  /* 0x0000000510007986 */ /* 0x0003e2000c101924 */
[----:B------:R-:W-:Y:S05]  /*2460*/  BRA `(.L_x_7618) ;  /* 0x0000000c002c7947 */ /* 0x000fea0003800000 */
.L_x_7619:
[----:B------:R2:W-:Y:S01]  /*2470*/  STG.E.U16 desc[UR36][R16.64], R5 ;  /* 0x0000000510007986 */ /* 0x0005e2000c101524 */
[----:B------:R-:W-:Y:S05]  /*2480*/  BRA `(.L_x_7618) ;  /* 0x0000000c00247947 */ /* 0x000fea0003800000 */
.L_x_7614:
        /* <DEDUP_REMOVED lines=9> */
.L_x_7622:
[----:B------:R-:W0:Y:S02]  /*2520*/  I2F.S16 R0, R5 ;  /* 0x0000000500007306 */ /* 0x000e240000101400 */
[----:B0-----:R-:W-:-:S05]  /*2530*/  F2FP.F16.F32.PACK_AB R0, RZ, R0 ;  /* 0x00000000ff00723e */ /* 0x001fca00000000ff */
[----:B------:R0:W-:Y:S01]  /*2540*/  STG.E.U16 desc[UR36][R16.64], R0 ;  /* 0x0000000010007986 */ /* 0x0001e2000c101524 */
[----:B------:R-:W-:Y:S05]  /*2550*/  BRA `(.L_x_7618) ;  /* 0x0000000800f07947 */ /* 0x000fea0003800000 */
.L_x_7621:
        /* <DEDUP_REMOVED lines=10> */
.L_x_7624:
[----:B------:R-:W0:Y:S02]  /*2600*/  I2F.S16 R5, R5 ;  /* 0x0000000500057306 */ /* 0x000e240000101400 */
[----:B0-----:R-:W-:-:S04]  /*2610*/  F2FP.F16.F32.PACK_AB R3, RZ, R5 ;  /* 0x00000005ff03723e */ /* 0x001fc800000000ff */
[----:B------:R-:W-:-:S05]  /*2620*/  PRMT R3, R3, 0x5410, RZ ;  /* 0x0000541003037816 */ /* 0x000fca00000000ff */
[----:B------:R0:W-:Y:S01]  /*2630*/  STG.E desc[UR36][R16.64], R3 ;  /* 0x0000000310007986 */ /* 0x0001e2000c101924 */
[----:B------:R-:W-:Y:S05]  /*2640*/  BRA `(.L_x_7618) ;  /* 0x0000000800b47947 */ /* 0x000fea0003800000 */
.L_x_7623:
[----:B------:R-:W0:Y:S02]  /*2650*/  I2F.F64.S16 R2, R5 ;  /* 0x0000000500027312 */ /* 0x000e240000101c00 */
[----:B0-----:R0:W-:Y:S01]  /*2660*/  STG.E.64 desc[UR36][R16.64], R2 ;  /* 0x0000000210007986 */ /* 0x0011e2000c101b24 */
[----:B------:R-:W-:Y:S05]  /*2670*/  BRA `(.L_x_7618) ;  /* 0x0000000800a87947 */ /* 0x000fea0003800000 */
.L_x_7613:
        /* <DEDUP_REMOVED lines=13> */
.L_x_7627:
[----:B------:R-:W0:Y:S01]  /*2750*/  I2F.F64.S16 R4, R5 ;  /* 0x0000000500047312 */ /* 0x000e220000101c00 */
[----:B------:R-:W-:-:S05]  /*2760*/  CS2R R6, SRZ ;  /* 0x0000000000067805 */ /* 0x000fca000001ff00 */
[----:B0-----:R0:W-:Y:S01]  /*2770*/  STG.E.128 desc[UR36][R16.64], R4 ;  /* 0x0000000410007986 */ /* 0x0011e2000c101d24 */
[----:B------:R-:W-:Y:S05]  /*2780*/  BRA `(.L_x_7618) ;  /* 0x0000000800647947 */ /* 0x000fea0003800000 */
.L_x_7626:
        /* <DEDUP_REMOVED lines=21> */
.L_x_7631:
[----:B------:R-:W-:Y:S05]  /*28e0*/  BSYNC B0 ;  /* 0x0000000000007941 */ /* 0x000fea0003800000 */
.L_x_7630:
[----:B------:R-:W-:-:S05]  /*28f0*/  LOP3.LUT R3, R0, R3, RZ, 0xfc, !PT ;  /* 0x0000000300037212 */ /* 0x000fca00078efcff */
[----:B------:R0:W-:Y:S01]  /*2900*/  STG.E.U8 desc[UR36][R16.64], R3 ;  /* 0x0000000310007986 */ /* 0x0001e2000c101124 */
[----:B------:R-:W-:Y:S05]  /*2910*/  BRA `(.L_x_7618) ;  /* 0x0000000800007947 */ /* 0x000fea0003800000 */
.L_x_7629:
        /* <DEDUP_REMOVED lines=13> */
.L_x_7633:
[----:B------:R-:W-:Y:S01]  /*29f0*/  IMAD.MOV.U32 R0, RZ, RZ, 0x7f ;  /* 0x0000007fff007424 */ /* 0x000fe200078e00ff */
[----:B------:R-:W-:-:S04]  /*2a00*/  ISETP.GT.U32.AND P0, PT, R2, 0x7f800000, PT ;  /* 0x7f8000000200780c */ /* 0x000fc80003f04070 */
[----:B------:R-:W-:-:S09]  /*2a10*/  SEL R0, R0, 0x7c, P0 ;  /* 0x0000007c00007807 */ /* 0x000fd20000000000 */
.L_x_7634:
[----:B------:R-:W-:Y:S05]  /*2a20*/  BSYNC B0 ;  /* 0x0000000000007941 */ /* 0x000fea0003800000 */
.L_x_7632:
[----:B------:R-:W-:-:S04]  /*2a30*/  LOP3.LUT R2, R5, 0x80000000, RZ, 0xc0, !PT ;  /* 0x8000000005027812 */ /* 0x000fc800078ec0ff */
[----:B------:R-:W-:-:S04]  /*2a40*/  SHF.R.U32.HI R3, RZ, 0x18, R2 ;  /* 0x00000018ff037819 */ /* 0x000fc80000011602 */
[----:B------:R-:W-:-:S05]  /*2a50*/  LOP3.LUT R3, R0, R3, RZ, 0xfc, !PT ;  /* 0x0000000300037212 */ /* 0x000fca00078efcff */
[----:B------:R0:W-:Y:S01]  /*2a60*/  STG.E.U8 desc[UR36][R16.64], R3 ;  /* 0x0000000310007986 */ /* 0x0001e2000c101124 */
[----:B------:R-:W-:Y:S05]  /*2a70*/  BRA `(.L_x_7618) ;  /* 0x0000000400a87947 */ /* 0x000fea0003800000 */
.L_x_7628:
[----:B------:R-:W0:Y:S02]  /*2a80*/  I2F.S16 R0, R5 ;  /* 0x0000000500007306 */ /* 0x000e240000101400 */
[----:B0-----:R-:W-:-:S05]  /*2a90*/  F2FP.BF16.F32.PACK_AB R0, RZ, R0 ;  /* 0x00000000ff00723e */ /* 0x001fca00000010ff */
[----:B------:R0:W-:Y:S01]  /*2aa0*/  STG.E.U16 desc[UR36][R16.64], R0 ;  /* 0x0000000010007986 */ /* 0x0001e2000c101524 */
[----:B------:R-:W-:Y:S05]  /*2ab0*/  BRA `(.L_x_7618) ;  /* 0x0000000400987947 */ /* 0x000fea0003800000 */
.L_x_7625:
        /* <DEDUP_REMOVED lines=10> */
.L_x_7637:
        /* <DEDUP_REMOVED lines=17> */
.L_x_7640:
[----:B------:R-:W-:-:S04]  /*2c70*/  LOP3.LUT R2, R5, 0x80000000, RZ, 0xc0, !PT ;  /* 0x8000000005027812 */ /* 0x000fc800078ec0ff */
[----:B------:R-:W-:-:S04]  /*2c80*/  SHF.R.U32.HI R3, RZ, 0x18, R2 ;  /* 0x00000018ff037819 */ /* 0x000fc80000011602 */
[----:B------:R-:W-:-:S04]  /*2c90*/  LOP3.LUT R0, R0, R3, RZ, 0xfc, !PT ;  /* 0x0000000300007212 */ /* 0x000fc800078efcff */
[----:B------:R-:W-:-:S07]  /*2ca0*/  PRMT R8, R0, 0x7610, R8 ;  /* 0x0000761000087816 */ /* 0x000fce0000000008 */
.L_x_7639:
[----:B------:R-:W-:Y:S05]  /*2cb0*/  BSYNC B0 ;  /* 0x0000000000007941 */ /* 0x000fea0003800000 */
.L_x_7638:
[----:B------:R0:W-:Y:S01]  /*2cc0*/  STG.E.U8 desc[UR36][R16.64], R8 ;  /* 0x0000000810007986 */ /* 0x0001e2000c101124 */
[----:B------:R-:W-:Y:S05]  /*2cd0*/  BRA `(.L_x_7618) ;  /* 0x0000000400107947 */ /* 0x000fea0003800000 */
.L_x_7636:
        /* <DEDUP_REMOVED lines=17> */
.L_x_7643:
[----:B------:R-:W-:-:S04]  /*2df0*/  LOP3.LUT R2, R5, 0x80000000, RZ, 0xc0, !PT ;  /* 0x8000000005027812 */ /* 0x000fc800078ec0ff */
[----:B------:R-:W-:-:S04]  /*2e00*/  SHF.R.U32.HI R3, RZ, 0x18, R2 ;  /* 0x00000018ff037819 */ /* 0x000fc80000011602 */
[----:B------:R-:W-:-:S04]  /*2e10*/  LOP3.LUT R0, R0, R3, RZ, 0xfc, !PT ;  /* 0x0000000300007212 */ /* 0x000fc800078efcff */
[----:B------:R-:W-:-:S07]  /*2e20*/  PRMT R8, R0, 0x7610, R8 ;  /* 0x0000761000087816 */ /* 0x000fce0000000008 */
.L_x_7642:
[----:B------:R-:W-:Y:S05]  /*2e30*/  BSYNC B0 ;  /* 0x0000000000007941 */ /* 0x000fea0003800000 */
.L_x_7641:
[----:B------:R0:W-:Y:S01]  /*2e40*/  STG.E.U8 desc[UR36][R16.64], R8 ;  /* 0x0000000810007986 */ /* 0x0001e2000c101124 */
[----:B------:R-:W-:Y:S05]  /*2e50*/  BRA `(.L_x_7618) ;  /* 0x0000000000b07947 */ /* 0x000fea0003800000 */
.L_x_7635:
        /* <DEDUP_REMOVED lines=22> */
.L_x_7617:
        /* <DEDUP_REMOVED lines=16> */
.L_x_7646:
[----:B------:R-:W-:Y:S05]  /*30c0*/  BRA `(.L_x_7618) ;  /* 0x0000000000147947 */ /* 0x000fea0003800000 */
.L_x_7645:
[----:B------:R-:W-:-:S04]  /*30d0*/  PRMT R2, R5, 0x9910, RZ ;  /* 0x0000991005027816 */ /* 0x000fc800000000ff */
[----:B------:R-:W-:-:S05]  /*30e0*/  SHF.R.S32.HI R3, RZ, 0x1f, R2 ;  /* 0x0000001fff037819 */ /* 0x000fca0000011402 */
[----:B------:R0:W-:Y:S01]  /*30f0*/  STG.E.64 desc[UR36][R16.64], R2 ;  /* 0x0000000210007986 */ /* 0x0001e2000c101b24 */
[----:B------:R-:W-:Y:S05]  /*3100*/  BRA `(.L_x_7618) ;  /* 0x0000000000047947 */ /* 0x000fea0003800000 */
.L_x_7644:
[----:B------:R0:W-:Y:S02]  /*3110*/  STG.E desc[UR36][R16.64], R5 ;  /* 0x0000000510007986 */ /* 0x0001e4000c101924 */
.L_x_7618:
[----:B------:R-:W-:-:S04]  /*3120*/  IMAD R18, R23, 0x200, R18 ;  /* 0x0000020017127824 */ /* 0x000fc800078e0212 */
[----:B------:R-:W-:-:S07]  /*3130*/  VIADD R19, R18, 0x80 ;  /* 0x0000008012137836 */ /* 0x000fce0000000000 */
.L_x_7578:
[----:B------:R-:W-:Y:S05]  /*3140*/  BSYNC B6 ;  /* 0x0000000000067941 */ /* 0x000fea0003800000 */
.L_x_7577:
        /* <DEDUP_REMOVED lines=307> */
.L_x_7649:
        /* <DEDUP_REMOVED lines=20> */
.L_x_7653:
[----:B------:R0:W5:Y:S01]  /*45c0*/  LDG.E.U8 R0, desc[UR36][R2.64] ;  /* 0x0000002402007981 */ /* 0x000162000c1e1100 */
[----:B------:R-:W-:Y:S05]  /*45d0*/  BRA `(.L_x_7655) ;  /* 0x0000000c00547947 */ /* 0x000fea0003800000 */
.L_x_7652:
        /* <DEDUP_REMOVED lines=8> */
.L_x_7657:
[----:B------:R0:W5:Y:S01]  /*4660*/  LDG.E.U8 R0, desc[UR36][R2.64] ;  /* 0x0000002402007981 */ /* 0x000162000c1e1100 */
[----:B------:R-:W-:Y:S05]  /*4670*/  BRA `(.L_x_7655) ;  /* 0x0000000c002c7947 */ /* 0x000fea0003800000 */
.L_x_7656:
[----:B------:R0:W5:Y:S01]  /*4680*/  LDG.E.U16 R0, desc[UR36][R2.64] ;  /* 0x0000002402007981 */ /* 0x000162000c1e1500 */
[----:B------:R-:W-:Y:S05]  /*4690*/  BRA `(.L_x_7655) ;  /* 0x0000000c00247947 */ /* 0x000fea0003800000 */
.L_x_7651:
        /* <DEDUP_REMOVED lines=9> */
.L_x_7659:
[----:B------:R-:W2:Y:S02]  /*4730*/  LDG.E.U16 R4, desc[UR36][R2.64] ;  /* 0x0000002402047981 */ /* 0x000ea4000c1e1500 */
[----:B--2---:R-:W-:-:S06]  /*4740*/  HADD2.F32 R4, -RZ, R4.H0_H0 ;  /* 0x20000004ff047230 */ /* 0x004fcc0000004100 */
[----:B------:R-:W0:Y:S02]  /*4750*/  F2I.FTZ.TRUNC.NTZ R4, R4 ;  /* 0x0000000400047305 */ /* 0x000e24000021f100 */
[----:B0-----:R-:W-:Y:S01]  /*4760*/  PRMT R0, R4, 0x7610, R0 ;  /* 0x0000761004007816 */ /* 0x001fe20000000000 */
[----:B------:R-:W-:Y:S06]  /*4770*/  BRA `(.L_x_7655) ;  /* 0x0000000800ec7947 */ /* 0x000fec0003800000 */
.L_x_7658:
        /* <DEDUP_REMOVED lines=9> */
.L_x_7661:
[----:B------:R-:W2:Y:S02]  /*4810*/  LDG.E.U16 R2, desc[UR36][R2.64] ;  /* 0x0000002402027981 */ /* 0x000ea4000c1e1500 */
[----:B--2---:R-:W-:-:S06]  /*4820*/  HADD2.F32 R4, -RZ, R2.H0_H0 ;  /* 0x20000002ff047230 */ /* 0x004fcc0000004100 */
[----:B------:R-:W0:Y:S02]  /*4830*/  F2I.FTZ.TRUNC.NTZ R4, R4 ;  /* 0x0000000400047305 */ /* 0x000e24000021f100 */
[----:B0-----:R-:W-:Y:S01]  /*4840*/  PRMT R0, R4, 0x7610, R0 ;  /* 0x0000761004007816 */ /* 0x001fe20000000000 */
[----:B------:R-:W-:Y:S06]  /*4850*/  BRA `(.L_x_7655) ;  /* 0x0000000800b47947 */ /* 0x000fec0003800000 */
.L_x_7660:
[----:B------:R-:W2:Y:S02]  /*4860*/  LDG.E.64 R2, desc[UR36][R2.64] ;  /* 0x0000002402027981 */ /* 0x000ea4000c1e1b00 */
[----:B--2---:R0:W1:Y:S01]  /*4870*/  F2I.F64.TRUNC R0, R2 ;  /* 0x0000000200007311 */ /* 0x004062000030d100 */
[----:B------:R-:W-:Y:S05]  /*4880*/  BRA `(.L_x_7655) ;  /* 0x0000000800a87947 */ /* 0x000fea0003800000 */
.L_x_7650:
        /* <DEDUP_REMOVED lines=12> */
.L_x_7664:
[----:B------:R-:W2:Y:S02]  /*4950*/  LDG.E.64 R2, desc[UR36][R2.64] ;  /* 0x0000002402027981 */ /* 0x000ea4000c1e1b00 */
[----:B--2---:R3:W4:Y:S01]  /*4960*/  F2I.F64.TRUNC R0, R2 ;  /* 0x0000000200007311 */ /* 0x004722000030d100 */
[----:B------:R-:W-:Y:S05]  /*4970*/  BRA `(.L_x_7655) ;  /* 0x00000008006c7947 */ /* 0x000fea0003800000 */
.L_x_7663:
        /* <DEDUP_REMOVED lines=28> */
.L_x_7666:
        /* <DEDUP_REMOVED lines=15> */
.L_x_7665:
[----:B------:R-:W2:Y:S02]  /*4c30*/  LDG.E.U16 R4, desc[UR36][R2.64] ;  /* 0x0000002402047981 */ /* 0x000ea4000c1e1500 */
[----:B--2---:R-:W-:-:S06]  /*4c40*/  IMAD.U32 R4, R4, 0x10000, RZ ;  /* 0x0001000004047824 */ /* 0x004fcc00078e00ff */
[----:B------:R-:W0:Y:S02]  /*4c50*/  F2I.FTZ.TRUNC.NTZ R4, R4 ;  /* 0x0000000400047305 */ /* 0x000e24000021f100 */
[----:B0-----:R-:W-:Y:S01]  /*4c60*/  PRMT R0, R4, 0x7610, R0 ;  /* 0x0000761004007816 */ /* 0x001fe20000000000 */
[----:B------:R-:W-:Y:S06]  /*4c70*/  BRA `(.L_x_7655) ;  /* 0x0000000400ac7947 */ /* 0x000fec0003800000 */
.L_x_7662:
        /* <DEDUP_REMOVED lines=10> */
.L_x_7669:
        /* <DEDUP_REMOVED lines=21> */
.L_x_7673:
[----:B------:R-:W-:Y:S05]  /*4e70*/  BSYNC B1 ;  /* 0x0000000000017941 */ /* 0x000fea0003800000 */
.L_x_7672:
[----:B------:R-:W-:Y:S01]  /*4e80*/  IMAD.SHL.U32 R2, R2, 0x100000, RZ ;  /* 0x0010000002027824 */ /* 0x000fe200078e00ff */
[----:B------:R-:W-:-:S04]  /*4e90*/  LEA R3, R0, 0x3b800000, 0x17 ;  /* 0x3b80000000037811 */ /* 0x000fc800078eb8ff */
[----:B------:R-:W-:-:S07]  /*4ea0*/  LOP3.LUT R4, R3, R2, R4, 0xfe, !PT ;  /* 0x0000000203047212 */ /* 0x000fce00078efe04 */
.L_x_7671:
[----:B------:R-:W-:Y:S05]  /*4eb0*/  BSYNC B0 ;  /* 0x0000000000007941 */ /* 0x000fea0003800000 */
.L_x_7670:
[----:B------:R-:W0:Y:S02]  /*4ec0*/  F2I.FTZ.TRUNC.NTZ R4, R4 ;  /* 0x0000000400047305 */ /* 0x000e24000021f100 */
[----:B0-----:R-:W-:Y:S01]  /*4ed0*/  PRMT R0, R4, 0x7610, R0 ;  /* 0x0000761004007816 */ /* 0x001fe20000000000 */
[----:B------:R-:W-:Y:S06]  /*4ee0*/  BRA `(.L_x_7655) ;  /* 0x0000000400107947 */ /* 0x000fec0003800000 */
.L_x_7668:
        /* <DEDUP_REMOVED lines=21> */
.L_x_7677:
[----:B------:R-:W-:Y:S05]  /*5040*/  BSYNC B1 ;  /* 0x0000000000017941 */ /* 0x000fea0003800000 */
.L_x_7676:
[----:B------:R-:W-:Y:S01]  /*5050*/  IMAD.SHL.U32 R2, R2, 0x200000, RZ ;  /* 0x0020000002027824 */ /* 0x000fe200078e00ff */
[----:B------:R-:W-:-:S04]  /*5060*/  LEA R3, R0, 0x37800000, 0x17 ;  /* 0x3780000000037811 */ /* 0x000fc800078eb8ff */
[----:B------:R-:W-:-:S07]  /*5070*/  LOP3.LUT R4, R3, R2, R4, 0xfe, !PT ;  /* 0x0000000203047212 */ /* 0x000fce00078efe04 */
.L_x_7675:
[----:B------:R-:W-:Y:S05]  /*5080*/  BSYNC B0 ;  /* 0x0000000000007941 */ /* 0x000fea0003800000 */
.L_x_7674:
[----:B------:R-:W0:Y:S02]  /*5090*/  F2I.FTZ.TRUNC.NTZ R4, R4 ;  /* 0x0000000400047305 */ /* 0x000e24000021f100 */
[----:B0-----:R-:W-:Y:S01]  /*50a0*/  PRMT R0, R4, 0x7610, R0 ;  /* 0x0000761004007816 */ /* 0x001fe20000000000 */
[----:B------:R-:W-:Y:S06]  /*50b0*/  BRA `(.L_x_7655) ;  /* 0x00000000009c7947 */ /* 0x000fec0003800000 */
.L_x_7667:
        /* <DEDUP_REMOVED lines=14> */
.L_x_7681:
[----:B------:R-:W-:Y:S05]  /*51a0*/  BSYNC B0 ;  /* 0x0000000000007941 */ /* 0x000fea0003800000 */
.L_x_7680:
[----:B------:R-:W0:Y:S02]  /*51b0*/  F2I.FTZ.TRUNC.NTZ R4, R4 ;  /* 0x0000000400047305 */ /* 0x000e24000021f100 */
[----:B0-----:R-:W-:Y:S01]  /*51c0*/  PRMT R0, R4, 0x7610, R0 ;  /* 0x0000761004007816 */ /* 0x001fe20000000000 */
[----:B------:R-:W-:Y:S06]  /*51d0*/  BRA `(.L_x_7655) ;  /* 0x0000000000547947 */ /* 0x000fec0003800000 */
.L_x_7654:
        /* <DEDUP_REMOVED lines=16> */
.L_x_7682:
[----:B------:R-:W-:Y:S01]  /*52e0*/  PRMT R0, RZ, 0x7610, R0 ;  /* 0x00007610ff007816 */ /* 0x000fe20000000000 */
[----:B------:R-:W-:Y:S06]  /*52f0*/  BRA `(.L_x_7655) ;  /* 0x00000000000c7947 */ /* 0x000fec0003800000 */
.L_x_7679:
[----:B------:R2:W5:Y:S01]  /*5300*/  LDG.E.U8 R0, desc[UR36][R2.64] ;  /* 0x0000002402007981 */ /* 0x000562000c1e1100 */
[----:B------:R-:W-:Y:S05]  /*5310*/  BRA `(.L_x_7655) ;  /* 0x0000000000047947 */ /* 0x000fea0003800000 */
.L_x_7678:
[----:B------:R1:W5:Y:S02]  /*5320*/  LDG.E.U8 R0, desc[UR36][R2.64] ;  /* 0x0000002402007981 */ /* 0x000364000c1e1100 */
.L_x_7655:
[----:B------:R-:W0:Y:S01]  /*5330*/  LDC.U8 R4, c[0x0][0x422] ;  /* 0x00010880ff047b82 */ /* 0x000e220000000000 */
[----:B-1--45:R-:W-:-:S04]  /*5340*/  LOP3.LUT R0, R0, 0xffff, RZ, 0xc0, !PT ;  /* 0x0000ffff00007812 */ /* 0x032fc800078ec0ff */
[----:B------:R-:W-:-:S03]  /*5350*/  PRMT R0, R0, 0x8880, RZ ;  /* 0x0000888000007816 */ /* 0x000fc600000000ff */
[----:B0-23--:R-:W0:Y:S01]  /*5360*/  LDC.S8 R2, c[0x0][0x421] ;  /* 0x00010840ff027b82 */ /* 0x00de220000000200 */
[----:B------:R-:W-:Y:S02]  /*5370*/  VIMNMX.U32 R0, R0, 0x7, PT ;  /* 0x0000000700007848 */ /* 0x000fe40003fe0000 */
[----:B------:R-:W-:-:S04]  /*5380*/  PRMT R3, R4, 0x9910, RZ ;  /* 0x0000991004037816 */ /* 0x000fc800000000ff */
[----:B------:R-:W-:Y:S02]  /*5390*/  ISETP.GT.AND P0, PT, R3, 0x9, PT ;  /* 0x000000090300780c */ /* 0x000fe40003f04270 */
[----:B0-----:R-:W-:-:S11]  /*53a0*/  SHF.R.S32.HI R5, RZ, R0, R2 ;  /* 0x00000000ff057219 */ /* 0x001fd60000011402 */
        /* <DEDUP_REMOVED lines=11> */
.L_x_7686:
[----:B------:R0:W-:Y:S01]  /*5460*/  STG.E.U8 desc[UR36][R16.64], R5 ;  /* 0x0000000510007986 */ /* 0x0001e2000c101124 */
[----:B------:R-:W-:Y:S05]  /*5470*/  BRA `(.L_x_7688) ;  /* 0x0000000c005c7947 */ /* 0x000fea0003800000 */
.L_x_7685:
        /* <DEDUP_REMOVED lines=10> */
.L_x_7690:
[----:B------:R0:W-:Y:S01]  /*5520*/  STG.E desc[UR36][R16.64], R5 ;  /* 0x0000000510007986 */ /* 0x0001e2000c101924 */
[----:B------:R-:W-:Y:S05]  /*5530*/  BRA `(.L_x_7688) ;  /* 0x0000000c002c7947 */ /* 0x000fea0003800000 */
.L_x_7689:
[----:B------:R0:W-:Y:S01]  /*5540*/  STG.E.U16 desc[UR36][R16.64], R5 ;  /* 0x0000000510007986 */ /* 0x0001e2000c101524 */
[----:B------:R-:W-:Y:S05]  /*5550*/  BRA `(.L_x_7688) ;  /* 0x0000000c00247947 */ /* 0x000fea0003800000 */
.L_x_7684:
        /* <DEDUP_REMOVED lines=9> */
.L_x_7692:
[----:B------:R-:W0:Y:S02]  /*55f0*/  I2F.S16 R0, R5 ;  /* 0x0000000500007306 */ /* 0x000e240000101400 */
[----:B0-----:R-:W-:-:S05]  /*5600*/  F2FP.F16.F32.PACK_AB R0, RZ, R0 ;  /* 0x00000000ff00723e */ /* 0x001fca00000000ff */
[----:B------:R0:W-:Y:S01]  /*5610*/  STG.E.U16 desc[UR36][R16.64], R0 ;  /* 0x0000000010007986 */ /* 0x0001e2000c101524 */
[----:B------:R-:W-:Y:S05]  /*5620*/  BRA `(.L_x_7688) ;  /* 0x0000000800f07947 */ /* 0x000fea0003800000 */
.L_x_7691:
        /* <DEDUP_REMOVED lines=10> */
.L_x_7694:
[----:B------:R-:W0:Y:S02]  /*56d0*/  I2F.S16 R5, R5 ;  /* 0x0000000500057306 */ /* 0x000e240000101400 */
[----:B0-----:R-:W-:-:S04]  /*56e0*/  F2FP.F16.F32.PACK_AB R3, RZ, R5 ;  /* 0x00000005ff03723e */ /* 0x001fc800000000ff */
[----:B------:R-:W-:-:S05]  /*56f0*/  PRMT R3, R3, 0x5410, RZ ;  /* 0x0000541003037816 */ /* 0x000fca00000000ff */
[----:B------:R0:W-:Y:S01]  /*5700*/  STG.E desc[UR36][R16.64], R3 ;  /* 0x0000000310007986 */ /* 0x0001e2000c101924 */
[----:B------:R-:W-:Y:S05]  /*5710*/  BRA `(.L_x_7688) ;  /* 0x0000000800b47947 */ /* 0x000fea0003800000 */
.L_x_7693:
[----:B------:R-:W0:Y:S02]  /*5720*/  I2F.F64.S16 R2, R5 ;  /* 0x0000000500027312 */ /* 0x000e240000101c00 */
[----:B0-----:R0:W-:Y:S01]  /*5730*/  STG.E.64 desc[UR36][R16.64], R2 ;  /* 0x0000000210007986 */ /* 0x0011e2000c101b24 */
[----:B------:R-:W-:Y:S05]  /*5740*/  BRA `(.L_x_7688) ;  /* 0x0000000800a87947 */ /* 0x000fea0003800000 */
.L_x_7683:
        /* <DEDUP_REMOVED lines=13> */
.L_x_7697:
[----:B------:R-:W0:Y:S01]  /*5820*/  I2F.F64.S16 R4, R5 ;  /* 0x0000000500047312 */ /* 0x000e220000101c00 */
[----:B------:R-:W-:-:S05]  /*5830*/  CS2R R6, SRZ ;  /* 0x0000000000067805 */ /* 0x000fca000001ff00 */
[----:B0-----:R0:W-:Y:S01]  /*5840*/  STG.E.128 desc[UR36][R16.64], R4 ;  /* 0x0000000410007986 */ /* 0x0011e2000c101d24 */
[----:B------:R-:W-:Y:S05]  /*5850*/  BRA `(.L_x_7688) ;  /* 0x0000000800647947 */ /* 0x000fea0003800000 */
.L_x_7696:
        /* <DEDUP_REMOVED lines=21> */
.L_x_7701:
[----:B------:R-:W-:Y:S05]  /*59b0*/  BSYNC B0 ;  /* 0x0000000000007941 */ /* 0x000fea0003800000 */
.L_x_7700:
[----:B------:R-:W-:-:S05]  /*59c0*/  LOP3.LUT R3, R0, R3, RZ, 0xfc, !PT ;  /* 0x0000000300037212 */ /* 0x000fca00078efcff */
[----:B------:R0:W-:Y:S01]  /*59d0*/  STG.E.U8 desc[UR36][R16.64], R3 ;  /* 0x0000000310007986 */ /* 0x0001e2000c101124 */
[----:B------:R-:W-:Y:S05]  /*59e0*/  BRA `(.L_x_7688) ;  /* 0x0000000800007947 */ /* 0x000fea0003800000 */
.L_x_7699:
        /* <DEDUP_REMOVED lines=13> */
.L_x_7703:
[----:B------:R-:W-:Y:S01]  /*5ac0*/  IMAD.MOV.U32 R0, RZ, RZ, 0x7f ;  /* 0x0000007fff007424 */ /* 0x000fe200078e00ff */
[----:B------:R-:W-:-:S04]  /*5ad0*/  ISETP.GT.U32.AND P0, PT, R2, 0x7f800000, PT ;  /* 0x7f8000000200780c */ /* 0x000fc80003f04070 */
[----:B------:R-:W-:-:S09]  /*5ae0*/  SEL R0, R0, 0x7c, P0 ;  /* 0x0000007c00007807 */ /* 0x000fd20000000000 */
.L_x_7704:
[----:B------:R-:W-:Y:S05]  /*5af0*/  BSYNC B0 ;  /* 0x0000000000007941 */ /* 0x000fea0003800000 */
.L_x_7702:
[----:B------:R-:W-:-:S04]  /*5b00*/  LOP3.LUT R2, R5, 0x80000000, RZ, 0xc0, !PT ;  /* 0x8000000005027812 */ /* 0x000fc800078ec0ff */
[----:B------:R-:W-:-:S04]  /*5b10*/  SHF.R.U32.HI R3, RZ, 0x18, R2 ;  /* 0x00000018ff037819 */ /* 0x000fc80000011602 */
[----:B------:R-:W-:-:S05]  /*5b20*/  LOP3.LUT R3, R0, R3, RZ, 0xfc, !PT ;  /* 0x0000000300037212 */ /* 0x000fca00078efcff */
[----:B------:R0:W-:Y:S01]  /*5b30*/  STG.E.U8 desc[UR36][R16.64], R3 ;  /* 0x0000000310007986 */ /* 0x0001e2000c101124 */
[----:B------:R-:W-:Y:S05]  /*5b40*/  BRA `(.L_x_7688) ;  /* 0x0000000400a87947 */ /* 0x000fea0003800000 */
.L_x_7698:
[----:B------:R-:W0:Y:S02]  /*5b50*/  I2F.S16 R0, R5 ;  /* 0x0000000500007306 */ /* 0x000e240000101400 */
[----:B0-----:R-:W-:-:S05]  /*5b60*/  F2FP.BF16.F32.PACK_AB R0, RZ, R0 ;  /* 0x00000000ff00723e */ /* 0x001fca00000010ff */
[----:B------:R0:W-:Y:S01]  /*5b70*/  STG.E.U16 desc[UR36][R16.64], R0 ;  /* 0x0000000010007986 */ /* 0x0001e2000c101524 */
[----:B------:R-:W-:Y:S05]  /*5b80*/  BRA `(.L_x_7688) ;  /* 0x0000000400987947 */ /* 0x000fea0003800000 */
.L_x_7695:
        /* <DEDUP_REMOVED lines=10> */
.L_x_7707:
        /* <DEDUP_REMOVED lines=17> */
.L_x_7710:
[----:B------:R-:W-:-:S04]  /*5d40*/  LOP3.LUT R2, R5, 0x80000000, RZ, 0xc0, !PT ;  /* 0x8000000005027812 */ /* 0x000fc800078ec0ff */
[----:B------:R-:W-:-:S04]  /*5d50*/  SHF.R.U32.HI R3, RZ, 0x18, R2 ;  /* 0x00000018ff037819 */ /* 0x000fc80000011602 */
[----:B------:R-:W-:-:S04]  /*5d60*/  LOP3.LUT R0, R0, R3, RZ, 0xfc, !PT ;  /* 0x0000000300007212 */ /* 0x000fc800078efcff */
[----:B------:R-:W-:-:S07]  /*5d70*/  PRMT R8, R0, 0x7610, R8 ;  /* 0x0000761000087816 */ /* 0x000fce0000000008 */
.L_x_7709:
[----:B------:R-:W-:Y:S05]  /*5d80*/  BSYNC B0 ;  /* 0x0000000000007941 */ /* 0x000fea0003800000 */
.L_x_7708:
[----:B------:R3:W-:Y:S01]  /*5d90*/  STG.E.U8 desc[UR36][R16.64], R8 ;  /* 0x0000000810007986 */ /* 0x0007e2000c101124 */
[----:B------:R-:W-:Y:S05]  /*5da0*/  BRA `(.L_x_7688) ;  /* 0x0000000400107947 */ /* 0x000fea0003800000 */
.L_x_7706:
        /* <DEDUP_REMOVED lines=17> */
.L_x_7713:
[----:B------:R-:W-:-:S04]  /*5ec0*/  LOP3.LUT R2, R5, 0x80000000, RZ, 0xc0, !PT ;  /* 0x8000000005027812 */ /* 0x000fc800078ec0ff */
[----:B------:R-:W-:-:S04]  /*5ed0*/  SHF.R.U32.HI R3, RZ, 0x18, R2 ;  /* 0x00000018ff037819 */ /* 0x000fc80000011602 */
[----:B------:R-:W-:-:S04]  /*5ee0*/  LOP3.LUT R0, R0, R3, RZ, 0xfc, !PT ;  /* 0x0000000300007212 */ /* 0x000fc800078efcff */
[----:B------:R-:W-:-:S07]  /*5ef0*/  PRMT R8, R0, 0x7610, R8 ;  /* 0x0000761000087816 */ /* 0x000fce0000000008 */
.L_x_7712:
[----:B------:R-:W-:Y:S05]  /*5f00*/  BSYNC B0 ;  /* 0x0000000000007941 */ /* 0x000fea0003800000 */
.L_x_7711:
[----:B------:R0:W-:Y:S01]  /*5f10*/  STG.E.U8 desc[UR36][R16.64], R8 ;  /* 0x0000000810007986 */ /* 0x0001e2000c101124 */
[----:B------:R-:W-:Y:S05]  /*5f20*/  BRA `(.L_x_7688) ;  /* 0x0000000000b07947 */ /* 0x000fea0003800000 */
.L_x_7705:
        /* <DEDUP_REMOVED lines=22> */
.L_x_7687:
        /* <DEDUP_REMOVED lines=16> */
.L_x_7716:
[----:B------:R-:W-:Y:S05]  /*6190*/  BRA `(.L_x_7688) ;  /* 0x0000000000147947 */ /* 0x000fea0003800000 */
.L_x_7715:
[----:B------:R-:W-:-:S04]  /*61a0*/  PRMT R2, R5, 0x9910, RZ ;  /* 0x0000991005027816 */ /* 0x000fc800000000ff */
[----:B------:R-:W-:-:S05]  /*61b0*/  SHF.R.S32.HI R3, RZ, 0x1f, R2 ;  /* 0x0000001fff037819 */ /* 0x000fca0000011402 */
[----:B------:R2:W-:Y:S01]  /*61c0*/  STG.E.64 desc[UR36][R16.64], R2 ;  /* 0x0000000210007986 */ /* 0x0005e2000c101b24 */
[----:B------:R-:W-:Y:S05]  /*61d0*/  BRA `(.L_x_7688) ;  /* 0x0000000000047947 */ /* 0x000fea0003800000 */
.L_x_7714:
[----:B------:R0:W-:Y:S02]  /*61e0*/  STG.E desc[UR36][R16.64], R5 ;  /* 0x0000000510007986 */ /* 0x0001e4000c101924 */
.L_x_7688:
[----:B------:R-:W-:-:S07]  /*61f0*/  VIADD R19, R19, 0x80 ;  /* 0x0000008013137836 */ /* 0x000fce0000000000 */
.L_x_7648:
[----:B------:R-:W-:Y:S05]  /*6200*/  BSYNC B6 ;  /* 0x0000000000067941 */ /* 0x000fea0003800000 */
.L_x_7647:
        /* <DEDUP_REMOVED lines=307> */
.L_x_7719:
        /* <DEDUP_REMOVED lines=20> */
.L_x_7723:
[----:B------:R0:W5:Y:S01]  /*7680*/  LDG.E.U8 R0, desc[UR36][R2.64] ;  /* 0x0000002402007981 */ /* 0x000162000c1e1100 */
[----:B------:R-:W-:Y:S05]  /*7690*/  BRA `(.L_x_7725) ;  /* 0x0000000c00547947 */ /* 0x000fea0003800000 */
.L_x_7722:
        /* <DEDUP_REMOVED lines=8> */
.L_x_7727:
[----:B------:R0:W5:Y:S01]  /*7720*/  LDG.E.U8 R0, desc[UR36][R2.64] ;  /* 0x0000002402007981 */ /* 0x000162000c1e1100 */
[----:B------:R-:W-:Y:S05]  /*7730*/  BRA `(.L_x_7725) ;  /* 0x0000000c002c7947 */ /* 0x000fea0003800000 */
.L_x_7726:
[----:B------:R0:W5:Y:S01]  /*7740*/  LDG.E.U16 R0, desc[UR36][R2.64] ;  /* 0x0000002402007981 */ /* 0x000162000c1e1500 */
[----:B------:R-:W-:Y:S05]  /*7750*/  BRA `(.L_x_7725) ;  /* 0x0000000c00247947 */ /* 0x000fea0003800000 */
.L_x_7721:
        /* <DEDUP_REMOVED lines=9> */
.L_x_7729:
[----:B------:R-:W2:Y:S02]  /*77f0*/  LDG.E.U16 R4, desc[UR36][R2.64] ;  /* 0x0000002402047981 */ /* 0x000ea4000c1e1500 */
[----:B--2---:R-:W-:-:S06]  /*7800*/  HADD2.F32 R4, -RZ, R4.H0_H0 ;  /* 0x20000004ff047230 */ /* 0x004fcc0000004100 */
[----:B------:R-:W0:Y:S02]  /*7810*/  F2I.FTZ.TRUNC.NTZ R4, R4 ;  /* 0x0000000400047305 */ /* 0x000e24000021f100 */
[----:B0-----:R-:W-:Y:S01]  /*7820*/  PRMT R0, R4, 0x7610, R0 ;  /* 0x0000761004007816 */ /* 0x001fe20000000000 */
[----:B------:R-:W-:Y:S06]  /*7830*/  BRA `(.L_x_7725) ;  /* 0x0000000800ec7947 */ /* 0x000fec0003800000 */
.L_x_7728:
        /* <DEDUP_REMOVED lines=9> */
.L_x_7731:
[----:B------:R-:W2:Y:S02]  /*78d0*/  LDG.E.U16 R2, desc[UR36][R2.64] ;  /* 0x0000002402027981 */ /* 0x000ea4000c1e1500 */
[----:B--2---:R-:W-:-:S06]  /*78e0*/  HADD2.F32 R4, -RZ, R2.H0_H0 ;  /* 0x20000002ff047230 */ /* 0x004fcc0000004100 */
[----:B------:R-:W0:Y:S02]  /*78f0*/  F2I.FTZ.TRUNC.NTZ R4, R4 ;  /* 0x0000000400047305 */ /* 0x000e24000021f100 */
[----:B0-----:R-:W-:Y:S01]  /*7900*/  PRMT R0, R4, 0x7610, R0 ;  /* 0x0000761004007816 */ /* 0x001fe20000000000 */
[----:B------:R-:W-:Y:S06]  /*7910*/  BRA `(.L_x_7725) ;  /* 0x0000000800b47947 */ /* 0x000fec0003800000 */
.L_x_7730:
[----:B------:R-:W2:Y:S02]  /*7920*/  LDG.E.64 R2, desc[UR36][R2.64] ;  /* 0x0000002402027981 */ /* 0x000ea4000c1e1b00 */
[----:B--2---:R0:W1:Y:S01]  /*7930*/  F2I.F64.TRUNC R0, R2 ;  /* 0x0000000200007311 */ /* 0x004062000030d100 */
[----:B------:R-:W-:Y:S05]  /*7940*/  BRA `(.L_x_7725) ;  /* 0x0000000800a87947 */ /* 0x000fea0003800000 */
.L_x_7720:
        /* <DEDUP_REMOVED lines=12> */
.L_x_7734:
[----:B------:R-:W2:Y:S02]  /*7a10*/  LDG.E.64 R2, desc[UR36][R2.64] ;  /* 0x0000002402027981 */ /* 0x000ea4000c1e1b00 */
[----:B--2---:R3:W4:Y:S01]  /*7a20*/  F2I.F64.TRUNC R0, R2 ;  /* 0x0000000200007311 */ /* 0x004722000030d100 */
[----:B------:R-:W-:Y:S05]  /*7a30*/  BRA `(.L_x_7725) ;  /* 0x00000008006c7947 */ /* 0x000fea0003800000 */
.L_x_7733:
        /* <DEDUP_REMOVED lines=28> */
.L_x_7736:
        /* <DEDUP_REMOVED lines=15> */
.L_x_7735:
[----:B------:R-:W2:Y:S02]  /*7cf0*/  LDG.E.U16 R4, desc[UR36][R2.64] ;  /* 0x0000002402047981 */ /* 0x000ea4000c1e1500 */
[----:B--2---:R-:W-:-:S06]  /*7d00*/  IMAD.U32 R4, R4, 0x10000, RZ ;  /* 0x0001000004047824 */ /* 0x004fcc00078e00ff */
[----:B------:R-:W0:Y:S02]  /*7d10*/  F2I.FTZ.TRUNC.NTZ R4, R4 ;  /* 0x0000000400047305 */ /* 0x000e24000021f100 */
[----:B0-----:R-:W-:Y:S01]  /*7d20*/  PRMT R0, R4, 0x7610, R0 ;  /* 0x0000761004007816 */ /* 0x001fe20000000000 */
[----:B------:R-:W-:Y:S06]  /*7d30*/  BRA `(.L_x_7725) ;  /* 0x0000000400ac7947 */ /* 0x000fec0003800000 */
.L_x_7732:
        /* <DEDUP_REMOVED lines=10> */
.L_x_7739:
        /* <DEDUP_REMOVED lines=21> */
.L_x_7743:
[----:B------:R-:W-:Y:S05]  /*7f30*/  BSYNC B1 ;  /* 0x0000000000017941 */ /* 0x000fea0003800000 */
.L_x_7742:
[----:B------:R-:W-:Y:S01]  /*7f40*/  IMAD.SHL.U32 R2, R2, 0x100000, RZ ;  /* 0x0010000002027824 */ /* 0x000fe200078e00ff */
[----:B------:R-:W-:-:S04]  /*7f50*/  LEA R3, R0, 0x3b800000, 0x17 ;  /* 0x3b80000000037811 */ /* 0x000fc800078eb8ff */
[----:B------:R-:W-:-:S07]  /*7f60*/  LOP3.LUT R4, R3, R2, R4, 0xfe, !PT ;  /* 0x0000000203047212 */ /* 0x000fce00078efe04 */
.L_x_7741:
[----:B------:R-:W-:Y:S05]  /*7f70*/  BSYNC B0 ;  /* 0x0000000000007941 */ /* 0x000fea0003800000 */
.L_x_7740:
[----:B------:R-:W0:Y:S02]  /*7f80*/  F2I.FTZ.TRUNC.NTZ R4, R4 ;  /* 0x0000000400047305 */ /* 0x000e24000021f100 */
[----:B0-----:R-:W-:Y:S01]  /*7f90*/  PRMT R0, R4, 0x7610, R0 ;  /* 0x0000761004007816 */ /* 0x001fe20000000000 */
[----:B------:R-:W-:Y:S06]  /*7fa0*/  BRA `(.L_x_7725) ;  /* 0x0000000400107947 */ /* 0x000fec0003800000 */
.L_x_7738:
        /* <DEDUP_REMOVED lines=21> */
.L_x_7747:
[----:B------:R-:W-:Y:S05]  /*8100*/  BSYNC B1 ;  /* 0x0000000000017941 */ /* 0x000fea0003800000 */
.L_x_7746:
[----:B------:R-:W-:Y:S01]  /*8110*/  IMAD.SHL.U32 R2, R2, 0x200000, RZ ;  /* 0x0020000002027824 */ /* 0x000fe200078e00ff */
[----:B------:R-:W-:-:S04]  /*8120*/  LEA R3, R0, 0x37800000, 0x17 ;  /* 0x3780000000037811 */ /* 0x000fc800078eb8ff */
[----:B------:R-:W-:-:S07]  /*8130*/  LOP3.LUT R4, R3, R2, R4, 0xfe, !PT ;  /* 0x0000000203047212 */ /* 0x000fce00078efe04 */
.L_x_7745:
[----:B------:R-:W-:Y:S05]  /*8140*/  BSYNC B0 ;  /* 0x0000000000007941 */ /* 0x000fea0003800000 */
.L_x_7744:
[----:B------:R-:W0:Y:S02]  /*8150*/  F2I.FTZ.TRUNC.NTZ R4, R4 ;  /* 0x0000000400047305 */ /* 0x000e24000021f100 */
[----:B0-----:R-:W-:Y:S01]  /*8160*/  PRMT R0, R4, 0x7610, R0 ;  /* 0x0000761004007816 */ /* 0x001fe20000000000 */
[----:B------:R-:W-:Y:S06]  /*8170*/  BRA `(.L_x_7725) ;  /* 0x00000000009c7947 */ /* 0x000fec0003800000 */
.L_x_7737:
        /* <DEDUP_REMOVED lines=14> */
.L_x_7751:
[----:B------:R-:W-:Y:S05]  /*8260*/  BSYNC B0 ;  /* 0x0000000000007941 */ /* 0x000fea0003800000 */
.L_x_7750:
[----:B------:R-:W0:Y:S02]  /*8270*/  F2I.FTZ.TRUNC.NTZ R4, R4 ;  /* 0x0000000400047305 */ /* 0x000e24000021f100 */
[----:B0-----:R-:W-:Y:S01]  /*8280*/  PRMT R0, R4, 0x7610, R0 ;  /* 0x0000761004007816 */ /* 0x001fe20000000000 */
[----:B------:R-:W-:Y:S06]  /*8290*/  BRA `(.L_x_7725) ;  /* 0x0000000000547947 */ /* 0x000fec0003800000 */
.L_x_7724:
        /* <DEDUP_REMOVED lines=16> */
.L_x_7752:
[----:B------:R-:W-:Y:S01]  /*83a0*/  PRMT R0, RZ, 0x7610, R0 ;  /* 0x00007610ff007816 */ /* 0x000fe20000000000 */
[----:B------:R-:W-:Y:S06]  /*83b0*/  BRA `(.L_x_7725) ;  /* 0x00000000000c7947 */ /* 0x000fec0003800000 */
.L_x_7749:
[----:B------:R1:W5:Y:S01]  /*83c0*/  LDG.E.U8 R0, desc[UR36][R2.64] ;  /* 0x0000002402007981 */ /* 0x000362000c1e1100 */
[----:B------:R-:W-:Y:S05]  /*83d0*/  BRA `(.L_x_7725) ;  /* 0x0000000000047947 */ /* 0x000fea0003800000 */
.L_x_7748:
[----:B------:R2:W5:Y:S02]  /*83e0*/  LDG.E.U8 R0, desc[UR36][R2.64] ;  /* 0x0000002402007981 */ /* 0x000564000c1e1100 */
.L_x_7725:
        /* <DEDUP_REMOVED lines=19> */
.L_x_7756:
[----:B------:R3:W-:Y:S01]  /*8520*/  STG.E.U8 desc[UR36][R16.64], R5 ;  /* 0x0000000510007986 */ /* 0x0007e2000c101124 */
[----:B------:R-:W-:Y:S05]  /*8530*/  BRA `(.L_x_7758) ;  /* 0x0000000c005c7947 */ /* 0x000fea0003800000 */
.L_x_7755:
        /* <DEDUP_REMOVED lines=10> */
.L_x_7760:
[----:B------:R2:W-:Y:S01]  /*85e0*/  STG.E desc[UR36][R16.64], R5 ;  /* 0x0000000510007986 */ /* 0x0005e2000c101924 */
[----:B------:R-:W-:Y:S05]  /*85f0*/  BRA `(.L_x_7758) ;  /* 0x0000000c002c7947 */ /* 0x000fea0003800000 */
.L_x_7759:
[----:B------:R0:W-:Y:S01]  /*8600*/  STG.E.U16 desc[UR36][R16.64], R5 ;  /* 0x0000000510007986 */ /* 0x0001e2000c101524 */
[----:B------:R-:W-:Y:S05]  /*8610*/  BRA `(.L_x_7758) ;  /* 0x0000000c00247947 */ /* 0x000fea0003800000 */
.L_x_7754:
        /* <DEDUP_REMOVED lines=9> */
.L_x_7762:
[----:B------:R-:W0:Y:S02]  /*86b0*/  I2F.S16 R0, R5 ;  /* 0x0000000500007306 */ /* 0x000e240000101400 */
[----:B0-----:R-:W-:-:S05]  /*86c0*/  F2FP.F16.F32.PACK_AB R0, RZ, R0 ;  /* 0x00000000ff00723e */ /* 0x001fca00000000ff */
[----:B------:R0:W-:Y:S01]  /*86d0*/  STG.E.U16 desc[UR36][R16.64], R0 ;  /* 0x0000000010007986 */ /* 0x0001e2000c101524 */
[----:B------:R-:W-:Y:S05]  /*86e0*/  BRA `(.L_x_7758) ;  /* 0x0000000800f07947 */ /* 0x000fea0003800000 */
.L_x_7761:
        /* <DEDUP_REMOVED lines=10> */
.L_x_7764:
[----:B------:R-:W0:Y:S02]  /*8790*/  I2F.S16 R5, R5 ;  /* 0x0000000500057306 */ /* 0x000e240000101400 */
[----:B0-----:R-:W-:-:S04]  /*87a0*/  F2FP.F16.F32.PACK_AB R3, RZ, R5 ;  /* 0x00000005ff03723e */ /* 0x001fc800000000ff */
[----:B------:R-:W-:-:S05]  /*87b0*/  PRMT R3, R3, 0x5410, RZ ;  /* 0x0000541003037816 */ /* 0x000fca00000000ff */
[----:B------:R0:W-:Y:S01]  /*87c0*/  STG.E desc[UR36][R16.64], R3 ;  /* 0x0000000310007986 */ /* 0x0001e2000c101924 */
[----:B------:R-:W-:Y:S05]  /*87d0*/  BRA `(.L_x_7758) ;  /* 0x0000000800b47947 */ /* 0x000fea0003800000 */
.L_x_7763:
[----:B------:R-:W0:Y:S02]  /*87e0*/  I2F.F64.S16 R2, R5 ;  /* 0x0000000500027312 */ /* 0x000e240000101c00 */
[----:B0-----:R0:W-:Y:S01]  /*87f0*/  STG.E.64 desc[UR36][R16.64], R2 ;  /* 0x0000000210007986 */ /* 0x0011e2000c101b24 */
[----:B------:R-:W-:Y:S05]  /*8800*/  BRA `(.L_x_7758) ;  /* 0x0000000800a87947 */ /* 0x000fea0003800000 */
.L_x_7753:
        /* <DEDUP_REMOVED lines=13> */
.L_x_7767:
[----:B------:R-:W0:Y:S01]  /*88e0*/  I2F.F64.S16 R4, R5 ;  /* 0x0000000500047312 */ /* 0x000e220000101c00 */
[----:B------:R-:W-:-:S05]  /*88f0*/  CS2R R6, SRZ ;  /* 0x0000000000067805 */ /* 0x000fca000001ff00 */
[----:B0-----:R0:W-:Y:S01]  /*8900*/  STG.E.128 desc[UR36][R16.64], R4 ;  /* 0x0000000410007986 */ /* 0x0011e2000c101d24 */
[----:B------:R-:W-:Y:S05]  /*8910*/  BRA `(.L_x_7758) ;  /* 0x0000000800647947 */ /* 0x000fea0003800000 */
.L_x_7766:
        /* <DEDUP_REMOVED lines=21> */
.L_x_7771:
[----:B------:R-:W-:Y:S05]  /*8a70*/  BSYNC B0 ;  /* 0x0000000000007941 */ /* 0x000fea0003800000 */
.L_x_7770:
[----:B------:R-:W-:-:S05]  /*8a80*/  LOP3.LUT R3, R0, R3, RZ, 0xfc, !PT ;  /* 0x0000000300037212 */ /* 0x000fca00078efcff */
[----:B------:R0:W-:Y:S01]  /*8a90*/  STG.E.U8 desc[UR36][R16.64], R3 ;  /* 0x0000000310007986 */ /* 0x0001e2000c101124 */
[----:B------:R-:W-:Y:S05]  /*8aa0*/  BRA `(.L_x_7758) ;  /* 0x0000000800007947 */ /* 0x000fea0003800000 */
.L_x_7769:
        /* <DEDUP_REMOVED lines=13> */
.L_x_7773:
[----:B------:R-:W-:Y:S01]  /*8b80*/  IMAD.MOV.U32 R0, RZ, RZ, 0x7f ;  /* 0x0000007fff007424 */ /* 0x000fe200078e00ff */
[----:B------:R-:W-:-:S04]  /*8b90*/  ISETP.GT.U32.AND P0, PT, R2, 0x7f800000, PT ;  /* 0x7f8000000200780c */ /* 0x000fc80003f04070 */
[----:B------:R-:W-:-:S09]  /*8ba0*/  SEL R0, R0, 0x7c, P0 ;  /* 0x0000007c00007807 */ /* 0x000fd20000000000 */
.L_x_7774:
[----:B------:R-:W-:Y:S05]  /*8bb0*/  BSYNC B0 ;  /* 0x0000000000007941 */ /* 0x000fea0003800000 */
.L_x_7772:
[----:B------:R-:W-:-:S04]  /*8bc0*/  LOP3.LUT R2, R5, 0x80000000, RZ, 0xc0, !PT ;  /* 0x8000000005027812 */ /* 0x000fc800078ec0ff */
[----:B------:R-:W-:-:S04]  /*8bd0*/  SHF.R.U32.HI R3, RZ, 0x18, R2 ;  /* 0x00000018ff037819 */ /* 0x000fc80000011602 */
[----:B------:R-:W-:-:S05]  /*8be0*/  LOP3.LUT R3, R0, R3, RZ, 0xfc, !PT ;  /* 0x0000000300037212 */ /* 0x000fca00078efcff */
[----:B------:R0:W-:Y:S01]  /*8bf0*/  STG.E.U8 desc[UR36][R16.64], R3 ;  /* 0x0000000310007986 */ /* 0x0001e2000c101124 */
[----:B------:R-:W-:Y:S05]  /*8c00*/  BRA `(.L_x_7758) ;  /* 0x0000000400a87947 */ /* 0x000fea0003800000 */
.L_x_7768:
[----:B------:R-:W0:Y:S02]  /*8c10*/  I2F.S16 R0, R5 ;  /* 0x0000000500007306 */ /* 0x000e240000101400 */
[----:B0-----:R-:W-:-:S05]  /*8c20*/  F2FP.BF16.F32.PACK_AB R0, RZ, R0 ;  /* 0x00000000ff00723e */ /* 0x001fca00000010ff */
[----:B------:R0:W-:Y:S01]  /*8c30*/  STG.E.U16 desc[UR36][R16.64], R0 ;  /* 0x0000000010007986 */ /* 0x0001e2000c101524 */
[----:B------:R-:W-:Y:S05]  /*8c40*/  BRA `(.L_x_7758) ;  /* 0x0000000400987947 */ /* 0x000fea0003800000 */
.L_x_7765:
        /* <DEDUP_REMOVED lines=10> */
.L_x_7777:
        /* <DEDUP_REMOVED lines=17> */
.L_x_7780:
[----:B------:R-:W-:-:S04]  /*8e00*/  LOP3.LUT R2, R5, 0x80000000, RZ, 0xc0, !PT ;  /* 0x8000000005027812 */ /* 0x000fc800078ec0ff */
[----:B------:R-:W-:-:S04]  /*8e10*/  SHF.R.U32.HI R3, RZ, 0x18, R2 ;  /* 0x00000018ff037819 */ /* 0x000fc80000011602 */
[----:B------:R-:W-:-:S04]  /*8e20*/  LOP3.LUT R0, R0, R3, RZ, 0xfc, !PT ;  /* 0x0000000300007212 */ /* 0x000fc800078efcff */
[----:B------:R-:W-:-:S07]  /*8e30*/  PRMT R8, R0, 0x7610, R8 ;  /* 0x0000761000087816 */ /* 0x000fce0000000008 */
.L_x_7779:
[----:B------:R-:W-:Y:S05]  /*8e40*/  BSYNC B0 ;  /* 0x0000000000007941 */ /* 0x000fea0003800000 */
.L_x_7778:
[----:B------:R0:W-:Y:S01]  /*8e50*/  STG.E.U8 desc[UR36][R16.64], R8 ;  /* 0x0000000810007986 */ /* 0x0001e2000c101124 */
[----:B------:R-:W-:Y:S05]  /*8e60*/  BRA `(.L_x_7758) ;  /* 0x0000000400107947 */ /* 0x000fea0003800000 */
.L_x_7776:
        /* <DEDUP_REMOVED lines=17> */
.L_x_7783:
[----:B------:R-:W-:-:S04]  /*8f80*/  LOP3.LUT R2, R5, 0x80000000, RZ, 0xc0, !PT ;  /* 0x8000000005027812 */ /* 0x000fc800078ec0ff */
[----:B------:R-:W-:-:S04]  /*8f90*/  SHF.R.U32.HI R3, RZ, 0x18, R2 ;  /* 0x00000018ff037819 */ /* 0x000fc80000011602 */
[----:B------:R-:W-:-:S04]  /*8fa0*/  LOP3.LUT R0, R0, R3, RZ, 0xfc, !PT ;  /* 0x0000000300007212 */ /* 0x000fc800078efcff */
[----:B------:R-:W-:-:S07]  /*8fb0*/  PRMT R8, R0, 0x7610, R8 ;  /* 0x0000761000087816 */ /* 0x000fce0000000008 */
.L_x_7782:
[----:B------:R-:W-:Y:S05]  /*8fc0*/  BSYNC B0 ;  /* 0x0000000000007941 */ /* 0x000fea0003800000 */
.L_x_7781:
[----:B------:R0:W-:Y:S01]  /*8fd0*/  STG.E.U8 desc[UR36][R16.64], R8 ;  /* 0x0000000810007986 */ /* 0x0001e2000c101124 */
[----:B------:R-:W-:Y:S05]  /*8fe0*/  BRA `(.L_x_7758) ;  /* 0x0000000000b07947 */ /* 0x000fea0003800000 */
.L_x_7775:
        /* <DEDUP_REMOVED lines=22> */
.L_x_7757:
        /* <DEDUP_REMOVED lines=16> */
.L_x_7786:
[----:B------:R-:W-:Y:S05]  /*9250*/  BRA `(.L_x_7758) ;  /* 0x0000000000147947 */ /* 0x000fea0003800000 */
.L_x_7785:
[----:B------:R-:W-:-:S04]  /*9260*/  PRMT R2, R5, 0x9910, RZ ;  /* 0x0000991005027816 */ /* 0x000fc800000000ff */
[----:B------:R-:W-:-:S05]  /*9270*/  SHF.R.S32.HI R3, RZ, 0x1f, R2 ;  /* 0x0000001fff037819 */ /* 0x000fca0000011402 */
[----:B------:R0:W-:Y:S01]  /*9280*/  STG.E.64 desc[UR36][R16.64], R2 ;  /* 0x0000000210007986 */ /* 0x0001e2000c101b24 */
[----:B------:R-:W-:Y:S05]  /*9290*/  BRA `(.L_x_7758) ;  /* 0x0000000000047947 */ /* 0x000fea0003800000 */
.L_x_7784:
[----:B------:R0:W-:Y:S02]  /*92a0*/  STG.E desc[UR36][R16.64], R5 ;  /* 0x0000000510007986 */ /* 0x0001e4000c101924 */
.L_x_7758:
[----:B------:R-:W-:-:S07]  /*92b0*/  VIADD R19, R19, 0x80 ;  /* 0x0000008013137836 */ /* 0x000fce0000000000 */
.L_x_7718:
[----:B------:R-:W-:Y:S05]  /*92c0*/  BSYNC B6 ;  /* 0x0000000000067941 */ /* 0x000fea0003800000 */
.L_x_7717:
        /* <DEDUP_REMOVED lines=306> */
.L_x_7787:
        /* <DEDUP_REMOVED lines=20> */
.L_x_7791:
[----:B------:R4:W5:Y:S01]  /*a730*/  LDG.E.U8 R0, desc[UR36][R2.64] ;  /* 0x0000002402007981 */ /* 0x000962000c1e1100 */
[----:B------:R-:W-:Y:S05]  /*a740*/  BRA `(.L_x_7793) ;  /* 0x0000000c00547947 */ /* 0x000fea0003800000 */
.L_x_7790:
        /* <DEDUP_REMOVED lines=8> */
.L_x_7795:
[----:B------:R2:W5:Y:S01]  /*a7d0*/  LDG.E.U8 R0, desc[UR36][R2.64] ;  /* 0x0000002402007981 */ /* 0x000562000c1e1100 */
[----:B------:R-:W-:Y:S05]  /*a7e0*/  BRA `(.L_x_7793) ;  /* 0x0000000c002c7947 */ /* 0x000fea0003800000 */
.L_x_7794:
[----:B------:R0:W5:Y:S01]  /*a7f0*/  LDG.E.U16 R0, desc[UR36][R2.64] ;  /* 0x0000002402007981 */ /* 0x000162000c1e1500 */
[----:B------:R-:W-:Y:S05]  /*a800*/  BRA `(.L_x_7793) ;  /* 0x0000000c00247947 */ /* 0x000fea0003800000 */
.L_x_7789:
        /* <DEDUP_REMOVED lines=9> */
.L_x_7797:
[----:B------:R-:W2:Y:S02]  /*a8a0*/  LDG.E.U16 R4, desc[UR36][R2.64] ;  /* 0x0000002402047981 */ /* 0x000ea4000c1e1500 */
[----:B--2---:R-:W-:-:S06]  /*a8b0*/  HADD2.F32 R4, -RZ, R4.H0_H0 ;  /* 0x20000004ff047230 */ /* 0x004fcc0000004100 */
[----:B------:R-:W0:Y:S02]  /*a8c0*/  F2I.FTZ.TRUNC.NTZ R4, R4 ;  /* 0x0000000400047305 */ /* 0x000e24000021f100 */
[----:B0-----:R-:W-:Y:S01]  /*a8d0*/  PRMT R0, R4, 0x7610, R0 ;  /* 0x0000761004007816 */ /* 0x001fe20000000000 */
[----:B------:R-:W-:Y:S06]  /*a8e0*/  BRA `(.L_x_7793) ;  /* 0x0000000800ec7947 */ /* 0x000fec0003800000 */
.L_x_7796:
        /* <DEDUP_REMOVED lines=9> */
.L_x_7799:
[----:B------:R-:W2:Y:S02]  /*a980*/  LDG.E.U16 R2, desc[UR36][R2.64] ;  /* 0x0000002402027981 */ /* 0x000ea4000c1e1500 */
[----:B--2---:R-:W-:-:S06]  /*a990*/  HADD2.F32 R4, -RZ, R2.H0_H0 ;  /* 0x20000002ff047230 */ /* 0x004fcc0000004100 */
[----:B------:R-:W0:Y:S02]  /*a9a0*/  F2I.FTZ.TRUNC.NTZ R4, R4 ;  /* 0x0000000400047305 */ /* 0x000e24000021f100 */
[----:B0-----:R-:W-:Y:S01]  /*a9b0*/  PRMT R0, R4, 0x7610, R0 ;  /* 0x0000761004007816 */ /* 0x001fe20000000000 */
[----:B------:R-:W-:Y:S06]  /*a9c0*/  BRA `(.L_x_7793) ;  /* 0x0000000800b47947 */ /* 0x000fec0003800000 */
.L_x_7798:
[----:B------:R-:W2:Y:S02]  /*a9d0*/  LDG.E.64 R2, desc[UR36][R2.64] ;  /* 0x0000002402027981 */ /* 0x000ea4000c1e1b00 */
[----:B--2---:R0:W1:Y:S01]  /*a9e0*/  F2I.F64.TRUNC R0, R2 ;  /* 0x0000000200007311 */ /* 0x004062000030d100 */
[----:B------:R-:W-:Y:S05]  /*a9f0*/  BRA `(.L_x_7793) ;  /* 0x0000000800a87947 */ /* 0x000fea0003800000 */
.L_x_7788:
        /* <DEDUP_REMOVED lines=12> */
.L_x_7802:
[----:B------:R-:W2:Y:S02]  /*aac0*/  LDG.E.64 R2, desc[UR36][R2.64] ;  /* 0x0000002402027981 */ /* 0x000ea4000c1e1b00 */
[----:B--2---:R0:W1:Y:S01]  /*aad0*/  F2I.F64.TRUNC R0, R2 ;  /* 0x0000000200007311 */ /* 0x004062000030d100 */
[----:B------:R-:W-:Y:S05]  /*aae0*/  BRA `(.L_x_7793) ;  /* 0x00000008006c7947 */ /* 0x000fea0003800000 */
.L_x_7801:
        /* <DEDUP_REMOVED lines=28> */
.L_x_7804:
        /* <DEDUP_REMOVED lines=15> */
.L_x_7803:
[----:B------:R-:W2:Y:S02]  /*ada0*/  LDG.E.U16 R4, desc[UR36][R2.64] ;  /* 0x0000002402047981 */ /* 0x000ea4000c1e1500 */
[----:B--2---:R-:W-:-:S06]  /*adb0*/  IMAD.U32 R4, R4, 0x10000, RZ ;  /* 0x0001000004047824 */ /* 0x004fcc00078e00ff */
[----:B------:R-:W0:Y:S02]  /*adc0*/  F2I.FTZ.TRUNC.NTZ R4, R4 ;  /* 0x0000000400047305 */ /* 0x000e24000021f100 */
[----:B0-----:R-:W-:Y:S01]  /*add0*/  PRMT R0, R4, 0x7610, R0 ;  /* 0x0000761004007816 */ /* 0x001fe20000000000 */
[----:B------:R-:W-:Y:S06]  /*ade0*/  BRA `(.L_x_7793) ;  /* 0x0000000400ac7947 */ /* 0x000fec0003800000 */
.L_x_7800:
        /* <DEDUP_REMOVED lines=10> */
.L_x_7807:
        /* <DEDUP_REMOVED lines=21> */
.L_x_7811:
[----:B------:R-:W-:Y:S05]  /*afe0*/  BSYNC B1 ;  /* 0x0000000000017941 */ /* 0x000fea0003800000 */
.L_x_7810:
[----:B------:R-:W-:Y:S01]  /*aff0*/  IMAD.SHL.U32 R2, R2, 0x100000, RZ ;  /* 0x0010000002027824 */ /* 0x000fe200078e00ff */
[----:B------:R-:W-:-:S04]  /*b000*/  LEA R3, R0, 0x3b800000, 0x17 ;  /* 0x3b80000000037811 */ /* 0x000fc800078eb8ff */
[----:B------:R-:W-:-:S07]  /*b010*/  LOP3.LUT R4, R3, R2, R4, 0xfe, !PT ;  /* 0x0000000203047212 */ /* 0x000fce00078efe04 */
.L_x_7809:
[----:B------:R-:W-:Y:S05]  /*b020*/  BSYNC B0 ;  /* 0x0000000000007941 */ /* 0x000fea0003800000 */
.L_x_7808:
[----:B------:R-:W0:Y:S02]  /*b030*/  F2I.FTZ.TRUNC.NTZ R4, R4 ;  /* 0x0000000400047305 */ /* 0x000e24000021f100 */
[----:B0-----:R-:W-:Y:S01]  /*b040*/  PRMT R0, R4, 0x7610, R0 ;  /* 0x0000761004007816 */ /* 0x001fe20000000000 */
[----:B------:R-:W-:Y:S06]  /*b050*/  BRA `(.L_x_7793) ;  /* 0x0000000400107947 */ /* 0x000fec0003800000 */
.L_x_7806:
        /* <DEDUP_REMOVED lines=21> */
.L_x_7815:
[----:B------:R-:W-:Y:S05]  /*b1b0*/  BSYNC B1 ;  /* 0x0000000000017941 */ /* 0x000fea0003800000 */
.L_x_7814:
[----:B------:R-:W-:Y:S01]  /*b1c0*/  IMAD.SHL.U32 R2, R2, 0x200000, RZ ;  /* 0x0020000002027824 */ /* 0x000fe200078e00ff */
[----:B------:R-:W-:-:S04]  /*b1d0*/  LEA R3, R0, 0x37800000, 0x17 ;  /* 0x3780000000037811 */ /* 0x000fc800078eb8ff */
[----:B------:R-:W-:-:S07]  /*b1e0*/  LOP3.LUT R4, R3, R2, R4, 0xfe, !PT ;  /* 0x0000000203047212 */ /* 0x000fce00078efe04 */
.L_x_7813:
[----:B------:R-:W-:Y:S05]  /*b1f0*/  BSYNC B0 ;  /* 0x0000000000007941 */ /* 0x000fea0003800000 */
.L_x_7812:
[----:B------:R-:W0:Y:S02]  /*b200*/  F2I.FTZ.TRUNC.NTZ R4, R4 ;  /* 0x0000000400047305 */ /* 0x000e24000021f100 */
[----:B0-----:R-:W-:Y:S01]  /*b210*/  PRMT R0, R4, 0x7610, R0 ;  /* 0x0000761004007816 */ /* 0x001fe20000000000 */
[----:B------:R-:W-:Y:S06]  /*b220*/  BRA `(.L_x_7793) ;  /* 0x00000000009c7947 */ /* 0x000fec0003800000 */
.L_x_7805:
        /* <DEDUP_REMOVED lines=14> */
.L_x_7819:
[----:B------:R-:W-:Y:S05]  /*b310*/  BSYNC B0 ;  /* 0x0000000000007941 */ /* 0x000fea0003800000 */
.L_x_7818:
[----:B------:R-:W0:Y:S02]  /*b320*/  F2I.FTZ.TRUNC.NTZ R4, R4 ;  /* 0x0000000400047305 */ /* 0x000e24000021f100 */
[----:B0-----:R-:W-:Y:S01]  /*b330*/  PRMT R0, R4, 0x7610, R0 ;  /* 0x0000761004007816 */ /* 0x001fe20000000000 */
[----:B------:R-:W-:Y:S06]  /*b340*/  BRA `(.L_x_7793) ;  /* 0x0000000000547947 */ /* 0x000fec0003800000 */
.L_x_7792:
        /* <DEDUP_REMOVED lines=16> */
.L_x_7820:
[----:B------:R-:W-:Y:S01]  /*b450*/  PRMT R0, RZ, 0x7610, R0 ;  /* 0x00007610ff007816 */ /* 0x000fe20000000000 */
[----:B------:R-:W-:Y:S06]  /*b460*/  BRA `(.L_x_7793) ;  /* 0x00000000000c7947 */ /* 0x000fec0003800000 */
.L_x_7817:
[----:B------:R0:W5:Y:S01]  /*b470*/  LDG.E.U8 R0, desc[UR36][R2.64] ;  /* 0x0000002402007981 */ /* 0x000162000c1e1100 */
[----:B------:R-:W-:Y:S05]  /*b480*/  BRA `(.L_x_7793) ;  /* 0x0000000000047947 */ /* 0x000fea0003800000 */
.L_x_7816:
[----:B------:R0:W5:Y:S02]  /*b490*/  LDG.E.U8 R0, desc[UR36][R2.64] ;  /* 0x0000002402007981 */ /* 0x000164000c1e1100 */
.L_x_7793:
[----:B------:R-:W0:Y:S01]  /*b4a0*/  LDC.U8 R4, c[0x0][0x422] ;  /* 0x00010880ff047b82 */ /* 0x000e220000000000 */
[----:B-1---5:R-:W-:-:S04]  /*b4b0*/  LOP3.LUT R0, R0, 0xffff, RZ, 0xc0, !PT ;  /* 0x0000ffff00007812 */ /* 0x022fc800078ec0ff */
[----:B------:R-:W-:-:S03]  /*b4c0*/  PRMT R0, R0, 0x8880, RZ ;  /* 0x0000888000007816 */ /* 0x000fc600000000ff */
[----:B0-234-:R-:W0:Y:S01]  /*b4d0*/  LDC.S8 R2, c[0x0][0x421] ;  /* 0x00010840ff027b82 */ /* 0x01de220000000200 */
        /* <DEDUP_REMOVED lines=15> */
.L_x_7824:
[----:B------:R-:W-:Y:S01]  /*b5d0*/  STG.E.U8 desc[UR36][R16.64], R5 ;  /* 0x0000000510007986 */ /* 0x000fe2000c101124 */
[----:B------:R-:W-:Y:S05]  /*b5e0*/  EXIT ;  /* 0x000000000000794d */ /* 0x000fea0003800000 */
.L_x_7823:
        /* <DEDUP_REMOVED lines=10> */
.L_x_7827:
[----:B------:R-:W-:Y:S01]  /*b690*/  STG.E desc[UR36][R16.64], R5 ;  /* 0x0000000510007986 */ /* 0x000fe2000c101924 */
[----:B------:R-:W-:Y:S05]  /*b6a0*/  EXIT ;  /* 0x000000000000794d */ /* 0x000fea0003800000 */
.L_x_7826:
[----:B------:R-:W-:Y:S01]  /*b6b0*/  STG.E.U16 desc[UR36][R16.64], R5 ;  /* 0x0000000510007986 */ /* 0x000fe2000c101524 */
[----:B------:R-:W-:Y:S05]  /*b6c0*/  EXIT ;  /* 0x000000000000794d */ /* 0x000fea0003800000 */
.L_x_7822:
        /* <DEDUP_REMOVED lines=9> */
.L_x_7829:
[----:B------:R-:W0:Y:S02]  /*b760*/  I2F.S16 R0, R5 ;  /* 0x0000000500007306 */ /* 0x000e240000101400 */
[----:B0-----:R-:W-:-:S05]  /*b770*/  F2FP.F16.F32.PACK_AB R0, RZ, R0 ;  /* 0x00000000ff00723e */ /* 0x001fca00000000ff */
[----:B------:R-:W-:Y:S01]  /*b780*/  STG.E.U16 desc[UR36][R16.64], R0 ;  /* 0x0000000010007986 */ /* 0x000fe2000c101524 */
[----:B------:R-:W-:Y:S05]  /*b790*/  EXIT ;  /* 0x000000000000794d */ /* 0x000fea0003800000 */
.L_x_7828:
        /* <DEDUP_REMOVED lines=10> */
.L_x_7831:
[----:B------:R-:W0:Y:S02]  /*b840*/  I2F.S16 R5, R5 ;  /* 0x0000000500057306 */ /* 0x000e240000101400 */
[----:B0-----:R-:W-:-:S04]  /*b850*/  F2FP.F16.F32.PACK_AB R3, RZ, R5 ;  /* 0x00000005ff03723e */ /* 0x001fc800000000ff */
[----:B------:R-:W-:-:S05]  /*b860*/  PRMT R3, R3, 0x5410, RZ ;  /* 0x0000541003037816 */ /* 0x000fca00000000ff */
[----:B------:R-:W-:Y:S01]  /*b870*/  STG.E desc[UR36][R16.64], R3 ;  /* 0x0000000310007986 */ /* 0x000fe2000c101924 */
[----:B------:R-:W-:Y:S05]  /*b880*/  EXIT ;  /* 0x000000000000794d */ /* 0x000fea0003800000 */
.L_x_7830:
[----:B------:R-:W0:Y:S02]  /*b890*/  I2F.F64.S16 R2, R5 ;  /* 0x0000000500027312 */ /* 0x000e240000101c00 */
[----:B0-----:R-:W-:Y:S01]  /*b8a0*/  STG.E.64 desc[UR36][R16.64], R2 ;  /* 0x0000000210007986 */ /* 0x001fe2000c101b24 */
[----:B------:R-:W-:Y:S05]  /*b8b0*/  EXIT ;  /* 0x000000000000794d */ /* 0x000fea0003800000 */
.L_x_7821:
        /* <DEDUP_REMOVED lines=13> */
.L_x_7834:
[----:B------:R-:W0:Y:S01]  /*b990*/  I2F.F64.S16 R4, R5 ;  /* 0x0000000500047312 */ /* 0x000e220000101c00 */
[----:B------:R-:W-:-:S05]  /*b9a0*/  CS2R R6, SRZ ;  /* 0x0000000000067805 */ /* 0x000fca000001ff00 */
[----:B0-----:R-:W-:Y:S01]  /*b9b0*/  STG.E.128 desc[UR36][R16.64], R4 ;  /* 0x0000000410007986 */ /* 0x001fe2000c101d24 */
[----:B------:R-:W-:Y:S05]  /*b9c0*/  EXIT ;  /* 0x000000000000794d */ /* 0x000fea0003800000 */
.L_x_7833:
        /* <DEDUP_REMOVED lines=21> */
.L_x_7838:
[----:B------:R-:W-:Y:S05]  /*bb20*/  BSYNC B0 ;  /* 0x0000000000007941 */ /* 0x000fea0003800000 */
.L_x_7837:
[----:B------:R-:W-:-:S05]  /*bb30*/  LOP3.LUT R3, R0, R3, RZ, 0xfc, !PT ;  /* 0x0000000300037212 */ /* 0x000fca00078efcff */
[----:B------:R-:W-:Y:S01]  /*bb40*/  STG.E.U8 desc[UR36][R16.64], R3 ;  /* 0x0000000310007986 */ /* 0x000fe2000c101124 */
[----:B------:R-:W-:Y:S05]  /*bb50*/  EXIT ;  /* 0x000000000000794d */ /* 0x000fea0003800000 */
.L_x_7836:
        /* <DEDUP_REMOVED lines=13> */
.L_x_7840:
[----:B------:R-:W-:Y:S01]  /*bc30*/  IMAD.MOV.U32 R0, RZ, RZ, 0x7f ;  /* 0x0000007fff007424 */ /* 0x000fe200078e00ff */
[----:B------:R-:W-:-:S04]  /*bc40*/  ISETP.GT.U32.AND P0, PT, R2, 0x7f800000, PT ;  /* 0x7f8000000200780c */ /* 0x000fc80003f04070 */
[----:B------:R-:W-:-:S09]  /*bc50*/  SEL R0, R0, 0x7c, P0 ;  /* 0x0000007c00007807 */ /* 0x000fd20000000000 */
.L_x_7841:
[----:B------:R-:W-:Y:S05]  /*bc60*/  BSYNC B0 ;  /* 0x0000000000007941 */ /* 0x000fea0003800000 */
.L_x_7839:
[----:B------:R-:W-:-:S04]  /*bc70*/  LOP3.LUT R2, R5, 0x80000000, RZ, 0xc0, !PT ;  /* 0x8000000005027812 */ /* 0x000fc800078ec0ff */
[----:B------:R-:W-:-:S04]  /*bc80*/  SHF.R.U32.HI R3, RZ, 0x18, R2 ;  /* 0x00000018ff037819 */ /* 0x000fc80000011602 */
[----:B------:R-:W-:-:S05]  /*bc90*/  LOP3.LUT R3, R0, R3, RZ, 0xfc, !PT ;  /* 0x0000000300037212 */ /* 0x000fca00078efcff */
[----:B------:R-:W-:Y:S01]  /*bca0*/  STG.E.U8 desc[UR36][R16.64], R3 ;  /* 0x0000000310007986 */ /* 0x000fe2000c101124 */
[----:B------:R-:W-:Y:S05]  /*bcb0*/  EXIT ;  /* 0x000000000000794d */ /* 0x000fea0003800000 */
.L_x_7835:
[----:B------:R-:W0:Y:S02]  /*bcc0*/  I2F.S16 R0, R5 ;  /* 0x0000000500007306 */ /* 0x000e240000101400 */
[----:B0-----:R-:W-:-:S05]  /*bcd0*/  F2FP.BF16.F32.PACK_AB R0, RZ, R0 ;  /* 0x00000000ff00723e */ /* 0x001fca00000010ff */
[----:B------:R-:W-:Y:S01]  /*bce0*/  STG.E.U16 desc[UR36][R16.64], R0 ;  /* 0x0000000010007986 */ /* 0x000fe2000c101524 */
[----:B------:R-:W-:Y:S05]  /*bcf0*/  EXIT ;  /* 0x000000000000794d */ /* 0x000fea0003800000 */
.L_x_7832:
        /* <DEDUP_REMOVED lines=10> */
.L_x_7844:
        /* <DEDUP_REMOVED lines=17> */
.L_x_7847:
[----:B------:R-:W-:-:S04]  /*beb0*/  LOP3.LUT R2, R5, 0x80000000, RZ, 0xc0, !PT ;  /* 0x8000000005027812 */ /* 0x000fc800078ec0ff */
[----:B------:R-:W-:-:S04]  /*bec0*/  SHF.R.U32.HI R3, RZ, 0x18, R2 ;  /* 0x00000018ff037819 */ /* 0x000fc80000011602 */
[----:B------:R-:W-:-:S04]  /*bed0*/  LOP3.LUT R0, R0, R3, RZ, 0xfc, !PT ;  /* 0x0000000300007212 */ /* 0x000fc800078efcff */
[----:B------:R-:W-:-:S07]  /*bee0*/  PRMT R8, R0, 0x7610, R8 ;  /* 0x0000761000087816 */ /* 0x000fce0000000008 */
.L_x_7846:
[----:B------:R-:W-:Y:S05]  /*bef0*/  BSYNC B0 ;  /* 0x0000000000007941 */ /* 0x000fea0003800000 */
.L_x_7845:
[----:B------:R-:W-:Y:S01]  /*bf00*/  STG.E.U8 desc[UR36][R16.64], R8 ;  /* 0x0000000810007986 */ /* 0x000fe2000c101124 */
[----:B------:R-:W-:Y:S05]  /*bf10*/  EXIT ;  /* 0x000000000000794d */ /* 0x000fea0003800000 */
.L_x_7843:
        /* <DEDUP_REMOVED lines=17> */
.L_x_7850:
[----:B------:R-:W-:-:S04]  /*c030*/  LOP3.LUT R2, R5, 0x80000000, RZ, 0xc0, !PT ;  /* 0x8000000005027812 */ /* 0x000fc800078ec0ff */
[----:B------:R-:W-:-:S04]  /*c040*/  SHF.R.U32.HI R3, RZ, 0x18, R2 ;  /* 0x00000018ff037819 */ /* 0x000fc80000011602 */
[----:B------:R-:W-:-:S04]  /*c050*/  LOP3.LUT R0, R0, R3, RZ, 0xfc, !PT ;  /* 0x0000000300007212 */ /* 0x000fc800078efcff */
[----:B------:R-:W-:-:S07]  /*c060*/  PRMT R8, R0, 0x7610, R8 ;  /* 0x0000761000087816 */ /* 0x000fce0000000008 */
.L_x_7849:
[----:B------:R-:W-:Y:S05]  /*c070*/  BSYNC B0 ;  /* 0x0000000000007941 */ /* 0x000fea0003800000 */
.L_x_7848:
[----:B------:R-:W-:Y:S01]  /*c080*/  STG.E.U8 desc[UR36][R16.64], R8 ;  /* 0x0000000810007986 */ /* 0x000fe2000c101124 */
[----:B------:R-:W-:Y:S05]  /*c090*/  EXIT ;  /* 0x000000000000794d */ /* 0x000fea0003800000 */
.L_x_7842:
        /* <DEDUP_REMOVED lines=22> */
.L_x_7825:
        /* <DEDUP_REMOVED lines=16> */
.L_x_7853:
[----:B------:R-:W-:Y:S05]  /*c300*/  EXIT ;  /* 0x000000000000794d */ /* 0x000fea0003800000 */
.L_x_7852:
[----:B------:R-:W-:-:S04]  /*c310*/  PRMT R2, R5, 0x9910, RZ ;  /* 0x0000991005027816 */ /* 0x000fc800000000ff */
[----:B------:R-:W-:-:S05]  /*c320*/  SHF.R.S32.HI R3, RZ, 0x1f, R2 ;  /* 0x0000001fff037819 */ /* 0x000fca0000011402 */
[----:B------:R-:W-:Y:S01]  /*c330*/  STG.E.64 desc[UR36][R16.64], R2 ;  /* 0x0000000210007986 */ /* 0x000fe2000c101b24 */
[----:B------:R-:W-:Y:S05]  /*c340*/  EXIT ;  /* 0x000000000000794d */ /* 0x000fea0003800000 */
.L_x_7851:
[----:B------:R-:W-:Y:S01]  /*c350*/  STG.E desc[UR36][R16.64], R5 ;  /* 0x0000000510007986 */ /* 0x000fe2000c101924 */
[----:B------:R-:W-:Y:S05]  /*c360*/  EXIT ;  /* 0x000000000000794d */ /* 0x000fea0003800000 */
.L_x_7854:
        /* <DEDUP_REMOVED lines=9> */
.L_x_20568:


//--------------------- .text._ZN2at6native27unrolled_elementwise_kernelINS0_13AUnaryFunctorIaaaZZZNS0_18rshift_kernel_cudaERNS_18TensorIteratorBaseEENKUlvE_clEvENKUlvE0_clEvEUlaaE_EESt5arrayIPcLm2EELi4E23TrivialOffsetCalculatorILi1EjESD_NS0_6memory12LoadWithCastILi1EEENSE_13StoreWithCastILi1EEEEEviT_T0_T2_T3_T4_T5_ --------------------------
	.section	.text._ZN2at6native27unrolled_elementwise_kernelINS0_13AUnaryFunctorIaaaZZZNS0_18rshift_kernel_cudaERNS_18TensorIteratorBaseEENKUlvE_clEvENKUlvE0_clEvEUlaaE_EESt5arrayIPcLm2EELi4E23TrivialOffsetCalculatorILi1EjESD_NS0_6memory12LoadWithCastILi1EEENSE_13StoreWithCastILi1EEEEEviT_T0_T2_T3_T4_T5_,"ax",@progbits
	.align	128
        .global         _ZN2at6native27unrolled_elementwise_kernelINS0_13AUnaryFunctorIaaaZZZNS0_18rshift_kernel_cudaERNS_18TensorIteratorBaseEENKUlvE_clEvENKUlvE0_clEvEUlaaE_EESt5arrayIPcLm2EELi4E23TrivialOffsetCalculatorILi1EjESD_NS0_6memory12LoadWithCastILi1EEENSE_13StoreWithCastILi1EEEEEviT_T0_T2_T3_T4_T5_
        .type           _ZN2at6native27unrolled_elementwise_kernelINS0_13AUnaryFunctorIaaaZZZNS0_18rshift_kernel_cudaERNS_18TensorIteratorBaseEENKUlvE_clEvENKUlvE0_clEvEUlaaE_EESt5arrayIPcLm2EELi4E23TrivialOffsetCalculatorILi1EjESD_NS0_6memory12LoadWithCastILi1EEENSE_13StoreWithCastILi1EEEEEviT_T0_T2_T3_T4_T5_,@function
        .size           _ZN2at6native27unrolled_elementwise_kernelINS0_13AUnaryFunctorIaaaZZZNS0_18rshift_kernel_cudaERNS_18TensorIteratorBaseEENKUlvE_clEvENKUlvE0_clEvEUlaaE_EESt5arrayIPcLm2EELi4E23TrivialOffsetCalculatorILi1EjESD_NS0_6memory12LoadWithCastILi1EEENSE_13StoreWithCastILi1EEEEEviT_T0_T2_T3_T4_T5_,(.L_x_20569 - _ZN2at6native27unrolled_elementwise_kernelINS0_13AUnaryFunctorIaaaZZZNS0_18rshift_kernel_cudaERNS_18TensorIteratorBaseEENKUlvE_clEvENKUlvE0_clEvEUlaaE_EESt5arrayIPcLm2EELi4E23TrivialOffsetCalculatorILi1EjESD_NS0_6memory12LoadWithCastILi1EEENSE_13StoreWithCastILi1EEEEEviT_T0_T2_T3_T4_T5_)
        .other          _ZN2at6native27unrolled_elementwise_kernelINS0_13AUnaryFunctorIaaaZZZNS0_18rshift_kernel_cudaERNS_18TensorIteratorBaseEENKUlvE_clEvENKUlvE0_clEvEUlaaE_EESt5arrayIPcLm2EELi4E23TrivialOffsetCalculatorILi1EjESD_NS0_6memory12LoadWithCastILi1EEENSE_13StoreWithCastILi1EEEEEviT_T0_T2_T3_T4_T5_,@"STO_CUDA_ENTRY STV_DEFAULT"
_ZN2at6native27unrolled_elementwise_kernelINS0_13AUnaryFunctorIaaaZZZNS0_18rshift_kernel_cudaERNS_18TensorIteratorBaseEENKUlvE_clEvENKUlvE0_clEvEUlaaE_EESt5arrayIPcLm2EELi4E23TrivialOffsetCalculatorILi1EjESD_NS0_6memory12LoadWithCastILi1EEENSE_13StoreWithCastILi1EEEEEviT_T0_T2_T3_T4_T5_:
.text._ZN2at6native27unrolled_elementwise_kernelINS0_13AUnaryFunctorIaaaZZZNS0_18rshift_kernel_cudaERNS_18TensorIteratorBaseEENKUlvE_clEvENKUlvE0_clEvEUlaaE_EESt5arrayIPcLm2EELi4E23TrivialOffsetCalculatorILi1EjESD_NS0_6memory12LoadWithCastILi1EEENSE_13StoreWithCastILi1EEEEEviT_T0_T2_T3_T4_T5_:
        /* <DEDUP_REMOVED lines=31> */
.L_x_7860:
[----:B------:R3:W5:Y:S01]  /*01f0*/  LDG.E.U8 R17, desc[UR36][R2.64] ;  /* 0x0000002402117981 */ /* 0x000762000c1e1100 */
[----:B------:R-:W-:Y:S05]  /*0200*/  BRA `(.L_x_7862) ;  /* 0x0000000c00587947 */ /* 0x000fea0003800000 */
.L_x_7859:
        /* <DEDUP_REMOVED lines=8> */
.L_x_7864:
[----:B------:R1:W5:Y:S01]  /*0290*/  LDG.E.U8 R17, desc[UR36][R2.64] ;  /* 0x0000002402117981 */ /* 0x000362000c1e1100 */
[----:B------:R-:W-:Y:S05]  /*02a0*/  BRA `(.L_x_7862) ;  /* 0x0000000c00307947 */ /* 0x000fea0003800000 */
.L_x_7863:
[----:B------:R2:W5:Y:S01]  /*02b0*/  LDG.E.U16 R17, desc[UR36][R2.64] ;  /* 0x0000002402117981 */ /* 0x000562000c1e1500 */
[----:B------:R-:W-:Y:S05]  /*02c0*/  BRA `(.L_x_7862) ;  /* 0x0000000c00287947 */ /* 0x000fea0003800000 */
.L_x_7858:
        /* <DEDUP_REMOVED lines=9> */
.L_x_7866:
[----:B------:R-:W2:Y:S02]  /*0360*/  LDG.E.U16 R0, desc[UR36][R2.64] ;  /* 0x0000002402007981 */ /* 0x000ea4000c1e1500 */
[----:B--2---:R-:W-:-:S06]  /*0370*/  HADD2.F32 R0, -RZ, R0.H0_H0 ;  /* 0x20000000ff007230 */ /* 0x004fcc0000004100 */
[----:B------:R-:W0:Y:S02]  /*0380*/  F2I.FTZ.TRUNC.NTZ R0, R0 ;  /* 0x0000000000007305 */ /* 0x000e24000021f100 */
[----:B0-----:R-:W-:Y:S01]  /*0390*/  PRMT R17, R0, 0x7610, R17 ;  /* 0x0000761000117816 */ /* 0x001fe20000000011 */
[----:B------:R-:W-:Y:S06]  /*03a0*/  BRA `(.L_x_7862) ;  /* 0x0000000800f07947 */ /* 0x000fec0003800000 */
.L_x_7865:
        /* <DEDUP_REMOVED lines=9> */
.L_x_7868:
[----:B------:R-:W2:Y:S02]  /*0440*/  LDG.E.U16 R2, desc[UR36][R2.64] ;  /* 0x0000002402027981 */ /* 0x000ea4000c1e1500 */
[----:B--2---:R-:W-:-:S06]  /*0450*/  HADD2.F32 R0, -RZ, R2.H0_H0 ;  /* 0x20000002ff007230 */ /* 0x004fcc0000004100 */
[----:B------:R-:W0:Y:S02]  /*0460*/  F2I.FTZ.TRUNC.NTZ R0, R0 ;  /* 0x0000000000007305 */ /* 0x000e24000021f100 */
[----:B0-----:R-:W-:Y:S01]  /*0470*/  PRMT R17, R0, 0x7610, R17 ;  /* 0x0000761000117816 */ /* 0x001fe20000000011 */
[----:B------:R-:W-:Y:S06]  /*0480*/  BRA `(.L_x_7862) ;  /* 0x0000000800b87947 */ /* 0x000fec0003800000 */
.L_x_7867:
[----:B------:R-:W2:Y:S02]  /*0490*/  LDG.E.64 R2, desc[UR36][R2.64] ;  /* 0x0000002402027981 */ /* 0x000ea4000c1e1b00 */
[----:B--2---:R0:W1:Y:S01]  /*04a0*/  F2I.F64.TRUNC R17, R2 ;  /* 0x0000000200117311 */ /* 0x004062000030d100 */
[----:B------:R-:W-:Y:S05]  /*04b0*/  BRA `(.L_x_7862) ;  /* 0x0000000800ac7947 */ /* 0x000fea0003800000 */
.L_x_7857:
        /* <DEDUP_REMOVED lines=12> */
.L_x_7871:
[----:B------:R-:W2:Y:S02]  /*0580*/  LDG.E.64 R2, desc[UR36][R2.64] ;  /* 0x0000002402027981 */ /* 0x000ea4000c1e1b00 */
[----:B--2---:R0:W1:Y:S01]  /*0590*/  F2I.F64.TRUNC R17, R2 ;  /* 0x0000000200117311 */ /* 0x004062000030d100 */
[----:B------:R-:W-:Y:S05]  /*05a0*/  BRA `(.L_x_7862) ;  /* 0x0000000800707947 */ /* 0x000fea0003800000 */
.L_x_7870:
        /* <DEDUP_REMOVED lines=28> */
.L_x_7873:
        /* <DEDUP_REMOVED lines=16> */
.L_x_7872:
[----:B------:R-:W2:Y:S02]  /*0870*/  LDG.E.U16 R0, desc[UR36][R2.64] ;  /* 0x0000002402007981 */ /* 0x000ea4000c1e1500 */
[----:B--2---:R-:W-:-:S06]  /*0880*/  IMAD.U32 R0, R0, 0x10000, RZ ;  /* 0x0001000000007824 */ /* 0x004fcc00078e00ff */
[----:B------:R-:W0:Y:S02]  /*0890*/  F2I.FTZ.TRUNC.NTZ R0, R0 ;  /* 0x0000000000007305 */ /* 0x000e24000021f100 */
[----:B0-----:R-:W-:Y:S01]  /*08a0*/  PRMT R17, R0, 0x7610, R17 ;  /* 0x0000761000117816 */ /* 0x001fe20000000011 */
[----:B------:R-:W-:Y:S06]  /*08b0*/  BRA `(.L_x_7862) ;  /* 0x0000000400ac7947 */ /* 0x000fec0003800000 */
.L_x_7869:
        /* <DEDUP_REMOVED lines=10> */
.L_x_7876:
        /* <DEDUP_REMOVED lines=21> */
.L_x_7880:
[----:B------:R-:W-:Y:S05]  /*0ab0*/  BSYNC B1 ;  /* 0x0000000000017941 */ /* 0x000fea0003800000 */
.L_x_7879:
[----:B------:R-:W-:Y:S01]  /*0ac0*/  LEA R3, R0, 0x3b800000, 0x17 ;  /* 0x3b80000000037811 */ /* 0x000fe200078eb8ff */
[----:B------:R-:W-:-:S05]  /*0ad0*/  IMAD.SHL.U32 R0, R2, 0x100000, RZ ;  /* 0x0010000002007824 */ /* 0x000fca00078e00ff */
[----:B------:R-:W-:-:S07]  /*0ae0*/  LOP3.LUT R0, R3, R0, R4, 0xfe, !PT ;  /* 0x0000000003007212 */ /* 0x000fce00078efe04 */
.L_x_7878:
[----:B------:R-:W-:Y:S05]  /*0af0*/  BSYNC B0 ;  /* 0x0000000000007941 */ /* 0x000fea0003800000 */
.L_x_7877:
[----:B------:R-:W0:Y:S02]  /*0b00*/  F2I.FTZ.TRUNC.NTZ R0, R0 ;  /* 0x0000000000007305 */ /* 0x000e24000021f100 */
[----:B0-----:R-:W-:Y:S01]  /*0b10*/  PRMT R17, R0, 0x7610, R17 ;  /* 0x0000761000117816 */ /* 0x001fe20000000011 */
[----:B------:R-:W-:Y:S06]  /*0b20*/  BRA `(.L_x_7862) ;  /* 0x0000000400107947 */ /* 0x000fec0003800000 */
.L_x_7875:
        /* <DEDUP_REMOVED lines=21> */
.L_x_7884:
[----:B------:R-:W-:Y:S05]  /*0c80*/  BSYNC B1 ;  /* 0x0000000000017941 */ /* 0x000fea0003800000 */
.L_x_7883:
[----:B------:R-:W-:Y:S01]  /*0c90*/  LEA R3, R0, 0x37800000, 0x17 ;  /* 0x3780000000037811 */ /* 0x000fe200078eb8ff */
[----:B------:R-:W-:-:S05]  /*0ca0*/  IMAD.SHL.U32 R0, R2, 0x200000, RZ ;  /* 0x0020000002007824 */ /* 0x000fca00078e00ff */
[----:B------:R-:W-:-:S07]  /*0cb0*/  LOP3.LUT R0, R3, R0, R4, 0xfe, !PT ;  /* 0x0000000003007212 */ /* 0x000fce00078efe04 */
.L_x_7882:
[----:B------:R-:W-:Y:S05]  /*0cc0*/  BSYNC B0 ;  /* 0x0000000000007941 */ /* 0x000fea0003800000 */
.L_x_7881:
[----:B------:R-:W0:Y:S02]  /*0cd0*/  F2I.FTZ.TRUNC.NTZ R0, R0 ;  /* 0x0000000000007305 */ /* 0x000e24000021f100 */
[----:B0-----:R-:W-:Y:S01]  /*0ce0*/  PRMT R17, R0, 0x7610, R17 ;  /* 0x0000761000117816 */ /* 0x001fe20000000011 */
[----:B------:R-:W-:Y:S06]  /*0cf0*/  BRA `(.L_x_7862) ;  /* 0x00000000009c7947 */ /* 0x000fec0003800000 */
.L_x_7874:
        /* <DEDUP_REMOVED lines=14> */
.L_x_7888:
[----:B------:R-:W-:Y:S05]  /*0de0*/  BSYNC B0 ;  /* 0x0000000000007941 */ /* 0x000fea0003800000 */
.L_x_7887:
[----:B------:R-:W0:Y:S02]  /*0df0*/  F2I.FTZ.TRUNC.NTZ R0, R0 ;  /* 0x0000000000007305 */ /* 0x000e24000021f100 */
[----:B0-----:R-:W-:Y:S01]  /*0e00*/  PRMT R17, R0, 0x7610, R17 ;  /* 0x0000761000117816 */ /* 0x001fe20000000011 */
[----:B------:R-:W-:Y:S06]  /*0e10*/  BRA `(.L_x_7862) ;  /* 0x0000000000547947 */ /* 0x000fec0003800000 */
.L_x_7861:
        /* <DEDUP_REMOVED lines=16> */
.L_x_7889:
[----:B------:R-:W-:Y:S01]  /*0f20*/  PRMT R17, RZ, 0x7610, R17 ;  /* 0x00007610ff117816 */ /* 0x000fe20000000011 */
[----:B------:R-:W-:Y:S06]  /*0f30*/  BRA `(.L_x_7862) ;  /* 0x00000000000c7947 */ /* 0x000fec0003800000 */
.L_x_7886:
[----:B------:R0:W5:Y:S01]  /*0f40*/  LDG.E.U8 R17, desc[UR36][R2.64] ;  /* 0x0000002402117981 */ /* 0x000162000c1e1100 */
[----:B------:R-:W-:Y:S05]  /*0f50*/  BRA `(.L_x_7862) ;  /* 0x0000000000047947 */ /* 0x000fea0003800000 */
.L_x_7885:
[----:B------:R0:W5:Y:S02]  /*0f60*/  LDG.E.U8 R17, desc[UR36][R2.64] ;  /* 0x0000002402117981 */ /* 0x000164000c1e1100 */
.L_x_7862:
[----:B------:R-:W2:Y:S02]  /*0f70*/  S2R R25, SR_TID.X ;  /* 0x0000000000197919 */ /* 0x000ea40000002100 */
[----:B--2---:R-:W-:-:S07]  /*0f80*/  VIADD R25, R25, 0x80 ;  /* 0x0000008019197836 */ /* 0x004fce0000000000 */
.L_x_7856:
[----:B------:R-:W-:Y:S05]  /*0f90*/  BSYNC B6 ;  /* 0x0000000000067941 */ /* 0x000fea0003800000 */
.L_x_7855:
        /* <DEDUP_REMOVED lines=23> */
.L_x_7895:
[----:B------:R0:W5:Y:S01]  /*1110*/  LDG.E.U8 R16, desc[UR36][R2.64] ;  /* 0x0000002402107981 */ /* 0x000162000c1e1100 */
[----:B------:R-:W-:Y:S05]  /*1120*/  BRA `(.L_x_7897) ;  /* 0x0000000c00547947 */ /* 0x000fea0003800000 */
.L_x_7894:
        /* <DEDUP_REMOVED lines=8> */
.L_x_7899:
[----:B------:R0:W5:Y:S01]  /*11b0*/  LDG.E.U8 R16, desc[UR36][R2.64] ;  /* 0x0000002402107981 */ /* 0x000162000c1e1100 */
[----:B------:R-:W-:Y:S05]  /*11c0*/  BRA `(.L_x_7897) ;  /* 0x0000000c002c7947 */ /* 0x000fea0003800000 */
.L_x_7898:
[----:B------:R0:W5:Y:S01]  /*11d0*/  LDG.E.U16 R16, desc[UR36][R2.64] ;  /* 0x0000002402107981 */ /* 0x000162000c1e1500 */
[----:B------:R-:W-:Y:S05]  /*11e0*/  BRA `(.L_x_7897) ;  /* 0x0000000c00247947 */ /* 0x000fea0003800000 */
.L_x_7893:
        /* <DEDUP_REMOVED lines=9> */
.L_x_7901:
[----:B------:R-:W2:Y:S02]  /*1280*/  LDG.E.U16 R0, desc[UR36][R2.64] ;  /* 0x0000002402007981 */ /* 0x000ea4000c1e1500 */
[----:B--2---:R-:W-:-:S06]  /*1290*/  HADD2.F32 R0, -RZ, R0.H0_H0 ;  /* 0x20000000ff007230 */ /* 0x004fcc0000004100 */
[----:B------:R-:W0:Y:S02]  /*12a0*/  F2I.FTZ.TRUNC.NTZ R0, R0 ;  /* 0x0000000000007305 */ /* 0x000e24000021f100 */
[----:B0-----:R-:W-:Y:S01]  /*12b0*/  PRMT R16, R0, 0x7610, R16 ;  /* 0x0000761000107816 */ /* 0x001fe20000000010 */
[----:B------:R-:W-:Y:S06]  /*12c0*/  BRA `(.L_x_7897) ;  /* 0x0000000800ec7947 */ /* 0x000fec0003800000 */
.L_x_7900:
        /* <DEDUP_REMOVED lines=9> */
.L_x_7903:
[----:B------:R-:W2:Y:S02]  /*1360*/  LDG.E.U16 R2, desc[UR36][R2.64] ;  /* 0x0000002402027981 */ /* 0x000ea4000c1e1500 */
[----:B--2---:R-:W-:-:S06]  /*1370*/  HADD2.F32 R0, -RZ, R2.H0_H0 ;  /* 0x20000002ff007230 */ /* 0x004fcc0000004100 */
[----:B------:R-:W0:Y:S02]  /*1380*/  F2I.FTZ.TRUNC.NTZ R0, R0 ;  /* 0x0000000000007305 */ /* 0x000e24000021f100 */
[----:B0-----:R-:W-:Y:S01]  /*1390*/  PRMT R16, R0, 0x7610, R16 ;  /* 0x0000761000107816 */ /* 0x001fe20000000010 */
[----:B------:R-:W-:Y:S06]  /*13a0*/  BRA `(.L_x_7897) ;  /* 0x0000000800b47947 */ /* 0x000fec0003800000 */
.L_x_7902:
[----:B------:R-:W2:Y:S02]  /*13b0*/  LDG.E.64 R2, desc[UR36][R2.64] ;  /* 0x0000002402027981 */ /* 0x000ea4000c1e1b00 */
[----:B--2---:R0:W1:Y:S01]  /*13c0*/  F2I.F64.TRUNC R16, R2 ;  /* 0x0000000200107311 */ /* 0x004062000030d100 */
[----:B------:R-:W-:Y:S05]  /*13d0*/  BRA `(.L_x_7897) ;  /* 0x0000000800a87947 */ /* 0x000fea0003800000 */
.L_x_7892:
        /* <DEDUP_REMOVED lines=12> */
.L_x_7906:
[----:B------:R-:W2:Y:S02]  /*14a0*/  LDG.E.64 R2, desc[UR36][R2.64] ;  /* 0x0000002402027981 */ /* 0x000ea4000c1e1b00 */
[----:B--2---:R0:W1:Y:S01]  /*14b0*/  F2I.F64.TRUNC R16, R2 ;  /* 0x0000000200107311 */ /* 0x004062000030d100 */
[----:B------:R-:W-:Y:S05]  /*14c0*/  BRA `(.L_x_7897) ;  /* 0x00000008006c7947 */ /* 0x000fea0003800000 */
.L_x_7905:
        /* <DEDUP_REMOVED lines=28> */
.L_x_7908:
        /* <DEDUP_REMOVED lines=15> */
.L_x_7907:
[----:B------:R-:W2:Y:S02]  /*1780*/  LDG.E.U16 R0, desc[UR36][R2.64] ;  /* 0x0000002402007981 */ /* 0x000ea4000c1e1500 */
[----:B--2---:R-:W-:-:S06]  /*1790*/  IMAD.U32 R0, R0, 0x10000, RZ ;  /* 0x0001000000007824 */ /* 0x004fcc00078e00ff */
[----:B------:R-:W0:Y:S02]  /*17a0*/  F2I.FTZ.TRUNC.NTZ R0, R0 ;  /* 0x0000000000007305 */ /* 0x000e24000021f100 */
[----:B0-----:R-:W-:Y:S01]  /*17b0*/  PRMT R16, R0, 0x7610, R16 ;  /* 0x0000761000107816 */ /* 0x001fe20000000010 */
[----:B------:R-:W-:Y:S06]  /*17c0*/  BRA `(.L_x_7897) ;  /* 0x0000000400ac7947 */ /* 0x000fec0003800000 */
.L_x_7904:
        /* <DEDUP_REMOVED lines=10> */
.L_x_7911:
        /* <DEDUP_REMOVED lines=21> */
.L_x_7915:
[----:B------:R-:W-:Y:S05]  /*19c0*/  BSYNC B1 ;  /* 0x0000000000017941 */ /* 0x000fea0003800000 */
.L_x_7914:
[----:B------:R-:W-:Y:S01]  /*19d0*/  LEA R3, R0, 0x3b800000, 0x17 ;  /* 0x3b80000000037811 */ /* 0x000fe200078eb8ff */
[----:B------:R-:W-:-:S05]  /*19e0*/  IMAD.SHL.U32 R0, R2, 0x100000, RZ ;  /* 0x0010000002007824 */ /* 0x000fca00078e00ff */
[----:B------:R-:W-:-:S07]  /*19f0*/  LOP3.LUT R0, R3, R0, R4, 0xfe, !PT ;  /* 0x0000000003007212 */ /* 0x000fce00078efe04 */
.L_x_7913:
[----:B------:R-:W-:Y:S05]  /*1a00*/  BSYNC B0 ;  /* 0x0000000000007941 */ /* 0x000fea0003800000 */
.L_x_7912:
[----:B------:R-:W0:Y:S02]  /*1a10*/  F2I.FTZ.TRUNC.NTZ R0, R0 ;  /* 0x0000000000007305 */ /* 0x000e24000021f100 */
[----:B0-----:R-:W-:Y:S01]  /*1a20*/  PRMT R16, R0, 0x7610, R16 ;  /* 0x0000761000107816 */ /* 0x001fe20000000010 */
[----:B------:R-:W-:Y:S06]  /*1a30*/  BRA `(.L_x_7897) ;  /* 0x0000000400107947 */ /* 0x000fec0003800000 */
.L_x_7910:
        /* <DEDUP_REMOVED lines=21> */
.L_x_7919:
[----:B------:R-:W-:Y:S05]  /*1b90*/  BSYNC B1 ;  /* 0x0000000000017941 */ /* 0x000fea0003800000 */
.L_x_7918:
[----:B------:R-:W-:Y:S01]  /*1ba0*/  LEA R3, R0, 0x37800000, 0x17 ;  /* 0x3780000000037811 */ /* 0x000fe200078eb8ff */
[----:B------:R-:W-:-:S05]  /*1bb0*/  IMAD.SHL.U32 R0, R2, 0x200000, RZ ;  /* 0x0020000002007824 */ /* 0x000fca00078e00ff */
[----:B------:R-:W-:-:S07]  /*1bc0*/  LOP3.LUT R0, R3, R0, R4, 0xfe, !PT ;  /* 0x0000000003007212 */ /* 0x000fce00078efe04 */
.L_x_7917:
[----:B------:R-:W-:Y:S05]  /*1bd0*/  BSYNC B0 ;  /* 0x0000000000007941 */ /* 0x000fea0003800000 */
.L_x_7916:
[----:B------:R-:W0:Y:S02]  /*1be0*/  F2I.FTZ.TRUNC.NTZ R0, R0 ;  /* 0x0000000000007305 */ /* 0x000e24000021f100 */
[----:B0-----:R-:W-:Y:S01]  /*1bf0*/  PRMT R16, R0, 0x7610, R16 ;  /* 0x0000761000107816 */ /* 0x001fe20000000010 */
[----:B------:R-:W-:Y:S06]  /*1c00*/  BRA `(.L_x_7897) ;  /* 0x00000000009c7947 */ /* 0x000fec0003800000 */
.L_x_7909:
        /* <DEDUP_REMOVED lines=14> */
.L_x_7923:
[----:B------:R-:W-:Y:S05]  /*1cf0*/  BSYNC B0 ;  /* 0x0000000000007941 */ /* 0x000fea0003800000 */
.L_x_7922:
[----:B------:R-:W0:Y:S02]  /*1d00*/  F2I.FTZ.TRUNC.NTZ R0, R0 ;  /* 0x0000000000007305 */ /* 0x000e24000021f100 */
[----:B0-----:R-:W-:Y:S01]  /*1d10*/  PRMT R16, R0, 0x7610, R16 ;  /* 0x0000761000107816 */ /* 0x001fe20000000010 */
[----:B------:R-:W-:Y:S06]  /*1d20*/  BRA `(.L_x_7897) ;  /* 0x0000000000547947 */ /* 0x000fec0003800000 */
.L_x_7896:
        /* <DEDUP_REMOVED lines=16> */
.L_x_7924:
[----:B------:R-:W-:Y:S01]  /*1e30*/  PRMT R16, RZ, 0x7610, R16 ;  /* 0x00007610ff107816 */ /* 0x000fe20000000010 */
[----:B------:R-:W-:Y:S06]  /*1e40*/  BRA `(.L_x_7897) ;  /* 0x00000000000c7947 */ /* 0x000fec0003800000 */
.L_x_7921:
[----:B------:R3:W5:Y:S01]  /*1e50*/  LDG.E.U8 R16, desc[UR36][R2.64] ;  /* 0x0000002402107981 */ /* 0x000762000c1e1100 */
[----:B------:R-:W-:Y:S05]  /*1e60*/  BRA `(.L_x_7897) ;  /* 0x0000000000047947 */ /* 0x000fea0003800000 */
.L_x_7920:
[----:B------:R2:W5:Y:S02]  /*1e70*/  LDG.E.U8 R16, desc[UR36][R2.64] ;  /* 0x0000002402107981 */ /* 0x000564000c1e1100 */
.L_x_7897:
[----:B------:R-:W-:-:S07]  /*1e80*/  VIADD R25, R25, 0x80 ;  /* 0x0000008019197836 */ /* 0x000fce0000000000 */
.L_x_7891:
[----:B------:R-:W-:Y:S05]  /*1e90*/  BSYNC B6 ;  /* 0x0000000000067941 */ /* 0x000fea0003800000 */
.L_x_7890:
        /* <DEDUP_REMOVED lines=25> */
.L_x_7930:
[----:B------:R0:W5:Y:S01]  /*2030*/  LDG.E.U8 R19, desc[UR36][R2.64] ;  /* 0x0000002402137981 */ /* 0x000162000c1e1100 */
[----:B------:R-:W-:Y:S05]  /*2040*/  BRA `(.L_x_7932) ;  /* 0x0000000c00547947 */ /* 0x000fea0003800000 */
.L_x_7929:
        /* <DEDUP_REMOVED lines=8> */
.L_x_7934:
[----:B------:R0:W5:Y:S01]  /*20d0*/  LDG.E.U8 R19, desc[UR36][R2.64] ;  /* 0x0000002402137981 */ /* 0x000162000c1e1100 */
[----:B------:R-:W-:Y:S05]  /*20e0*/  BRA `(.L_x_7932) ;  /* 0x0000000c002c7947 */ /* 0x000fea0003800000 */
.L_x_7933:
[----:B------:R0:W5:Y:S01]  /*20f0*/  LDG.E.U16 R19, desc[UR36][R2.64] ;  /* 0x0000002402137981 */ /* 0x000162000c1e1500 */
[----:B------:R-:W-:Y:S05]  /*2100*/  BRA `(.L_x_7932) ;  /* 0x0000000c00247947 */ /* 0x000fea0003800000 */
.L_x_7928:
        /* <DEDUP_REMOVED lines=9> */
.L_x_7936:
[----:B------:R-:W2:Y:S02]  /*21a0*/  LDG.E.U16 R0, desc[UR36][R2.64] ;  /* 0x0000002402007981 */ /* 0x000ea4000c1e1500 */
[----:B--2---:R-:W-:-:S06]  /*21b0*/  HADD2.F32 R0, -RZ, R0.H0_H0 ;  /* 0x20000000ff007230 */ /* 0x004fcc0000004100 */
[----:B------:R-:W0:Y:S02]  /*21c0*/  F2I.FTZ.TRUNC.NTZ R0, R0 ;  /* 0x0000000000007305 */ /* 0x000e24000021f100 */
[----:B0-----:R-:W-:Y:S01]  /*21d0*/  PRMT R19, R0, 0x7610, R19 ;  /* 0x0000761000137816 */ /* 0x001fe20000000013 */
[----:B------:R-:W-:Y:S06]  /*21e0*/  BRA `(.L_x_7932) ;  /* 0x0000000800ec7947 */ /* 0x000fec0003800000 */
.L_x_7935:
        /* <DEDUP_REMOVED lines=9> */
.L_x_7938:
[----:B------:R-:W2:Y:S02]  /*2280*/  LDG.E.U16 R2, desc[UR36][R2.64] ;  /* 0x0000002402027981 */ /* 0x000ea4000c1e1500 */
[----:B--2---:R-:W-:-:S06]  /*2290*/  HADD2.F32 R0, -RZ, R2.H0_H0 ;  /* 0x20000002ff007230 */ /* 0x004fcc0000004100 */
[----:B------:R-:W0:Y:S02]  /*22a0*/  F2I.FTZ.TRUNC.NTZ R0, R0 ;  /* 0x0000000000007305 */ /* 0x000e24000021f100 */
[----:B0-----:R-:W-:Y:S01]  /*22b0*/  PRMT R19, R0, 0x7610, R19 ;  /* 0x0000761000137816 */ /* 0x001fe20000000013 */
[----:B------:R-:W-:Y:S06]  /*22c0*/  BRA `(.L_x_7932) ;  /* 0x0000000800b47947 */ /* 0x000fec0003800000 */
.L_x_7937:
[----:B------:R-:W2:Y:S02]  /*22d0*/  LDG.E.64 R2, desc[UR36][R2.64] ;  /* 0x0000002402027981 */ /* 0x000ea4000c1e1b00 */
[----:B--2---:R0:W1:Y:S01]  /*22e0*/  F2I.F64.TRUNC R19, R2 ;  /* 0x0000000200137311 */ /* 0x004062000030d100 */
[----:B------:R-:W-:Y:S05]  /*22f0*/  BRA `(.L_x_7932) ;  /* 0x0000000800a87947 */ /* 0x000fea0003800000 */
.L_x_7927:
        /* <DEDUP_REMOVED lines=12> */
.L_x_7941:
[----:B------:R-:W2:Y:S02]  /*23c0*/  LDG.E.64 R2, desc[UR36][R2.64] ;  /* 0x0000002402027981 */ /* 0x000ea4000c1e1b00 */
[----:B--2---:R3:W4:Y:S01]  /*23d0*/  F2I.F64.TRUNC R19, R2 ;  /* 0x0000000200137311 */ /* 0x004722000030d100 */
[----:B------:R-:W-:Y:S05]  /*23e0*/  BRA `(.L_x_7932) ;  /* 0x00000008006c7947 */ /* 0x000fea0003800000 */
.L_x_7940:
        /* <DEDUP_REMOVED lines=28> */
.L_x_7943:
        /* <DEDUP_REMOVED lines=15> */
.L_x_7942:
[----:B------:R-:W2:Y:S02]  /*26a0*/  LDG.E.U16 R0, desc[UR36][R2.64] ;  /* 0x0000002402007981 */ /* 0x000ea4000c1e1500 */
[----:B--2---:R-:W-:-:S06]  /*26b0*/  IMAD.U32 R0, R0, 0x10000, RZ ;  /* 0x0001000000007824 */ /* 0x004fcc00078e00ff */
[----:B------:R-:W0:Y:S02]  /*26c0*/  F2I.FTZ.TRUNC.NTZ R0, R0 ;  /* 0x0000000000007305 */ /* 0x000e24000021f100 */
[----:B0-----:R-:W-:Y:S01]  /*26d0*/  PRMT R19, R0, 0x7610, R19 ;  /* 0x0000761000137816 */ /* 0x001fe20000000013 */
[----:B------:R-:W-:Y:S06]  /*26e0*/  BRA `(.L_x_7932) ;  /* 0x0000000400ac7947 */ /* 0x000fec0003800000 */
.L_x_7939:
        /* <DEDUP_REMOVED lines=10> */
.L_x_7946:
        /* <DEDUP_REMOVED lines=21> */
.L_x_7950:
[----:B------:R-:W-:Y:S05]  /*28e0*/  BSYNC B1 ;  /* 0x0000000000017941 */ /* 0x000fea0003800000 */
.L_x_7949:
[----:B------:R-:W-:Y:S01]  /*28f0*/  LEA R3, R0, 0x3b800000, 0x17 ;  /* 0x3b80000000037811 */ /* 0x000fe200078eb8ff */
[----:B------:R-:W-:-:S05]  /*2900*/  IMAD.SHL.U32 R0, R2, 0x100000, RZ ;  /* 0x0010000002007824 */ /* 0x000fca00078e00ff */
[----:B------:R-:W-:-:S07]  /*2910*/  LOP3.LUT R0, R3, R0, R4, 0xfe, !PT ;  /* 0x0000000003007212 */ /* 0x000fce00078efe04 */
.L_x_7948:
[----:B------:R-:W-:Y:S05]  /*2920*/  BSYNC B0 ;  /* 0x0000000000007941 */ /* 0x000fea0003800000 */
.L_x_7947:
[----:B------:R-:W0:Y:S02]  /*2930*/  F2I.FTZ.TRUNC.NTZ R0, R0 ;  /* 0x0000000000007305 */ /* 0x000e24000021f100 */
[----:B0-----:R-:W-:Y:S01]  /*2940*/  PRMT R19, R0, 0x7610, R19 ;  /* 0x0000761000137816 */ /* 0x001fe20000000013 */
[----:B------:R-:W-:Y:S06]  /*2950*/  BRA `(.L_x_7932) ;  /* 0x0000000400107947 */ /* 0x000fec0003800000 */
.L_x_7945:
        /* <DEDUP_REMOVED lines=21> */
.L_x_7954:
[----:B------:R-:W-:Y:S05]  /*2ab0*/  BSYNC B1 ;  /* 0x0000000000017941 */ /* 0x000fea0003800000 */
.L_x_7953:
[----:B------:R-:W-:Y:S01]  /*2ac0*/  LEA R3, R0, 0x37800000, 0x17 ;  /* 0x3780000000037811 */ /* 0x000fe200078eb8ff */
[----:B------:R-:W-:-:S05]  /*2ad0*/  IMAD.SHL.U32 R0, R2, 0x200000, RZ ;  /* 0x0020000002007824 */ /* 0x000fca00078e00ff */
[----:B------:R-:W-:-:S07]  /*2ae0*/  LOP3.LUT R0, R3, R0, R4, 0xfe, !PT ;  /* 0x0000000003007212 */ /* 0x000fce00078efe04 */
.L_x_7952:
[----:B------:R-:W-:Y:S05]  /*2af0*/  BSYNC B0 ;  /* 0x0000000000007941 */ /* 0x000fea0003800000 */
.L_x_7951:
[----:B------:R-:W0:Y:S02]  /*2b00*/  F2I.FTZ.TRUNC.NTZ R0, R0 ;  /* 0x0000000000007305 */ /* 0x000e24000021f100 */
[----:B0-----:R-:W-:Y:S01]  /*2b10*/  PRMT R19, R0, 0x7610, R19 ;  /* 0x0000761000137816 */ /* 0x001fe20000000013 */
[----:B------:R-:W-:Y:S06]  /*2b20*/  BRA `(.L_x_7932) ;  /* 0x00000000009c7947 */ /* 0x000fec0003800000 */
.L_x_7944:
        /* <DEDUP_REMOVED lines=14> */
.L_x_7958:
[----:B------:R-:W-:Y:S05]  /*2c10*/  BSYNC B0 ;  /* 0x0000000000007941 */ /* 0x000fea0003800000 */
.L_x_7957:
[----:B------:R-:W0:Y:S02]  /*2c20*/  F2I.FTZ.TRUNC.NTZ R0, R0 ;  /* 0x0000000000007305 */ /* 0x000e24000021f100 */
[----:B0-----:R-:W-:Y:S01]  /*2c30*/  PRMT R19, R0, 0x7610, R19 ;  /* 0x0000761000137816 */ /* 0x001fe20000000013 */
[----:B------:R-:W-:Y:S06]  /*2c40*/  BRA `(.L_x_7932) ;  /* 0x0000000000547947 */ /* 0x000fec0003800000 */
.L_x_7931:
        /* <DEDUP_REMOVED lines=16> */
.L_x_7959:
[----:B------:R-:W-:Y:S01]  /*2d50*/  PRMT R19, RZ, 0x7610, R19 ;  /* 0x00007610ff137816 */ /* 0x000fe20000000013 */
[----:B------:R-:W-:Y:S06]  /*2d60*/  BRA `(.L_x_7932) ;  /* 0x00000000000c7947 */ /* 0x000fec0003800000 */
.L_x_7956:
[----:B------:R2:W5:Y:S01]  /*2d70*/  LDG.E.U8 R19, desc[UR36][R2.64] ;  /* 0x0000002402137981 */ /* 0x000562000c1e1100 */
[----:B------:R-:W-:Y:S05]  /*2d80*/  BRA `(.L_x_7932) ;  /* 0x0000000000047947 */ /* 0x000fea0003800000 */
.L_x_7955:
[----:B------:R1:W5:Y:S02]  /*2d90*/  LDG.E.U8 R19, desc[UR36][R2.64] ;  /* 0x0000002402137981 */ /* 0x000364000c1e1100 */
.L_x_7932:
[----:B------:R-:W-:-:S07]  /*2da0*/  VIADD R25, R25, 0x80 ;  /* 0x0000008019197836 */ /* 0x000fce0000000000 */
.L_x_7926:
[----:B------:R-:W-:Y:S05]  /*2db0*/  BSYNC B6 ;  /* 0x0000000000067941 */ /* 0x000fea0003800000 */
.L_x_7925:
        /* <DEDUP_REMOVED lines=23> */
.L_x_7965:
[----:B------:R0:W5:Y:S01]  /*2f30*/  LDG.E.U8 R18, desc[UR36][R2.64] ;  /* 0x0000002402127981 */ /* 0x000162000c1e1100 */
[----:B------:R-:W-:Y:S05]  /*2f40*/  BRA `(.L_x_7961) ;  /* 0x0000000c00507947 */ /* 0x000fea0003800000 */
.L_x_7964:
        /* <DEDUP_REMOVED lines=8> */
.L_x_7968:
[----:B------:R0:W5:Y:S01]  /*2fd0*/  LDG.E.U8 R18, desc[UR36][R2.64] ;  /* 0x0000002402127981 */ /* 0x000162000c1e1100 */
[----:B------:R-:W-:Y:S05]  /*2fe0*/  BRA `(.L_x_7961) ;  /* 0x0000000c00287947 */ /* 0x000fea0003800000 */
.L_x_7967:
[----:B------:R0:W5:Y:S01]  /*2ff0*/  LDG.E.U16 R18, desc[UR36][R2.64] ;  /* 0x0000002402127981 */ /* 0x000162000c1e1500 */
[----:B------:R-:W-:Y:S05]  /*3000*/  BRA `(.L_x_7961) ;  /* 0x0000000c00207947 */ /* 0x000fea0003800000 */
.L_x_7963:
        /* <DEDUP_REMOVED lines=9> */
.L_x_7970:
[----:B------:R-:W2:Y:S02]  /*30a0*/  LDG.E.U16 R0, desc[UR36][R2.64] ;  /* 0x0000002402007981 */ /* 0x000ea4000c1e1500 */
[----:B--2---:R-:W-:-:S06]  /*30b0*/  HADD2.F32 R0, -RZ, R0.H0_H0 ;  /* 0x20000000ff007230 */ /* 0x004fcc0000004100 */
[----:B------:R-:W0:Y:S02]  /*30c0*/  F2I.FTZ.TRUNC.NTZ R0, R0 ;  /* 0x0000000000007305 */ /* 0x000e24000021f100 */
[----:B0-----:R-:W-:Y:S01]  /*30d0*/  PRMT R18, R0, 0x7610, R18 ;  /* 0x0000761000127816 */ /* 0x001fe20000000012 */
[----:B------:R-:W-:Y:S06]  /*30e0*/  BRA `(.L_x_7961) ;  /* 0x0000000800e87947 */ /* 0x000fec0003800000 */
.L_x_7969:
        /* <DEDUP_REMOVED lines=9> */
.L_x_7972:
[----:B------:R-:W2:Y:S02]  /*3180*/  LDG.E.U16 R2, desc[UR36][R2.64] ;  /* 0x0000002402027981 */ /* 0x000ea4000c1e1500 */
[----:B--2---:R-:W-:-:S06]  /*3190*/  HADD2.F32 R0, -RZ, R2.H0_H0 ;  /* 0x20000002ff007230 */ /* 0x004fcc0000004100 */
[----:B------:R-:W0:Y:S02]  /*31a0*/  F2I.FTZ.TRUNC.NTZ R0, R0 ;  /* 0x0000000000007305 */ /* 0x000e24000021f100 */
[----:B0-----:R-:W-:Y:S01]  /*31b0*/  PRMT R18, R0, 0x7610, R18 ;  /* 0x0000761000127816 */ /* 0x001fe20000000012 */
[----:B------:R-:W-:Y:S06]  /*31c0*/  BRA `(.L_x_7961) ;  /* 0x0000000800b07947 */ /* 0x000fec0003800000 */
.L_x_7971:
[----:B------:R-:W2:Y:S02]  /*31d0*/  LDG.E.64 R2, desc[UR36][R2.64] ;  /* 0x0000002402027981 */ /* 0x000ea4000c1e1b00 */
[----:B--2---:R0:W1:Y:S01]  /*31e0*/  F2I.F64.TRUNC R18, R2 ;  /* 0x0000000200127311 */ /* 0x004062000030d100 */
[----:B------:R-:W-:Y:S05]  /*31f0*/  BRA `(.L_x_7961) ;  /* 0x0000000800a47947 */ /* 0x000fea0003800000 */
.L_x_7962:
        /* <DEDUP_REMOVED lines=12> */
.L_x_7975:
[----:B------:R-:W2:Y:S02]  /*32c0*/  LDG.E.64 R2, desc[UR36][R2.64] ;  /* 0x0000002402027981 */ /* 0x000ea4000c1e1b00 */
[----:B--2---:R0:W1:Y:S01]  /*32d0*/  F2I.F64.TRUNC R18, R2 ;  /* 0x0000000200127311 */ /* 0x004062000030d100 */
[----:B------:R-:W-:Y:S05]  /*32e0*/  BRA `(.L_x_7961) ;  /* 0x0000000800687947 */ /* 0x000fea0003800000 */
.L_x_7974:
        /* <DEDUP_REMOVED lines=28> */
.L_x_7977:
        /* <DEDUP_REMOVED lines=15> */
.L_x_7976:
[----:B------:R-:W2:Y:S02]  /*35a0*/  LDG.E.U16 R0, desc[UR36][R2.64] ;  /* 0x0000002402007981 */ /* 0x000ea4000c1e1500 */
[----:B--2---:R-:W-:-:S06]  /*35b0*/  IMAD.U32 R0, R0, 0x10000, RZ ;  /* 0x0001000000007824 */ /* 0x004fcc00078e00ff */
[----:B------:R-:W0:Y:S02]  /*35c0*/  F2I.FTZ.TRUNC.NTZ R0, R0 ;  /* 0x0000000000007305 */ /* 0x000e24000021f100 */
[----:B0-----:R-:W-:Y:S01]  /*35d0*/  PRMT R18, R0, 0x7610, R18 ;  /* 0x0000761000127816 */ /* 0x001fe20000000012 */
[----:B------:R-:W-:Y:S06]  /*35e0*/  BRA `(.L_x_7961) ;  /* 0x0000000400a87947 */ /* 0x000fec0003800000 */
.L_x_7973:
        /* <DEDUP_REMOVED lines=10> */
.L_x_7980:
        /* <DEDUP_REMOVED lines=21> */
.L_x_7984:
[----:B------:R-:W-:Y:S05]  /*37e0*/  BSYNC B1 ;  /* 0x0000000000017941 */ /* 0x000fea0003800000 */
.L_x_7983:
[----:B------:R-:W-:Y:S01]  /*37f0*/  LEA R3, R0, 0x3b800000, 0x17 ;  /* 0x3b80000000037811 */ /* 0x000fe200078eb8ff */
[----:B------:R-:W-:-:S05]  /*3800*/  IMAD.SHL.U32 R0, R2, 0x100000, RZ ;  /* 0x0010000002007824 */ /* 0x000fca00078e00ff */
[----:B------:R-:W-:-:S07]  /*3810*/  LOP3.LUT R0, R3, R0, R4, 0xfe, !PT ;  /* 0x0000000003007212 */ /* 0x000fce00078efe04 */
.L_x_7982:
[----:B------:R-:W-:Y:S05]  /*3820*/  BSYNC B0 ;  /* 0x0000000000007941 */ /* 0x000fea0003800000 */
.L_x_7981:
[----:B------:R-:W0:Y:S02]  /*3830*/  F2I.FTZ.TRUNC.NTZ R0, R0 ;  /* 0x0000000000007305 */ /* 0x000e24000021f100 */
[----:B0-----:R-:W-:Y:S01]  /*3840*/  PRMT R18, R0, 0x7610, R18 ;  /* 0x0000761000127816 */ /* 0x001fe20000000012 */
[----:B------:R-:W-:Y:S06]  /*3850*/  BRA `(.L_x_7961) ;  /* 0x00000004000c7947 */ /* 0x000fec0003800000 */
.L_x_7979:
        /* <DEDUP_REMOVED lines=21> */
.L_x_7988:
[----:B------:R-:W-:Y:S05]  /*39b0*/  BSYNC B1 ;  /* 0x0000000000017941 */ /* 0x000fea0003800000 */
.L_x_7987:
[----:B------:R-:W-:Y:S01]  /*39c0*/  LEA R3, R0, 0x37800000, 0x17 ;  /* 0x3780000000037811 */ /* 0x000fe200078eb8ff */
[----:B------:R-:W-:-:S05]  /*39d0*/  IMAD.SHL.U32 R0, R2, 0x200000, RZ ;  /* 0x0020000002007824 */ /* 0x000fca00078e00ff */
[----:B------:R-:W-:-:S07]  /*39e0*/  LOP3.LUT R0, R3, R0, R4, 0xfe, !PT ;  /* 0x0000000003007212 */ /* 0x000fce00078efe04 */
.L_x_7986:
[----:B------:R-:W-:Y:S05]  /*39f0*/  BSYNC B0 ;  /* 0x0000000000007941 */ /* 0x000fea0003800000 */
.L_x_7985:
[----:B------:R-:W0:Y:S02]  /*3a00*/  F2I.FTZ.TRUNC.NTZ R0, R0 ;  /* 0x0000000000007305 */ /* 0x000e24000021f100 */
[----:B0-----:R-:W-:Y:S01]  /*3a10*/  PRMT R18, R0, 0x7610, R18 ;  /* 0x0000761000127816 */ /* 0x001fe20000000012 */
[----:B------:R-:W-:Y:S06]  /*3a20*/  BRA `(.L_x_7961) ;  /* 0x0000000000987947 */ /* 0x000fec0003800000 */
.L_x_7978:
        /* <DEDUP_REMOVED lines=14> */
.L_x_7992:
[----:B------:R-:W-:Y:S05]  /*3b10*/  BSYNC B0 ;  /* 0x0000000000007941 */ /* 0x000fea0003800000 */
.L_x_7991:
[----:B------:R-:W0:Y:S02]  /*3b20*/  F2I.FTZ.TRUNC.NTZ R0, R0 ;  /* 0x0000000000007305 */ /* 0x000e24000021f100 */
[----:B0-----:R-:W-:Y:S01]  /*3b30*/  PRMT R18, R0, 0x7610, R18 ;  /* 0x0000761000127816 */ /* 0x001fe20000000012 */
[----:B------:R-:W-:Y:S06]  /*3b40*/  BRA `(.L_x_7961) ;  /* 0x0000000000507947 */ /* 0x000fec0003800000 */
.L_x_7966:
        /* <DEDUP_REMOVED lines=16> */
.L_x_7993:
[----:B------:R-:W-:Y:S05]  /*3c50*/  BRA `(.L_x_7961) ;  /* 0x00000000000c7947 */ /* 0x000fea0003800000 */
.L_x_7990:
[----:B------:R0:W5:Y:S01]  /*3c60*/  LDG.E.U8 R18, desc[UR36][R2.64] ;  /* 0x0000002402127981 */ /* 0x000162000c1e1100 */
[----:B------:R-:W-:Y:S05]  /*3c70*/  BRA `(.L_x_7961) ;  /* 0x0000000000047947 */ /* 0x000fea0003800000 */
.L_x_7989:
[----:B------:R0:W5:Y:S02]  /*3c80*/  LDG.E.U8 R18, desc[UR36][R2.64] ;  /* 0x0000002402127981 */ /* 0x000164000c1e1100 */
.L_x_7961:
[----:B------:R-:W-:Y:S05]  /*3c90*/  BSYNC B6 ;  /* 0x0000000000067941 */ /* 0x000fea0003800000 */
.L_x_7960:
        /* <DEDUP_REMOVED lines=10> */
[----:B------:R-:W-:Y:S02]  /*3d40*/  PRMT R4, R16, 0x8880, RZ ;  /* 0x0000888010047816 */ /* 0x000fe400000000ff */
[----:B------:R-:W-:Y:S02]  /*3d50*/  PRMT R7, R18, 0x8880, RZ ;  /* 0x0000888012077816 */ /* 0x000fe400000000ff */
[----:B------:R-:W-:Y:S02]  /*3d60*/  VIMNMX.U32 R3, R0, 0x7, PT ;  /* 0x0000000700037848 */ /* 0x000fe40003fe0000 */
[----:B------:R-:W-:Y:S02]  /*3d70*/  VIMNMX.U32 R5, R4, 0x7, PT ;  /* 0x0000000704057848 */ /* 0x000fe40003fe0000 */
[----:B------:R-:W-:-:S02]  /*3d80*/  VIMNMX.U32 R17, R6, 0x7, PT ;  /* 0x0000000706117848 */ /* 0x000fc40003fe0000 */
[----:B------:R-:W-:Y:S02]  /*3d90*/  VIMNMX.U32 R7, R7, 0x7, PT ;  /* 0x0000000707077848 */ /* 0x000fe40003fe0000 */
[--C-:B------:R-:W-:Y:S02]  /*3da0*/  SHF.R.S32.HI R3, RZ, R3, R24.reuse ;  /* 0x00000003ff037219 */ /* 0x100fe40000011418 */
[--C-:B------:R-:W-:Y:S02]  /*3db0*/  SHF.R.S32.HI R18, RZ, R5, R24.reuse ;  /* 0x00000005ff127219 */ /* 0x100fe40000011418 */
[--C-:B------:R-:W-:Y:S02]  /*3dc0*/  SHF.R.S32.HI R17, RZ, R17, R24.reuse ;  /* 0x00000011ff117219 */ /* 0x100fe40000011418 */
[----:B0-----:R-:W-:Y:S02]  /*3dd0*/  ISETP.GE.AND P0, PT, R2, R22, PT ;  /* 0x000000160200720c */ /* 0x001fe40003f06270 */
[----:B------:R-:W-:-:S11]  /*3de0*/  SHF.R.S32.HI R16, RZ, R7, R24 ;  /* 0x00000007ff107219 */ /* 0x000fd60000011418 */
        /* <DEDUP_REMOVED lines=22> */
.L_x_7999:
[----:B------:R0:W-:Y:S01]  /*3f50*/  STG.E.U8 desc[UR36][R8.64], R3 ;  /* 0x0000000308007986 */ /* 0x0001e2000c101124 */
[----:B------:R-:W-:Y:S05]  /*3f60*/  BRA `(.L_x_7995) ;  /* 0x0000000c00707947 */ /* 0x000fea0003800000 */
.L_x_7998:
        /* <DEDUP_REMOVED lines=11> */
.L_x_8002:
[----:B------:R-:W-:-:S05]  /*4020*/  PRMT R3, R3, 0x9910, RZ ;  /* 0x0000991003037816 */ /* 0x000fca00000000ff */
[----:B------:R0:W-:Y:S01]  /*4030*/  STG.E desc[UR36][R8.64], R3 ;  /* 0x0000000308007986 */ /* 0x0001e2000c101924 */
[----:B------:R-:W-:Y:S05]  /*4040*/  BRA `(.L_x_7995) ;  /* 0x0000000c00387947 */ /* 0x000fea0003800000 */
.L_x_8001:
[----:B------:R0:W-:Y:S01]  /*4050*/  STG.E.U16 desc[UR36][R8.64], R3 ;  /* 0x0000000308007986 */ /* 0x0001e2000c101524 */
[----:B------:R-:W-:Y:S05]  /*4060*/  BRA `(.L_x_7995) ;  /* 0x0000000c00307947 */ /* 0x000fea0003800000 */
.L_x_7997:
        /* <DEDUP_REMOVED lines=9> */
.L_x_8004:
[----:B------:R-:W0:Y:S02]  /*4100*/  I2F.S16 R0, R3 ;  /* 0x0000000300007306 */ /* 0x000e240000101400 */
[----:B0-----:R-:W-:-:S05]  /*4110*/  F2FP.F16.F32.PACK_AB R0, RZ, R0 ;  /* 0x00000000ff00723e */ /* 0x001fca00000000ff */
[----:B------:R0:W-:Y:S01]  /*4120*/  STG.E.U16 desc[UR36][R8.64], R0 ;  /* 0x0000000008007986 */ /* 0x0001e2000c101524 */
[----:B------:R-:W-:Y:S05]  /*4130*/  BRA `(.L_x_7995) ;  /* 0x0000000800fc7947 */ /* 0x000fea0003800000 */
.L_x_8003:
        /* <DEDUP_REMOVED lines=10> */
.L_x_8006:
[----:B------:R-:W0:Y:S02]  /*41e0*/  I2F.S16 R3, R3 ;  /* 0x0000000300037306 */ /* 0x000e240000101400 */
[----:B0-----:R-:W-:-:S04]  /*41f0*/  F2FP.F16.F32.PACK_AB R3, RZ, R3 ;  /* 0x00000003ff03723e */ /* 0x001fc800000000ff */
[----:B------:R-:W-:-:S05]  /*4200*/  PRMT R3, R3, 0x5410, RZ ;  /* 0x0000541003037816 */ /* 0x000fca00000000ff */
[----:B------:R0:W-:Y:S01]  /*4210*/  STG.E desc[UR36][R8.64], R3 ;  /* 0x0000000308007986 */ /* 0x0001e2000c101924 */
[----:B------:R-:W-:Y:S05]  /*4220*/  BRA `(.L_x_7995) ;  /* 0x0000000800c07947 */ /* 0x000fea0003800000 */
.L_x_8005:
[----:B------:R-:W0:Y:S02]  /*4230*/  I2F.F64.S16 R4, R3 ;  /* 0x0000000300047312 */ /* 0x000e240000101c00 */
[----:B0-----:R0:W-:Y:S01]  /*4240*/  STG.E.64 desc[UR36][R8.64], R4 ;  /* 0x0000000408007986 */ /* 0x0011e2000c101b24 */
[----:B------:R-:W-:Y:S05]  /*4250*/  BRA `(.L_x_7995) ;  /* 0x0000000800b47947 */ /* 0x000fea0003800000 */
.L_x_7996:
        /* <DEDUP_REMOVED lines=13> */
.L_x_8009:
[----:B------:R-:W0:Y:S01]  /*4330*/  I2F.F64.S16 R4, R3 ;  /* 0x0000000300047312 */ /* 0x000e220000101c00 */
[----:B------:R-:W-:-:S05]  /*4340*/  CS2R R6, SRZ ;  /* 0x0000000000067805 */ /* 0x000fca000001ff00 */
[----:B0-----:R0:W-:Y:S01]  /*4350*/  STG.E.128 desc[UR36][R8.64], R4 ;  /* 0x0000000408007986 */ /* 0x0011e2000c101d24 */
[----:B------:R-:W-:Y:S05]  /*4360*/  BRA `(.L_x_7995) ;  /* 0x0000000800707947 */ /* 0x000fea0003800000 */
.L_x_8008:
        /* <DEDUP_REMOVED lines=21> */
.L_x_8013:
[----:B------:R-:W-:Y:S05]  /*44c0*/  BSYNC B0 ;  /* 0x0000000000007941 */ /* 0x000fea0003800000 */
.L_x_8012:
[----:B------:R-:W-:-:S05]  /*44d0*/  LOP3.LUT R5, R0, R5, RZ, 0xfc, !PT ;  /* 0x0000000500057212 */ /* 0x000fca00078efcff */
[----:B------:R0:W-:Y:S01]  /*44e0*/  STG.E.U8 desc[UR36][R8.64], R5 ;  /* 0x0000000508007986 */ /* 0x0001e2000c101124 */
[----:B------:R-:W-:Y:S05]  /*44f0*/  BRA `(.L_x_7995) ;  /* 0x00000008000c7947 */ /* 0x000fea0003800000 */
.L_x_8011:
        /* <DEDUP_REMOVED lines=13> */
.L_x_8015:
[----:B------:R-:W-:Y:S01]  /*45d0*/  IMAD.MOV.U32 R0, RZ, RZ, 0x7f ;  /* 0x0000007fff007424 */ /* 0x000fe200078e00ff */
[----:B------:R-:W-:-:S04]  /*45e0*/  ISETP.GT.U32.AND P0, PT, R4, 0x7f800000, PT ;  /* 0x7f8000000400780c */ /* 0x000fc80003f04070 */
[----:B------:R-:W-:-:S09]  /*45f0*/  SEL R0, R0, 0x7c, P0 ;  /* 0x0000007c00007807 */ /* 0x000fd20000000000 */
.L_x_8016:
[----:B------:R-:W-:Y:S05]  /*4600*/  BSYNC B0 ;  /* 0x0000000000007941 */ /* 0x000fea0003800000 */
.L_x_8014:
[----:B------:R-:W-:-:S04]  /*4610*/  LOP3.LUT R3, R5, 0x80000000, RZ, 0xc0, !PT ;  /* 0x8000000005037812 */ /* 0x000fc800078ec0ff */
[----:B------:R-:W-:-:S04]  /*4620*/  SHF.R.U32.HI R3, RZ, 0x18, R3 ;  /* 0x00000018ff037819 */ /* 0x000fc80000011603 */
[----:B------:R-:W-:-:S05]  /*4630*/  LOP3.LUT R3, R0, R3, RZ, 0xfc, !PT ;  /* 0x0000000300037212 */ /* 0x000fca00078efcff */
[----:B------:R0:W-:Y:S01]  /*4640*/  STG.E.U8 desc[UR36][R8.64], R3 ;  /* 0x0000000308007986 */ /* 0x0001e2000c101124 */
[----:B------:R-:W-:Y:S05]  /*4650*/  BRA `(.L_x_7995) ;  /* 0x0000000400b47947 */ /* 0x000fea0003800000 */
.L_x_8010:
[----:B------:R-:W0:Y:S02]  /*4660*/  I2F.S16 R0, R3 ;  /* 0x0000000300007306 */ /* 0x000e240000101400 */
[----:B0-----:R-:W-:-:S05]  /*4670*/  F2FP.BF16.F32.PACK_AB R0, RZ, R0 ;  /* 0x00000000ff00723e */ /* 0x001fca00000010ff */
[----:B------:R0:W-:Y:S01]  /*4680*/  STG.E.U16 desc[UR36][R8.64], R0 ;  /* 0x0000000008007986 */ /* 0x0001e2000c101524 */
[----:B------:R-:W-:Y:S05]  /*4690*/  BRA `(.L_x_7995) ;  /* 0x0000000400a47947 */ /* 0x000fea0003800000 */
.L_x_8007:
        /* <DEDUP_REMOVED lines=10> */
.L_x_8019:
        /* <DEDUP_REMOVED lines=17> */
.L_x_8022:
[----:B------:R-:W-:-:S04]  /*4850*/  LOP3.LUT R3, R3, 0x80000000, RZ, 0xc0, !PT ;  /* 0x8000000003037812 */ /* 0x000fc800078ec0ff */
[----:B------:R-:W-:-:S04]  /*4860*/  SHF.R.U32.HI R3, RZ, 0x18, R3 ;  /* 0x00000018ff037819 */ /* 0x000fc80000011603 */
[----:B------:R-:W-:-:S04]  /*4870*/  LOP3.LUT R0, R0, R3, RZ, 0xfc, !PT ;  /* 0x0000000300007212 */ /* 0x000fc800078efcff */
[----:B------:R-:W-:-:S07]  /*4880*/  PRMT R4, R0, 0x7610, R4 ;  /* 0x0000761000047816 */ /* 0x000fce0000000004 */
.L_x_8021:
[----:B------:R-:W-:Y:S05]  /*4890*/  BSYNC B0 ;  /* 0x0000000000007941 */ /* 0x000fea0003800000 */
.L_x_8020:
[----:B------:R4:W-:Y:S01]  /*48a0*/  STG.E.U8 desc[UR36][R8.64], R4 ;  /* 0x0000000408007986 */ /* 0x0009e2000c101124 */
[----:B------:R-:W-:Y:S05]  /*48b0*/  BRA `(.L_x_7995) ;  /* 0x00000004001c7947 */ /* 0x000fea0003800000 */
.L_x_8018:
        /* <DEDUP_REMOVED lines=17> */
.L_x_8025:
[----:B------:R-:W-:-:S04]  /*49d0*/  LOP3.LUT R3, R3, 0x80000000, RZ, 0xc0, !PT ;  /* 0x8000000003037812 */ /* 0x000fc800078ec0ff */
[----:B------:R-:W-:-:S04]  /*49e0*/  SHF.R.U32.HI R3, RZ, 0x18, R3 ;  /* 0x00000018ff037819 */ /* 0x000fc80000011603 */
[----:B------:R-:W-:-:S04]  /*49f0*/  LOP3.LUT R0, R0, R3, RZ, 0xfc, !PT ;  /* 0x0000000300007212 */ /* 0x000fc800078efcff */
[----:B------:R-:W-:-:S07]  /*4a00*/  PRMT R4, R0, 0x7610, R4 ;  /* 0x0000761000047816 */ /* 0x000fce0000000004 */
.L_x_8024:
[----:B------:R-:W-:Y:S05]  /*4a10*/  BSYNC B0 ;  /* 0x0000000000007941 */ /* 0x000fea0003800000 */
.L_x_8023:
[----:B------:R0:W-:Y:S01]  /*4a20*/  STG.E.U8 desc[UR36][R8.64], R4 ;  /* 0x0000000408007986 */ /* 0x0001e2000c101124 */
[----:B------:R-:W-:Y:S05]  /*4a30*/  BRA `(.L_x_7995) ;  /* 0x0000000000bc7947 */ /* 0x000fea0003800000 */
.L_x_8017:
        /* <DEDUP_REMOVED lines=23> */
.L_x_8000:
        /* <DEDUP_REMOVED lines=16> */
.L_x_8028:
[----:B------:R-:W-:Y:S05]  /*4cb0*/  BRA `(.L_x_7995) ;  /* 0x00000000001c7947 */ /* 0x000fea0003800000 */
.L_x_8027:
[----:B------:R-:W-:-:S05]  /*4cc0*/  PRMT R3, R3, 0x9910, RZ ;  /* 0x0000991003037816 */ /* 0x000fca00000000ff */
[----:B------:R-:W-:-:S05]  /*4cd0*/  IMAD.MOV.U32 R4, RZ, RZ, R3 ;  /* 0x000000ffff047224 */ /* 0x000fca00078e0003 */
[----:B------:R-:W-:-:S05]  /*4ce0*/  SHF.R.S32.HI R5, RZ, 0x1f, R4 ;  /* 0x0000001fff057819 */ /* 0x000fca0000011404 */
[----:B------:R3:W-:Y:S01]  /*4cf0*/  STG.E.64 desc[UR36][R8.64], R4 ;  /* 0x0000000408007986 */ /* 0x0007e2000c101b24 */
[----:B------:R-:W-:Y:S05]  /*4d00*/  BRA `(.L_x_7995) ;  /* 0x0000000000087947 */ /* 0x000fea0003800000 */
.L_x_8026:
[----:B------:R-:W-:-:S05]  /*4d10*/  PRMT R3, R3, 0x9910, RZ ;  /* 0x0000991003037816 */ /* 0x000fca00000000ff */
[----:B------:R0:W-:Y:S02]  /*4d20*/  STG.E desc[UR36][R8.64], R3 ;  /* 0x0000000308007986 */ /* 0x0001e4000c101924 */
.L_x_7995:
[----:B------:R-:W-:Y:S05]  /*4d30*/  BSYNC B6 ;  /* 0x0000000000067941 */ /* 0x000fea0003800000 */
.L_x_7994:
        /* <DEDUP_REMOVED lines=23> */
.L_x_8034:
[----:B------:R0:W-:Y:S01]  /*4eb0*/  STG.E.U8 desc[UR36][R8.64], R18 ;  /* 0x0000001208007986 */ /* 0x0001e2000c101124 */
[----:B------:R-:W-:Y:S05]  /*4ec0*/  BRA `(.L_x_8036) ;  /* 0x0000000c00647947 */ /* 0x000fea0003800000 */
.L_x_8033:
        /* <DEDUP_REMOVED lines=10> */
.L_x_8038:
[----:B------:R-:W-:-:S05]  /*4f70*/  PRMT R3, R18, 0x9910, RZ ;  /* 0x0000991012037816 */ /* 0x000fca00000000ff */
[----:B------:R0:W-:Y:S01]  /*4f80*/  STG.E desc[UR36][R8.64], R3 ;  /* 0x0000000308007986 */ /* 0x0001e2000c101924 */
[----:B------:R-:W-:Y:S05]  /*4f90*/  BRA `(.L_x_8036) ;  /* 0x0000000c00307947 */ /* 0x000fea0003800000 */
.L_x_8037:
[----:B------:R0:W-:Y:S01]  /*4fa0*/  STG.E.U16 desc[UR36][R8.64], R18 ;  /* 0x0000001208007986 */ /* 0x0001e2000c101524 */
[----:B------:R-:W-:Y:S05]  /*4fb0*/  BRA `(.L_x_8036) ;  /* 0x0000000c00287947 */ /* 0x000fea0003800000 */
.L_x_8032:
        /* <DEDUP_REMOVED lines=9> */
.L_x_8040:
[----:B------:R-:W0:Y:S02]  /*5050*/  I2F.S16 R0, R18 ;  /* 0x0000001200007306 */ /* 0x000e240000101400 */
[----:B0-----:R-:W-:-:S05]  /*5060*/  F2FP.F16.F32.PACK_AB R0, RZ, R0 ;  /* 0x00000000ff00723e */ /* 0x001fca00000000ff */
[----:B------:R0:W-:Y:S01]  /*5070*/  STG.E.U16 desc[UR36][R8.64], R0 ;  /* 0x0000000008007986 */ /* 0x0001e2000c101524 */
[----:B------:R-:W-:Y:S05]  /*5080*/  BRA `(.L_x_8036) ;  /* 0x0000000800f47947 */ /* 0x000fea0003800000 */
.L_x_8039:
        /* <DEDUP_REMOVED lines=10> */
.L_x_8042:
[----:B------:R-:W0:Y:S02]  /*5130*/  I2F.S16 R18, R18 ;  /* 0x0000001200127306 */ /* 0x000e240000101400 */
[----:B0-----:R-:W-:-:S04]  /*5140*/  F2FP.F16.F32.PACK_AB R3, RZ, R18 ;  /* 0x00000012ff03723e */ /* 0x001fc800000000ff */
[----:B------:R-:W-:-:S05]  /*5150*/  PRMT R3, R3, 0x5410, RZ ;  /* 0x0000541003037816 */ /* 0x000fca00000000ff */
[----:B------:R0:W-:Y:S01]  /*5160*/  STG.E desc[UR36][R8.64], R3 ;  /* 0x0000000308007986 */ /* 0x0001e2000c101924 */
[----:B------:R-:W-:Y:S05]  /*5170*/  BRA `(.L_x_8036) ;  /* 0x0000000800b87947 */ /* 0x000fea0003800000 */
.L_x_8041:
[----:B------:R-:W0:Y:S02]  /*5180*/  I2F.F64.S16 R4, R18 ;  /* 0x0000001200047312 */ /* 0x000e240000101c00 */
[----:B0-----:R0:W-:Y:S01]  /*5190*/  STG.E.64 desc[UR36][R8.64], R4 ;  /* 0x0000000408007986 */ /* 0x0011e2000c101b24 */
[----:B------:R-:W-:Y:S05]  /*51a0*/  BRA `(.L_x_8036) ;  /* 0x0000000800ac7947 */ /* 0x000fea0003800000 */
.L_x_8031:
        /* <DEDUP_REMOVED lines=13> */
.L_x_8045:
[----:B------:R-:W0:Y:S01]  /*5280*/  I2F.F64.S16 R4, R18 ;  /* 0x0000001200047312 */ /* 0x000e220000101c00 */
[----:B------:R-:W-:-:S05]  /*5290*/  CS2R R6, SRZ ;  /* 0x0000000000067805 */ /* 0x000fca000001ff00 */
[----:B0-----:R0:W-:Y:S01]  /*52a0*/  STG.E.128 desc[UR36][R8.64], R4 ;  /* 0x0000000408007986 */ /* 0x0011e2000c101d24 */
[----:B------:R-:W-:Y:S05]  /*52b0*/  BRA `(.L_x_8036) ;  /* 0x0000000800687947 */ /* 0x000fea0003800000 */
.L_x_8044:
        /* <DEDUP_REMOVED lines=21> */
.L_x_8049:
[----:B------:R-:W-:Y:S05]  /*5410*/  BSYNC B0 ;  /* 0x0000000000007941 */ /* 0x000fea0003800000 */
.L_x_8048:
[----:B------:R-:W-:-:S05]  /*5420*/  LOP3.LUT R5, R0, R5, RZ, 0xfc, !PT ;  /* 0x0000000500057212 */ /* 0x000fca00078efcff */
[----:B------:R0:W-:Y:S01]  /*5430*/  STG.E.U8 desc[UR36][R8.64], R5 ;  /* 0x0000000508007986 */ /* 0x0001e2000c101124 */
[----:B------:R-:W-:Y:S05]  /*5440*/  BRA `(.L_x_8036) ;  /* 0x0000000800047947 */ /* 0x000fea0003800000 */
.L_x_8047:
        /* <DEDUP_REMOVED lines=13> */
.L_x_8051:
[----:B------:R-:W-:Y:S01]  /*5520*/  IMAD.MOV.U32 R0, RZ, RZ, 0x7f ;  /* 0x0000007fff007424 */ /* 0x000fe200078e00ff */
[----:B------:R-:W-:-:S04]  /*5530*/  ISETP.GT.U32.AND P0, PT, R3, 0x7f800000, PT ;  /* 0x7f8000000300780c */ /* 0x000fc80003f04070 */
[----:B------:R-:W-:-:S09]  /*5540*/  SEL R0, R0, 0x7c, P0 ;  /* 0x0000007c00007807 */ /* 0x000fd20000000000 */
.L_x_8052:
[----:B------:R-:W-:Y:S05]  /*5550*/  BSYNC B0 ;  /* 0x0000000000007941 */ /* 0x000fea0003800000 */
.L_x_8050:
[----:B------:R-:W-:-:S04]  /*5560*/  LOP3.LUT R3, R5, 0x80000000, RZ, 0xc0, !PT ;  /* 0x8000000005037812 */ /* 0x000fc800078ec0ff */
[----:B------:R-:W-:-:S04]  /*5570*/  SHF.R.U32.HI R3, RZ, 0x18, R3 ;  /* 0x00000018ff037819 */ /* 0x000fc80000011603 */
[----:B------:R-:W-:-:S05]  /*5580*/  LOP3.LUT R3, R0, R3, RZ, 0xfc, !PT ;  /* 0x0000000300037212 */ /* 0x000fca00078efcff */
[----:B------:R0:W-:Y:S01]  /*5590*/  STG.E.U8 desc[UR36][R8.64], R3 ;  /* 0x0000000308007986 */ /* 0x0001e2000c101124 */
[----:B------:R-:W-:Y:S05]  /*55a0*/  BRA `(.L_x_8036) ;  /* 0x0000000400ac7947 */ /* 0x000fea0003800000 */
.L_x_8046:
[----:B------:R-:W0:Y:S02]  /*55b0*/  I2F.S16 R0, R18 ;  /* 0x0000001200007306 */ /* 0x000e240000101400 */
[----:B0-----:R-:W-:-:S05]  /*55c0*/  F2FP.BF16.F32.PACK_AB R0, RZ, R0 ;  /* 0x00000000ff00723e */ /* 0x001fca00000010ff */
[----:B------:R0:W-:Y:S01]  /*55d0*/  STG.E.U16 desc[UR36][R8.64], R0 ;  /* 0x0000000008007986 */ /* 0x0001e2000c101524 */
[----:B------:R-:W-:Y:S05]  /*55e0*/  BRA `(.L_x_8036) ;  /* 0x00000004009c7947 */ /* 0x000fea0003800000 */
.L_x_8043:
        /* <DEDUP_REMOVED lines=10> */
.L_x_8055:
        /* <DEDUP_REMOVED lines=17> */
.L_x_8058:
[----:B------:R-:W-:-:S04]  /*57a0*/  LOP3.LUT R3, R5, 0x80000000, RZ, 0xc0, !PT ;  /* 0x8000000005037812 */ /* 0x000fc800078ec0ff */
[----:B------:R-:W-:-:S04]  /*57b0*/  SHF.R.U32.HI R3, RZ, 0x18, R3 ;  /* 0x00000018ff037819 */ /* 0x000fc80000011603 */
[----:B------:R-:W-:-:S04]  /*57c0*/  LOP3.LUT R0, R0, R3, RZ, 0xfc, !PT ;  /* 0x0000000300007212 */ /* 0x000fc800078efcff */
[----:B------:R-:W-:-:S07]  /*57d0*/  PRMT R4, R0, 0x7610, R4 ;  /* 0x0000761000047816 */ /* 0x000fce0000000004 */
.L_x_8057:
[----:B------:R-:W-:Y:S05]  /*57e0*/  BSYNC B0 ;  /* 0x0000000000007941 */ /* 0x000fea0003800000 */
.L_x_8056:
[----:B------:R3:W-:Y:S01]  /*57f0*/  STG.E.U8 desc[UR36][R8.64], R4 ;  /* 0x0000000408007986 */ /* 0x0007e2000c101124 */
[----:B------:R-:W-:Y:S05]  /*5800*/  BRA `(.L_x_8036) ;  /* 0x0000000400147947 */ /* 0x000fea0003800000 */
.L_x_8054:
        /* <DEDUP_REMOVED lines=17> */
.L_x_8061:
[----:B------:R-:W-:-:S04]  /*5920*/  LOP3.LUT R3, R5, 0x80000000, RZ, 0xc0, !PT ;  /* 0x8000000005037812 */ /* 0x000fc800078ec0ff */
[----:B------:R-:W-:-:S04]  /*5930*/  SHF.R.U32.HI R3, RZ, 0x18, R3 ;  /* 0x00000018ff037819 */ /* 0x000fc80000011603 */
[----:B------:R-:W-:-:S04]  /*5940*/  LOP3.LUT R0, R0, R3, RZ, 0xfc, !PT ;  /* 0x0000000300007212 */ /* 0x000fc800078efcff */
[----:B------:R-:W-:-:S07]  /*5950*/  PRMT R4, R0, 0x7610, R4 ;  /* 0x0000761000047816 */ /* 0x000fce0000000004 */
.L_x_8060:
[----:B------:R-:W-:Y:S05]  /*5960*/  BSYNC B0 ;  /* 0x0000000000007941 */ /* 0x000fea0003800000 */
.L_x_8059:
[----:B------:R0:W-:Y:S01]  /*5970*/  STG.E.U8 desc[UR36][R8.64], R4 ;  /* 0x0000000408007986 */ /* 0x0001e2000c101124 */
[----:B------:R-:W-:Y:S05]  /*5980*/  BRA `(.L_x_8036) ;  /* 0x0000000000b47947 */ /* 0x000fea0003800000 */
.L_x_8053:
        /* <DEDUP_REMOVED lines=22> */
.L_x_8035:
        /* <DEDUP_REMOVED lines=16> */
.L_x_8064:
[----:B------:R-:W-:Y:S05]  /*5bf0*/  BRA `(.L_x_8036) ;  /* 0x0000000000187947 */ /* 0x000fea0003800000 */
.L_x_8063:
[----:B------:R-:W-:-:S04]  /*5c00*/  PRMT R4, R18, 0x9910, RZ ;  /* 0x0000991012047816 */ /* 0x000fc800000000ff */
[----:B------:R-:W-:-:S05]  /*5c10*/  SHF.R.S32.HI R5, RZ, 0x1f, R4 ;  /* 0x0000001fff057819 */ /* 0x000fca0000011404 */
[----:B------:R2:W-:Y:S01]  /*5c20*/  STG.E.64 desc[UR36][R8.64], R4 ;  /* 0x0000000408007986 */ /* 0x0005e2000c101b24 */
[----:B------:R-:W-:Y:S05]  /*5c30*/  BRA `(.L_x_8036) ;  /* 0x0000000000087947 */ /* 0x000fea0003800000 */
.L_x_8062:
[----:B------:R-:W-:-:S05]  /*5c40*/  PRMT R3, R18, 0x9910, RZ ;  /* 0x0000991012037816 */ /* 0x000fca00000000ff */
[----:B------:R0:W-:Y:S02]  /*5c50*/  STG.E desc[UR36][R8.64], R3 ;  /* 0x0000000308007986 */ /* 0x0001e4000c101924 */
.L_x_8036:
        /* <DEDUP_REMOVED lines=23> */
.L_x_8068:
[----:B------:R3:W-:Y:S01]  /*5dd0*/  STG.E.U8 desc[UR36][R8.64], R17 ;  /* 0x0000001108007986 */ /* 0x0007e2000c101124 */
[----:B------:R-:W-:Y:S05]  /*5de0*/  BRA `(.L_x_8070) ;  /* 0x0000000c00647947 */ /* 0x000fea0003800000 */
.L_x_8067:
        /* <DEDUP_REMOVED lines=10> */
.L_x_8072:
[----:B------:R-:W-:-:S05]  /*5e90*/  PRMT R3, R17, 0x9910, RZ ;  /* 0x0000991011037816 */ /* 0x000fca00000000ff */
[----:B------:R2:W-:Y:S01]  /*5ea0*/  STG.E desc[UR36][R8.64], R3 ;  /* 0x0000000308007986 */ /* 0x0005e2000c101924 */
[----:B------:R-:W-:Y:S05]  /*5eb0*/  BRA `(.L_x_8070) ;  /* 0x0000000c00307947 */ /* 0x000fea0003800000 */
.L_x_8071:
[----:B------:R0:W-:Y:S01]  /*5ec0*/  STG.E.U16 desc[UR36][R8.64], R17 ;  /* 0x0000001108007986 */ /* 0x0001e2000c101524 */
[----:B------:R-:W-:Y:S05]  /*5ed0*/  BRA `(.L_x_8070) ;  /* 0x0000000c00287947 */ /* 0x000fea0003800000 */
.L_x_8066:
        /* <DEDUP_REMOVED lines=9> */
.L_x_8074:
[----:B------:R-:W0:Y:S02]  /*5f70*/  I2F.S16 R0, R17 ;  /* 0x0000001100007306 */ /* 0x000e240000101400 */
[----:B0-----:R-:W-:-:S05]  /*5f80*/  F2FP.F16.F32.PACK_AB R0, RZ, R0 ;  /* 0x00000000ff00723e */ /* 0x001fca00000000ff */
[----:B------:R0:W-:Y:S01]  /*5f90*/  STG.E.U16 desc[UR36][R8.64], R0 ;  /* 0x0000000008007986 */ /* 0x0001e2000c101524 */
[----:B------:R-:W-:Y:S05]  /*5fa0*/  BRA `(.L_x_8070) ;  /* 0x0000000800f47947 */ /* 0x000fea0003800000 */
.L_x_8073:
        /* <DEDUP_REMOVED lines=10> */
.L_x_8076:
[----:B------:R-:W0:Y:S02]  /*6050*/  I2F.S16 R17, R17 ;  /* 0x0000001100117306 */ /* 0x000e240000101400 */
[----:B0-----:R-:W-:-:S04]  /*6060*/  F2FP.F16.F32.PACK_AB R3, RZ, R17 ;  /* 0x00000011ff03723e */ /* 0x001fc800000000ff */
[----:B------:R-:W-:-:S05]  /*6070*/  PRMT R3, R3, 0x5410, RZ ;  /* 0x0000541003037816 */ /* 0x000fca00000000ff */
[----:B------:R0:W-:Y:S01]  /*6080*/  STG.E desc[UR36][R8.64], R3 ;  /* 0x0000000308007986 */ /* 0x0001e2000c101924 */
[----:B------:R-:W-:Y:S05]  /*6090*/  BRA `(.L_x_8070) ;  /* 0x0000000800b87947 */ /* 0x000fea0003800000 */
.L_x_8075:
[----:B------:R-:W0:Y:S02]  /*60a0*/  I2F.F64.S16 R4, R17 ;  /* 0x0000001100047312 */ /* 0x000e240000101c00 */
[----:B0-----:R0:W-:Y:S01]  /*60b0*/  STG.E.64 desc[UR36][R8.64], R4 ;  /* 0x0000000408007986 */ /* 0x0011e2000c101b24 */
[----:B------:R-:W-:Y:S05]  /*60c0*/  BRA `(.L_x_8070) ;  /* 0x0000000800ac7947 */ /* 0x000fea0003800000 */
.L_x_8065:
        /* <DEDUP_REMOVED lines=13> */
.L_x_8079:
[----:B------:R-:W0:Y:S01]  /*61a0*/  I2F.F64.S16 R4, R17 ;  /* 0x0000001100047312 */ /* 0x000e220000101c00 */
[----:B------:R-:W-:-:S05]  /*61b0*/  CS2R R6, SRZ ;  /* 0x0000000000067805 */ /* 0x000fca000001ff00 */
[----:B0-----:R0:W-:Y:S01]  /*61c0*/  STG.E.128 desc[UR36][R8.64], R4 ;  /* 0x0000000408007986 */ /* 0x0011e2000c101d24 */
[----:B------:R-:W-:Y:S05]  /*61d0*/  BRA `(.L_x_8070) ;  /* 0x0000000800687947 */ /* 0x000fea0003800000 */
.L_x_8078:
        /* <DEDUP_REMOVED lines=21> */
.L_x_8083:
[----:B------:R-:W-:Y:S05]  /*6330*/  BSYNC B0 ;  /* 0x0000000000007941 */ /* 0x000fea0003800000 */
.L_x_8082:
[----:B------:R-:W-:-:S05]  /*6340*/  LOP3.LUT R5, R0, R5, RZ, 0xfc, !PT ;  /* 0x0000000500057212 */ /* 0x000fca00078efcff */
[----:B------:R0:W-:Y:S01]  /*6350*/  STG.E.U8 desc[UR36][R8.64], R5 ;  /* 0x0000000508007986 */ /* 0x0001e2000c101124 */
[----:B------:R-:W-:Y:S05]  /*6360*/  BRA `(.L_x_8070) ;  /* 0x0000000800047947 */ /* 0x000fea0003800000 */
.L_x_8081:
        /* <DEDUP_REMOVED lines=13> */
.L_x_8085:
[----:B------:R-:W-:Y:S01]  /*6440*/  IMAD.MOV.U32 R0, RZ, RZ, 0x7f ;  /* 0x0000007fff007424 */ /* 0x000fe200078e00ff */
[----:B------:R-:W-:-:S04]  /*6450*/  ISETP.GT.U32.AND P0, PT, R3, 0x7f800000, PT ;  /* 0x7f8000000300780c */ /* 0x000fc80003f04070 */
[----:B------:R-:W-:-:S09]  /*6460*/  SEL R0, R0, 0x7c, P0 ;  /* 0x0000007c00007807 */ /* 0x000fd20000000000 */
.L_x_8086:
[----:B------:R-:W-:Y:S05]  /*6470*/  BSYNC B0 ;  /* 0x0000000000007941 */ /* 0x000fea0003800000 */
.L_x_8084:
[----:B------:R-:W-:-:S04]  /*6480*/  LOP3.LUT R3, R17, 0x80000000, RZ, 0xc0, !PT ;  /* 0x8000000011037812 */ /* 0x000fc800078ec0ff */
[----:B------:R-:W-:-:S04]  /*6490*/  SHF.R.U32.HI R3, RZ, 0x18, R3 ;  /* 0x00000018ff037819 */ /* 0x000fc80000011603 */
[----:B------:R-:W-:-:S05]  /*64a0*/  LOP3.LUT R3, R0, R3, RZ, 0xfc, !PT ;  /* 0x0000000300037212 */ /* 0x000fca00078efcff */
[----:B------:R0:W-:Y:S01]  /*64b0*/  STG.E.U8 desc[UR36][R8.64], R3 ;  /* 0x0000000308007986 */ /* 0x0001e2000c101124 */
[----:B------:R-:W-:Y:S05]  /*64c0*/  BRA `(.L_x_8070) ;  /* 0x0000000400ac7947 */ /* 0x000fea0003800000 */
.L_x_8080:
[----:B------:R-:W0:Y:S02]  /*64d0*/  I2F.S16 R0, R17 ;  /* 0x0000001100007306 */ /* 0x000e240000101400 */
[----:B0-----:R-:W-:-:S05]  /*64e0*/  F2FP.BF16.F32.PACK_AB R0, RZ, R0 ;  /* 0x00000000ff00723e */ /* 0x001fca00000010ff */
[----:B------:R0:W-:Y:S01]  /*64f0*/  STG.E.U16 desc[UR36][R8.64], R0 ;  /* 0x0000000008007986 */ /* 0x0001e2000c101524 */
[----:B------:R-:W-:Y:S05]  /*6500*/  BRA `(.L_x_8070) ;  /* 0x00000004009c7947 */ /* 0x000fea0003800000 */
.L_x_8077:
        /* <DEDUP_REMOVED lines=10> */
.L_x_8089:
        /* <DEDUP_REMOVED lines=17> */
.L_x_8092:
[----:B------:R-:W-:-:S04]  /*66c0*/  LOP3.LUT R3, R17, 0x80000000, RZ, 0xc0, !PT ;  /* 0x8000000011037812 */ /* 0x000fc800078ec0ff */
[----:B------:R-:W-:-:S04]  /*66d0*/  SHF.R.U32.HI R3, RZ, 0x18, R3 ;  /* 0x00000018ff037819 */ /* 0x000fc80000011603 */
[----:B------:R-:W-:-:S04]  /*66e0*/  LOP3.LUT R0, R0, R3, RZ, 0xfc, !PT ;  /* 0x0000000300007212 */ /* 0x000fc800078efcff */
[----:B------:R-:W-:-:S07]  /*66f0*/  PRMT R4, R0, 0x7610, R4 ;  /* 0x0000761000047816 */ /* 0x000fce0000000004 */
.L_x_8091:
[----:B------:R-:W-:Y:S05]  /*6700*/  BSYNC B0 ;  /* 0x0000000000007941 */ /* 0x000fea0003800000 */
.L_x_8090:
[----:B------:R0:W-:Y:S01]  /*6710*/  STG.E.U8 desc[UR36][R8.64], R4 ;  /* 0x0000000408007986 */ /* 0x0001e2000c101124 */
[----:B------:R-:W-:Y:S05]  /*6720*/  BRA `(.L_x_8070) ;  /* 0x0000000400147947 */ /* 0x000fea0003800000 */
.L_x_8088:
        /* <DEDUP_REMOVED lines=17> */
.L_x_8095:
[----:B------:R-:W-:-:S04]  /*6840*/  LOP3.LUT R3, R17, 0x80000000, RZ, 0xc0, !PT ;  /* 0x8000000011037812 */ /* 0x000fc800078ec0ff */
[----:B------:R-:W-:-:S04]  /*6850*/  SHF.R.U32.HI R3, RZ, 0x18, R3 ;  /* 0x00000018ff037819 */ /* 0x000fc80000011603 */
[----:B------:R-:W-:-:S04]  /*6860*/  LOP3.LUT R0, R0, R3, RZ, 0xfc, !PT ;  /* 0x0000000300007212 */ /* 0x000fc800078efcff */
[----:B------:R-:W-:-:S07]  /*6870*/  PRMT R4, R0, 0x7610, R4 ;  /* 0x0000761000047816 */ /* 0x000fce0000000004 */
.L_x_8094:
[----:B------:R-:W-:Y:S05]  /*6880*/  BSYNC B0 ;  /* 0x0000000000007941 */ /* 0x000fea0003800000 */
.L_x_8093:
[----:B------:R0:W-:Y:S01]  /*6890*/  STG.E.U8 desc[UR36][R8.64], R4 ;  /* 0x0000000408007986 */ /* 0x0001e2000c101124 */
[----:B------:R-:W-:Y:S05]  /*68a0*/  BRA `(.L_x_8070) ;  /* 0x0000000000b47947 */ /* 0x000fea0003800000 */
.L_x_8087:
        /* <DEDUP_REMOVED lines=22> */
.L_x_8069:
        /* <DEDUP_REMOVED lines=16> */
.L_x_8098:
[----:B------:R-:W-:Y:S05]  /*6b10*/  BRA `(.L_x_8070) ;  /* 0x0000000000187947 */ /* 0x000fea0003800000 */
.L_x_8097:
[----:B------:R-:W-:-:S04]  /*6b20*/  PRMT R4, R17, 0x9910, RZ ;  /* 0x0000991011047816 */ /* 0x000fc800000000ff */
[----:B------:R-:W-:-:S05]  /*6b30*/  SHF.R.S32.HI R5, RZ, 0x1f, R4 ;  /* 0x0000001fff057819 */ /* 0x000fca0000011404 */
[----:B------:R0:W-:Y:S01]  /*6b40*/  STG.E.64 desc[UR36][R8.64], R4 ;  /* 0x0000000408007986 */ /* 0x0001e2000c101b24 */
[----:B------:R-:W-:Y:S05]  /*6b50*/  BRA `(.L_x_8070) ;  /* 0x0000000000087947 */ /* 0x000fea0003800000 */
.L_x_8096:
[----:B------:R-:W-:-:S05]  /*6b60*/  PRMT R3, R17, 0x9910, RZ ;  /* 0x0000991011037816 */ /* 0x000fca00000000ff */
[----:B------:R0:W-:Y:S02]  /*6b70*/  STG.E desc[UR36][R8.64], R3 ;  /* 0x0000000308007986 */ /* 0x0001e4000c101924 */
.L_x_8070:
[----:B------:R-:W-:-:S07]  /*6b80*/  VIADD R2, R2, 0x80 ;  /* 0x0000008002027836 */ /* 0x000fce0000000000 */
.L_x_8030:
[----:B------:R-:W-:Y:S05]  /*6b90*/  BSYNC B6 ;  /* 0x0000000000067941 */ /* 0x000fea0003800000 */
.L_x_8029:
        /* <DEDUP_REMOVED lines=21> */
.L_x_8102:
[----:B------:R-:W-:Y:S01]  /*6cf0*/  STG.E.U8 desc[UR36][R2.64], R16 ;  /* 0x0000001002007986 */ /* 0x000fe2000c101124 */
[----:B------:R-:W-:Y:S05]  /*6d00*/  EXIT ;  /* 0x000000000000794d */ /* 0x000fea0003800000 */
.L_x_8101:
        /* <DEDUP_REMOVED lines=10> */
.L_x_8105:
[----:B------:R-:W-:-:S05]  /*6db0*/  PRMT R5, R16, 0x9910, RZ ;  /* 0x0000991010057816 */ /* 0x000fca00000000ff */
[----:B------:R-:W-:Y:S01]  /*6dc0*/  STG.E desc[UR36][R2.64], R5 ;  /* 0x0000000502007986 */ /* 0x000fe2000c101924 */
[----:B------:R-:W-:Y:S05]  /*6dd0*/  EXIT ;  /* 0x000000000000794d */ /* 0x000fea0003800000 */
.L_x_8104:
[----:B------:R-:W-:Y:S01]  /*6de0*/  STG.E.U16 desc[UR36][R2.64], R16 ;  /* 0x0000001002007986 */ /* 0x000fe2000c101524 */
[----:B------:R-:W-:Y:S05]  /*6df0*/  EXIT ;  /* 0x000000000000794d */ /* 0x000fea0003800000 */
.L_x_8100:
        /* <DEDUP_REMOVED lines=9> */
.L_x_8107:
[----:B------:R-:W0:Y:S02]  /*6e90*/  I2F.S16 R0, R16 ;  /* 0x0000001000007306 */ /* 0x000e240000101400 */
[----:B0-----:R-:W-:-:S05]  /*6ea0*/  F2FP.F16.F32.PACK_AB R0, RZ, R0 ;  /* 0x00000000ff00723e */ /* 0x001fca00000000ff */
[----:B------:R-:W-:Y:S01]  /*6eb0*/  STG.E.U16 desc[UR36][R2.64], R0 ;  /* 0x0000000002007986 */ /* 0x000fe2000c101524 */
[----:B------:R-:W-:Y:S05]  /*6ec0*/  EXIT ;  /* 0x000000000000794d */ /* 0x000fea0003800000 */
.L_x_8106:
        /* <DEDUP_REMOVED lines=10> */
.L_x_8109:
[----:B------:R-:W0:Y:S02]  /*6f70*/  I2F.S16 R16, R16 ;  /* 0x0000001000107306 */ /* 0x000e240000101400 */
[----:B0-----:R-:W-:-:S04]  /*6f80*/  F2FP.F16.F32.PACK_AB R5, RZ, R16 ;  /* 0x00000010ff05723e */ /* 0x001fc800000000ff */
[----:B------:R-:W-:-:S05]  /*6f90*/  PRMT R5, R5, 0x5410, RZ ;  /* 0x0000541005057816 */ /* 0x000fca00000000ff */
[----:B------:R-:W-:Y:S01]  /*6fa0*/  STG.E desc[UR36][R2.64], R5 ;  /* 0x0000000502007986 */ /* 0x000fe2000c101924 */
[----:B------:R-:W-:Y:S05]  /*6fb0*/  EXIT ;  /* 0x000000000000794d */ /* 0x000fea0003800000 */
.L_x_8108:
[----:B------:R-:W0:Y:S02]  /*6fc0*/  I2F.F64.S16 R16, R16 ;  /* 0x0000001000107312 */ /* 0x000e240000101c00 */
[----:B0-----:R-:W-:Y:S01]  /*6fd0*/  STG.E.64 desc[UR36][R2.64], R16 ;  /* 0x0000001002007986 */ /* 0x001fe2000c101b24 */
[----:B------:R-:W-:Y:S05]  /*6fe0*/  EXIT ;  /* 0x000000000000794d */ /* 0x000fea0003800000 */
.L_x_8099:
        /* <DEDUP_REMOVED lines=13> */
.L_x_8112:
[----:B------:R-:W0:Y:S01]  /*70c0*/  I2F.F64.S16 R16, R16 ;  /* 0x0000001000107312 */ /* 0x000e220000101c00 */
[----:B------:R-:W-:-:S05]  /*70d0*/  CS2R R18, SRZ ;  /* 0x0000000000127805 */ /* 0x000fca000001ff00 */
[----:B0-----:R-:W-:Y:S01]  /*70e0*/  STG.E.128 desc[UR36][R2.64], R16 ;  /* 0x0000001002007986 */ /* 0x001fe2000c101d24 */
[----:B------:R-:W-:Y:S05]  /*70f0*/  EXIT ;  /* 0x000000000000794d */ /* 0x000fea0003800000 */
.L_x_8111:
        /* <DEDUP_REMOVED lines=21> */
.L_x_8116:
[----:B------:R-:W-:Y:S05]  /*7250*/  BSYNC B0 ;  /* 0x0000000000007941 */ /* 0x000fea0003800000 */
.L_x_8115:
[----:B------:R-:W-:-:S05]  /*7260*/  LOP3.LUT R5, R0, R5, RZ, 0xfc, !PT ;  /* 0x0000000500057212 */ /* 0x000fca00078efcff */
[----:B------:R-:W-:Y:S01]  /*7270*/  STG.E.U8 desc[UR36][R2.64], R5 ;  /* 0x0000000502007986 */ /* 0x000fe2000c101124 */
[----:B------:R-:W-:Y:S05]  /*7280*/  EXIT ;  /* 0x000000000000794d */ /* 0x000fea0003800000 */
.L_x_8114:
        /* <DEDUP_REMOVED lines=13> */
.L_x_8118:
[----:B------:R-:W-:Y:S01]  /*7360*/  IMAD.MOV.U32 R0, RZ, RZ, 0x7f ;  /* 0x0000007fff007424 */ /* 0x000fe200078e00ff */
[----:B------:R-:W-:-:S04]  /*7370*/  ISETP.GT.U32.AND P0, PT, R4, 0x7f800000, PT ;  /* 0x7f8000000400780c */ /* 0x000fc80003f04070 */
[----:B------:R-:W-:-:S09]  /*7380*/  SEL R0, R0, 0x7c, P0 ;  /* 0x0000007c00007807 */ /* 0x000fd20000000000 */
.L_x_8119:
[----:B------:R-:W-:Y:S05]  /*7390*/  BSYNC B0 ;  /* 0x0000000000007941 */ /* 0x000fea0003800000 */
.L_x_8117:
[----:B------:R-:W-:-:S04]  /*73a0*/  LOP3.LUT R4, R5, 0x80000000, RZ, 0xc0, !PT ;  /* 0x8000000005047812 */ /* 0x000fc800078ec0ff */
[----:B------:R-:W-:-:S04]  /*73b0*/  SHF.R.U32.HI R5, RZ, 0x18, R4 ;  /* 0x00000018ff057819 */ /* 0x000fc80000011604 */
[----:B------:R-:W-:-:S05]  /*73c0*/  LOP3.LUT R5, R0, R5, RZ, 0xfc, !PT ;  /* 0x0000000500057212 */ /* 0x000fca00078efcff */
[----:B------:R-:W-:Y:S01]  /*73d0*/  STG.E.U8 desc[UR36][R2.64], R5 ;  /* 0x0000000502007986 */ /* 0x000fe2000c101124 */
[----:B------:R-:W-:Y:S05]  /*73e0*/  EXIT ;  /* 0x000000000000794d */ /* 0x000fea0003800000 */
.L_x_8113:
[----:B------:R-:W0:Y:S02]  /*73f0*/  I2F.S16 R0, R16 ;  /* 0x0000001000007306 */ /* 0x000e240000101400 */
[----:B0-----:R-:W-:-:S05]  /*7400*/  F2FP.BF16.F32.PACK_AB R0, RZ, R0 ;  /* 0x00000000ff00723e */ /* 0x001fca00000010ff */
[----:B------:R-:W-:Y:S01]  /*7410*/  STG.E.U16 desc[UR36][R2.64], R0 ;  /* 0x0000000002007986 */ /* 0x000fe2000c101524 */
[----:B------:R-:W-:Y:S05]  /*7420*/  EXIT ;  /* 0x000000000000794d */ /* 0x000fea0003800000 */
.L_x_8110:
        /* <DEDUP_REMOVED lines=10> */
.L_x_8122:
        /* <DEDUP_REMOVED lines=17> */
.L_x_8125:
[----:B------:R-:W-:-:S04]  /*75e0*/  LOP3.LUT R0, R7, 0x80000000, RZ, 0xc0, !PT ;  /* 0x8000000007007812 */ /* 0x000fc800078ec0ff */
[----:B------:R-:W-:-:S04]  /*75f0*/  SHF.R.U32.HI R5, RZ, 0x18, R0 ;  /* 0x00000018ff057819 */ /* 0x000fc80000011600 */
[----:B------:R-:W-:-:S04]  /*7600*/  LOP3.LUT R4, R4, R5, RZ, 0xfc, !PT ;  /* 0x0000000504047212 */ /* 0x000fc800078efcff */
[----:B------:R-:W-:-:S07]  /*7610*/  PRMT R0, R4, 0x7610, R0 ;  /* 0x0000761004007816 */ /* 0x000fce0000000000 */
.L_x_8124:
[----:B------:R-:W-:Y:S05]  /*7620*/  BSYNC B0 ;  /* 0x0000000000007941 */ /* 0x000fea0003800000 */
.L_x_8123:
[----:B------:R-:W-:Y:S01]  /*7630*/  STG.E.U8 desc[UR36][R2.64], R0 ;  /* 0x0000000002007986 */ /* 0x000fe2000c101124 */
[----:B------:R-:W-:Y:S05]  /*7640*/  EXIT ;  /* 0x000000000000794d */ /* 0x000fea0003800000 */
.L_x_8121:
        /* <DEDUP_REMOVED lines=17> */
.L_x_8128:
[----:B------:R-:W-:-:S04]  /*7760*/  LOP3.LUT R0, R7, 0x80000000, RZ, 0xc0, !PT ;  /* 0x8000000007007812 */ /* 0x000fc800078ec0ff */
[----:B------:R-:W-:-:S04]  /*7770*/  SHF.R.U32.HI R5, RZ, 0x18, R0 ;  /* 0x00000018ff057819 */ /* 0x000fc80000011600 */
[----:B------:R-:W-:-:S04]  /*7780*/  LOP3.LUT R4, R4, R5, RZ, 0xfc, !PT ;  /* 0x0000000504047212 */ /* 0x000fc800078efcff */
[----:B------:R-:W-:-:S07]  /*7790*/  PRMT R0, R4, 0x7610, R0 ;  /* 0x0000761004007816 */ /* 0x000fce0000000000 */
.L_x_8127:
[----:B------:R-:W-:Y:S05]  /*77a0*/  BSYNC B0 ;  /* 0x0000000000007941 */ /* 0x000fea0003800000 */
.L_x_8126:
[----:B------:R-:W-:Y:S01]  /*77b0*/  STG.E.U8 desc[UR36][R2.64], R0 ;  /* 0x0000000002007986 */ /* 0x000fe2000c101124 */
[----:B------:R-:W-:Y:S05]  /*77c0*/  EXIT ;  /* 0x000000000000794d */ /* 0x000fea0003800000 */
.L_x_8120:
        /* <DEDUP_REMOVED lines=22> */
.L_x_8103:
        /* <DEDUP_REMOVED lines=16> */
.L_x_8131:
[----:B------:R-:W-:Y:S05]  /*7a30*/  EXIT ;  /* 0x000000000000794d */ /* 0x000fea0003800000 */
.L_x_8130:
[----:B------:R-:W-:-:S04]  /*7a40*/  PRMT R4, R16, 0x9910, RZ ;  /* 0x0000991010047816 */ /* 0x000fc800000000ff */
[----:B------:R-:W-:-:S05]  /*7a50*/  SHF.R.S32.HI R5, RZ, 0x1f, R4 ;  /* 0x0000001fff057819 */ /* 0x000fca0000011404 */
[----:B------:R-:W-:Y:S01]  /*7a60*/  STG.E.64 desc[UR36][R2.64], R4 ;  /* 0x0000000402007986 */ /* 0x000fe2000c101b24 */
[----:B------:R-:W-:Y:S05]  /*7a70*/  EXIT ;  /* 0x000000000000794d */ /* 0x000fea0003800000 */
.L_x_8129:
[----:B------:R-:W-:-:S05]  /*7a80*/  PRMT R5, R16, 0x9910, RZ ;  /* 0x0000991010057816 */ /* 0x000fca00000000ff */
[----:B------:R-:W-:Y:S01]  /*7a90*/  STG.E desc[UR36][R2.64], R5 ;  /* 0x0000000502007986 */ /* 0x000fe2000c101924 */
[----:B------:R-:W-:Y:S05]  /*7aa0*/  EXIT ;  /* 0x000000000000794d */ /* 0x000fea0003800000 */
.L_x_8132:
        /* <DEDUP_REMOVED lines=13> */
.L_x_20569:


//--------------------- .text._ZN2at6native18elementwise_kernelILi128ELi4EZNS0_22gpu_kernel_impl_nocastINS0_13AUnaryFunctorIaaaZZZNS0_18rshift_kernel_cudaERNS_18TensorIteratorBaseEENKUlvE_clEvENKUlvE0_clEvEUlaaE_EEEEvS5_RKT_EUliE_EEviT1_ --------------------------
	.section	.text._ZN2at6native18elementwise_kernelILi128ELi4EZNS0_22gpu_kernel_impl_nocastINS0_13AUnaryFunctorIaaaZZZNS0_18rshift_kernel_cudaERNS_18TensorIteratorBaseEENKUlvE_clEvENKUlvE0_clEvEUlaaE_EEEEvS5_RKT_EUliE_EEviT1_,"ax",@progbits
	.align	128
        .global         _ZN2at6native18elementwise_kernelILi128ELi4EZNS0_22gpu_kernel_impl_nocastINS0_13AUnaryFunctorIaaaZZZNS0_18rshift_kernel_cudaERNS_18TensorIteratorBaseEENKUlvE_clEvENKUlvE0_clEvEUlaaE_EEEEvS5_RKT_EUliE_EEviT1_
        .type           _ZN2at6native18elementwise_kernelILi128ELi4EZNS0_22gpu_kernel_impl_nocastINS0_13AUnaryFunctorIaaaZZZNS0_18rshift_kernel_cudaERNS_18TensorIteratorBaseEENKUlvE_clEvENKUlvE0_clEvEUlaaE_EEEEvS5_RKT_EUliE_EEviT1_,@function
        .size           _ZN2at6native18elementwise_kernelILi128ELi4EZNS0_22gpu_kernel_impl_nocastINS0_13AUnaryFunctorIaaaZZZNS0_18rshift_kernel_cudaERNS_18TensorIteratorBaseEENKUlvE_clEvENKUlvE0_clEvEUlaaE_EEEEvS5_RKT_EUliE_EEviT1_,(.L_x_20570 - _ZN2at6native18elementwise_kernelILi128ELi4EZNS0_22gpu_kernel_impl_nocastINS0_13AUnaryFunctorIaaaZZZNS0_18rshift_kernel_cudaERNS_18TensorIteratorBaseEENKUlvE_clEvENKUlvE0_clEvEUlaaE_EEEEvS5_RKT_EUliE_EEviT1_)
        .other          _ZN2at6native18elementwise_kernelILi128ELi4EZNS0_22gpu_kernel_impl_nocastINS0_13AUnaryFunctorIaaaZZZNS0_18rshift_kernel_cudaERNS_18TensorIteratorBaseEENKUlvE_clEvENKUlvE0_clEvEUlaaE_EEEEvS5_RKT_EUliE_EEviT1_,@"STO_CUDA_ENTRY STV_DEFAULT"
_ZN2at6native18elementwise_kernelILi128ELi4EZNS0_22gpu_kernel_impl_nocastINS0_13AUnaryFunctorIaaaZZZNS0_18rshift_kernel_cudaERNS_18TensorIteratorBaseEENKUlvE_clEvENKUlvE0_clEvEUlaaE_EEEEvS5_RKT_EUliE_EEviT1_:
.text._ZN2at6native18elementwise_kernelILi128ELi4EZNS0_22gpu_kernel_impl_nocastINS0_13AUnaryFunctorIaaaZZZNS0_18rshift_kernel_cudaERNS_18TensorIteratorBaseEENKUlvE_clEvENKUlvE0_clEvEUlaaE_EEEEvS5_RKT_EUliE_EEviT1_:
[----:B------:R-:W-:Y:S01]  /*0000*/  LDC R1, c[0x0][0x28] ;  /* 0x00000a00ff017b82 */ /* 0x000fe20000000800 */
[----:B------:R-:W0:Y:S07]  /*0010*/  S2R R3, SR_CTAID.X ;  /* 0x0000000000037919 */ /* 0x000e2e0000002500 */
[----:B------:R-:W1:Y:S01]  /*0020*/  LDC.U8 R0, c[0x0][0x421] ;  /* 0x00010840ff007b82 */ /* 0x000e620000000000 */
[----:B------:R-:W-:Y:S01]  /*0030*/  ULDC UR6, c[0x0][0x210] ;  /* 0x0000840000067ab9 */ /* 0x000fe20000000800 */
[----:B------:R-:W-:Y:S01]  /*0040*/  ULDC.64 UR4, c[0x0][0x208] ;  /* 0x0000820000047ab9 */ /* 0x000fe20000000a00 */
[----:B------:R-:W0:Y:S01]  /*0050*/  S2R R2, SR_TID.X ;  /* 0x0000000000027919 */ /* 0x000e220000002100 */
[----:B------:R-:W-:Y:S01]  /*0060*/  BSSY B0, `(.L_x_8133) ;  /* 0x000013f000007945 */ /* 0x000fe20003800000 */
[----:B0-----:R-:W-:-:S04]  /*0070*/  LEA R3, R3, R2, 0x9 ;  /* 0x0000000203037211 */ /* 0x001fc800078e48ff */
[----:B------:R-:W-:-:S13]  /*0080*/  ISETP.GE.AND P0, PT, R3, UR6, PT ;  /* 0x0000000603007c0c */ /* 0x000fda000bf06270 */
[----:B-1----:R-:W-:Y:S05]  /*0090*/  @P0 BRA `(.L_x_8134) ;  /* 0x0000001000ec0947 */ /* 0x002fea0003800000 */
[----:B------:R-:W0:Y:S01]  /*00a0*/  LDC R10, c[0x0][0x218] ;  /* 0x00008600ff0a7b82 */ /* 0x000e220000000800 */
[----:B------:R-:W-:Y:S01]  /*00b0*/  HFMA2.MMA R2, -RZ, RZ, 0, 0 ;  /* 0x00000000ff027435 */ /* 0x000fe200000001ff */
[----:B------:R-:W-:Y:S02]  /*00c0*/  MOV R5, RZ ;  /* 0x000000ff00057202 */ /* 0x000fe40000000f00 */
        /* <DEDUP_REMOVED lines=300> */
.L_x_8135:
[----:B------:R-:W-:Y:S02]  /*1390*/  ULDC.64 UR8, c[0x0][0x418] ;  /* 0x0001060000087ab9 */ /* 0x000fe40000000a00 */
[----:B------:R-:W-:-:S05]  /*13a0*/  IADD3 R6, P0, R2, UR8, RZ ;  /* 0x0000000802067c10 */ /* 0x000fca000ff1e0ff */
[----:B------:R-:W-:Y:S01]  /*13b0*/  IMAD.X R7, RZ, RZ, UR9, P0 ;  /* 0x00000009ff077e24 */ /* 0x000fe200080e06ff */
[----:B------:R-:W-:-:S04]  /*13c0*/  ULDC.64 UR8, c[0x0][0x410] ;  /* 0x0001040000087ab9 */ /* 0x000fc80000000a00 */
[----:B------:R-:W2:Y:S01]  /*13d0*/  LDG.E.S8 R6, desc[UR4][R6.64] ;  /* 0x0000000406067981 */ /* 0x000ea2000c1e1300 */
[----:B------:R-:W-:Y:S02]  /*13e0*/  PRMT R9, R0, 0x8880, RZ ;  /* 0x0000888000097816 */ /* 0x000fe400000000ff */
[----:B------:R-:W-:Y:S02]  /*13f0*/  IADD3 R4, P0, R5, UR8, RZ ;  /* 0x0000000805047c10 */ /* 0x000fe4000ff1e0ff */
[----:B------:R-:W-:Y:S02]  /*1400*/  IADD3 R3, R3, 0x80, RZ ;  /* 0x0000008003037810 */ /* 0x000fe40007ffe0ff */
[----:B------:R-:W-:Y:S02]  /*1410*/  IADD3.X R5, RZ, UR9, RZ, P0, !PT ;  /* 0x00000009ff057c10 */ /* 0x000fe400087fe4ff */
[----:B--2---:R-:W-:-:S04]  /*1420*/  VIMNMX.U32 R2, R6, 0x7, PT ;  /* 0x0000000706027848 */ /* 0x004fc80003fe0000 */
[----:B------:R-:W-:-:S05]  /*1430*/  SHF.R.S32.HI R9, RZ, R2, R9 ;  /* 0x00000002ff097219 */ /* 0x000fca0000011409 */
[----:B------:R0:W-:Y:S02]  /*1440*/  STG.E.U8 desc[UR4][R4.64], R9 ;  /* 0x0000000904007986 */ /* 0x0001e4000c101104 */
.L_x_8134:
[----:B------:R-:W-:Y:S05]  /*1450*/  BSYNC B0 ;  /* 0x0000000000007941 */ /* 0x000fea0003800000 */
.L_x_8133:
[----:B------:R-:W-:Y:S01]  /*1460*/  ISETP.GE.AND P0, PT, R3, UR6, PT ;  /* 0x0000000603007c0c */ /* 0x000fe2000bf06270 */
[----:B------:R-:W-:-:S12]  /*1470*/  BSSY B0, `(.L_x_8136) ;  /* 0x0000278000007945 */ /* 0x000fd80003800000 */
[----:B------:R-:W-:Y:S05]  /*1480*/  @P0 BRA `(.L_x_8137) ;  /* 0x0000002400d80947 */ /* 0x000fea0003800000 */
[----:B0-----:R-:W0:Y:S01]  /*1490*/  LDC R4, c[0x0][0x218] ;  /* 0x00008600ff047b82 */ /* 0x001e220000000800 */
[----:B------:R-:W-:Y:S01]  /*14a0*/  HFMA2.MMA R2, -RZ, RZ, 0, 0 ;  /* 0x00000000ff027435 */ /* 0x000fe200000001ff */
[----:B------:R-:W-:Y:S02]  /*14b0*/  MOV R5, RZ ;  /* 0x000000ff00057202 */ /* 0x000fe40000000f00 */
        /* <DEDUP_REMOVED lines=286> */
[----:B------:R-:W-:Y:S01]  /*26a0*/  IADD3 R6, -R11, RZ, RZ ;  /* 0x000000ff0b067210 */ /* 0x000fe20007ffe1ff */
[----:B------:R-:W1:Y:S04]  /*26b0*/  @P0 LDC R15, c[0x0][0x33c] ;  /* 0x0000cf00ff0f0b82 */ /* 0x000e680000000800 */
[----:B------:R-:W-:Y:S01]  /*26c0*/  IMAD R6, R6, UR8, R7 ;  /* 0x0000000806067c24 */ /* 0x000fe2000f8e0207 */
[----:B------:R-:W-:-:S03]  /*26d0*/  ULDC.64 UR8, c[0x0][0x400] ;  /* 0x0001000000087ab9 */ /* 0x000fc60000000a00 */
        /* <DEDUP_REMOVED lines=9> */
.L_x_8138:
[----:B------:R-:W-:Y:S02]  /*2770*/  ULDC.64 UR8, c[0x0][0x418] ;  /* 0x0001060000087ab9 */ /* 0x000fe40000000a00 */
[----:B------:R-:W-:-:S04]  /*2780*/  IADD3 R6, P0, R2, UR8, RZ ;  /* 0x0000000802067c10 */ /* 0x000fc8000ff1e0ff */
[----:B------:R-:W-:Y:S01]  /*2790*/  IADD3.X R7, RZ, UR9, RZ, P0, !PT ;  /* 0x00000009ff077c10 */ /* 0x000fe200087fe4ff */
[----:B------:R-:W-:-:S04]  /*27a0*/  ULDC.64 UR8, c[0x0][0x410] ;  /* 0x0001040000087ab9 */ /* 0x000fc80000000a00 */
[----:B------:R-:W2:Y:S01]  /*27b0*/  LDG.E.S8 R6, desc[UR4][R6.64] ;  /* 0x0000000406067981 */ /* 0x000ea2000c1e1300 */
[----:B------:R-:W-:Y:S01]  /*27c0*/  PRMT R9, R0, 0x8880, RZ ;  /* 0x0000888000097816 */ /* 0x000fe200000000ff */
[----:B------:R-:W-:Y:S01]  /*27d0*/  VIADD R3, R3, 0x80 ;  /* 0x0000008003037836 */ /* 0x000fe20000000000 */
[----:B------:R-:W-:-:S04]  /*27e0*/  IADD3 R4, P0, R5, UR8, RZ ;  /* 0x0000000805047c10 */ /* 0x000fc8000ff1e0ff */
[----:B------:R-:W-:Y:S02]  /*27f0*/  IADD3.X R5, RZ, UR9, RZ, P0, !PT ;  /* 0x00000009ff057c10 */ /* 0x000fe400087fe4ff */
[----:B------:R-:W-:Y:S02]  /*2800*/  ISETP.GE.AND P0, PT, R3, UR6, PT ;  /* 0x0000000603007c0c */ /* 0x000fe4000bf06270 */
[----:B--2---:R-:W-:-:S04]  /*2810*/  VIMNMX.U32 R2, R6, 0x7, PT ;  /* 0x0000000706027848 */ /* 0x004fc80003fe0000 */
[----:B------:R-:W-:-:S05]  /*2820*/  SHF.R.S32.HI R9, RZ, R2, R9 ;  /* 0x00000002ff097219 */ /* 0x000fca0000011409 */
[----:B------:R1:W-:Y:S02]  /*2830*/  STG.E.U8 desc[UR4][R4.64], R9 ;  /* 0x0000000904007986 */ /* 0x0003e4000c101104 */
[----:B------:R-:W-:Y:S05]  /*2840*/  @P0 BRA `(.L_x_8137) ;  /* 0x0000001000e80947 */ /* 0x000fea0003800000 */
[----:B-1----:R-:W0:Y:S01]  /*2850*/  LDC R4, c[0x0][0x218] ;  /* 0x00008600ff047b82 */ /* 0x002e220000000800 */
        /* <DEDUP_REMOVED lines=287> */
[----:B------:R-:W-:Y:S02]  /*3a50*/  @P0 IMAD.MOV.U32 R10, RZ, RZ, RZ ;  /* 0x000000ffff0a0224 */ /* 0x000fe400078e00ff */
        /* <DEDUP_REMOVED lines=13> */
.L_x_8139:
[----:B------:R-:W-:Y:S02]  /*3b30*/  ULDC.64 UR8, c[0x0][0x418] ;  /* 0x0001060000087ab9 */ /* 0x000fe40000000a00 */
[----:B------:R-:W-:-:S04]  /*3b40*/  IADD3 R6, P0, R2, UR8, RZ ;  /* 0x0000000802067c10 */ /* 0x000fc8000ff1e0ff */
[----:B------:R-:W-:Y:S01]  /*3b50*/  IADD3.X R7, RZ, UR9, RZ, P0, !PT ;  /* 0x00000009ff077c10 */ /* 0x000fe200087fe4ff */
        /* <DEDUP_REMOVED lines=9> */
.L_x_8137:
[----:B------:R-:W-:Y:S05]  /*3bf0*/  BSYNC B0 ;  /* 0x0000000000007941 */ /* 0x000fea0003800000 */
.L_x_8136:
[----:B------:R-:W-:-:S13]  /*3c00*/  ISETP.GE.AND P0, PT, R3, UR6, PT ;  /* 0x0000000603007c0c */ /* 0x000fda000bf06270 */
[----:B------:R-:W-:Y:S05]  /*3c10*/  @P0 EXIT ;  /* 0x000000000000094d */ /* 0x000fea0003800000 */
[----:B012---:R-:W0:Y:S01]  /*3c20*/  LDC R4, c[0x0][0x218] ;  /* 0x00008600ff047b82 */ /* 0x007e220000000800 */
[----:B------:R-:W-:Y:S01]  /*3c30*/  HFMA2.MMA R5, -RZ, RZ, 0, 0 ;  /* 0x00000000ff057435 */ /* 0x000fe200000001ff */
[----:B------:R-:W-:Y:S02]  /*3c40*/  MOV R2, RZ ;  /* 0x000000ff00027202 */ /* 0x000fe40000000f00 */
[----:B0-----:R-:W-:-:S13]  /*3c50*/  ISETP.NE.AND P0, PT, R4, RZ, PT ;  /* 0x000000ff0400720c */ /* 0x001fda0003f05270 */
[----:B------:R-:W-:Y:S05]  /*3c60*/  @!P0 BRA `(.L_x_8140) ;  /* 0x0000001000a48947 */ /* 0x000fea0003800000 */
        /* <DEDUP_REMOVED lines=297> */
.L_x_8140:
[----:B------:R-:W-:Y:S02]  /*4f00*/  ULDC.64 UR6, c[0x0][0x418] ;  /* 0x0001060000067ab9 */ /* 0x000fe40000000a00 */
[----:B------:R-:W-:-:S04]  /*4f10*/  IADD3 R2, P0, R2, UR6, RZ ;  /* 0x0000000602027c10 */ /* 0x000fc8000ff1e0ff */
[----:B------:R-:W-:Y:S01]  /*4f20*/  IADD3.X R3, RZ, UR7, RZ, P0, !PT ;  /* 0x00000007ff037c10 */ /* 0x000fe200087fe4ff */
[----:B------:R-:W-:-:S04]  /*4f30*/  ULDC.64 UR6, c[0x0][0x410] ;  /* 0x0001040000067ab9 */ /* 0x000fc80000000a00 */
[----:B------:R-:W2:Y:S01]  /*4f40*/  LDG.E.S8 R2, desc[UR4][R2.64] ;  /* 0x0000000402027981 */ /* 0x000ea2000c1e1300 */
[----:B------:R-:W-:Y:S02]  /*4f50*/  PRMT R7, R0, 0x8880, RZ ;  /* 0x0000888000077816 */ /* 0x000fe400000000ff */
[----:B------:R-:W-:-:S04]  /*4f60*/  IADD3 R4, P0, R5, UR6, RZ ;  /* 0x0000000605047c10 */ /* 0x000fc8000ff1e0ff */
[----:B------:R-:W-:Y:S02]  /*4f70*/  IADD3.X R5, RZ, UR7, RZ, P0, !PT ;  /* 0x00000007ff057c10 */ /* 0x000fe400087fe4ff */
[----:B--2---:R-:W-:-:S04]  /*4f80*/  VIMNMX.U32 R0, R2, 0x7, PT ;  /* 0x0000000702007848 */ /* 0x004fc80003fe0000 */
[----:B------:R-:W-:-:S05]  /*4f90*/  SHF.R.S32.HI R7, RZ, R0, R7 ;  /* 0x00000000ff077219 */ /* 0x000fca0000011407 */
[----:B------:R-:W-:Y:S01]  /*4fa0*/  STG.E.U8 desc[UR4][R4.64], R7 ;  /* 0x0000000704007986 */ /* 0x000fe2000c101104 */
[----:B------:R-:W-:Y:S05]  /*4fb0*/  EXIT ;  /* 0x000000000000794d */ /* 0x000fea0003800000 */
.L_x_8141:
        /* <DEDUP_REMOVED lines=12> */
.L_x_20570:


//--------------------- .text._ZN2at6native27unrolled_elementwise_kernelINS0_13AUnaryFunctorIaaaZZZNS0_18rshift_kernel_cudaERNS_18TensorIteratorBaseEENKUlvE_clEvENKUlvE0_clEvEUlaaE_EESt5arrayIPcLm2EELi4E23TrivialOffsetCalculatorILi1EjESD_NS0_6memory15LoadWithoutCastENSE_16StoreWithoutCastEEEviT_T0_T2_T3_T4_T5_ --------------------------
	.section	.text._ZN2at6native27unrolled_elementwise_kernelINS0_13AUnaryFunctorIaaaZZZNS0_18rshift_kernel_cudaERNS_18TensorIteratorBaseEENKUlvE_clEvENKUlvE0_clEvEUlaaE_EESt5arrayIPcLm2EELi4E23TrivialOffsetCalculatorILi1EjESD_NS0_6memory15LoadWithoutCastENSE_16StoreWithoutCastEEEviT_T0_T2_T3_T4_T5_,"ax",@progbits
	.align	128
        .global         _ZN2at6native27unrolled_elementwise_kernelINS0_13AUnaryFunctorIaaaZZZNS0_18rshift_kernel_cudaERNS_18TensorIteratorBaseEENKUlvE_clEvENKUlvE0_clEvEUlaaE_EESt5arrayIPcLm2EELi4E23TrivialOffsetCalculatorILi1EjESD_NS0_6memory15LoadWithoutCastENSE_16StoreWithoutCastEEEviT_T0_T2_T3_T4_T5_
        .type           _ZN2at6native27unrolled_elementwise_kernelINS0_13AUnaryFunctorIaaaZZZNS0_18rshift_kernel_cudaERNS_18TensorIteratorBaseEENKUlvE_clEvENKUlvE0_clEvEUlaaE_EESt5arrayIPcLm2EELi4E23TrivialOffsetCalculatorILi1EjESD_NS0_6memory15LoadWithoutCastENSE_16StoreWithoutCastEEEviT_T0_T2_T3_T4_T5_,@function
        .size           _ZN2at6native27unrolled_elementwise_kernelINS0_13AUnaryFunctorIaaaZZZNS0_18rshift_kernel_cudaERNS_18TensorIteratorBaseEENKUlvE_clEvENKUlvE0_clEvEUlaaE_EESt5arrayIPcLm2EELi4E23TrivialOffsetCalculatorILi1EjESD_NS0_6memory15LoadWithoutCastENSE_16StoreWithoutCastEEEviT_T0_T2_T3_T4_T5_,(.L_x_20571 - _ZN2at6native27unrolled_elementwise_kernelINS0_13AUnaryFunctorIaaaZZZNS0_18rshift_kernel_cudaERNS_18TensorIteratorBaseEENKUlvE_clEvENKUlvE0_clEvEUlaaE_EESt5arrayIPcLm2EELi4E23TrivialOffsetCalculatorILi1EjESD_NS0_6memory15LoadWithoutCastENSE_16StoreWithoutCastEEEviT_T0_T2_T3_T4_T5_)
        .other          _ZN2at6native27unrolled_elementwise_kernelINS0_13AUnaryFunctorIaaaZZZNS0_18rshift_kernel_cudaERNS_18TensorIteratorBaseEENKUlvE_clEvENKUlvE0_clEvEUlaaE_EESt5arrayIPcLm2EELi4E23TrivialOffsetCalculatorILi1EjESD_NS0_6memory15LoadWithoutCastENSE_16StoreWithoutCastEEEviT_T0_T2_T3_T4_T5_,@"STO_CUDA_ENTRY STV_DEFAULT"
_ZN2at6native27unrolled_elementwise_kernelINS0_13AUnaryFunctorIaaaZZZNS0_18rshift_kernel_cudaERNS_18TensorIteratorBaseEENKUlvE_clEvENKUlvE0_clEvEUlaaE_EESt5arrayIPcLm2EELi4E23TrivialOffsetCalculatorILi1EjESD_NS0_6memory15LoadWithoutCastENSE_16StoreWithoutCastEEEviT_T0_T2_T3_T4_T5_:
.text._ZN2at6native27unrolled_elementwise_kernelINS0_13AUnaryFunctorIaaaZZZNS0_18rshift_kernel_cudaERNS_18TensorIteratorBaseEENKUlvE_clEvENKUlvE0_clEvEUlaaE_EESt5arrayIPcLm2EELi4E23TrivialOffsetCalculatorILi1EjESD_NS0_6memory15LoadWithoutCastENSE_16StoreWithoutCastEEEviT_T0_T2_T3_T4_T5_:
        /* <DEDUP_REMOVED lines=19> */
[----:B------:R-:W2:Y:S07]  /*0130*/  @!P0 LDG.E.S8 R6, desc[UR4][R10.64] ;  /* 0x000000040a068981 */ /* 0x000eae000c1e1300 */
[----:B------:R-:W0:Y:S01]  /*0140*/  @!P2 LDC.64 R4, c[0x0][0x220] ;  /* 0x00008800ff04ab82 */ /* 0x000e220000000a00 */
[----:B------:R-:W-:Y:S02]  /*0150*/  @!P2 IMAD R17, R0, 0x200, R3 ;  /* 0x000002000011a824 */ /* 0x000fe400078e0203 */
[----:B------:R-:W-:Y:S01]  /*0160*/  @!P2 VIADD R3, R3, 0x80 ;  /* 0x000000800303a836 */ /* 0x000fe20000000000 */
[----:B-1----:R-:W-:-:S04]  /*0170*/  @!P3 IADD3 R8, P4, R13, R14, RZ ;  /* 0x0000000e0d08b210 */ /* 0x002fc80007f9e0ff */
[----:B------:R-:W-:Y:S02]  /*0180*/  ISETP.GE.AND P1, PT, R3, R2, PT ;  /* 0x000000020300720c */ /* 0x000fe40003f26270 */
[----:B------:R-:W-:Y:S02]  /*0190*/  @!P3 IADD3.X R9, RZ, R15, RZ, P4, !PT ;  /* 0x0000000fff09b210 */ /* 0x000fe400027fe4ff */
[----:B0-----:R-:W-:Y:S02]  /*01a0*/  @!P2 IADD3 R14, P5, R17, R4, RZ ;  /* 0x00000004110ea210 */ /* 0x001fe40007fbe0ff */
[----:B------:R-:W-:-:S03]  /*01b0*/  CS2R R16, SRZ ;  /* 0x0000000000107805 */ /* 0x000fc6000001ff00 */
[----:B------:R-:W-:-:S03]  /*01c0*/  @!P2 IMAD.X R15, RZ, RZ, R5, P5 ;  /* 0x000000ffff0fa224 */ /* 0x000fc600028e0605 */
[----:B------:R0:W3:Y:S01]  /*01d0*/  @!P3 LDG.E.S8 R16, desc[UR4][R8.64] ;  /* 0x000000040810b981 */ /* 0x0000e2000c1e1300 */
[----:B------:R-:W1:Y:S03]  /*01e0*/  @!P1 LDC.64 R4, c[0x0][0x220] ;  /* 0x00008800ff049b82 */ /* 0x000e660000000a00 */
[----:B------:R-:W4:Y:S01]  /*01f0*/  @!P2 LDG.E.S8 R17, desc[UR4][R14.64] ;  /* 0x000000040e11a981 */ /* 0x000f22000c1e1300 */
[----:B------:R-:W-:-:S04]  /*0200*/  @!P1 IMAD R13, R0, 0x200, R3 ;  /* 0x00000200000d9824 */ /* 0x000fc800078e0203 */
[----:B0-----:R-:W0:Y:S01]  /*0210*/  LDC.S8 R8, c[0x0][0x215] ;  /* 0x00008540ff087b82 */ /* 0x001e220000000200 */
[----:B-1----:R-:W-:-:S05]  /*0220*/  @!P1 IADD3 R12, P2, R13, R4, RZ ;  /* 0x000000040d0c9210 */ /* 0x002fca0007f5e0ff */
[----:B------:R-:W-:Y:S02]  /*0230*/  @!P1 IMAD.X R13, RZ, RZ, R5, P2 ;  /* 0x000000ffff0d9224 */ /* 0x000fe400010e0605 */
[----:B------:R-:W1:Y:S01]  /*0240*/  @!P0 LDC.64 R4, c[0x0][0x218] ;  /* 0x00008600ff048b82 */ /* 0x000e620000000a00 */
[----:B------:R-:W-:Y:S02]  /*0250*/  IMAD.MOV.U32 R3, RZ, RZ, RZ ;  /* 0x000000ffff037224 */ /* 0x000fe400078e00ff */
[----:B------:R-:W-:Y:S02]  /*0260*/  VIADD R10, R7, 0x80 ;  /* 0x00000080070a7836 */ /* 0x000fe40000000000 */
[----:B------:R-:W-:Y:S01]  /*0270*/  IMAD.MOV.U32 R11, RZ, RZ, R7 ;  /* 0x000000ffff0b7224 */ /* 0x000fe200078e0007 */
[----:B------:R-:W-:Y:S01]  /*0280*/  @!P0 LEA R7, R0, R7, 0x9 ;  /* 0x0000000700078211 */ /* 0x000fe200078e48ff */
[----:B------:R4:W5:Y:S01]  /*0290*/  @!P1 LDG.E.S8 R3, desc[UR4][R12.64] ;  /* 0x000000040c039981 */ /* 0x000962000c1e1300 */
[----:B------:R-:W-:-:S02]  /*02a0*/  @!P0 IMAD.MOV.U32 R11, RZ, RZ, R10 ;  /* 0x000000ffff0b8224 */ /* 0x000fc400078e000a */
[----:B-1----:R-:W-:-:S05]  /*02b0*/  @!P0 IADD3 R4, P1, R7, R4, RZ ;  /* 0x0000000407048210 */ /* 0x002fca0007f3e0ff */
[----:B------:R-:W-:Y:S01]  /*02c0*/  @!P0 IMAD.X R5, RZ, RZ, R5, P1 ;  /* 0x000000ffff058224 */ /* 0x000fe200008e0605 */
[----:B------:R-:W-:Y:S01]  /*02d0*/  ISETP.GE.AND P1, PT, R11, R2, PT ;  /* 0x000000020b00720c */ /* 0x000fe20003f26270 */
[----:B------:R-:W-:Y:S01]  /*02e0*/  BSSY B0, `(.L_x_8142) ;  /* 0x0000015000007945 */ /* 0x000fe20003800000 */
[----:B--2---:R-:W-:-:S04]  /*02f0*/  VIMNMX.U32 R7, R6, 0x7, PT ;  /* 0x0000000706077848 */ /* 0x004fc80003fe0000 */
[----:B0-----:R-:W-:-:S05]  /*0300*/  SHF.R.S32.HI R9, RZ, R7, R8 ;  /* 0x00000007ff097219 */ /* 0x001fca0000011408 */
[----:B------:R0:W-:Y:S01]  /*0310*/  @!P0 STG.E.U8 desc[UR4][R4.64], R9 ;  /* 0x0000000904008986 */ /* 0x0001e2000c101104 */
[----:B---3--:R-:W-:Y:S02]  /*0320*/  VIMNMX.U32 R7, R16, 0x7, PT ;  /* 0x0000000710077848 */ /* 0x008fe40003fe0000 */
[----:B----4-:R-:W-:Y:S02]  /*0330*/  VIMNMX.U32 R17, R17, 0x7, PT ;  /* 0x0000000711117848 */ /* 0x010fe40003fe0000 */
[--C-:B------:R-:W-:Y:S02]  /*0340*/  SHF.R.S32.HI R13, RZ, R7, R8.reuse ;  /* 0x00000007ff0d7219 */ /* 0x100fe40000011408 */
[----:B------:R-:W-:Y:S01]  /*0350*/  SHF.R.S32.HI R17, RZ, R17, R8 ;  /* 0x00000011ff117219 */ /* 0x000fe20000011408 */
[----:B0-----:R-:W-:Y:S06]  /*0360*/  @P1 BRA `(.L_x_8143) ;  /* 0x0000000000301947 */ /* 0x001fec0003800000 */
[----:B------:R-:W-:Y:S01]  /*0370*/  IMAD R4, R0, 0x200, R11 ;  /* 0x0000020000047824 */ /* 0x000fe200078e020b */
[----:B------:R-:W-:Y:S01]  /*0380*/  ULDC.64 UR6, c[0x0][0x218] ;  /* 0x0000860000067ab9 */ /* 0x000fe20000000a00 */
[----:B------:R-:W-:-:S03]  /*0390*/  VIADD R11, R11, 0x80 ;  /* 0x000000800b0b7836 */ /* 0x000fc60000000000 */
[----:B------:R-:W-:Y:S02]  /*03a0*/  IADD3 R4, P0, R4, UR6, RZ ;  /* 0x0000000604047c10 */ /* 0x000fe4000ff1e0ff */
[----:B------:R-:W-:Y:S02]  /*03b0*/  ISETP.GE.AND P1, PT, R11, R2, PT ;  /* 0x000000020b00720c */ /* 0x000fe40003f26270 */
[----:B------:R-:W-:-:S05]  /*03c0*/  IADD3.X R5, RZ, UR7, RZ, P0, !PT ;  /* 0x00000007ff057c10 */ /* 0x000fca00087fe4ff */
[----:B------:R0:W-:Y:S06]  /*03d0*/  STG.E.U8 desc[UR4][R4.64], R13 ;  /* 0x0000000d04007986 */ /* 0x0001ec000c101104 */
[----:B------:R-:W-:Y:S02]  /*03e0*/  @!P1 IMAD R6, R0, 0x200, R11 ;  /* 0x0000020000069824 */ /* 0x000fe400078e020b */
[----:B------:R-:W-:-:S03]  /*03f0*/  @!P1 VIADD R11, R11, 0x80 ;  /* 0x000000800b0b9836 */ /* 0x000fc60000000000 */
[----:B------:R-:W-:-:S05]  /*0400*/  @!P1 IADD3 R6, P2, R6, UR6, RZ ;  /* 0x0000000606069c10 */ /* 0x000fca000ff5e0ff */
[----:B------:R-:W-:-:S05]  /*0410*/  @!P1 IMAD.X R7, RZ, RZ, UR7, P2 ;  /* 0x00000007ff079e24 */ /* 0x000fca00090e06ff */
[----:B------:R0:W-:Y:S03]  /*0420*/  @!P1 STG.E.U8 desc[UR4][R6.64], R17 ;  /* 0x0000001106009986 */ /* 0x0001e6000c101104 */
.L_x_8143:
[----:B------:R-:W-:Y:S05]  /*0430*/  BSYNC B0 ;  /* 0x0000000000007941 */ /* 0x000fea0003800000 */
.L_x_8142:
[----:B------:R-:W-:-:S13]  /*0440*/  ISETP.GE.AND P0, PT, R11, R2, PT ;  /* 0x000000020b00720c */ /* 0x000fda0003f06270 */
[----:B------:R-:W-:Y:S05]  /*0450*/  @P0 EXIT ;  /* 0x000000000000094d */ /* 0x000fea0003800000 */
[----:B------:R-:W-:Y:S01]  /*0460*/  IMAD R0, R0, 0x200, R11 ;  /* 0x0000020000007824 */ /* 0x000fe200078e020b */
[----:B------:R-:W-:Y:S01]  /*0470*/  ULDC.64 UR6, c[0x0][0x218] ;  /* 0x0000860000067ab9 */ /* 0x000fe20000000a00 */
[----:B0----5:R-:W-:-:S03]  /*0480*/  VIMNMX.U32 R5, R3, 0x7, PT ;  /* 0x0000000703057848 */ /* 0x021fc60003fe0000 */
[----:B------:R-:W-:Y:S02]  /*0490*/  IADD3 R2, P0, R0, UR6, RZ ;  /* 0x0000000600027c10 */ /* 0x000fe4000ff1e0ff */
[----:B------:R-:W-:-:S03]  /*04a0*/  SHF.R.S32.HI R5, RZ, R5, R8 ;  /* 0x00000005ff057219 */ /* 0x000fc60000011408 */
[----:B------:R-:W-:-:S05]  /*04b0*/  IMAD.X R3, RZ, RZ, UR7, P0 ;  /* 0x00000007ff037e24 */ /* 0x000fca00080e06ff */
[----:B------:R-:W-:Y:S01]  /*04c0*/  STG.E.U8 desc[UR4][R2.64], R5 ;  /* 0x0000000502007986 */ /* 0x000fe2000c101104 */
[----:B------:R-:W-:Y:S05]  /*04d0*/  EXIT ;  /* 0x000000000000794d */ /* 0x000fea0003800000 */
.L_x_8144:
        /* <DEDUP_REMOVED lines=10> */
.L_x_20571:


//--------------------- .text._ZN2at6native29vectorized_elementwise_kernelILi2ENS0_13AUnaryFunctorIaaaZZZNS0_18rshift_kernel_cudaERNS_18TensorIteratorBaseEENKUlvE_clEvENKUlvE0_clEvEUlaaE_EESt5arrayIPcLm2EEEEviT0_T1_ --------------------------
	.section	.text._ZN2at6native29vectorized_elementwise_kernelILi2ENS0_13AUnaryFunctorIaaaZZZNS0_18rshift_kernel_cudaERNS_18TensorIteratorBaseEENKUlvE_clEvENKUlvE0_clEvEUlaaE_EESt5arrayIPcLm2EEEEviT0_T1_,"ax",@progbits
	.align	128
        .global         _ZN2at6native29vectorized_elementwise_kernelILi2ENS0_13AUnaryFunctorIaaaZZZNS0_18rshift_kernel_cudaERNS_18TensorIteratorBaseEENKUlvE_clEvENKUlvE0_clEvEUlaaE_EESt5arrayIPcLm2EEEEviT0_T1_
        .type           _ZN2at6native29vectorized_elementwise_kernelILi2ENS0_13AUnaryFunctorIaaaZZZNS0_18rshift_kernel_cudaERNS_18TensorIteratorBaseEENKUlvE_clEvENKUlvE0_clEvEUlaaE_EESt5arrayIPcLm2EEEEviT0_T1_,@function
        .size           _ZN2at6native29vectorized_elementwise_kernelILi2ENS0_13AUnaryFunctorIaaaZZZNS0_18rshift_kernel_cudaERNS_18TensorIteratorBaseEENKUlvE_clEvENKUlvE0_clEvEUlaaE_EESt5arrayIPcLm2EEEEviT0_T1_,(.L_x_20572 - _ZN2at6native29vectorized_elementwise_kernelILi2ENS0_13AUnaryFunctorIaaaZZZNS0_18rshift_kernel_cudaERNS_18TensorIteratorBaseEENKUlvE_clEvENKUlvE0_clEvEUlaaE_EESt5arrayIPcLm2EEEEviT0_T1_)
        .other          _ZN2at6native29vectorized_elementwise_kernelILi2ENS0_13AUnaryFunctorIaaaZZZNS0_18rshift_kernel_cudaERNS_18TensorIteratorBaseEENKUlvE_clEvENKUlvE0_clEvEUlaaE_EESt5arrayIPcLm2EEEEviT0_T1_,@"STO_CUDA_ENTRY STV_DEFAULT"
_ZN2at6native29vectorized_elementwise_kernelILi2ENS0_13AUnaryFunctorIaaaZZZNS0_18rshift_kernel_cudaERNS_18TensorIteratorBaseEENKUlvE_clEvENKUlvE0_clEvEUlaaE_EESt5arrayIPcLm2EEEEviT0_T1_:
.text._ZN2at6native29vectorized_elementwise_kernelILi2ENS0_13AUnaryFunctorIaaaZZZNS0_18rshift_kernel_cudaERNS_18TensorIteratorBaseEENKUlvE_clEvENKUlvE0_clEvEUlaaE_EESt5arrayIPcLm2EEEEviT0_T1_:
[----:B------:R-:W-:Y:S08]  /*0000*/  LDC R1, c[0x0][0x28] ;  /* 0x00000a00ff017b82 */ /* 0x000ff00000000800 */
[----:B------:R-:W0:Y:S01]  /*0010*/  S2UR UR4, SR_CTAID.X ;  /* 0x00000000000479c3 */ /* 0x000e220000002500 */
[----:B------:R-:W-:-:S07]  /*0020*/  ULDC.64 UR8, c[0x0][0x208] ;  /* 0x0000820000087ab9 */ /* 0x000fce0000000a00 */
[----:B------:R-:W1:Y:S08]  /*0030*/  LDC R0, c[0x0][0x210] ;  /* 0x00008400ff007b82 */ /* 0x000e700000000800 */
[----:B------:R-:W2:Y:S01]  /*0040*/  LDC.U8 R16, c[0x0][0x215] ;  /* 0x00008540ff107b82 */ /* 0x000ea20000000000 */
[----:B0-----:R-:W-:-:S06]  /*0050*/  USHF.L.U32 UR4, UR4, 0xa, URZ ;  /* 0x0000000a04047899 */ /* 0x001fcc000800063f */
[----:B-1----:R-:W-:-:S05]  /*0060*/  VIADD R0, R0, -UR4 ;  /* 0x8000000400007c36 */ /* 0x002fca0008000000 */
[----:B------:R-:W-:-:S13]  /*0070*/  ISETP.GE.U32.AND P0, PT, R0, 0x400, PT ;  /* 0x000004000000780c */ /* 0x000fda0003f06070 */
[----:B--2---:R-:W-:Y:S05]  /*0080*/  @!P0 BRA `(.L_x_8145) ;  /* 0x0000000000d88947 */ /* 0x004fea0003800000 */
[----:B------:R-:W0:Y:S01]  /*0090*/  S2R R11, SR_TID.X ;  /* 0x00000000000b7919 */ /* 0x000e220000002100 */
[----:B------:R-:W-:Y:S02]  /*00a0*/  ULDC.64 UR6, c[0x0][0x220] ;  /* 0x0000880000067ab9 */ /* 0x000fe40000000a00 */
[----:B------:R-:W-:-:S04]  /*00b0*/  UIADD3 UR5, UP0, UR4, UR6, URZ ;  /* 0x0000000604057290 */ /* 0x000fc8000ff1e03f */
[----:B------:R-:W-:Y:S02]  /*00c0*/  ULEA.HI.X.SX32 UR6, UR4, UR7, 0x1, UP0 ;  /* 0x0000000704067291 */ /* 0x000fe400080f0e3f */
[----:B------:R-:W-:-:S04]  /*00d0*/  IMAD.U32 R4, RZ, RZ, UR5 ;  /* 0x00000005ff047e24 */ /* 0x000fc8000f8e00ff */
[----:B------:R-:W-:Y:S01]  /*00e0*/  IMAD.U32 R5, RZ, RZ, UR6 ;  /* 0x00000006ff057e24 */ /* 0x000fe2000f8e00ff */
[----:B------:R-:W-:Y:S01]  /*00f0*/  ULDC.64 UR6, c[0x0][0x218] ;  /* 0x0000860000067ab9 */ /* 0x000fe20000000a00 */
[----:B0-----:R-:W-:-:S05]  /*0100*/  IMAD.WIDE.U32 R4, R11, 0x2, R4 ;  /* 0x000000020b047825 */ /* 0x001fca00078e0004 */
[----:B------:R-:W2:Y:S04]  /*0110*/  LDG.E.U16 R6, desc[UR8][R4.64] ;  /* 0x0000000804067981 */ /* 0x000ea8000c1e1500 */
[----:B------:R-:W3:Y:S04]  /*0120*/  LDG.E.U16 R7, desc[UR8][R4.64+0x100] ;  /* 0x0001000804077981 */ /* 0x000ee8000c1e1500 */
[----:B------:R-:W4:Y:S04]  /*0130*/  LDG.E.U16 R8, desc[UR8][R4.64+0x200] ;  /* 0x0002000804087981 */ /* 0x000f28000c1e1500 */
[----:B------:R3:W5:Y:S01]  /*0140*/  LDG.E.U16 R9, desc[UR8][R4.64+0x300] ;  /* 0x0003000804097981 */ /* 0x000762000c1e1500 */
[----:B------:R-:W-:Y:S01]  /*0150*/  UIADD3 UR5, UP0, UR4, UR6, URZ ;  /* 0x0000000604057290 */ /* 0x000fe2000ff1e03f */
[----:B------:R-:W-:-:S03]  /*0160*/  PRMT R0, R16, 0x8880, RZ ;  /* 0x0000888010007816 */ /* 0x000fc600000000ff */
[----:B------:R-:W-:Y:S02]  /*0170*/  UIADD3.X UR6, URZ, UR7, URZ, UP0, !UPT ;  /* 0x000000073f067290 */ /* 0x000fe400087fe43f */
[----:B------:R-:W-:-:S04]  /*0180*/  IMAD.U32 R2, RZ, RZ, UR5 ;  /* 0x00000005ff027e24 */ /* 0x000fc8000f8e00ff */
[----:B------:R-:W-:Y:S02]  /*0190*/  IMAD.U32 R3, RZ, RZ, UR6 ;  /* 0x00000006ff037e24 */ /* 0x000fe4000f8e00ff */
[----:B------:R-:W-:Y:S01]  /*01a0*/  IMAD.WIDE R2, R11, 0x2, R2 ;  /* 0x000000020b027825 */ /* 0x000fe200078e0202 */
[C---:B--2---:R-:W-:Y:S02]  /*01b0*/  PRMT R10, R6.reuse, 0x8880, RZ ;  /* 0x00008880060a7816 */ /* 0x044fe400000000ff */
[----:B------:R-:W-:Y:S02]  /*01c0*/  PRMT R6, R6, 0x9991, RZ ;  /* 0x0000999106067816 */ /* 0x000fe400000000ff */
[C---:B---3--:R-:W-:Y:S01]  /*01d0*/  PRMT R5, R7.reuse, 0x8880, RZ ;  /* 0x0000888007057816 */ /* 0x048fe200000000ff */
[----:B------:R-:W-:Y:S01]  /*01e0*/  IMAD.MOV.U32 R4, RZ, RZ, R10 ;  /* 0x000000ffff047224 */ /* 0x000fe200078e000a */
[----:B------:R-:W-:Y:S02]  /*01f0*/  PRMT R7, R7, 0x9991, RZ ;  /* 0x0000999107077816 */ /* 0x000fe400000000ff */
[----:B----4-:R-:W-:-:S02]  /*0200*/  PRMT R12, R8, 0x8880, RZ ;  /* 0x00008880080c7816 */ /* 0x010fc400000000ff */
[----:B------:R-:W-:Y:S01]  /*0210*/  PRMT R14, R8, 0x9991, RZ ;  /* 0x00009991080e7816 */ /* 0x000fe200000000ff */
[----:B------:R-:W-:Y:S01]  /*0220*/  IMAD.MOV.U32 R8, RZ, RZ, R5 ;  /* 0x000000ffff087224 */ /* 0x000fe200078e0005 */
[C---:B-----5:R-:W-:Y:S01]  /*0230*/  PRMT R16, R9.reuse, 0x8880, RZ ;  /* 0x0000888009107816 */ /* 0x060fe200000000ff */
[----:B------:R-:W-:Y:S01]  /*0240*/  IMAD.MOV.U32 R10, RZ, RZ, R7 ;  /* 0x000000ffff0a7224 */ /* 0x000fe200078e0007 */
[----:B------:R-:W-:Y:S02]  /*0250*/  PRMT R18, R9, 0x9991, RZ ;  /* 0x0000999109127816 */ /* 0x000fe400000000ff */
[----:B------:R-:W-:Y:S02]  /*0260*/  VIMNMX.U32 R5, R4, 0x7, PT ;  /* 0x0000000704057848 */ /* 0x000fe40003fe0000 */
        /* <DEDUP_REMOVED lines=24> */
.L_x_8145:
        /* <DEDUP_REMOVED lines=26> */
[----:B------:R-:W-:Y:S01]  /*0590*/  @!P3 VIADD R27, R19, UR4 ;  /* 0x00000004131bbc36 */ /* 0x000fe20008000000 */
[----:B0-----:R-:W-:Y:S01]  /*05a0*/  @!P1 IADD3 R14, P6, R9, R14, RZ ;  /* 0x0000000e090e9210 */ /* 0x001fe20007fde0ff */
[----:B------:R-:W-:Y:S01]  /*05b0*/  @!P3 VIADD R19, R19, 0x80 ;  /* 0x000000801313b836 */ /* 0x000fe20000000000 */
[----:B------:R-:W0:Y:S04]  /*05c0*/  @!P3 LDC.64 R4, c[0x0][0x220] ;  /* 0x00008800ff04bb82 */ /* 0x000e280000000a00 */
[----:B------:R-:W-:-:S13]  /*05d0*/  ISETP.GE.AND P4, PT, R19, R0, PT ;  /* 0x000000001300720c */ /* 0x000fda0003f86270 */
[C---:B------:R-:W-:Y:S01]  /*05e0*/  @!P4 VIADD R25, R19.reuse, UR4 ;  /* 0x000000041319cc36 */ /* 0x040fe20008000000 */
[----:B------:R-:W4:Y:S01]  /*05f0*/  @!P4 LDC.64 R6, c[0x0][0x220] ;  /* 0x00008800ff06cb82 */ /* 0x000f220000000a00 */
[----:B------:R-:W-:-:S05]  /*0600*/  @!P4 VIADD R19, R19, 0x80 ;  /* 0x000000801313c836 */ /* 0x000fca0000000000 */
[----:B------:R-:W-:Y:S01]  /*0610*/  ISETP.GE.AND P5, PT, R19, R0, PT ;  /* 0x000000001300720c */ /* 0x000fe20003fa6270 */
[----:B------:R-:W-:-:S12]  /*0620*/  @!P1 IMAD.X R15, RZ, RZ, R15, P6 ;  /* 0x000000ffff0f9224 */ /* 0x000fd800030e060f */
[C---:B------:R-:W-:Y:S01]  /*0630*/  @!P5 VIADD R23, R19.reuse, UR4 ;  /* 0x000000041317dc36 */ /* 0x040fe20008000000 */
[----:B------:R-:W5:Y:S01]  /*0640*/  @!P5 LDC.64 R8, c[0x0][0x220] ;  /* 0x00008800ff08db82 */ /* 0x000f620000000a00 */
[----:B------:R-:W-:-:S05]  /*0650*/  @!P5 VIADD R19, R19, 0x80 ;  /* 0x000000801313d836 */ /* 0x000fca0000000000 */
[----:B------:R-:W-:Y:S01]  /*0660*/  ISETP.GE.AND P6, PT, R19, R0, PT ;  /* 0x000000001300720c */ /* 0x000fe20003fc6270 */
[----:B------:R-:W-:Y:S02]  /*0670*/  IMAD.MOV.U32 R17, RZ, RZ, RZ ;  /* 0x000000ffff117224 */ /* 0x000fe400078e00ff */
[----:B------:R-:W-:-:S04]  /*0680*/  IMAD.MOV.U32 R20, RZ, RZ, RZ ;  /* 0x000000ffff147224 */ /* 0x000fc800078e00ff */
[----:B------:R4:W2:Y:S06]  /*0690*/  @!P1 LDG.E.S8 R17, desc[UR8][R14.64] ;  /* 0x000000080e119981 */ /* 0x0008ac000c1e1300 */
[----:B-1----:R-:W1:Y:S01]  /*06a0*/  @!P6 LDC.64 R10, c[0x0][0x220] ;  /* 0x00008800ff0aeb82 */ /* 0x002e620000000a00 */
[----:B---3--:R-:W-:Y:S01]  /*06b0*/  @!P2 IADD3 R12, P1, R29, R12, RZ ;  /* 0x0000000c1d0ca210 */ /* 0x008fe20007f3e0ff */
[----:B------:R3:W2:Y:S04]  /*06c0*/  @!P0 LDG.E.S8 R20, desc[UR8][R2.64] ;  /* 0x0000000802148981 */ /* 0x0006a8000c1e1300 */
[----:B------:R-:W-:Y:S01]  /*06d0*/  @!P2 IMAD.X R13, RZ, RZ, R13, P1 ;  /* 0x000000ffff0da224 */ /* 0x000fe200008e060d */
[----:B0-----:R-:W-:Y:S01]  /*06e0*/  @!P3 IADD3 R4, P1, R27, R4, RZ ;  /* 0x000000041b04b210 */ /* 0x001fe20007f3e0ff */
[----:B------:R-:W-:-:S02]  /*06f0*/  IMAD.MOV.U32 R24, RZ, RZ, RZ ;  /* 0x000000ffff187224 */ /* 0x000fc400078e00ff */
[----:B------:R-:W-:Y:S02]  /*0700*/  IMAD.MOV.U32 R26, RZ, RZ, RZ ;  /* 0x000000ffff1a7224 */ /* 0x000fe400078e00ff */
[----:B------:R-:W-:Y:S02]  /*0710*/  @!P3 IMAD.X R5, RZ, RZ, R5, P1 ;  /* 0x000000ffff05b224 */ /* 0x000fe400008e0605 */
[----:B----4-:R-:W-:Y:S01]  /*0720*/  @!P6 VIADD R15, R19, UR4 ;  /* 0x00000004130fec36 */ /* 0x010fe20008000000 */
[----:B------:R0:W4:Y:S01]  /*0730*/  @!P2 LDG.E.S8 R24, desc[UR8][R12.64] ;  /* 0x000000080c18a981 */ /* 0x000122000c1e1300 */
[----:B------:R-:W-:Y:S01]  /*0740*/  @!P4 IADD3 R6, P2, R25, R6, RZ ;  /* 0x000000061906c210 */ /* 0x000fe20007f5e0ff */
[----:B------:R-:W-:Y:S01]  /*0750*/  IMAD.MOV.U32 R14, RZ, RZ, RZ ;  /* 0x000000ffff0e7224 */ /* 0x000fe200078e00ff */
[----:B-----5:R-:W-:Y:S01]  /*0760*/  @!P5 IADD3 R8, P1, R23, R8, RZ ;  /* 0x000000081708d210 */ /* 0x020fe20007f3e0ff */
[----:B------:R5:W4:Y:S01]  /*0770*/  @!P3 LDG.E.S8 R26, desc[UR8][R4.64] ;  /* 0x00000008041ab981 */ /* 0x000b22000c1e1300 */
[----:B---3--:R-:W3:Y:S01]  /*0780*/  @!P0 LDC.64 R2, c[0x0][0x218] ;  /* 0x00008600ff028b82 */ /* 0x008ee20000000a00 */
[----:B-1----:R-:W-:-:S02]  /*0790*/  @!P6 IADD3 R10, P3, R15, R10, RZ ;  /* 0x0000000a0f0ae210 */ /* 0x002fc40007f7e0ff */
[----:B0-----:R-:W-:Y:S01]  /*07a0*/  CS2R R12, SRZ ;  /* 0x00000000000c7805 */ /* 0x001fe2000001ff00 */
[----:B------:R-:W-:Y:S02]  /*07b0*/  @!P4 IMAD.X R7, RZ, RZ, R7, P2 ;  /* 0x000000ffff07c224 */ /* 0x000fe400010e0607 */
[----:B------:R-:W-:Y:S02]  /*07c0*/  @!P5 IMAD.X R9, RZ, RZ, R9, P1 ;  /* 0x000000ffff09d224 */ /* 0x000fe400008e0609 */
[----:B------:R-:W-:Y:S01]  /*07d0*/  @!P6 IMAD.X R11, RZ, RZ, R11, P3 ;  /* 0x000000ffff0be224 */ /* 0x000fe200018e060b */
[----:B------:R4:W4:Y:S04]  /*07e0*/  @!P4 LDG.E.S8 R14, desc[UR8][R6.64] ;  /* 0x00000008060ec981 */ /* 0x000928000c1e1300 */
[----:B------:R0:W4:Y:S04]  /*07f0*/  @!P5 LDG.E.S8 R13, desc[UR8][R8.64] ;  /* 0x00000008080dd981 */ /* 0x000128000c1e1300 */
[----:B------:R1:W4:Y:S01]  /*0800*/  @!P6 LDG.E.S8 R12, desc[UR8][R10.64] ;  /* 0x000000080a0ce981 */ /* 0x000322000c1e1300 */
[----:B-----5:R-:W-:Y:S01]  /*0810*/  @!P0 VIADD R5, R21, UR4 ;  /* 0x0000000415058c36 */ /* 0x020fe20008000000 */
[----:B------:R-:W-:-:S04]  /*0820*/  PRMT R4, R16, 0x8880, RZ ;  /* 0x0000888010047816 */ /* 0x000fc800000000ff */
[----:B---3--:R-:W-:Y:S01]  /*0830*/  @!P0 IADD3 R2, P1, R5, R2, RZ ;  /* 0x0000000205028210 */ /* 0x008fe20007f3e0ff */
[----:B------:R-:W-:-:S04]  /*0840*/  @!P0 IMAD.MOV.U32 R21, RZ, RZ, R22 ;  /* 0x000000ffff158224 */ /* 0x000fc800078e0016 */
[----:B------:R-:W-:Y:S01]  /*0850*/  @!P0 IMAD.X R3, RZ, RZ, R3, P1 ;  /* 0x000000ffff038224 */ /* 0x000fe200008e0603 */
[----:B------:R-:W-:Y:S04]  /*0860*/  BSSY B0, `(.L_x_8146) ;  /* 0x0000044000007945 */ /* 0x000fe80003800000 */
[----:B------:R-:W-:Y:S01]  /*0870*/  BSSY B1, `(.L_x_8147) ;  /* 0x000003b000017945 */ /* 0x000fe20003800000 */
[----:B--2---:R-:W-:-:S04]  /*0880*/  VIMNMX.U32 R5, R20, 0x7, PT ;  /* 0x0000000714057848 */ /* 0x004fc80003fe0000 */
[----:B------:R-:W-:-:S05]  /*0890*/  SHF.R.S32.HI R15, RZ, R5, R4 ;  /* 0x00000005ff0f7219 */ /* 0x000fca0000011404 */
[----:B------:R2:W-:Y:S01]  /*08a0*/  @!P0 STG.E.U8 desc[UR8][R2.64], R15 ;  /* 0x0000000f02008986 */ /* 0x0005e2000c101108 */
[----:B------:R-:W-:Y:S02]  /*08b0*/  ISETP.GE.AND P0, PT, R21, R0, PT ;  /* 0x000000001500720c */ /* 0x000fe40003f06270 */
[----:B------:R-:W-:Y:S02]  /*08c0*/  VIMNMX.U32 R5, R18, 0x7, PT ;  /* 0x0000000712057848 */ /* 0x000fe40003fe0000 */
[----:B----4-:R-:W-:Y:S02]  /*08d0*/  VIMNMX.U32 R7, R24, 0x7, PT ;  /* 0x0000000718077848 */ /* 0x010fe40003fe0000 */
[--C-:B0-----:R-:W-:Y:S02]  /*08e0*/  SHF.R.S32.HI R9, RZ, R5, R4.reuse ;  /* 0x00000005ff097219 */ /* 0x101fe40000011404 */
[----:B-1----:R-:W-:Y:S02]  /*08f0*/  SHF.R.S32.HI R11, RZ, R7, R4 ;  /* 0x00000007ff0b7219 */ /* 0x002fe40000011404 */
[----:B------:R-:W-:-:S02]  /*0900*/  VIMNMX.U32 R17, R17, 0x7, PT ;  /* 0x0000000711117848 */ /* 0x000fc40003fe0000 */
[----:B------:R-:W-:Y:S02]  /*0910*/  VIMNMX.U32 R5, R26, 0x7, PT ;  /* 0x000000071a057848 */ /* 0x000fe40003fe0000 */
[--C-:B------:R-:W-:Y:S02]  /*0920*/  SHF.R.S32.HI R17, RZ, R17, R4.reuse ;  /* 0x00000011ff117219 */ /* 0x100fe40000011404 */
[----:B------:R-:W-:Y:S02]  /*0930*/  VIMNMX.U32 R7, R14, 0x7, PT ;  /* 0x000000070e077848 */ /* 0x000fe40003fe0000 */
[----:B------:R-:W-:Y:S02]  /*0940*/  VIMNMX.U32 R13, R13, 0x7, PT ;  /* 0x000000070d0d7848 */ /* 0x000fe40003fe0000 */
[----:B--2---:R-:W-:Y:S02]  /*0950*/  VIMNMX.U32 R3, R12, 0x7, PT ;  /* 0x000000070c037848 */ /* 0x004fe40003fe0000 */
[----:B------:R-:W-:-:S02]  /*0960*/  SHF.R.S32.HI R5, RZ, R5, R4 ;  /* 0x00000005ff057219 */ /* 0x000fc40000011404 */
[--C-:B------:R-:W-:Y:S02]  /*0970*/  SHF.R.S32.HI R15, RZ, R7, R4.reuse ;  /* 0x00000007ff0f7219 */ /* 0x100fe40000011404 */
[--C-:B------:R-:W-:Y:S02]  /*0980*/  SHF.R.S32.HI R2, RZ, R13, R4.reuse ;  /* 0x0000000dff027219 */ /* 0x100fe40000011404 */
[----:B------:R-:W-:Y:S01]  /*0990*/  SHF.R.S32.HI R4, RZ, R3, R4 ;  /* 0x00000003ff047219 */ /* 0x000fe20000011404 */
[----:B------:R-:W-:Y:S06]  /*09a0*/  @P0 BRA `(.L_x_8148) ;  /* 0x0000000000380947 */ /* 0x000fec0003800000 */
        /* <DEDUP_REMOVED lines=14> */
.L_x_8148:
        /* <DEDUP_REMOVED lines=8> */
.L_x_8149:
        /* <DEDUP_REMOVED lines=8> */
.L_x_8150:
        /* <DEDUP_REMOVED lines=9> */
.L_x_8151:
[----:B------:R-:W-:Y:S05]  /*0c20*/  BSYNC B1 ;  /* 0x0000000000017941 */ /* 0x000fea0003800000 */
.L_x_8147:
[----:B------:R-:W-:-:S13]  /*0c30*/  ISETP.GE.AND P0, PT, R21, R0, PT ;  /* 0x000000001500720c */ /* 0x000fda0003f06270 */
[----:B0-----:R-:W0:Y:S01]  /*0c40*/  @!P0 LDC.64 R8, c[0x0][0x218] ;  /* 0x00008600ff088b82 */ /* 0x001e220000000a00 */
[C---:B-12---:R-:W-:Y:S02]  /*0c50*/  @!P0 VIADD R7, R21.reuse, UR4 ;  /* 0x0000000415078c36 */ /* 0x046fe40008000000 */
[----:B------:R-:W-:-:S03]  /*0c60*/  @!P0 VIADD R21, R21, 0x80 ;  /* 0x0000008015158836 */ /* 0x000fc60000000000 */
[----:B0-----:R-:W-:-:S05]  /*0c70*/  @!P0 IADD3 R6, P1, R7, R8, RZ ;  /* 0x0000000807068210 */ /* 0x001fca0007f3e0ff */
[----:B------:R-:W-:-:S05]  /*0c80*/  @!P0 IMAD.X R7, RZ, RZ, R9, P1 ;  /* 0x000000ffff078224 */ /* 0x000fca00008e0609 */
[----:B------:R2:W-:Y:S03]  /*0c90*/  @!P0 STG.E.U8 desc[UR8][R6.64], R2 ;  /* 0x0000000206008986 */ /* 0x0005e6000c101108 */
.L_x_8152:
[----:B------:R-:W-:Y:S05]  /*0ca0*/  BSYNC B0 ;  /* 0x0000000000007941 */ /* 0x000fea0003800000 */
.L_x_8146:
        /* <DEDUP_REMOVED lines=9> */
.L_x_8153:
        /* <DEDUP_REMOVED lines=12> */
.L_x_20572:


//--------------------- .text._ZN2at6native29vectorized_elementwise_kernelILi4ENS0_13AUnaryFunctorIaaaZZZNS0_18rshift_kernel_cudaERNS_18TensorIteratorBaseEENKUlvE_clEvENKUlvE0_clEvEUlaaE_EESt5arrayIPcLm2EEEEviT0_T1_ --------------------------
	.section	.text._ZN2at6native29vectorized_elementwise_kernelILi4ENS0_13AUnaryFunctorIaaaZZZNS0_18rshift_kernel_cudaERNS_18TensorIteratorBaseEENKUlvE_clEvENKUlvE0_clEvEUlaaE_EESt5arrayIPcLm2EEEEviT0_T1_,"ax",@progbits
	.align	128
        .global         _ZN2at6native29vectorized_elementwise_kernelILi4ENS0_13AUnaryFunctorIaaaZZZNS0_18rshift_kernel_cudaERNS_18TensorIteratorBaseEENKUlvE_clEvENKUlvE0_clEvEUlaaE_EESt5arrayIPcLm2EEEEviT0_T1_
        .type           _ZN2at6native29vectorized_elementwise_kernelILi4ENS0_13AUnaryFunctorIaaaZZZNS0_18rshift_kernel_cudaERNS_18TensorIteratorBaseEENKUlvE_clEvENKUlvE0_clEvEUlaaE_EESt5arrayIPcLm2EEEEviT0_T1_,@function
        .size           _ZN2at6native29vectorized_elementwise_kernelILi4ENS0_13AUnaryFunctorIaaaZZZNS0_18rshift_kernel_cudaERNS_18TensorIteratorBaseEENKUlvE_clEvENKUlvE0_clEvEUlaaE_EESt5arrayIPcLm2EEEEviT0_T1_,(.L_x_20573 - _ZN2at6native29vectorized_elementwise_kernelILi4ENS0_13AUnaryFunctorIaaaZZZNS0_18rshift_kernel_cudaERNS_18TensorIteratorBaseEENKUlvE_clEvENKUlvE0_clEvEUlaaE_EESt5arrayIPcLm2EEEEviT0_T1_)
        .other          _ZN2at6native29vectorized_elementwise_kernelILi4ENS0_13AUnaryFunctorIaaaZZZNS0_18rshift_kernel_cudaERNS_18TensorIteratorBaseEENKUlvE_clEvENKUlvE0_clEvEUlaaE_EESt5arrayIPcLm2EEEEviT0_T1_,@"STO_CUDA_ENTRY STV_DEFAULT"
_ZN2at6native29vectorized_elementwise_kernelILi4ENS0_13AUnaryFunctorIaaaZZZNS0_18rshift_kernel_cudaERNS_18TensorIteratorBaseEENKUlvE_clEvENKUlvE0_clEvEUlaaE_EESt5arrayIPcLm2EEEEviT0_T1_:
.text._ZN2at6native29vectorized_elementwise_kernelILi4ENS0_13AUnaryFunctorIaaaZZZNS0_18rshift_kernel_cudaERNS_18TensorIteratorBaseEENKUlvE_clEvENKUlvE0_clEvEUlaaE_EESt5arrayIPcLm2EEEEviT0_T1_:
        /* <DEDUP_REMOVED lines=15> */
[----:B------:R-:W-:Y:S01]  /*00f0*/  PRMT R4, R16, 0x8880, RZ ;  /* 0x0000888010047816 */ /* 0x000fe200000000ff */
[----:B------:R-:W-:Y:S01]  /*0100*/  ULDC.64 UR6, c[0x0][0x218] ;  /* 0x0000860000067ab9 */ /* 0x000fe20000000a00 */
[----:B0-----:R-:W-:-:S05]  /*0110*/  IMAD.WIDE.U32 R2, R0, 0x4, R2 ;  /* 0x0000000400027825 */ /* 0x001fca00078e0002 */
[----:B------:R-:W2:Y:S04]  /*0120*/  LDG.E R6, desc[UR8][R2.64+0x200] ;  /* 0x0002000802067981 */ /* 0x000ea8000c1e1900 */
[----:B------:R0:W3:Y:S01]  /*0130*/  LDG.E R5, desc[UR8][R2.64] ;  /* 0x0000000802057981 */ /* 0x0000e2000c1e1900 */
[----:B------:R-:W-:-:S04]  /*0140*/  UIADD3 UR5, UP0, UR4, UR6, URZ ;  /* 0x0000000604057290 */ /* 0x000fc8000ff1e03f */
[----:B------:R-:W-:Y:S01]  /*0150*/  UIADD3.X UR6, URZ, UR7, URZ, UP0, !UPT ;  /* 0x000000073f067290 */ /* 0x000fe200087fe43f */
[C---:B--2---:R-:W-:Y:S02]  /*0160*/  PRMT R9, R6.reuse, 0x8880, RZ ;  /* 0x0000888006097816 */ /* 0x044fe400000000ff */
[----:B------:R-:W-:-:S03]  /*0170*/  PRMT R10, R6, 0x9991, RZ ;  /* 0x00009991060a7816 */ /* 0x000fc600000000ff */
[----:B0-----:R-:W-:Y:S01]  /*0180*/  IMAD.MOV.U32 R2, RZ, RZ, R9 ;  /* 0x000000ffff027224 */ /* 0x001fe200078e0009 */
[C---:B---3--:R-:W-:Y:S02]  /*0190*/  PRMT R8, R5.reuse, 0x9991, RZ ;  /* 0x0000999105087816 */ /* 0x048fe400000000ff */
[----:B------:R-:W-:Y:S02]  /*01a0*/  VIMNMX.U32 R11, R10, 0x7, PT ;  /* 0x000000070a0b7848 */ /* 0x000fe40003fe0000 */
[----:B------:R-:W-:Y:S02]  /*01b0*/  VIMNMX.U32 R9, R2, 0x7, PT ;  /* 0x0000000702097848 */ /* 0x000fe40003fe0000 */
[----:B------:R-:W-:Y:S02]  /*01c0*/  PRMT R7, R5, 0x8880, RZ ;  /* 0x0000888005077816 */ /* 0x000fe400000000ff */
[----:B------:R-:W-:Y:S02]  /*01d0*/  VIMNMX.U32 R3, R8, 0x7, PT ;  /* 0x0000000708037848 */ /* 0x000fe40003fe0000 */
[----:B------:R-:W-:-:S02]  /*01e0*/  SHF.R.S32.HI R9, RZ, R9, R4 ;  /* 0x00000009ff097219 */ /* 0x000fc40000011404 */
[--C-:B------:R-:W-:Y:S02]  /*01f0*/  SHF.R.S32.HI R8, RZ, R11, R4.reuse ;  /* 0x0000000bff087219 */ /* 0x100fe40000011404 */
[----:B------:R-:W-:Y:S02]  /*0200*/  VIMNMX.U32 R7, R7, 0x7, PT ;  /* 0x0000000707077848 */ /* 0x000fe40003fe0000 */
[----:B------:R-:W-:Y:S02]  /*0210*/  PRMT R12, R8, 0x7604, R9 ;  /* 0x00007604080c7816 */ /* 0x000fe40000000009 */
[----:B------:R-:W-:Y:S02]  /*0220*/  PRMT R8, R6, 0xaaa2, RZ ;  /* 0x0000aaa206087816 */ /* 0x000fe400000000ff */
[--C-:B------:R-:W-:Y:S02]  /*0230*/  SHF.R.S32.HI R7, RZ, R7, R4.reuse ;  /* 0x00000007ff077219 */ /* 0x100fe40000011404 */
[----:B------:R-:W-:-:S02]  /*0240*/  SHF.R.S32.HI R2, RZ, R3, R4 ;  /* 0x00000003ff027219 */ /* 0x000fc40000011404 */
[----:B------:R-:W-:Y:S01]  /*0250*/  PRMT R9, R6, 0xbbb3, RZ ;  /* 0x0000bbb306097816 */ /* 0x000fe200000000ff */
[----:B------:R-:W-:Y:S01]  /*0260*/  IMAD.MOV.U32 R6, RZ, RZ, R8 ;  /* 0x000000ffff067224 */ /* 0x000fe200078e0008 */
[----:B------:R-:W-:Y:S02]  /*0270*/  PRMT R10, R2, 0x7604, R7 ;  /* 0x00007604020a7816 */ /* 0x000fe40000000007 */
[C---:B------:R-:W-:Y:S01]  /*0280*/  PRMT R7, R5.reuse, 0xaaa2, RZ ;  /* 0x0000aaa205077816 */ /* 0x040fe200000000ff */
[----:B------:R-:W-:Y:S01]  /*0290*/  IMAD.MOV.U32 R8, RZ, RZ, R9 ;  /* 0x000000ffff087224 */ /* 0x000fe200078e0009 */
[----:B------:R-:W-:Y:S02]  /*02a0*/  PRMT R5, R5, 0xbbb3, RZ ;  /* 0x0000bbb305057816 */ /* 0x000fe400000000ff */
[----:B------:R-:W-:Y:S02]  /*02b0*/  VIMNMX.U32 R7, R7, 0x7, PT ;  /* 0x0000000707077848 */ /* 0x000fe40003fe0000 */
[----:B------:R-:W-:-:S02]  /*02c0*/  VIMNMX.U32 R9, R6, 0x7, PT ;  /* 0x0000000706097848 */ /* 0x000fc40003fe0000 */
[--C-:B------:R-:W-:Y:S02]  /*02d0*/  SHF.R.S32.HI R7, RZ, R7, R4.reuse ;  /* 0x00000007ff077219 */ /* 0x100fe40000011404 */
[----:B------:R-:W-:Y:S02]  /*02e0*/  VIMNMX.U32 R5, R5, 0x7, PT ;  /* 0x0000000705057848 */ /* 0x000fe40003fe0000 */
[----:B------:R-:W-:Y:S02]  /*02f0*/  VIMNMX.U32 R11, R8, 0x7, PT ;  /* 0x00000007080b7848 */ /* 0x000fe40003fe0000 */
[----:B------:R-:W-:Y:S01]  /*0300*/  SHF.R.S32.HI R9, RZ, R9, R4 ;  /* 0x00000009ff097219 */ /* 0x000fe20000011404 */
[----:B------:R-:W-:Y:S01]  /*0310*/  IMAD.U32 R2, RZ, RZ, UR5 ;  /* 0x00000005ff027e24 */ /* 0x000fe2000f8e00ff */
[----:B------:R-:W-:Y:S01]  /*0320*/  PRMT R10, R7, 0x7054, R10 ;  /* 0x00007054070a7816 */ /* 0x000fe2000000000a */
[----:B------:R-:W-:Y:S01]  /*0330*/  IMAD.U32 R3, RZ, RZ, UR6 ;  /* 0x00000006ff037e24 */ /* 0x000fe2000f8e00ff */
[----:B------:R-:W-:-:S02]  /*0340*/  SHF.R.S32.HI R5, RZ, R5, R4 ;  /* 0x00000005ff057219 */ /* 0x000fc40000011404 */
[----:B------:R-:W-:Y:S02]  /*0350*/  SHF.R.S32.HI R11, RZ, R11, R4 ;  /* 0x0000000bff0b7219 */ /* 0x000fe40000011404 */
[----:B------:R-:W-:Y:S01]  /*0360*/  PRMT R12, R9, 0x7054, R12 ;  /* 0x00007054090c7816 */ /* 0x000fe2000000000c */
[----:B------:R-:W-:Y:S01]  /*0370*/  IMAD.WIDE R2, R0, 0x4, R2 ;  /* 0x0000000400027825 */ /* 0x000fe200078e0202 */
[----:B------:R-:W-:Y:S02]  /*0380*/  PRMT R5, R5, 0x654, R10 ;  /* 0x0000065405057816 */ /* 0x000fe4000000000a */
[----:B------:R-:W-:-:S03]  /*0390*/  PRMT R11, R11, 0x654, R12 ;  /* 0x000006540b0b7816 */ /* 0x000fc6000000000c */
[----:B------:R-:W-:Y:S04]  /*03a0*/  STG.E desc[UR8][R2.64], R5 ;  /* 0x0000000502007986 */ /* 0x000fe8000c101908 */
[----:B------:R-:W-:Y:S01]  /*03b0*/  STG.E desc[UR8][R2.64+0x200], R11 ;  /* 0x0002000b02007986 */ /* 0x000fe2000c101908 */
[----:B------:R-:W-:Y:S05]  /*03c0*/  EXIT ;  /* 0x000000000000794d */ /* 0x000fea0003800000 */
.L_x_8154:
        /* <DEDUP_REMOVED lines=106> */
.L_x_8157:
        /* <DEDUP_REMOVED lines=8> */
.L_x_8158:
        /* <DEDUP_REMOVED lines=8> */
.L_x_8159:
        /* <DEDUP_REMOVED lines=9> */
.L_x_8160:
[----:B------:R-:W-:Y:S05]  /*0c00*/  BSYNC B1 ;  /* 0x0000000000017941 */ /* 0x000fea0003800000 */
.L_x_8156:
[----:B------:R-:W-:-:S13]  /*0c10*/  ISETP.GE.AND P0, PT, R21, R0, PT ;  /* 0x000000001500720c */ /* 0x000fda0003f06270 */
[----:B0-----:R-:W0:Y:S01]  /*0c20*/  @!P0 LDC.64 R8, c[0x0][0x218] ;  /* 0x00008600ff088b82 */ /* 0x001e220000000a00 */
[C---:B-12---:R-:W-:Y:S02]  /*0c30*/  @!P0 VIADD R7, R21.reuse, UR4 ;  /* 0x0000000415078c36 */ /* 0x046fe40008000000 */
[----:B------:R-:W-:-:S03]  /*0c40*/  @!P0 VIADD R21, R21, 0x80 ;  /* 0x0000008015158836 */ /* 0x000fc60000000000 */
[----:B0-----:R-:W-:-:S05]  /*0c50*/  @!P0 IADD3 R6, P1, R7, R8, RZ ;  /* 0x0000000807068210 */ /* 0x001fca0007f3e0ff */
[----:B------:R-:W-:-:S05]  /*0c60*/  @!P0 IMAD.X R7, RZ, RZ, R9, P1 ;  /* 0x000000ffff078224 */ /* 0x000fca00008e0609 */
[----:B------:R2:W-:Y:S03]  /*0c70*/  @!P0 STG.E.U8 desc[UR8][R6.64], R2 ;  /* 0x0000000206008986 */ /* 0x0005e6000c101108 */
.L_x_8161:
[----:B------:R-:W-:Y:S05]  /*0c80*/  BSYNC B0 ;  /* 0x0000000000007941 */ /* 0x000fea0003800000 */
.L_x_8155:
        /* <DEDUP_REMOVED lines=9> */
.L_x_8162:
        /* <DEDUP_REMOVED lines=14> */
.L_x_20573:


//--------------------- .text._ZN2at6native29vectorized_elementwise_kernelILi8ENS0_13AUnaryFunctorIaaaZZZNS0_18rshift_kernel_cudaERNS_18TensorIteratorBaseEENKUlvE_clEvENKUlvE0_clEvEUlaaE_EESt5arrayIPcLm2EEEEviT0_T1_ --------------------------
	.section	.text._ZN2at6native29vectorized_elementwise_kernelILi8ENS0_13AUnaryFunctorIaaaZZZNS0_18rshift_kernel_cudaERNS_18TensorIteratorBaseEENKUlvE_clEvENKUlvE0_clEvEUlaaE_EESt5arrayIPcLm2EEEEviT0_T1_,"ax",@progbits
	.align	128
        .global         _ZN2at6native29vectorized_elementwise_kernelILi8ENS0_13AUnaryFunctorIaaaZZZNS0_18rshift_kernel_cudaERNS_18TensorIteratorBaseEENKUlvE_clEvENKUlvE0_clEvEUlaaE_EESt5arrayIPcLm2EEEEviT0_T1_
        .type           _ZN2at6native29vectorized_elementwise_kernelILi8ENS0_13AUnaryFunctorIaaaZZZNS0_18rshift_kernel_cudaERNS_18TensorIteratorBaseEENKUlvE_clEvENKUlvE0_clEvEUlaaE_EESt5arrayIPcLm2EEEEviT0_T1_,@function
        .size           _ZN2at6native29vectorized_elementwise_kernelILi8ENS0_13AUnaryFunctorIaaaZZZNS0_18rshift_kernel_cudaERNS_18TensorIteratorBaseEENKUlvE_clEvENKUlvE0_clEvEUlaaE_EESt5arrayIPcLm2EEEEviT0_T1_,(.L_x_20574 - _ZN2at6native29vectorized_elementwise_kernelILi8ENS0_13AUnaryFunctorIaaaZZZNS0_18rshift_kernel_cudaERNS_18TensorIteratorBaseEENKUlvE_clEvENKUlvE0_clEvEUlaaE_EESt5arrayIPcLm2EEEEviT0_T1_)
        .other          _ZN2at6native29vectorized_elementwise_kernelILi8ENS0_13AUnaryFunctorIaaaZZZNS0_18rshift_kernel_cudaERNS_18TensorIteratorBaseEENKUlvE_clEvENKUlvE0_clEvEUlaaE_EESt5arrayIPcLm2EEEEviT0_T1_,@"STO_CUDA_ENTRY STV_DEFAULT"
_ZN2at6native29vectorized_elementwise_kernelILi8ENS0_13AUnaryFunctorIaaaZZZNS0_18rshift_kernel_cudaERNS_18TensorIteratorBaseEENKUlvE_clEvENKUlvE0_clEvEUlaaE_EESt5arrayIPcLm2EEEEviT0_T1_:
.text._ZN2at6native29vectorized_elementwise_kernelILi8ENS0_13AUnaryFunctorIaaaZZZNS0_18rshift_kernel_cudaERNS_18TensorIteratorBaseEENKUlvE_clEvENKUlvE0_clEvEUlaaE_EESt5arrayIPcLm2EEEEviT0_T1_:
        /* <DEDUP_REMOVED lines=17> */
[----:B0-----:R-:W-:-:S06]  /*0110*/  IMAD.WIDE.U32 R4, R0, 0x8, R4 ;  /* 0x0000000800047825 */ /* 0x001fcc00078e0004 */
[----:B------:R-:W2:Y:S01]  /*0120*/  LDG.E.64 R4, desc[UR8][R4.64] ;  /* 0x0000000804047981 */ /* 0x000ea2000c1e1b00 */
[----:B------:R-:W-:-:S04]  /*0130*/  UIADD3 UR5, UP0, UR4, UR6, URZ ;  /* 0x0000000604057290 */ /* 0x000fc8000ff1e03f */
[----:B------:R-:W-:Y:S01]  /*0140*/  UIADD3.X UR6, URZ, UR7, URZ, UP0, !UPT ;  /* 0x000000073f067290 */ /* 0x000fe200087fe43f */
[C---:B--2---:R-:W-:Y:S02]  /*0150*/  LOP3.LUT R6, R4.reuse, 0xffff, RZ, 0xc0, !PT ;  /* 0x0000ffff04067812 */ /* 0x044fe400078ec0ff */
[----:B------:R-:W-:Y:S02]  /*0160*/  PRMT R7, R4, 0x7732, RZ ;  /* 0x0000773204077816 */ /* 0x000fe400000000ff */
[----:B------:R-:W-:Y:S02]  /*0170*/  SHF.R.U32.HI R3, RZ, 0x8, R6 ;  /* 0x00000008ff037819 */ /* 0x000fe40000011606 */
[C---:B------:R-:W-:Y:S02]  /*0180*/  LOP3.LUT R8, R5.reuse, 0xffff, RZ, 0xc0, !PT ;  /* 0x0000ffff05087812 */ /* 0x040fe400078ec0ff */
[----:B------:R-:W-:Y:S02]  /*0190*/  PRMT R9, R5, 0x7732, RZ ;  /* 0x0000773205097816 */ /* 0x000fe400000000ff */
[----:B------:R-:W-:-:S02]  /*01a0*/  PRMT R5, R6, 0x8880, RZ ;  /* 0x0000888006057816 */ /* 0x000fc400000000ff */
[----:B------:R-:W-:Y:S02]  /*01b0*/  LOP3.LUT R6, R3, 0xffff, RZ, 0xc0, !PT ;  /* 0x0000ffff03067812 */ /* 0x000fe400078ec0ff */
[----:B------:R-:W-:Y:S02]  /*01c0*/  SHF.R.U32.HI R4, RZ, 0x8, R8 ;  /* 0x00000008ff047819 */ /* 0x000fe40000011608 */
[----:B------:R-:W-:Y:S02]  /*01d0*/  SHF.R.U32.HI R3, RZ, 0x8, R7 ;  /* 0x00000008ff037819 */ /* 0x000fe40000011607 */
[----:B------:R-:W-:Y:S02]  /*01e0*/  PRMT R7, R7, 0x8880, RZ ;  /* 0x0000888007077816 */ /* 0x000fe400000000ff */
[----:B------:R-:W-:Y:S02]  /*01f0*/  LOP3.LUT R10, R4, 0xffff, RZ, 0xc0, !PT ;  /* 0x0000ffff040a7812 */ /* 0x000fe400078ec0ff */
[----:B------:R-:W-:-:S02]  /*0200*/  SHF.R.U32.HI R4, RZ, 0x8, R9 ;  /* 0x00000008ff047819 */ /* 0x000fc40000011609 */
[----:B------:R-:W-:Y:S01]  /*0210*/  PRMT R11, R6, 0x8880, RZ ;  /* 0x00008880060b7816 */ /* 0x000fe200000000ff */
[----:B------:R-:W-:Y:S01]  /*0220*/  IMAD.MOV.U32 R6, RZ, RZ, R7 ;  /* 0x000000ffff067224 */ /* 0x000fe200078e0007 */
[----:B------:R-:W-:Y:S02]  /*0230*/  PRMT R8, R8, 0x8880, RZ ;  /* 0x0000888008087816 */ /* 0x000fe400000000ff */
[----:B------:R-:W-:Y:S02]  /*0240*/  PRMT R13, R9, 0x8880, RZ ;  /* 0x00008880090d7816 */ /* 0x000fe400000000ff */
[----:B------:R-:W-:Y:S02]  /*0250*/  VIMNMX.U32 R5, R5, 0x7, PT ;  /* 0x0000000705057848 */ /* 0x000fe40003fe0000 */
[----:B------:R-:W-:Y:S01]  /*0260*/  LOP3.LUT R7, R3, 0xffff, RZ, 0xc0, !PT ;  /* 0x0000ffff03077812 */ /* 0x000fe200078ec0ff */
[----:B------:R-:W-:Y:S01]  /*0270*/  IMAD.MOV.U32 R3, RZ, RZ, R11 ;  /* 0x000000ffff037224 */ /* 0x000fe200078e000b */
[----:B------:R-:W-:-:S02]  /*0280*/  PRMT R12, R10, 0x8880, RZ ;  /* 0x000088800a0c7816 */ /* 0x000fc400000000ff */
[----:B------:R-:W-:Y:S02]  /*0290*/  LOP3.LUT R10, R4, 0xffff, RZ, 0xc0, !PT ;  /* 0x0000ffff040a7812 */ /* 0x000fe400078ec0ff */
[----:B------:R-:W-:Y:S01]  /*02a0*/  VIMNMX.U32 R9, R8, 0x7, PT ;  /* 0x0000000708097848 */ /* 0x000fe20003fe0000 */
[----:B------:R-:W-:Y:S01]  /*02b0*/  IMAD.MOV.U32 R8, RZ, RZ, R13 ;  /* 0x000000ffff087224 */ /* 0x000fe200078e000d */
[----:B------:R-:W-:Y:S02]  /*02c0*/  SHF.R.S32.HI R4, RZ, R5, R2 ;  /* 0x00000005ff047219 */ /* 0x000fe40000011402 */
[----:B------:R-:W-:Y:S02]  /*02d0*/  VIMNMX.U32 R5, R6, 0x7, PT ;  /* 0x0000000706057848 */ /* 0x000fe40003fe0000 */
[----:B------:R-:W-:Y:S01]  /*02e0*/  PRMT R11, R7, 0x8880, RZ ;  /* 0x00008880070b7816 */ /* 0x000fe200000000ff */
[----:B------:R-:W-:Y:S01]  /*02f0*/  IMAD.MOV.U32 R7, RZ, RZ, R12 ;  /* 0x000000ffff077224 */ /* 0x000fe200078e000c */
[----:B------:R-:W-:-:S02]  /*0300*/  SHF.R.S32.HI R6, RZ, R5, R2 ;  /* 0x00000005ff067219 */ /* 0x000fc40000011402 */
[----:B------:R-:W-:Y:S01]  /*0310*/  VIMNMX.U32 R13, R8, 0x7, PT ;  /* 0x00000007080d7848 */ /* 0x000fe20003fe0000 */
[----:B------:R-:W-:Y:S01]  /*0320*/  IMAD.MOV.U32 R5, RZ, RZ, R11 ;  /* 0x000000ffff057224 */ /* 0x000fe200078e000b */
[----:B------:R-:W-:Y:S02]  /*0330*/  PRMT R8, R10, 0x8880, RZ ;  /* 0x000088800a087816 */ /* 0x000fe400000000ff */
[----:B------:R-:W-:Y:S02]  /*0340*/  VIMNMX.U32 R11, R7, 0x7, PT ;  /* 0x00000007070b7848 */ /* 0x000fe40003fe0000 */
[--C-:B------:R-:W-:Y:S02]  /*0350*/  SHF.R.S32.HI R9, RZ, R9, R2.reuse ;  /* 0x00000009ff097219 */ /* 0x100fe40000011402 */
[----:B------:R-:W-:Y:S02]  /*0360*/  VIMNMX.U32 R3, R3, 0x7, PT ;  /* 0x0000000703037848 */ /* 0x000fe40003fe0000 */
[----:B------:R-:W-:-:S02]  /*0370*/  SHF.R.S32.HI R13, RZ, R13, R2 ;  /* 0x0000000dff0d7219 */ /* 0x000fc40000011402 */
[----:B------:R-:W-:Y:S02]  /*0380*/  VIMNMX.U32 R7, R5, 0x7, PT ;  /* 0x0000000705077848 */ /* 0x000fe40003fe0000 */
[----:B------:R-:W-:Y:S02]  /*0390*/  VIMNMX.U32 R15, R8, 0x7, PT ;  /* 0x00000007080f7848 */ /* 0x000fe40003fe0000 */
[----:B------:R-:W-:Y:S02]  /*03a0*/  LOP3.LUT R10, R4, 0xff, RZ, 0xc0, !PT ;  /* 0x000000ff040a7812 */ /* 0x000fe400078ec0ff */
[--C-:B------:R-:W-:Y:S01]  /*03b0*/  SHF.R.S32.HI R5, RZ, R3, R2.reuse ;  /* 0x00000003ff057219 */ /* 0x100fe20000011402 */
[----:B------:R-:W-:Y:S01]  /*03c0*/  IMAD.U32 R3, RZ, RZ, UR6 ;  /* 0x00000006ff037e24 */ /* 0x000fe2000f8e00ff */
[--C-:B------:R-:W-:Y:S02]  /*03d0*/  SHF.R.S32.HI R11, RZ, R11, R2.reuse ;  /* 0x0000000bff0b7219 */ /* 0x100fe40000011402 */
[----:B------:R-:W-:-:S02]  /*03e0*/  SHF.R.S32.HI R7, RZ, R7, R2 ;  /* 0x00000007ff077219 */ /* 0x000fc40000011402 */
[----:B------:R-:W-:Y:S01]  /*03f0*/  SHF.R.S32.HI R15, RZ, R15, R2 ;  /* 0x0000000fff0f7219 */ /* 0x000fe20000011402 */
[----:B------:R-:W-:Y:S01]  /*0400*/  IMAD.U32 R2, RZ, RZ, UR5 ;  /* 0x00000005ff027e24 */ /* 0x000fe2000f8e00ff */
[----:B------:R-:W-:Y:S02]  /*0410*/  LOP3.LUT R8, R9, 0xff, RZ, 0xc0, !PT ;  /* 0x000000ff09087812 */ /* 0x000fe400078ec0ff */
[----:B------:R-:W-:Y:S01]  /*0420*/  LOP3.LUT R6, R6, 0xff, RZ, 0xc0, !PT ;  /* 0x000000ff06067812 */ /* 0x000fe200078ec0ff */
[----:B------:R-:W-:Y:S01]  /*0430*/  IMAD.WIDE R2, R0, 0x8, R2 ;  /* 0x0000000800027825 */ /* 0x000fe200078e0202 */
[----:B------:R-:W-:Y:S02]  /*0440*/  LOP3.LUT R4, R13, 0xff, RZ, 0xc0, !PT ;  /* 0x000000ff0d047812 */ /* 0x000fe400078ec0ff */
[----:B------:R-:W-:Y:S02]  /*0450*/  PRMT R5, R5, 0x7604, R10 ;  /* 0x0000760405057816 */ /* 0x000fe4000000000a */
[----:B------:R-:W-:-:S02]  /*0460*/  PRMT R11, R11, 0x7604, R8 ;  /* 0x000076040b0b7816 */ /* 0x000fc40000000008 */
[----:B------:R-:W-:Y:S02]  /*0470*/  PRMT R6, R7, 0x7604, R6 ;  /* 0x0000760407067816 */ /* 0x000fe40000000006 */
[----:B------:R-:W-:Y:S02]  /*0480*/  PRMT R4, R15, 0x7604, R4 ;  /* 0x000076040f047816 */ /* 0x000fe40000000004 */
[----:B------:R-:W-:Y:S02]  /*0490*/  PRMT R6, R5, 0x5410, R6 ;  /* 0x0000541005067816 */ /* 0x000fe40000000006 */
[----:B------:R-:W-:-:S05]  /*04a0*/  PRMT R7, R11, 0x5410, R4 ;  /* 0x000054100b077816 */ /* 0x000fca0000000004 */
[----:B------:R-:W-:Y:S01]  /*04b0*/  STG.E.64 desc[UR8][R2.64], R6 ;  /* 0x0000000602007986 */ /* 0x000fe2000c101b08 */
[----:B------:R-:W-:Y:S05]  /*04c0*/  EXIT ;  /* 0x000000000000794d */ /* 0x000fea0003800000 */
.L_x_8163:
        /* <DEDUP_REMOVED lines=106> */
.L_x_8166:
        /* <DEDUP_REMOVED lines=8> */
.L_x_8167:
        /* <DEDUP_REMOVED lines=8> */
.L_x_8168:
        /* <DEDUP_REMOVED lines=9> */
.L_x_8169:
[----:B------:R-:W-:Y:S05]  /*0d00*/  BSYNC B1 ;  /* 0x0000000000017941 */ /* 0x000fea0003800000 */
.L_x_8165:
[----:B------:R-:W-:-:S13]  /*0d10*/  ISETP.GE.AND P0, PT, R21, R0, PT ;  /* 0x000000001500720c */ /* 0x000fda0003f06270 */
[----:B0-----:R-:W0:Y:S01]  /*0d20*/  @!P0 LDC.64 R8, c[0x0][0x218] ;  /* 0x00008600ff088b82 */ /* 0x001e220000000a00 */
[C---:B-12---:R-:W-:Y:S02]  /*0d30*/  @!P0 VIADD R7, R21.reuse, UR4 ;  /* 0x0000000415078c36 */ /* 0x046fe40008000000 */
[----:B------:R-:W-:-:S03]  /*0d40*/  @!P0 VIADD R21, R21, 0x80 ;  /* 0x0000008015158836 */ /* 0x000fc60000000000 */
[----:B0-----:R-:W-:-:S05]  /*0d50*/  @!P0 IADD3 R6, P1, R7, R8, RZ ;  /* 0x0000000807068210 */ /* 0x001fca0007f3e0ff */
[----:B------:R-:W-:-:S05]  /*0d60*/  @!P0 IMAD.X R7, RZ, RZ, R9, P1 ;  /* 0x000000ffff078224 */ /* 0x000fca00008e0609 */
[----:B------:R2:W-:Y:S03]  /*0d70*/  @!P0 STG.E.U8 desc[UR8][R6.64], R2 ;  /* 0x0000000206008986 */ /* 0x0005e6000c101108 */
.L_x_8170:
[----:B------:R-:W-:Y:S05]  /*0d80*/  BSYNC B0 ;  /* 0x0000000000007941 */ /* 0x000fea0003800000 */
.L_x_8164:
        /* <DEDUP_REMOVED lines=9> */
.L_x_8171:
        /* <DEDUP_REMOVED lines=14> */
.L_x_20574:


//--------------------- .text._ZN2at6native18elementwise_kernelILi128ELi4EZNS0_15gpu_kernel_implINS0_13BinaryFunctorIhhhZZZNS0_18rshift_kernel_cudaERNS_18TensorIteratorBaseEENKUlvE_clEvENKUlvE_clEvEUlhhE_EEEEvS5_RKT_EUliE_EEviT1_ --------------------------
	.section	.text._ZN2at6native18elementwise_kernelILi128ELi4EZNS0_15gpu_kernel_implINS0_13BinaryFunctorIhhhZZZNS0_18rshift_kernel_cudaERNS_18TensorIteratorBaseEENKUlvE_clEvENKUlvE_clEvEUlhhE_EEEEvS5_RKT_EUliE_EEviT1_,"ax",@progbits
	.align	128
        .global         _ZN2at6native18elementwise_kernelILi128ELi4EZNS0_15gpu_kernel_implINS0_13BinaryFunctorIhhhZZZNS0_18rshift_kernel_cudaERNS_18TensorIteratorBaseEENKUlvE_clEvENKUlvE_clEvEUlhhE_EEEEvS5_RKT_EUliE_EEviT1_
        .type           _ZN2at6native18elementwise_kernelILi128ELi4EZNS0_15gpu_kernel_implINS0_13BinaryFunctorIhhhZZZNS0_18rshift_kernel_cudaERNS_18TensorIteratorBaseEENKUlvE_clEvENKUlvE_clEvEUlhhE_EEEEvS5_RKT_EUliE_EEviT1_,@function
        .size           _ZN2at6native18elementwise_kernelILi128ELi4EZNS0_15gpu_kernel_implINS0_13BinaryFunctorIhhhZZZNS0_18rshift_kernel_cudaERNS_18TensorIteratorBaseEENKUlvE_clEvENKUlvE_clEvEUlhhE_EEEEvS5_RKT_EUliE_EEviT1_,(.L_x_20575 - _ZN2at6native18elementwise_kernelILi128ELi4EZNS0_15gpu_kernel_implINS0_13BinaryFunctorIhhhZZZNS0_18rshift_kernel_cudaERNS_18TensorIteratorBaseEENKUlvE_clEvENKUlvE_clEvEUlhhE_EEEEvS5_RKT_EUliE_EEviT1_)
        .other          _ZN2at6native18elementwise_kernelILi128ELi4EZNS0_15gpu_kernel_implINS0_13BinaryFunctorIhhhZZZNS0_18rshift_kernel_cudaERNS_18TensorIteratorBaseEENKUlvE_clEvENKUlvE_clEvEUlhhE_EEEEvS5_RKT_EUliE_EEviT1_,@"STO_CUDA_ENTRY STV_DEFAULT"
_ZN2at6native18elementwise_kernelILi128ELi4EZNS0_15gpu_kernel_implINS0_13BinaryFunctorIhhhZZZNS0_18rshift_kernel_cudaERNS_18TensorIteratorBaseEENKUlvE_clEvENKUlvE_clEvEUlhhE_EEEEvS5_RKT_EUliE_EEviT1_:
.text._ZN2at6native18elementwise_kernelILi128ELi4EZNS0_15gpu_kernel_implINS0_13BinaryFunctorIhhhZZZNS0_18rshift_kernel_cudaERNS_18TensorIteratorBaseEENKUlvE_clEvENKUlvE_clEvEUlhhE_EEEEvS5_RKT_EUliE_EEviT1_:
        /* <DEDUP_REMOVED lines=365> */
.L_x_8174:
        /* <DEDUP_REMOVED lines=20> */
.L_x_8178:
[----:B------:R0:W5:Y:S01]  /*1810*/  LDG.E.U8 R19, desc[UR36][R4.64] ;  /* 0x0000002404137981 */ /* 0x000162000c1e1100 */
[----:B------:R-:W-:Y:S05]  /*1820*/  BRA `(.L_x_8180) ;  /* 0x0000000c00647947 */ /* 0x000fea0003800000 */
.L_x_8177:
        /* <DEDUP_REMOVED lines=8> */
.L_x_8182:
[----:B------:R3:W5:Y:S01]  /*18b0*/  LDG.E.U8 R19, desc[UR36][R4.64] ;  /* 0x0000002404137981 */ /* 0x000762000c1e1100 */
[----:B------:R-:W-:Y:S05]  /*18c0*/  BRA `(.L_x_8180) ;  /* 0x0000000c003c7947 */ /* 0x000fea0003800000 */
.L_x_8181:
[----:B------:R0:W5:Y:S01]  /*18d0*/  LDG.E.U16 R19, desc[UR36][R4.64] ;  /* 0x0000002404137981 */ /* 0x000162000c1e1500 */
[----:B------:R-:W-:Y:S05]  /*18e0*/  BRA `(.L_x_8180) ;  /* 0x0000000c00347947 */ /* 0x000fea0003800000 */
.L_x_8176:
[----:B------:R-:W-:-:S13]  /*18f0*/  ISETP.GT.AND P0, PT, R2, 0x6, PT ;  /* 0x000000060200780c */ /* 0x000fda0003f04270 */
[----:B------:R-:W-:Y:S05]  /*1900*/  @P0 BRA `(.L_x_8183) ;  /* 0x0000000000340947 */ /* 0x000fea0003800000 */
[----:B------:R-:W-:-:S13]  /*1910*/  ISETP.NE.AND P0, PT, R2, 0x5, PT ;  /* 0x000000050200780c */ /* 0x000fda0003f05270 */
[----:B------:R-:W-:Y:S05]  /*1920*/  @!P0 BRA `(.L_x_8184) ;  /* 0x0000000000188947 */ /* 0x000fea0003800000 */
[----:B------:R-:W-:-:S13]  /*1930*/  ISETP.NE.AND P0, PT, R2, 0x6, PT ;  /* 0x000000060200780c */ /* 0x000fda0003f05270 */
[----:B------:R-:W-:Y:S05]  /*1940*/  @P0 BRA `(.L_x_8179) ;  /* 0x0000000800c80947 */ /* 0x000fea0003800000 */
[----:B------:R-:W2:Y:S02]  /*1950*/  LDG.E R2, desc[UR36][R4.64] ;  /* 0x0000002404027981 */ /* 0x000ea4000c1e1900 */
[----:B--2---:R-:W0:Y:S02]  /*1960*/  F2I.S64.TRUNC R2, R2 ;  /* 0x0000000200027311 */ /* 0x004e24000020d900 */
[----:B0-----:R-:W-:Y:S01]  /*1970*/  PRMT R19, R2, 0x7610, R19 ;  /* 0x0000761002137816 */ /* 0x001fe20000000013 */
[----:B------:R-:W-:Y:S06]  /*1980*/  BRA `(.L_x_8180) ;  /* 0x0000000c000c7947 */ /* 0x000fec0003800000 */
.L_x_8184:
[----:B------:R-:W2:Y:S02]  /*1990*/  LDG.E.U16 R2, desc[UR36][R4.64] ;  /* 0x0000002404027981 */ /* 0x000ea4000c1e1500 */
[----:B--2---:R-:W-:-:S06]  /*19a0*/  HADD2.F32 R2, -RZ, R2.H0_H0 ;  /* 0x20000002ff027230 */ /* 0x004fcc0000004100 */
[----:B------:R-:W0:Y:S02]  /*19b0*/  F2I.S64.TRUNC R2, R2 ;  /* 0x0000000200027311 */ /* 0x000e24000020d900 */
[----:B0-----:R-:W-:Y:S01]  /*19c0*/  PRMT R19, R2, 0x7610, R19 ;  /* 0x0000761002137816 */ /* 0x001fe20000000013 */
[----:B------:R-:W-:Y:S06]  /*19d0*/  BRA `(.L_x_8180) ;  /* 0x0000000800f87947 */ /* 0x000fec0003800000 */
.L_x_8183:
[----:B------:R-:W-:-:S13]  /*19e0*/  ISETP.NE.AND P0, PT, R2, 0x7, PT ;  /* 0x000000070200780c */ /* 0x000fda0003f05270 */
[----:B------:R-:W-:Y:S05]  /*19f0*/  @!P0 BRA `(.L_x_8185) ;  /* 0x0000000000348947 */ /* 0x000fea0003800000 */
        /* <DEDUP_REMOVED lines=8> */
.L_x_8186:
[----:B------:R-:W2:Y:S02]  /*1a80*/  LDG.E.U16 R4, desc[UR36][R4.64] ;  /* 0x0000002404047981 */ /* 0x000ea4000c1e1500 */
[----:B--2---:R-:W-:-:S06]  /*1a90*/  HADD2.F32 R2, -RZ, R4.H0_H0 ;  /* 0x20000004ff027230 */ /* 0x004fcc0000004100 */
[----:B------:R-:W0:Y:S02]  /*1aa0*/  F2I.S64.TRUNC R2, R2 ;  /* 0x0000000200027311 */ /* 0x000e24000020d900 */
[----:B0-----:R-:W-:Y:S01]  /*1ab0*/  PRMT R19, R2, 0x7610, R19 ;  /* 0x0000761002137816 */ /* 0x001fe20000000013 */
[----:B------:R-:W-:Y:S06]  /*1ac0*/  BRA `(.L_x_8180) ;  /* 0x0000000800bc7947 */ /* 0x000fec0003800000 */
.L_x_8185:
[----:B------:R-:W2:Y:S02]  /*1ad0*/  LDG.E.64 R2, desc[UR36][R4.64] ;  /* 0x0000002404027981 */ /* 0x000ea4000c1e1b00 */
[----:B--2---:R-:W0:Y:S02]  /*1ae0*/  F2I.S64.F64.TRUNC R2, R2 ;  /* 0x0000000200027311 */ /* 0x004e24000030d900 */
[----:B0-----:R-:W-:Y:S01]  /*1af0*/  PRMT R19, R2, 0x7610, R19 ;  /* 0x0000761002137816 */ /* 0x001fe20000000013 */
[----:B------:R-:W-:Y:S06]  /*1b00*/  BRA `(.L_x_8180) ;  /* 0x0000000800ac7947 */ /* 0x000fec0003800000 */
.L_x_8175:
        /* <DEDUP_REMOVED lines=12> */
.L_x_8189:
[----:B------:R-:W2:Y:S02]  /*1bd0*/  LDG.E.64 R4, desc[UR36][R4.64] ;  /* 0x0000002404047981 */ /* 0x000ea4000c1e1b00 */
[----:B--2---:R-:W0:Y:S02]  /*1be0*/  F2I.S64.F64.TRUNC R2, R4 ;  /* 0x0000000400027311 */ /* 0x004e24000030d900 */
[----:B0-----:R-:W-:Y:S01]  /*1bf0*/  PRMT R19, R2, 0x7610, R19 ;  /* 0x0000761002137816 */ /* 0x001fe20000000013 */
[----:B------:R-:W-:Y:S06]  /*1c00*/  BRA `(.L_x_8180) ;  /* 0x00000008006c7947 */ /* 0x000fec0003800000 */
.L_x_8188:
        /* <DEDUP_REMOVED lines=25> */
[----:B------:R-:W0:Y:S02]  /*1da0*/  F2I.S64.TRUNC R2, R3 ;  /* 0x0000000300027311 */ /* 0x000e24000020d900 */
[----:B0-----:R-:W-:Y:S01]  /*1db0*/  PRMT R19, R2, 0x7610, R19 ;  /* 0x0000761002137816 */ /* 0x001fe20000000013 */
[----:B------:R-:W-:Y:S06]  /*1dc0*/  BRA `(.L_x_8180) ;  /* 0x0000000400fc7947 */ /* 0x000fec0003800000 */
.L_x_8191:
        /* <DEDUP_REMOVED lines=12> */
[----:B------:R-:W0:Y:S02]  /*1e90*/  F2I.S64.TRUNC R2, R2 ;  /* 0x0000000200027311 */ /* 0x000e24000020d900 */
[----:B0-----:R-:W-:Y:S01]  /*1ea0*/  PRMT R19, R2, 0x7610, R19 ;  /* 0x0000761002137816 */ /* 0x001fe20000000013 */
[----:B------:R-:W-:Y:S06]  /*1eb0*/  BRA `(.L_x_8180) ;  /* 0x0000000400c07947 */ /* 0x000fec0003800000 */
.L_x_8190:
[----:B------:R-:W2:Y:S02]  /*1ec0*/  LDG.E.U16 R2, desc[UR36][R4.64] ;  /* 0x0000002404027981 */ /* 0x000ea4000c1e1500 */
[----:B--2---:R-:W-:-:S06]  /*1ed0*/  IMAD.U32 R2, R2, 0x10000, RZ ;  /* 0x0001000002027824 */ /* 0x004fcc00078e00ff */
[----:B------:R-:W0:Y:S02]  /*1ee0*/  F2I.S64.TRUNC R2, R2 ;  /* 0x0000000200027311 */ /* 0x000e24000020d900 */
[----:B0-----:R-:W-:Y:S01]  /*1ef0*/  PRMT R19, R2, 0x7610, R19 ;  /* 0x0000761002137816 */ /* 0x001fe20000000013 */
[----:B------:R-:W-:Y:S06]  /*1f00*/  BRA `(.L_x_8180) ;  /* 0x0000000400ac7947 */ /* 0x000fec0003800000 */
.L_x_8187:
        /* <DEDUP_REMOVED lines=10> */
.L_x_8194:
        /* <DEDUP_REMOVED lines=21> */
.L_x_8198:
[----:B------:R-:W-:Y:S05]  /*2100*/  BSYNC B1 ;  /* 0x0000000000017941 */ /* 0x000fea0003800000 */
.L_x_8197:
[----:B------:R-:W-:Y:S01]  /*2110*/  IMAD.SHL.U32 R2, R2, 0x100000, RZ ;  /* 0x0010000002027824 */ /* 0x000fe200078e00ff */
[----:B------:R-:W-:-:S04]  /*2120*/  LEA R3, R0, 0x3b800000, 0x17 ;  /* 0x3b80000000037811 */ /* 0x000fc800078eb8ff */
[----:B------:R-:W-:-:S07]  /*2130*/  LOP3.LUT R2, R3, R2, R4, 0xfe, !PT ;  /* 0x0000000203027212 */ /* 0x000fce00078efe04 */
.L_x_8196:
[----:B------:R-:W-:Y:S05]  /*2140*/  BSYNC B0 ;  /* 0x0000000000007941 */ /* 0x000fea0003800000 */
.L_x_8195:
[----:B------:R-:W0:Y:S02]  /*2150*/  F2I.S64.TRUNC R2, R2 ;  /* 0x0000000200027311 */ /* 0x000e24000020d900 */
[----:B0-----:R-:W-:Y:S01]  /*2160*/  PRMT R19, R2, 0x7610, R19 ;  /* 0x0000761002137816 */ /* 0x001fe20000000013 */
[----:B------:R-:W-:Y:S06]  /*2170*/  BRA `(.L_x_8180) ;  /* 0x0000000400107947 */ /* 0x000fec0003800000 */
.L_x_8193:
        /* <DEDUP_REMOVED lines=21> */
.L_x_8202:
[----:B------:R-:W-:Y:S05]  /*22d0*/  BSYNC B1 ;  /* 0x0000000000017941 */ /* 0x000fea0003800000 */
.L_x_8201:
[----:B------:R-:W-:Y:S01]  /*22e0*/  IMAD.SHL.U32 R2, R2, 0x200000, RZ ;  /* 0x0020000002027824 */ /* 0x000fe200078e00ff */
[----:B------:R-:W-:-:S04]  /*22f0*/  LEA R3, R0, 0x37800000, 0x17 ;  /* 0x3780000000037811 */ /* 0x000fc800078eb8ff */
[----:B------:R-:W-:-:S07]  /*2300*/  LOP3.LUT R2, R3, R2, R4, 0xfe, !PT ;  /* 0x0000000203027212 */ /* 0x000fce00078efe04 */
.L_x_8200:
[----:B------:R-:W-:Y:S05]  /*2310*/  BSYNC B0 ;  /* 0x0000000000007941 */ /* 0x000fea0003800000 */
.L_x_8199:
[----:B------:R-:W0:Y:S02]  /*2320*/  F2I.S64.TRUNC R2, R2 ;  /* 0x0000000200027311 */ /* 0x000e24000020d900 */
[----:B0-----:R-:W-:Y:S01]  /*2330*/  PRMT R19, R2, 0x7610, R19 ;  /* 0x0000761002137816 */ /* 0x001fe20000000013 */
[----:B------:R-:W-:Y:S06]  /*2340*/  BRA `(.L_x_8180) ;  /* 0x00000000009c7947 */ /* 0x000fec0003800000 */
.L_x_8192:
        /* <DEDUP_REMOVED lines=14> */
.L_x_8206:
[----:B------:R-:W-:Y:S05]  /*2430*/  BSYNC B0 ;  /* 0x0000000000007941 */ /* 0x000fea0003800000 */
.L_x_8205:
[----:B------:R-:W0:Y:S02]  /*2440*/  F2I.S64.TRUNC R2, R2 ;  /* 0x0000000200027311 */ /* 0x000e24000020d900 */
[----:B0-----:R-:W-:Y:S01]  /*2450*/  PRMT R19, R2, 0x7610, R19 ;  /* 0x0000761002137816 */ /* 0x001fe20000000013 */
[----:B------:R-:W-:Y:S06]  /*2460*/  BRA `(.L_x_8180) ;  /* 0x0000000000547947 */ /* 0x000fec0003800000 */
.L_x_8179:
        /* <DEDUP_REMOVED lines=16> */
.L_x_8207:
[----:B------:R-:W-:Y:S01]  /*2570*/  PRMT R19, RZ, 0x7610, R19 ;  /* 0x00007610ff137816 */ /* 0x000fe20000000013 */
[----:B------:R-:W-:Y:S06]  /*2580*/  BRA `(.L_x_8180) ;  /* 0x00000000000c7947 */ /* 0x000fec0003800000 */
.L_x_8204:
[----:B------:R2:W5:Y:S01]  /*2590*/  LDG.E.U8 R19, desc[UR36][R4.64] ;  /* 0x0000002404137981 */ /* 0x000562000c1e1100 */
[----:B------:R-:W-:Y:S05]  /*25a0*/  BRA `(.L_x_8180) ;  /* 0x0000000000047947 */ /* 0x000fea0003800000 */
.L_x_8203:
[----:B------:R1:W5:Y:S02]  /*25b0*/  LDG.E.U8 R19, desc[UR36][R4.64] ;  /* 0x0000002404137981 */ /* 0x000364000c1e1100 */
.L_x_8180:
[----:B------:R-:W0:Y:S01]  /*25c0*/  LDC.U8 R2, c[0x0][0x493] ;  /* 0x000124c0ff027b82 */ /* 0x000e220000000000 */
[----:B------:R-:W-:Y:S02]  /*25d0*/  ULDC.64 UR4, c[0x0][0x488] ;  /* 0x0001220000047ab9 */ /* 0x000fe40000000a00 */
[----:B01234-:R-:W-:-:S05]  /*25e0*/  IADD3 R4, P1, R22, UR4, RZ ;  /* 0x0000000416047c10 */ /* 0x01ffca000ff3e0ff */
[----:B------:R-:W-:Y:S01]  /*25f0*/  IMAD.X R5, RZ, RZ, UR5, P1 ;  /* 0x00000005ff057e24 */ /* 0x000fe200088e06ff */
        /* <DEDUP_REMOVED lines=13> */
.L_x_8211:
[----:B------:R3:W5:Y:S01]  /*26d0*/  LDG.E.U8 R0, desc[UR36][R4.64] ;  /* 0x0000002404007981 */ /* 0x000762000c1e1100 */
[----:B------:R-:W-:Y:S05]  /*26e0*/  BRA `(.L_x_8213) ;  /* 0x0000000c00647947 */ /* 0x000fea0003800000 */
.L_x_8210:
        /* <DEDUP_REMOVED lines=8> */
.L_x_8215:
[----:B------:R1:W5:Y:S01]  /*2770*/  LDG.E.U8 R0, desc[UR36][R4.64] ;  /* 0x0000002404007981 */ /* 0x000362000c1e1100 */
[----:B------:R-:W-:Y:S05]  /*2780*/  BRA `(.L_x_8213) ;  /* 0x0000000c003c7947 */ /* 0x000fea0003800000 */
.L_x_8214:
[----:B------:R2:W5:Y:S01]  /*2790*/  LDG.E.U16 R0, desc[UR36][R4.64] ;  /* 0x0000002404007981 */ /* 0x000562000c1e1500 */
[----:B------:R-:W-:Y:S05]  /*27a0*/  BRA `(.L_x_8213) ;  /* 0x0000000c00347947 */ /* 0x000fea0003800000 */
.L_x_8209:
        /* <DEDUP_REMOVED lines=10> */
.L_x_8217:
[----:B------:R-:W2:Y:S02]  /*2850*/  LDG.E.U16 R2, desc[UR36][R4.64] ;  /* 0x0000002404027981 */ /* 0x000ea4000c1e1500 */
[----:B--2---:R-:W-:-:S06]  /*2860*/  HADD2.F32 R2, -RZ, R2.H0_H0 ;  /* 0x20000002ff027230 */ /* 0x004fcc0000004100 */
[----:B------:R-:W0:Y:S02]  /*2870*/  F2I.S64.TRUNC R2, R2 ;  /* 0x0000000200027311 */ /* 0x000e24000020d900 */
[----:B0-----:R-:W-:Y:S01]  /*2880*/  PRMT R0, R2, 0x7610, R0 ;  /* 0x0000761002007816 */ /* 0x001fe20000000000 */
[----:B------:R-:W-:Y:S06]  /*2890*/  BRA `(.L_x_8213) ;  /* 0x0000000800f87947 */ /* 0x000fec0003800000 */
.L_x_8216:
        /* <DEDUP_REMOVED lines=10> */
.L_x_8219:
[----:B------:R-:W2:Y:S02]  /*2940*/  LDG.E.U16 R4, desc[UR36][R4.64] ;  /* 0x0000002404047981 */ /* 0x000ea4000c1e1500 */
[----:B--2---:R-:W-:-:S06]  /*2950*/  HADD2.F32 R2, -RZ, R4.H0_H0 ;  /* 0x20000004ff027230 */ /* 0x004fcc0000004100 */
[----:B------:R-:W0:Y:S02]  /*2960*/  F2I.S64.TRUNC R2, R2 ;  /* 0x0000000200027311 */ /* 0x000e24000020d900 */
[----:B0-----:R-:W-:Y:S01]  /*2970*/  PRMT R0, R2, 0x7610, R0 ;  /* 0x0000761002007816 */ /* 0x001fe20000000000 */
[----:B------:R-:W-:Y:S06]  /*2980*/  BRA `(.L_x_8213) ;  /* 0x0000000800bc7947 */ /* 0x000fec0003800000 */
.L_x_8218:
[----:B------:R-:W2:Y:S02]  /*2990*/  LDG.E.64 R2, desc[UR36][R4.64] ;  /* 0x0000002404027981 */ /* 0x000ea4000c1e1b00 */
[----:B--2---:R-:W0:Y:S02]  /*29a0*/  F2I.S64.F64.TRUNC R2, R2 ;  /* 0x0000000200027311 */ /* 0x004e24000030d900 */
[----:B0-----:R-:W-:Y:S01]  /*29b0*/  PRMT R0, R2, 0x7610, R0 ;  /* 0x0000761002007816 */ /* 0x001fe20000000000 */
[----:B------:R-:W-:Y:S06]  /*29c0*/  BRA `(.L_x_8213) ;  /* 0x0000000800ac7947 */ /* 0x000fec0003800000 */
.L_x_8208:
        /* <DEDUP_REMOVED lines=12> */
.L_x_8222:
[----:B------:R-:W2:Y:S02]  /*2a90*/  LDG.E.64 R4, desc[UR36][R4.64] ;  /* 0x0000002404047981 */ /* 0x000ea4000c1e1b00 */
[----:B--2---:R-:W0:Y:S02]  /*2aa0*/  F2I.S64.F64.TRUNC R2, R4 ;  /* 0x0000000400027311 */ /* 0x004e24000030d900 */
[----:B0-----:R-:W-:Y:S01]  /*2ab0*/  PRMT R0, R2, 0x7610, R0 ;  /* 0x0000761002007816 */ /* 0x001fe20000000000 */
[----:B------:R-:W-:Y:S06]  /*2ac0*/  BRA `(.L_x_8213) ;  /* 0x00000008006c7947 */ /* 0x000fec0003800000 */
.L_x_8221:
        /* <DEDUP_REMOVED lines=28> */
.L_x_8224:
        /* <DEDUP_REMOVED lines=15> */
.L_x_8223:
[----:B------:R-:W2:Y:S02]  /*2d80*/  LDG.E.U16 R2, desc[UR36][R4.64] ;  /* 0x0000002404027981 */ /* 0x000ea4000c1e1500 */
[----:B--2---:R-:W-:-:S06]  /*2d90*/  IMAD.U32 R2, R2, 0x10000, RZ ;  /* 0x0001000002027824 */ /* 0x004fcc00078e00ff */
[----:B------:R-:W0:Y:S02]  /*2da0*/  F2I.S64.TRUNC R2, R2 ;  /* 0x0000000200027311 */ /* 0x000e24000020d900 */
[----:B0-----:R-:W-:Y:S01]  /*2db0*/  PRMT R0, R2, 0x7610, R0 ;  /* 0x0000761002007816 */ /* 0x001fe20000000000 */
[----:B------:R-:W-:Y:S06]  /*2dc0*/  BRA `(.L_x_8213) ;  /* 0x0000000400ac7947 */ /* 0x000fec0003800000 */
.L_x_8220:
        /* <DEDUP_REMOVED lines=10> */
.L_x_8227:
        /* <DEDUP_REMOVED lines=21> */
.L_x_8231:
[----:B------:R-:W-:Y:S05]  /*2fc0*/  BSYNC B1 ;  /* 0x0000000000017941 */ /* 0x000fea0003800000 */
.L_x_8230:
[----:B------:R-:W-:Y:S01]  /*2fd0*/  IMAD.SHL.U32 R2, R2, 0x100000, RZ ;  /* 0x0010000002027824 */ /* 0x000fe200078e00ff */
[----:B------:R-:W-:-:S04]  /*2fe0*/  LEA R3, R0, 0x3b800000, 0x17 ;  /* 0x3b80000000037811 */ /* 0x000fc800078eb8ff */
[----:B------:R-:W-:-:S07]  /*2ff0*/  LOP3.LUT R2, R3, R2, R4, 0xfe, !PT ;  /* 0x0000000203027212 */ /* 0x000fce00078efe04 */
.L_x_8229:
[----:B------:R-:W-:Y:S05]  /*3000*/  BSYNC B0 ;  /* 0x0000000000007941 */ /* 0x000fea0003800000 */
.L_x_8228:
[----:B------:R-:W0:Y:S02]  /*3010*/  F2I.S64.TRUNC R2, R2 ;  /* 0x0000000200027311 */ /* 0x000e24000020d900 */
[----:B0-----:R-:W-:Y:S01]  /*3020*/  PRMT R0, R2, 0x7610, R0 ;  /* 0x0000761002007816 */ /* 0x001fe20000000000 */
[----:B------:R-:W-:Y:S06]  /*3030*/  BRA `(.L_x_8213) ;  /* 0x0000000400107947 */ /* 0x000fec0003800000 */
.L_x_8226:
        /* <DEDUP_REMOVED lines=21> */
.L_x_8235:
[----:B------:R-:W-:Y:S05]  /*3190*/  BSYNC B1 ;  /* 0x0000000000017941 */ /* 0x000fea0003800000 */
.L_x_8234:
[----:B------:R-:W-:Y:S01]  /*31a0*/  IMAD.SHL.U32 R2, R2, 0x200000, RZ ;  /* 0x0020000002027824 */ /* 0x000fe200078e00ff */
[----:B------:R-:W-:-:S04]  /*31b0*/  LEA R3, R0, 0x37800000, 0x17 ;  /* 0x3780000000037811 */ /* 0x000fc800078eb8ff */
[----:B------:R-:W-:-:S07]  /*31c0*/  LOP3.LUT R2, R3, R2, R4, 0xfe, !PT ;  /* 0x0000000203027212 */ /* 0x000fce00078efe04 */
.L_x_8233:
[----:B------:R-:W-:Y:S05]  /*31d0*/  BSYNC B0 ;  /* 0x0000000000007941 */ /* 0x000fea0003800000 */
.L_x_8232:
[----:B------:R-:W0:Y:S02]  /*31e0*/  F2I.S64.TRUNC R2, R2 ;  /* 0x0000000200027311 */ /* 0x000e24000020d900 */
[----:B0-----:R-:W-:Y:S01]  /*31f0*/  PRMT R0, R2, 0x7610, R0 ;  /* 0x0000761002007816 */ /* 0x001fe20000000000 */
[----:B------:R-:W-:Y:S06]  /*3200*/  BRA `(.L_x_8213) ;  /* 0x00000000009c7947 */ /* 0x000fec0003800000 */
.L_x_8225:
        /* <DEDUP_REMOVED lines=14> */
.L_x_8239:
[----:B------:R-:W-:Y:S05]  /*32f0*/  BSYNC B0 ;  /* 0x0000000000007941 */ /* 0x000fea0003800000 */
.L_x_8238:
[----:B------:R-:W0:Y:S02]  /*3300*/  F2I.S64.TRUNC R2, R2 ;  /* 0x0000000200027311 */ /* 0x000e24000020d900 */
[----:B0-----:R-:W-:Y:S01]  /*3310*/  PRMT R0, R2, 0x7610, R0 ;  /* 0x0000761002007816 */ /* 0x001fe20000000000 */
[----:B------:R-:W-:Y:S06]  /*3320*/  BRA `(.L_x_8213) ;  /* 0x0000000000547947 */ /* 0x000fec0003800000 */
.L_x_8212:
        /* <DEDUP_REMOVED lines=16> */
.L_x_8240:
[----:B------:R-:W-:Y:S01]  /*3430*/  PRMT R0, RZ, 0x7610, R0 ;  /* 0x00007610ff007816 */ /* 0x000fe20000000000 */
[----:B------:R-:W-:Y:S06]  /*3440*/  BRA `(.L_x_8213) ;  /* 0x00000000000c7947 */ /* 0x000fec0003800000 */
.L_x_8237:
[----:B------:R0:W5:Y:S01]  /*3450*/  LDG.E.U8 R0, desc[UR36][R4.64] ;  /* 0x0000002404007981 */ /* 0x000162000c1e1100 */
[----:B------:R-:W-:Y:S05]  /*3460*/  BRA `(.L_x_8213) ;  /* 0x0000000000047947 */ /* 0x000fea0003800000 */
.L_x_8236:
[----:B------:R0:W5:Y:S02]  /*3470*/  LDG.E.U8 R0, desc[UR36][R4.64] ;  /* 0x0000002404007981 */ /* 0x000164000c1e1100 */
.L_x_8213:
[----:B01234-:R-:W0:Y:S01]  /*3480*/  LDC.U8 R4, c[0x0][0x491] ;  /* 0x00012440ff047b82 */ /* 0x01fe220000000000 */
[C---:B-----5:R-:W-:Y:S02]  /*3490*/  LOP3.LUT R3, R0.reuse, 0xff, RZ, 0xc0, !PT ;  /* 0x000000ff00037812 */ /* 0x060fe400078ec0ff */
[----:B------:R-:W-:Y:S02]  /*34a0*/  LOP3.LUT R19, R19, 0xff, RZ, 0xc0, !PT ;  /* 0x000000ff13137812 */ /* 0x000fe400078ec0ff */
[----:B------:R-:W-:Y:S02]  /*34b0*/  LOP3.LUT R0, R0, 0xff, RZ, 0xc0, !PT ;  /* 0x000000ff00007812 */ /* 0x000fe400078ec0ff */
[----:B------:R-:W-:Y:S02]  /*34c0*/  ISETP.GT.U32.AND P0, PT, R3, 0x7, PT ;  /* 0x000000070300780c */ /* 0x000fe40003f04070 */
[----:B------:R-:W-:-:S04]  /*34d0*/  SHF.R.U32.HI R0, RZ, R0, R19 ;  /* 0x00000000ff007219 */ /* 0x000fc80000011613 */
[----:B------:R-:W-:Y:S02]  /*34e0*/  SEL R3, R0, RZ, !P0 ;  /* 0x000000ff00037207 */ /* 0x000fe40004000000 */
        /* <DEDUP_REMOVED lines=13> */
.L_x_8244:
[----:B------:R1:W-:Y:S01]  /*35c0*/  STG.E.U8 desc[UR36][R16.64], R3 ;  /* 0x0000000310007986 */ /* 0x0003e2000c101124 */
[----:B------:R-:W-:Y:S05]  /*35d0*/  BRA `(.L_x_8246) ;  /* 0x0000000c00987947 */ /* 0x000fea0003800000 */
.L_x_8243:
[----:B------:R-:W-:-:S13]  /*35e0*/  ISETP.NE.AND P0, PT, R2, 0x2, PT ;  /* 0x000000020200780c */ /* 0x000fda0003f05270 */
[----:B------:R-:W-:Y:S05]  /*35f0*/  @!P0 BRA `(.L_x_8247) ;  /* 0x00000000002c8947 */ /* 0x000fea0003800000 */
[----:B------:R-:W-:-:S13]  /*3600*/  ISETP.NE.AND P0, PT, R2, 0x3, PT ;  /* 0x000000030200780c */ /* 0x000fda0003f05270 */
[----:B------:R-:W-:Y:S05]  /*3610*/  @!P0 BRA `(.L_x_8248) ;  /* 0x0000000000188947 */ /* 0x000fea0003800000 */
[----:B------:R-:W-:-:S13]  /*3620*/  ISETP.NE.AND P0, PT, R2, 0x4, PT ;  /* 0x000000040200780c */ /* 0x000fda0003f05270 */
[----:B------:R-:W-:Y:S05]  /*3630*/  @P0 BRA `(.L_x_8245) ;  /* 0x0000000c00240947 */ /* 0x000fea0003800000 */
[----:B------:R-:W-:Y:S01]  /*3640*/  LOP3.LUT R2, R3, 0xff, RZ, 0xc0, !PT ;  /* 0x000000ff03027812 */ /* 0x000fe200078ec0ff */
[----:B------:R-:W-:-:S05]  /*3650*/  IMAD.MOV.U32 R3, RZ, RZ, RZ ;  /* 0x000000ffff037224 */ /* 0x000fca00078e00ff */
[----:B------:R4:W-:Y:S01]  /*3660*/  STG.E.64 desc[UR36][R16.64], R2 ;  /* 0x0000000210007986 */ /* 0x0009e2000c101b24 */
[----:B------:R-:W-:Y:S05]  /*3670*/  BRA `(.L_x_8246) ;  /* 0x0000000c00707947 */ /* 0x000fea0003800000 */
.L_x_8248:
[----:B------:R-:W-:-:S05]  /*3680*/  LOP3.LUT R3, R3, 0xff, RZ, 0xc0, !PT ;  /* 0x000000ff03037812 */ /* 0x000fca00078ec0ff */
[----:B------:R3:W-:Y:S01]  /*3690*/  STG.E desc[UR36][R16.64], R3 ;  /* 0x0000000310007986 */ /* 0x0007e2000c101924 */
[----:B------:R-:W-:Y:S05]  /*36a0*/  BRA `(.L_x_8246) ;  /* 0x0000000c00647947 */ /* 0x000fea0003800000 */
.L_x_8247:
[----:B------:R-:W-:-:S05]  /*36b0*/  LOP3.LUT R3, R3, 0xff, RZ, 0xc0, !PT ;  /* 0x000000ff03037812 */ /* 0x000fca00078ec0ff */
[----:B------:R2:W-:Y:S01]  /*36c0*/  STG.E.U16 desc[UR36][R16.64], R3 ;  /* 0x0000000310007986 */ /* 0x0005e2000c101524 */
[----:B------:R-:W-:Y:S05]  /*36d0*/  BRA `(.L_x_8246) ;  /* 0x0000000c00587947 */ /* 0x000fea0003800000 */
.L_x_8242:
[----:B------:R-:W-:-:S13]  /*36e0*/  ISETP.GT.AND P0, PT, R2, 0x6, PT ;  /* 0x000000060200780c */ /* 0x000fda0003f04270 */
[----:B------:R-:W-:Y:S05]  /*36f0*/  @P0 BRA `(.L_x_8249) ;  /* 0x0000000000340947 */ /* 0x000fea0003800000 */
[----:B------:R-:W-:-:S13]  /*3700*/  ISETP.NE.AND P0, PT, R2, 0x5, PT ;  /* 0x000000050200780c */ /* 0x000fda0003f05270 */
[----:B------:R-:W-:Y:S05]  /*3710*/  @!P0 BRA `(.L_x_8250) ;  /* 0x0000000000188947 */ /* 0x000fea0003800000 */
[----:B------:R-:W-:-:S13]  /*3720*/  ISETP.NE.AND P0, PT, R2, 0x6, PT ;  /* 0x000000060200780c */ /* 0x000fda0003f05270 */
[----:B------:R-:W-:Y:S05]  /*3730*/  @P0 BRA `(.L_x_8245) ;  /* 0x0000000800e40947 */ /* 0x000fea0003800000 */
[----:B------:R-:W-:-:S06]  /*3740*/  LOP3.LUT R3, R3, 0xff, RZ, 0xc0, !PT ;  /* 0x000000ff03037812 */ /* 0x000fcc00078ec0ff */
[----:B------:R-:W0:Y:S02]  /*3750*/  I2F.U16 R3, R3 ;  /* 0x0000000300037306 */ /* 0x000e240000101000 */
[----:B0-----:R0:W-:Y:S01]  /*3760*/  STG.E desc[UR36][R16.64], R3 ;  /* 0x0000000310007986 */ /* 0x0011e2000c101924 */
[----:B------:R-:W-:Y:S05]  /*3770*/  BRA `(.L_x_8246) ;  /* 0x0000000c00307947 */ /* 0x000fea0003800000 */
.L_x_8250:
[----:B------:R-:W-:-:S04]  /*3780*/  LOP3.LUT R3, R3, 0xff, RZ, 0xc0, !PT ;  /* 0x000000ff03037812 */ /* 0x000fc800078ec0ff */
[----:B------:R-:W0:Y:S02]  /*3790*/  I2F.U16 R0, R3 ;  /* 0x0000000300007306 */ /* 0x000e240000101000 */
[----:B0-----:R-:W-:-:S05]  /*37a0*/  F2FP.F16.F32.PACK_AB R0, RZ, R0 ;  /* 0x00000000ff00723e */ /* 0x001fca00000000ff */
[----:B------:R0:W-:Y:S01]  /*37b0*/  STG.E.U16 desc[UR36][R16.64], R0 ;  /* 0x0000000010007986 */ /* 0x0001e2000c101524 */
[----:B------:R-:W-:Y:S05]  /*37c0*/  BRA `(.L_x_8246) ;  /* 0x0000000c001c7947 */ /* 0x000fea0003800000 */
.L_x_8249:
[----:B------:R-:W-:-:S13]  /*37d0*/  ISETP.NE.AND P0, PT, R2, 0x7, PT ;  /* 0x000000070200780c */ /* 0x000fda0003f05270 */
[----:B------:R-:W-:Y:S05]  /*37e0*/  @!P0 BRA `(.L_x_8251) ;  /* 0x00000000003c8947 */ /* 0x000fea0003800000 */
[----:B------:R-:W-:-:S13]  /*37f0*/  ISETP.NE.AND P0, PT, R2, 0x8, PT ;  /* 0x000000080200780c */ /* 0x000fda0003f05270 */
[----:B------:R-:W-:Y:S05]  /*3800*/  @!P0 BRA `(.L_x_8252) ;  /* 0x00000000001c8947 */ /* 0x000fea0003800000 */
[----:B------:R-:W-:-:S13]  /*3810*/  ISETP.NE.AND P0, PT, R2, 0x9, PT ;  /* 0x000000090200780c */ /* 0x000fda0003f05270 */
[----:B------:R-:W-:Y:S05]  /*3820*/  @P0 BRA `(.L_x_8245) ;  /* 0x0000000800a80947 */ /* 0x000fea0003800000 */
[----:B------:R-:W-:Y:S01]  /*3830*/  LOP3.LUT R3, R3, 0xff, RZ, 0xc0, !PT ;  /* 0x000000ff03037812 */ /* 0x000fe200078ec0ff */
[----:B------:R-:W-:-:S03]  /*3840*/  IMAD.MOV.U32 R5, RZ, RZ, RZ ;  /* 0x000000ffff057224 */ /* 0x000fc600078e00ff */
[----:B------:R-:W0:Y:S02]  /*3850*/  I2F.U16 R4, R3 ;  /* 0x0000000300047306 */ /* 0x000e240000101000 */
[----:B0-----:R0:W-:Y:S01]  /*3860*/  STG.E.64 desc[UR36][R16.64], R4 ;  /* 0x0000000410007986 */ /* 0x0011e2000c101b24 */
[----:B------:R-:W-:Y:S05]  /*3870*/  BRA `(.L_x_8246) ;  /* 0x0000000800f07947 */ /* 0x000fea0003800000 */
.L_x_8252:
[----:B------:R-:W-:-:S06]  /*3880*/  LOP3.LUT R3, R3, 0xff, RZ, 0xc0, !PT ;  /* 0x000000ff03037812 */ /* 0x000fcc00078ec0ff */
[----:B------:R-:W0:Y:S02]  /*3890*/  I2F.U16 R3, R3 ;  /* 0x0000000300037306 */ /* 0x000e240000101000 */
[----:B0-----:R-:W-:-:S04]  /*38a0*/  F2FP.F16.F32.PACK_AB R3, RZ, R3 ;  /* 0x00000003ff03723e */ /* 0x001fc800000000ff */
[----:B------:R-:W-:-:S05]  /*38b0*/  PRMT R3, R3, 0x5410, RZ ;  /* 0x0000541003037816 */ /* 0x000fca00000000ff */
[----:B------:R0:W-:Y:S01]  /*38c0*/  STG.E desc[UR36][R16.64], R3 ;  /* 0x0000000310007986 */ /* 0x0001e2000c101924 */
[----:B------:R-:W-:Y:S05]  /*38d0*/  BRA `(.L_x_8246) ;  /* 0x0000000800d87947 */ /* 0x000fea0003800000 */
.L_x_8251:
[----:B------:R-:W-:-:S06]  /*38e0*/  LOP3.LUT R3, R3, 0xff, RZ, 0xc0, !PT ;  /* 0x000000ff03037812 */ /* 0x000fcc00078ec0ff */
[----:B------:R-:W0:Y:S02]  /*38f0*/  I2F.F64.U16 R2, R3 ;  /* 0x0000000300027312 */ /* 0x000e240000101800 */
[----:B0-----:R0:W-:Y:S01]  /*3900*/  STG.E.64 desc[UR36][R16.64], R2 ;  /* 0x0000000210007986 */ /* 0x0011e2000c101b24 */
[----:B------:R-:W-:Y:S05]  /*3910*/  BRA `(.L_x_8246) ;  /* 0x0000000800c87947 */ /* 0x000fea0003800000 */
.L_x_8241:
        /* <DEDUP_REMOVED lines=12> */
.L_x_8255:
[----:B------:R-:W-:Y:S02]  /*39e0*/  LOP3.LUT R4, R3, 0xff, RZ, 0xc0, !PT ;  /* 0x000000ff03047812 */ /* 0x000fe400078ec0ff */
[----:B------:R-:W-:-:S04]  /*39f0*/  CS2R R6, SRZ ;  /* 0x0000000000067805 */ /* 0x000fc8000001ff00 */
[----:B------:R-:W0:Y:S02]  /*3a00*/  I2F.F64.U16 R4, R4 ;  /* 0x0000000400047312 */ /* 0x000e240000101800 */
[----:B0-----:R0:W-:Y:S01]  /*3a10*/  STG.E.128 desc[UR36][R16.64], R4 ;  /* 0x0000000410007986 */ /* 0x0011e2000c101d24 */
[----:B------:R-:W-:Y:S05]  /*3a20*/  BRA `(.L_x_8246) ;  /* 0x0000000800847947 */ /* 0x000fea0003800000 */
.L_x_8254:
[----:B------:R-:W-:-:S13]  /*3a30*/  ISETP.NE.AND P0, PT, R2, 0xf, PT ;  /* 0x0000000f0200780c */ /* 0x000fda0003f05270 */
[----:B------:R-:W-:Y:S05]  /*3a40*/  @!P0 BRA `(.L_x_8256) ;  /* 0x0000000000bc8947 */ /* 0x000fea0003800000 */
[----:B------:R-:W-:-:S13]  /*3a50*/  ISETP.NE.AND P0, PT, R2, 0x17, PT ;  /* 0x000000170200780c */ /* 0x000fda0003f05270 */
[----:B------:R-:W-:Y:S05]  /*3a60*/  @!P0 BRA `(.L_x_8257) ;  /* 0x0000000000588947 */ /* 0x000fea0003800000 */
[----:B------:R-:W-:-:S13]  /*3a70*/  ISETP.NE.AND P0, PT, R2, 0x18, PT ;  /* 0x000000180200780c */ /* 0x000fda0003f05270 */
[----:B------:R-:W-:Y:S05]  /*3a80*/  @P0 BRA `(.L_x_8245) ;  /* 0x0000000800100947 */ /* 0x000fea0003800000 */
[----:B------:R-:W-:Y:S01]  /*3a90*/  LOP3.LUT R4, R3, 0xff, RZ, 0xc0, !PT ;  /* 0x000000ff03047812 */ /* 0x000fe200078ec0ff */
[----:B------:R-:W-:Y:S03]  /*3aa0*/  BSSY B0, `(.L_x_8258) ;  /* 0x000000f000007945 */ /* 0x000fe60003800000 */
[----:B------:R-:W0:Y:S02]  /*3ab0*/  I2F.U16 R5, R4 ;  /* 0x0000000400057306 */ /* 0x000e240000101000 */
[C---:B0-----:R-:W-:Y:S02]  /*3ac0*/  LOP3.LUT R2, R5.reuse, 0x7fffffff, RZ, 0xc0, !PT ;  /* 0x7fffffff05027812 */ /* 0x041fe400078ec0ff */
[----:B------:R-:W-:Y:S02]  /*3ad0*/  LOP3.LUT R0, R5, 0x80000000, RZ, 0xc0, !PT ;  /* 0x8000000005007812 */ /* 0x000fe400078ec0ff */
[----:B------:R-:W-:-:S02]  /*3ae0*/  ISETP.GT.U32.AND P0, PT, R2, 0x43efffff, PT ;  /* 0x43efffff0200780c */ /* 0x000fc40003f04070 */
        /* <DEDUP_REMOVED lines=10> */
.L_x_8259:
[----:B------:R-:W-:Y:S05]  /*3b90*/  BSYNC B0 ;  /* 0x0000000000007941 */ /* 0x000fea0003800000 */
.L_x_8258:
[----:B------:R-:W-:-:S05]  /*3ba0*/  LOP3.LUT R3, R0, R3, RZ, 0xfc, !PT ;  /* 0x0000000300037212 */ /* 0x000fca00078efcff */
[----:B------:R0:W-:Y:S01]  /*3bb0*/  STG.E.U8 desc[UR36][R16.64], R3 ;  /* 0x0000000310007986 */ /* 0x0001e2000c101124 */
[----:B------:R-:W-:Y:S05]  /*3bc0*/  BRA `(.L_x_8246) ;  /* 0x00000008001c7947 */ /* 0x000fea0003800000 */
.L_x_8257:
[----:B------:R-:W-:Y:S01]  /*3bd0*/  LOP3.LUT R3, R3, 0xff, RZ, 0xc0, !PT ;  /* 0x000000ff03037812 */ /* 0x000fe200078ec0ff */
[----:B------:R-:W-:Y:S05]  /*3be0*/  BSSY B0, `(.L_x_8260) ;  /* 0x0000010000007945 */ /* 0x000fea0003800000 */
[----:B------:R-:W0:Y:S02]  /*3bf0*/  I2F.U16 R3, R3 ;  /* 0x0000000300037306 */ /* 0x000e240000101000 */
        /* <DEDUP_REMOVED lines=11> */
.L_x_8261:
[----:B------:R-:W-:Y:S01]  /*3cb0*/  IMAD.MOV.U32 R0, RZ, RZ, 0x7f ;  /* 0x0000007fff007424 */ /* 0x000fe200078e00ff */
[----:B------:R-:W-:-:S04]  /*3cc0*/  ISETP.GT.U32.AND P0, PT, R2, 0x7f800000, PT ;  /* 0x7f8000000200780c */ /* 0x000fc80003f04070 */
[----:B------:R-:W-:-:S09]  /*3cd0*/  SEL R0, R0, 0x7c, P0 ;  /* 0x0000007c00007807 */ /* 0x000fd20000000000 */
.L_x_8262:
[----:B------:R-:W-:Y:S05]  /*3ce0*/  BSYNC B0 ;  /* 0x0000000000007941 */ /* 0x000fea0003800000 */
.L_x_8260:
[----:B------:R-:W-:-:S04]  /*3cf0*/  LOP3.LUT R2, R3, 0x80000000, RZ, 0xc0, !PT ;  /* 0x8000000003027812 */ /* 0x000fc800078ec0ff */
[----:B------:R-:W-:-:S04]  /*3d00*/  SHF.R.U32.HI R3, RZ, 0x18, R2 ;  /* 0x00000018ff037819 */ /* 0x000fc80000011602 */
[----:B------:R-:W-:-:S05]  /*3d10*/  LOP3.LUT R3, R0, R3, RZ, 0xfc, !PT ;  /* 0x0000000300037212 */ /* 0x000fca00078efcff */
[----:B------:R0:W-:Y:S01]  /*3d20*/  STG.E.U8 desc[UR36][R16.64], R3 ;  /* 0x0000000310007986 */ /* 0x0001e2000c101124 */
[----:B------:R-:W-:Y:S05]  /*3d30*/  BRA `(.L_x_8246) ;  /* 0x0000000400c07947 */ /* 0x000fea0003800000 */
.L_x_8256:
[----:B------:R-:W-:-:S04]  /*3d40*/  LOP3.LUT R3, R3, 0xff, RZ, 0xc0, !PT ;  /* 0x000000ff03037812 */ /* 0x000fc800078ec0ff */
[----:B------:R-:W0:Y:S02]  /*3d50*/  I2F.U16 R0, R3 ;  /* 0x0000000300007306 */ /* 0x000e240000101000 */
[----:B0-----:R-:W-:-:S05]  /*3d60*/  F2FP.BF16.F32.PACK_AB R0, RZ, R0 ;  /* 0x00000000ff00723e */ /* 0x001fca00000010ff */
[----:B------:R0:W-:Y:S01]  /*3d70*/  STG.E.U16 desc[UR36][R16.64], R0 ;  /* 0x0000000010007986 */ /* 0x0001e2000c101524 */
[----:B------:R-:W-:Y:S05]  /*3d80*/  BRA `(.L_x_8246) ;  /* 0x0000000400ac7947 */ /* 0x000fea0003800000 */
.L_x_8253:
        /* <DEDUP_REMOVED lines=8> */
[----:B------:R-:W-:-:S05]  /*3e10*/  LOP3.LUT R3, R3, 0xff, RZ, 0xc0, !PT ;  /* 0x000000ff03037812 */ /* 0x000fca00078ec0ff */
[----:B------:R0:W-:Y:S01]  /*3e20*/  STG.E.U16 desc[UR36][R16.64], R3 ;  /* 0x0000000310007986 */ /* 0x0001e2000c101524 */
[----:B------:R-:W-:Y:S05]  /*3e30*/  BRA `(.L_x_8246) ;  /* 0x0000000400807947 */ /* 0x000fea0003800000 */
.L_x_8265:
[----:B------:R-:W-:Y:S01]  /*3e40*/  LOP3.LUT R3, R3, 0xff, RZ, 0xc0, !PT ;  /* 0x000000ff03037812 */ /* 0x000fe200078ec0ff */
[----:B------:R-:W-:Y:S01]  /*3e50*/  BSSY B0, `(.L_x_8266) ;  /* 0x0000015000007945 */ /* 0x000fe20003800000 */
[----:B------:R-:W-:-:S04]  /*3e60*/  IMAD.MOV.U32 R8, RZ, RZ, 0x80 ;  /* 0x00000080ff087424 */ /* 0x000fc800078e00ff */
[----:B------:R-:W0:Y:S02]  /*3e70*/  I2F.U16 R3, R3 ;  /* 0x0000000300037306 */ /* 0x000e240000101000 */
        /* <DEDUP_REMOVED lines=14> */
.L_x_8268:
[----:B------:R-:W-:-:S04]  /*3f60*/  LOP3.LUT R2, R3, 0x80000000, RZ, 0xc0, !PT ;  /* 0x8000000003027812 */ /* 0x000fc800078ec0ff */
[----:B------:R-:W-:-:S04]  /*3f70*/  SHF.R.U32.HI R3, RZ, 0x18, R2 ;  /* 0x00000018ff037819 */ /* 0x000fc80000011602 */
[----:B------:R-:W-:-:S04]  /*3f80*/  LOP3.LUT R0, R0, R3, RZ, 0xfc, !PT ;  /* 0x0000000300007212 */ /* 0x000fc800078efcff */
[----:B------:R-:W-:-:S07]  /*3f90*/  PRMT R8, R0, 0x7610, R8 ;  /* 0x0000761000087816 */ /* 0x000fce0000000008 */
.L_x_8267:
[----:B------:R-:W-:Y:S05]  /*3fa0*/  BSYNC B0 ;  /* 0x0000000000007941 */ /* 0x000fea0003800000 */
.L_x_8266:
[----:B------:R0:W-:Y:S01]  /*3fb0*/  STG.E.U8 desc[UR36][R16.64], R8 ;  /* 0x0000000810007986 */ /* 0x0001e2000c101124 */
[----:B------:R-:W-:Y:S05]  /*3fc0*/  BRA `(.L_x_8246) ;  /* 0x00000004001c7947 */ /* 0x000fea0003800000 */
.L_x_8264:
        /* <DEDUP_REMOVED lines=18> */
.L_x_8271:
[----:B------:R-:W-:-:S04]  /*40f0*/  LOP3.LUT R2, R3, 0x80000000, RZ, 0xc0, !PT ;  /* 0x8000000003027812 */ /* 0x000fc800078ec0ff */
[----:B------:R-:W-:-:S04]  /*4100*/  SHF.R.U32.HI R3, RZ, 0x18, R2 ;  /* 0x00000018ff037819 */ /* 0x000fc80000011602 */
[----:B------:R-:W-:-:S04]  /*4110*/  LOP3.LUT R0, R0, R3, RZ, 0xfc, !PT ;  /* 0x0000000300007212 */ /* 0x000fc800078efcff */
[----:B------:R-:W-:-:S07]  /*4120*/  PRMT R8, R0, 0x7610, R8 ;  /* 0x0000761000087816 */ /* 0x000fce0000000008 */
.L_x_8270:
[----:B------:R-:W-:Y:S05]  /*4130*/  BSYNC B0 ;  /* 0x0000000000007941 */ /* 0x000fea0003800000 */
.L_x_8269:
[----:B------:R0:W-:Y:S01]  /*4140*/  STG.E.U8 desc[UR36][R16.64], R8 ;  /* 0x0000000810007986 */ /* 0x0001e2000c101124 */
[----:B------:R-:W-:Y:S05]  /*4150*/  BRA `(.L_x_8246) ;  /* 0x0000000000b87947 */ /* 0x000fea0003800000 */
.L_x_8263:
[----:B------:R-:W-:-:S13]  /*4160*/  ISETP.NE.AND P0, PT, R2, 0x1c, PT ;  /* 0x0000001c0200780c */ /* 0x000fda0003f05270 */
[----:B------:R-:W-:Y:S05]  /*4170*/  @!P0 BRA `(.L_x_8272) ;  /* 0x0000000000a88947 */ /* 0x000fea0003800000 */
[----:B------:R-:W-:-:S13]  /*4180*/  ISETP.NE.AND P0, PT, R2, 0x1d, PT ;  /* 0x0000001d0200780c */ /* 0x000fda0003f05270 */
[----:B------:R-:W-:Y:S05]  /*4190*/  @!P0 BRA `(.L_x_8273) ;  /* 0x0000000000908947 */ /* 0x000fea0003800000 */
[----:B------:R-:W-:-:S13]  /*41a0*/  ISETP.NE.AND P0, PT, R2, 0x2c, PT ;  /* 0x0000002c0200780c */ /* 0x000fda0003f05270 */
[----:B------:R-:W-:Y:S05]  /*41b0*/  @P0 BRA `(.L_x_8245) ;  /* 0x0000000000440947 */ /* 0x000fea0003800000 */
[----:B------:R-:W-:-:S06]  /*41c0*/  LOP3.LUT R4, R3, 0xff, RZ, 0xc0, !PT ;  /* 0x000000ff03047812 */ /* 0x000fcc00078ec0ff */
[----:B------:R-:W0:Y:S02]  /*41d0*/  I2F.U16 R4, R4 ;  /* 0x0000000400047306 */ /* 0x000e240000101000 */
        /* <DEDUP_REMOVED lines=15> */
.L_x_8245:
        /* <DEDUP_REMOVED lines=16> */
.L_x_8274:
[----:B------:R-:W-:Y:S05]  /*43d0*/  BRA `(.L_x_8246) ;  /* 0x0000000000187947 */ /* 0x000fea0003800000 */
.L_x_8273:
[----:B------:R-:W-:Y:S01]  /*43e0*/  LOP3.LUT R2, R3, 0xff, RZ, 0xc0, !PT ;  /* 0x000000ff03027812 */ /* 0x000fe200078ec0ff */
[----:B------:R-:W-:-:S05]  /*43f0*/  IMAD.MOV.U32 R3, RZ, RZ, RZ ;  /* 0x000000ffff037224 */ /* 0x000fca00078e00ff */
[----:B------:R0:W-:Y:S01]  /*4400*/  STG.E.64 desc[UR36][R16.64], R2 ;  /* 0x0000000210007986 */ /* 0x0001e2000c101b24 */
[----:B------:R-:W-:Y:S05]  /*4410*/  BRA `(.L_x_8246) ;  /* 0x0000000000087947 */ /* 0x000fea0003800000 */
.L_x_8272:
[----:B------:R-:W-:-:S05]  /*4420*/  LOP3.LUT R3, R3, 0xff, RZ, 0xc0, !PT ;  /* 0x000000ff03037812 */ /* 0x000fca00078ec0ff */
[----:B------:R0:W-:Y:S02]  /*4430*/  STG.E desc[UR36][R16.64], R3 ;  /* 0x0000000310007986 */ /* 0x0001e4000c101924 */
.L_x_8246:
[----:B------:R-:W-:-:S04]  /*4440*/  IMAD R18, R18, 0x200, R23 ;  /* 0x0000020012127824 */ /* 0x000fc800078e0217 */
[----:B------:R-:W-:-:S07]  /*4450*/  VIADD R19, R18, 0x80 ;  /* 0x0000008012137836 */ /* 0x000fce0000000000 */
.L_x_8173:
[----:B------:R-:W-:Y:S05]  /*4460*/  BSYNC B6 ;  /* 0x0000000000067941 */ /* 0x000fea0003800000 */
.L_x_8172:
        /* <DEDUP_REMOVED lines=358> */
.L_x_8277:
        /* <DEDUP_REMOVED lines=20> */
.L_x_8281:
[----:B------:R0:W5:Y:S01]  /*5c10*/  LDG.E.U8 R22, desc[UR36][R4.64] ;  /* 0x0000002404167981 */ /* 0x000162000c1e1100 */
[----:B------:R-:W-:Y:S05]  /*5c20*/  BRA `(.L_x_8283) ;  /* 0x0000000c00647947 */ /* 0x000fea0003800000 */
.L_x_8280:
        /* <DEDUP_REMOVED lines=8> */
.L_x_8285:
[----:B------:R3:W5:Y:S01]  /*5cb0*/  LDG.E.U8 R22, desc[UR36][R4.64] ;  /* 0x0000002404167981 */ /* 0x000762000c1e1100 */
[----:B------:R-:W-:Y:S05]  /*5cc0*/  BRA `(.L_x_8283) ;  /* 0x0000000c003c7947 */ /* 0x000fea0003800000 */
.L_x_8284:
[----:B------:R0:W5:Y:S01]  /*5cd0*/  LDG.E.U16 R22, desc[UR36][R4.64] ;  /* 0x0000002404167981 */ /* 0x000162000c1e1500 */
[----:B------:R-:W-:Y:S05]  /*5ce0*/  BRA `(.L_x_8283) ;  /* 0x0000000c00347947 */ /* 0x000fea0003800000 */
.L_x_8279:
        /* <DEDUP_REMOVED lines=10> */
.L_x_8287:
[----:B------:R-:W2:Y:S02]  /*5d90*/  LDG.E.U16 R2, desc[UR36][R4.64] ;  /* 0x0000002404027981 */ /* 0x000ea4000c1e1500 */
[----:B--2---:R-:W-:-:S06]  /*5da0*/  HADD2.F32 R2, -RZ, R2.H0_H0 ;  /* 0x20000002ff027230 */ /* 0x004fcc0000004100 */
[----:B------:R-:W0:Y:S02]  /*5db0*/  F2I.S64.TRUNC R2, R2 ;  /* 0x0000000200027311 */ /* 0x000e24000020d900 */
[----:B0-----:R-:W-:Y:S01]  /*5dc0*/  PRMT R22, R2, 0x7610, R22 ;  /* 0x0000761002167816 */ /* 0x001fe20000000016 */
[----:B------:R-:W-:Y:S06]  /*5dd0*/  BRA `(.L_x_8283) ;  /* 0x0000000800f87947 */ /* 0x000fec0003800000 */
.L_x_8286:
        /* <DEDUP_REMOVED lines=10> */
.L_x_8289:
[----:B------:R-:W2:Y:S02]  /*5e80*/  LDG.E.U16 R4, desc[UR36][R4.64] ;  /* 0x0000002404047981 */ /* 0x000ea4000c1e1500 */
[----:B--2---:R-:W-:-:S06]  /*5e90*/  HADD2.F32 R2, -RZ, R4.H0_H0 ;  /* 0x20000004ff027230 */ /* 0x004fcc0000004100 */
[----:B------:R-:W0:Y:S02]  /*5ea0*/  F2I.S64.TRUNC R2, R2 ;  /* 0x0000000200027311 */ /* 0x000e24000020d900 */
[----:B0-----:R-:W-:Y:S01]  /*5eb0*/  PRMT R22, R2, 0x7610, R22 ;  /* 0x0000761002167816 */ /* 0x001fe20000000016 */
[----:B------:R-:W-:Y:S06]  /*5ec0*/  BRA `(.L_x_8283) ;  /* 0x0000000800bc7947 */ /* 0x000fec0003800000 */
.L_x_8288:
[----:B------:R-:W2:Y:S02]  /*5ed0*/  LDG.E.64 R2, desc[UR36][R4.64] ;  /* 0x0000002404027981 */ /* 0x000ea4000c1e1b00 */
[----:B--2---:R-:W0:Y:S02]  /*5ee0*/  F2I.S64.F64.TRUNC R2, R2 ;  /* 0x0000000200027311 */ /* 0x004e24000030d900 */
[----:B0-----:R-:W-:Y:S01]  /*5ef0*/  PRMT R22, R2, 0x7610, R22 ;  /* 0x0000761002167816 */ /* 0x001fe20000000016 */
[----:B------:R-:W-:Y:S06]  /*5f00*/  BRA `(.L_x_8283) ;  /* 0x0000000800ac7947 */ /* 0x000fec0003800000 */
.L_x_8278:
        /* <DEDUP_REMOVED lines=12> */
.L_x_8292:
[----:B------:R-:W2:Y:S02]  /*5fd0*/  LDG.E.64 R4, desc[UR36][R4.64] ;  /* 0x0000002404047981 */ /* 0x000ea4000c1e1b00 */
[----:B--2---:R-:W0:Y:S02]  /*5fe0*/  F2I.S64.F64.TRUNC R2, R4 ;  /* 0x0000000400027311 */ /* 0x004e24000030d900 */
[----:B0-----:R-:W-:Y:S01]  /*5ff0*/  PRMT R22, R2, 0x7610, R22 ;  /* 0x0000761002167816 */ /* 0x001fe20000000016 */
[----:B------:R-:W-:Y:S06]  /*6000*/  BRA `(.L_x_8283) ;  /* 0x00000008006c7947 */ /* 0x000fec0003800000 */
.L_x_8291:
        /* <DEDUP_REMOVED lines=28> */
.L_x_8294:
        /* <DEDUP_REMOVED lines=15> */
.L_x_8293:
[----:B------:R-:W2:Y:S02]  /*62c0*/  LDG.E.U16 R2, desc[UR36][R4.64] ;  /* 0x0000002404027981 */ /* 0x000ea4000c1e1500 */
[----:B--2---:R-:W-:-:S06]  /*62d0*/  IMAD.U32 R2, R2, 0x10000, RZ ;  /* 0x0001000002027824 */ /* 0x004fcc00078e00ff */
[----:B------:R-:W0:Y:S02]  /*62e0*/  F2I.S64.TRUNC R2, R2 ;  /* 0x0000000200027311 */ /* 0x000e24000020d900 */
[----:B0-----:R-:W-:Y:S01]  /*62f0*/  PRMT R22, R2, 0x7610, R22 ;  /* 0x0000761002167816 */ /* 0x001fe20000000016 */
[----:B------:R-:W-:Y:S06]  /*6300*/  BRA `(.L_x_8283) ;  /* 0x0000000400ac7947 */ /* 0x000fec0003800000 */
.L_x_8290:
        /* <DEDUP_REMOVED lines=10> */
.L_x_8297:
        /* <DEDUP_REMOVED lines=21> */
.L_x_8301:
[----:B------:R-:W-:Y:S05]  /*6500*/  BSYNC B1 ;  /* 0x0000000000017941 */ /* 0x000fea0003800000 */
.L_x_8300:
[----:B------:R-:W-:Y:S01]  /*6510*/  IMAD.SHL.U32 R2, R2, 0x100000, RZ ;  /* 0x0010000002027824 */ /* 0x000fe200078e00ff */
[----:B------:R-:W-:-:S04]  /*6520*/  LEA R3, R0, 0x3b800000, 0x17 ;  /* 0x3b80000000037811 */ /* 0x000fc800078eb8ff */
[----:B------:R-:W-:-:S07]  /*6530*/  LOP3.LUT R2, R3, R2, R4, 0xfe, !PT ;  /* 0x0000000203027212 */ /* 0x000fce00078efe04 */
.L_x_8299:
[----:B------:R-:W-:Y:S05]  /*6540*/  BSYNC B0 ;  /* 0x0000000000007941 */ /* 0x000fea0003800000 */
.L_x_8298:
[----:B------:R-:W0:Y:S02]  /*6550*/  F2I.S64.TRUNC R2, R2 ;  /* 0x0000000200027311 */ /* 0x000e24000020d900 */
[----:B0-----:R-:W-:Y:S01]  /*6560*/  PRMT R22, R2, 0x7610, R22 ;  /* 0x0000761002167816 */ /* 0x001fe20000000016 */
[----:B------:R-:W-:Y:S06]  /*6570*/  BRA `(.L_x_8283) ;  /* 0x0000000400107947 */ /* 0x000fec0003800000 */
.L_x_8296:
        /* <DEDUP_REMOVED lines=21> */
.L_x_8305:
[----:B------:R-:W-:Y:S05]  /*66d0*/  BSYNC B1 ;  /* 0x0000000000017941 */ /* 0x000fea0003800000 */
.L_x_8304:
[----:B------:R-:W-:Y:S01]  /*66e0*/  IMAD.SHL.U32 R2, R2, 0x200000, RZ ;  /* 0x0020000002027824 */ /* 0x000fe200078e00ff */
[----:B------:R-:W-:-:S04]  /*66f0*/  LEA R3, R0, 0x37800000, 0x17 ;  /* 0x3780000000037811 */ /* 0x000fc800078eb8ff */
[----:B------:R-:W-:-:S07]  /*6700*/  LOP3.LUT R2, R3, R2, R4, 0xfe, !PT ;  /* 0x0000000203027212 */ /* 0x000fce00078efe04 */
.L_x_8303:
[----:B------:R-:W-:Y:S05]  /*6710*/  BSYNC B0 ;  /* 0x0000000000007941 */ /* 0x000fea0003800000 */
.L_x_8302:
[----:B------:R-:W0:Y:S02]  /*6720*/  F2I.S64.TRUNC R2, R2 ;  /* 0x0000000200027311 */ /* 0x000e24000020d900 */
[----:B0-----:R-:W-:Y:S01]  /*6730*/  PRMT R22, R2, 0x7610, R22 ;  /* 0x0000761002167816 */ /* 0x001fe20000000016 */
[----:B------:R-:W-:Y:S06]  /*6740*/  BRA `(.L_x_8283) ;  /* 0x00000000009c7947 */ /* 0x000fec0003800000 */
.L_x_8295:
        /* <DEDUP_REMOVED lines=14> */
.L_x_8309:
[----:B------:R-:W-:Y:S05]  /*6830*/  BSYNC B0 ;  /* 0x0000000000007941 */ /* 0x000fea0003800000 */
.L_x_8308:
[----:B------:R-:W0:Y:S02]  /*6840*/  F2I.S64.TRUNC R2, R2 ;  /* 0x0000000200027311 */ /* 0x000e24000020d900 */
[----:B0-----:R-:W-:Y:S01]  /*6850*/  PRMT R22, R2, 0x7610, R22 ;  /* 0x0000761002167816 */ /* 0x001fe20000000016 */
[----:B------:R-:W-:Y:S06]  /*6860*/  BRA `(.L_x_8283) ;  /* 0x0000000000547947 */ /* 0x000fec0003800000 */
.L_x_8282:
        /* <DEDUP_REMOVED lines=16> */
.L_x_8310:
[----:B------:R-:W-:Y:S01]  /*6970*/  PRMT R22, RZ, 0x7610, R22 ;  /* 0x00007610ff167816 */ /* 0x000fe20000000016 */
[----:B------:R-:W-:Y:S06]  /*6980*/  BRA `(.L_x_8283) ;  /* 0x00000000000c7947 */ /* 0x000fec0003800000 */
.L_x_8307:
[----:B------:R1:W5:Y:S01]  /*6990*/  LDG.E.U8 R22, desc[UR36][R4.64] ;  /* 0x0000002404167981 */ /* 0x000362000c1e1100 */
[----:B------:R-:W-:Y:S05]  /*69a0*/  BRA `(.L_x_8283) ;  /* 0x0000000000047947 */ /* 0x000fea0003800000 */
.L_x_8306:
[----:B------:R2:W5:Y:S02]  /*69b0*/  LDG.E.U8 R22, desc[UR36][R4.64] ;  /* 0x0000002404167981 */ /* 0x000564000c1e1100 */
.L_x_8283:
        /* <DEDUP_REMOVED lines=17> */
.L_x_8314:
[----:B------:R4:W5:Y:S01]  /*6ad0*/  LDG.E.U8 R0, desc[UR36][R4.64] ;  /* 0x0000002404007981 */ /* 0x000962000c1e1100 */
[----:B------:R-:W-:Y:S05]  /*6ae0*/  BRA `(.L_x_8316) ;  /* 0x0000000c00647947 */ /* 0x000fea0003800000 */
.L_x_8313:
        /* <DEDUP_REMOVED lines=8> */
.L_x_8318:
[----:B------:R2:W5:Y:S01]  /*6b70*/  LDG.E.U8 R0, desc[UR36][R4.64] ;  /* 0x0000002404007981 */ /* 0x000562000c1e1100 */
[----:B------:R-:W-:Y:S05]  /*6b80*/  BRA `(.L_x_8316) ;  /* 0x0000000c003c7947 */ /* 0x000fea0003800000 */
.L_x_8317:
[----:B------:R0:W5:Y:S01]  /*6b90*/  LDG.E.U16 R0, desc[UR36][R4.64] ;  /* 0x0000002404007981 */ /* 0x000162000c1e1500 */
[----:B------:R-:W-:Y:S05]  /*6ba0*/  BRA `(.L_x_8316) ;  /* 0x0000000c00347947 */ /* 0x000fea0003800000 */
.L_x_8312:
        /* <DEDUP_REMOVED lines=10> */
.L_x_8320:
[----:B------:R-:W2:Y:S02]  /*6c50*/  LDG.E.U16 R2, desc[UR36][R4.64] ;  /* 0x0000002404027981 */ /* 0x000ea4000c1e1500 */
[----:B--2---:R-:W-:-:S06]  /*6c60*/  HADD2.F32 R2, -RZ, R2.H0_H0 ;  /* 0x20000002ff027230 */ /* 0x004fcc0000004100 */
[----:B------:R-:W0:Y:S02]  /*6c70*/  F2I.S64.TRUNC R2, R2 ;  /* 0x0000000200027311 */ /* 0x000e24000020d900 */
[----:B0-----:R-:W-:Y:S01]  /*6c80*/  PRMT R0, R2, 0x7610, R0 ;  /* 0x0000761002007816 */ /* 0x001fe20000000000 */
[----:B------:R-:W-:Y:S06]  /*6c90*/  BRA `(.L_x_8316) ;  /* 0x0000000800f87947 */ /* 0x000fec0003800000 */
.L_x_8319:
        /* <DEDUP_REMOVED lines=10> */
.L_x_8322:
[----:B------:R-:W2:Y:S02]  /*6d40*/  LDG.E.U16 R4, desc[UR36][R4.64] ;  /* 0x0000002404047981 */ /* 0x000ea4000c1e1500 */
[----:B--2---:R-:W-:-:S06]  /*6d50*/  HADD2.F32 R2, -RZ, R4.H0_H0 ;  /* 0x20000004ff027230 */ /* 0x004fcc0000004100 */
[----:B------:R-:W0:Y:S02]  /*6d60*/  F2I.S64.TRUNC R2, R2 ;  /* 0x0000000200027311 */ /* 0x000e24000020d900 */
[----:B0-----:R-:W-:Y:S01]  /*6d70*/  PRMT R0, R2, 0x7610, R0 ;  /* 0x0000761002007816 */ /* 0x001fe20000000000 */
[----:B------:R-:W-:Y:S06]  /*6d80*/  BRA `(.L_x_8316) ;  /* 0x0000000800bc7947 */ /* 0x000fec0003800000 */
.L_x_8321:
[----:B------:R-:W2:Y:S02]  /*6d90*/  LDG.E.64 R2, desc[UR36][R4.64] ;  /* 0x0000002404027981 */ /* 0x000ea4000c1e1b00 */
[----:B--2---:R-:W0:Y:S02]  /*6da0*/  F2I.S64.F64.TRUNC R2, R2 ;  /* 0x0000000200027311 */ /* 0x004e24000030d900 */
[----:B0-----:R-:W-:Y:S01]  /*6db0*/  PRMT R0, R2, 0x7610, R0 ;  /* 0x0000761002007816 */ /* 0x001fe20000000000 */
[----:B------:R-:W-:Y:S06]  /*6dc0*/  BRA `(.L_x_8316) ;  /* 0x0000000800ac7947 */ /* 0x000fec0003800000 */
.L_x_8311:
        /* <DEDUP_REMOVED lines=12> */
.L_x_8325:
[----:B------:R-:W2:Y:S02]  /*6e90*/  LDG.E.64 R4, desc[UR36][R4.64] ;  /* 0x0000002404047981 */ /* 0x000ea4000c1e1b00 */
[----:B--2---:R-:W0:Y:S02]  /*6ea0*/  F2I.S64.F64.TRUNC R2, R4 ;  /* 0x0000000400027311 */ /* 0x004e24000030d900 */
[----:B0-----:R-:W-:Y:S01]  /*6eb0*/  PRMT R0, R2, 0x7610, R0 ;  /* 0x0000761002007816 */ /* 0x001fe20000000000 */
[----:B------:R-:W-:Y:S06]  /*6ec0*/  BRA `(.L_x_8316) ;  /* 0x00000008006c7947 */ /* 0x000fec0003800000 */
.L_x_8324:
        /* <DEDUP_REMOVED lines=28> */
.L_x_8327:
        /* <DEDUP_REMOVED lines=15> */
.L_x_8326:
[----:B------:R-:W2:Y:S02]  /*7180*/  LDG.E.U16 R2, desc[UR36][R4.64] ;  /* 0x0000002404027981 */ /* 0x000ea4000c1e1500 */
[----:B--2---:R-:W-:-:S06]  /*7190*/  IMAD.U32 R2, R2, 0x10000, RZ ;  /* 0x0001000002027824 */ /* 0x004fcc00078e00ff */
[----:B------:R-:W0:Y:S02]  /*71a0*/  F2I.S64.TRUNC R2, R2 ;  /* 0x0000000200027311 */ /* 0x000e24000020d900 */
[----:B0-----:R-:W-:Y:S01]  /*71b0*/  PRMT R0, R2, 0x7610, R0 ;  /* 0x0000761002007816 */ /* 0x001fe20000000000 */
[----:B------:R-:W-:Y:S06]  /*71c0*/  BRA `(.L_x_8316) ;  /* 0x0000000400ac7947 */ /* 0x000fec0003800000 */
.L_x_8323:
        /* <DEDUP_REMOVED lines=10> */
.L_x_8330:
        /* <DEDUP_REMOVED lines=21> */
.L_x_8334:
[----:B------:R-:W-:Y:S05]  /*73c0*/  BSYNC B1 ;  /* 0x0000000000017941 */ /* 0x000fea0003800000 */
.L_x_8333:
[----:B------:R-:W-:Y:S01]  /*73d0*/  IMAD.SHL.U32 R2, R2, 0x100000, RZ ;  /* 0x0010000002027824 */ /* 0x000fe200078e00ff */
[----:B------:R-:W-:-:S04]  /*73e0*/  LEA R3, R0, 0x3b800000, 0x17 ;  /* 0x3b80000000037811 */ /* 0x000fc800078eb8ff */
[----:B------:R-:W-:-:S07]  /*73f0*/  LOP3.LUT R2, R3, R2, R4, 0xfe, !PT ;  /* 0x0000000203027212 */ /* 0x000fce00078efe04 */
.L_x_8332:
[----:B------:R-:W-:Y:S05]  /*7400*/  BSYNC B0 ;  /* 0x0000000000007941 */ /* 0x000fea0003800000 */
.L_x_8331:
[----:B------:R-:W0:Y:S02]  /*7410*/  F2I.S64.TRUNC R2, R2 ;  /* 0x0000000200027311 */ /* 0x000e24000020d900 */
[----:B0-----:R-:W-:Y:S01]  /*7420*/  PRMT R0, R2, 0x7610, R0 ;  /* 0x0000761002007816 */ /* 0x001fe20000000000 */
[----:B------:R-:W-:Y:S06]  /*7430*/  BRA `(.L_x_8316) ;  /* 0x0000000400107947 */ /* 0x000fec0003800000 */
.L_x_8329:
        /* <DEDUP_REMOVED lines=21> */
.L_x_8338:
[----:B------:R-:W-:Y:S05]  /*7590*/  BSYNC B1 ;  /* 0x0000000000017941 */ /* 0x000fea0003800000 */
.L_x_8337:
[----:B------:R-:W-:Y:S01]  /*75a0*/  IMAD.SHL.U32 R2, R2, 0x200000, RZ ;  /* 0x0020000002027824 */ /* 0x000fe200078e00ff */
[----:B------:R-:W-:-:S04]  /*75b0*/  LEA R3, R0, 0x37800000, 0x17 ;  /* 0x3780000000037811 */ /* 0x000fc800078eb8ff */
[----:B------:R-:W-:-:S07]  /*75c0*/  LOP3.LUT R2, R3, R2, R4, 0xfe, !PT ;  /* 0x0000000203027212 */ /* 0x000fce00078efe04 */
.L_x_8336:
[----:B------:R-:W-:Y:S05]  /*75d0*/  BSYNC B0 ;  /* 0x0000000000007941 */ /* 0x000fea0003800000 */
.L_x_8335:
[----:B------:R-:W0:Y:S02]  /*75e0*/  F2I.S64.TRUNC R2, R2 ;  /* 0x0000000200027311 */ /* 0x000e24000020d900 */
[----:B0-----:R-:W-:Y:S01]  /*75f0*/  PRMT R0, R2, 0x7610, R0 ;  /* 0x0000761002007816 */ /* 0x001fe20000000000 */
[----:B------:R-:W-:Y:S06]  /*7600*/  BRA `(.L_x_8316) ;  /* 0x00000000009c7947 */ /* 0x000fec0003800000 */
.L_x_8328:
        /* <DEDUP_REMOVED lines=14> */
.L_x_8342:
[----:B------:R-:W-:Y:S05]  /*76f0*/  BSYNC B0 ;  /* 0x0000000000007941 */ /* 0x000fea0003800000 */
.L_x_8341:
[----:B------:R-:W0:Y:S02]  /*7700*/  F2I.S64.TRUNC R2, R2 ;  /* 0x0000000200027311 */ /* 0x000e24000020d900 */
[----:B0-----:R-:W-:Y:S01]  /*7710*/  PRMT R0, R2, 0x7610, R0 ;  /* 0x0000761002007816 */ /* 0x001fe20000000000 */
[----:B------:R-:W-:Y:S06]  /*7720*/  BRA `(.L_x_8316) ;  /* 0x0000000000547947 */ /* 0x000fec0003800000 */
.L_x_8315:
        /* <DEDUP_REMOVED lines=16> */
.L_x_8343:
[----:B------:R-:W-:Y:S01]  /*7830*/  PRMT R0, RZ, 0x7610, R0 ;  /* 0x00007610ff007816 */ /* 0x000fe20000000000 */
[----:B------:R-:W-:Y:S06]  /*7840*/  BRA `(.L_x_8316) ;  /* 0x00000000000c7947 */ /* 0x000fec0003800000 */
.L_x_8340:
[----:B------:R0:W5:Y:S01]  /*7850*/  LDG.E.U8 R0, desc[UR36][R4.64] ;  /* 0x0000002404007981 */ /* 0x000162000c1e1100 */
[----:B------:R-:W-:Y:S05]  /*7860*/  BRA `(.L_x_8316) ;  /* 0x0000000000047947 */ /* 0x000fea0003800000 */
.L_x_8339:
[----:B------:R0:W5:Y:S02]  /*7870*/  LDG.E.U8 R0, desc[UR36][R4.64] ;  /* 0x0000002404007981 */ /* 0x000164000c1e1100 */
.L_x_8316:
[----:B01234-:R-:W0:Y:S01]  /*7880*/  LDC.U8 R5, c[0x0][0x491] ;  /* 0x00012440ff057b82 */ /* 0x01fe220000000000 */
[----:B-----5:R-:W-:Y:S02]  /*7890*/  LOP3.LUT R4, R0, 0xff, RZ, 0xc0, !PT ;  /* 0x000000ff00047812 */ /* 0x020fe400078ec0ff */
        /* <DEDUP_REMOVED lines=18> */
.L_x_8347:
[----:B------:R0:W-:Y:S01]  /*79c0*/  STG.E.U8 desc[UR36][R16.64], R3 ;  /* 0x0000000310007986 */ /* 0x0001e2000c101124 */
[----:B------:R-:W-:Y:S05]  /*79d0*/  BRA `(.L_x_8349) ;  /* 0x0000000c00987947 */ /* 0x000fea0003800000 */
.L_x_8346:
        /* <DEDUP_REMOVED lines=10> */
.L_x_8351:
[----:B------:R-:W-:-:S05]  /*7a80*/  LOP3.LUT R3, R3, 0xff, RZ, 0xc0, !PT ;  /* 0x000000ff03037812 */ /* 0x000fca00078ec0ff */
[----:B------:R3:W-:Y:S01]  /*7a90*/  STG.E desc[UR36][R16.64], R3 ;  /* 0x0000000310007986 */ /* 0x0007e2000c101924 */
[----:B------:R-:W-:Y:S05]  /*7aa0*/  BRA `(.L_x_8349) ;  /* 0x0000000c00647947 */ /* 0x000fea0003800000 */
.L_x_8350:
[----:B------:R-:W-:-:S05]  /*7ab0*/  LOP3.LUT R3, R3, 0xff, RZ, 0xc0, !PT ;  /* 0x000000ff03037812 */ /* 0x000fca00078ec0ff */
[----:B------:R2:W-:Y:S01]  /*7ac0*/  STG.E.U16 desc[UR36][R16.64], R3 ;  /* 0x0000000310007986 */ /* 0x0005e2000c101524 */
[----:B------:R-:W-:Y:S05]  /*7ad0*/  BRA `(.L_x_8349) ;  /* 0x0000000c00587947 */ /* 0x000fea0003800000 */
.L_x_8345:
        /* <DEDUP_REMOVED lines=10> */
.L_x_8353:
[----:B------:R-:W-:-:S04]  /*7b80*/  LOP3.LUT R3, R3, 0xff, RZ, 0xc0, !PT ;  /* 0x000000ff03037812 */ /* 0x000fc800078ec0ff */
[----:B------:R-:W0:Y:S02]  /*7b90*/  I2F.U16 R0, R3 ;  /* 0x0000000300007306 */ /* 0x000e240000101000 */
[----:B0-----:R-:W-:-:S05]  /*7ba0*/  F2FP.F16.F32.PACK_AB R0, RZ, R0 ;  /* 0x00000000ff00723e */ /* 0x001fca00000000ff */
[----:B------:R0:W-:Y:S01]  /*7bb0*/  STG.E.U16 desc[UR36][R16.64], R0 ;  /* 0x0000000010007986 */ /* 0x0001e2000c101524 */
[----:B------:R-:W-:Y:S05]  /*7bc0*/  BRA `(.L_x_8349) ;  /* 0x0000000c001c7947 */ /* 0x000fea0003800000 */
.L_x_8352:
        /* <DEDUP_REMOVED lines=11> */
.L_x_8355:
[----:B------:R-:W-:-:S06]  /*7c80*/  LOP3.LUT R3, R3, 0xff, RZ, 0xc0, !PT ;  /* 0x000000ff03037812 */ /* 0x000fcc00078ec0ff */
[----:B------:R-:W0:Y:S02]  /*7c90*/  I2F.U16 R3, R3 ;  /* 0x0000000300037306 */ /* 0x000e240000101000 */
[----:B0-----:R-:W-:-:S04]  /*7ca0*/  F2FP.F16.F32.PACK_AB R3, RZ, R3 ;  /* 0x00000003ff03723e */ /* 0x001fc800000000ff */
[----:B------:R-:W-:-:S05]  /*7cb0*/  PRMT R3, R3, 0x5410, RZ ;  /* 0x0000541003037816 */ /* 0x000fca00000000ff */
[----:B------:R0:W-:Y:S01]  /*7cc0*/  STG.E desc[UR36][R16.64], R3 ;  /* 0x0000000310007986 */ /* 0x0001e2000c101924 */
[----:B------:R-:W-:Y:S05]  /*7cd0*/  BRA `(.L_x_8349) ;  /* 0x0000000800d87947 */ /* 0x000fea0003800000 */
.L_x_8354:
[----:B------:R-:W-:-:S06]  /*7ce0*/  LOP3.LUT R3, R3, 0xff, RZ, 0xc0, !PT ;  /* 0x000000ff03037812 */ /* 0x000fcc00078ec0ff */
[----:B------:R-:W0:Y:S02]  /*7cf0*/  I2F.F64.U16 R2, R3 ;  /* 0x0000000300027312 */ /* 0x000e240000101800 */
[----:B0-----:R0:W-:Y:S01]  /*7d00*/  STG.E.64 desc[UR36][R16.64], R2 ;  /* 0x0000000210007986 */ /* 0x0011e2000c101b24 */
[----:B------:R-:W-:Y:S05]  /*7d10*/  BRA `(.L_x_8349) ;  /* 0x0000000800c87947 */ /* 0x000fea0003800000 */
.L_x_8344:
        /* <DEDUP_REMOVED lines=12> */
.L_x_8358:
[----:B------:R-:W-:Y:S02]  /*7de0*/  LOP3.LUT R4, R3, 0xff, RZ, 0xc0, !PT ;  /* 0x000000ff03047812 */ /* 0x000fe400078ec0ff */
[----:B------:R-:W-:-:S04]  /*7df0*/  CS2R R6, SRZ ;  /* 0x0000000000067805 */ /* 0x000fc8000001ff00 */
[----:B------:R-:W0:Y:S02]  /*7e00*/  I2F.F64.U16 R4, R4 ;  /* 0x0000000400047312 */ /* 0x000e240000101800 */
[----:B0-----:R0:W-:Y:S01]  /*7e10*/  STG.E.128 desc[UR36][R16.64], R4 ;  /* 0x0000000410007986 */ /* 0x0011e2000c101d24 */
[----:B------:R-:W-:Y:S05]  /*7e20*/  BRA `(.L_x_8349) ;  /* 0x0000000800847947 */ /* 0x000fea0003800000 */
.L_x_8357:
        /* <DEDUP_REMOVED lines=22> */
.L_x_8362:
[----:B------:R-:W-:Y:S05]  /*7f90*/  BSYNC B0 ;  /* 0x0000000000007941 */ /* 0x000fea0003800000 */
.L_x_8361:
[----:B------:R-:W-:-:S05]  /*7fa0*/  LOP3.LUT R3, R0, R3, RZ, 0xfc, !PT ;  /* 0x0000000300037212 */ /* 0x000fca00078efcff */
[----:B------:R0:W-:Y:S01]  /*7fb0*/  STG.E.U8 desc[UR36][R16.64], R3 ;  /* 0x0000000310007986 */ /* 0x0001e2000c101124 */
[----:B------:R-:W-:Y:S05]  /*7fc0*/  BRA `(.L_x_8349) ;  /* 0x00000008001c7947 */ /* 0x000fea0003800000 */
.L_x_8360:
        /* <DEDUP_REMOVED lines=14> */
.L_x_8364:
[----:B------:R-:W-:Y:S01]  /*80b0*/  IMAD.MOV.U32 R0, RZ, RZ, 0x7f ;  /* 0x0000007fff007424 */ /* 0x000fe200078e00ff */
[----:B------:R-:W-:-:S04]  /*80c0*/  ISETP.GT.U32.AND P0, PT, R2, 0x7f800000, PT ;  /* 0x7f8000000200780c */ /* 0x000fc80003f04070 */
[----:B------:R-:W-:-:S09]  /*80d0*/  SEL R0, R0, 0x7c, P0 ;  /* 0x0000007c00007807 */ /* 0x000fd20000000000 */
.L_x_8365:
[----:B------:R-:W-:Y:S05]  /*80e0*/  BSYNC B0 ;  /* 0x0000000000007941 */ /* 0x000fea0003800000 */
.L_x_8363:
[----:B------:R-:W-:-:S04]  /*80f0*/  LOP3.LUT R2, R3, 0x80000000, RZ, 0xc0, !PT ;  /* 0x8000000003027812 */ /* 0x000fc800078ec0ff */
[----:B------:R-:W-:-:S04]  /*8100*/  SHF.R.U32.HI R3, RZ, 0x18, R2 ;  /* 0x00000018ff037819 */ /* 0x000fc80000011602 */
[----:B------:R-:W-:-:S05]  /*8110*/  LOP3.LUT R3, R0, R3, RZ, 0xfc, !PT ;  /* 0x0000000300037212 */ /* 0x000fca00078efcff */
[----:B------:R0:W-:Y:S01]  /*8120*/  STG.E.U8 desc[UR36][R16.64], R3 ;  /* 0x0000000310007986 */ /* 0x0001e2000c101124 */
[----:B------:R-:W-:Y:S05]  /*8130*/  BRA `(.L_x_8349) ;  /* 0x0000000400c07947 */ /* 0x000fea0003800000 */
.L_x_8359:
[----:B------:R-:W-:-:S04]  /*8140*/  LOP3.LUT R3, R3, 0xff, RZ, 0xc0, !PT ;  /* 0x000000ff03037812 */ /* 0x000fc800078ec0ff */
[----:B------:R-:W0:Y:S02]  /*8150*/  I2F.U16 R0, R3 ;  /* 0x0000000300007306 */ /* 0x000e240000101000 */
[----:B0-----:R-:W-:-:S05]  /*8160*/  F2FP.BF16.F32.PACK_AB R0, RZ, R0 ;  /* 0x00000000ff00723e */ /* 0x001fca00000010ff */
[----:B------:R0:W-:Y:S01]  /*8170*/  STG.E.U16 desc[UR36][R16.64], R0 ;  /* 0x0000000010007986 */ /* 0x0001e2000c101524 */
[----:B------:R-:W-:Y:S05]  /*8180*/  BRA `(.L_x_8349) ;  /* 0x0000000400ac7947 */ /* 0x000fea0003800000 */
.L_x_8356:
        /* <DEDUP_REMOVED lines=11> */
.L_x_8368:
        /* <DEDUP_REMOVED lines=18> */
.L_x_8371:
[----:B------:R-:W-:-:S04]  /*8360*/  LOP3.LUT R2, R3, 0x80000000, RZ, 0xc0, !PT ;  /* 0x8000000003027812 */ /* 0x000fc800078ec0ff */
[----:B------:R-:W-:-:S04]  /*8370*/  SHF.R.U32.HI R3, RZ, 0x18, R2 ;  /* 0x00000018ff037819 */ /* 0x000fc80000011602 */
[----:B------:R-:W-:-:S04]  /*8380*/  LOP3.LUT R0, R0, R3, RZ, 0xfc, !PT ;  /* 0x0000000300007212 */ /* 0x000fc800078efcff */
[----:B------:R-:W-:-:S07]  /*8390*/  PRMT R8, R0, 0x7610, R8 ;  /* 0x0000761000087816 */ /* 0x000fce0000000008 */
.L_x_8370:
[----:B------:R-:W-:Y:S05]  /*83a0*/  BSYNC B0 ;  /* 0x0000000000007941 */ /* 0x000fea0003800000 */
.L_x_8369:
[----:B------:R0:W-:Y:S01]  /*83b0*/  STG.E.U8 desc[UR36][R16.64], R8 ;  /* 0x0000000810007986 */ /* 0x0001e2000c101124 */
[----:B------:R-:W-:Y:S05]  /*83c0*/  BRA `(.L_x_8349) ;  /* 0x00000004001c7947 */ /* 0x000fea0003800000 */
.L_x_8367:
        /* <DEDUP_REMOVED lines=18> */
.L_x_8374:
[----:B------:R-:W-:-:S04]  /*84f0*/  LOP3.LUT R2, R3, 0x80000000, RZ, 0xc0, !PT ;  /* 0x8000000003027812 */ /* 0x000fc800078ec0ff */
[----:B------:R-:W-:-:S04]  /*8500*/  SHF.R.U32.HI R3, RZ, 0x18, R2 ;  /* 0x00000018ff037819 */ /* 0x000fc80000011602 */
[----:B------:R-:W-:-:S04]  /*8510*/  LOP3.LUT R0, R0, R3, RZ, 0xfc, !PT ;  /* 0x0000000300007212 */ /* 0x000fc800078efcff */
[----:B------:R-:W-:-:S07]  /*8520*/  PRMT R8, R0, 0x7610, R8 ;  /* 0x0000761000087816 */ /* 0x000fce0000000008 */
.L_x_8373:
[----:B------:R-:W-:Y:S05]  /*8530*/  BSYNC B0 ;  /* 0x0000000000007941 */ /* 0x000fea0003800000 */
.L_x_8372:
[----:B------:R0:W-:Y:S01]  /*8540*/  STG.E.U8 desc[UR36][R16.64], R8 ;  /* 0x0000000810007986 */ /* 0x0001e2000c101124 */
[----:B------:R-:W-:Y:S05]  /*8550*/  BRA `(.L_x_8349) ;  /* 0x0000000000b87947 */ /* 0x000fea0003800000 */
.L_x_8366:
        /* <DEDUP_REMOVED lines=23> */
.L_x_8348:
        /* <DEDUP_REMOVED lines=16> */
.L_x_8377:
[----:B------:R-:W-:Y:S05]  /*87d0*/  BRA `(.L_x_8349) ;  /* 0x0000000000187947 */ /* 0x000fea0003800000 */
.L_x_8376:
[----:B------:R-:W-:Y:S01]  /*87e0*/  LOP3.LUT R2, R3, 0xff, RZ, 0xc0, !PT ;  /* 0x000000ff03027812 */ /* 0x000fe200078ec0ff */
[----:B------:R-:W-:-:S05]  /*87f0*/  IMAD.MOV.U32 R3, RZ, RZ, RZ ;  /* 0x000000ffff037224 */ /* 0x000fca00078e00ff */
[----:B------:R0:W-:Y:S01]  /*8800*/  STG.E.64 desc[UR36][R16.64], R2 ;  /* 0x0000000210007986 */ /* 0x0001e2000c101b24 */
[----:B------:R-:W-:Y:S05]  /*8810*/  BRA `(.L_x_8349) ;  /* 0x0000000000087947 */ /* 0x000fea0003800000 */
.L_x_8375:
[----:B------:R-:W-:-:S05]  /*8820*/  LOP3.LUT R3, R3, 0xff, RZ, 0xc0, !PT ;  /* 0x000000ff03037812 */ /* 0x000fca00078ec0ff */
[----:B------:R0:W-:Y:S02]  /*8830*/  STG.E desc[UR36][R16.64], R3 ;  /* 0x0000000310007986 */ /* 0x0001e4000c101924 */
.L_x_8349:
[----:B------:R-:W-:-:S07]  /*8840*/  VIADD R19, R19, 0x80 ;  /* 0x0000008013137836 */ /* 0x000fce0000000000 */
.L_x_8276:
[----:B------:R-:W-:Y:S05]  /*8850*/  BSYNC B6 ;  /* 0x0000000000067941 */ /* 0x000fea0003800000 */
.L_x_8275:
        /* <DEDUP_REMOVED lines=358> */
.L_x_8380:
        /* <DEDUP_REMOVED lines=20> */
.L_x_8384:
[----:B------:R3:W5:Y:S01]  /*a000*/  LDG.E.U8 R22, desc[UR36][R4.64] ;  /* 0x0000002404167981 */ /* 0x000762000c1e1100 */
[----:B------:R-:W-:Y:S05]  /*a010*/  BRA `(.L_x_8386) ;  /* 0x0000000c00647947 */ /* 0x000fea0003800000 */
.L_x_8383:
        /* <DEDUP_REMOVED lines=8> */
.L_x_8388:
[----:B------:R2:W5:Y:S01]  /*a0a0*/  LDG.E.U8 R22, desc[UR36][R4.64] ;  /* 0x0000002404167981 */ /* 0x000562000c1e1100 */
[----:B------:R-:W-:Y:S05]  /*a0b0*/  BRA `(.L_x_8386) ;  /* 0x0000000c003c7947 */ /* 0x000fea0003800000 */
.L_x_8387:
[----:B------:R0:W5:Y:S01]  /*a0c0*/  LDG.E.U16 R22, desc[UR36][R4.64] ;  /* 0x0000002404167981 */ /* 0x000162000c1e1500 */
[----:B------:R-:W-:Y:S05]  /*a0d0*/  BRA `(.L_x_8386) ;  /* 0x0000000c00347947 */ /* 0x000fea0003800000 */
.L_x_8382:
        /* <DEDUP_REMOVED lines=10> */
.L_x_8390:
[----:B------:R-:W2:Y:S02]  /*a180*/  LDG.E.U16 R2, desc[UR36][R4.64] ;  /* 0x0000002404027981 */ /* 0x000ea4000c1e1500 */
[----:B--2---:R-:W-:-:S06]  /*a190*/  HADD2.F32 R2, -RZ, R2.H0_H0 ;  /* 0x20000002ff027230 */ /* 0x004fcc0000004100 */
[----:B------:R-:W0:Y:S02]  /*a1a0*/  F2I.S64.TRUNC R2, R2 ;  /* 0x0000000200027311 */ /* 0x000e24000020d900 */
[----:B0-----:R-:W-:Y:S01]  /*a1b0*/  PRMT R22, R2, 0x7610, R22 ;  /* 0x0000761002167816 */ /* 0x001fe20000000016 */
[----:B------:R-:W-:Y:S06]  /*a1c0*/  BRA `(.L_x_8386) ;  /* 0x0000000800f87947 */ /* 0x000fec0003800000 */
.L_x_8389:
        /* <DEDUP_REMOVED lines=10> */
.L_x_8392:
[----:B------:R-:W2:Y:S02]  /*a270*/  LDG.E.U16 R4, desc[UR36][R4.64] ;  /* 0x0000002404047981 */ /* 0x000ea4000c1e1500 */
[----:B--2---:R-:W-:-:S06]  /*a280*/  HADD2.F32 R2, -RZ, R4.H0_H0 ;  /* 0x20000004ff027230 */ /* 0x004fcc0000004100 */
[----:B------:R-:W0:Y:S02]  /*a290*/  F2I.S64.TRUNC R2, R2 ;  /* 0x0000000200027311 */ /* 0x000e24000020d900 */
[----:B0-----:R-:W-:Y:S01]  /*a2a0*/  PRMT R22, R2, 0x7610, R22 ;  /* 0x0000761002167816 */ /* 0x001fe20000000016 */
[----:B------:R-:W-:Y:S06]  /*a2b0*/  BRA `(.L_x_8386) ;  /* 0x0000000800bc7947 */ /* 0x000fec0003800000 */
.L_x_8391:
[----:B------:R-:W2:Y:S02]  /*a2c0*/  LDG.E.64 R2, desc[UR36][R4.64] ;  /* 0x0000002404027981 */ /* 0x000ea4000c1e1b00 */
[----:B--2---:R-:W0:Y:S02]  /*a2d0*/  F2I.S64.F64.TRUNC R2, R2 ;  /* 0x0000000200027311 */ /* 0x004e24000030d900 */
[----:B0-----:R-:W-:Y:S01]  /*a2e0*/  PRMT R22, R2, 0x7610, R22 ;  /* 0x0000761002167816 */ /* 0x001fe20000000016 */
[----:B------:R-:W-:Y:S06]  /*a2f0*/  BRA `(.L_x_8386) ;  /* 0x0000000800ac7947 */ /* 0x000fec0003800000 */
.L_x_8381:
        /* <DEDUP_REMOVED lines=12> */
.L_x_8395:
[----:B------:R-:W2:Y:S02]  /*a3c0*/  LDG.E.64 R4, desc[UR36][R4.64] ;  /* 0x0000002404047981 */ /* 0x000ea4000c1e1b00 */
[----:B--2---:R-:W0:Y:S02]  /*a3d0*/  F2I.S64.F64.TRUNC R2, R4 ;  /* 0x0000000400027311 */ /* 0x004e24000030d900 */
[----:B0-----:R-:W-:Y:S01]  /*a3e0*/  PRMT R22, R2, 0x7610, R22 ;  /* 0x0000761002167816 */ /* 0x001fe20000000016 */
[----:B------:R-:W-:Y:S06]  /*a3f0*/  BRA `(.L_x_8386) ;  /* 0x00000008006c7947 */ /* 0x000fec0003800000 */
.L_x_8394:
        /* <DEDUP_REMOVED lines=28> */
.L_x_8397:
        /* <DEDUP_REMOVED lines=15> */
.L_x_8396:
[----:B------:R-:W2:Y:S02]  /*a6b0*/  LDG.E.U16 R2, desc[UR36][R4.64] ;  /* 0x0000002404027981 */ /* 0x000ea4000c1e1500 */
[----:B--2---:R-:W-:-:S06]  /*a6c0*/  IMAD.U32 R2, R2, 0x10000, RZ ;  /* 0x0001000002027824 */ /* 0x004fcc00078e00ff */
[----:B------:R-:W0:Y:S02]  /*a6d0*/  F2I.S64.TRUNC R2, R2 ;  /* 0x0000000200027311 */ /* 0x000e24000020d900 */
[----:B0-----:R-:W-:Y:S01]  /*a6e0*/  PRMT R22, R2, 0x7610, R22 ;  /* 0x0000761002167816 */ /* 0x001fe20000000016 */
[----:B------:R-:W-:Y:S06]  /*a6f0*/  BRA `(.L_x_8386) ;  /* 0x0000000400ac7947 */ /* 0x000fec0003800000 */
.L_x_8393:
        /* <DEDUP_REMOVED lines=10> */
.L_x_8400:
        /* <DEDUP_REMOVED lines=21> */
.L_x_8404:
[----:B------:R-:W-:Y:S05]  /*a8f0*/  BSYNC B1 ;  /* 0x0000000000017941 */ /* 0x000fea0003800000 */
.L_x_8403:
[----:B------:R-:W-:Y:S01]  /*a900*/  IMAD.SHL.U32 R2, R2, 0x100000, RZ ;  /* 0x0010000002027824 */ /* 0x000fe200078e00ff */
[----:B------:R-:W-:-:S04]  /*a910*/  LEA R3, R0, 0x3b800000, 0x17 ;  /* 0x3b80000000037811 */ /* 0x000fc800078eb8ff */
[----:B------:R-:W-:-:S07]  /*a920*/  LOP3.LUT R2, R3, R2, R4, 0xfe, !PT ;  /* 0x0000000203027212 */ /* 0x000fce00078efe04 */
.L_x_8402:
[----:B------:R-:W-:Y:S05]  /*a930*/  BSYNC B0 ;  /* 0x0000000000007941 */ /* 0x000fea0003800000 */
.L_x_8401:
[----:B------:R-:W0:Y:S02]  /*a940*/  F2I.S64.TRUNC R2, R2 ;  /* 0x0000000200027311 */ /* 0x000e24000020d900 */
[----:B0-----:R-:W-:Y:S01]  /*a950*/  PRMT R22, R2, 0x7610, R22 ;  /* 0x0000761002167816 */ /* 0x001fe20000000016 */
[----:B------:R-:W-:Y:S06]  /*a960*/  BRA `(.L_x_8386) ;  /* 0x0000000400107947 */ /* 0x000fec0003800000 */
.L_x_8399:
        /* <DEDUP_REMOVED lines=21> */
.L_x_8408:
[----:B------:R-:W-:Y:S05]  /*aac0*/  BSYNC B1 ;  /* 0x0000000000017941 */ /* 0x000fea0003800000 */
.L_x_8407:
[----:B------:R-:W-:Y:S01]  /*aad0*/  IMAD.SHL.U32 R2, R2, 0x200000, RZ ;  /* 0x0020000002027824 */ /* 0x000fe200078e00ff */
[----:B------:R-:W-:-:S04]  /*aae0*/  LEA R3, R0, 0x37800000, 0x17 ;  /* 0x3780000000037811 */ /* 0x000fc800078eb8ff */
[----:B------:R-:W-:-:S07]  /*aaf0*/  LOP3.LUT R2, R3, R2, R4, 0xfe, !PT ;  /* 0x0000000203027212 */ /* 0x000fce00078efe04 */
.L_x_8406:
[----:B------:R-:W-:Y:S05]  /*ab00*/  BSYNC B0 ;  /* 0x0000000000007941 */ /* 0x000fea0003800000 */
.L_x_8405:
[----:B------:R-:W0:Y:S02]  /*ab10*/  F2I.S64.TRUNC R2, R2 ;  /* 0x0000000200027311 */ /* 0x000e24000020d900 */
[----:B0-----:R-:W-:Y:S01]  /*ab20*/  PRMT R22, R2, 0x7610, R22 ;  /* 0x0000761002167816 */ /* 0x001fe20000000016 */
[----:B------:R-:W-:Y:S06]  /*ab30*/  BRA `(.L_x_8386) ;  /* 0x00000000009c7947 */ /* 0x000fec0003800000 */
.L_x_8398:
        /* <DEDUP_REMOVED lines=14> */
.L_x_8412:
[----:B------:R-:W-:Y:S05]  /*ac20*/  BSYNC B0 ;  /* 0x0000000000007941 */ /* 0x000fea0003800000 */
.L_x_8411:
[----:B------:R-:W0:Y:S02]  /*ac30*/  F2I.S64.TRUNC R2, R2 ;  /* 0x0000000200027311 */ /* 0x000e24000020d900 */
[----:B0-----:R-:W-:Y:S01]  /*ac40*/  PRMT R22, R2, 0x7610, R22 ;  /* 0x0000761002167816 */ /* 0x001fe20000000016 */
[----:B------:R-:W-:Y:S06]  /*ac50*/  BRA `(.L_x_8386) ;  /* 0x0000000000547947 */ /* 0x000fec0003800000 */
.L_x_8385:
        /* <DEDUP_REMOVED lines=16> */
.L_x_8413:
[----:B------:R-:W-:Y:S01]  /*ad60*/  PRMT R22, RZ, 0x7610, R22 ;  /* 0x00007610ff167816 */ /* 0x000fe20000000016 */
[----:B------:R-:W-:Y:S06]  /*ad70*/  BRA `(.L_x_8386) ;  /* 0x00000000000c7947 */ /* 0x000fec0003800000 */
.L_x_8410:
[----:B------:R0:W5:Y:S01]  /*ad80*/  LDG.E.U8 R22, desc[UR36][R4.64] ;  /* 0x0000002404167981 */ /* 0x000162000c1e1100 */
[----:B------:R-:W-:Y:S05]  /*ad90*/  BRA `(.L_x_8386) ;  /* 0x0000000000047947 */ /* 0x000fea0003800000 */
.L_x_8409:
[----:B------:R0:W5:Y:S02]  /*ada0*/  LDG.E.U8 R22, desc[UR36][R4.64] ;  /* 0x0000002404167981 */ /* 0x000164000c1e1100 */
.L_x_8386:
        /* <DEDUP_REMOVED lines=17> */
.L_x_8417:
[----:B------:R0:W5:Y:S01]  /*aec0*/  LDG.E.U8 R0, desc[UR36][R4.64] ;  /* 0x0000002404007981 */ /* 0x000162000c1e1100 */
[----:B------:R-:W-:Y:S05]  /*aed0*/  BRA `(.L_x_8419) ;  /* 0x0000000c00647947 */ /* 0x000fea0003800000 */
.L_x_8416:
        /* <DEDUP_REMOVED lines=8> */
.L_x_8421:
[----:B------:R3:W5:Y:S01]  /*af60*/  LDG.E.U8 R0, desc[UR36][R4.64] ;  /* 0x0000002404007981 */ /* 0x000762000c1e1100 */
[----:B------:R-:W-:Y:S05]  /*af70*/  BRA `(.L_x_8419) ;  /* 0x0000000c003c7947 */ /* 0x000fea0003800000 */
.L_x_8420:
[----:B------:R4:W5:Y:S01]  /*af80*/  LDG.E.U16 R0, desc[UR36][R4.64] ;  /* 0x0000002404007981 */ /* 0x000962000c1e1500 */
[----:B------:R-:W-:Y:S05]  /*af90*/  BRA `(.L_x_8419) ;  /* 0x0000000c00347947 */ /* 0x000fea0003800000 */
.L_x_8415:
        /* <DEDUP_REMOVED lines=10> */
.L_x_8423:
[----:B------:R-:W2:Y:S02]  /*b040*/  LDG.E.U16 R2, desc[UR36][R4.64] ;  /* 0x0000002404027981 */ /* 0x000ea4000c1e1500 */
[----:B--2---:R-:W-:-:S06]  /*b050*/  HADD2.F32 R2, -RZ, R2.H0_H0 ;  /* 0x20000002ff027230 */ /* 0x004fcc0000004100 */
[----:B------:R-:W0:Y:S02]  /*b060*/  F2I.S64.TRUNC R2, R2 ;  /* 0x0000000200027311 */ /* 0x000e24000020d900 */
[----:B0-----:R-:W-:Y:S01]  /*b070*/  PRMT R0, R2, 0x7610, R0 ;  /* 0x0000761002007816 */ /* 0x001fe20000000000 */
[----:B------:R-:W-:Y:S06]  /*b080*/  BRA `(.L_x_8419) ;  /* 0x0000000800f87947 */ /* 0x000fec0003800000 */
.L_x_8422:
        /* <DEDUP_REMOVED lines=10> */
.L_x_8425:
[----:B------:R-:W2:Y:S02]  /*b130*/  LDG.E.U16 R4, desc[UR36][R4.64] ;  /* 0x0000002404047981 */ /* 0x000ea4000c1e1500 */
[----:B--2---:R-:W-:-:S06]  /*b140*/  HADD2.F32 R2, -RZ, R4.H0_H0 ;  /* 0x20000004ff027230 */ /* 0x004fcc0000004100 */
[----:B------:R-:W0:Y:S02]  /*b150*/  F2I.S64.TRUNC R2, R2 ;  /* 0x0000000200027311 */ /* 0x000e24000020d900 */
[----:B0-----:R-:W-:Y:S01]  /*b160*/  PRMT R0, R2, 0x7610, R0 ;  /* 0x0000761002007816 */ /* 0x001fe20000000000 */
[----:B------:R-:W-:Y:S06]  /*b170*/  BRA `(.L_x_8419) ;  /* 0x0000000800bc7947 */ /* 0x000fec0003800000 */
.L_x_8424:
[----:B------:R-:W2:Y:S02]  /*b180*/  LDG.E.64 R2, desc[UR36][R4.64] ;  /* 0x0000002404027981 */ /* 0x000ea4000c1e1b00 */
[----:B--2---:R-:W0:Y:S02]  /*b190*/  F2I.S64.F64.TRUNC R2, R2 ;  /* 0x0000000200027311 */ /* 0x004e24000030d900 */
[----:B0-----:R-:W-:Y:S01]  /*b1a0*/  PRMT R0, R2, 0x7610, R0 ;  /* 0x0000761002007816 */ /* 0x001fe20000000000 */
[----:B------:R-:W-:Y:S06]  /*b1b0*/  BRA `(.L_x_8419) ;  /* 0x0000000800ac7947 */ /* 0x000fec0003800000 */
.L_x_8414:
        /* <DEDUP_REMOVED lines=12> */
.L_x_8428:
[----:B------:R-:W2:Y:S02]  /*b280*/  LDG.E.64 R4, desc[UR36][R4.64] ;  /* 0x0000002404047981 */ /* 0x000ea4000c1e1b00 */
[----:B--2---:R-:W0:Y:S02]  /*b290*/  F2I.S64.F64.TRUNC R2, R4 ;  /* 0x0000000400027311 */ /* 0x004e24000030d900 */
[----:B0-----:R-:W-:Y:S01]  /*b2a0*/  PRMT R0, R2, 0x7610, R0 ;  /* 0x0000761002007816 */ /* 0x001fe20000000000 */
[----:B------:R-:W-:Y:S06]  /*b2b0*/  BRA `(.L_x_8419) ;  /* 0x00000008006c7947 */ /* 0x000fec0003800000 */
.L_x_8427:
        /* <DEDUP_REMOVED lines=28> */
.L_x_8430:
        /* <DEDUP_REMOVED lines=15> */
.L_x_8429:
[----:B------:R-:W2:Y:S02]  /*b570*/  LDG.E.U16 R2, desc[UR36][R4.64] ;  /* 0x0000002404027981 */ /* 0x000ea4000c1e1500 */
[----:B--2---:R-:W-:-:S06]  /*b580*/  IMAD.U32 R2, R2, 0x10000, RZ ;  /* 0x0001000002027824 */ /* 0x004fcc00078e00ff */
[----:B------:R-:W0:Y:S02]  /*b590*/  F2I.S64.TRUNC R2, R2 ;  /* 0x0000000200027311 */ /* 0x000e24000020d900 */
[----:B0-----:R-:W-:Y:S01]  /*b5a0*/  PRMT R0, R2, 0x7610, R0 ;  /* 0x0000761002007816 */ /* 0x001fe20000000000 */
[----:B------:R-:W-:Y:S06]  /*b5b0*/  BRA `(.L_x_8419) ;  /* 0x0000000400ac7947 */ /* 0x000fec0003800000 */
.L_x_8426:
        /* <DEDUP_REMOVED lines=10> */
.L_x_8433:
        /* <DEDUP_REMOVED lines=21> */
.L_x_8437:
[----:B------:R-:W-:Y:S05]  /*b7b0*/  BSYNC B1 ;  /* 0x0000000000017941 */ /* 0x000fea0003800000 */
.L_x_8436:
[----:B------:R-:W-:Y:S01]  /*b7c0*/  IMAD.SHL.U32 R2, R2, 0x100000, RZ ;  /* 0x0010000002027824 */ /* 0x000fe200078e00ff */
[----:B------:R-:W-:-:S04]  /*b7d0*/  LEA R3, R0, 0x3b800000, 0x17 ;  /* 0x3b80000000037811 */ /* 0x000fc800078eb8ff */
[----:B------:R-:W-:-:S07]  /*b7e0*/  LOP3.LUT R2, R3, R2, R4, 0xfe, !PT ;  /* 0x0000000203027212 */ /* 0x000fce00078efe04 */
.L_x_8435:
[----:B------:R-:W-:Y:S05]  /*b7f0*/  BSYNC B0 ;  /* 0x0000000000007941 */ /* 0x000fea0003800000 */
.L_x_8434:
[----:B------:R-:W0:Y:S02]  /*b800*/  F2I.S64.TRUNC R2, R2 ;  /* 0x0000000200027311 */ /* 0x000e24000020d900 */
[----:B0-----:R-:W-:Y:S01]  /*b810*/  PRMT R0, R2, 0x7610, R0 ;  /* 0x0000761002007816 */ /* 0x001fe20000000000 */
[----:B------:R-:W-:Y:S06]  /*b820*/  BRA `(.L_x_8419) ;  /* 0x0000000400107947 */ /* 0x000fec0003800000 */
.L_x_8432:
        /* <DEDUP_REMOVED lines=21> */
.L_x_8441:
[----:B------:R-:W-:Y:S05]  /*b980*/  BSYNC B1 ;  /* 0x0000000000017941 */ /* 0x000fea0003800000 */
.L_x_8440:
[----:B------:R-:W-:Y:S01]  /*b990*/  IMAD.SHL.U32 R2, R2, 0x200000, RZ ;  /* 0x0020000002027824 */ /* 0x000fe200078e00ff */
[----:B------:R-:W-:-:S04]  /*b9a0*/  LEA R3, R0, 0x37800000, 0x17 ;  /* 0x3780000000037811 */ /* 0x000fc800078eb8ff */
[----:B------:R-:W-:-:S07]  /*b9b0*/  LOP3.LUT R2, R3, R2, R4, 0xfe, !PT ;  /* 0x0000000203027212 */ /* 0x000fce00078efe04 */
.L_x_8439:
[----:B------:R-:W-:Y:S05]  /*b9c0*/  BSYNC B0 ;  /* 0x0000000000007941 */ /* 0x000fea0003800000 */
.L_x_8438:
[----:B------:R-:W0:Y:S02]  /*b9d0*/  F2I.S64.TRUNC R2, R2 ;  /* 0x0000000200027311 */ /* 0x000e24000020d900 */
[----:B0-----:R-:W-:Y:S01]  /*b9e0*/  PRMT R0, R2, 0x7610, R0 ;  /* 0x0000761002007816 */ /* 0x001fe20000000000 */
[----:B------:R-:W-:Y:S06]  /*b9f0*/  BRA `(.L_x_8419) ;  /* 0x00000000009c7947 */ /* 0x000fec0003800000 */
.L_x_8431:
        /* <DEDUP_REMOVED lines=14> */
.L_x_8445:
[----:B------:R-:W-:Y:S05]  /*bae0*/  BSYNC B0 ;  /* 0x0000000000007941 */ /* 0x000fea0003800000 */
.L_x_8444:
[----:B------:R-:W0:Y:S02]  /*baf0*/  F2I.S64.TRUNC R2, R2 ;  /* 0x0000000200027311 */ /* 0x000e24000020d900 */
[----:B0-----:R-:W-:Y:S01]  /*bb00*/  PRMT R0, R2, 0x7610, R0 ;  /* 0x0000761002007816 */ /* 0x001fe20000000000 */
[----:B------:R-:W-:Y:S06]  /*bb10*/  BRA `(.L_x_8419) ;  /* 0x0000000000547947 */ /* 0x000fec0003800000 */
.L_x_8418:
        /* <DEDUP_REMOVED lines=16> */
.L_x_8446:
[----:B------:R-:W-:Y:S01]  /*bc20*/  PRMT R0, RZ, 0x7610, R0 ;  /* 0x00007610ff007816 */ /* 0x000fe20000000000 */
[----:B------:R-:W-:Y:S06]  /*bc30*/  BRA `(.L_x_8419) ;  /* 0x00000000000c7947 */ /* 0x000fec0003800000 */
.L_x_8443:
[----:B------:R0:W5:Y:S01]  /*bc40*/  LDG.E.U8 R0, desc[UR36][R4.64] ;  /* 0x0000002404007981 */ /* 0x000162000c1e1100 */
[----:B------:R-:W-:Y:S05]  /*bc50*/  BRA `(.L_x_8419) ;  /* 0x0000000000047947 */ /* 0x000fea0003800000 */
.L_x_8442:
[----:B------:R0:W5:Y:S02]  /*bc60*/  LDG.E.U8 R0, desc[UR36][R4.64] ;  /* 0x0000002404007981 */ /* 0x000164000c1e1100 */
.L_x_8419:
        /* <DEDUP_REMOVED lines=20> */
.L_x_8450:
[----:B------:R0:W-:Y:S01]  /*bdb0*/  STG.E.U8 desc[UR36][R16.64], R3 ;  /* 0x0000000310007986 */ /* 0x0001e2000c101124 */
[----:B------:R-:W-:Y:S05]  /*bdc0*/  BRA `(.L_x_8452) ;  /* 0x0000000c00987947 */ /* 0x000fea0003800000 */
.L_x_8449:
        /* <DEDUP_REMOVED lines=10> */
.L_x_8454:
[----:B------:R-:W-:-:S05]  /*be70*/  LOP3.LUT R3, R3, 0xff, RZ, 0xc0, !PT ;  /* 0x000000ff03037812 */ /* 0x000fca00078ec0ff */
[----:B------:R0:W-:Y:S01]  /*be80*/  STG.E desc[UR36][R16.64], R3 ;  /* 0x0000000310007986 */ /* 0x0001e2000c101924 */
[----:B------:R-:W-:Y:S05]  /*be90*/  BRA `(.L_x_8452) ;  /* 0x0000000c00647947 */ /* 0x000fea0003800000 */
.L_x_8453:
[----:B------:R-:W-:-:S05]  /*bea0*/  LOP3.LUT R3, R3, 0xff, RZ, 0xc0, !PT ;  /* 0x000000ff03037812 */ /* 0x000fca00078ec0ff */
[----:B------:R0:W-:Y:S01]  /*beb0*/  STG.E.U16 desc[UR36][R16.64], R3 ;  /* 0x0000000310007986 */ /* 0x0001e2000c101524 */
[----:B------:R-:W-:Y:S05]  /*bec0*/  BRA `(.L_x_8452) ;  /* 0x0000000c00587947 */ /* 0x000fea0003800000 */
.L_x_8448:
        /* <DEDUP_REMOVED lines=10> */
.L_x_8456:
[----:B------:R-:W-:-:S04]  /*bf70*/  LOP3.LUT R3, R3, 0xff, RZ, 0xc0, !PT ;  /* 0x000000ff03037812 */ /* 0x000fc800078ec0ff */
[----:B------:R-:W0:Y:S02]  /*bf80*/  I2F.U16 R0, R3 ;  /* 0x0000000300007306 */ /* 0x000e240000101000 */
[----:B0-----:R-:W-:-:S05]  /*bf90*/  F2FP.F16.F32.PACK_AB R0, RZ, R0 ;  /* 0x00000000ff00723e */ /* 0x001fca00000000ff */
[----:B------:R0:W-:Y:S01]  /*bfa0*/  STG.E.U16 desc[UR36][R16.64], R0 ;  /* 0x0000000010007986 */ /* 0x0001e2000c101524 */
[----:B------:R-:W-:Y:S05]  /*bfb0*/  BRA `(.L_x_8452) ;  /* 0x0000000c001c7947 */ /* 0x000fea0003800000 */
.L_x_8455:
        /* <DEDUP_REMOVED lines=11> */
.L_x_8458:
[----:B------:R-:W-:-:S06]  /*c070*/  LOP3.LUT R3, R3, 0xff, RZ, 0xc0, !PT ;  /* 0x000000ff03037812 */ /* 0x000fcc00078ec0ff */
[----:B------:R-:W0:Y:S02]  /*c080*/  I2F.U16 R3, R3 ;  /* 0x0000000300037306 */ /* 0x000e240000101000 */
[----:B0-----:R-:W-:-:S04]  /*c090*/  F2FP.F16.F32.PACK_AB R3, RZ, R3 ;  /* 0x00000003ff03723e */ /* 0x001fc800000000ff */
[----:B------:R-:W-:-:S05]  /*c0a0*/  PRMT R3, R3, 0x5410, RZ ;  /* 0x0000541003037816 */ /* 0x000fca00000000ff */
[----:B------:R0:W-:Y:S01]  /*c0b0*/  STG.E desc[UR36][R16.64], R3 ;  /* 0x0000000310007986 */ /* 0x0001e2000c101924 */
[----:B------:R-:W-:Y:S05]  /*c0c0*/  BRA `(.L_x_8452) ;  /* 0x0000000800d87947 */ /* 0x000fea0003800000 */
.L_x_8457:
[----:B------:R-:W-:-:S06]  /*c0d0*/  LOP3.LUT R3, R3, 0xff, RZ, 0xc0, !PT ;  /* 0x000000ff03037812 */ /* 0x000fcc00078ec0ff */
[----:B------:R-:W0:Y:S02]  /*c0e0*/  I2F.F64.U16 R2, R3 ;  /* 0x0000000300027312 */ /* 0x000e240000101800 */
[----:B0-----:R0:W-:Y:S01]  /*c0f0*/  STG.E.64 desc[UR36][R16.64], R2 ;  /* 0x0000000210007986 */ /* 0x0011e2000c101b24 */
[----:B------:R-:W-:Y:S05]  /*c100*/  BRA `(.L_x_8452) ;  /* 0x0000000800c87947 */ /* 0x000fea0003800000 */
.L_x_8447:
        /* <DEDUP_REMOVED lines=12> */
.L_x_8461:
[----:B------:R-:W-:Y:S02]  /*c1d0*/  LOP3.LUT R4, R3, 0xff, RZ, 0xc0, !PT ;  /* 0x000000ff03047812 */ /* 0x000fe400078ec0ff */
[----:B------:R-:W-:-:S04]  /*c1e0*/  CS2R R6, SRZ ;  /* 0x0000000000067805 */ /* 0x000fc8000001ff00 */
[----:B------:R-:W0:Y:S02]  /*c1f0*/  I2F.F64.U16 R4, R4 ;  /* 0x0000000400047312 */ /* 0x000e240000101800 */
[----:B0-----:R0:W-:Y:S01]  /*c200*/  STG.E.128 desc[UR36][R16.64], R4 ;  /* 0x0000000410007986 */ /* 0x0011e2000c101d24 */
[----:B------:R-:W-:Y:S05]  /*c210*/  BRA `(.L_x_8452) ;  /* 0x0000000800847947 */ /* 0x000fea0003800000 */
.L_x_8460:
        /* <DEDUP_REMOVED lines=22> */
.L_x_8465:
[----:B------:R-:W-:Y:S05]  /*c380*/  BSYNC B0 ;  /* 0x0000000000007941 */ /* 0x000fea0003800000 */
.L_x_8464:
[----:B------:R-:W-:-:S05]  /*c390*/  LOP3.LUT R3, R0, R3, RZ, 0xfc, !PT ;  /* 0x0000000300037212 */ /* 0x000fca00078efcff */
[----:B------:R0:W-:Y:S01]  /*c3a0*/  STG.E.U8 desc[UR36][R16.64], R3 ;  /* 0x0000000310007986 */ /* 0x0001e2000c101124 */
[----:B------:R-:W-:Y:S05]  /*c3b0*/  BRA `(.L_x_8452) ;  /* 0x00000008001c7947 */ /* 0x000fea0003800000 */
.L_x_8463:
        /* <DEDUP_REMOVED lines=14> */
.L_x_8467:
[----:B------:R-:W-:Y:S01]  /*c4a0*/  IMAD.MOV.U32 R0, RZ, RZ, 0x7f ;  /* 0x0000007fff007424 */ /* 0x000fe200078e00ff */
[----:B------:R-:W-:-:S04]  /*c4b0*/  ISETP.GT.U32.AND P0, PT, R2, 0x7f800000, PT ;  /* 0x7f8000000200780c */ /* 0x000fc80003f04070 */
[----:B------:R-:W-:-:S09]  /*c4c0*/  SEL R0, R0, 0x7c, P0 ;  /* 0x0000007c00007807 */ /* 0x000fd20000000000 */
.L_x_8468:
[----:B------:R-:W-:Y:S05]  /*c4d0*/  BSYNC B0 ;  /* 0x0000000000007941 */ /* 0x000fea0003800000 */
.L_x_8466:
[----:B------:R-:W-:-:S04]  /*c4e0*/  LOP3.LUT R2, R3, 0x80000000, RZ, 0xc0, !PT ;  /* 0x8000000003027812 */ /* 0x000fc800078ec0ff */
[----:B------:R-:W-:-:S04]  /*c4f0*/  SHF.R.U32.HI R3, RZ, 0x18, R2 ;  /* 0x00000018ff037819 */ /* 0x000fc80000011602 */
[----:B------:R-:W-:-:S05]  /*c500*/  LOP3.LUT R3, R0, R3, RZ, 0xfc, !PT ;  /* 0x0000000300037212 */ /* 0x000fca00078efcff */
[----:B------:R0:W-:Y:S01]  /*c510*/  STG.E.U8 desc[UR36][R16.64], R3 ;  /* 0x0000000310007986 */ /* 0x0001e2000c101124 */
[----:B------:R-:W-:Y:S05]  /*c520*/  BRA `(.L_x_8452) ;  /* 0x0000000400c07947 */ /* 0x000fea0003800000 */
.L_x_8462:
[----:B------:R-:W-:-:S04]  /*c530*/  LOP3.LUT R3, R3, 0xff, RZ, 0xc0, !PT ;  /* 0x000000ff03037812 */ /* 0x000fc800078ec0ff */
[----:B------:R-:W0:Y:S02]  /*c540*/  I2F.U16 R0, R3 ;  /* 0x0000000300007306 */ /* 0x000e240000101000 */
[----:B0-----:R-:W-:-:S05]  /*c550*/  F2FP.BF16.F32.PACK_AB R0, RZ, R0 ;  /* 0x00000000ff00723e */ /* 0x001fca00000010ff */
[----:B------:R0:W-:Y:S01]  /*c560*/  STG.E.U16 desc[UR36][R16.64], R0 ;  /* 0x0000000010007986 */ /* 0x0001e2000c101524 */
[----:B------:R-:W-:Y:S05]  /*c570*/  BRA `(.L_x_8452) ;  /* 0x0000000400ac7947 */ /* 0x000fea0003800000 */
.L_x_8459:
        /* <DEDUP_REMOVED lines=11> */
.L_x_8471:
        /* <DEDUP_REMOVED lines=18> */
.L_x_8474:
[----:B------:R-:W-:-:S04]  /*c750*/  LOP3.LUT R2, R3, 0x80000000, RZ, 0xc0, !PT ;  /* 0x8000000003027812 */ /* 0x000fc800078ec0ff */
[----:B------:R-:W-:-:S04]  /*c760*/  SHF.R.U32.HI R3, RZ, 0x18, R2 ;  /* 0x00000018ff037819 */ /* 0x000fc80000011602 */
[----:B------:R-:W-:-:S04]  /*c770*/  LOP3.LUT R0, R0, R3, RZ, 0xfc, !PT ;  /* 0x0000000300007212 */ /* 0x000fc800078efcff */
[----:B------:R-:W-:-:S07]  /*c780*/  PRMT R8, R0, 0x7610, R8 ;  /* 0x0000761000087816 */ /* 0x000fce0000000008 */
.L_x_8473:
[----:B------:R-:W-:Y:S05]  /*c790*/  BSYNC B0 ;  /* 0x0000000000007941 */ /* 0x000fea0003800000 */
.L_x_8472:
[----:B------:R3:W-:Y:S01]  /*c7a0*/  STG.E.U8 desc[UR36][R16.64], R8 ;  /* 0x0000000810007986 */ /* 0x0007e2000c101124 */
[----:B------:R-:W-:Y:S05]  /*c7b0*/  BRA `(.L_x_8452) ;  /* 0x00000004001c7947 */ /* 0x000fea0003800000 */
.L_x_8470:
        /* <DEDUP_REMOVED lines=18> */
.L_x_8477:
[----:B------:R-:W-:-:S04]  /*c8e0*/  LOP3.LUT R2, R3, 0x80000000, RZ, 0xc0, !PT ;  /* 0x8000000003027812 */ /* 0x000fc800078ec0ff */
[----:B------:R-:W-:-:S04]  /*c8f0*/  SHF.R.U32.HI R3, RZ, 0x18, R2 ;  /* 0x00000018ff037819 */ /* 0x000fc80000011602 */
[----:B------:R-:W-:-:S04]  /*c900*/  LOP3.LUT R0, R0, R3, RZ, 0xfc, !PT ;  /* 0x0000000300007212 */ /* 0x000fc800078efcff */
[----:B------:R-:W-:-:S07]  /*c910*/  PRMT R8, R0, 0x7610, R8 ;  /* 0x0000761000087816 */ /* 0x000fce0000000008 */
.L_x_8476:
[----:B------:R-:W-:Y:S05]  /*c920*/  BSYNC B0 ;  /* 0x0000000000007941 */ /* 0x000fea0003800000 */
.L_x_8475:
[----:B------:R0:W-:Y:S01]  /*c930*/  STG.E.U8 desc[UR36][R16.64], R8 ;  /* 0x0000000810007986 */ /* 0x0001e2000c101124 */
[----:B------:R-:W-:Y:S05]  /*c940*/  BRA `(.L_x_8452) ;  /* 0x0000000000b87947 */ /* 0x000fea0003800000 */
.L_x_8469:
        /* <DEDUP_REMOVED lines=23> */
.L_x_8451:
        /* <DEDUP_REMOVED lines=16> */
.L_x_8480:
[----:B------:R-:W-:Y:S05]  /*cbc0*/  BRA `(.L_x_8452) ;  /* 0x0000000000187947 */ /* 0x000fea0003800000 */
.L_x_8479:
[----:B------:R-:W-:Y:S01]  /*cbd0*/  LOP3.LUT R2, R3, 0xff, RZ, 0xc0, !PT ;  /* 0x000000ff03027812 */ /* 0x000fe200078ec0ff */
[----:B------:R-:W-:-:S05]  /*cbe0*/  IMAD.MOV.U32 R3, RZ, RZ, RZ ;  /* 0x000000ffff037224 */ /* 0x000fca00078e00ff */
[----:B------:R1:W-:Y:S01]  /*cbf0*/  STG.E.64 desc[UR36][R16.64], R2 ;  /* 0x0000000210007986 */ /* 0x0003e2000c101b24 */
[----:B------:R-:W-:Y:S05]  /*cc00*/  BRA `(.L_x_8452) ;  /* 0x0000000000087947 */ /* 0x000fea0003800000 */
.L_x_8478:
[----:B------:R-:W-:-:S05]  /*cc10*/  LOP3.LUT R3, R3, 0xff, RZ, 0xc0, !PT ;  /* 0x000000ff03037812 */ /* 0x000fca00078ec0ff */
[----:B------:R0:W-:Y:S02]  /*cc20*/  STG.E desc[UR36][R16.64], R3 ;  /* 0x0000000310007986 */ /* 0x0001e4000c101924 */
.L_x_8452:
[----:B------:R-:W-:-:S07]  /*cc30*/  VIADD R19, R19, 0x80 ;  /* 0x0000008013137836 */ /* 0x000fce0000000000 */
.L_x_8379:
[----:B------:R-:W-:Y:S05]  /*cc40*/  BSYNC B6 ;  /* 0x0000000000067941 */ /* 0x000fea0003800000 */
.L_x_8378:
        /* <DEDUP_REMOVED lines=357> */
.L_x_8481:
        /* <DEDUP_REMOVED lines=20> */
.L_x_8485:
[----:B------:R0:W5:Y:S01]  /*e3e0*/  LDG.E.U8 R19, desc[UR36][R4.64] ;  /* 0x0000002404137981 */ /* 0x000162000c1e1100 */
[----:B------:R-:W-:Y:S05]  /*e3f0*/  BRA `(.L_x_8487) ;  /* 0x0000000c00647947 */ /* 0x000fea0003800000 */
.L_x_8484:
        /* <DEDUP_REMOVED lines=8> */
.L_x_8489:
[----:B------:R4:W5:Y:S01]  /*e480*/  LDG.E.U8 R19, desc[UR36][R4.64] ;  /* 0x0000002404137981 */ /* 0x000962000c1e1100 */
[----:B------:R-:W-:Y:S05]  /*e490*/  BRA `(.L_x_8487) ;  /* 0x0000000c003c7947 */ /* 0x000fea0003800000 */
.L_x_8488:
[----:B------:R0:W5:Y:S01]  /*e4a0*/  LDG.E.U16 R19, desc[UR36][R4.64] ;  /* 0x0000002404137981 */ /* 0x000162000c1e1500 */
[----:B------:R-:W-:Y:S05]  /*e4b0*/  BRA `(.L_x_8487) ;  /* 0x0000000c00347947 */ /* 0x000fea0003800000 */
.L_x_8483:
        /* <DEDUP_REMOVED lines=10> */
.L_x_8491:
[----:B------:R-:W2:Y:S02]  /*e560*/  LDG.E.U16 R2, desc[UR36][R4.64] ;  /* 0x0000002404027981 */ /* 0x000ea4000c1e1500 */
[----:B--2---:R-:W-:-:S06]  /*e570*/  HADD2.F32 R2, -RZ, R2.H0_H0 ;  /* 0x20000002ff027230 */ /* 0x004fcc0000004100 */
[----:B------:R-:W0:Y:S02]  /*e580*/  F2I.S64.TRUNC R2, R2 ;  /* 0x0000000200027311 */ /* 0x000e24000020d900 */
[----:B0-----:R-:W-:Y:S01]  /*e590*/  PRMT R19, R2, 0x7610, R19 ;  /* 0x0000761002137816 */ /* 0x001fe20000000013 */
[----:B------:R-:W-:Y:S06]  /*e5a0*/  BRA `(.L_x_8487) ;  /* 0x0000000800f87947 */ /* 0x000fec0003800000 */
.L_x_8490:
        /* <DEDUP_REMOVED lines=10> */
.L_x_8493:
[----:B------:R-:W2:Y:S02]  /*e650*/  LDG.E.U16 R4, desc[UR36][R4.64] ;  /* 0x0000002404047981 */ /* 0x000ea4000c1e1500 */
[----:B--2---:R-:W-:-:S06]  /*e660*/  HADD2.F32 R2, -RZ, R4.H0_H0 ;  /* 0x20000004ff027230 */ /* 0x004fcc0000004100 */
[----:B------:R-:W0:Y:S02]  /*e670*/  F2I.S64.TRUNC R2, R2 ;  /* 0x0000000200027311 */ /* 0x000e24000020d900 */
[----:B0-----:R-:W-:Y:S01]  /*e680*/  PRMT R19, R2, 0x7610, R19 ;  /* 0x0000761002137816 */ /* 0x001fe20000000013 */
[----:B------:R-:W-:Y:S06]  /*e690*/  BRA `(.L_x_8487) ;  /* 0x0000000800bc7947 */ /* 0x000fec0003800000 */
.L_x_8492:
[----:B------:R-:W2:Y:S02]  /*e6a0*/  LDG.E.64 R2, desc[UR36][R4.64] ;  /* 0x0000002404027981 */ /* 0x000ea4000c1e1b00 */
[----:B--2---:R-:W0:Y:S02]  /*e6b0*/  F2I.S64.F64.TRUNC R2, R2 ;  /* 0x0000000200027311 */ /* 0x004e24000030d900 */
[----:B0-----:R-:W-:Y:S01]  /*e6c0*/  PRMT R19, R2, 0x7610, R19 ;  /* 0x0000761002137816 */ /* 0x001fe20000000013 */
[----:B------:R-:W-:Y:S06]  /*e6d0*/  BRA `(.L_x_8487) ;  /* 0x0000000800ac7947 */ /* 0x000fec0003800000 */
.L_x_8482:
        /* <DEDUP_REMOVED lines=12> */
.L_x_8496:
[----:B------:R-:W2:Y:S02]  /*e7a0*/  LDG.E.64 R4, desc[UR36][R4.64] ;  /* 0x0000002404047981 */ /* 0x000ea4000c1e1b00 */
[----:B--2---:R-:W0:Y:S02]  /*e7b0*/  F2I.S64.F64.TRUNC R2, R4 ;  /* 0x0000000400027311 */ /* 0x004e24000030d900 */
[----:B0-----:R-:W-:Y:S01]  /*e7c0*/  PRMT R19, R2, 0x7610, R19 ;  /* 0x0000761002137816 */ /* 0x001fe20000000013 */
[----:B------:R-:W-:Y:S06]  /*e7d0*/  BRA `(.L_x_8487) ;  /* 0x00000008006c7947 */ /* 0x000fec0003800000 */
.L_x_8495:
        /* <DEDUP_REMOVED lines=28> */
.L_x_8498:
        /* <DEDUP_REMOVED lines=15> */
.L_x_8497:
[----:B------:R-:W2:Y:S02]  /*ea90*/  LDG.E.U16 R2, desc[UR36][R4.64] ;  /* 0x0000002404027981 */ /* 0x000ea4000c1e1500 */
[----:B--2---:R-:W-:-:S06]  /*eaa0*/  IMAD.U32 R2, R2, 0x10000, RZ ;  /* 0x0001000002027824 */ /* 0x004fcc00078e00ff */
[----:B------:R-:W0:Y:S02]  /*eab0*/  F2I.S64.TRUNC R2, R2 ;  /* 0x0000000200027311 */ /* 0x000e24000020d900 */
[----:B0-----:R-:W-:Y:S01]  /*eac0*/  PRMT R19, R2, 0x7610, R19 ;  /* 0x0000761002137816 */ /* 0x001fe20000000013 */
[----:B------:R-:W-:Y:S06]  /*ead0*/  BRA `(.L_x_8487) ;  /* 0x0000000400ac7947 */ /* 0x000fec0003800000 */
.L_x_8494:
        /* <DEDUP_REMOVED lines=10> */
.L_x_8501:
        /* <DEDUP_REMOVED lines=21> */
.L_x_8505:
[----:B------:R-:W-:Y:S05]  /*ecd0*/  BSYNC B1 ;  /* 0x0000000000017941 */ /* 0x000fea0003800000 */
.L_x_8504:
[----:B------:R-:W-:Y:S01]  /*ece0*/  IMAD.SHL.U32 R2, R2, 0x100000, RZ ;  /* 0x0010000002027824 */ /* 0x000fe200078e00ff */
[----:B------:R-:W-:-:S04]  /*ecf0*/  LEA R3, R0, 0x3b800000, 0x17 ;  /* 0x3b80000000037811 */ /* 0x000fc800078eb8ff */
[----:B------:R-:W-:-:S07]  /*ed00*/  LOP3.LUT R2, R3, R2, R4, 0xfe, !PT ;  /* 0x0000000203027212 */ /* 0x000fce00078efe04 */
.L_x_8503:
[----:B------:R-:W-:Y:S05]  /*ed10*/  BSYNC B0 ;  /* 0x0000000000007941 */ /* 0x000fea0003800000 */
.L_x_8502:
[----:B------:R-:W0:Y:S02]  /*ed20*/  F2I.S64.TRUNC R2, R2 ;  /* 0x0000000200027311 */ /* 0x000e24000020d900 */
[----:B0-----:R-:W-:Y:S01]  /*ed30*/  PRMT R19, R2, 0x7610, R19 ;  /* 0x0000761002137816 */ /* 0x001fe20000000013 */
[----:B------:R-:W-:Y:S06]  /*ed40*/  BRA `(.L_x_8487) ;  /* 0x0000000400107947 */ /* 0x000fec0003800000 */
.L_x_8500:
        /* <DEDUP_REMOVED lines=21> */
.L_x_8509:
[----:B------:R-:W-:Y:S05]  /*eea0*/  BSYNC B1 ;  /* 0x0000000000017941 */ /* 0x000fea0003800000 */
.L_x_8508:
[----:B------:R-:W-:Y:S01]  /*eeb0*/  IMAD.SHL.U32 R2, R2, 0x200000, RZ ;  /* 0x0020000002027824 */ /* 0x000fe200078e00ff */
[----:B------:R-:W-:-:S04]  /*eec0*/  LEA R3, R0, 0x37800000, 0x17 ;  /* 0x3780000000037811 */ /* 0x000fc800078eb8ff */
[----:B------:R-:W-:-:S07]  /*eed0*/  LOP3.LUT R2, R3, R2, R4, 0xfe, !PT ;  /* 0x0000000203027212 */ /* 0x000fce00078efe04 */
.L_x_8507:
[----:B------:R-:W-:Y:S05]  /*eee0*/  BSYNC B0 ;  /* 0x0000000000007941 */ /* 0x000fea0003800000 */
.L_x_8506:
[----:B------:R-:W0:Y:S02]  /*eef0*/  F2I.S64.TRUNC R2, R2 ;  /* 0x0000000200027311 */ /* 0x000e24000020d900 */
[----:B0-----:R-:W-:Y:S01]  /*ef00*/  PRMT R19, R2, 0x7610, R19 ;  /* 0x0000761002137816 */ /* 0x001fe20000000013 */
[----:B------:R-:W-:Y:S06]  /*ef10*/  BRA `(.L_x_8487) ;  /* 0x00000000009c7947 */ /* 0x000fec0003800000 */
.L_x_8499:
        /* <DEDUP_REMOVED lines=14> */
.L_x_8513:
[----:B------:R-:W-:Y:S05]  /*f000*/  BSYNC B0 ;  /* 0x0000000000007941 */ /* 0x000fea0003800000 */
.L_x_8512:
[----:B------:R-:W0:Y:S02]  /*f010*/  F2I.S64.TRUNC R2, R2 ;  /* 0x0000000200027311 */ /* 0x000e24000020d900 */
[----:B0-----:R-:W-:Y:S01]  /*f020*/  PRMT R19, R2, 0x7610, R19 ;  /* 0x0000761002137816 */ /* 0x001fe20000000013 */
[----:B------:R-:W-:Y:S06]  /*f030*/  BRA `(.L_x_8487) ;  /* 0x0000000000547947 */ /* 0x000fec0003800000 */
.L_x_8486:
        /* <DEDUP_REMOVED lines=16> */
.L_x_8514:
[----:B------:R-:W-:Y:S01]  /*f140*/  PRMT R19, RZ, 0x7610, R19 ;  /* 0x00007610ff137816 */ /* 0x000fe20000000013 */
[----:B------:R-:W-:Y:S06]  /*f150*/  BRA `(.L_x_8487) ;  /* 0x00000000000c7947 */ /* 0x000fec0003800000 */
.L_x_8511:
[----:B------:R0:W5:Y:S01]  /*f160*/  LDG.E.U8 R19, desc[UR36][R4.64] ;  /* 0x0000002404137981 */ /* 0x000162000c1e1100 */
[----:B------:R-:W-:Y:S05]  /*f170*/  BRA `(.L_x_8487) ;  /* 0x0000000000047947 */ /* 0x000fea0003800000 */
.L_x_8510:
[----:B------:R1:W5:Y:S02]  /*f180*/  LDG.E.U8 R19, desc[UR36][R4.64] ;  /* 0x0000002404137981 */ /* 0x000364000c1e1100 */
.L_x_8487:
        /* <DEDUP_REMOVED lines=17> */
.L_x_8518:
[----:B------:R1:W5:Y:S01]  /*f2a0*/  LDG.E.U8 R0, desc[UR36][R4.64] ;  /* 0x0000002404007981 */ /* 0x000362000c1e1100 */
[----:B------:R-:W-:Y:S05]  /*f2b0*/  BRA `(.L_x_8520) ;  /* 0x0000000c00647947 */ /* 0x000fea0003800000 */
.L_x_8517:
        /* <DEDUP_REMOVED lines=8> */
.L_x_8522:
[----:B------:R3:W5:Y:S01]  /*f340*/  LDG.E.U8 R0, desc[UR36][R4.64] ;  /* 0x0000002404007981 */ /* 0x000762000c1e1100 */
[----:B------:R-:W-:Y:S05]  /*f350*/  BRA `(.L_x_8520) ;  /* 0x0000000c003c7947 */ /* 0x000fea0003800000 */
.L_x_8521:
[----:B------:R4:W5:Y:S01]  /*f360*/  LDG.E.U16 R0, desc[UR36][R4.64] ;  /* 0x0000002404007981 */ /* 0x000962000c1e1500 */
[----:B------:R-:W-:Y:S05]  /*f370*/  BRA `(.L_x_8520) ;  /* 0x0000000c00347947 */ /* 0x000fea0003800000 */
.L_x_8516:
        /* <DEDUP_REMOVED lines=10> */
.L_x_8524:
[----:B------:R-:W2:Y:S02]  /*f420*/  LDG.E.U16 R2, desc[UR36][R4.64] ;  /* 0x0000002404027981 */ /* 0x000ea4000c1e1500 */
[----:B--2---:R-:W-:-:S06]  /*f430*/  HADD2.F32 R2, -RZ, R2.H0_H0 ;  /* 0x20000002ff027230 */ /* 0x004fcc0000004100 */
[----:B------:R-:W0:Y:S02]  /*f440*/  F2I.S64.TRUNC R2, R2 ;  /* 0x0000000200027311 */ /* 0x000e24000020d900 */
[----:B0-----:R-:W-:Y:S01]  /*f450*/  PRMT R0, R2, 0x7610, R0 ;  /* 0x0000761002007816 */ /* 0x001fe20000000000 */
[----:B------:R-:W-:Y:S06]  /*f460*/  BRA `(.L_x_8520) ;  /* 0x0000000800f87947 */ /* 0x000fec0003800000 */
.L_x_8523:
        /* <DEDUP_REMOVED lines=10> */
.L_x_8526:
[----:B------:R-:W2:Y:S02]  /*f510*/  LDG.E.U16 R4, desc[UR36][R4.64] ;  /* 0x0000002404047981 */ /* 0x000ea4000c1e1500 */
[----:B--2---:R-:W-:-:S06]  /*f520*/  HADD2.F32 R2, -RZ, R4.H0_H0 ;  /* 0x20000004ff027230 */ /* 0x004fcc0000004100 */
[----:B------:R-:W0:Y:S02]  /*f530*/  F2I.S64.TRUNC R2, R2 ;  /* 0x0000000200027311 */ /* 0x000e24000020d900 */
[----:B0-----:R-:W-:Y:S01]  /*f540*/  PRMT R0, R2, 0x7610, R0 ;  /* 0x0000761002007816 */ /* 0x001fe20000000000 */
[----:B------:R-:W-:Y:S06]  /*f550*/  BRA `(.L_x_8520) ;  /* 0x0000000800bc7947 */ /* 0x000fec0003800000 */
.L_x_8525:
[----:B------:R-:W2:Y:S02]  /*f560*/  LDG.E.64 R2, desc[UR36][R4.64] ;  /* 0x0000002404027981 */ /* 0x000ea4000c1e1b00 */
[----:B--2---:R-:W0:Y:S02]  /*f570*/  F2I.S64.F64.TRUNC R2, R2 ;  /* 0x0000000200027311 */ /* 0x004e24000030d900 */
[----:B0-----:R-:W-:Y:S01]  /*f580*/  PRMT R0, R2, 0x7610, R0 ;  /* 0x0000761002007816 */ /* 0x001fe20000000000 */
[----:B------:R-:W-:Y:S06]  /*f590*/  BRA `(.L_x_8520) ;  /* 0x0000000800ac7947 */ /* 0x000fec0003800000 */
.L_x_8515:
        /* <DEDUP_REMOVED lines=12> */
.L_x_8529:
[----:B------:R-:W2:Y:S02]  /*f660*/  LDG.E.64 R4, desc[UR36][R4.64] ;  /* 0x0000002404047981 */ /* 0x000ea4000c1e1b00 */
[----:B--2---:R-:W0:Y:S02]  /*f670*/  F2I.S64.F64.TRUNC R2, R4 ;  /* 0x0000000400027311 */ /* 0x004e24000030d900 */
[----:B0-----:R-:W-:Y:S01]  /*f680*/  PRMT R0, R2, 0x7610, R0 ;  /* 0x0000761002007816 */ /* 0x001fe20000000000 */
[----:B------:R-:W-:Y:S06]  /*f690*/  BRA `(.L_x_8520) ;  /* 0x00000008006c7947 */ /* 0x000fec0003800000 */
.L_x_8528:
        /* <DEDUP_REMOVED lines=28> */
.L_x_8531:
        /* <DEDUP_REMOVED lines=15> */
.L_x_8530:
[----:B------:R-:W2:Y:S02]  /*f950*/  LDG.E.U16 R2, desc[UR36][R4.64] ;  /* 0x0000002404027981 */ /* 0x000ea4000c1e1500 */
[----:B--2---:R-:W-:-:S06]  /*f960*/  IMAD.U32 R2, R2, 0x10000, RZ ;  /* 0x0001000002027824 */ /* 0x004fcc00078e00ff */
[----:B------:R-:W0:Y:S02]  /*f970*/  F2I.S64.TRUNC R2, R2 ;  /* 0x0000000200027311 */ /* 0x000e24000020d900 */
[----:B0-----:R-:W-:Y:S01]  /*f980*/  PRMT R0, R2, 0x7610, R0 ;  /* 0x0000761002007816 */ /* 0x001fe20000000000 */
[----:B------:R-:W-:Y:S06]  /*f990*/  BRA `(.L_x_8520) ;  /* 0x0000000400ac7947 */ /* 0x000fec0003800000 */
.L_x_8527:
        /* <DEDUP_REMOVED lines=10> */
.L_x_8534:
        /* <DEDUP_REMOVED lines=21> */
.L_x_8538:
[----:B------:R-:W-:Y:S05]  /*fb90*/  BSYNC B1 ;  /* 0x0000000000017941 */ /* 0x000fea0003800000 */
.L_x_8537:
[----:B------:R-:W-:Y:S01]  /*fba0*/  IMAD.SHL.U32 R2, R2, 0x100000, RZ ;  /* 0x0010000002027824 */ /* 0x000fe200078e00ff */
[----:B------:R-:W-:-:S04]  /*fbb0*/  LEA R3, R0, 0x3b800000, 0x17 ;  /* 0x3b80000000037811 */ /* 0x000fc800078eb8ff */
[----:B------:R-:W-:-:S07]  /*fbc0*/  LOP3.LUT R2, R3, R2, R4, 0xfe, !PT ;  /* 0x0000000203027212 */ /* 0x000fce00078efe04 */
.L_x_8536:
[----:B------:R-:W-:Y:S05]  /*fbd0*/  BSYNC B0 ;  /* 0x0000000000007941 */ /* 0x000fea0003800000 */
.L_x_8535:
[----:B------:R-:W0:Y:S02]  /*fbe0*/  F2I.S64.TRUNC R2, R2 ;  /* 0x0000000200027311 */ /* 0x000e24000020d900 */
[----:B0-----:R-:W-:Y:S01]  /*fbf0*/  PRMT R0, R2, 0x7610, R0 ;  /* 0x0000761002007816 */ /* 0x001fe20000000000 */
[----:B------:R-:W-:Y:S06]  /*fc00*/  BRA `(.L_x_8520) ;  /* 0x0000000400107947 */ /* 0x000fec0003800000 */
.L_x_8533:
        /* <DEDUP_REMOVED lines=21> */
.L_x_8542:
[----:B------:R-:W-:Y:S05]  /*fd60*/  BSYNC B1 ;  /* 0x0000000000017941 */ /* 0x000fea0003800000 */
.L_x_8541:
[----:B------:R-:W-:Y:S01]  /*fd70*/  IMAD.SHL.U32 R2, R2, 0x200000, RZ ;  /* 0x0020000002027824 */ /* 0x000fe200078e00ff */
[----:B------:R-:W-:-:S04]  /*fd80*/  LEA R3, R0, 0x37800000, 0x17 ;  /* 0x3780000000037811 */ /* 0x000fc800078eb8ff */
[----:B------:R-:W-:-:S07]  /*fd90*/  LOP3.LUT R2, R3, R2, R4, 0xfe, !PT ;  /* 0x0000000203027212 */ /* 0x000fce00078efe04 */
.L_x_8540:
[----:B------:R-:W-:Y:S05]  /*fda0*/  BSYNC B0 ;  /* 0x0000000000007941 */ /* 0x000fea0003800000 */
.L_x_8539:
[----:B------:R-:W0:Y:S02]  /*fdb0*/  F2I.S64.TRUNC R2, R2 ;  /* 0x0000000200027311 */ /* 0x000e24000020d900 */
[----:B0-----:R-:W-:Y:S01]  /*fdc0*/  PRMT R0, R2, 0x7610, R0 ;  /* 0x0000761002007816 */ /* 0x001fe20000000000 */
[----:B------:R-:W-:Y:S06]  /*fdd0*/  BRA `(.L_x_8520) ;  /* 0x00000000009c7947 */ /* 0x000fec0003800000 */
.L_x_8532:
        /* <DEDUP_REMOVED lines=14> */
.L_x_8546:
[----:B------:R-:W-:Y:S05]  /*fec0*/  BSYNC B0 ;  /* 0x0000000000007941 */ /* 0x000fea0003800000 */
.L_x_8545:
[----:B------:R-:W0:Y:S02]  /*fed0*/  F2I.S64.TRUNC R2, R2 ;  /* 0x0000000200027311 */ /* 0x000e24000020d900 */
[----:B0-----:R-:W-:Y:S01]  /*fee0*/  PRMT R0, R2, 0x7610, R0 ;  /* 0x0000761002007816 */ /* 0x001fe20000000000 */
[----:B------:R-:W-:Y:S06]  /*fef0*/  BRA `(.L_x_8520) ;  /* 0x0000000000547947 */ /* 0x000fec0003800000 */
.L_x_8519:
        /* <DEDUP_REMOVED lines=16> */
.L_x_8547:
[----:B------:R-:W-:Y:S01]  /*10000*/  PRMT R0, RZ, 0x7610, R0 ;  /* 0x00007610ff007816 */ /* 0x000fe20000000000 */
[----:B------:R-:W-:Y:S06]  /*10010*/  BRA `(.L_x_8520) ;  /* 0x00000000000c7947 */ /* 0x000fec0003800000 */
.L_x_8544:
[----:B------:R0:W5:Y:S01]  /*10020*/  LDG.E.U8 R0, desc[UR36][R4.64] ;  /* 0x0000002404007981 */ /* 0x000162000c1e1100 */
[----:B------:R-:W-:Y:S05]  /*10030*/  BRA `(.L_x_8520) ;  /* 0x0000000000047947 */ /* 0x000fea0003800000 */
.L_x_8543:
[----:B------:R0:W5:Y:S02]  /*10040*/  LDG.E.U8 R0, desc[UR36][R4.64] ;  /* 0x0000002404007981 */ /* 0x000164000c1e1100 */
.L_x_8520:
        /* <DEDUP_REMOVED lines=20> */
.L_x_8551:
[----:B------:R-:W-:Y:S01]  /*10190*/  STG.E.U8 desc[UR36][R16.64], R3 ;  /* 0x0000000310007986 */ /* 0x000fe2000c101124 */
[----:B------:R-:W-:Y:S05]  /*101a0*/  EXIT ;  /* 0x000000000000794d */ /* 0x000fea0003800000 */
.L_x_8550:
        /* <DEDUP_REMOVED lines=8> */
[----:B------:R-:W-:Y:S01]  /*10230*/  STG.E.64 desc[UR36][R16.64], R2 ;  /* 0x0000000210007986 */ /* 0x000fe2000c101b24 */
[----:B------:R-:W-:Y:S05]  /*10240*/  EXIT ;  /* 0x000000000000794d */ /* 0x000fea0003800000 */
.L_x_8554:
[----:B------:R-:W-:-:S05]  /*10250*/  LOP3.LUT R3, R3, 0xff, RZ, 0xc0, !PT ;  /* 0x000000ff03037812 */ /* 0x000fca00078ec0ff */
[----:B------:R-:W-:Y:S01]  /*10260*/  STG.E desc[UR36][R16.64], R3 ;  /* 0x0000000310007986 */ /* 0x000fe2000c101924 */
[----:B------:R-:W-:Y:S05]  /*10270*/  EXIT ;  /* 0x000000000000794d */ /* 0x000fea0003800000 */
.L_x_8553:
[----:B------:R-:W-:-:S05]  /*10280*/  LOP3.LUT R3, R3, 0xff, RZ, 0xc0, !PT ;  /* 0x000000ff03037812 */ /* 0x000fca00078ec0ff */
[----:B------:R-:W-:Y:S01]  /*10290*/  STG.E.U16 desc[UR36][R16.64], R3 ;  /* 0x0000000310007986 */ /* 0x000fe2000c101524 */
[----:B------:R-:W-:Y:S05]  /*102a0*/  EXIT ;  /* 0x000000000000794d */ /* 0x000fea0003800000 */
.L_x_8549:
        /* <DEDUP_REMOVED lines=8> */
[----:B0-----:R-:W-:Y:S01]  /*10330*/  STG.E desc[UR36][R16.64], R3 ;  /* 0x0000000310007986 */ /* 0x001fe2000c101924 */
[----:B------:R-:W-:Y:S05]  /*10340*/  EXIT ;  /* 0x000000000000794d */ /* 0x000fea0003800000 */
.L_x_8556:
[----:B------:R-:W-:-:S04]  /*10350*/  LOP3.LUT R3, R3, 0xff, RZ, 0xc0, !PT ;  /* 0x000000ff03037812 */ /* 0x000fc800078ec0ff */
[----:B------:R-:W0:Y:S02]  /*10360*/  I2F.U16 R0, R3 ;  /* 0x0000000300007306 */ /* 0x000e240000101000 */
[----:B0-----:R-:W-:-:S05]  /*10370*/  F2FP.F16.F32.PACK_AB R0, RZ, R0 ;  /* 0x00000000ff00723e */ /* 0x001fca00000000ff */
[----:B------:R-:W-:Y:S01]  /*10380*/  STG.E.U16 desc[UR36][R16.64], R0 ;  /* 0x0000000010007986 */ /* 0x000fe2000c101524 */
[----:B------:R-:W-:Y:S05]  /*10390*/  EXIT ;  /* 0x000000000000794d */ /* 0x000fea0003800000 */
.L_x_8555:
        /* <DEDUP_REMOVED lines=9> */
[----:B0-----:R-:W-:Y:S01]  /*10430*/  STG.E.64 desc[UR36][R16.64], R4 ;  /* 0x0000000410007986 */ /* 0x001fe2000c101b24 */
[----:B------:R-:W-:Y:S05]  /*10440*/  EXIT ;  /* 0x000000000000794d */ /* 0x000fea0003800000 */
.L_x_8558:
[----:B------:R-:W-:-:S06]  /*10450*/  LOP3.LUT R3, R3, 0xff, RZ, 0xc0, !PT ;  /* 0x000000ff03037812 */ /* 0x000fcc00078ec0ff */
[----:B------:R-:W0:Y:S02]  /*10460*/  I2F.U16 R3, R3 ;  /* 0x0000000300037306 */ /* 0x000e240000101000 */
[----:B0-----:R-:W-:-:S04]  /*10470*/  F2FP.F16.F32.PACK_AB R3, RZ, R3 ;  /* 0x00000003ff03723e */ /* 0x001fc800000000ff */
[----:B------:R-:W-:-:S05]  /*10480*/  PRMT R3, R3, 0x5410, RZ ;  /* 0x0000541003037816 */ /* 0x000fca00000000ff */
[----:B------:R-:W-:Y:S01]  /*10490*/  STG.E desc[UR36][R16.64], R3 ;  /* 0x0000000310007986 */ /* 0x000fe2000c101924 */
[----:B------:R-:W-:Y:S05]  /*104a0*/  EXIT ;  /* 0x000000000000794d */ /* 0x000fea0003800000 */
.L_x_8557:
[----:B------:R-:W-:-:S06]  /*104b0*/  LOP3.LUT R3, R3, 0xff, RZ, 0xc0, !PT ;  /* 0x000000ff03037812 */ /* 0x000fcc00078ec0ff */
[----:B------:R-:W0:Y:S02]  /*104c0*/  I2F.F64.U16 R2, R3 ;  /* 0x0000000300027312 */ /* 0x000e240000101800 */
[----:B0-----:R-:W-:Y:S01]  /*104d0*/  STG.E.64 desc[UR36][R16.64], R2 ;  /* 0x0000000210007986 */ /* 0x001fe2000c101b24 */
[----:B------:R-:W-:Y:S05]  /*104e0*/  EXIT ;  /* 0x000000000000794d */ /* 0x000fea0003800000 */
.L_x_8548:
        /* <DEDUP_REMOVED lines=12> */
.L_x_8561:
[----:B------:R-:W-:Y:S02]  /*105b0*/  LOP3.LUT R4, R3, 0xff, RZ, 0xc0, !PT ;  /* 0x000000ff03047812 */ /* 0x000fe400078ec0ff */
[----:B------:R-:W-:-:S04]  /*105c0*/  CS2R R6, SRZ ;  /* 0x0000000000067805 */ /* 0x000fc8000001ff00 */
[----:B------:R-:W0:Y:S02]  /*105d0*/  I2F.F64.U16 R4, R4 ;  /* 0x0000000400047312 */ /* 0x000e240000101800 */
[----:B0-----:R-:W-:Y:S01]  /*105e0*/  STG.E.128 desc[UR36][R16.64], R4 ;  /* 0x0000000410007986 */ /* 0x001fe2000c101d24 */
[----:B------:R-:W-:Y:S05]  /*105f0*/  EXIT ;  /* 0x000000000000794d */ /* 0x000fea0003800000 */
.L_x_8560:
        /* <DEDUP_REMOVED lines=22> */
.L_x_8565:
[----:B------:R-:W-:Y:S05]  /*10760*/  BSYNC B0 ;  /* 0x0000000000007941 */ /* 0x000fea0003800000 */
.L_x_8564:
[----:B------:R-:W-:-:S05]  /*10770*/  LOP3.LUT R3, R0, R3, RZ, 0xfc, !PT ;  /* 0x0000000300037212 */ /* 0x000fca00078efcff */
[----:B------:R-:W-:Y:S01]  /*10780*/  STG.E.U8 desc[UR36][R16.64], R3 ;  /* 0x0000000310007986 */ /* 0x000fe2000c101124 */
[----:B------:R-:W-:Y:S05]  /*10790*/  EXIT ;  /* 0x000000000000794d */ /* 0x000fea0003800000 */
.L_x_8563:
        /* <DEDUP_REMOVED lines=14> */
.L_x_8567:
[----:B------:R-:W-:Y:S01]  /*10880*/  IMAD.MOV.U32 R0, RZ, RZ, 0x7f ;  /* 0x0000007fff007424 */ /* 0x000fe200078e00ff */
[----:B------:R-:W-:-:S04]  /*10890*/  ISETP.GT.U32.AND P0, PT, R2, 0x7f800000, PT ;  /* 0x7f8000000200780c */ /* 0x000fc80003f04070 */
[----:B------:R-:W-:-:S09]  /*108a0*/  SEL R0, R0, 0x7c, P0 ;  /* 0x0000007c00007807 */ /* 0x000fd20000000000 */
.L_x_8568:
[----:B------:R-:W-:Y:S05]  /*108b0*/  BSYNC B0 ;  /* 0x0000000000007941 */ /* 0x000fea0003800000 */
.L_x_8566:
[----:B------:R-:W-:-:S04]  /*108c0*/  LOP3.LUT R2, R3, 0x80000000, RZ, 0xc0, !PT ;  /* 0x8000000003027812 */ /* 0x000fc800078ec0ff */
[----:B------:R-:W-:-:S04]  /*108d0*/  SHF.R.U32.HI R3, RZ, 0x18, R2 ;  /* 0x00000018ff037819 */ /* 0x000fc80000011602 */
[----:B------:R-:W-:-:S05]  /*108e0*/  LOP3.LUT R3, R0, R3, RZ, 0xfc, !PT ;  /* 0x0000000300037212 */ /* 0x000fca00078efcff */
[----:B------:R-:W-:Y:S01]  /*108f0*/  STG.E.U8 desc[UR36][R16.64], R3 ;  /* 0x0000000310007986 */ /* 0x000fe2000c101124 */
[----:B------:R-:W-:Y:S05]  /*10900*/  EXIT ;  /* 0x000000000000794d */ /* 0x000fea0003800000 */
.L_x_8562:
[----:B------:R-:W-:-:S04]  /*10910*/  LOP3.LUT R3, R3, 0xff, RZ, 0xc0, !PT ;  /* 0x000000ff03037812 */ /* 0x000fc800078ec0ff */
[----:B------:R-:W0:Y:S02]  /*10920*/  I2F.U16 R0, R3 ;  /* 0x0000000300007306 */ /* 0x000e240000101000 */
[----:B0-----:R-:W-:-:S05]  /*10930*/  F2FP.BF16.F32.PACK_AB R0, RZ, R0 ;  /* 0x00000000ff00723e */ /* 0x001fca00000010ff */
[----:B------:R-:W-:Y:S01]  /*10940*/  STG.E.U16 desc[UR36][R16.64], R0 ;  /* 0x0000000010007986 */ /* 0x000fe2000c101524 */
[----:B------:R-:W-:Y:S05]  /*10950*/  EXIT ;  /* 0x000000000000794d */ /* 0x000fea0003800000 */
.L_x_8559:
        /* <DEDUP_REMOVED lines=9> */
[----:B------:R-:W-:Y:S01]  /*109f0*/  STG.E.U16 desc[UR36][R16.64], R3 ;  /* 0x0000000310007986 */ /* 0x000fe2000c101524 */
[----:B------:R-:W-:Y:S05]  /*10a00*/  EXIT ;  /* 0x000000000000794d */ /* 0x000fea0003800000 */
.L_x_8571:
        /* <DEDUP_REMOVED lines=18> */
.L_x_8574:
[----:B------:R-:W-:-:S04]  /*10b30*/  LOP3.LUT R2, R3, 0x80000000, RZ, 0xc0, !PT ;  /* 0x8000000003027812 */ /* 0x000fc800078ec0ff */
[----:B------:R-:W-:-:S04]  /*10b40*/  SHF.R.U32.HI R3, RZ, 0x18, R2 ;  /* 0x00000018ff037819 */ /* 0x000fc80000011602 */
[----:B------:R-:W-:-:S04]  /*10b50*/  LOP3.LUT R0, R0, R3, RZ, 0xfc, !PT ;  /* 0x0000000300007212 */ /* 0x000fc800078efcff */
[----:B------:R-:W-:-:S07]  /*10b60*/  PRMT R8, R0, 0x7610, R8 ;  /* 0x0000761000087816 */ /* 0x000fce0000000008 */
.L_x_8573:
[----:B------:R-:W-:Y:S05]  /*10b70*/  BSYNC B0 ;  /* 0x0000000000007941 */ /* 0x000fea0003800000 */
.L_x_8572:
[----:B------:R-:W-:Y:S01]  /*10b80*/  STG.E.U8 desc[UR36][R16.64], R8 ;  /* 0x0000000810007986 */ /* 0x000fe2000c101124 */
[----:B------:R-:W-:Y:S05]  /*10b90*/  EXIT ;  /* 0x000000000000794d */ /* 0x000fea0003800000 */
.L_x_8570:
        /* <DEDUP_REMOVED lines=18> */
.L_x_8577:
[----:B------:R-:W-:-:S04]  /*10cc0*/  LOP3.LUT R2, R3, 0x80000000, RZ, 0xc0, !PT ;  /* 0x8000000003027812 */ /* 0x000fc800078ec0ff */
[----:B------:R-:W-:-:S04]  /*10cd0*/  SHF.R.U32.HI R3, RZ, 0x18, R2 ;  /* 0x00000018ff037819 */ /* 0x000fc80000011602 */
[----:B------:R-:W-:-:S04]  /*10ce0*/  LOP3.LUT R0, R0, R3, RZ, 0xfc, !PT ;  /* 0x0000000300007212 */ /* 0x000fc800078efcff */
[----:B------:R-:W-:-:S07]  /*10cf0*/  PRMT R8, R0, 0x7610, R8 ;  /* 0x0000761000087816 */ /* 0x000fce0000000008 */
.L_x_8576:
[----:B------:R-:W-:Y:S05]  /*10d00*/  BSYNC B0 ;  /* 0x0000000000007941 */ /* 0x000fea0003800000 */
.L_x_8575:
[----:B------:R-:W-:Y:S01]  /*10d10*/  STG.E.U8 desc[UR36][R16.64], R8 ;  /* 0x0000000810007986 */ /* 0x000fe2000c101124 */
[----:B------:R-:W-:Y:S05]  /*10d20*/  EXIT ;  /* 0x000000000000794d */ /* 0x000fea0003800000 */
.L_x_8569:
        /* <DEDUP_REMOVED lines=23> */
.L_x_8552:
        /* <DEDUP_REMOVED lines=16> */
.L_x_8580:
[----:B------:R-:W-:Y:S05]  /*10fa0*/  EXIT ;  /* 0x000000000000794d */ /* 0x000fea0003800000 */
.L_x_8579:
[----:B------:R-:W-:Y:S01]  /*10fb0*/  LOP3.LUT R2, R3, 0xff, RZ, 0xc0, !PT ;  /* 0x000000ff03027812 */ /* 0x000fe200078ec0ff */
[----:B------:R-:W-:-:S05]  /*10fc0*/  IMAD.MOV.U32 R3, RZ, RZ, RZ ;  /* 0x000000ffff037224 */ /* 0x000fca00078e00ff */
[----:B------:R-:W-:Y:S01]  /*10fd0*/  STG.E.64 desc[UR36][R16.64], R2 ;  /* 0x0000000210007986 */ /* 0x000fe2000c101b24 */
[----:B------:R-:W-:Y:S05]  /*10fe0*/  EXIT ;  /* 0x000000000000794d */ /* 0x000fea0003800000 */
.L_x_8578:
[----:B------:R-:W-:-:S05]  /*10ff0*/  LOP3.LUT R3, R3, 0xff, RZ, 0xc0, !PT ;  /* 0x000000ff03037812 */ /* 0x000fca00078ec0ff */
[----:B------:R-:W-:Y:S01]  /*11000*/  STG.E desc[UR36][R16.64], R3 ;  /* 0x0000000310007986 */ /* 0x000fe2000c101924 */
[----:B------:R-:W-:Y:S05]  /*11010*/  EXIT ;  /* 0x000000000000794d */ /* 0x000fea0003800000 */
.L_x_8581:
        /* <DEDUP_REMOVED lines=14> */
.L_x_20575:


//--------------------- .text._ZN2at6native27unrolled_elementwise_kernelINS0_13BinaryFunctorIhhhZZZNS0_18rshift_kernel_cudaERNS_18TensorIteratorBaseEENKUlvE_clEvENKUlvE_clEvEUlhhE_EESt5arrayIPcLm3EELi4E23TrivialOffsetCalculatorILi2EjESC_ILi1EjENS0_6memory12LoadWithCastILi2EEENSF_13StoreWithCastILi1EEEEEviT_T0_T2_T3_T4_T5_ --------------------------
	.section	.text._ZN2at6native27unrolled_elementwise_kernelINS0_13BinaryFunctorIhhhZZZNS0_18rshift_kernel_cudaERNS_18TensorIteratorBaseEENKUlvE_clEvENKUlvE_clEvEUlhhE_EESt5arrayIPcLm3EELi4E23TrivialOffsetCalculatorILi2EjESC_ILi1EjENS0_6memory12LoadWithCastILi2EEENSF_13StoreWithCastILi1EEEEEviT_T0_T2_T3_T4_T5_,"ax",@progbits
	.align	128
        .global         _ZN2at6native27unrolled_elementwise_kernelINS0_13BinaryFunctorIhhhZZZNS0_18rshift_kernel_cudaERNS_18TensorIteratorBaseEENKUlvE_clEvENKUlvE_clEvEUlhhE_EESt5arrayIPcLm3EELi4E23TrivialOffsetCalculatorILi2EjESC_ILi1EjENS0_6memory12LoadWithCastILi2EEENSF_13StoreWithCastILi1EEEEEviT_T0_T2_T3_T4_T5_
        .type           _ZN2at6native27unrolled_elementwise_kernelINS0_13BinaryFunctorIhhhZZZNS0_18rshift_kernel_cudaERNS_18TensorIteratorBaseEENKUlvE_clEvENKUlvE_clEvEUlhhE_EESt5arrayIPcLm3EELi4E23TrivialOffsetCalculatorILi2EjESC_ILi1EjENS0_6memory12LoadWithCastILi2EEENSF_13StoreWithCastILi1EEEEEviT_T0_T2_T3_T4_T5_,@function
        .size           _ZN2at6native27unrolled_elementwise_kernelINS0_13BinaryFunctorIhhhZZZNS0_18rshift_kernel_cudaERNS_18TensorIteratorBaseEENKUlvE_clEvENKUlvE_clEvEUlhhE_EESt5arrayIPcLm3EELi4E23TrivialOffsetCalculatorILi2EjESC_ILi1EjENS0_6memory12LoadWithCastILi2EEENSF_13StoreWithCastILi1EEEEEviT_T0_T2_T3_T4_T5_,(.L_x_20576 - _ZN2at6native27unrolled_elementwise_kernelINS0_13BinaryFunctorIhhhZZZNS0_18rshift_kernel_cudaERNS_18TensorIteratorBaseEENKUlvE_clEvENKUlvE_clEvEUlhhE_EESt5arrayIPcLm3EELi4E23TrivialOffsetCalculatorILi2EjESC_ILi1EjENS0_6memory12LoadWithCastILi2EEENSF_13StoreWithCastILi1EEEEEviT_T0_T2_T3_T4_T5_)
        .other          _ZN2at6native27unrolled_elementwise_kernelINS0_13BinaryFunctorIhhhZZZNS0_18rshift_kernel_cudaERNS_18TensorIteratorBaseEENKUlvE_clEvENKUlvE_clEvEUlhhE_EESt5arrayIPcLm3EELi4E23TrivialOffsetCalculatorILi2EjESC_ILi1EjENS0_6memory12LoadWithCastILi2EEENSF_13StoreWithCastILi1EEEEEviT_T0_T2_T3_T4_T5_,@"STO_CUDA_ENTRY STV_DEFAULT"
_ZN2at6native27unrolled_elementwise_kernelINS0_13BinaryFunctorIhhhZZZNS0_18rshift_kernel_cudaERNS_18TensorIteratorBaseEENKUlvE_clEvENKUlvE_clEvEUlhhE_EESt5arrayIPcLm3EELi4E23TrivialOffsetCalculatorILi2EjESC_ILi1EjENS0_6memory12LoadWithCastILi2EEENSF_13StoreWithCastILi1EEEEEviT_T0_T2_T3_T4_T5_:
.text._ZN2at6native27unrolled_elementwise_kernelINS0_13BinaryFunctorIhhhZZZNS0_18rshift_kernel_cudaERNS_18TensorIteratorBaseEENKUlvE_clEvENKUlvE_clEvEUlhhE_EESt5arrayIPcLm3EELi4E23TrivialOffsetCalculatorILi2EjESC_ILi1EjENS0_6memory12LoadWithCastILi2EEENSF_13StoreWithCastILi1EEEEEviT_T0_T2_T3_T4_T5_:
        /* <DEDUP_REMOVED lines=33> */
.L_x_8587:
[----:B------:R3:W5:Y:S01]  /*0210*/  LDG.E.U8 R25, desc[UR36][R6.64] ;  /* 0x0000002406197981 */ /* 0x000762000c1e1100 */
[----:B------:R-:W-:Y:S05]  /*0220*/  BRA `(.L_x_8589) ;  /* 0x0000000c00687947 */ /* 0x000fea0003800000 */
.L_x_8586:
        /* <DEDUP_REMOVED lines=8> */
.L_x_8591:
[----:B------:R1:W5:Y:S01]  /*02b0*/  LDG.E.U8 R25, desc[UR36][R6.64] ;  /* 0x0000002406197981 */ /* 0x000362000c1e1100 */
[----:B------:R-:W-:Y:S05]  /*02c0*/  BRA `(.L_x_8589) ;  /* 0x0000000c00407947 */ /* 0x000fea0003800000 */
.L_x_8590:
[----:B------:R2:W5:Y:S01]  /*02d0*/  LDG.E.U16 R25, desc[UR36][R6.64] ;  /* 0x0000002406197981 */ /* 0x000562000c1e1500 */
[----:B------:R-:W-:Y:S05]  /*02e0*/  BRA `(.L_x_8589) ;  /* 0x0000000c00387947 */ /* 0x000fea0003800000 */
.L_x_8585:
        /* <DEDUP_REMOVED lines=10> */
.L_x_8593:
[----:B------:R-:W2:Y:S02]  /*0390*/  LDG.E.U16 R4, desc[UR36][R6.64] ;  /* 0x0000002406047981 */ /* 0x000ea4000c1e1500 */
[----:B--2---:R-:W-:-:S06]  /*03a0*/  HADD2.F32 R4, -RZ, R4.H0_H0 ;  /* 0x20000004ff047230 */ /* 0x004fcc0000004100 */
[----:B------:R-:W0:Y:S02]  /*03b0*/  F2I.S64.TRUNC R4, R4 ;  /* 0x0000000400047311 */ /* 0x000e24000020d900 */
[----:B0-----:R-:W-:Y:S01]  /*03c0*/  PRMT R25, R4, 0x7610, R25 ;  /* 0x0000761004197816 */ /* 0x001fe20000000019 */
[----:B------:R-:W-:Y:S06]  /*03d0*/  BRA `(.L_x_8589) ;  /* 0x0000000800fc7947 */ /* 0x000fec0003800000 */
.L_x_8592:
        /* <DEDUP_REMOVED lines=10> */
.L_x_8595:
[----:B------:R-:W2:Y:S02]  /*0480*/  LDG.E.U16 R6, desc[UR36][R6.64] ;  /* 0x0000002406067981 */ /* 0x000ea4000c1e1500 */
[----:B--2---:R-:W-:-:S06]  /*0490*/  HADD2.F32 R4, -RZ, R6.H0_H0 ;  /* 0x20000006ff047230 */ /* 0x004fcc0000004100 */
[----:B------:R-:W0:Y:S02]  /*04a0*/  F2I.S64.TRUNC R4, R4 ;  /* 0x0000000400047311 */ /* 0x000e24000020d900 */
[----:B0-----:R-:W-:Y:S01]  /*04b0*/  PRMT R25, R4, 0x7610, R25 ;  /* 0x0000761004197816 */ /* 0x001fe20000000019 */
[----:B------:R-:W-:Y:S06]  /*04c0*/  BRA `(.L_x_8589) ;  /* 0x0000000800c07947 */ /* 0x000fec0003800000 */
.L_x_8594:
[----:B------:R-:W2:Y:S02]  /*04d0*/  LDG.E.64 R4, desc[UR36][R6.64] ;  /* 0x0000002406047981 */ /* 0x000ea4000c1e1b00 */
[----:B--2---:R-:W0:Y:S02]  /*04e0*/  F2I.S64.F64.TRUNC R4, R4 ;  /* 0x0000000400047311 */ /* 0x004e24000030d900 */
[----:B0-----:R-:W-:Y:S01]  /*04f0*/  PRMT R25, R4, 0x7610, R25 ;  /* 0x0000761004197816 */ /* 0x001fe20000000019 */
[----:B------:R-:W-:Y:S06]  /*0500*/  BRA `(.L_x_8589) ;  /* 0x0000000800b07947 */ /* 0x000fec0003800000 */
.L_x_8584:
        /* <DEDUP_REMOVED lines=12> */
.L_x_8598:
[----:B------:R-:W2:Y:S02]  /*05d0*/  LDG.E.64 R6, desc[UR36][R6.64] ;  /* 0x0000002406067981 */ /* 0x000ea4000c1e1b00 */
[----:B--2---:R-:W0:Y:S02]  /*05e0*/  F2I.S64.F64.TRUNC R4, R6 ;  /* 0x0000000600047311 */ /* 0x004e24000030d900 */
[----:B0-----:R-:W-:Y:S01]  /*05f0*/  PRMT R25, R4, 0x7610, R25 ;  /* 0x0000761004197816 */ /* 0x001fe20000000019 */
[----:B------:R-:W-:Y:S06]  /*0600*/  BRA `(.L_x_8589) ;  /* 0x0000000800707947 */ /* 0x000fec0003800000 */
.L_x_8597:
        /* <DEDUP_REMOVED lines=28> */
.L_x_8600:
        /* <DEDUP_REMOVED lines=13> */
[----:B------:R-:W0:Y:S02]  /*08a0*/  F2I.S64.TRUNC R4, R0 ;  /* 0x0000000000047311 */ /* 0x000e24000020d900 */
[----:B0-----:R-:W-:Y:S01]  /*08b0*/  PRMT R25, R4, 0x7610, R25 ;  /* 0x0000761004197816 */ /* 0x001fe20000000019 */
[----:B------:R-:W-:Y:S06]  /*08c0*/  BRA `(.L_x_8589) ;  /* 0x0000000400c07947 */ /* 0x000fec0003800000 */
.L_x_8599:
[----:B------:R-:W2:Y:S02]  /*08d0*/  LDG.E.U16 R4, desc[UR36][R6.64] ;  /* 0x0000002406047981 */ /* 0x000ea4000c1e1500 */
[----:B--2---:R-:W-:-:S06]  /*08e0*/  IMAD.U32 R4, R4, 0x10000, RZ ;  /* 0x0001000004047824 */ /* 0x004fcc00078e00ff */
[----:B------:R-:W0:Y:S02]  /*08f0*/  F2I.S64.TRUNC R4, R4 ;  /* 0x0000000400047311 */ /* 0x000e24000020d900 */
[----:B0-----:R-:W-:Y:S01]  /*0900*/  PRMT R25, R4, 0x7610, R25 ;  /* 0x0000761004197816 */ /* 0x001fe20000000019 */
[----:B------:R-:W-:Y:S06]  /*0910*/  BRA `(.L_x_8589) ;  /* 0x0000000400ac7947 */ /* 0x000fec0003800000 */
.L_x_8596:
        /* <DEDUP_REMOVED lines=10> */
.L_x_8603:
        /* <DEDUP_REMOVED lines=21> */
.L_x_8607:
[----:B------:R-:W-:Y:S05]  /*0b10*/  BSYNC B1 ;  /* 0x0000000000017941 */ /* 0x000fea0003800000 */
.L_x_8606:
[----:B------:R-:W-:Y:S01]  /*0b20*/  IMAD.SHL.U32 R3, R3, 0x100000, RZ ;  /* 0x0010000003037824 */ /* 0x000fe200078e00ff */
[----:B------:R-:W-:-:S04]  /*0b30*/  LEA R5, R0, 0x3b800000, 0x17 ;  /* 0x3b80000000057811 */ /* 0x000fc800078eb8ff */
[----:B------:R-:W-:-:S07]  /*0b40*/  LOP3.LUT R4, R5, R3, R6, 0xfe, !PT ;  /* 0x0000000305047212 */ /* 0x000fce00078efe06 */
.L_x_8605:
[----:B------:R-:W-:Y:S05]  /*0b50*/  BSYNC B0 ;  /* 0x0000000000007941 */ /* 0x000fea0003800000 */
.L_x_8604:
[----:B------:R-:W0:Y:S02]  /*0b60*/  F2I.S64.TRUNC R4, R4 ;  /* 0x0000000400047311 */ /* 0x000e24000020d900 */
[----:B0-----:R-:W-:Y:S01]  /*0b70*/  PRMT R25, R4, 0x7610, R25 ;  /* 0x0000761004197816 */ /* 0x001fe20000000019 */
[----:B------:R-:W-:Y:S06]  /*0b80*/  BRA `(.L_x_8589) ;  /* 0x0000000400107947 */ /* 0x000fec0003800000 */
.L_x_8602:
        /* <DEDUP_REMOVED lines=21> */
.L_x_8611:
[----:B------:R-:W-:Y:S05]  /*0ce0*/  BSYNC B1 ;  /* 0x0000000000017941 */ /* 0x000fea0003800000 */
.L_x_8610:
[----:B------:R-:W-:Y:S01]  /*0cf0*/  IMAD.SHL.U32 R3, R3, 0x200000, RZ ;  /* 0x0020000003037824 */ /* 0x000fe200078e00ff */
[----:B------:R-:W-:-:S04]  /*0d00*/  LEA R5, R0, 0x37800000, 0x17 ;  /* 0x3780000000057811 */ /* 0x000fc800078eb8ff */
[----:B------:R-:W-:-:S07]  /*0d10*/  LOP3.LUT R4, R5, R3, R6, 0xfe, !PT ;  /* 0x0000000305047212 */ /* 0x000fce00078efe06 */
.L_x_8609:
[----:B------:R-:W-:Y:S05]  /*0d20*/  BSYNC B0 ;  /* 0x0000000000007941 */ /* 0x000fea0003800000 */
.L_x_8608:
[----:B------:R-:W0:Y:S02]  /*0d30*/  F2I.S64.TRUNC R4, R4 ;  /* 0x0000000400047311 */ /* 0x000e24000020d900 */
[----:B0-----:R-:W-:Y:S01]  /*0d40*/  PRMT R25, R4, 0x7610, R25 ;  /* 0x0000761004197816 */ /* 0x001fe20000000019 */
[----:B------:R-:W-:Y:S06]  /*0d50*/  BRA `(.L_x_8589) ;  /* 0x00000000009c7947 */ /* 0x000fec0003800000 */
.L_x_8601:
        /* <DEDUP_REMOVED lines=14> */
.L_x_8615:
[----:B------:R-:W-:Y:S05]  /*0e40*/  BSYNC B0 ;  /* 0x0000000000007941 */ /* 0x000fea0003800000 */
.L_x_8614:
[----:B------:R-:W0:Y:S02]  /*0e50*/  F2I.S64.TRUNC R4, R4 ;  /* 0x0000000400047311 */ /* 0x000e24000020d900 */
[----:B0-----:R-:W-:Y:S01]  /*0e60*/  PRMT R25, R4, 0x7610, R25 ;  /* 0x0000761004197816 */ /* 0x001fe20000000019 */
[----:B------:R-:W-:Y:S06]  /*0e70*/  BRA `(.L_x_8589) ;  /* 0x0000000000547947 */ /* 0x000fec0003800000 */
.L_x_8588:
        /* <DEDUP_REMOVED lines=16> */
.L_x_8616:
[----:B------:R-:W-:Y:S01]  /*0f80*/  PRMT R25, RZ, 0x7610, R25 ;  /* 0x00007610ff197816 */ /* 0x000fe20000000019 */
[----:B------:R-:W-:Y:S06]  /*0f90*/  BRA `(.L_x_8589) ;  /* 0x00000000000c7947 */ /* 0x000fec0003800000 */
.L_x_8613:
[----:B------:R0:W5:Y:S01]  /*0fa0*/  LDG.E.U8 R25, desc[UR36][R6.64] ;  /* 0x0000002406197981 */ /* 0x000162000c1e1100 */
[----:B------:R-:W-:Y:S05]  /*0fb0*/  BRA `(.L_x_8589) ;  /* 0x0000000000047947 */ /* 0x000fea0003800000 */
.L_x_8612:
[----:B------:R0:W5:Y:S02]  /*0fc0*/  LDG.E.U8 R25, desc[UR36][R6.64] ;  /* 0x0000002406197981 */ /* 0x000164000c1e1100 */
.L_x_8589:
        /* <DEDUP_REMOVED lines=18> */
.L_x_8620:
[----:B------:R1:W5:Y:S01]  /*10f0*/  LDG.E.U8 R17, desc[UR36][R6.64] ;  /* 0x0000002406117981 */ /* 0x000362000c1e1100 */
[----:B------:R-:W-:Y:S05]  /*1100*/  BRA `(.L_x_8622) ;  /* 0x0000000c00647947 */ /* 0x000fea0003800000 */
.L_x_8619:
        /* <DEDUP_REMOVED lines=8> */
.L_x_8624:
[----:B------:R3:W5:Y:S01]  /*1190*/  LDG.E.U8 R17, desc[UR36][R6.64] ;  /* 0x0000002406117981 */ /* 0x000762000c1e1100 */
[----:B------:R-:W-:Y:S05]  /*11a0*/  BRA `(.L_x_8622) ;  /* 0x0000000c003c7947 */ /* 0x000fea0003800000 */
.L_x_8623:
[----:B------:R2:W5:Y:S01]  /*11b0*/  LDG.E.U16 R17, desc[UR36][R6.64] ;  /* 0x0000002406117981 */ /* 0x000562000c1e1500 */
[----:B------:R-:W-:Y:S05]  /*11c0*/  BRA `(.L_x_8622) ;  /* 0x0000000c00347947 */ /* 0x000fea0003800000 */
.L_x_8618:
        /* <DEDUP_REMOVED lines=10> */
.L_x_8626:
[----:B------:R-:W2:Y:S02]  /*1270*/  LDG.E.U16 R4, desc[UR36][R6.64] ;  /* 0x0000002406047981 */ /* 0x000ea4000c1e1500 */
[----:B--2---:R-:W-:-:S06]  /*1280*/  HADD2.F32 R4, -RZ, R4.H0_H0 ;  /* 0x20000004ff047230 */ /* 0x004fcc0000004100 */
[----:B------:R-:W0:Y:S02]  /*1290*/  F2I.S64.TRUNC R4, R4 ;  /* 0x0000000400047311 */ /* 0x000e24000020d900 */
[----:B0-----:R-:W-:Y:S01]  /*12a0*/  PRMT R17, R4, 0x7610, R17 ;  /* 0x0000761004117816 */ /* 0x001fe20000000011 */
[----:B------:R-:W-:Y:S06]  /*12b0*/  BRA `(.L_x_8622) ;  /* 0x0000000800f87947 */ /* 0x000fec0003800000 */
.L_x_8625:
        /* <DEDUP_REMOVED lines=10> */
.L_x_8628:
[----:B------:R-:W2:Y:S02]  /*1360*/  LDG.E.U16 R6, desc[UR36][R6.64] ;  /* 0x0000002406067981 */ /* 0x000ea4000c1e1500 */
[----:B--2---:R-:W-:-:S06]  /*1370*/  HADD2.F32 R4, -RZ, R6.H0_H0 ;  /* 0x20000006ff047230 */ /* 0x004fcc0000004100 */
[----:B------:R-:W0:Y:S02]  /*1380*/  F2I.S64.TRUNC R4, R4 ;  /* 0x0000000400047311 */ /* 0x000e24000020d900 */
[----:B0-----:R-:W-:Y:S01]  /*1390*/  PRMT R17, R4, 0x7610, R17 ;  /* 0x0000761004117816 */ /* 0x001fe20000000011 */
[----:B------:R-:W-:Y:S06]  /*13a0*/  BRA `(.L_x_8622) ;  /* 0x0000000800bc7947 */ /* 0x000fec0003800000 */
.L_x_8627:
[----:B------:R-:W2:Y:S02]  /*13b0*/  LDG.E.64 R4, desc[UR36][R6.64] ;  /* 0x0000002406047981 */ /* 0x000ea4000c1e1b00 */
[----:B--2---:R-:W0:Y:S02]  /*13c0*/  F2I.S64.F64.TRUNC R4, R4 ;  /* 0x0000000400047311 */ /* 0x004e24000030d900 */
[----:B0-----:R-:W-:Y:S01]  /*13d0*/  PRMT R17, R4, 0x7610, R17 ;  /* 0x0000761004117816 */ /* 0x001fe20000000011 */
[----:B------:R-:W-:Y:S06]  /*13e0*/  BRA `(.L_x_8622) ;  /* 0x0000000800ac7947 */ /* 0x000fec0003800000 */
.L_x_8617:
        /* <DEDUP_REMOVED lines=12> */
.L_x_8631:
[----:B------:R-:W2:Y:S02]  /*14b0*/  LDG.E.64 R6, desc[UR36][R6.64] ;  /* 0x0000002406067981 */ /* 0x000ea4000c1e1b00 */
[----:B--2---:R-:W0:Y:S02]  /*14c0*/  F2I.S64.F64.TRUNC R4, R6 ;  /* 0x0000000600047311 */ /* 0x004e24000030d900 */
[----:B0-----:R-:W-:Y:S01]  /*14d0*/  PRMT R17, R4, 0x7610, R17 ;  /* 0x0000761004117816 */ /* 0x001fe20000000011 */
[----:B------:R-:W-:Y:S06]  /*14e0*/  BRA `(.L_x_8622) ;  /* 0x00000008006c7947 */ /* 0x000fec0003800000 */
.L_x_8630:
        /* <DEDUP_REMOVED lines=28> */
.L_x_8633:
        /* <DEDUP_REMOVED lines=15> */
.L_x_8632:
[----:B------:R-:W2:Y:S02]  /*17a0*/  LDG.E.U16 R4, desc[UR36][R6.64] ;  /* 0x0000002406047981 */ /* 0x000ea4000c1e1500 */
[----:B--2---:R-:W-:-:S06]  /*17b0*/  IMAD.U32 R4, R4, 0x10000, RZ ;  /* 0x0001000004047824 */ /* 0x004fcc00078e00ff */
[----:B------:R-:W0:Y:S02]  /*17c0*/  F2I.S64.TRUNC R4, R4 ;  /* 0x0000000400047311 */ /* 0x000e24000020d900 */
[----:B0-----:R-:W-:Y:S01]  /*17d0*/  PRMT R17, R4, 0x7610, R17 ;  /* 0x0000761004117816 */ /* 0x001fe20000000011 */
[----:B------:R-:W-:Y:S06]  /*17e0*/  BRA `(.L_x_8622) ;  /* 0x0000000400ac7947 */ /* 0x000fec0003800000 */
.L_x_8629:
        /* <DEDUP_REMOVED lines=10> */
.L_x_8636:
        /* <DEDUP_REMOVED lines=21> */
.L_x_8640:
[----:B------:R-:W-:Y:S05]  /*19e0*/  BSYNC B1 ;  /* 0x0000000000017941 */ /* 0x000fea0003800000 */
.L_x_8639:
[----:B------:R-:W-:Y:S01]  /*19f0*/  IMAD.SHL.U32 R3, R3, 0x100000, RZ ;  /* 0x0010000003037824 */ /* 0x000fe200078e00ff */
[----:B------:R-:W-:-:S04]  /*1a00*/  LEA R5, R0, 0x3b800000, 0x17 ;  /* 0x3b80000000057811 */ /* 0x000fc800078eb8ff */
[----:B------:R-:W-:-:S07]  /*1a10*/  LOP3.LUT R4, R5, R3, R6, 0xfe, !PT ;  /* 0x0000000305047212 */ /* 0x000fce00078efe06 */
.L_x_8638:
[----:B------:R-:W-:Y:S05]  /*1a20*/  BSYNC B0 ;  /* 0x0000000000007941 */ /* 0x000fea0003800000 */
.L_x_8637:
[----:B------:R-:W0:Y:S02]  /*1a30*/  F2I.S64.TRUNC R4, R4 ;  /* 0x0000000400047311 */ /* 0x000e24000020d900 */
[----:B0-----:R-:W-:Y:S01]  /*1a40*/  PRMT R17, R4, 0x7610, R17 ;  /* 0x0000761004117816 */ /* 0x001fe20000000011 */
[----:B------:R-:W-:Y:S06]  /*1a50*/  BRA `(.L_x_8622) ;  /* 0x0000000400107947 */ /* 0x000fec0003800000 */
.L_x_8635:
        /* <DEDUP_REMOVED lines=21> */
.L_x_8644:
[----:B------:R-:W-:Y:S05]  /*1bb0*/  BSYNC B1 ;  /* 0x0000000000017941 */ /* 0x000fea0003800000 */
.L_x_8643:
[----:B------:R-:W-:Y:S01]  /*1bc0*/  IMAD.SHL.U32 R3, R3, 0x200000, RZ ;  /* 0x0020000003037824 */ /* 0x000fe200078e00ff */
[----:B------:R-:W-:-:S04]  /*1bd0*/  LEA R5, R0, 0x37800000, 0x17 ;  /* 0x3780000000057811 */ /* 0x000fc800078eb8ff */
[----:B------:R-:W-:-:S07]  /*1be0*/  LOP3.LUT R4, R5, R3, R6, 0xfe, !PT ;  /* 0x0000000305047212 */ /* 0x000fce00078efe06 */
.L_x_8642:
[----:B------:R-:W-:Y:S05]  /*1bf0*/  BSYNC B0 ;  /* 0x0000000000007941 */ /* 0x000fea0003800000 */
.L_x_8641:
[----:B------:R-:W0:Y:S02]  /*1c00*/  F2I.S64.TRUNC R4, R4 ;  /* 0x0000000400047311 */ /* 0x000e24000020d900 */
[----:B0-----:R-:W-:Y:S01]  /*1c10*/  PRMT R17, R4, 0x7610, R17 ;  /* 0x0000761004117816 */ /* 0x001fe20000000011 */
[----:B------:R-:W-:Y:S06]  /*1c20*/  BRA `(.L_x_8622) ;  /* 0x00000000009c7947 */ /* 0x000fec0003800000 */
.L_x_8634:
        /* <DEDUP_REMOVED lines=14> */
.L_x_8648:
[----:B------:R-:W-:Y:S05]  /*1d10*/  BSYNC B0 ;  /* 0x0000000000007941 */ /* 0x000fea0003800000 */
.L_x_8647:
[----:B------:R-:W0:Y:S02]  /*1d20*/  F2I.S64.TRUNC R4, R4 ;  /* 0x0000000400047311 */ /* 0x000e24000020d900 */
[----:B0-----:R-:W-:Y:S01]  /*1d30*/  PRMT R17, R4, 0x7610, R17 ;  /* 0x0000761004117816 */ /* 0x001fe20000000011 */
[----:B------:R-:W-:Y:S06]  /*1d40*/  BRA `(.L_x_8622) ;  /* 0x0000000000547947 */ /* 0x000fec0003800000 */
.L_x_8621:
        /* <DEDUP_REMOVED lines=16> */
.L_x_8649:
[----:B------:R-:W-:Y:S01]  /*1e50*/  PRMT R17, RZ, 0x7610, R17 ;  /* 0x00007610ff117816 */ /* 0x000fe20000000011 */
[----:B------:R-:W-:Y:S06]  /*1e60*/  BRA `(.L_x_8622) ;  /* 0x00000000000c7947 */ /* 0x000fec0003800000 */
.L_x_8646:
[----:B------:R0:W5:Y:S01]  /*1e70*/  LDG.E.U8 R17, desc[UR36][R6.64] ;  /* 0x0000002406117981 */ /* 0x000162000c1e1100 */
[----:B------:R-:W-:Y:S05]  /*1e80*/  BRA `(.L_x_8622) ;  /* 0x0000000000047947 */ /* 0x000fea0003800000 */
.L_x_8645:
[----:B------:R0:W5:Y:S02]  /*1e90*/  LDG.E.U8 R17, desc[UR36][R6.64] ;  /* 0x0000002406117981 */ /* 0x000164000c1e1100 */
.L_x_8622:
[----:B------:R-:W1:Y:S02]  /*1ea0*/  S2R R23, SR_TID.X ;  /* 0x0000000000177919 */ /* 0x000e640000002100 */
[----:B-1----:R-:W-:-:S07]  /*1eb0*/  VIADD R23, R23, 0x80 ;  /* 0x0000008017177836 */ /* 0x002fce0000000000 */
.L_x_8583:
[----:B------:R-:W-:Y:S05]  /*1ec0*/  BSYNC B6 ;  /* 0x0000000000067941 */ /* 0x000fea0003800000 */
.L_x_8582:
        /* <DEDUP_REMOVED lines=23> */
.L_x_8655:
[----:B------:R3:W5:Y:S01]  /*2040*/  LDG.E.U8 R22, desc[UR36][R6.64] ;  /* 0x0000002406167981 */ /* 0x000762000c1e1100 */
[----:B------:R-:W-:Y:S05]  /*2050*/  BRA `(.L_x_8657) ;  /* 0x0000000c00647947 */ /* 0x000fea0003800000 */
.L_x_8654:
        /* <DEDUP_REMOVED lines=8> */
.L_x_8659:
[----:B------:R0:W5:Y:S01]  /*20e0*/  LDG.E.U8 R22, desc[UR36][R6.64] ;  /* 0x0000002406167981 */ /* 0x000162000c1e1100 */
[----:B------:R-:W-:Y:S05]  /*20f0*/  BRA `(.L_x_8657) ;  /* 0x0000000c003c7947 */ /* 0x000fea0003800000 */
.L_x_8658:
[----:B------:R0:W5:Y:S01]  /*2100*/  LDG.E.U16 R22, desc[UR36][R6.64] ;  /* 0x0000002406167981 */ /* 0x000162000c1e1500 */
[----:B------:R-:W-:Y:S05]  /*2110*/  BRA `(.L_x_8657) ;  /* 0x0000000c00347947 */ /* 0x000fea0003800000 */
.L_x_8653:
        /* <DEDUP_REMOVED lines=10> */
.L_x_8661:
[----:B------:R-:W2:Y:S02]  /*21c0*/  LDG.E.U16 R4, desc[UR36][R6.64] ;  /* 0x0000002406047981 */ /* 0x000ea4000c1e1500 */
[----:B--2---:R-:W-:-:S06]  /*21d0*/  HADD2.F32 R4, -RZ, R4.H0_H0 ;  /* 0x20000004ff047230 */ /* 0x004fcc0000004100 */
[----:B------:R-:W0:Y:S02]  /*21e0*/  F2I.S64.TRUNC R4, R4 ;  /* 0x0000000400047311 */ /* 0x000e24000020d900 */
[----:B0-----:R-:W-:Y:S01]  /*21f0*/  PRMT R22, R4, 0x7610, R22 ;  /* 0x0000761004167816 */ /* 0x001fe20000000016 */
[----:B------:R-:W-:Y:S06]  /*2200*/  BRA `(.L_x_8657) ;  /* 0x0000000800f87947 */ /* 0x000fec0003800000 */
.L_x_8660:
        /* <DEDUP_REMOVED lines=10> */
.L_x_8663:
[----:B------:R-:W2:Y:S02]  /*22b0*/  LDG.E.U16 R6, desc[UR36][R6.64] ;  /* 0x0000002406067981 */ /* 0x000ea4000c1e1500 */
[----:B--2---:R-:W-:-:S06]  /*22c0*/  HADD2.F32 R4, -RZ, R6.H0_H0 ;  /* 0x20000006ff047230 */ /* 0x004fcc0000004100 */
[----:B------:R-:W0:Y:S02]  /*22d0*/  F2I.S64.TRUNC R4, R4 ;  /* 0x0000000400047311 */ /* 0x000e24000020d900 */
[----:B0-----:R-:W-:Y:S01]  /*22e0*/  PRMT R22, R4, 0x7610, R22 ;  /* 0x0000761004167816 */ /* 0x001fe20000000016 */
[----:B------:R-:W-:Y:S06]  /*22f0*/  BRA `(.L_x_8657) ;  /* 0x0000000800bc7947 */ /* 0x000fec0003800000 */
.L_x_8662:
[----:B------:R-:W2:Y:S02]  /*2300*/  LDG.E.64 R4, desc[UR36][R6.64] ;  /* 0x0000002406047981 */ /* 0x000ea4000c1e1b00 */
[----:B--2---:R-:W0:Y:S02]  /*2310*/  F2I.S64.F64.TRUNC R4, R4 ;  /* 0x0000000400047311 */ /* 0x004e24000030d900 */
[----:B0-----:R-:W-:Y:S01]  /*2320*/  PRMT R22, R4, 0x7610, R22 ;  /* 0x0000761004167816 */ /* 0x001fe20000000016 */
[----:B------:R-:W-:Y:S06]  /*2330*/  BRA `(.L_x_8657) ;  /* 0x0000000800ac7947 */ /* 0x000fec0003800000 */
.L_x_8652:
        /* <DEDUP_REMOVED lines=12> */
.L_x_8666:
[----:B------:R-:W2:Y:S02]  /*2400*/  LDG.E.64 R6, desc[UR36][R6.64] ;  /* 0x0000002406067981 */ /* 0x000ea4000c1e1b00 */
[----:B--2---:R-:W0:Y:S02]  /*2410*/  F2I.S64.F64.TRUNC R4, R6 ;  /* 0x0000000600047311 */ /* 0x004e24000030d900 */
[----:B0-----:R-:W-:Y:S01]  /*2420*/  PRMT R22, R4, 0x7610, R22 ;  /* 0x0000761004167816 */ /* 0x001fe20000000016 */
[----:B------:R-:W-:Y:S06]  /*2430*/  BRA `(.L_x_8657) ;  /* 0x00000008006c7947 */ /* 0x000fec0003800000 */
.L_x_8665:
        /* <DEDUP_REMOVED lines=28> */
.L_x_8668:
        /* <DEDUP_REMOVED lines=15> */
.L_x_8667:
[----:B------:R-:W2:Y:S02]  /*26f0*/  LDG.E.U16 R4, desc[UR36][R6.64] ;  /* 0x0000002406047981 */ /* 0x000ea4000c1e1500 */
[----:B--2---:R-:W-:-:S06]  /*2700*/  IMAD.U32 R4, R4, 0x10000, RZ ;  /* 0x0001000004047824 */ /* 0x004fcc00078e00ff */
[----:B------:R-:W0:Y:S02]  /*2710*/  F2I.S64.TRUNC R4, R4 ;  /* 0x0000000400047311 */ /* 0x000e24000020d900 */
[----:B0-----:R-:W-:Y:S01]  /*2720*/  PRMT R22, R4, 0x7610, R22 ;  /* 0x0000761004167816 */ /* 0x001fe20000000016 */
[----:B------:R-:W-:Y:S06]  /*2730*/  BRA `(.L_x_8657) ;  /* 0x0000000400ac7947 */ /* 0x000fec0003800000 */
.L_x_8664:
        /* <DEDUP_REMOVED lines=10> */
.L_x_8671:
        /* <DEDUP_REMOVED lines=21> */
.L_x_8675:
[----:B------:R-:W-:Y:S05]  /*2930*/  BSYNC B1 ;  /* 0x0000000000017941 */ /* 0x000fea0003800000 */
.L_x_8674:
[----:B------:R-:W-:Y:S01]  /*2940*/  IMAD.SHL.U32 R3, R3, 0x100000, RZ ;  /* 0x0010000003037824 */ /* 0x000fe200078e00ff */
[----:B------:R-:W-:-:S04]  /*2950*/  LEA R5, R0, 0x3b800000, 0x17 ;  /* 0x3b80000000057811 */ /* 0x000fc800078eb8ff */
[----:B------:R-:W-:-:S07]  /*2960*/  LOP3.LUT R4, R5, R3, R6, 0xfe, !PT ;  /* 0x0000000305047212 */ /* 0x000fce00078efe06 */
.L_x_8673:
[----:B------:R-:W-:Y:S05]  /*2970*/  BSYNC B0 ;  /* 0x0000000000007941 */ /* 0x000fea0003800000 */
.L_x_8672:
[----:B------:R-:W0:Y:S02]  /*2980*/  F2I.S64.TRUNC R4, R4 ;  /* 0x0000000400047311 */ /* 0x000e24000020d900 */
[----:B0-----:R-:W-:Y:S01]  /*2990*/  PRMT R22, R4, 0x7610, R22 ;  /* 0x0000761004167816 */ /* 0x001fe20000000016 */
[----:B------:R-:W-:Y:S06]  /*29a0*/  BRA `(.L_x_8657) ;  /* 0x0000000400107947 */ /* 0x000fec0003800000 */
.L_x_8670:
        /* <DEDUP_REMOVED lines=21> */
.L_x_8679:
[----:B------:R-:W-:Y:S05]  /*2b00*/  BSYNC B1 ;  /* 0x0000000000017941 */ /* 0x000fea0003800000 */
.L_x_8678:
[----:B------:R-:W-:Y:S01]  /*2b10*/  IMAD.SHL.U32 R3, R3, 0x200000, RZ ;  /* 0x0020000003037824 */ /* 0x000fe200078e00ff */
[----:B------:R-:W-:-:S04]  /*2b20*/  LEA R5, R0, 0x37800000, 0x17 ;  /* 0x3780000000057811 */ /* 0x000fc800078eb8ff */
[----:B------:R-:W-:-:S07]  /*2b30*/  LOP3.LUT R4, R5, R3, R6, 0xfe, !PT ;  /* 0x0000000305047212 */ /* 0x000fce00078efe06 */
.L_x_8677:
[----:B------:R-:W-:Y:S05]  /*2b40*/  BSYNC B0 ;  /* 0x0000000000007941 */ /* 0x000fea0003800000 */
.L_x_8676:
[----:B------:R-:W0:Y:S02]  /*2b50*/  F2I.S64.TRUNC R4, R4 ;  /* 0x0000000400047311 */ /* 0x000e24000020d900 */
[----:B0-----:R-:W-:Y:S01]  /*2b60*/  PRMT R22, R4, 0x7610, R22 ;  /* 0x0000761004167816 */ /* 0x001fe20000000016 */
[----:B------:R-:W-:Y:S06]  /*2b70*/  BRA `(.L_x_8657) ;  /* 0x00000000009c7947 */ /* 0x000fec0003800000 */
.L_x_8669:
        /* <DEDUP_REMOVED lines=14> */
.L_x_8683:
[----:B------:R-:W-:Y:S05]  /*2c60*/  BSYNC B0 ;  /* 0x0000000000007941 */ /* 0x000fea0003800000 */
.L_x_8682:
[----:B------:R-:W0:Y:S02]  /*2c70*/  F2I.S64.TRUNC R4, R4 ;  /* 0x0000000400047311 */ /* 0x000e24000020d900 */
[----:B0-----:R-:W-:Y:S01]  /*2c80*/  PRMT R22, R4, 0x7610, R22 ;  /* 0x0000761004167816 */ /* 0x001fe20000000016 */
[----:B------:R-:W-:Y:S06]  /*2c90*/  BRA `(.L_x_8657) ;  /* 0x0000000000547947 */ /* 0x000fec0003800000 */
.L_x_8656:
        /* <DEDUP_REMOVED lines=16> */
.L_x_8684:
[----:B------:R-:W-:Y:S01]  /*2da0*/  PRMT R22, RZ, 0x7610, R22 ;  /* 0x00007610ff167816 */ /* 0x000fe20000000016 */
[----:B------:R-:W-:Y:S06]  /*2db0*/  BRA `(.L_x_8657) ;  /* 0x00000000000c7947 */ /* 0x000fec0003800000 */
.L_x_8681:
[----:B------:R0:W5:Y:S01]  /*2dc0*/  LDG.E.U8 R22, desc[UR36][R6.64] ;  /* 0x0000002406167981 */ /* 0x000162000c1e1100 */
[----:B------:R-:W-:Y:S05]  /*2dd0*/  BRA `(.L_x_8657) ;  /* 0x0000000000047947 */ /* 0x000fea0003800000 */
.L_x_8680:
[----:B------:R1:W5:Y:S02]  /*2de0*/  LDG.E.U8 R22, desc[UR36][R6.64] ;  /* 0x0000002406167981 */ /* 0x000364000c1e1100 */
.L_x_8657:
        /* <DEDUP_REMOVED lines=18> */
.L_x_8688:
[----:B------:R4:W5:Y:S01]  /*2f10*/  LDG.E.U8 R19, desc[UR36][R6.64] ;  /* 0x0000002406137981 */ /* 0x000962000c1e1100 */
[----:B------:R-:W-:Y:S05]  /*2f20*/  BRA `(.L_x_8690) ;  /* 0x0000000c00647947 */ /* 0x000fea0003800000 */
.L_x_8687:
        /* <DEDUP_REMOVED lines=8> */
.L_x_8692:
[----:B------:R0:W5:Y:S01]  /*2fb0*/  LDG.E.U8 R19, desc[UR36][R6.64] ;  /* 0x0000002406137981 */ /* 0x000162000c1e1100 */
[----:B------:R-:W-:Y:S05]  /*2fc0*/  BRA `(.L_x_8690) ;  /* 0x0000000c003c7947 */ /* 0x000fea0003800000 */
.L_x_8691:
[----:B------:R0:W5:Y:S01]  /*2fd0*/  LDG.E.U16 R19, desc[UR36][R6.64] ;  /* 0x0000002406137981 */ /* 0x000162000c1e1500 */
[----:B------:R-:W-:Y:S05]  /*2fe0*/  BRA `(.L_x_8690) ;  /* 0x0000000c00347947 */ /* 0x000fea0003800000 */
.L_x_8686:
        /* <DEDUP_REMOVED lines=10> */
.L_x_8694:
[----:B------:R-:W2:Y:S02]  /*3090*/  LDG.E.U16 R4, desc[UR36][R6.64] ;  /* 0x0000002406047981 */ /* 0x000ea4000c1e1500 */
[----:B--2---:R-:W-:-:S06]  /*30a0*/  HADD2.F32 R4, -RZ, R4.H0_H0 ;  /* 0x20000004ff047230 */ /* 0x004fcc0000004100 */
[----:B------:R-:W0:Y:S02]  /*30b0*/  F2I.S64.TRUNC R4, R4 ;  /* 0x0000000400047311 */ /* 0x000e24000020d900 */
[----:B0-----:R-:W-:Y:S01]  /*30c0*/  PRMT R19, R4, 0x7610, R19 ;  /* 0x0000761004137816 */ /* 0x001fe20000000013 */
[----:B------:R-:W-:Y:S06]  /*30d0*/  BRA `(.L_x_8690) ;  /* 0x0000000800f87947 */ /* 0x000fec0003800000 */
.L_x_8693:
        /* <DEDUP_REMOVED lines=10> */
.L_x_8696:
[----:B------:R-:W2:Y:S02]  /*3180*/  LDG.E.U16 R6, desc[UR36][R6.64] ;  /* 0x0000002406067981 */ /* 0x000ea4000c1e1500 */
[----:B--2---:R-:W-:-:S06]  /*3190*/  HADD2.F32 R4, -RZ, R6.H0_H0 ;  /* 0x20000006ff047230 */ /* 0x004fcc0000004100 */
[----:B------:R-:W0:Y:S02]  /*31a0*/  F2I.S64.TRUNC R4, R4 ;  /* 0x0000000400047311 */ /* 0x000e24000020d900 */
[----:B0-----:R-:W-:Y:S01]  /*31b0*/  PRMT R19, R4, 0x7610, R19 ;  /* 0x0000761004137816 */ /* 0x001fe20000000013 */
[----:B------:R-:W-:Y:S06]  /*31c0*/  BRA `(.L_x_8690) ;  /* 0x0000000800bc7947 */ /* 0x000fec0003800000 */
.L_x_8695:
[----:B------:R-:W2:Y:S02]  /*31d0*/  LDG.E.64 R4, desc[UR36][R6.64] ;  /* 0x0000002406047981 */ /* 0x000ea4000c1e1b00 */
[----:B--2---:R-:W0:Y:S02]  /*31e0*/  F2I.S64.F64.TRUNC R4, R4 ;  /* 0x0000000400047311 */ /* 0x004e24000030d900 */
[----:B0-----:R-:W-:Y:S01]  /*31f0*/  PRMT R19, R4, 0x7610, R19 ;  /* 0x0000761004137816 */ /* 0x001fe20000000013 */
[----:B------:R-:W-:Y:S06]  /*3200*/  BRA `(.L_x_8690) ;  /* 0x0000000800ac7947 */ /* 0x000fec0003800000 */
.L_x_8685:
        /* <DEDUP_REMOVED lines=12> */
.L_x_8699:
[----:B------:R-:W2:Y:S02]  /*32d0*/  LDG.E.64 R6, desc[UR36][R6.64] ;  /* 0x0000002406067981 */ /* 0x000ea4000c1e1b00 */
[----:B--2---:R-:W0:Y:S02]  /*32e0*/  F2I.S64.F64.TRUNC R4, R6 ;  /* 0x0000000600047311 */ /* 0x004e24000030d900 */
[----:B0-----:R-:W-:Y:S01]  /*32f0*/  PRMT R19, R4, 0x7610, R19 ;  /* 0x0000761004137816 */ /* 0x001fe20000000013 */
[----:B------:R-:W-:Y:S06]  /*3300*/  BRA `(.L_x_8690) ;  /* 0x00000008006c7947 */ /* 0x000fec0003800000 */
.L_x_8698:
        /* <DEDUP_REMOVED lines=28> */
.L_x_8701:
        /* <DEDUP_REMOVED lines=15> */
.L_x_8700:
[----:B------:R-:W2:Y:S02]  /*35c0*/  LDG.E.U16 R4, desc[UR36][R6.64] ;  /* 0x0000002406047981 */ /* 0x000ea4000c1e1500 */
[----:B--2---:R-:W-:-:S06]  /*35d0*/  IMAD.U32 R4, R4, 0x10000, RZ ;  /* 0x0001000004047824 */ /* 0x004fcc00078e00ff */
[----:B------:R-:W0:Y:S02]  /*35e0*/  F2I.S64.TRUNC R4, R4 ;  /* 0x0000000400047311 */ /* 0x000e24000020d900 */
[----:B0-----:R-:W-:Y:S01]  /*35f0*/  PRMT R19, R4, 0x7610, R19 ;  /* 0x0000761004137816 */ /* 0x001fe20000000013 */
[----:B------:R-:W-:Y:S06]  /*3600*/  BRA `(.L_x_8690) ;  /* 0x0000000400ac7947 */ /* 0x000fec0003800000 */
.L_x_8697:
        /* <DEDUP_REMOVED lines=10> */
.L_x_8704:
        /* <DEDUP_REMOVED lines=21> */
.L_x_8708:
[----:B------:R-:W-:Y:S05]  /*3800*/  BSYNC B1 ;  /* 0x0000000000017941 */ /* 0x000fea0003800000 */
.L_x_8707:
[----:B------:R-:W-:Y:S01]  /*3810*/  IMAD.SHL.U32 R3, R3, 0x100000, RZ ;  /* 0x0010000003037824 */ /* 0x000fe200078e00ff */
[----:B------:R-:W-:-:S04]  /*3820*/  LEA R5, R0, 0x3b800000, 0x17 ;  /* 0x3b80000000057811 */ /* 0x000fc800078eb8ff */
[----:B------:R-:W-:-:S07]  /*3830*/  LOP3.LUT R4, R5, R3, R6, 0xfe, !PT ;  /* 0x0000000305047212 */ /* 0x000fce00078efe06 */
.L_x_8706:
[----:B------:R-:W-:Y:S05]  /*3840*/  BSYNC B0 ;  /* 0x0000000000007941 */ /* 0x000fea0003800000 */
.L_x_8705:
[----:B------:R-:W0:Y:S02]  /*3850*/  F2I.S64.TRUNC R4, R4 ;  /* 0x0000000400047311 */ /* 0x000e24000020d900 */
[----:B0-----:R-:W-:Y:S01]  /*3860*/  PRMT R19, R4, 0x7610, R19 ;  /* 0x0000761004137816 */ /* 0x001fe20000000013 */
[----:B------:R-:W-:Y:S06]  /*3870*/  BRA `(.L_x_8690) ;  /* 0x0000000400107947 */ /* 0x000fec0003800000 */
.L_x_8703:
        /* <DEDUP_REMOVED lines=21> */
.L_x_8712:
[----:B------:R-:W-:Y:S05]  /*39d0*/  BSYNC B1 ;  /* 0x0000000000017941 */ /* 0x000fea0003800000 */
.L_x_8711:
[----:B------:R-:W-:Y:S01]  /*39e0*/  IMAD.SHL.U32 R3, R3, 0x200000, RZ ;  /* 0x0020000003037824 */ /* 0x000fe200078e00ff */
[----:B------:R-:W-:-:S04]  /*39f0*/  LEA R5, R0, 0x37800000, 0x17 ;  /* 0x3780000000057811 */ /* 0x000fc800078eb8ff */
[----:B------:R-:W-:-:S07]  /*3a00*/  LOP3.LUT R4, R5, R3, R6, 0xfe, !PT ;  /* 0x0000000305047212 */ /* 0x000fce00078efe06 */
.L_x_8710:
[----:B------:R-:W-:Y:S05]  /*3a10*/  BSYNC B0 ;  /* 0x0000000000007941 */ /* 0x000fea0003800000 */
.L_x_8709:
[----:B------:R-:W0:Y:S02]  /*3a20*/  F2I.S64.TRUNC R4, R4 ;  /* 0x0000000400047311 */ /* 0x000e24000020d900 */
[----:B0-----:R-:W-:Y:S01]  /*3a30*/  PRMT R19, R4, 0x7610, R19 ;  /* 0x0000761004137816 */ /* 0x001fe20000000013 */
[----:B------:R-:W-:Y:S06]  /*3a40*/  BRA `(.L_x_8690) ;  /* 0x00000000009c7947 */ /* 0x000fec0003800000 */
.L_x_8702:
        /* <DEDUP_REMOVED lines=14> */
.L_x_8716:
[----:B------:R-:W-:Y:S05]  /*3b30*/  BSYNC B0 ;  /* 0x0000000000007941 */ /* 0x000fea0003800000 */
.L_x_8715:
[----:B------:R-:W0:Y:S02]  /*3b40*/  F2I.S64.TRUNC R4, R4 ;  /* 0x0000000400047311 */ /* 0x000e24000020d900 */
[----:B0-----:R-:W-:Y:S01]  /*3b50*/  PRMT R19, R4, 0x7610, R19 ;  /* 0x0000761004137816 */ /* 0x001fe20000000013 */
[----:B------:R-:W-:Y:S06]  /*3b60*/  BRA `(.L_x_8690) ;  /* 0x0000000000547947 */ /* 0x000fec0003800000 */
.L_x_8689:
        /* <DEDUP_REMOVED lines=16> */
.L_x_8717:
[----:B------:R-:W-:Y:S01]  /*3c70*/  PRMT R19, RZ, 0x7610, R19 ;  /* 0x00007610ff137816 */ /* 0x000fe20000000013 */
[----:B------:R-:W-:Y:S06]  /*3c80*/  BRA `(.L_x_8690) ;  /* 0x00000000000c7947 */ /* 0x000fec0003800000 */
.L_x_8714:
[----:B------:R1:W5:Y:S01]  /*3c90*/  LDG.E.U8 R19, desc[UR36][R6.64] ;  /* 0x0000002406137981 */ /* 0x000362000c1e1100 */
[----:B------:R-:W-:Y:S05]  /*3ca0*/  BRA `(.L_x_8690) ;  /* 0x0000000000047947 */ /* 0x000fea0003800000 */
.L_x_8713:
[----:B------:R2:W5:Y:S02]  /*3cb0*/  LDG.E.U8 R19, desc[UR36][R6.64] ;  /* 0x0000002406137981 */ /* 0x000564000c1e1100 */
.L_x_8690:
[----:B------:R-:W-:-:S07]  /*3cc0*/  VIADD R23, R23, 0x80 ;  /* 0x0000008017177836 */ /* 0x000fce0000000000 */
.L_x_8651:
[----:B------:R-:W-:Y:S05]  /*3cd0*/  BSYNC B6 ;  /* 0x0000000000067941 */ /* 0x000fea0003800000 */
.L_x_8650:
[----:B------:R-:W-:Y:S01]  /*3ce0*/  ISETP.GE.AND P0, PT, R23, R16, PT ;  /* 0x000000101700720c */ /* 0x000fe20003f06270 */
[----:B------:R-:W-:Y:S01]  /*3cf0*/  BSSY B6, `(.L_x_8718) ;  /* 0x00001e2000067945 */ /* 0x000fe20003800000 */
[----:B------:R-:W-:Y:S02]  /*3d00*/  PRMT R18, RZ, 0x7610, R18 ;  /* 0x00007610ff127816 */ /* 0x000fe40000000012 */
[----:B------:R-:W-:Y:S02]  /*3d10*/  PRMT R26, RZ, 0x7610, R26 ;  /* 0x00007610ff1a7816 */ /* 0x000fe4000000001a */
[----:B------:R-:W-:-:S07]  /*3d20*/  PRMT R27, RZ, 0x7610, R27 ;  /* 0x00007610ff1b7816 */ /* 0x000fce000000001b */
[----:B------:R-:W-:Y:S05]  /*3d30*/  @P0 BRA `(.L_x_8719) ;  /* 0x0000001c00740947 */ /* 0x000fea0003800000 */
[----:B------:R-:W0:Y:S01]  /*3d40*/  LDC.64 R4, c[0x0][0x220] ;  /* 0x00008800ff047b82 */ /* 0x000e220000000a00 */
[----:B------:R-:W-:Y:S01]  /*3d50*/  PRMT R0, R28, 0x9910, RZ ;  /* 0x000099101c007816 */ /* 0x000fe200000000ff */
[----:B------:R-:W-:Y:S01]  /*3d60*/  IMAD R24, R2, 0x200, R23 ;  /* 0x0000020002187824 */ /* 0x000fe200078e0217 */
[----:B------:R-:W-:Y:S02]  /*3d70*/  ULDC UR4, c[0x0][0x238] ;  /* 0x00008e0000047ab9 */ /* 0x000fe40000000800 */
[----:B------:R-:W-:Y:S01]  /*3d80*/  ISETP.GT.AND P1, PT, R0, 0x9, PT ;  /* 0x000000090000780c */ /* 0x000fe20003f24270 */
[----:B01234-:R-:W-:-:S05]  /*3d90*/  IMAD R7, R24, UR4, RZ ;  /* 0x0000000418077c24 */ /* 0x01ffca000f8e02ff */
[----:B------:R-:W-:-:S05]  /*3da0*/  IADD3 R6, P0, R7, R4, RZ ;  /* 0x0000000407067210 */ /* 0x000fca0007f1e0ff */
        /* <DEDUP_REMOVED lines=12> */
.L_x_8723:
[----:B------:R3:W5:Y:S01]  /*3e70*/  LDG.E.U8 R26, desc[UR36][R6.64] ;  /* 0x00000024061a7981 */ /* 0x000762000c1e1100 */
[----:B------:R-:W-:Y:S05]  /*3e80*/  BRA `(.L_x_8725) ;  /* 0x0000000c00647947 */ /* 0x000fea0003800000 */
.L_x_8722:
        /* <DEDUP_REMOVED lines=8> */
.L_x_8727:
[----:B------:R0:W5:Y:S01]  /*3f10*/  LDG.E.U8 R26, desc[UR36][R6.64] ;  /* 0x00000024061a7981 */ /* 0x000162000c1e1100 */
[----:B------:R-:W-:Y:S05]  /*3f20*/  BRA `(.L_x_8725) ;  /* 0x0000000c003c7947 */ /* 0x000fea0003800000 */
.L_x_8726:
[----:B------:R0:W5:Y:S01]  /*3f30*/  LDG.E.U16 R26, desc[UR36][R6.64] ;  /* 0x00000024061a7981 */ /* 0x000162000c1e1500 */
[----:B------:R-:W-:Y:S05]  /*3f40*/  BRA `(.L_x_8725) ;  /* 0x0000000c00347947 */ /* 0x000fea0003800000 */
.L_x_8721:
        /* <DEDUP_REMOVED lines=10> */
.L_x_8729:
[----:B------:R-:W2:Y:S02]  /*3ff0*/  LDG.E.U16 R4, desc[UR36][R6.64] ;  /* 0x0000002406047981 */ /* 0x000ea4000c1e1500 */
[----:B--2---:R-:W-:-:S06]  /*4000*/  HADD2.F32 R4, -RZ, R4.H0_H0 ;  /* 0x20000004ff047230 */ /* 0x004fcc0000004100 */
[----:B------:R-:W0:Y:S02]  /*4010*/  F2I.S64.TRUNC R4, R4 ;  /* 0x0000000400047311 */ /* 0x000e24000020d900 */
[----:B0-----:R-:W-:Y:S01]  /*4020*/  PRMT R26, R4, 0x7610, R26 ;  /* 0x00007610041a7816 */ /* 0x001fe2000000001a */
[----:B------:R-:W-:Y:S06]  /*4030*/  BRA `(.L_x_8725) ;  /* 0x0000000800f87947 */ /* 0x000fec0003800000 */
.L_x_8728:
        /* <DEDUP_REMOVED lines=10> */
.L_x_8731:
[----:B------:R-:W2:Y:S02]  /*40e0*/  LDG.E.U16 R6, desc[UR36][R6.64] ;  /* 0x0000002406067981 */ /* 0x000ea4000c1e1500 */
[----:B--2---:R-:W-:-:S06]  /*40f0*/  HADD2.F32 R4, -RZ, R6.H0_H0 ;  /* 0x20000006ff047230 */ /* 0x004fcc0000004100 */
[----:B------:R-:W0:Y:S02]  /*4100*/  F2I.S64.TRUNC R4, R4 ;  /* 0x0000000400047311 */ /* 0x000e24000020d900 */
[----:B0-----:R-:W-:Y:S01]  /*4110*/  PRMT R26, R4, 0x7610, R26 ;  /* 0x00007610041a7816 */ /* 0x001fe2000000001a */
[----:B------:R-:W-:Y:S06]  /*4120*/  BRA `(.L_x_8725) ;  /* 0x0000000800bc7947 */ /* 0x000fec0003800000 */
.L_x_8730:
[----:B------:R-:W2:Y:S02]  /*4130*/  LDG.E.64 R4, desc[UR36][R6.64] ;  /* 0x0000002406047981 */ /* 0x000ea4000c1e1b00 */
[----:B--2---:R-:W0:Y:S02]  /*4140*/  F2I.S64.F64.TRUNC R4, R4 ;  /* 0x0000000400047311 */ /* 0x004e24000030d900 */
[----:B0-----:R-:W-:Y:S01]  /*4150*/  PRMT R26, R4, 0x7610, R26 ;  /* 0x00007610041a7816 */ /* 0x001fe2000000001a */
[----:B------:R-:W-:Y:S06]  /*4160*/  BRA `(.L_x_8725) ;  /* 0x0000000800ac7947 */ /* 0x000fec0003800000 */
.L_x_8720:
        /* <DEDUP_REMOVED lines=12> */
.L_x_8734:
[----:B------:R-:W2:Y:S02]  /*4230*/  LDG.E.64 R6, desc[UR36][R6.64] ;  /* 0x0000002406067981 */ /* 0x000ea4000c1e1b00 */
[----:B--2---:R-:W0:Y:S02]  /*4240*/  F2I.S64.F64.TRUNC R4, R6 ;  /* 0x0000000600047311 */ /* 0x004e24000030d900 */
[----:B0-----:R-:W-:Y:S01]  /*4250*/  PRMT R26, R4, 0x7610, R26 ;  /* 0x00007610041a7816 */ /* 0x001fe2000000001a */
[----:B------:R-:W-:Y:S06]  /*4260*/  BRA `(.L_x_8725) ;  /* 0x00000008006c7947 */ /* 0x000fec0003800000 */
.L_x_8733:
        /* <DEDUP_REMOVED lines=28> */
.L_x_8736:
        /* <DEDUP_REMOVED lines=15> */
.L_x_8735:
[----:B------:R-:W2:Y:S02]  /*4520*/  LDG.E.U16 R4, desc[UR36][R6.64] ;  /* 0x0000002406047981 */ /* 0x000ea4000c1e1500 */
[----:B--2---:R-:W-:-:S06]  /*4530*/  IMAD.U32 R4, R4, 0x10000, RZ ;  /* 0x0001000004047824 */ /* 0x004fcc00078e00ff */
[----:B------:R-:W0:Y:S02]  /*4540*/  F2I.S64.TRUNC R4, R4 ;  /* 0x0000000400047311 */ /* 0x000e24000020d900 */
[----:B0-----:R-:W-:Y:S01]  /*4550*/  PRMT R26, R4, 0x7610, R26 ;  /* 0x00007610041a7816 */ /* 0x001fe2000000001a */
[----:B------:R-:W-:Y:S06]  /*4560*/  BRA `(.L_x_8725) ;  /* 0x0000000400ac7947 */ /* 0x000fec0003800000 */
.L_x_8732:
        /* <DEDUP_REMOVED lines=10> */
.L_x_8739:
        /* <DEDUP_REMOVED lines=21> */
.L_x_8743:
[----:B------:R-:W-:Y:S05]  /*4760*/  BSYNC B1 ;  /* 0x0000000000017941 */ /* 0x000fea0003800000 */
.L_x_8742:
[----:B------:R-:W-:Y:S01]  /*4770*/  IMAD.SHL.U32 R3, R3, 0x100000, RZ ;  /* 0x0010000003037824 */ /* 0x000fe200078e00ff */
[----:B------:R-:W-:-:S04]  /*4780*/  LEA R5, R0, 0x3b800000, 0x17 ;  /* 0x3b80000000057811 */ /* 0x000fc800078eb8ff */
[----:B------:R-:W-:-:S07]  /*4790*/  LOP3.LUT R4, R5, R3, R6, 0xfe, !PT ;  /* 0x0000000305047212 */ /* 0x000fce00078efe06 */
.L_x_8741:
[----:B------:R-:W-:Y:S05]  /*47a0*/  BSYNC B0 ;  /* 0x0000000000007941 */ /* 0x000fea0003800000 */
.L_x_8740:
[----:B------:R-:W0:Y:S02]  /*47b0*/  F2I.S64.TRUNC R4, R4 ;  /* 0x0000000400047311 */ /* 0x000e24000020d900 */
[----:B0-----:R-:W-:Y:S01]  /*47c0*/  PRMT R26, R4, 0x7610, R26 ;  /* 0x00007610041a7816 */ /* 0x001fe2000000001a */
[----:B------:R-:W-:Y:S06]  /*47d0*/  BRA `(.L_x_8725) ;  /* 0x0000000400107947 */ /* 0x000fec0003800000 */
.L_x_8738:
        /* <DEDUP_REMOVED lines=21> */
.L_x_8747:
[----:B------:R-:W-:Y:S05]  /*4930*/  BSYNC B1 ;  /* 0x0000000000017941 */ /* 0x000fea0003800000 */
.L_x_8746:
[----:B------:R-:W-:Y:S01]  /*4940*/  IMAD.SHL.U32 R3, R3, 0x200000, RZ ;  /* 0x0020000003037824 */ /* 0x000fe200078e00ff */
[----:B------:R-:W-:-:S04]  /*4950*/  LEA R5, R0, 0x37800000, 0x17 ;  /* 0x3780000000057811 */ /* 0x000fc800078eb8ff */
[----:B------:R-:W-:-:S07]  /*4960*/  LOP3.LUT R4, R5, R3, R6, 0xfe, !PT ;  /* 0x0000000305047212 */ /* 0x000fce00078efe06 */
.L_x_8745:
[----:B------:R-:W-:Y:S05]  /*4970*/  BSYNC B0 ;  /* 0x0000000000007941 */ /* 0x000fea0003800000 */
.L_x_8744:
[----:B------:R-:W0:Y:S02]  /*4980*/  F2I.S64.TRUNC R4, R4 ;  /* 0x0000000400047311 */ /* 0x000e24000020d900 */
[----:B0-----:R-:W-:Y:S01]  /*4990*/  PRMT R26, R4, 0x7610, R26 ;  /* 0x00007610041a7816 */ /* 0x001fe2000000001a */
[----:B------:R-:W-:Y:S06]  /*49a0*/  BRA `(.L_x_8725) ;  /* 0x00000000009c7947 */ /* 0x000fec0003800000 */
.L_x_8737:
        /* <DEDUP_REMOVED lines=14> */
.L_x_8751:
[----:B------:R-:W-:Y:S05]  /*4a90*/  BSYNC B0 ;  /* 0x0000000000007941 */ /* 0x000fea0003800000 */
.L_x_8750:
[----:B------:R-:W0:Y:S02]  /*4aa0*/  F2I.S64.TRUNC R4, R4 ;  /* 0x0000000400047311 */ /* 0x000e24000020d900 */
[----:B0-----:R-:W-:Y:S01]  /*4ab0*/  PRMT R26, R4, 0x7610, R26 ;  /* 0x00007610041a7816 */ /* 0x001fe2000000001a */
[----:B------:R-:W-:Y:S06]  /*4ac0*/  BRA `(.L_x_8725) ;  /* 0x0000000000547947 */ /* 0x000fec0003800000 */
.L_x_8724:
        /* <DEDUP_REMOVED lines=16> */
.L_x_8752:
[----:B------:R-:W-:Y:S01]  /*4bd0*/  PRMT R26, RZ, 0x7610, R26 ;  /* 0x00007610ff1a7816 */ /* 0x000fe2000000001a */
[----:B------:R-:W-:Y:S06]  /*4be0*/  BRA `(.L_x_8725) ;  /* 0x00000000000c7947 */ /* 0x000fec0003800000 */
.L_x_8749:
[----:B------:R1:W5:Y:S01]  /*4bf0*/  LDG.E.U8 R26, desc[UR36][R6.64] ;  /* 0x00000024061a7981 */ /* 0x000362000c1e1100 */
[----:B------:R-:W-:Y:S05]  /*4c00*/  BRA `(.L_x_8725) ;  /* 0x0000000000047947 */ /* 0x000fea0003800000 */
.L_x_8748:
[----:B------:R2:W5:Y:S02]  /*4c10*/  LDG.E.U8 R26, desc[UR36][R6.64] ;  /* 0x00000024061a7981 */ /* 0x000564000c1e1100 */
.L_x_8725:
[----:B------:R-:W0:Y:S01]  /*4c20*/  LDC.U8 R3, c[0x0][0x235] ;  /* 0x00008d40ff037b82 */ /* 0x000e220000000000 */
[----:B------:R-:W-:Y:S02]  /*4c30*/  ULDC UR4, c[0x0][0x23c] ;  /* 0x00008f0000047ab9 */ /* 0x000fe40000000800 */
[----:B01234-:R-:W-:-:S05]  /*4c40*/  IMAD R7, R24, UR4, RZ ;  /* 0x0000000418077c24 */ /* 0x01ffca000f8e02ff */
[----:B------:R-:W0:Y:S01]  /*4c50*/  LDC.64 R4, c[0x0][0x228] ;  /* 0x00008a00ff047b82 */ /* 0x000e220000000a00 */
        /* <DEDUP_REMOVED lines=15> */
.L_x_8756:
[----:B------:R0:W5:Y:S01]  /*4d50*/  LDG.E.U8 R27, desc[UR36][R6.64] ;  /* 0x00000024061b7981 */ /* 0x000162000c1e1100 */
[----:B------:R-:W-:Y:S05]  /*4d60*/  BRA `(.L_x_8758) ;  /* 0x0000000c00647947 */ /* 0x000fea0003800000 */
.L_x_8755:
        /* <DEDUP_REMOVED lines=8> */
.L_x_8760:
[----:B------:R4:W5:Y:S01]  /*4df0*/  LDG.E.U8 R27, desc[UR36][R6.64] ;  /* 0x00000024061b7981 */ /* 0x000962000c1e1100 */
[----:B------:R-:W-:Y:S05]  /*4e00*/  BRA `(.L_x_8758) ;  /* 0x0000000c003c7947 */ /* 0x000fea0003800000 */
.L_x_8759:
[----:B------:R3:W5:Y:S01]  /*4e10*/  LDG.E.U16 R27, desc[UR36][R6.64] ;  /* 0x00000024061b7981 */ /* 0x000762000c1e1500 */
[----:B------:R-:W-:Y:S05]  /*4e20*/  BRA `(.L_x_8758) ;  /* 0x0000000c00347947 */ /* 0x000fea0003800000 */
.L_x_8754:
        /* <DEDUP_REMOVED lines=10> */
.L_x_8762:
[----:B------:R-:W2:Y:S02]  /*4ed0*/  LDG.E.U16 R4, desc[UR36][R6.64] ;  /* 0x0000002406047981 */ /* 0x000ea4000c1e1500 */
[----:B--2---:R-:W-:-:S06]  /*4ee0*/  HADD2.F32 R4, -RZ, R4.H0_H0 ;  /* 0x20000004ff047230 */ /* 0x004fcc0000004100 */
[----:B------:R-:W0:Y:S02]  /*4ef0*/  F2I.S64.TRUNC R4, R4 ;  /* 0x0000000400047311 */ /* 0x000e24000020d900 */
[----:B0-----:R-:W-:Y:S01]  /*4f00*/  PRMT R27, R4, 0x7610, R27 ;  /* 0x00007610041b7816 */ /* 0x001fe2000000001b */
[----:B------:R-:W-:Y:S06]  /*4f10*/  BRA `(.L_x_8758) ;  /* 0x0000000800f87947 */ /* 0x000fec0003800000 */
.L_x_8761:
        /* <DEDUP_REMOVED lines=10> */
.L_x_8764:
[----:B------:R-:W2:Y:S02]  /*4fc0*/  LDG.E.U16 R6, desc[UR36][R6.64] ;  /* 0x0000002406067981 */ /* 0x000ea4000c1e1500 */
[----:B--2---:R-:W-:-:S06]  /*4fd0*/  HADD2.F32 R4, -RZ, R6.H0_H0 ;  /* 0x20000006ff047230 */ /* 0x004fcc0000004100 */
[----:B------:R-:W0:Y:S02]  /*4fe0*/  F2I.S64.TRUNC R4, R4 ;  /* 0x0000000400047311 */ /* 0x000e24000020d900 */
[----:B0-----:R-:W-:Y:S01]  /*4ff0*/  PRMT R27, R4, 0x7610, R27 ;  /* 0x00007610041b7816 */ /* 0x001fe2000000001b */
[----:B------:R-:W-:Y:S06]  /*5000*/  BRA `(.L_x_8758) ;  /* 0x0000000800bc7947 */ /* 0x000fec0003800000 */
.L_x_8763:
[----:B------:R-:W2:Y:S02]  /*5010*/  LDG.E.64 R4, desc[UR36][R6.64] ;  /* 0x0000002406047981 */ /* 0x000ea4000c1e1b00 */
[----:B--2---:R-:W0:Y:S02]  /*5020*/  F2I.S64.F64.TRUNC R4, R4 ;  /* 0x0000000400047311 */ /* 0x004e24000030d900 */
[----:B0-----:R-:W-:Y:S01]  /*5030*/  PRMT R27, R4, 0x7610, R27 ;  /* 0x00007610041b7816 */ /* 0x001fe2000000001b */
[----:B------:R-:W-:Y:S06]  /*5040*/  BRA `(.L_x_8758) ;  /* 0x0000000800ac7947 */ /* 0x000fec0003800000 */
.L_x_8753:
        /* <DEDUP_REMOVED lines=12> */
.L_x_8767:
[----:B------:R-:W2:Y:S02]  /*5110*/  LDG.E.64 R6, desc[UR36][R6.64] ;  /* 0x0000002406067981 */ /* 0x000ea4000c1e1b00 */
[----:B--2---:R-:W0:Y:S02]  /*5120*/  F2I.S64.F64.TRUNC R4, R6 ;  /* 0x0000000600047311 */ /* 0x004e24000030d900 */
[----:B0-----:R-:W-:Y:S01]  /*5130*/  PRMT R27, R4, 0x7610, R27 ;  /* 0x00007610041b7816 */ /* 0x001fe2000000001b */
[----:B------:R-:W-:Y:S06]  /*5140*/  BRA `(.L_x_8758) ;  /* 0x00000008006c7947 */ /* 0x000fec0003800000 */
.L_x_8766:
        /* <DEDUP_REMOVED lines=28> */
.L_x_8769:
        /* <DEDUP_REMOVED lines=15> */
.L_x_8768:
[----:B------:R-:W2:Y:S02]  /*5400*/  LDG.E.U16 R4, desc[UR36][R6.64] ;  /* 0x0000002406047981 */ /* 0x000ea4000c1e1500 */
[----:B--2---:R-:W-:-:S06]  /*5410*/  IMAD.U32 R4, R4, 0x10000, RZ ;  /* 0x0001000004047824 */ /* 0x004fcc00078e00ff */
[----:B------:R-:W0:Y:S02]  /*5420*/  F2I.S64.TRUNC R4, R4 ;  /* 0x0000000400047311 */ /* 0x000e24000020d900 */
[----:B0-----:R-:W-:Y:S01]  /*5430*/  PRMT R27, R4, 0x7610, R27 ;  /* 0x00007610041b7816 */ /* 0x001fe2000000001b */
[----:B------:R-:W-:Y:S06]  /*5440*/  BRA `(.L_x_8758) ;  /* 0x0000000400ac7947 */ /* 0x000fec0003800000 */
.L_x_8765:
        /* <DEDUP_REMOVED lines=10> */
.L_x_8772:
        /* <DEDUP_REMOVED lines=21> */
.L_x_8776:
[----:B------:R-:W-:Y:S05]  /*5640*/  BSYNC B1 ;  /* 0x0000000000017941 */ /* 0x000fea0003800000 */
.L_x_8775:
[----:B------:R-:W-:Y:S01]  /*5650*/  IMAD.SHL.U32 R3, R3, 0x100000, RZ ;  /* 0x0010000003037824 */ /* 0x000fe200078e00ff */
[----:B------:R-:W-:-:S04]  /*5660*/  LEA R5, R0, 0x3b800000, 0x17 ;  /* 0x3b80000000057811 */ /* 0x000fc800078eb8ff */
[----:B------:R-:W-:-:S07]  /*5670*/  LOP3.LUT R4, R5, R3, R6, 0xfe, !PT ;  /* 0x0000000305047212 */ /* 0x000fce00078efe06 */
.L_x_8774:
[----:B------:R-:W-:Y:S05]  /*5680*/  BSYNC B0 ;  /* 0x0000000000007941 */ /* 0x000fea0003800000 */
.L_x_8773:
[----:B------:R-:W0:Y:S02]  /*5690*/  F2I.S64.TRUNC R4, R4 ;  /* 0x0000000400047311 */ /* 0x000e24000020d900 */
[----:B0-----:R-:W-:Y:S01]  /*56a0*/  PRMT R27, R4, 0x7610, R27 ;  /* 0x00007610041b7816 */ /* 0x001fe2000000001b */
[----:B------:R-:W-:Y:S06]  /*56b0*/  BRA `(.L_x_8758) ;  /* 0x0000000400107947 */ /* 0x000fec0003800000 */
.L_x_8771:
        /* <DEDUP_REMOVED lines=21> */
.L_x_8780:
[----:B------:R-:W-:Y:S05]  /*5810*/  BSYNC B1 ;  /* 0x0000000000017941 */ /* 0x000fea0003800000 */
.L_x_8779:
[----:B------:R-:W-:Y:S01]  /*5820*/  IMAD.SHL.U32 R3, R3, 0x200000, RZ ;  /* 0x0020000003037824 */ /* 0x000fe200078e00ff */
[----:B------:R-:W-:-:S04]  /*5830*/  LEA R5, R0, 0x37800000, 0x17 ;  /* 0x3780000000057811 */ /* 0x000fc800078eb8ff */
[----:B------:R-:W-:-:S07]  /*5840*/  LOP3.LUT R4, R5, R3, R6, 0xfe, !PT ;  /* 0x0000000305047212 */ /* 0x000fce00078efe06 */
.L_x_8778:
[----:B------:R-:W-:Y:S05]  /*5850*/  BSYNC B0 ;  /* 0x0000000000007941 */ /* 0x000fea0003800000 */
.L_x_8777:
[----:B------:R-:W0:Y:S02]  /*5860*/  F2I.S64.TRUNC R4, R4 ;  /* 0x0000000400047311 */ /* 0x000e24000020d900 */
[----:B0-----:R-:W-:Y:S01]  /*5870*/  PRMT R27, R4, 0x7610, R27 ;  /* 0x00007610041b7816 */ /* 0x001fe2000000001b */
[----:B------:R-:W-:Y:S06]  /*5880*/  BRA `(.L_x_8758) ;  /* 0x00000000009c7947 */ /* 0x000fec0003800000 */
.L_x_8770:
        /* <DEDUP_REMOVED lines=14> */
.L_x_8784:
[----:B------:R-:W-:Y:S05]  /*5970*/  BSYNC B0 ;  /* 0x0000000000007941 */ /* 0x000fea0003800000 */
.L_x_8783:
[----:B------:R-:W0:Y:S02]  /*5980*/  F2I.S64.TRUNC R4, R4 ;  /* 0x0000000400047311 */ /* 0x000e24000020d900 */
[----:B0-----:R-:W-:Y:S01]  /*5990*/  PRMT R27, R4, 0x7610, R27 ;  /* 0x00007610041b7816 */ /* 0x001fe2000000001b */
[----:B------:R-:W-:Y:S06]  /*59a0*/  BRA `(.L_x_8758) ;  /* 0x0000000000547947 */ /* 0x000fec0003800000 */
.L_x_8757:
        /* <DEDUP_REMOVED lines=16> */
.L_x_8785:
[----:B------:R-:W-:Y:S01]  /*5ab0*/  PRMT R27, RZ, 0x7610, R27 ;  /* 0x00007610ff1b7816 */ /* 0x000fe2000000001b */
[----:B------:R-:W-:Y:S06]  /*5ac0*/  BRA `(.L_x_8758) ;  /* 0x00000000000c7947 */ /* 0x000fec0003800000 */
.L_x_8782:
[----:B------:R1:W5:Y:S01]  /*5ad0*/  LDG.E.U8 R27, desc[UR36][R6.64] ;  /* 0x00000024061b7981 */ /* 0x000362000c1e1100 */
[----:B------:R-:W-:Y:S05]  /*5ae0*/  BRA `(.L_x_8758) ;  /* 0x0000000000047947 */ /* 0x000fea0003800000 */
.L_x_8781:
[----:B------:R2:W5:Y:S02]  /*5af0*/  LDG.E.U8 R27, desc[UR36][R6.64] ;  /* 0x00000024061b7981 */ /* 0x000564000c1e1100 */
.L_x_8758:
[----:B------:R-:W-:-:S07]  /*5b00*/  VIADD R23, R23, 0x80 ;  /* 0x0000008017177836 */ /* 0x000fce0000000000 */
.L_x_8719:
[----:B------:R-:W-:Y:S05]  /*5b10*/  BSYNC B6 ;  /* 0x0000000000067941 */ /* 0x000fea0003800000 */
.L_x_8718:
[----:B------:R-:W-:Y:S01]  /*5b20*/  ISETP.GE.AND P0, PT, R23, R16, PT ;  /* 0x000000101700720c */ /* 0x000fe20003f06270 */
[----:B------:R-:W-:Y:S01]  /*5b30*/  BSSY B6, `(.L_x_8786) ;  /* 0x00001de000067945 */ /* 0x000fe20003800000 */
[----:B------:R-:W-:-:S11]  /*5b40*/  PRMT R24, RZ, 0x7610, R24 ;  /* 0x00007610ff187816 */ /* 0x000fd60000000018 */
        /* <DEDUP_REMOVED lines=20> */
.L_x_8791:
[----:B------:R0:W5:Y:S01]  /*5c90*/  LDG.E.U8 R24, desc[UR36][R6.64] ;  /* 0x0000002406187981 */ /* 0x000162000c1e1100 */
[----:B------:R-:W-:Y:S05]  /*5ca0*/  BRA `(.L_x_8793) ;  /* 0x0000000c00647947 */ /* 0x000fea0003800000 */
.L_x_8790:
        /* <DEDUP_REMOVED lines=8> */
.L_x_8795:
[----:B------:R3:W5:Y:S01]  /*5d30*/  LDG.E.U8 R24, desc[UR36][R6.64] ;  /* 0x0000002406187981 */ /* 0x000762000c1e1100 */
[----:B------:R-:W-:Y:S05]  /*5d40*/  BRA `(.L_x_8793) ;  /* 0x0000000c003c7947 */ /* 0x000fea0003800000 */
.L_x_8794:
[----:B------:R2:W5:Y:S01]  /*5d50*/  LDG.E.U16 R24, desc[UR36][R6.64] ;  /* 0x0000002406187981 */ /* 0x000562000c1e1500 */
[----:B------:R-:W-:Y:S05]  /*5d60*/  BRA `(.L_x_8793) ;  /* 0x0000000c00347947 */ /* 0x000fea0003800000 */
.L_x_8789:
        /* <DEDUP_REMOVED lines=10> */
.L_x_8797:
[----:B------:R-:W2:Y:S02]  /*5e10*/  LDG.E.U16 R4, desc[UR36][R6.64] ;  /* 0x0000002406047981 */ /* 0x000ea4000c1e1500 */
[----:B--2---:R-:W-:-:S06]  /*5e20*/  HADD2.F32 R4, -RZ, R4.H0_H0 ;  /* 0x20000004ff047230 */ /* 0x004fcc0000004100 */
[----:B------:R-:W0:Y:S02]  /*5e30*/  F2I.S64.TRUNC R4, R4 ;  /* 0x0000000400047311 */ /* 0x000e24000020d900 */
[----:B0-----:R-:W-:Y:S01]  /*5e40*/  PRMT R24, R4, 0x7610, R24 ;  /* 0x0000761004187816 */ /* 0x001fe20000000018 */
[----:B------:R-:W-:Y:S06]  /*5e50*/  BRA `(.L_x_8793) ;  /* 0x0000000800f87947 */ /* 0x000fec0003800000 */
.L_x_8796:
        /* <DEDUP_REMOVED lines=10> */
.L_x_8799:
[----:B------:R-:W2:Y:S02]  /*5f00*/  LDG.E.U16 R6, desc[UR36][R6.64] ;  /* 0x0000002406067981 */ /* 0x000ea4000c1e1500 */
[----:B--2---:R-:W-:-:S06]  /*5f10*/  HADD2.F32 R4, -RZ, R6.H0_H0 ;  /* 0x20000006ff047230 */ /* 0x004fcc0000004100 */
[----:B------:R-:W0:Y:S02]  /*5f20*/  F2I.S64.TRUNC R4, R4 ;  /* 0x0000000400047311 */ /* 0x000e24000020d900 */
[----:B0-----:R-:W-:Y:S01]  /*5f30*/  PRMT R24, R4, 0x7610, R24 ;  /* 0x0000761004187816 */ /* 0x001fe20000000018 */
[----:B------:R-:W-:Y:S06]  /*5f40*/  BRA `(.L_x_8793) ;  /* 0x0000000800bc7947 */ /* 0x000fec0003800000 */
.L_x_8798:
[----:B------:R-:W2:Y:S02]  /*5f50*/  LDG.E.64 R4, desc[UR36][R6.64] ;  /* 0x0000002406047981 */ /* 0x000ea4000c1e1b00 */
[----:B--2---:R-:W0:Y:S02]  /*5f60*/  F2I.S64.F64.TRUNC R4, R4 ;  /* 0x0000000400047311 */ /* 0x004e24000030d900 */
[----:B0-----:R-:W-:Y:S01]  /*5f70*/  PRMT R24, R4, 0x7610, R24 ;  /* 0x0000761004187816 */ /* 0x001fe20000000018 */
[----:B------:R-:W-:Y:S06]  /*5f80*/  BRA `(.L_x_8793) ;  /* 0x0000000800ac7947 */ /* 0x000fec0003800000 */
.L_x_8788:
        /* <DEDUP_REMOVED lines=12> */
.L_x_8802:
[----:B------:R-:W2:Y:S02]  /*6050*/  LDG.E.64 R6, desc[UR36][R6.64] ;  /* 0x0000002406067981 */ /* 0x000ea4000c1e1b00 */
[----:B--2---:R-:W0:Y:S02]  /*6060*/  F2I.S64.F64.TRUNC R4, R6 ;  /* 0x0000000600047311 */ /* 0x004e24000030d900 */
[----:B0-----:R-:W-:Y:S01]  /*6070*/  PRMT R24, R4, 0x7610, R24 ;  /* 0x0000761004187816 */ /* 0x001fe20000000018 */
[----:B------:R-:W-:Y:S06]  /*6080*/  BRA `(.L_x_8793) ;  /* 0x00000008006c7947 */ /* 0x000fec0003800000 */
.L_x_8801:
        /* <DEDUP_REMOVED lines=28> */
.L_x_8804:
        /* <DEDUP_REMOVED lines=15> */
.L_x_8803:
[----:B------:R-:W2:Y:S02]  /*6340*/  LDG.E.U16 R4, desc[UR36][R6.64] ;  /* 0x0000002406047981 */ /* 0x000ea4000c1e1500 */
[----:B--2---:R-:W-:-:S06]  /*6350*/  IMAD.U32 R4, R4, 0x10000, RZ ;  /* 0x0001000004047824 */ /* 0x004fcc00078e00ff */
[----:B------:R-:W0:Y:S02]  /*6360*/  F2I.S64.TRUNC R4, R4 ;  /* 0x0000000400047311 */ /* 0x000e24000020d900 */
[----:B0-----:R-:W-:Y:S01]  /*6370*/  PRMT R24, R4, 0x7610, R24 ;  /* 0x0000761004187816 */ /* 0x001fe20000000018 */
[----:B------:R-:W-:Y:S06]  /*6380*/  BRA `(.L_x_8793) ;  /* 0x0000000400ac7947 */ /* 0x000fec0003800000 */
.L_x_8800:
        /* <DEDUP_REMOVED lines=10> */
.L_x_8807:
        /* <DEDUP_REMOVED lines=21> */
.L_x_8811:
[----:B------:R-:W-:Y:S05]  /*6580*/  BSYNC B1 ;  /* 0x0000000000017941 */ /* 0x000fea0003800000 */
.L_x_8810:
[----:B------:R-:W-:Y:S01]  /*6590*/  IMAD.SHL.U32 R3, R3, 0x100000, RZ ;  /* 0x0010000003037824 */ /* 0x000fe200078e00ff */
[----:B------:R-:W-:-:S04]  /*65a0*/  LEA R5, R0, 0x3b800000, 0x17 ;  /* 0x3b80000000057811 */ /* 0x000fc800078eb8ff */
[----:B------:R-:W-:-:S07]  /*65b0*/  LOP3.LUT R4, R5, R3, R6, 0xfe, !PT ;  /* 0x0000000305047212 */ /* 0x000fce00078efe06 */
.L_x_8809:
[----:B------:R-:W-:Y:S05]  /*65c0*/  BSYNC B0 ;  /* 0x0000000000007941 */ /* 0x000fea0003800000 */
.L_x_8808:
[----:B------:R-:W0:Y:S02]  /*65d0*/  F2I.S64.TRUNC R4, R4 ;  /* 0x0000000400047311 */ /* 0x000e24000020d900 */
[----:B0-----:R-:W-:Y:S01]  /*65e0*/  PRMT R24, R4, 0x7610, R24 ;  /* 0x0000761004187816 */ /* 0x001fe20000000018 */
[----:B------:R-:W-:Y:S06]  /*65f0*/  BRA `(.L_x_8793) ;  /* 0x0000000400107947 */ /* 0x000fec0003800000 */
.L_x_8806:
        /* <DEDUP_REMOVED lines=21> */
.L_x_8815:
[----:B------:R-:W-:Y:S05]  /*6750*/  BSYNC B1 ;  /* 0x0000000000017941 */ /* 0x000fea0003800000 */
.L_x_8814:
[----:B------:R-:W-:Y:S01]  /*6760*/  IMAD.SHL.U32 R3, R3, 0x200000, RZ ;  /* 0x0020000003037824 */ /* 0x000fe200078e00ff */
[----:B------:R-:W-:-:S04]  /*6770*/  LEA R5, R0, 0x37800000, 0x17 ;  /* 0x3780000000057811 */ /* 0x000fc800078eb8ff */
[----:B------:R-:W-:-:S07]  /*6780*/  LOP3.LUT R4, R5, R3, R6, 0xfe, !PT ;  /* 0x0000000305047212 */ /* 0x000fce00078efe06 */
.L_x_8813:
[----:B------:R-:W-:Y:S05]  /*6790*/  BSYNC B0 ;  /* 0x0000000000007941 */ /* 0x000fea0003800000 */
.L_x_8812:
[----:B------:R-:W0:Y:S02]  /*67a0*/  F2I.S64.TRUNC R4, R4 ;  /* 0x0000000400047311 */ /* 0x000e24000020d900 */
[----:B0-----:R-:W-:Y:S01]  /*67b0*/  PRMT R24, R4, 0x7610, R24 ;  /* 0x0000761004187816 */ /* 0x001fe20000000018 */
[----:B------:R-:W-:Y:S06]  /*67c0*/  BRA `(.L_x_8793) ;  /* 0x00000000009c7947 */ /* 0x000fec0003800000 */
.L_x_8805:
        /* <DEDUP_REMOVED lines=14> */
.L_x_8819:
[----:B------:R-:W-:Y:S05]  /*68b0*/  BSYNC B0 ;  /* 0x0000000000007941 */ /* 0x000fea0003800000 */
.L_x_8818:
[----:B------:R-:W0:Y:S02]  /*68c0*/  F2I.S64.TRUNC R4, R4 ;  /* 0x0000000400047311 */ /* 0x000e24000020d900 */
[----:B0-----:R-:W-:Y:S01]  /*68d0*/  PRMT R24, R4, 0x7610, R24 ;  /* 0x0000761004187816 */ /* 0x001fe20000000018 */
[----:B------:R-:W-:Y:S06]  /*68e0*/  BRA `(.L_x_8793) ;  /* 0x0000000000547947 */ /* 0x000fec0003800000 */
.L_x_8792:
        /* <DEDUP_REMOVED lines=16> */
.L_x_8820:
[----:B------:R-:W-:Y:S01]  /*69f0*/  PRMT R24, RZ, 0x7610, R24 ;  /* 0x00007610ff187816 */ /* 0x000fe20000000018 */
[----:B------:R-:W-:Y:S06]  /*6a00*/  BRA `(.L_x_8793) ;  /* 0x00000000000c7947 */ /* 0x000fec0003800000 */
.L_x_8817:
[----:B------:R0:W5:Y:S01]  /*6a10*/  LDG.E.U8 R24, desc[UR36][R6.64] ;  /* 0x0000002406187981 */ /* 0x000162000c1e1100 */
[----:B------:R-:W-:Y:S05]  /*6a20*/  BRA `(.L_x_8793) ;  /* 0x0000000000047947 */ /* 0x000fea0003800000 */
.L_x_8816:
[----:B------:R0:W5:Y:S02]  /*6a30*/  LDG.E.U8 R24, desc[UR36][R6.64] ;  /* 0x0000002406187981 */ /* 0x000164000c1e1100 */
.L_x_8793:
        /* <DEDUP_REMOVED lines=19> */
.L_x_8824:
[----:B------:R0:W5:Y:S01]  /*6b70*/  LDG.E.U8 R18, desc[UR36][R6.64] ;  /* 0x0000002406127981 */ /* 0x000162000c1e1100 */
[----:B------:R-:W-:Y:S05]  /*6b80*/  BRA `(.L_x_8787) ;  /* 0x0000000c00607947 */ /* 0x000fea0003800000 */
.L_x_8823:
        /* <DEDUP_REMOVED lines=8> */
.L_x_8827:
[----:B------:R0:W5:Y:S01]  /*6c10*/  LDG.E.U8 R18, desc[UR36][R6.64] ;  /* 0x0000002406127981 */ /* 0x000162000c1e1100 */
[----:B------:R-:W-:Y:S05]  /*6c20*/  BRA `(.L_x_8787) ;  /* 0x0000000c00387947 */ /* 0x000fea0003800000 */
.L_x_8826:
[----:B------:R0:W5:Y:S01]  /*6c30*/  LDG.E.U16 R18, desc[UR36][R6.64] ;  /* 0x0000002406127981 */ /* 0x000162000c1e1500 */
[----:B------:R-:W-:Y:S05]  /*6c40*/  BRA `(.L_x_8787) ;  /* 0x0000000c00307947 */ /* 0x000fea0003800000 */
.L_x_8822:
        /* <DEDUP_REMOVED lines=10> */
.L_x_8829:
[----:B------:R-:W2:Y:S02]  /*6cf0*/  LDG.E.U16 R4, desc[UR36][R6.64] ;  /* 0x0000002406047981 */ /* 0x000ea4000c1e1500 */
[----:B--2---:R-:W-:-:S06]  /*6d00*/  HADD2.F32 R4, -RZ, R4.H0_H0 ;  /* 0x20000004ff047230 */ /* 0x004fcc0000004100 */
[----:B------:R-:W0:Y:S02]  /*6d10*/  F2I.S64.TRUNC R4, R4 ;  /* 0x0000000400047311 */ /* 0x000e24000020d900 */
[----:B0-----:R-:W-:Y:S01]  /*6d20*/  PRMT R18, R4, 0x7610, R18 ;  /* 0x0000761004127816 */ /* 0x001fe20000000012 */
[----:B------:R-:W-:Y:S06]  /*6d30*/  BRA `(.L_x_8787) ;  /* 0x0000000800f47947 */ /* 0x000fec0003800000 */
.L_x_8828:
        /* <DEDUP_REMOVED lines=10> */
.L_x_8831:
[----:B------:R-:W2:Y:S02]  /*6de0*/  LDG.E.U16 R6, desc[UR36][R6.64] ;  /* 0x0000002406067981 */ /* 0x000ea4000c1e1500 */
[----:B--2---:R-:W-:-:S06]  /*6df0*/  HADD2.F32 R4, -RZ, R6.H0_H0 ;  /* 0x20000006ff047230 */ /* 0x004fcc0000004100 */
[----:B------:R-:W0:Y:S02]  /*6e00*/  F2I.S64.TRUNC R4, R4 ;  /* 0x0000000400047311 */ /* 0x000e24000020d900 */
[----:B0-----:R-:W-:Y:S01]  /*6e10*/  PRMT R18, R4, 0x7610, R18 ;  /* 0x0000761004127816 */ /* 0x001fe20000000012 */
[----:B------:R-:W-:Y:S06]  /*6e20*/  BRA `(.L_x_8787) ;  /* 0x0000000800b87947 */ /* 0x000fec0003800000 */
.L_x_8830:
[----:B------:R-:W2:Y:S02]  /*6e30*/  LDG.E.64 R4, desc[UR36][R6.64] ;  /* 0x0000002406047981 */ /* 0x000ea4000c1e1b00 */
[----:B--2---:R-:W0:Y:S02]  /*6e40*/  F2I.S64.F64.TRUNC R4, R4 ;  /* 0x0000000400047311 */ /* 0x004e24000030d900 */
[----:B0-----:R-:W-:Y:S01]  /*6e50*/  PRMT R18, R4, 0x7610, R18 ;  /* 0x0000761004127816 */ /* 0x001fe20000000012 */
[----:B------:R-:W-:Y:S06]  /*6e60*/  BRA `(.L_x_8787) ;  /* 0x0000000800a87947 */ /* 0x000fec0003800000 */
.L_x_8821:
        /* <DEDUP_REMOVED lines=12> */
.L_x_8834:
[----:B------:R-:W2:Y:S02]  /*6f30*/  LDG.E.64 R6, desc[UR36][R6.64] ;  /* 0x0000002406067981 */ /* 0x000ea4000c1e1b00 */
[----:B--2---:R-:W0:Y:S02]  /*6f40*/  F2I.S64.F64.TRUNC R4, R6 ;  /* 0x0000000600047311 */ /* 0x004e24000030d900 */
[----:B0-----:R-:W-:Y:S01]  /*6f50*/  PRMT R18, R4, 0x7610, R18 ;  /* 0x0000761004127816 */ /* 0x001fe20000000012 */
[----:B------:R-:W-:Y:S06]  /*6f60*/  BRA `(.L_x_8787) ;  /* 0x0000000800687947 */ /* 0x000fec0003800000 */
.L_x_8833:
        /* <DEDUP_REMOVED lines=28> */
.L_x_8836:
        /* <DEDUP_REMOVED lines=15> */
.L_x_8835:
[----:B------:R-:W2:Y:S02]  /*7220*/  LDG.E.U16 R4, desc[UR36][R6.64] ;  /* 0x0000002406047981 */ /* 0x000ea4000c1e1500 */
[----:B--2---:R-:W-:-:S06]  /*7230*/  IMAD.U32 R4, R4, 0x10000, RZ ;  /* 0x0001000004047824 */ /* 0x004fcc00078e00ff */
[----:B------:R-:W0:Y:S02]  /*7240*/  F2I.S64.TRUNC R4, R4 ;  /* 0x0000000400047311 */ /* 0x000e24000020d900 */
[----:B0-----:R-:W-:Y:S01]  /*7250*/  PRMT R18, R4, 0x7610, R18 ;  /* 0x0000761004127816 */ /* 0x001fe20000000012 */
[----:B------:R-:W-:Y:S06]  /*7260*/  BRA `(.L_x_8787) ;  /* 0x0000000400a87947 */ /* 0x000fec0003800000 */
.L_x_8832:
        /* <DEDUP_REMOVED lines=10> */
.L_x_8839:
        /* <DEDUP_REMOVED lines=21> */
.L_x_8843:
[----:B------:R-:W-:Y:S05]  /*7460*/  BSYNC B1 ;  /* 0x0000000000017941 */ /* 0x000fea0003800000 */
.L_x_8842:
[----:B------:R-:W-:Y:S01]  /*7470*/  IMAD.SHL.U32 R3, R3, 0x100000, RZ ;  /* 0x0010000003037824 */ /* 0x000fe200078e00ff */
[----:B------:R-:W-:-:S04]  /*7480*/  LEA R5, R0, 0x3b800000, 0x17 ;  /* 0x3b80000000057811 */ /* 0x000fc800078eb8ff */
[----:B------:R-:W-:-:S07]  /*7490*/  LOP3.LUT R4, R5, R3, R6, 0xfe, !PT ;  /* 0x0000000305047212 */ /* 0x000fce00078efe06 */
.L_x_8841:
[----:B------:R-:W-:Y:S05]  /*74a0*/  BSYNC B0 ;  /* 0x0000000000007941 */ /* 0x000fea0003800000 */
.L_x_8840:
[----:B------:R-:W0:Y:S02]  /*74b0*/  F2I.S64.TRUNC R4, R4 ;  /* 0x0000000400047311 */ /* 0x000e24000020d900 */
[----:B0-----:R-:W-:Y:S01]  /*74c0*/  PRMT R18, R4, 0x7610, R18 ;  /* 0x0000761004127816 */ /* 0x001fe20000000012 */
[----:B------:R-:W-:Y:S06]  /*74d0*/  BRA `(.L_x_8787) ;  /* 0x00000004000c7947 */ /* 0x000fec0003800000 */
.L_x_8838:
        /* <DEDUP_REMOVED lines=21> */
.L_x_8847:
[----:B------:R-:W-:Y:S05]  /*7630*/  BSYNC B1 ;  /* 0x0000000000017941 */ /* 0x000fea0003800000 */
.L_x_8846:
[----:B------:R-:W-:Y:S01]  /*7640*/  IMAD.SHL.U32 R3, R3, 0x200000, RZ ;  /* 0x0020000003037824 */ /* 0x000fe200078e00ff */
[----:B------:R-:W-:-:S04]  /*7650*/  LEA R5, R0, 0x37800000, 0x17 ;  /* 0x3780000000057811 */ /* 0x000fc800078eb8ff */
[----:B------:R-:W-:-:S07]  /*7660*/  LOP3.LUT R4, R5, R3, R6, 0xfe, !PT ;  /* 0x0000000305047212 */ /* 0x000fce00078efe06 */
.L_x_8845:
[----:B------:R-:W-:Y:S05]  /*7670*/  BSYNC B0 ;  /* 0x0000000000007941 */ /* 0x000fea0003800000 */
.L_x_8844:
[----:B------:R-:W0:Y:S02]  /*7680*/  F2I.S64.TRUNC R4, R4 ;  /* 0x0000000400047311 */ /* 0x000e24000020d900 */
[----:B0-----:R-:W-:Y:S01]  /*7690*/  PRMT R18, R4, 0x7610, R18 ;  /* 0x0000761004127816 */ /* 0x001fe20000000012 */
[----:B------:R-:W-:Y:S06]  /*76a0*/  BRA `(.L_x_8787) ;  /* 0x0000000000987947 */ /* 0x000fec0003800000 */
.L_x_8837:
        /* <DEDUP_REMOVED lines=14> */
.L_x_8851:
[----:B------:R-:W-:Y:S05]  /*7790*/  BSYNC B0 ;  /* 0x0000000000007941 */ /* 0x000fea0003800000 */
.L_x_8850:
[----:B------:R-:W0:Y:S02]  /*77a0*/  F2I.S64.TRUNC R4, R4 ;  /* 0x0000000400047311 */ /* 0x000e24000020d900 */
[----:B0-----:R-:W-:Y:S01]  /*77b0*/  PRMT R18, R4, 0x7610, R18 ;  /* 0x0000761004127816 */ /* 0x001fe20000000012 */
[----:B------:R-:W-:Y:S06]  /*77c0*/  BRA `(.L_x_8787) ;  /* 0x0000000000507947 */ /* 0x000fec0003800000 */
.L_x_8825:
        /* <DEDUP_REMOVED lines=16> */
.L_x_8852:
[----:B------:R-:W-:Y:S05]  /*78d0*/  BRA `(.L_x_8787) ;  /* 0x00000000000c7947 */ /* 0x000fea0003800000 */
.L_x_8849:
[----:B------:R0:W5:Y:S01]  /*78e0*/  LDG.E.U8 R18, desc[UR36][R6.64] ;  /* 0x0000002406127981 */ /* 0x000162000c1e1100 */
[----:B------:R-:W-:Y:S05]  /*78f0*/  BRA `(.L_x_8787) ;  /* 0x0000000000047947 */ /* 0x000fea0003800000 */
.L_x_8848:
[----:B------:R0:W5:Y:S02]  /*7900*/  LDG.E.U8 R18, desc[UR36][R6.64] ;  /* 0x0000002406127981 */ /* 0x000164000c1e1100 */
.L_x_8787:
[----:B------:R-:W-:Y:S05]  /*7910*/  BSYNC B6 ;  /* 0x0000000000067941 */ /* 0x000fea0003800000 */
.L_x_8786:
[----:B------:R-:W1:Y:S01]  /*7920*/  S2R R23, SR_TID.X ;  /* 0x0000000000177919 */ /* 0x000e620000002100 */
[----:B------:R-:W-:Y:S01]  /*7930*/  BSSY B6, `(.L_x_8853) ;  /* 0x0000133000067945 */ /* 0x000fe20003800000 */
[C---:B-1----:R-:W-:Y:S01]  /*7940*/  ISETP.GE.AND P0, PT, R23.reuse, R16, PT ;  /* 0x000000101700720c */ /* 0x042fe20003f06270 */
[----:B------:R-:W-:-:S05]  /*7950*/  VIADD R5, R23, 0x100 ;  /* 0x0000010017057836 */ /* 0x000fca0000000000 */
[----:B------:R-:W-:Y:S01]  /*7960*/  ISETP.GE.AND P1, PT, R5, R16, PT ;  /* 0x000000100500720c */ /* 0x000fe20003f26270 */
[----:B------:R-:W-:-:S05]  /*7970*/  VIADD R5, R23, 0x180 ;  /* 0x0000018017057836 */ /* 0x000fca0000000000 */
[-C--:B------:R-:W-:Y:S02]  /*7980*/  ISETP.GE.AND P3, PT, R5, R16.reuse, PT ;  /* 0x000000100500720c */ /* 0x080fe40003f66270 */
[----:B-----5:R-:W-:Y:S01]  /*7990*/  @!P0 LOP3.LUT R0, R25, 0xff, RZ, 0xc0, !PT ;  /* 0x000000ff19008812 */ /* 0x020fe200078ec0ff */
[----:B------:R-:W-:Y:S01]  /*79a0*/  VIADD R25, R23, 0x80 ;  /* 0x0000008017197836 */ /* 0x000fe20000000000 */
[C---:B------:R-:W-:Y:S02]  /*79b0*/  @!P0 LOP3.LUT R4, R17.reuse, 0xff, RZ, 0xc0, !PT ;  /* 0x000000ff11048812 */ /* 0x040fe400078ec0ff */
[----:B------:R-:W-:Y:S02]  /*79c0*/  @!P0 LOP3.LUT R17, R17, 0xff, RZ, 0xc0, !PT ;  /* 0x000000ff11118812 */ /* 0x000fe400078ec0ff */
[----:B------:R-:W-:Y:S02]  /*79d0*/  ISETP.GE.AND P2, PT, R25, R16, PT ;  /* 0x000000101900720c */ /* 0x000fe40003f46270 */
[----:B------:R-:W-:-:S02]  /*79e0*/  @!P0 SHF.R.U32.HI R0, RZ, R17, R0 ;  /* 0x00000011ff008219 */ /* 0x000fc40000011600 */
[----:B------:R-:W1:Y:S01]  /*79f0*/  LDC.U8 R17, c[0x0][0x240] ;  /* 0x00009000ff117b82 */ /* 0x000e620000000000 */
[----:B------:R-:W-:Y:S02]  /*7a00*/  @!P0 ISETP.GT.U32.AND P4, PT, R4, 0x7, PT ;  /* 0x000000070400880c */ /* 0x000fe40003f84070 */
[C---:B------:R-:W-:Y:S02]  /*7a10*/  @!P1 LOP3.LUT R4, R27.reuse, 0xff, RZ, 0xc0, !PT ;  /* 0x000000ff1b049812 */ /* 0x040fe400078ec0ff */
[----:B------:R-:W-:Y:S02]  /*7a20*/  @!P0 SEL R3, R0, RZ, !P4 ;  /* 0x000000ff00038207 */ /* 0x000fe40006000000 */
[----:B------:R-:W-:Y:S02]  /*7a30*/  @!P1 ISETP.GT.U32.AND P5, PT, R4, 0x7, PT ;  /* 0x000000070400980c */ /* 0x000fe40003fa4070 */
[----:B------:R-:W-:Y:S02]  /*7a40*/  @!P1 LOP3.LUT R26, R26, 0xff, RZ, 0xc0, !PT ;  /* 0x000000ff1a1a9812 */ /* 0x000fe400078ec0ff */
[----:B------:R-:W-:-:S02]  /*7a50*/  @!P1 LOP3.LUT R27, R27, 0xff, RZ, 0xc0, !PT ;  /* 0x000000ff1b1b9812 */ /* 0x000fc400078ec0ff */
[----:B0-234-:R-:W-:Y:S02]  /*7a60*/  @!P3 LOP3.LUT R7, R24, 0xff, RZ, 0xc0, !PT ;  /* 0x000000ff1807b812 */ /* 0x01dfe400078ec0ff */
[C---:B------:R-:W-:Y:S02]  /*7a70*/  @!P3 LOP3.LUT R8, R18.reuse, 0xff, RZ, 0xc0, !PT ;  /* 0x000000ff1208b812 */ /* 0x040fe400078ec0ff */
[----:B------:R-:W-:Y:S02]  /*7a80*/  @!P3 LOP3.LUT R4, R18, 0xff, RZ, 0xc0, !PT ;  /* 0x000000ff1204b812 */ /* 0x000fe400078ec0ff */
[C---:B------:R-:W-:Y:S02]  /*7a90*/  @!P2 LOP3.LUT R6, R19.reuse, 0xff, RZ, 0xc0, !PT ;  /* 0x000000ff1306a812 */ /* 0x040fe400078ec0ff */
[----:B------:R-:W-:Y:S02]  /*7aa0*/  @!P2 LOP3.LUT R5, R22, 0xff, RZ, 0xc0, !PT ;  /* 0x000000ff1605a812 */ /* 0x000fe400078ec0ff */
[----:B------:R-:W-:-:S02]  /*7ab0*/  @!P2 LOP3.LUT R0, R19, 0xff, RZ, 0xc0, !PT ;  /* 0x000000ff1300a812 */ /* 0x000fc400078ec0ff */
[----:B------:R-:W-:Y:S02]  /*7ac0*/  @!P1 SHF.R.U32.HI R26, RZ, R27, R26 ;  /* 0x0000001bff1a9219 */ /* 0x000fe4000001161a */
[----:B------:R-:W-:Y:S02]  /*7ad0*/  @!P3 ISETP.GT.U32.AND P6, PT, R8, 0x7, PT ;  /* 0x000000070800b80c */ /* 0x000fe40003fc4070 */
[----:B------:R-:W-:Y:S02]  /*7ae0*/  @!P2 ISETP.GT.U32.AND P4, PT, R6, 0x7, PT ;  /* 0x000000070600a80c */ /* 0x000fe40003f84070 */
[----:B------:R-:W-:Y:S02]  /*7af0*/  @!P3 SHF.R.U32.HI R4, RZ, R4, R7 ;  /* 0x00000004ff04b219 */ /* 0x000fe40000011607 */
[----:B------:R-:W-:Y:S02]  /*7b00*/  @!P2 SHF.R.U32.HI R0, RZ, R0, R5 ;  /* 0x00000000ff00a219 */ /* 0x000fe40000011605 */
[----:B------:R-:W-:-:S02]  /*7b10*/  @!P1 SEL R18, R26, RZ, !P5 ;  /* 0x000000ff1a129207 */ /* 0x000fc40006800000 */
[----:B------:R-:W-:Y:S02]  /*7b20*/  @!P3 SEL R19, R4, RZ, !P6 ;  /* 0x000000ff0413b207 */ /* 0x000fe40007000000 */
[----:B------:R-:W-:Y:S01]  /*7b30*/  @!P2 SEL R22, R0, RZ, !P4 ;  /* 0x000000ff0016a207 */ /* 0x000fe20006000000 */
        /* <DEDUP_REMOVED lines=21> */
.L_x_8858:
[----:B------:R0:W-:Y:S01]  /*7c90*/  STG.E.U8 desc[UR36][R8.64], R3 ;  /* 0x0000000308007986 */ /* 0x0001e2000c101124 */
[----:B------:R-:W-:Y:S01]  /*7ca0*/  IMAD.MOV.U32 R23, RZ, RZ, R25 ;  /* 0x000000ffff177224 */ /* 0x000fe200078e0019 */
[----:B------:R-:W-:Y:S06]  /*7cb0*/  BRA `(.L_x_8854) ;  /* 0x0000000c00e87947 */ /* 0x000fec0003800000 */
.L_x_8857:
[----:B------:R-:W-:-:S13]  /*7cc0*/  ISETP.NE.AND P0, PT, R0, 0x2, PT ;  /* 0x000000020000780c */ /* 0x000fda0003f05270 */
[----:B------:R-:W-:Y:S05]  /*7cd0*/  @!P0 BRA `(.L_x_8860) ;  /* 0x0000000000348947 */ /* 0x000fea0003800000 */
[----:B------:R-:W-:-:S13]  /*7ce0*/  ISETP.NE.AND P0, PT, R0, 0x3, PT ;  /* 0x000000030000780c */ /* 0x000fda0003f05270 */
[----:B------:R-:W-:Y:S05]  /*7cf0*/  @!P0 BRA `(.L_x_8861) ;  /* 0x00000000001c8947 */ /* 0x000fea0003800000 */
[----:B------:R-:W-:-:S13]  /*7d00*/  ISETP.NE.AND P0, PT, R0, 0x4, PT ;  /* 0x000000040000780c */ /* 0x000fda0003f05270 */
[----:B------:R-:W-:Y:S05]  /*7d10*/  @P0 BRA `(.L_x_8859) ;  /* 0x0000000c00680947 */ /* 0x000fea0003800000 */
[----:B------:R-:W-:Y:S01]  /*7d20*/  LOP3.LUT R4, R3, 0xff, RZ, 0xc0, !PT ;  /* 0x000000ff03047812 */ /* 0x000fe200078ec0ff */
[----:B------:R-:W-:Y:S02]  /*7d30*/  IMAD.MOV.U32 R5, RZ, RZ, RZ ;  /* 0x000000ffff057224 */ /* 0x000fe400078e00ff */
[----:B------:R-:W-:-:S03]  /*7d40*/  IMAD.MOV.U32 R23, RZ, RZ, R25 ;  /* 0x000000ffff177224 */ /* 0x000fc600078e0019 */
[----:B------:R0:W-:Y:S01]  /*7d50*/  STG.E.64 desc[UR36][R8.64], R4 ;  /* 0x0000000408007986 */ /* 0x0001e2000c101b24 */
[----:B------:R-:W-:Y:S05]  /*7d60*/  BRA `(.L_x_8854) ;  /* 0x0000000c00bc7947 */ /* 0x000fea0003800000 */
.L_x_8861:
[----:B------:R-:W-:Y:S01]  /*7d70*/  LOP3.LUT R3, R3, 0xff, RZ, 0xc0, !PT ;  /* 0x000000ff03037812 */ /* 0x000fe200078ec0ff */
[----:B------:R-:W-:-:S04]  /*7d80*/  IMAD.MOV.U32 R23, RZ, RZ, R25 ;  /* 0x000000ffff177224 */ /* 0x000fc800078e0019 */
[----:B------:R0:W-:Y:S01]  /*7d90*/  STG.E desc[UR36][R8.64], R3 ;  /* 0x0000000308007986 */ /* 0x0001e2000c101924 */
[----:B------:R-:W-:Y:S05]  /*7da0*/  BRA `(.L_x_8854) ;  /* 0x0000000c00ac7947 */ /* 0x000fea0003800000 */
.L_x_8860:
[----:B------:R-:W-:Y:S01]  /*7db0*/  LOP3.LUT R3, R3, 0xff, RZ, 0xc0, !PT ;  /* 0x000000ff03037812 */ /* 0x000fe200078ec0ff */
[----:B------:R-:W-:-:S04]  /*7dc0*/  IMAD.MOV.U32 R23, RZ, RZ, R25 ;  /* 0x000000ffff177224 */ /* 0x000fc800078e0019 */
[----:B------:R0:W-:Y:S01]  /*7dd0*/  STG.E.U16 desc[UR36][R8.64], R3 ;  /* 0x0000000308007986 */ /* 0x0001e2000c101524 */
[----:B------:R-:W-:Y:S05]  /*7de0*/  BRA `(.L_x_8854) ;  /* 0x0000000c009c7947 */ /* 0x000fea0003800000 */
.L_x_8856:
[----:B------:R-:W-:-:S13]  /*7df0*/  ISETP.GT.AND P0, PT, R0, 0x6, PT ;  /* 0x000000060000780c */ /* 0x000fda0003f04270 */
[----:B------:R-:W-:Y:S05]  /*7e00*/  @P0 BRA `(.L_x_8862) ;  /* 0x00000000003c0947 */ /* 0x000fea0003800000 */
[----:B------:R-:W-:-:S13]  /*7e10*/  ISETP.NE.AND P0, PT, R0, 0x5, PT ;  /* 0x000000050000780c */ /* 0x000fda0003f05270 */
[----:B------:R-:W-:Y:S05]  /*7e20*/  @!P0 BRA `(.L_x_8863) ;  /* 0x00000000001c8947 */ /* 0x000fea0003800000 */
[----:B------:R-:W-:-:S13]  /*7e30*/  ISETP.NE.AND P0, PT, R0, 0x6, PT ;  /* 0x000000060000780c */ /* 0x000fda0003f05270 */
[----:B------:R-:W-:Y:S05]  /*7e40*/  @P0 BRA `(.L_x_8859) ;  /* 0x0000000c001c0947 */ /* 0x000fea0003800000 */
[----:B------:R-:W-:Y:S01]  /*7e50*/  LOP3.LUT R3, R3, 0xff, RZ, 0xc0, !PT ;  /* 0x000000ff03037812 */ /* 0x000fe200078ec0ff */
[----:B------:R-:W-:-:S05]  /*7e60*/  IMAD.MOV.U32 R23, RZ, RZ, R25 ;  /* 0x000000ffff177224 */ /* 0x000fca00078e0019 */
[----:B------:R-:W0:Y:S02]  /*7e70*/  I2F.U16 R3, R3 ;  /* 0x0000000300037306 */ /* 0x000e240000101000 */
[----:B0-----:R2:W-:Y:S01]  /*7e80*/  STG.E desc[UR36][R8.64], R3 ;  /* 0x0000000308007986 */ /* 0x0015e2000c101924 */
[----:B------:R-:W-:Y:S05]  /*7e90*/  BRA `(.L_x_8854) ;  /* 0x0000000c00707947 */ /* 0x000fea0003800000 */
.L_x_8863:
[----:B------:R-:W-:Y:S01]  /*7ea0*/  LOP3.LUT R3, R3, 0xff, RZ, 0xc0, !PT ;  /* 0x000000ff03037812 */ /* 0x000fe200078ec0ff */
[----:B------:R-:W-:-:S03]  /*7eb0*/  IMAD.MOV.U32 R23, RZ, RZ, R25 ;  /* 0x000000ffff177224 */ /* 0x000fc600078e0019 */
[----:B------:R-:W0:Y:S02]  /*7ec0*/  I2F.U16 R0, R3 ;  /* 0x0000000300007306 */ /* 0x000e240000101000 */
[----:B0-----:R-:W-:-:S05]  /*7ed0*/  F2FP.F16.F32.PACK_AB R0, RZ, R0 ;  /* 0x00000000ff00723e */ /* 0x001fca00000000ff */
[----:B------:R0:W-:Y:S01]  /*7ee0*/  STG.E.U16 desc[UR36][R8.64], R0 ;  /* 0x0000000008007986 */ /* 0x0001e2000c101524 */
[----:B------:R-:W-:Y:S05]  /*7ef0*/  BRA `(.L_x_8854) ;  /* 0x0000000c00587947 */ /* 0x000fea0003800000 */
.L_x_8862:
        /* <DEDUP_REMOVED lines=8> */
[----:B------:R-:W-:Y:S01]  /*7f80*/  IMAD.MOV.U32 R23, RZ, RZ, R25 ;  /* 0x000000ffff177224 */ /* 0x000fe200078e0019 */
[----:B------:R-:W0:Y:S02]  /*7f90*/  I2F.U16 R4, R3 ;  /* 0x0000000300047306 */ /* 0x000e240000101000 */
[----:B0-----:R3:W-:Y:S01]  /*7fa0*/  STG.E.64 desc[UR36][R8.64], R4 ;  /* 0x0000000408007986 */ /* 0x0017e2000c101b24 */
[----:B------:R-:W-:Y:S05]  /*7fb0*/  BRA `(.L_x_8854) ;  /* 0x0000000c00287947 */ /* 0x000fea0003800000 */
.L_x_8865:
[----:B------:R-:W-:Y:S01]  /*7fc0*/  LOP3.LUT R3, R3, 0xff, RZ, 0xc0, !PT ;  /* 0x000000ff03037812 */ /* 0x000fe200078ec0ff */
[----:B------:R-:W-:-:S05]  /*7fd0*/  IMAD.MOV.U32 R23, RZ, RZ, R25 ;  /* 0x000000ffff177224 */ /* 0x000fca00078e0019 */
[----:B------:R-:W0:Y:S02]  /*7fe0*/  I2F.U16 R3, R3 ;  /* 0x0000000300037306 */ /* 0x000e240000101000 */
[----:B0-----:R-:W-:-:S04]  /*7ff0*/  F2FP.F16.F32.PACK_AB R3, RZ, R3 ;  /* 0x00000003ff03723e */ /* 0x001fc800000000ff */
[----:B------:R-:W-:-:S05]  /*8000*/  PRMT R3, R3, 0x5410, RZ ;  /* 0x0000541003037816 */ /* 0x000fca00000000ff */
[----:B------:R4:W-:Y:S01]  /*8010*/  STG.E desc[UR36][R8.64], R3 ;  /* 0x0000000308007986 */ /* 0x0009e2000c101924 */
[----:B------:R-:W-:Y:S05]  /*8020*/  BRA `(.L_x_8854) ;  /* 0x0000000c000c7947 */ /* 0x000fea0003800000 */
.L_x_8864:
[----:B------:R-:W-:Y:S01]  /*8030*/  LOP3.LUT R4, R3, 0xff, RZ, 0xc0, !PT ;  /* 0x000000ff03047812 */ /* 0x000fe200078ec0ff */
[----:B------:R-:W-:-:S05]  /*8040*/  IMAD.MOV.U32 R23, RZ, RZ, R25 ;  /* 0x000000ffff177224 */ /* 0x000fca00078e0019 */
[----:B------:R-:W0:Y:S02]  /*8050*/  I2F.F64.U16 R4, R4 ;  /* 0x0000000400047312 */ /* 0x000e240000101800 */
[----:B0-----:R0:W-:Y:S01]  /*8060*/  STG.E.64 desc[UR36][R8.64], R4 ;  /* 0x0000000408007986 */ /* 0x0011e2000c101b24 */
[----:B------:R-:W-:Y:S05]  /*8070*/  BRA `(.L_x_8854) ;  /* 0x0000000800f87947 */ /* 0x000fea0003800000 */
.L_x_8855:
        /* <DEDUP_REMOVED lines=13> */
.L_x_8868:
[----:B------:R-:W-:Y:S02]  /*8150*/  LOP3.LUT R4, R3, 0xff, RZ, 0xc0, !PT ;  /* 0x000000ff03047812 */ /* 0x000fe400078ec0ff */
[----:B------:R-:W-:Y:S01]  /*8160*/  CS2R R6, SRZ ;  /* 0x0000000000067805 */ /* 0x000fe2000001ff00 */
[----:B------:R-:W-:-:S03]  /*8170*/  IMAD.MOV.U32 R23, RZ, RZ, R25 ;  /* 0x000000ffff177224 */ /* 0x000fc600078e0019 */
[----:B------:R-:W0:Y:S02]  /*8180*/  I2F.F64.U16 R4, R4 ;  /* 0x0000000400047312 */ /* 0x000e240000101800 */
[----:B0-----:R0:W-:Y:S01]  /*8190*/  STG.E.128 desc[UR36][R8.64], R4 ;  /* 0x0000000408007986 */ /* 0x0011e2000c101d24 */
[----:B------:R-:W-:Y:S05]  /*81a0*/  BRA `(.L_x_8854) ;  /* 0x0000000800ac7947 */ /* 0x000fea0003800000 */
.L_x_8867:
        /* <DEDUP_REMOVED lines=22> */
.L_x_8872:
[----:B------:R-:W-:Y:S05]  /*8310*/  BSYNC B0 ;  /* 0x0000000000007941 */ /* 0x000fea0003800000 */
.L_x_8871:
[----:B------:R-:W-:Y:S01]  /*8320*/  LOP3.LUT R5, R0, R5, RZ, 0xfc, !PT ;  /* 0x0000000500057212 */ /* 0x000fe200078efcff */
[----:B------:R-:W-:-:S04]  /*8330*/  IMAD.MOV.U32 R23, RZ, RZ, R25 ;  /* 0x000000ffff177224 */ /* 0x000fc800078e0019 */
[----:B------:R0:W-:Y:S01]  /*8340*/  STG.E.U8 desc[UR36][R8.64], R5 ;  /* 0x0000000508007986 */ /* 0x0001e2000c101124 */
[----:B------:R-:W-:Y:S05]  /*8350*/  BRA `(.L_x_8854) ;  /* 0x0000000800407947 */ /* 0x000fea0003800000 */
.L_x_8870:
[----:B------:R-:W-:Y:S01]  /*8360*/  LOP3.LUT R0, R3, 0xff, RZ, 0xc0, !PT ;  /* 0x000000ff03007812 */ /* 0x000fe200078ec0ff */
[----:B------:R-:W-:Y:S03]  /*8370*/  BSSY B0, `(.L_x_8873) ;  /* 0x0000010000007945 */ /* 0x000fe60003800000 */
        /* <DEDUP_REMOVED lines=12> */
.L_x_8874:
[----:B------:R-:W-:Y:S01]  /*8440*/  IMAD.MOV.U32 R0, RZ, RZ, 0x7f ;  /* 0x0000007fff007424 */ /* 0x000fe200078e00ff */
[----:B------:R-:W-:-:S04]  /*8450*/  ISETP.GT.U32.AND P0, PT, R3, 0x7f800000, PT ;  /* 0x7f8000000300780c */ /* 0x000fc80003f04070 */
[----:B------:R-:W-:-:S09]  /*8460*/  SEL R0, R0, 0x7c, P0 ;  /* 0x0000007c00007807 */ /* 0x000fd20000000000 */
.L_x_8875:
[----:B------:R-:W-:Y:S05]  /*8470*/  BSYNC B0 ;  /* 0x0000000000007941 */ /* 0x000fea0003800000 */
.L_x_8873:
[----:B------:R-:W-:Y:S01]  /*8480*/  LOP3.LUT R3, R5, 0x80000000, RZ, 0xc0, !PT ;  /* 0x8000000005037812 */ /* 0x000fe200078ec0ff */
[----:B------:R-:W-:-:S03]  /*8490*/  IMAD.MOV.U32 R23, RZ, RZ, R25 ;  /* 0x000000ffff177224 */ /* 0x000fc600078e0019 */
[----:B------:R-:W-:-:S04]  /*84a0*/  SHF.R.U32.HI R3, RZ, 0x18, R3 ;  /* 0x00000018ff037819 */ /* 0x000fc80000011603 */
[----:B------:R-:W-:-:S05]  /*84b0*/  LOP3.LUT R3, R0, R3, RZ, 0xfc, !PT ;  /* 0x0000000300037212 */ /* 0x000fca00078efcff */
[----:B------:R0:W-:Y:S01]  /*84c0*/  STG.E.U8 desc[UR36][R8.64], R3 ;  /* 0x0000000308007986 */ /* 0x0001e2000c101124 */
[----:B------:R-:W-:Y:S05]  /*84d0*/  BRA `(.L_x_8854) ;  /* 0x0000000400e07947 */ /* 0x000fea0003800000 */
.L_x_8869:
[----:B------:R-:W-:Y:S01]  /*84e0*/  LOP3.LUT R3, R3, 0xff, RZ, 0xc0, !PT ;  /* 0x000000ff03037812 */ /* 0x000fe200078ec0ff */
[----:B------:R-:W-:-:S03]  /*84f0*/  IMAD.MOV.U32 R23, RZ, RZ, R25 ;  /* 0x000000ffff177224 */ /* 0x000fc600078e0019 */
[----:B------:R-:W0:Y:S02]  /*8500*/  I2F.U16 R0, R3 ;  /* 0x0000000300007306 */ /* 0x000e240000101000 */
[----:B0-----:R-:W-:-:S05]  /*8510*/  F2FP.BF16.F32.PACK_AB R0, RZ, R0 ;  /* 0x00000000ff00723e */ /* 0x001fca00000010ff */
[----:B------:R0:W-:Y:S01]  /*8520*/  STG.E.U16 desc[UR36][R8.64], R0 ;  /* 0x0000000008007986 */ /* 0x0001e2000c101524 */
[----:B------:R-:W-:Y:S05]  /*8530*/  BRA `(.L_x_8854) ;  /* 0x0000000400c87947 */ /* 0x000fea0003800000 */
.L_x_8866:
        /* <DEDUP_REMOVED lines=8> */
[----:B------:R-:W-:Y:S01]  /*85c0*/  LOP3.LUT R3, R3, 0xff, RZ, 0xc0, !PT ;  /* 0x000000ff03037812 */ /* 0x000fe200078ec0ff */
[----:B------:R-:W-:-:S04]  /*85d0*/  IMAD.MOV.U32 R23, RZ, RZ, R25 ;  /* 0x000000ffff177224 */ /* 0x000fc800078e0019 */
[----:B------:R0:W-:Y:S01]  /*85e0*/  STG.E.U16 desc[UR36][R8.64], R3 ;  /* 0x0000000308007986 */ /* 0x0001e2000c101524 */
[----:B------:R-:W-:Y:S05]  /*85f0*/  BRA `(.L_x_8854) ;  /* 0x0000000400987947 */ /* 0x000fea0003800000 */
.L_x_8878:
[----:B------:R-:W-:Y:S01]  /*8600*/  LOP3.LUT R0, R3, 0xff, RZ, 0xc0, !PT ;  /* 0x000000ff03007812 */ /* 0x000fe200078ec0ff */
[----:B------:R-:W-:Y:S01]  /*8610*/  BSSY B0, `(.L_x_8879) ;  /* 0x0000015000007945 */ /* 0x000fe20003800000 */
[----:B------:R-:W-:Y:S02]  /*8620*/  IMAD.MOV.U32 R4, RZ, RZ, 0x80 ;  /* 0x00000080ff047424 */ /* 0x000fe400078e00ff */
        /* <DEDUP_REMOVED lines=15> */
.L_x_8881:
[----:B------:R-:W-:-:S04]  /*8720*/  LOP3.LUT R3, R5, 0x80000000, RZ, 0xc0, !PT ;  /* 0x8000000005037812 */ /* 0x000fc800078ec0ff */
[----:B------:R-:W-:-:S04]  /*8730*/  SHF.R.U32.HI R3, RZ, 0x18, R3 ;  /* 0x00000018ff037819 */ /* 0x000fc80000011603 */
[----:B------:R-:W-:-:S04]  /*8740*/  LOP3.LUT R0, R0, R3, RZ, 0xfc, !PT ;  /* 0x0000000300007212 */ /* 0x000fc800078efcff */
[----:B------:R-:W-:-:S07]  /*8750*/  PRMT R4, R0, 0x7610, R4 ;  /* 0x0000761000047816 */ /* 0x000fce0000000004 */
.L_x_8880:
[----:B------:R-:W-:Y:S05]  /*8760*/  BSYNC B0 ;  /* 0x0000000000007941 */ /* 0x000fea0003800000 */
.L_x_8879:
[----:B------:R0:W-:Y:S01]  /*8770*/  STG.E.U8 desc[UR36][R8.64], R4 ;  /* 0x0000000408007986 */ /* 0x0001e2000c101124 */
[----:B------:R-:W-:Y:S01]  /*8780*/  IMAD.MOV.U32 R23, RZ, RZ, R25 ;  /* 0x000000ffff177224 */ /* 0x000fe200078e0019 */
[----:B------:R-:W-:Y:S06]  /*8790*/  BRA `(.L_x_8854) ;  /* 0x0000000400307947 */ /* 0x000fec0003800000 */
.L_x_8877:
        /* <DEDUP_REMOVED lines=18> */
.L_x_8884:
[----:B------:R-:W-:-:S04]  /*88c0*/  LOP3.LUT R3, R5, 0x80000000, RZ, 0xc0, !PT ;  /* 0x8000000005037812 */ /* 0x000fc800078ec0ff */
[----:B------:R-:W-:-:S04]  /*88d0*/  SHF.R.U32.HI R3, RZ, 0x18, R3 ;  /* 0x00000018ff037819 */ /* 0x000fc80000011603 */
[----:B------:R-:W-:-:S04]  /*88e0*/  LOP3.LUT R0, R0, R3, RZ, 0xfc, !PT ;  /* 0x0000000300007212 */ /* 0x000fc800078efcff */
[----:B------:R-:W-:-:S07]  /*88f0*/  PRMT R4, R0, 0x7610, R4 ;  /* 0x0000761000047816 */ /* 0x000fce0000000004 */
.L_x_8883:
[----:B------:R-:W-:Y:S05]  /*8900*/  BSYNC B0 ;  /* 0x0000000000007941 */ /* 0x000fea0003800000 */
.L_x_8882:
[----:B------:R0:W-:Y:S01]  /*8910*/  STG.E.U8 desc[UR36][R8.64], R4 ;  /* 0x0000000408007986 */ /* 0x0001e2000c101124 */
[----:B------:R-:W-:Y:S01]  /*8920*/  IMAD.MOV.U32 R23, RZ, RZ, R25 ;  /* 0x000000ffff177224 */ /* 0x000fe200078e0019 */
[----:B------:R-:W-:Y:S06]  /*8930*/  BRA `(.L_x_8854) ;  /* 0x0000000000c87947 */ /* 0x000fec0003800000 */
.L_x_8876:
        /* <DEDUP_REMOVED lines=24> */
.L_x_8859:
        /* <DEDUP_REMOVED lines=16> */
.L_x_8887:
[----:B------:R-:W-:Y:S01]  /*8bc0*/  IMAD.MOV.U32 R23, RZ, RZ, R25 ;  /* 0x000000ffff177224 */ /* 0x000fe200078e0019 */
[----:B------:R-:W-:Y:S06]  /*8bd0*/  BRA `(.L_x_8854) ;  /* 0x0000000000207947 */ /* 0x000fec0003800000 */
.L_x_8886:
[----:B------:R-:W-:Y:S01]  /*8be0*/  LOP3.LUT R4, R3, 0xff, RZ, 0xc0, !PT ;  /* 0x000000ff03047812 */ /* 0x000fe200078ec0ff */
[----:B------:R-:W-:Y:S02]  /*8bf0*/  IMAD.MOV.U32 R5, RZ, RZ, RZ ;  /* 0x000000ffff057224 */ /* 0x000fe400078e00ff */
[----:B------:R-:W-:-:S03]  /*8c00*/  IMAD.MOV.U32 R23, RZ, RZ, R25 ;  /* 0x000000ffff177224 */ /* 0x000fc600078e0019 */
[----:B------:R0:W-:Y:S01]  /*8c10*/  STG.E.64 desc[UR36][R8.64], R4 ;  /* 0x0000000408007986 */ /* 0x0001e2000c101b24 */
[----:B------:R-:W-:Y:S05]  /*8c20*/  BRA `(.L_x_8854) ;  /* 0x00000000000c7947 */ /* 0x000fea0003800000 */
.L_x_8885:
[----:B------:R-:W-:Y:S01]  /*8c30*/  LOP3.LUT R3, R3, 0xff, RZ, 0xc0, !PT ;  /* 0x000000ff03037812 */ /* 0x000fe200078ec0ff */
[----:B------:R-:W-:-:S04]  /*8c40*/  IMAD.MOV.U32 R23, RZ, RZ, R25 ;  /* 0x000000ffff177224 */ /* 0x000fc800078e0019 */
[----:B------:R0:W-:Y:S03]  /*8c50*/  STG.E desc[UR36][R8.64], R3 ;  /* 0x0000000308007986 */ /* 0x0001e6000c101924 */
.L_x_8854:
[----:B------:R-:W-:Y:S05]  /*8c60*/  BSYNC B6 ;  /* 0x0000000000067941 */ /* 0x000fea0003800000 */
.L_x_8853:
        /* <DEDUP_REMOVED lines=23> */
.L_x_8893:
[----:B------:R0:W-:Y:S01]  /*8de0*/  STG.E.U8 desc[UR36][R8.64], R22 ;  /* 0x0000001608007986 */ /* 0x0001e2000c101124 */
[----:B------:R-:W-:Y:S05]  /*8df0*/  BRA `(.L_x_8895) ;  /* 0x0000000c00987947 */ /* 0x000fea0003800000 */
.L_x_8892:
        /* <DEDUP_REMOVED lines=10> */
.L_x_8897:
[----:B------:R-:W-:-:S05]  /*8ea0*/  LOP3.LUT R3, R22, 0xff, RZ, 0xc0, !PT ;  /* 0x000000ff16037812 */ /* 0x000fca00078ec0ff */
[----:B------:R0:W-:Y:S01]  /*8eb0*/  STG.E desc[UR36][R8.64], R3 ;  /* 0x0000000308007986 */ /* 0x0001e2000c101924 */
[----:B------:R-:W-:Y:S05]  /*8ec0*/  BRA `(.L_x_8895) ;  /* 0x0000000c00647947 */ /* 0x000fea0003800000 */
.L_x_8896:
[----:B------:R-:W-:-:S05]  /*8ed0*/  LOP3.LUT R3, R22, 0xff, RZ, 0xc0, !PT ;  /* 0x000000ff16037812 */ /* 0x000fca00078ec0ff */
[----:B------:R0:W-:Y:S01]  /*8ee0*/  STG.E.U16 desc[UR36][R8.64], R3 ;  /* 0x0000000308007986 */ /* 0x0001e2000c101524 */
[----:B------:R-:W-:Y:S05]  /*8ef0*/  BRA `(.L_x_8895) ;  /* 0x0000000c00587947 */ /* 0x000fea0003800000 */
.L_x_8891:
        /* <DEDUP_REMOVED lines=10> */
.L_x_8899:
[----:B------:R-:W-:-:S04]  /*8fa0*/  LOP3.LUT R22, R22, 0xff, RZ, 0xc0, !PT ;  /* 0x000000ff16167812 */ /* 0x000fc800078ec0ff */
[----:B------:R-:W0:Y:S02]  /*8fb0*/  I2F.U16 R0, R22 ;  /* 0x0000001600007306 */ /* 0x000e240000101000 */
[----:B0-----:R-:W-:-:S05]  /*8fc0*/  F2FP.F16.F32.PACK_AB R0, RZ, R0 ;  /* 0x00000000ff00723e */ /* 0x001fca00000000ff */
[----:B------:R0:W-:Y:S01]  /*8fd0*/  STG.E.U16 desc[UR36][R8.64], R0 ;  /* 0x0000000008007986 */ /* 0x0001e2000c101524 */
[----:B------:R-:W-:Y:S05]  /*8fe0*/  BRA `(.L_x_8895) ;  /* 0x0000000c001c7947 */ /* 0x000fea0003800000 */
.L_x_8898:
        /* <DEDUP_REMOVED lines=11> */
.L_x_8901:
[----:B------:R-:W-:-:S06]  /*90a0*/  LOP3.LUT R22, R22, 0xff, RZ, 0xc0, !PT ;  /* 0x000000ff16167812 */ /* 0x000fcc00078ec0ff */
[----:B------:R-:W0:Y:S02]  /*90b0*/  I2F.U16 R22, R22 ;  /* 0x0000001600167306 */ /* 0x000e240000101000 */
[----:B0-----:R-:W-:-:S04]  /*90c0*/  F2FP.F16.F32.PACK_AB R3, RZ, R22 ;  /* 0x00000016ff03723e */ /* 0x001fc800000000ff */
[----:B------:R-:W-:-:S05]  /*90d0*/  PRMT R3, R3, 0x5410, RZ ;  /* 0x0000541003037816 */ /* 0x000fca00000000ff */
[----:B------:R3:W-:Y:S01]  /*90e0*/  STG.E desc[UR36][R8.64], R3 ;  /* 0x0000000308007986 */ /* 0x0007e2000c101924 */
[----:B------:R-:W-:Y:S05]  /*90f0*/  BRA `(.L_x_8895) ;  /* 0x0000000800d87947 */ /* 0x000fea0003800000 */
.L_x_8900:
[----:B------:R-:W-:-:S06]  /*9100*/  LOP3.LUT R4, R22, 0xff, RZ, 0xc0, !PT ;  /* 0x000000ff16047812 */ /* 0x000fcc00078ec0ff */
[----:B------:R-:W0:Y:S02]  /*9110*/  I2F.F64.U16 R4, R4 ;  /* 0x0000000400047312 */ /* 0x000e240000101800 */
[----:B0-----:R4:W-:Y:S01]  /*9120*/  STG.E.64 desc[UR36][R8.64], R4 ;  /* 0x0000000408007986 */ /* 0x0019e2000c101b24 */
[----:B------:R-:W-:Y:S05]  /*9130*/  BRA `(.L_x_8895) ;  /* 0x0000000800c87947 */ /* 0x000fea0003800000 */
.L_x_8890:
        /* <DEDUP_REMOVED lines=12> */
.L_x_8904:
[----:B------:R-:W-:Y:S02]  /*9200*/  LOP3.LUT R4, R22, 0xff, RZ, 0xc0, !PT ;  /* 0x000000ff16047812 */ /* 0x000fe400078ec0ff */
[----:B------:R-:W-:-:S04]  /*9210*/  CS2R R6, SRZ ;  /* 0x0000000000067805 */ /* 0x000fc8000001ff00 */
[----:B------:R-:W0:Y:S02]  /*9220*/  I2F.F64.U16 R4, R4 ;  /* 0x0000000400047312 */ /* 0x000e240000101800 */
[----:B0-----:R0:W-:Y:S01]  /*9230*/  STG.E.128 desc[UR36][R8.64], R4 ;  /* 0x0000000408007986 */ /* 0x0011e2000c101d24 */
[----:B------:R-:W-:Y:S05]  /*9240*/  BRA `(.L_x_8895) ;  /* 0x0000000800847947 */ /* 0x000fea0003800000 */
.L_x_8903:
        /* <DEDUP_REMOVED lines=22> */
.L_x_8908:
[----:B------:R-:W-:Y:S05]  /*93b0*/  BSYNC B0 ;  /* 0x0000000000007941 */ /* 0x000fea0003800000 */
.L_x_8907:
[----:B------:R-:W-:-:S05]  /*93c0*/  LOP3.LUT R5, R0, R5, RZ, 0xfc, !PT ;  /* 0x0000000500057212 */ /* 0x000fca00078efcff */
[----:B------:R0:W-:Y:S01]  /*93d0*/  STG.E.U8 desc[UR36][R8.64], R5 ;  /* 0x0000000508007986 */ /* 0x0001e2000c101124 */
[----:B------:R-:W-:Y:S05]  /*93e0*/  BRA `(.L_x_8895) ;  /* 0x00000008001c7947 */ /* 0x000fea0003800000 */
.L_x_8906:
        /* <DEDUP_REMOVED lines=14> */
.L_x_8910:
[----:B------:R-:W-:Y:S01]  /*94d0*/  IMAD.MOV.U32 R0, RZ, RZ, 0x7f ;  /* 0x0000007fff007424 */ /* 0x000fe200078e00ff */
[----:B------:R-:W-:-:S04]  /*94e0*/  ISETP.GT.U32.AND P0, PT, R3, 0x7f800000, PT ;  /* 0x7f8000000300780c */ /* 0x000fc80003f04070 */
[----:B------:R-:W-:-:S09]  /*94f0*/  SEL R0, R0, 0x7c, P0 ;  /* 0x0000007c00007807 */ /* 0x000fd20000000000 */
.L_x_8911:
[----:B------:R-:W-:Y:S05]  /*9500*/  BSYNC B0 ;  /* 0x0000000000007941 */ /* 0x000fea0003800000 */
.L_x_8909:
[----:B------:R-:W-:-:S04]  /*9510*/  LOP3.LUT R3, R5, 0x80000000, RZ, 0xc0, !PT ;  /* 0x8000000005037812 */ /* 0x000fc800078ec0ff */
[----:B------:R-:W-:-:S04]  /*9520*/  SHF.R.U32.HI R3, RZ, 0x18, R3 ;  /* 0x00000018ff037819 */ /* 0x000fc80000011603 */
[----:B------:R-:W-:-:S05]  /*9530*/  LOP3.LUT R3, R0, R3, RZ, 0xfc, !PT ;  /* 0x0000000300037212 */ /* 0x000fca00078efcff */
[----:B------:R0:W-:Y:S01]  /*9540*/  STG.E.U8 desc[UR36][R8.64], R3 ;  /* 0x0000000308007986 */ /* 0x0001e2000c101124 */
[----:B------:R-:W-:Y:S05]  /*9550*/  BRA `(.L_x_8895) ;  /* 0x0000000400c07947 */ /* 0x000fea0003800000 */
.L_x_8905:
[----:B------:R-:W-:-:S04]  /*9560*/  LOP3.LUT R22, R22, 0xff, RZ, 0xc0, !PT ;  /* 0x000000ff16167812 */ /* 0x000fc800078ec0ff */
[----:B------:R-:W0:Y:S02]  /*9570*/  I2F.U16 R0, R22 ;  /* 0x0000001600007306 */ /* 0x000e240000101000 */
[----:B0-----:R-:W-:-:S05]  /*9580*/  F2FP.BF16.F32.PACK_AB R0, RZ, R0 ;  /* 0x00000000ff00723e */ /* 0x001fca00000010ff */
[----:B------:R0:W-:Y:S01]  /*9590*/  STG.E.U16 desc[UR36][R8.64], R0 ;  /* 0x0000000008007986 */ /* 0x0001e2000c101524 */
[----:B------:R-:W-:Y:S05]  /*95a0*/  BRA `(.L_x_8895) ;  /* 0x0000000400ac7947 */ /* 0x000fea0003800000 */
.L_x_8902:
        /* <DEDUP_REMOVED lines=11> */
.L_x_8914:
        /* <DEDUP_REMOVED lines=18> */
.L_x_8917:
[----:B------:R-:W-:-:S04]  /*9780*/  LOP3.LUT R3, R5, 0x80000000, RZ, 0xc0, !PT ;  /* 0x8000000005037812 */ /* 0x000fc800078ec0ff */
[----:B------:R-:W-:-:S04]  /*9790*/  SHF.R.U32.HI R3, RZ, 0x18, R3 ;  /* 0x00000018ff037819 */ /* 0x000fc80000011603 */
[----:B------:R-:W-:-:S04]  /*97a0*/  LOP3.LUT R0, R0, R3, RZ, 0xfc, !PT ;  /* 0x0000000300007212 */ /* 0x000fc800078efcff */
[----:B------:R-:W-:-:S07]  /*97b0*/  PRMT R4, R0, 0x7610, R4 ;  /* 0x0000761000047816 */ /* 0x000fce0000000004 */
.L_x_8916:
[----:B------:R-:W-:Y:S05]  /*97c0*/  BSYNC B0 ;  /* 0x0000000000007941 */ /* 0x000fea0003800000 */
.L_x_8915:
[----:B------:R0:W-:Y:S01]  /*97d0*/  STG.E.U8 desc[UR36][R8.64], R4 ;  /* 0x0000000408007986 */ /* 0x0001e2000c101124 */
[----:B------:R-:W-:Y:S05]  /*97e0*/  BRA `(.L_x_8895) ;  /* 0x00000004001c7947 */ /* 0x000fea0003800000 */
.L_x_8913:
        /* <DEDUP_REMOVED lines=18> */
.L_x_8920:
[----:B------:R-:W-:-:S04]  /*9910*/  LOP3.LUT R3, R5, 0x80000000, RZ, 0xc0, !PT ;  /* 0x8000000005037812 */ /* 0x000fc800078ec0ff */
[----:B------:R-:W-:-:S04]  /*9920*/  SHF.R.U32.HI R3, RZ, 0x18, R3 ;  /* 0x00000018ff037819 */ /* 0x000fc80000011603 */
[----:B------:R-:W-:-:S04]  /*9930*/  LOP3.LUT R0, R0, R3, RZ, 0xfc, !PT ;  /* 0x0000000300007212 */ /* 0x000fc800078efcff */
[----:B------:R-:W-:-:S07]  /*9940*/  PRMT R4, R0, 0x7610, R4 ;  /* 0x0000761000047816 */ /* 0x000fce0000000004 */
.L_x_8919:
[----:B------:R-:W-:Y:S05]  /*9950*/  BSYNC B0 ;  /* 0x0000000000007941 */ /* 0x000fea0003800000 */
.L_x_8918:
[----:B------:R0:W-:Y:S01]  /*9960*/  STG.E.U8 desc[UR36][R8.64], R4 ;  /* 0x0000000408007986 */ /* 0x0001e2000c101124 */
[----:B------:R-:W-:Y:S05]  /*9970*/  BRA `(.L_x_8895) ;  /* 0x0000000000b87947 */ /* 0x000fea0003800000 */
.L_x_8912:
        /* <DEDUP_REMOVED lines=23> */
.L_x_8894:
        /* <DEDUP_REMOVED lines=16> */
.L_x_8923:
[----:B------:R-:W-:Y:S05]  /*9bf0*/  BRA `(.L_x_8895) ;  /* 0x0000000000187947 */ /* 0x000fea0003800000 */
.L_x_8922:
[----:B------:R-:W-:Y:S01]  /*9c00*/  LOP3.LUT R4, R22, 0xff, RZ, 0xc0, !PT ;  /* 0x000000ff16047812 */ /* 0x000fe200078ec0ff */
[----:B------:R-:W-:-:S05]  /*9c10*/  IMAD.MOV.U32 R5, RZ, RZ, RZ ;  /* 0x000000ffff057224 */ /* 0x000fca00078e00ff */
[----:B------:R0:W-:Y:S01]  /*9c20*/  STG.E.64 desc[UR36][R8.64], R4 ;  /* 0x0000000408007986 */ /* 0x0001e2000c101b24 */
[----:B------:R-:W-:Y:S05]  /*9c30*/  BRA `(.L_x_8895) ;  /* 0x0000000000087947 */ /* 0x000fea0003800000 */
.L_x_8921:
[----:B------:R-:W-:-:S05]  /*9c40*/  LOP3.LUT R3, R22, 0xff, RZ, 0xc0, !PT ;  /* 0x000000ff16037812 */ /* 0x000fca00078ec0ff */
[----:B------:R0:W-:Y:S02]  /*9c50*/  STG.E desc[UR36][R8.64], R3 ;  /* 0x0000000308007986 */ /* 0x0001e4000c101924 */
.L_x_8895:
        /* <DEDUP_REMOVED lines=23> */
.L_x_8927:
[----:B------:R0:W-:Y:S01]  /*9dd0*/  STG.E.U8 desc[UR36][R8.64], R18 ;  /* 0x0000001208007986 */ /* 0x0001e2000c101124 */
[----:B------:R-:W-:Y:S05]  /*9de0*/  BRA `(.L_x_8929) ;  /* 0x0000000c00987947 */ /* 0x000fea0003800000 */
.L_x_8926:
        /* <DEDUP_REMOVED lines=10> */
.L_x_8931:
[----:B------:R-:W-:-:S05]  /*9e90*/  LOP3.LUT R3, R18, 0xff, RZ, 0xc0, !PT ;  /* 0x000000ff12037812 */ /* 0x000fca00078ec0ff */
[----:B------:R0:W-:Y:S01]  /*9ea0*/  STG.E desc[UR36][R8.64], R3 ;  /* 0x0000000308007986 */ /* 0x0001e2000c101924 */
[----:B------:R-:W-:Y:S05]  /*9eb0*/  BRA `(.L_x_8929) ;  /* 0x0000000c00647947 */ /* 0x000fea0003800000 */
.L_x_8930:
[----:B------:R-:W-:-:S05]  /*9ec0*/  LOP3.LUT R3, R18, 0xff, RZ, 0xc0, !PT ;  /* 0x000000ff12037812 */ /* 0x000fca00078ec0ff */
[----:B------:R0:W-:Y:S01]  /*9ed0*/  STG.E.U16 desc[UR36][R8.64], R3 ;  /* 0x0000000308007986 */ /* 0x0001e2000c101524 */
[----:B------:R-:W-:Y:S05]  /*9ee0*/  BRA `(.L_x_8929) ;  /* 0x0000000c00587947 */ /* 0x000fea0003800000 */
.L_x_8925:
        /* <DEDUP_REMOVED lines=10> */
.L_x_8933:
[----:B------:R-:W-:-:S04]  /*9f90*/  LOP3.LUT R18, R18, 0xff, RZ, 0xc0, !PT ;  /* 0x000000ff12127812 */ /* 0x000fc800078ec0ff */
[----:B------:R-:W0:Y:S02]  /*9fa0*/  I2F.U16 R0, R18 ;  /* 0x0000001200007306 */ /* 0x000e240000101000 */
[----:B0-----:R-:W-:-:S05]  /*9fb0*/  F2FP.F16.F32.PACK_AB R0, RZ, R0 ;  /* 0x00000000ff00723e */ /* 0x001fca00000000ff */
[----:B------:R4:W-:Y:S01]  /*9fc0*/  STG.E.U16 desc[UR36][R8.64], R0 ;  /* 0x0000000008007986 */ /* 0x0009e2000c101524 */
[----:B------:R-:W-:Y:S05]  /*9fd0*/  BRA `(.L_x_8929) ;  /* 0x0000000c001c7947 */ /* 0x000fea0003800000 */
.L_x_8932:
        /* <DEDUP_REMOVED lines=11> */
.L_x_8935:
[----:B------:R-:W-:-:S06]  /*a090*/  LOP3.LUT R18, R18, 0xff, RZ, 0xc0, !PT ;  /* 0x000000ff12127812 */ /* 0x000fcc00078ec0ff */
[----:B------:R-:W0:Y:S02]  /*a0a0*/  I2F.U16 R18, R18 ;  /* 0x0000001200127306 */ /* 0x000e240000101000 */
[----:B0-----:R-:W-:-:S04]  /*a0b0*/  F2FP.F16.F32.PACK_AB R3, RZ, R18 ;  /* 0x00000012ff03723e */ /* 0x001fc800000000ff */
[----:B------:R-:W-:-:S05]  /*a0c0*/  PRMT R3, R3, 0x5410, RZ ;  /* 0x0000541003037816 */ /* 0x000fca00000000ff */
[----:B------:R2:W-:Y:S01]  /*a0d0*/  STG.E desc[UR36][R8.64], R3 ;  /* 0x0000000308007986 */ /* 0x0005e2000c101924 */
[----:B------:R-:W-:Y:S05]  /*a0e0*/  BRA `(.L_x_8929) ;  /* 0x0000000800d87947 */ /* 0x000fea0003800000 */
.L_x_8934:
[----:B------:R-:W-:-:S06]  /*a0f0*/  LOP3.LUT R4, R18, 0xff, RZ, 0xc0, !PT ;  /* 0x000000ff12047812 */ /* 0x000fcc00078ec0ff */
[----:B------:R-:W0:Y:S02]  /*a100*/  I2F.F64.U16 R4, R4 ;  /* 0x0000000400047312 */ /* 0x000e240000101800 */
[----:B0-----:R0:W-:Y:S01]  /*a110*/  STG.E.64 desc[UR36][R8.64], R4 ;  /* 0x0000000408007986 */ /* 0x0011e2000c101b24 */
[----:B------:R-:W-:Y:S05]  /*a120*/  BRA `(.L_x_8929) ;  /* 0x0000000800c87947 */ /* 0x000fea0003800000 */
.L_x_8924:
        /* <DEDUP_REMOVED lines=12> */
.L_x_8938:
[----:B------:R-:W-:Y:S02]  /*a1f0*/  LOP3.LUT R4, R18, 0xff, RZ, 0xc0, !PT ;  /* 0x000000ff12047812 */ /* 0x000fe400078ec0ff */
[----:B------:R-:W-:-:S04]  /*a200*/  CS2R R6, SRZ ;  /* 0x0000000000067805 */ /* 0x000fc8000001ff00 */
[----:B------:R-:W0:Y:S02]  /*a210*/  I2F.F64.U16 R4, R4 ;  /* 0x0000000400047312 */ /* 0x000e240000101800 */
[----:B0-----:R0:W-:Y:S01]  /*a220*/  STG.E.128 desc[UR36][R8.64], R4 ;  /* 0x0000000408007986 */ /* 0x0011e2000c101d24 */
[----:B------:R-:W-:Y:S05]  /*a230*/  BRA `(.L_x_8929) ;  /* 0x0000000800847947 */ /* 0x000fea0003800000 */
.L_x_8937:
        /* <DEDUP_REMOVED lines=22> */
.L_x_8942:
[----:B------:R-:W-:Y:S05]  /*a3a0*/  BSYNC B0 ;  /* 0x0000000000007941 */ /* 0x000fea0003800000 */
.L_x_8941:
[----:B------:R-:W-:-:S05]  /*a3b0*/  LOP3.LUT R5, R0, R5, RZ, 0xfc, !PT ;  /* 0x0000000500057212 */ /* 0x000fca00078efcff */
[----:B------:R0:W-:Y:S01]  /*a3c0*/  STG.E.U8 desc[UR36][R8.64], R5 ;  /* 0x0000000508007986 */ /* 0x0001e2000c101124 */
[----:B------:R-:W-:Y:S05]  /*a3d0*/  BRA `(.L_x_8929) ;  /* 0x00000008001c7947 */ /* 0x000fea0003800000 */
.L_x_8940:
        /* <DEDUP_REMOVED lines=14> */
.L_x_8944:
[----:B------:R-:W-:Y:S01]  /*a4c0*/  IMAD.MOV.U32 R0, RZ, RZ, 0x7f ;  /* 0x0000007fff007424 */ /* 0x000fe200078e00ff */
[----:B------:R-:W-:-:S04]  /*a4d0*/  ISETP.GT.U32.AND P0, PT, R3, 0x7f800000, PT ;  /* 0x7f8000000300780c */ /* 0x000fc80003f04070 */
[----:B------:R-:W-:-:S09]  /*a4e0*/  SEL R0, R0, 0x7c, P0 ;  /* 0x0000007c00007807 */ /* 0x000fd20000000000 */
.L_x_8945:
[----:B------:R-:W-:Y:S05]  /*a4f0*/  BSYNC B0 ;  /* 0x0000000000007941 */ /* 0x000fea0003800000 */
.L_x_8943:
[----:B------:R-:W-:-:S04]  /*a500*/  LOP3.LUT R3, R5, 0x80000000, RZ, 0xc0, !PT ;  /* 0x8000000005037812 */ /* 0x000fc800078ec0ff */
[----:B------:R-:W-:-:S04]  /*a510*/  SHF.R.U32.HI R3, RZ, 0x18, R3 ;  /* 0x00000018ff037819 */ /* 0x000fc80000011603 */
[----:B------:R-:W-:-:S05]  /*a520*/  LOP3.LUT R3, R0, R3, RZ, 0xfc, !PT ;  /* 0x0000000300037212 */ /* 0x000fca00078efcff */
[----:B------:R0:W-:Y:S01]  /*a530*/  STG.E.U8 desc[UR36][R8.64], R3 ;  /* 0x0000000308007986 */ /* 0x0001e2000c101124 */
[----:B------:R-:W-:Y:S05]  /*a540*/  BRA `(.L_x_8929) ;  /* 0x0000000400c07947 */ /* 0x000fea0003800000 */
.L_x_8939:
[----:B------:R-:W-:-:S04]  /*a550*/  LOP3.LUT R18, R18, 0xff, RZ, 0xc0, !PT ;  /* 0x000000ff12127812 */ /* 0x000fc800078ec0ff */
[----:B------:R-:W0:Y:S02]  /*a560*/  I2F.U16 R0, R18 ;  /* 0x0000001200007306 */ /* 0x000e240000101000 */
[----:B0-----:R-:W-:-:S05]  /*a570*/  F2FP.BF16.F32.PACK_AB R0, RZ, R0 ;  /* 0x00000000ff00723e */ /* 0x001fca00000010ff */
[----:B------:R0:W-:Y:S01]  /*a580*/  STG.E.U16 desc[UR36][R8.64], R0 ;  /* 0x0000000008007986 */ /* 0x0001e2000c101524 */
[----:B------:R-:W-:Y:S05]  /*a590*/  BRA `(.L_x_8929) ;  /* 0x0000000400ac7947 */ /* 0x000fea0003800000 */
.L_x_8936:
        /* <DEDUP_REMOVED lines=11> */
.L_x_8948:
        /* <DEDUP_REMOVED lines=18> */
.L_x_8951:
[----:B------:R-:W-:-:S04]  /*a770*/  LOP3.LUT R3, R5, 0x80000000, RZ, 0xc0, !PT ;  /* 0x8000000005037812 */ /* 0x000fc800078ec0ff */
[----:B------:R-:W-:-:S04]  /*a780*/  SHF.R.U32.HI R3, RZ, 0x18, R3 ;  /* 0x00000018ff037819 */ /* 0x000fc80000011603 */
[----:B------:R-:W-:-:S04]  /*a790*/  LOP3.LUT R0, R0, R3, RZ, 0xfc, !PT ;  /* 0x0000000300007212 */ /* 0x000fc800078efcff */
[----:B------:R-:W-:-:S07]  /*a7a0*/  PRMT R4, R0, 0x7610, R4 ;  /* 0x0000761000047816 */ /* 0x000fce0000000004 */
.L_x_8950:
[----:B------:R-:W-:Y:S05]  /*a7b0*/  BSYNC B0 ;  /* 0x0000000000007941 */ /* 0x000fea0003800000 */
.L_x_8949:
[----:B------:R0:W-:Y:S01]  /*a7c0*/  STG.E.U8 desc[UR36][R8.64], R4 ;  /* 0x0000000408007986 */ /* 0x0001e2000c101124 */
[----:B------:R-:W-:Y:S05]  /*a7d0*/  BRA `(.L_x_8929) ;  /* 0x00000004001c7947 */ /* 0x000fea0003800000 */
.L_x_8947:
        /* <DEDUP_REMOVED lines=18> */
.L_x_8954:
[----:B------:R-:W-:-:S04]  /*a900*/  LOP3.LUT R3, R5, 0x80000000, RZ, 0xc0, !PT ;  /* 0x8000000005037812 */ /* 0x000fc800078ec0ff */
[----:B------:R-:W-:-:S04]  /*a910*/  SHF.R.U32.HI R3, RZ, 0x18, R3 ;  /* 0x00000018ff037819 */ /* 0x000fc80000011603 */
[----:B------:R-:W-:-:S04]  /*a920*/  LOP3.LUT R0, R0, R3, RZ, 0xfc, !PT ;  /* 0x0000000300007212 */ /* 0x000fc800078efcff */
[----:B------:R-:W-:-:S07]  /*a930*/  PRMT R4, R0, 0x7610, R4 ;  /* 0x0000761000047816 */ /* 0x000fce0000000004 */
.L_x_8953:
[----:B------:R-:W-:Y:S05]  /*a940*/  BSYNC B0 ;  /* 0x0000000000007941 */ /* 0x000fea0003800000 */
.L_x_8952:
[----:B------:R0:W-:Y:S01]  /*a950*/  STG.E.U8 desc[UR36][R8.64], R4 ;  /* 0x0000000408007986 */ /* 0x0001e2000c101124 */
[----:B------:R-:W-:Y:S05]  /*a960*/  BRA `(.L_x_8929) ;  /* 0x0000000000b87947 */ /* 0x000fea0003800000 */
.L_x_8946:
        /* <DEDUP_REMOVED lines=23> */
.L_x_8928:
        /* <DEDUP_REMOVED lines=16> */
.L_x_8957:
[----:B------:R-:W-:Y:S05]  /*abe0*/  BRA `(.L_x_8929) ;  /* 0x0000000000187947 */ /* 0x000fea0003800000 */
.L_x_8956:
[----:B------:R-:W-:Y:S01]  /*abf0*/  LOP3.LUT R4, R18, 0xff, RZ, 0xc0, !PT ;  /* 0x000000ff12047812 */ /* 0x000fe200078ec0ff */
[----:B------:R-:W-:-:S05]  /*ac00*/  IMAD.MOV.U32 R5, RZ, RZ, RZ ;  /* 0x000000ffff057224 */ /* 0x000fca00078e00ff */
[----:B------:R0:W-:Y:S01]  /*ac10*/  STG.E.64 desc[UR36][R8.64], R4 ;  /* 0x0000000408007986 */ /* 0x0001e2000c101b24 */
[----:B------:R-:W-:Y:S05]  /*ac20*/  BRA `(.L_x_8929) ;  /* 0x0000000000087947 */ /* 0x000fea0003800000 */
.L_x_8955:
[----:B------:R-:W-:-:S05]  /*ac30*/  LOP3.LUT R3, R18, 0xff, RZ, 0xc0, !PT ;  /* 0x000000ff12037812 */ /* 0x000fca00078ec0ff */
[----:B------:R0:W-:Y:S02]  /*ac40*/  STG.E desc[UR36][R8.64], R3 ;  /* 0x0000000308007986 */ /* 0x0001e4000c101924 */
.L_x_8929:
[----:B------:R-:W-:-:S07]  /*ac50*/  VIADD R23, R23, 0x80 ;  /* 0x0000008017177836 */ /* 0x000fce0000000000 */
.L_x_8889:
[----:B------:R-:W-:Y:S05]  /*ac60*/  BSYNC B6 ;  /* 0x0000000000067941 */ /* 0x000fea0003800000 */
.L_x_8888:
        /* <DEDUP_REMOVED lines=21> */
.L_x_8961:
[----:B------:R-:W-:Y:S01]  /*adc0*/  STG.E.U8 desc[UR36][R2.64], R19 ;  /* 0x0000001302007986 */ /* 0x000fe2000c101124 */
[----:B------:R-:W-:Y:S05]  /*add0*/  EXIT ;  /* 0x000000000000794d */ /* 0x000fea0003800000 */
.L_x_8960:
        /* <DEDUP_REMOVED lines=10> */
.L_x_8964:
[----:B------:R-:W-:-:S05]  /*ae80*/  LOP3.LUT R19, R19, 0xff, RZ, 0xc0, !PT ;  /* 0x000000ff13137812 */ /* 0x000fca00078ec0ff */
[----:B------:R-:W-:Y:S01]  /*ae90*/  STG.E desc[UR36][R2.64], R19 ;  /* 0x0000001302007986 */ /* 0x000fe2000c101924 */
[----:B------:R-:W-:Y:S05]  /*aea0*/  EXIT ;  /* 0x000000000000794d */ /* 0x000fea0003800000 */
.L_x_8963:
[----:B------:R-:W-:-:S05]  /*aeb0*/  LOP3.LUT R19, R19, 0xff, RZ, 0xc0, !PT ;  /* 0x000000ff13137812 */ /* 0x000fca00078ec0ff */
[----:B------:R-:W-:Y:S01]  /*aec0*/  STG.E.U16 desc[UR36][R2.64], R19 ;  /* 0x0000001302007986 */ /* 0x000fe2000c101524 */
[----:B------:R-:W-:Y:S05]  /*aed0*/  EXIT ;  /* 0x000000000000794d */ /* 0x000fea0003800000 */
.L_x_8959:
        /* <DEDUP_REMOVED lines=10> */
.L_x_8966:
[----:B------:R-:W-:-:S04]  /*af80*/  LOP3.LUT R19, R19, 0xff, RZ, 0xc0, !PT ;  /* 0x000000ff13137812 */ /* 0x000fc800078ec0ff */
[----:B------:R-:W0:Y:S02]  /*af90*/  I2F.U16 R0, R19 ;  /* 0x0000001300007306 */ /* 0x000e240000101000 */
[----:B0-----:R-:W-:-:S05]  /*afa0*/  F2FP.F16.F32.PACK_AB R0, RZ, R0 ;  /* 0x00000000ff00723e */ /* 0x001fca00000000ff */
[----:B------:R-:W-:Y:S01]  /*afb0*/  STG.E.U16 desc[UR36][R2.64], R0 ;  /* 0x0000000002007986 */ /* 0x000fe2000c101524 */
[----:B------:R-:W-:Y:S05]  /*afc0*/  EXIT ;  /* 0x000000000000794d */ /* 0x000fea0003800000 */
.L_x_8965:
        /* <DEDUP_REMOVED lines=11> */
.L_x_8968:
[----:B------:R-:W-:-:S06]  /*b080*/  LOP3.LUT R19, R19, 0xff, RZ, 0xc0, !PT ;  /* 0x000000ff13137812 */ /* 0x000fcc00078ec0ff */
[----:B------:R-:W0:Y:S02]  /*b090*/  I2F.U16 R19, R19 ;  /* 0x0000001300137306 */ /* 0x000e240000101000 */
[----:B0-----:R-:W-:-:S04]  /*b0a0*/  F2FP.F16.F32.PACK_AB R5, RZ, R19 ;  /* 0x00000013ff05723e */ /* 0x001fc800000000ff */
[----:B------:R-:W-:-:S05]  /*b0b0*/  PRMT R5, R5, 0x5410, RZ ;  /* 0x0000541005057816 */ /* 0x000fca00000000ff */
[----:B------:R-:W-:Y:S01]  /*b0c0*/  STG.E desc[UR36][R2.64], R5 ;  /* 0x0000000502007986 */ /* 0x000fe2000c101924 */
[----:B------:R-:W-:Y:S05]  /*b0d0*/  EXIT ;  /* 0x000000000000794d */ /* 0x000fea0003800000 */
.L_x_8967:
[----:B------:R-:W-:-:S06]  /*b0e0*/  LOP3.LUT R4, R19, 0xff, RZ, 0xc0, !PT ;  /* 0x000000ff13047812 */ /* 0x000fcc00078ec0ff */
[----:B------:R-:W0:Y:S02]  /*b0f0*/  I2F.F64.U16 R4, R4 ;  /* 0x0000000400047312 */ /* 0x000e240000101800 */
[----:B0-----:R-:W-:Y:S01]  /*b100*/  STG.E.64 desc[UR36][R2.64], R4 ;  /* 0x0000000402007986 */ /* 0x001fe2000c101b24 */
[----:B------:R-:W-:Y:S05]  /*b110*/  EXIT ;  /* 0x000000000000794d */ /* 0x000fea0003800000 */
.L_x_8958:
        /* <DEDUP_REMOVED lines=12> */
.L_x_8971:
[----:B------:R-:W-:Y:S02]  /*b1e0*/  LOP3.LUT R4, R19, 0xff, RZ, 0xc0, !PT ;  /* 0x000000ff13047812 */ /* 0x000fe400078ec0ff */
[----:B------:R-:W-:-:S04]  /*b1f0*/  CS2R R6, SRZ ;  /* 0x0000000000067805 */ /* 0x000fc8000001ff00 */
[----:B------:R-:W0:Y:S02]  /*b200*/  I2F.F64.U16 R4, R4 ;  /* 0x0000000400047312 */ /* 0x000e240000101800 */
[----:B0-----:R-:W-:Y:S01]  /*b210*/  STG.E.128 desc[UR36][R2.64], R4 ;  /* 0x0000000402007986 */ /* 0x001fe2000c101d24 */
[----:B------:R-:W-:Y:S05]  /*b220*/  EXIT ;  /* 0x000000000000794d */ /* 0x000fea0003800000 */
.L_x_8970:
[----:B------:R-:W-:-:S13]  /*b230*/  ISETP.NE.AND P0, PT, R0, 0xf, PT ;  /* 0x0000000f0000780c */ /* 0x000fda0003f05270 */
[----:B------:R-:W-:Y:S05]  /*b240*/  @!P0 BRA `(.L_x_8972) ;  /* 0x0000000000bc8947 */ /* 0x000fea0003800000 */
[----:B------:R-:W-:-:S13]  /*b250*/  ISETP.NE.AND P0, PT, R0, 0x17, PT ;  /* 0x000000170000780c */ /* 0x000fda0003f05270 */
[----:B------:R-:W-:Y:S05]  /*b260*/  @!P0 BRA `(.L_x_8973) ;  /* 0x0000000000588947 */ /* 0x000fea0003800000 */
[----:B------:R-:W-:-:S13]  /*b270*/  ISETP.NE.AND P0, PT, R0, 0x18, PT ;  /* 0x000000180000780c */ /* 0x000fda0003f05270 */
[----:B------:R-:W-:Y:S05]  /*b280*/  @P0 BRA `(.L_x_8962) ;  /* 0x0000000800100947 */ /* 0x000fea0003800000 */
[----:B------:R-:W-:Y:S01]  /*b290*/  LOP3.LUT R19, R19, 0xff, RZ, 0xc0, !PT ;  /* 0x000000ff13137812 */ /* 0x000fe200078ec0ff */
[----:B------:R-:W-:Y:S05]  /*b2a0*/  BSSY B0, `(.L_x_8974) ;  /* 0x000000f000007945 */ /* 0x000fea0003800000 */
[----:B------:R-:W0:Y:S02]  /*b2b0*/  I2F.U16 R19, R19 ;  /* 0x0000001300137306 */ /* 0x000e240000101000 */
[C---:B0-----:R-:W-:Y:S02]  /*b2c0*/  LOP3.LUT R4, R19.reuse, 0x7fffffff, RZ, 0xc0, !PT ;  /* 0x7fffffff13047812 */ /* 0x041fe400078ec0ff */
[----:B------:R-:W-:-:S02]  /*b2d0*/  LOP3.LUT R0, R19, 0x80000000, RZ, 0xc0, !PT ;  /* 0x8000000013007812 */ /* 0x000fc400078ec0ff */
        /* <DEDUP_REMOVED lines=11> */
.L_x_8975:
[----:B------:R-:W-:Y:S05]  /*b390*/  BSYNC B0 ;  /* 0x0000000000007941 */ /* 0x000fea0003800000 */
.L_x_8974:
[----:B------:R-:W-:-:S05]  /*b3a0*/  LOP3.LUT R5, R0, R5, RZ, 0xfc, !PT ;  /* 0x0000000500057212 */ /* 0x000fca00078efcff */
[----:B------:R-:W-:Y:S01]  /*b3b0*/  STG.E.U8 desc[UR36][R2.64], R5 ;  /* 0x0000000502007986 */ /* 0x000fe2000c101124 */
[----:B------:R-:W-:Y:S05]  /*b3c0*/  EXIT ;  /* 0x000000000000794d */ /* 0x000fea0003800000 */
.L_x_8973:
        /* <DEDUP_REMOVED lines=14> */
.L_x_8977:
[----:B------:R-:W-:Y:S01]  /*b4b0*/  IMAD.MOV.U32 R0, RZ, RZ, 0x7f ;  /* 0x0000007fff007424 */ /* 0x000fe200078e00ff */
[----:B------:R-:W-:-:S04]  /*b4c0*/  ISETP.GT.U32.AND P0, PT, R4, 0x7f800000, PT ;  /* 0x7f8000000400780c */ /* 0x000fc80003f04070 */
[----:B------:R-:W-:-:S09]  /*b4d0*/  SEL R0, R0, 0x7c, P0 ;  /* 0x0000007c00007807 */ /* 0x000fd20000000000 */
.L_x_8978:
[----:B------:R-:W-:Y:S05]  /*b4e0*/  BSYNC B0 ;  /* 0x0000000000007941 */ /* 0x000fea0003800000 */
.L_x_8976:
[----:B------:R-:W-:-:S04]  /*b4f0*/  LOP3.LUT R4, R19, 0x80000000, RZ, 0xc0, !PT ;  /* 0x8000000013047812 */ /* 0x000fc800078ec0ff */
[----:B------:R-:W-:-:S04]  /*b500*/  SHF.R.U32.HI R5, RZ, 0x18, R4 ;  /* 0x00000018ff057819 */ /* 0x000fc80000011604 */
[----:B------:R-:W-:-:S05]  /*b510*/  LOP3.LUT R5, R0, R5, RZ, 0xfc, !PT ;  /* 0x0000000500057212 */ /* 0x000fca00078efcff */
[----:B------:R-:W-:Y:S01]  /*b520*/  STG.E.U8 desc[UR36][R2.64], R5 ;  /* 0x0000000502007986 */ /* 0x000fe2000c101124 */
[----:B------:R-:W-:Y:S05]  /*b530*/  EXIT ;  /* 0x000000000000794d */ /* 0x000fea0003800000 */
.L_x_8972:
[----:B------:R-:W-:-:S04]  /*b540*/  LOP3.LUT R19, R19, 0xff, RZ, 0xc0, !PT ;  /* 0x000000ff13137812 */ /* 0x000fc800078ec0ff */
[----:B------:R-:W0:Y:S02]  /*b550*/  I2F.U16 R0, R19 ;  /* 0x0000001300007306 */ /* 0x000e240000101000 */
[----:B0-----:R-:W-:-:S05]  /*b560*/  F2FP.BF16.F32.PACK_AB R0, RZ, R0 ;  /* 0x00000000ff00723e */ /* 0x001fca00000010ff */
[----:B------:R-:W-:Y:S01]  /*b570*/  STG.E.U16 desc[UR36][R2.64], R0 ;  /* 0x0000000002007986 */ /* 0x000fe2000c101524 */
[----:B------:R-:W-:Y:S05]  /*b580*/  EXIT ;  /* 0x000000000000794d */ /* 0x000fea0003800000 */
.L_x_8969:
        /* <DEDUP_REMOVED lines=11> */
.L_x_8981:
        /* <DEDUP_REMOVED lines=18> */
.L_x_8984:
[----:B------:R-:W-:-:S04]  /*b760*/  LOP3.LUT R0, R19, 0x80000000, RZ, 0xc0, !PT ;  /* 0x8000000013007812 */ /* 0x000fc800078ec0ff */
[----:B------:R-:W-:-:S04]  /*b770*/  SHF.R.U32.HI R5, RZ, 0x18, R0 ;  /* 0x00000018ff057819 */ /* 0x000fc80000011600 */
[----:B------:R-:W-:-:S04]  /*b780*/  LOP3.LUT R4, R4, R5, RZ, 0xfc, !PT ;  /* 0x0000000504047212 */ /* 0x000fc800078efcff */
[----:B------:R-:W-:-:S07]  /*b790*/  PRMT R0, R4, 0x7610, R0 ;  /* 0x0000761004007816 */ /* 0x000fce0000000000 */
.L_x_8983:
[----:B------:R-:W-:Y:S05]  /*b7a0*/  BSYNC B0 ;  /* 0x0000000000007941 */ /* 0x000fea0003800000 */
.L_x_8982:
[----:B------:R-:W-:Y:S01]  /*b7b0*/  STG.E.U8 desc[UR36][R2.64], R0 ;  /* 0x0000000002007986 */ /* 0x000fe2000c101124 */
[----:B------:R-:W-:Y:S05]  /*b7c0*/  EXIT ;  /* 0x000000000000794d */ /* 0x000fea0003800000 */
.L_x_8980:
        /* <DEDUP_REMOVED lines=18> */
.L_x_8987:
[----:B------:R-:W-:-:S04]  /*b8f0*/  LOP3.LUT R0, R19, 0x80000000, RZ, 0xc0, !PT ;  /* 0x8000000013007812 */ /* 0x000fc800078ec0ff */
[----:B------:R-:W-:-:S04]  /*b900*/  SHF.R.U32.HI R5, RZ, 0x18, R0 ;  /* 0x00000018ff057819 */ /* 0x000fc80000011600 */
[----:B------:R-:W-:-:S04]  /*b910*/  LOP3.LUT R4, R4, R5, RZ, 0xfc, !PT ;  /* 0x0000000504047212 */ /* 0x000fc800078efcff */
[----:B------:R-:W-:-:S07]  /*b920*/  PRMT R0, R4, 0x7610, R0 ;  /* 0x0000761004007816 */ /* 0x000fce0000000000 */
.L_x_8986:
[----:B------:R-:W-:Y:S05]  /*b930*/  BSYNC B0 ;  /* 0x0000000000007941 */ /* 0x000fea0003800000 */
.L_x_8985:
[----:B------:R-:W-:Y:S01]  /*b940*/  STG.E.U8 desc[UR36][R2.64], R0 ;  /* 0x0000000002007986 */ /* 0x000fe2000c101124 */
[----:B------:R-:W-:Y:S05]  /*b950*/  EXIT ;  /* 0x000000000000794d */ /* 0x000fea0003800000 */
.L_x_8979:
[----:B------:R-:W-:-:S13]  /*b960*/  ISETP.NE.AND P0, PT, R0, 0x1c, PT ;  /* 0x0000001c0000780c */ /* 0x000fda0003f05270 */
[----:B------:R-:W-:Y:S05]  /*b970*/  @!P0 BRA `(.L_x_8988) ;  /* 0x0000000000a88947 */ /* 0x000fea0003800000 */
[----:B------:R-:W-:-:S13]  /*b980*/  ISETP.NE.AND P0, PT, R0, 0x1d, PT ;  /* 0x0000001d0000780c */ /* 0x000fda0003f05270 */
[----:B------:R-:W-:Y:S05]  /*b990*/  @!P0 BRA `(.L_x_8989) ;  /* 0x0000000000908947 */ /* 0x000fea0003800000 */
[----:B------:R-:W-:-:S13]  /*b9a0*/  ISETP.NE.AND P0, PT, R0, 0x2c, PT ;  /* 0x0000002c0000780c */ /* 0x000fda0003f05270 */
[----:B------:R-:W-:Y:S05]  /*b9b0*/  @P0 BRA `(.L_x_8962) ;  /* 0x0000000000440947 */ /* 0x000fea0003800000 */
[----:B------:R-:W-:-:S04]  /*b9c0*/  LOP3.LUT R19, R19, 0xff, RZ, 0xc0, !PT ;  /* 0x000000ff13137812 */ /* 0x000fc800078ec0ff */
        /* <DEDUP_REMOVED lines=16> */
.L_x_8962:
        /* <DEDUP_REMOVED lines=16> */
.L_x_8990:
[----:B------:R-:W-:Y:S05]  /*bbd0*/  EXIT ;  /* 0x000000000000794d */ /* 0x000fea0003800000 */
.L_x_8989:
[----:B------:R-:W-:Y:S01]  /*bbe0*/  LOP3.LUT R4, R19, 0xff, RZ, 0xc0, !PT ;  /* 0x000000ff13047812 */ /* 0x000fe200078ec0ff */
[----:B------:R-:W-:-:S05]  /*bbf0*/  IMAD.MOV.U32 R5, RZ, RZ, RZ ;  /* 0x000000ffff057224 */ /* 0x000fca00078e00ff */
[----:B------:R-:W-:Y:S01]  /*bc00*/  STG.E.64 desc[UR36][R2.64], R4 ;  /* 0x0000000402007986 */ /* 0x000fe2000c101b24 */
[----:B------:R-:W-:Y:S05]  /*bc10*/  EXIT ;  /* 0x000000000000794d */ /* 0x000fea0003800000 */
.L_x_8988:
[----:B------:R-:W-:-:S05]  /*bc20*/  LOP3.LUT R19, R19, 0xff, RZ, 0xc0, !PT ;  /* 0x000000ff13137812 */ /* 0x000fca00078ec0ff */
[----:B------:R-:W-:Y:S01]  /*bc30*/  STG.E desc[UR36][R2.64], R19 ;  /* 0x0000001302007986 */ /* 0x000fe2000c101924 */
[----:B------:R-:W-:Y:S05]  /*bc40*/  EXIT ;  /* 0x000000000000794d */ /* 0x000fea0003800000 */
.L_x_8991:
        /* <DEDUP_REMOVED lines=11> */
.L_x_20576:


//--------------------- .text._ZN2at6native18elementwise_kernelILi128ELi4EZNS0_22gpu_kernel_impl_nocastINS0_13BinaryFunctorIhhhZZZNS0_18rshift_kernel_cudaERNS_18TensorIteratorBaseEENKUlvE_clEvENKUlvE_clEvEUlhhE_EEEEvS5_RKT_EUliE_EEviT1_ --------------------------
	.section	.text._ZN2at6native18elementwise_kernelILi128ELi4EZNS0_22gpu_kernel_impl_nocastINS0_13BinaryFunctorIhhhZZZNS0_18rshift_kernel_cudaERNS_18TensorIteratorBaseEENKUlvE_clEvENKUlvE_clEvEUlhhE_EEEEvS5_RKT_EUliE_EEviT1_,"ax",@progbits
	.align	128
        .global         _ZN2at6native18elementwise_kernelILi128ELi4EZNS0_22gpu_kernel_impl_nocastINS0_13BinaryFunctorIhhhZZZNS0_18rshift_kernel_cudaERNS_18TensorIteratorBaseEENKUlvE_clEvENKUlvE_clEvEUlhhE_EEEEvS5_RKT_EUliE_EEviT1_
        .type           _ZN2at6native18elementwise_kernelILi128ELi4EZNS0_22gpu_kernel_impl_nocastINS0_13BinaryFunctorIhhhZZZNS0_18rshift_kernel_cudaERNS_18TensorIteratorBaseEENKUlvE_clEvENKUlvE_clEvEUlhhE_EEEEvS5_RKT_EUliE_EEviT1_,@function
        .size           _ZN2at6native18elementwise_kernelILi128ELi4EZNS0_22gpu_kernel_impl_nocastINS0_13BinaryFunctorIhhhZZZNS0_18rshift_kernel_cudaERNS_18TensorIteratorBaseEENKUlvE_clEvENKUlvE_clEvEUlhhE_EEEEvS5_RKT_EUliE_EEviT1_,(.L_x_20577 - _ZN2at6native18elementwise_kernelILi128ELi4EZNS0_22gpu_kernel_impl_nocastINS0_13BinaryFunctorIhhhZZZNS0_18rshift_kernel_cudaERNS_18TensorIteratorBaseEENKUlvE_clEvENKUlvE_clEvEUlhhE_EEEEvS5_RKT_EUliE_EEviT1_)
        .other          _ZN2at6native18elementwise_kernelILi128ELi4EZNS0_22gpu_kernel_impl_nocastINS0_13BinaryFunctorIhhhZZZNS0_18rshift_kernel_cudaERNS_18TensorIteratorBaseEENKUlvE_clEvENKUlvE_clEvEUlhhE_EEEEvS5_RKT_EUliE_EEviT1_,@"STO_CUDA_ENTRY STV_DEFAULT"
_ZN2at6native18elementwise_kernelILi128ELi4EZNS0_22gpu_kernel_impl_nocastINS0_13BinaryFunctorIhhhZZZNS0_18rshift_kernel_cudaERNS_18TensorIteratorBaseEENKUlvE_clEvENKUlvE_clEvEUlhhE_EEEEvS5_RKT_EUliE_EEviT1_:
.text._ZN2at6native18elementwise_kernelILi128ELi4EZNS0_22gpu_kernel_impl_nocastINS0_13BinaryFunctorIhhhZZZNS0_18rshift_kernel_cudaERNS_18TensorIteratorBaseEENKUlvE_clEvENKUlvE_clEvEUlhhE_EEEEvS5_RKT_EUliE_EEviT1_:
        /* <DEDUP_REMOVED lines=363> */
.L_x_8994:
[----:B------:R-:W-:Y:S01]  /*16b0*/  ULDC.64 UR8, c[0x0][0x480] ;  /* 0x0001200000087ab9 */ /* 0x000fe20000000a00 */
[----:B------:R-:W-:Y:S01]  /*16c0*/  ULDC.64 UR10, c[0x0][0x488] ;  /* 0x00012200000a7ab9 */ /* 0x000fe20000000a00 */
[----:B------:R-:W-:Y:S02]  /*16d0*/  IADD3 R8, P0, R0, UR8, RZ ;  /* 0x0000000800087c10 */ /* 0x000fe4000ff1e0ff */
[----:B------:R-:W-:Y:S02]  /*16e0*/  IADD3 R6, P1, R2, UR10, RZ ;  /* 0x0000000a02067c10 */ /* 0x000fe4000ff3e0ff */
[----:B------:R-:W-:Y:S01]  /*16f0*/  IADD3.X R9, RZ, UR9, RZ, P0, !PT ;  /* 0x00000009ff097c10 */ /* 0x000fe200087fe4ff */
[----:B------:R-:W-:Y:S01]  /*1700*/  ULDC.64 UR8, c[0x0][0x478] ;  /* 0x00011e0000087ab9 */ /* 0x000fe20000000a00 */
[----:B------:R-:W-:-:S04]  /*1710*/  IADD3.X R7, RZ, UR11, RZ, P1, !PT ;  /* 0x0000000bff077c10 */ /* 0x000fc80008ffe4ff */
[----:B------:R-:W2:Y:S04]  /*1720*/  LDG.E.U8 R9, desc[UR4][R8.64] ;  /* 0x0000000408097981 */ /* 0x000ea8000c1e1100 */
[----:B------:R-:W3:Y:S01]  /*1730*/  LDG.E.U8 R6, desc[UR4][R6.64] ;  /* 0x0000000406067981 */ /* 0x000ee2000c1e1100 */
[----:B------:R-:W-:-:S04]  /*1740*/  IADD3 R4, P1, R5, UR8, RZ ;  /* 0x0000000805047c10 */ /* 0x000fc8000ff3e0ff */
[----:B------:R-:W-:Y:S02]  /*1750*/  IADD3.X R5, RZ, UR9, RZ, P1, !PT ;  /* 0x00000009ff057c10 */ /* 0x000fe40008ffe4ff */
[----:B------:R-:W-:Y:S02]  /*1760*/  IADD3 R3, R3, 0x80, RZ ;  /* 0x0000008003037810 */ /* 0x000fe40007ffe0ff */
[----:B---3--:R-:W-:Y:S02]  /*1770*/  ISETP.GT.U32.AND P0, PT, R6, 0x7, PT ;  /* 0x000000070600780c */ /* 0x008fe40003f04070 */
[----:B--2---:R-:W-:-:S04]  /*1780*/  SHF.R.U32.HI R0, RZ, R6, R9 ;  /* 0x00000006ff007219 */ /* 0x004fc80000011609 */
[----:B------:R-:W-:-:S05]  /*1790*/  SEL R11, R0, RZ, !P0 ;  /* 0x000000ff000b7207 */ /* 0x000fca0004000000 */
[----:B------:R0:W-:Y:S02]  /*17a0*/  STG.E.U8 desc[UR4][R4.64], R11 ;  /* 0x0000000b04007986 */ /* 0x0001e4000c101104 */
.L_x_8993:
[----:B------:R-:W-:Y:S05]  /*17b0*/  BSYNC B0 ;  /* 0x0000000000007941 */ /* 0x000fea0003800000 */
.L_x_8992:
        /* <DEDUP_REMOVED lines=356> */
.L_x_8997:
        /* <DEDUP_REMOVED lines=15> */
[----:B------:R1:W-:Y:S01]  /*2ef0*/  STG.E.U8 desc[UR4][R4.64], R11 ;  /* 0x0000000b04007986 */ /* 0x0003e2000c101104 */
[----:B------:R-:W-:-:S13]  /*2f00*/  ISETP.GE.AND P0, PT, R3, UR6, PT ;  /* 0x0000000603007c0c */ /* 0x000fda000bf06270 */
[----:B-1----:R-:W-:Y:S05]  /*2f10*/  @P0 BRA `(.L_x_8996) ;  /* 0x0000001400c40947 */ /* 0x002fea0003800000 */
        /* <DEDUP_REMOVED lines=353> */
.L_x_8998:
        /* <DEDUP_REMOVED lines=16> */
.L_x_8996:
[----:B------:R-:W-:Y:S05]  /*4630*/  BSYNC B0 ;  /* 0x0000000000007941 */ /* 0x000fea0003800000 */
.L_x_8995:
[----:B------:R-:W-:-:S13]  /*4640*/  ISETP.GE.AND P0, PT, R3, UR6, PT ;  /* 0x0000000603007c0c */ /* 0x000fda000bf06270 */
[----:B------:R-:W-:Y:S05]  /*4650*/  @P0 EXIT ;  /* 0x000000000000094d */ /* 0x000fea0003800000 */
[----:B01----:R-:W0:Y:S01]  /*4660*/  LDC R4, c[0x0][0x218] ;  /* 0x00008600ff047b82 */ /* 0x003e220000000800 */
        /* <DEDUP_REMOVED lines=352> */
.L_x_8999:
        /* <DEDUP_REMOVED lines=11> */
[----:B---3--:R-:W-:Y:S02]  /*5d20*/  ISETP.GT.U32.AND P0, PT, R2, 0x7, PT ;  /* 0x000000070200780c */ /* 0x008fe40003f04070 */
[----:B--2---:R-:W-:-:S04]  /*5d30*/  SHF.R.U32.HI R0, RZ, R2, R7 ;  /* 0x00000002ff007219 */ /* 0x004fc80000011607 */
[----:B------:R-:W-:-:S05]  /*5d40*/  SEL R9, R0, RZ, !P0 ;  /* 0x000000ff00097207 */ /* 0x000fca0004000000 */
[----:B------:R-:W-:Y:S01]  /*5d50*/  STG.E.U8 desc[UR4][R4.64], R9 ;  /* 0x0000000904007986 */ /* 0x000fe2000c101104 */
[----:B------:R-:W-:Y:S05]  /*5d60*/  EXIT ;  /* 0x000000000000794d */ /* 0x000fea0003800000 */
.L_x_9000:
        /* <DEDUP_REMOVED lines=9> */
.L_x_20577:


//--------------------- .text._ZN2at6native27unrolled_elementwise_kernelINS0_13BinaryFunctorIhhhZZZNS0_18rshift_kernel_cudaERNS_18TensorIteratorBaseEENKUlvE_clEvENKUlvE_clEvEUlhhE_EESt5arrayIPcLm3EELi4E23TrivialOffsetCalculatorILi2EjESC_ILi1EjENS0_6memory15LoadWithoutCastENSF_16StoreWithoutCastEEEviT_T0_T2_T3_T4_T5_ --------------------------
	.section	.text._ZN2at6native27unrolled_elementwise_kernelINS0_13BinaryFunctorIhhhZZZNS0_18rshift_kernel_cudaERNS_18TensorIteratorBaseEENKUlvE_clEvENKUlvE_clEvEUlhhE_EESt5arrayIPcLm3EELi4E23TrivialOffsetCalculatorILi2EjESC_ILi1EjENS0_6memory15LoadWithoutCastENSF_16StoreWithoutCastEEEviT_T0_T2_T3_T4_T5_,"ax",@progbits
	.align	128
        .global         _ZN2at6native27unrolled_elementwise_kernelINS0_13BinaryFunctorIhhhZZZNS0_18rshift_kernel_cudaERNS_18TensorIteratorBaseEENKUlvE_clEvENKUlvE_clEvEUlhhE_EESt5arrayIPcLm3EELi4E23TrivialOffsetCalculatorILi2EjESC_ILi1EjENS0_6memory15LoadWithoutCastENSF_16StoreWithoutCastEEEviT_T0_T2_T3_T4_T5_
        .type           _ZN2at6native27unrolled_elementwise_kernelINS0_13BinaryFunctorIhhhZZZNS0_18rshift_kernel_cudaERNS_18TensorIteratorBaseEENKUlvE_clEvENKUlvE_clEvEUlhhE_EESt5arrayIPcLm3EELi4E23TrivialOffsetCalculatorILi2EjESC_ILi1EjENS0_6memory15LoadWithoutCastENSF_16StoreWithoutCastEEEviT_T0_T2_T3_T4_T5_,@function
        .size           _ZN2at6native27unrolled_elementwise_kernelINS0_13BinaryFunctorIhhhZZZNS0_18rshift_kernel_cudaERNS_18TensorIteratorBaseEENKUlvE_clEvENKUlvE_clEvEUlhhE_EESt5arrayIPcLm3EELi4E23TrivialOffsetCalculatorILi2EjESC_ILi1EjENS0_6memory15LoadWithoutCastENSF_16StoreWithoutCastEEEviT_T0_T2_T3_T4_T5_,(.L_x_20578 - _ZN2at6native27unrolled_elementwise_kernelINS0_13BinaryFunctorIhhhZZZNS0_18rshift_kernel_cudaERNS_18TensorIteratorBaseEENKUlvE_clEvENKUlvE_clEvEUlhhE_EESt5arrayIPcLm3EELi4E23TrivialOffsetCalculatorILi2EjESC_ILi1EjENS0_6memory15LoadWithoutCastENSF_16StoreWithoutCastEEEviT_T0_T2_T3_T4_T5_)
        .other          _ZN2at6native27unrolled_elementwise_kernelINS0_13BinaryFunctorIhhhZZZNS0_18rshift_kernel_cudaERNS_18TensorIteratorBaseEENKUlvE_clEvENKUlvE_clEvEUlhhE_EESt5arrayIPcLm3EELi4E23TrivialOffsetCalculatorILi2EjESC_ILi1EjENS0_6memory15LoadWithoutCastENSF_16StoreWithoutCastEEEviT_T0_T2_T3_T4_T5_,@"STO_CUDA_ENTRY STV_DEFAULT"
_ZN2at6native27unrolled_elementwise_kernelINS0_13BinaryFunctorIhhhZZZNS0_18rshift_kernel_cudaERNS_18TensorIteratorBaseEENKUlvE_clEvENKUlvE_clEvEUlhhE_EESt5arrayIPcLm3EELi4E23TrivialOffsetCalculatorILi2EjESC_ILi1EjENS0_6memory15LoadWithoutCastENSF_16StoreWithoutCastEEEviT_T0_T2_T3_T4_T5_:
.text._ZN2at6native27unrolled_elementwise_kernelINS0_13BinaryFunctorIhhhZZZNS0_18rshift_kernel_cudaERNS_18TensorIteratorBaseEENKUlvE_clEvENKUlvE_clEvEUlhhE_EESt5arrayIPcLm3EELi4E23TrivialOffsetCalculatorILi2EjESC_ILi1EjENS0_6memory15LoadWithoutCastENSF_16StoreWithoutCastEEEviT_T0_T2_T3_T4_T5_:
[----:B------:R-:W-:Y:S01]  /*0000*/  LDC R1, c[0x0][0x28] ;  /* 0x00000a00ff017b82 */ /* 0x000fe20000000800 */
[----:B------:R-:W0:Y:S07]  /*0010*/  S2R R15, SR_CTAID.X ;  /* 0x00000000000f7919 */ /* 0x000e2e0000002500 */
[----:B------:R-:W0:Y:S01]  /*0020*/  LDC R0, c[0x0][0x210] ;  /* 0x00008400ff007b82 */ /* 0x000e220000000800 */
[----:B------:R-:W-:Y:S01]  /*0030*/  PRMT R16, RZ, 0x7610, R16 ;  /* 0x00007610ff107816 */ /* 0x000fe20000000010 */
[----:B------:R-:W-:Y:S01]  /*0040*/  ULDC.64 UR4, c[0x0][0x208] ;  /* 0x0000820000047ab9 */ /* 0x000fe20000000a00 */
[----:B------:R-:W1:Y:S01]  /*0050*/  S2R R14, SR_TID.X ;  /* 0x00000000000e7919 */ /* 0x000e620000002100 */
[----:B------:R-:W-:Y:S01]  /*0060*/  PRMT R20, RZ, 0x7610, R20 ;  /* 0x00007610ff147816 */ /* 0x000fe20000000014 */
[----:B0-----:R-:W-:-:S02]  /*0070*/  IMAD R17, R15, -0x200, R0 ;  /* 0xfffffe000f117824 */ /* 0x001fc400078e0200 */
[----:B-1----:R-:W-:-:S03]  /*0080*/  IMAD.MOV.U32 R0, RZ, RZ, R14 ;  /* 0x000000ffff007224 */ /* 0x002fc600078e000e */
[----:B------:R-:W-:-:S13]  /*0090*/  ISETP.GE.AND P0, PT, R14, R17, PT ;  /* 0x000000110e00720c */ /* 0x000fda0003f06270 */
[----:B------:R-:W-:Y:S01]  /*00a0*/  @!P0 IMAD R13, R15, 0x200, R0 ;  /* 0x000002000f0d8824 */ /* 0x000fe200078e0200 */
[----:B------:R-:W0:Y:S01]  /*00b0*/  @!P0 LDC.64 R18, c[0x0][0x228] ;  /* 0x00008a00ff128b82 */ /* 0x000e220000000a00 */
[----:B------:R-:W-:-:S05]  /*00c0*/  @!P0 VIADD R0, R0, 0x80 ;  /* 0x0000008000008836 */ /* 0x000fca0000000000 */
[----:B------:R-:W-:Y:S02]  /*00d0*/  ISETP.GE.AND P3, PT, R0, R17, PT ;  /* 0x000000110000720c */ /* 0x000fe40003f66270 */
[----:B------:R-:W1:Y:S11]  /*00e0*/  @!P0 LDC.64 R2, c[0x0][0x220] ;  /* 0x00008800ff028b82 */ /* 0x000e760000000a00 */
[----:B------:R-:W2:Y:S01]  /*00f0*/  @!P3 LDC.64 R10, c[0x0][0x228] ;  /* 0x00008a00ff0abb82 */ /* 0x000ea20000000a00 */
[----:B------:R-:W-:-:S02]  /*0100*/  @!P3 IMAD R23, R15, 0x200, R0 ;  /* 0x000002000f17b824 */ /* 0x000fc400078e0200 */
[----:B------:R-:W-:Y:S01]  /*0110*/  @!P3 VIADD R0, R0, 0x80 ;  /* 0x000000800000b836 */ /* 0x000fe20000000000 */
[----:B0-----:R-:W-:-:S04]  /*0120*/  @!P0 IADD3 R18, P1, R13, R18, RZ ;  /* 0x000000120d128210 */ /* 0x001fc80007f3e0ff */
[----:B------:R-:W0:Y:S01]  /*0130*/  @!P3 LDC.64 R8, c[0x0][0x220] ;  /* 0x00008800ff08bb82 */ /* 0x000e220000000a00 */
[----:B------:R-:W-:Y:S01]  /*0140*/  ISETP.GE.AND P2, PT, R0, R17, PT ;  /* 0x000000110000720c */ /* 0x000fe20003f46270 */
[----:B------:R-:W-:Y:S01]  /*0150*/  @!P0 IMAD.X R19, RZ, RZ, R19, P1 ;  /* 0x000000ffff138224 */ /* 0x000fe200008e0613 */
[----:B-1----:R-:W-:-:S04]  /*0160*/  @!P0 IADD3 R2, P4, R13, R2, RZ ;  /* 0x000000020d028210 */ /* 0x002fc80007f9e0ff */
[----:B------:R1:W3:Y:S07]  /*0170*/  @!P0 LDG.E.U8 R16, desc[UR4][R18.64] ;  /* 0x0000000412108981 */ /* 0x0002ee000c1e1100 */
[----:B------:R-:W4:Y:S01]  /*0180*/  @!P2 LDC.64 R6, c[0x0][0x228] ;  /* 0x00008a00ff06ab82 */ /* 0x000f220000000a00 */
[----:B--2---:R-:W-:Y:S01]  /*0190*/  @!P3 IADD3 R10, P5, R23, R10, RZ ;  /* 0x0000000a170ab210 */ /* 0x004fe20007fbe0ff */
[----:B------:R-:W-:Y:S02]  /*01a0*/  @!P0 IMAD.X R3, RZ, RZ, R3, P4 ;  /* 0x000000ffff038224 */ /* 0x000fe400020e0603 */
[----:B------:R-:W-:-:S02]  /*01b0*/  @!P2 IMAD R21, R15, 0x200, R0 ;  /* 0x000002000f15a824 */ /* 0x000fc400078e0200 */
[----:B------:R-:W-:Y:S02]  /*01c0*/  @!P3 IMAD.X R11, RZ, RZ, R11, P5 ;  /* 0x000000ffff0bb224 */ /* 0x000fe400028e060b */
[----:B------:R-:W2:Y:S01]  /*01d0*/  @!P2 LDC.64 R4, c[0x0][0x220] ;  /* 0x00008800ff04ab82 */ /* 0x000ea20000000a00 */
[----:B------:R-:W-:Y:S02]  /*01e0*/  PRMT R22, RZ, 0x7610, R22 ;  /* 0x00007610ff167816 */ /* 0x000fe40000000016 */
[----:B-1----:R-:W-:Y:S02]  /*01f0*/  CS2R R18, SRZ ;  /* 0x0000000000127805 */ /* 0x002fe4000001ff00 */
[----:B0-----:R-:W-:Y:S01]  /*0200*/  @!P3 IADD3 R8, P5, R23, R8, RZ ;  /* 0x000000081708b210 */ /* 0x001fe20007fbe0ff */
[----:B------:R-:W-:Y:S01]  /*0210*/  IMAD.MOV.U32 R23, RZ, RZ, RZ ;  /* 0x000000ffff177224 */ /* 0x000fe200078e00ff */
[----:B------:R-:W3:Y:S01]  /*0220*/  @!P3 LDG.E.U8 R20, desc[UR4][R10.64] ;  /* 0x000000040a14b981 */ /* 0x000ee2000c1e1100 */
[----:B------:R-:W-:-:S04]  /*0230*/  @!P2 VIADD R0, R0, 0x80 ;  /* 0x000000800000a836 */ /* 0x000fc80000000000 */
[----:B------:R0:W3:Y:S01]  /*0240*/  @!P0 LDG.E.U8 R23, desc[UR4][R2.64] ;  /* 0x0000000402178981 */ /* 0x0000e2000c1e1100 */
[C---:B----4-:R-:W-:Y:S01]  /*0250*/  @!P2 IADD3 R6, P6, R21.reuse, R6, RZ ;  /* 0x000000061506a210 */ /* 0x050fe20007fde0ff */
[----:B------:R-:W-:Y:S01]  /*0260*/  @!P3 IMAD.X R9, RZ, RZ, R9, P5 ;  /* 0x000000ffff09b224 */ /* 0x000fe200028e0609 */
[----:B------:R-:W-:Y:S01]  /*0270*/  ISETP.GE.AND P1, PT, R0, R17, PT ;  /* 0x000000110000720c */ /* 0x000fe20003f26270 */
[----:B0-----:R-:W0:Y:S02]  /*0280*/  @!P0 LDC.64 R2, c[0x0][0x218] ;  /* 0x00008600ff028b82 */ /* 0x001e240000000a00 */
[----:B------:R-:W-:Y:S01]  /*0290*/  @!P2 IMAD.X R7, RZ, RZ, R7, P6 ;  /* 0x000000ffff07a224 */ /* 0x000fe200030e0607 */
[----:B------:R-:W4:Y:S01]  /*02a0*/  @!P3 LDG.E.U8 R18, desc[UR4][R8.64] ;  /* 0x000000040812b981 */ /* 0x000f22000c1e1100 */
[----:B--2---:R-:W-:-:S03]  /*02b0*/  @!P2 IADD3 R4, P4, R21, R4, RZ ;  /* 0x000000041504a210 */ /* 0x004fc60007f9e0ff */
[----:B------:R1:W2:Y:S02]  /*02c0*/  @!P2 LDG.E.U8 R22, desc[UR4][R6.64] ;  /* 0x000000040616a981 */ /* 0x0002a4000c1e1100 */
[----:B------:R-:W-:-:S03]  /*02d0*/  @!P2 IMAD.X R5, RZ, RZ, R5, P4 ;  /* 0x000000ffff05a224 */ /* 0x000fc600020e0605 */
[----:B------:R-:W0:Y:S02]  /*02e0*/  @!P1 LDC.64 R12, c[0x0][0x228] ;  /* 0x00008a00ff0c9b82 */ /* 0x000e240000000a00 */
[----:B------:R0:W4:Y:S06]  /*02f0*/  @!P2 LDG.E.U8 R19, desc[UR4][R4.64] ;  /* 0x000000040413a981 */ /* 0x00012c000c1e1100 */
[----:B------:R-:W0:Y:S01]  /*0300*/  @!P1 LDC.64 R10, c[0x0][0x220] ;  /* 0x00008800ff0a9b82 */ /* 0x000e220000000a00 */
[--C-:B------:R-:W-:Y:S01]  /*0310*/  @!P1 IMAD R21, R15, 0x200, R0.reuse ;  /* 0x000002000f159824 */ /* 0x100fe200078e0200 */
[----:B------:R-:W-:Y:S01]  /*0320*/  PRMT R0, RZ, 0x7610, R0 ;  /* 0x00007610ff007816 */ /* 0x000fe20000000000 */
[----:B-1----:R-:W-:-:S02]  /*0330*/  IMAD.MOV.U32 R6, RZ, RZ, RZ ;  /* 0x000000ffff067224 */ /* 0x002fc400078e00ff */
[----:B------:R-:W-:Y:S01]  /*0340*/  @!P0 IMAD R7, R15, 0x200, R14 ;  /* 0x000002000f078824 */ /* 0x000fe200078e020e */
[----:B0-----:R-:W-:-:S05]  /*0350*/  @!P1 IADD3 R12, P2, R21, R12, RZ ;  /* 0x0000000c150c9210 */ /* 0x001fca0007f5e0ff */
[----:B------:R-:W-:Y:S01]  /*0360*/  @!P1 IMAD.X R13, RZ, RZ, R13, P2 ;  /* 0x000000ffff0d9224 */ /* 0x000fe200010e060d */
[----:B------:R-:W-:-:S04]  /*0370*/  @!P1 IADD3 R10, P2, R21, R10, RZ ;  /* 0x0000000a150a9210 */ /* 0x000fc80007f5e0ff */
[----:B------:R0:W5:Y:S01]  /*0380*/  @!P1 LDG.E.U8 R0, desc[UR4][R12.64] ;  /* 0x000000040c009981 */ /* 0x000162000c1e1100 */
[----:B------:R-:W-:Y:S01]  /*0390*/  @!P1 IMAD.X R11, RZ, RZ, R11, P2 ;  /* 0x000000ffff0b9224 */ /* 0x000fe200010e060b */
[----:B------:R-:W-:-:S04]  /*03a0*/  @!P0 IADD3 R2, P3, R7, R2, RZ ;  /* 0x0000000207028210 */ /* 0x000fc80007f7e0ff */
[----:B------:R0:W5:Y:S01]  /*03b0*/  @!P1 LDG.E.U8 R6, desc[UR4][R10.64] ;  /* 0x000000040a069981 */ /* 0x000162000c1e1100 */
[----:B------:R-:W-:Y:S02]  /*03c0*/  @!P0 IMAD.X R3, RZ, RZ, R3, P3 ;  /* 0x000000ffff038224 */ /* 0x000fe400018e0603 */
[----:B------:R-:W-:Y:S02]  /*03d0*/  VIADD R5, R14, 0x80 ;  /* 0x000000800e057836 */ /* 0x000fe40000000000 */
[----:B------:R-:W-:Y:S02]  /*03e0*/  IMAD.MOV.U32 R4, RZ, RZ, R14 ;  /* 0x000000ffff047224 */ /* 0x000fe400078e000e */
[----:B------:R-:W-:-:S05]  /*03f0*/  @!P0 IMAD.MOV.U32 R4, RZ, RZ, R5 ;  /* 0x000000ffff048224 */ /* 0x000fca00078e0005 */
[----:B------:R-:W-:Y:S01]  /*0400*/  ISETP.GE.AND P3, PT, R4, R17, PT ;  /* 0x000000110400720c */ /* 0x000fe20003f66270 */
[----:B------:R-:W-:Y:S01]  /*0410*/  BSSY B0, `(.L_x_9001) ;  /* 0x000001d000007945 */ /* 0x000fe20003800000 */
[C---:B---3--:R-:W-:Y:S02]  /*0420*/  LOP3.LUT R8, R16.reuse, 0xff, RZ, 0xc0, !PT ;  /* 0x000000ff10087812 */ /* 0x048fe400078ec0ff */
[----:B------:R-:W-:-:S04]  /*0430*/  LOP3.LUT R16, R16, 0xff, RZ, 0xc0, !PT ;  /* 0x000000ff10107812 */ /* 0x000fc800078ec0ff */
[----:B------:R-:W-:Y:S02]  /*0440*/  ISETP.GT.U32.AND P1, PT, R16, 0x7, PT ;  /* 0x000000071000780c */ /* 0x000fe40003f24070 */
[----:B------:R-:W-:-:S04]  /*0450*/  SHF.R.U32.HI R8, RZ, R8, R23 ;  /* 0x00000008ff087219 */ /* 0x000fc80000011617 */
[----:B------:R-:W-:-:S05]  /*0460*/  SEL R7, R8, RZ, !P1 ;  /* 0x000000ff08077207 */ /* 0x000fca0004800000 */
[----:B------:R0:W-:Y:S01]  /*0470*/  @!P0 STG.E.U8 desc[UR4][R2.64], R7 ;  /* 0x0000000702008986 */ /* 0x0001e2000c101104 */
[----:B------:R-:W-:Y:S02]  /*0480*/  LOP3.LUT R5, R20, 0xff, RZ, 0xc0, !PT ;  /* 0x000000ff14057812 */ /* 0x000fe400078ec0ff */
[C---:B--2---:R-:W-:Y:S02]  /*0490*/  LOP3.LUT R9, R22.reuse, 0xff, RZ, 0xc0, !PT ;  /* 0x000000ff16097812 */ /* 0x044fe400078ec0ff */
[----:B------:R-:W-:Y:S02]  /*04a0*/  LOP3.LUT R22, R22, 0xff, RZ, 0xc0, !PT ;  /* 0x000000ff16167812 */ /* 0x000fe400078ec0ff */
[----:B------:R-:W-:Y:S02]  /*04b0*/  ISETP.GT.U32.AND P2, PT, R5, 0x7, PT ;  /* 0x000000070500780c */ /* 0x000fe40003f44070 */
[----:B----4-:R-:W-:Y:S02]  /*04c0*/  SHF.R.U32.HI R5, RZ, R5, R18 ;  /* 0x00000005ff057219 */ /* 0x010fe40000011612 */
[----:B------:R-:W-:-:S02]  /*04d0*/  ISETP.GT.U32.AND P1, PT, R9, 0x7, PT ;  /* 0x000000070900780c */ /* 0x000fc40003f24070 */
[----:B------:R-:W-:Y:S02]  /*04e0*/  SHF.R.U32.HI R19, RZ, R22, R19 ;  /* 0x00000016ff137219 */ /* 0x000fe40000011613 */
[----:B------:R-:W-:Y:S02]  /*04f0*/  SEL R5, R5, RZ, !P2 ;  /* 0x000000ff05057207 */ /* 0x000fe40005000000 */
[----:B------:R-:W-:Y:S01]  /*0500*/  SEL R19, R19, RZ, !P1 ;  /* 0x000000ff13137207 */ /* 0x000fe20004800000 */
        /* <DEDUP_REMOVED lines=8> */
[----:B------:R-:W-:Y:S02]  /*0590*/  @!P1 IMAD R8, R15, 0x200, R4 ;  /* 0x000002000f089824 */ /* 0x000fe400078e0204 */
[----:B------:R-:W-:-:S03]  /*05a0*/  @!P1 VIADD R4, R4, 0x80 ;  /* 0x0000008004049836 */ /* 0x000fc60000000000 */
[----:B------:R-:W-:-:S05]  /*05b0*/  @!P1 IADD3 R8, P2, R8, UR6, RZ ;  /* 0x0000000608089c10 */ /* 0x000fca000ff5e0ff */
[----:B------:R-:W-:-:S05]  /*05c0*/  @!P1 IMAD.X R9, RZ, RZ, UR7, P2 ;  /* 0x00000007ff099e24 */ /* 0x000fca00090e06ff */
[----:B------:R0:W-:Y:S03]  /*05d0*/  @!P1 STG.E.U8 desc[UR4][R8.64], R19 ;  /* 0x0000001308009986 */ /* 0x0001e6000c101104 */
.L_x_9002:
[----:B------:R-:W-:Y:S05]  /*05e0*/  BSYNC B0 ;  /* 0x0000000000007941 */ /* 0x000fea0003800000 */
.L_x_9001:
[----:B------:R-:W-:Y:S02]  /*05f0*/  ISETP.GE.AND P0, PT, R4, R17, PT ;  /* 0x000000110400720c */ /* 0x000fe40003f06270 */
[----:B0----5:R-:W-:-:S11]  /*0600*/  LOP3.LUT R5, R0, 0xff, RZ, 0xc0, !PT ;  /* 0x000000ff00057812 */ /* 0x021fd600078ec0ff */
[----:B------:R-:W-:Y:S05]  /*0610*/  @P0 EXIT ;  /* 0x000000000000094d */ /* 0x000fea0003800000 */
[----:B------:R-:W-:Y:S01]  /*0620*/  IMAD R2, R15, 0x200, R4 ;  /* 0x000002000f027824 */ /* 0x000fe200078e0204 */
[----:B------:R-:W-:Y:S01]  /*0630*/  LOP3.LUT R3, R0, 0xff, RZ, 0xc0, !PT ;  /* 0x000000ff00037812 */ /* 0x000fe200078ec0ff */
[----:B------:R-:W-:Y:S01]  /*0640*/  ULDC.64 UR6, c[0x0][0x218] ;  /* 0x0000860000067ab9 */ /* 0x000fe20000000a00 */
[----:B------:R-:W-:Y:S02]  /*0650*/  ISETP.GT.U32.AND P0, PT, R5, 0x7, PT ;  /* 0x000000070500780c */ /* 0x000fe40003f04070 */
[----:B------:R-:W-:Y:S02]  /*0660*/  IADD3 R2, P1, R2, UR6, RZ ;  /* 0x0000000602027c10 */ /* 0x000fe4000ff3e0ff */
[----:B------:R-:W-:-:S03]  /*0670*/  SHF.R.U32.HI R6, RZ, R3, R6 ;  /* 0x00000003ff067219 */ /* 0x000fc60000011606 */
[----:B------:R-:W-:Y:S01]  /*0680*/  IMAD.X R3, RZ, RZ, UR7, P1 ;  /* 0x00000007ff037e24 */ /* 0x000fe200088e06ff */
[----:B------:R-:W-:-:S05]  /*0690*/  SEL R5, R6, RZ, !P0 ;  /* 0x000000ff06057207 */ /* 0x000fca0004000000 */
[----:B------:R-:W-:Y:S01]  /*06a0*/  STG.E.U8 desc[UR4][R2.64], R5 ;  /* 0x0000000502007986 */ /* 0x000fe2000c101104 */
[----:B------:R-:W-:Y:S05]  /*06b0*/  EXIT ;  /* 0x000000000000794d */ /* 0x000fea0003800000 */
.L_x_9003:
        /* <DEDUP_REMOVED lines=12> */
.L_x_20578:


//--------------------- .text._ZN2at6native29vectorized_elementwise_kernelILi2ENS0_13BinaryFunctorIhhhZZZNS0_18rshift_kernel_cudaERNS_18TensorIteratorBaseEENKUlvE_clEvENKUlvE_clEvEUlhhE_EESt5arrayIPcLm3EEEEviT0_T1_ --------------------------
	.section	.text._ZN2at6native29vectorized_elementwise_kernelILi2ENS0_13BinaryFunctorIhhhZZZNS0_18rshift_kernel_cudaERNS_18TensorIteratorBaseEENKUlvE_clEvENKUlvE_clEvEUlhhE_EESt5arrayIPcLm3EEEEviT0_T1_,"ax",@progbits
	.align	128
        .global         _ZN2at6native29vectorized_elementwise_kernelILi2ENS0_13BinaryFunctorIhhhZZZNS0_18rshift_kernel_cudaERNS_18TensorIteratorBaseEENKUlvE_clEvENKUlvE_clEvEUlhhE_EESt5arrayIPcLm3EEEEviT0_T1_
        .type           _ZN2at6native29vectorized_elementwise_kernelILi2ENS0_13BinaryFunctorIhhhZZZNS0_18rshift_kernel_cudaERNS_18TensorIteratorBaseEENKUlvE_clEvENKUlvE_clEvEUlhhE_EESt5arrayIPcLm3EEEEviT0_T1_,@function
        .size           _ZN2at6native29vectorized_elementwise_kernelILi2ENS0_13BinaryFunctorIhhhZZZNS0_18rshift_kernel_cudaERNS_18TensorIteratorBaseEENKUlvE_clEvENKUlvE_clEvEUlhhE_EESt5arrayIPcLm3EEEEviT0_T1_,(.L_x_20579 - _ZN2at6native29vectorized_elementwise_kernelILi2ENS0_13BinaryFunctorIhhhZZZNS0_18rshift_kernel_cudaERNS_18TensorIteratorBaseEENKUlvE_clEvENKUlvE_clEvEUlhhE_EESt5arrayIPcLm3EEEEviT0_T1_)
        .other          _ZN2at6native29vectorized_elementwise_kernelILi2ENS0_13BinaryFunctorIhhhZZZNS0_18rshift_kernel_cudaERNS_18TensorIteratorBaseEENKUlvE_clEvENKUlvE_clEvEUlhhE_EESt5arrayIPcLm3EEEEviT0_T1_,@"STO_CUDA_ENTRY STV_DEFAULT"
_ZN2at6native29vectorized_elementwise_kernelILi2ENS0_13BinaryFunctorIhhhZZZNS0_18rshift_kernel_cudaERNS_18TensorIteratorBaseEENKUlvE_clEvENKUlvE_clEvEUlhhE_EESt5arrayIPcLm3EEEEviT0_T1_:
.text._ZN2at6native29vectorized_elementwise_kernelILi2ENS0_13BinaryFunctorIhhhZZZNS0_18rshift_kernel_cudaERNS_18TensorIteratorBaseEENKUlvE_clEvENKUlvE_clEvEUlhhE_EESt5arrayIPcLm3EEEEviT0_T1_:
        /* <DEDUP_REMOVED lines=10> */
[----:B------:R-:W-:Y:S01]  /*00a0*/  ULDC.64 UR10, c[0x0][0x228] ;  /* 0x00008a00000a7ab9 */ /* 0x000fe20000000a00 */
[----:B------:R-:W-:Y:S02]  /*00b0*/  USHF.R.S32.HI UR5, URZ, 0x1f, UR4 ;  /* 0x0000001f3f057899 */ /* 0x000fe40008011404 */
[----:B------:R-:W-:Y:S02]  /*00c0*/  UIADD3 UR7, UP0, UR4, UR8, URZ ;  /* 0x0000000804077290 */ /* 0x000fe4000ff1e03f */
[----:B------:R-:W-:Y:S02]  /*00d0*/  UIADD3 UR6, UP1, UR4, UR10, URZ ;  /* 0x0000000a04067290 */ /* 0x000fe4000ff3e03f */
[----:B------:R-:W-:Y:S02]  /*00e0*/  UIADD3.X UR8, UR5, UR9, URZ, UP0, !UPT ;  /* 0x0000000905087290 */ /* 0x000fe400087fe43f */
[----:B------:R-:W-:Y:S01]  /*00f0*/  UIADD3.X UR5, UR5, UR11, URZ, UP1, !UPT ;  /* 0x0000000b05057290 */ /* 0x000fe20008ffe43f */
[----:B------:R-:W-:-:S02]  /*0100*/  IMAD.U32 R8, RZ, RZ, UR7 ;  /* 0x00000007ff087e24 */ /* 0x000fc4000f8e00ff */
[----:B------:R-:W-:Y:S01]  /*0110*/  IMAD.U32 R10, RZ, RZ, UR6 ;  /* 0x00000006ff0a7e24 */ /* 0x000fe2000f8e00ff */
[----:B------:R-:W-:Y:S01]  /*0120*/  ULDC.64 UR6, c[0x0][0x218] ;  /* 0x0000860000067ab9 */ /* 0x000fe20000000a00 */
[----:B------:R-:W-:Y:S02]  /*0130*/  IMAD.U32 R9, RZ, RZ, UR8 ;  /* 0x00000008ff097e24 */ /* 0x000fe4000f8e00ff */
        /* <DEDUP_REMOVED lines=8> */
[----:B------:R-:W5:Y:S04]  /*01c0*/  LDG.E.U16 R5, desc[UR12][R8.64+0x200] ;  /* 0x0002000c08057981 */ /* 0x000f68000c1e1500 */
        /* <DEDUP_REMOVED lines=8> */
[----:B------:R-:W-:Y:S02]  /*0250*/  PRMT R13, R13, 0x7771, RZ ;  /* 0x000077710d0d7816 */ /* 0x000fe400000000ff */
[C---:B---3--:R-:W-:Y:S02]  /*0260*/  PRMT R10, R14.reuse, 0x7771, RZ ;  /* 0x000077710e0a7816 */ /* 0x048fe400000000ff */
[----:B------:R-:W-:Y:S02]  /*0270*/  PRMT R7, R14, 0x7770, RZ ;  /* 0x000077700e077816 */ /* 0x000fe400000000ff */
[----:B------:R-:W-:-:S02]  /*0280*/  ISETP.GT.U32.AND P5, PT, R13, 0x7, PT ;  /* 0x000000070d00780c */ /* 0x000fc40003fa4070 */
[----:B------:R-:W-:Y:S02]  /*0290*/  ISETP.GT.U32.AND P6, PT, R12, 0x7, PT ;  /* 0x000000070c00780c */ /* 0x000fe40003fc4070 */
[----:B------:R-:W-:Y:S02]  /*02a0*/  SHF.R.U32.HI R13, RZ, R13, R10 ;  /* 0x0000000dff0d7219 */ /* 0x000fe4000001160a */
[----:B------:R-:W-:Y:S02]  /*02b0*/  SHF.R.U32.HI R12, RZ, R12, R7 ;  /* 0x0000000cff0c7219 */ /* 0x000fe40000011607 */
[C---:B----4-:R-:W-:Y:S02]  /*02c0*/  PRMT R10, R16.reuse, 0x7770, RZ ;  /* 0x00007770100a7816 */ /* 0x050fe400000000ff */
[----:B------:R-:W-:Y:S02]  /*02d0*/  PRMT R9, R16, 0x7771, RZ ;  /* 0x0000777110097816 */ /* 0x000fe400000000ff */
[----:B-----5:R-:W-:-:S02]  /*02e0*/  PRMT R7, R15, 0x7770, RZ ;  /* 0x000077700f077816 */ /* 0x020fc400000000ff */
[----:B------:R-:W-:Y:S02]  /*02f0*/  PRMT R8, R15, 0x7771, RZ ;  /* 0x000077710f087816 */ /* 0x000fe400000000ff */
[----:B------:R-:W-:Y:S02]  /*0300*/  ISETP.GT.U32.AND P4, PT, R10, 0x7, PT ;  /* 0x000000070a00780c */ /* 0x000fe40003f84070 */
[----:B------:R-:W-:Y:S02]  /*0310*/  ISETP.GT.U32.AND P3, PT, R9, 0x7, PT ;  /* 0x000000070900780c */ /* 0x000fe40003f64070 */
[----:B------:R-:W-:Y:S02]  /*0320*/  SHF.R.U32.HI R10, RZ, R10, R7 ;  /* 0x0000000aff0a7219 */ /* 0x000fe40000011607 */
[----:B------:R-:W-:Y:S02]  /*0330*/  SHF.R.U32.HI R9, RZ, R9, R8 ;  /* 0x00000009ff097219 */ /* 0x000fe40000011608 */
[----:B------:R-:W-:-:S02]  /*0340*/  PRMT R8, R6, 0x7770, RZ ;  /* 0x0000777006087816 */ /* 0x000fc400000000ff */
[C---:B------:R-:W-:Y:S02]  /*0350*/  PRMT R7, R5.reuse, 0x7770, RZ ;  /* 0x0000777005077816 */ /* 0x040fe400000000ff */
[----:B------:R-:W-:Y:S02]  /*0360*/  PRMT R6, R6, 0x7771, RZ ;  /* 0x0000777106067816 */ /* 0x000fe400000000ff */
[----:B------:R-:W-:Y:S02]  /*0370*/  PRMT R5, R5, 0x7771, RZ ;  /* 0x0000777105057816 */ /* 0x000fe400000000ff */
[----:B------:R-:W-:Y:S02]  /*0380*/  ISETP.GT.U32.AND P2, PT, R8, 0x7, PT ;  /* 0x000000070800780c */ /* 0x000fe40003f44070 */
[----:B------:R-:W-:Y:S02]  /*0390*/  SHF.R.U32.HI R11, RZ, R6, R5 ;  /* 0x00000006ff0b7219 */ /* 0x000fe40000011605 */
[----:B------:R-:W-:-:S02]  /*03a0*/  SHF.R.U32.HI R8, RZ, R8, R7 ;  /* 0x00000008ff087219 */ /* 0x000fc40000011607 */
[----:B------:R-:W-:Y:S02]  /*03b0*/  ISETP.GT.U32.AND P1, PT, R6, 0x7, PT ;  /* 0x000000070600780c */ /* 0x000fe40003f24070 */
[----:B------:R-:W-:Y:S02]  /*03c0*/  PRMT R5, R4, 0x7770, RZ ;  /* 0x0000777004057816 */ /* 0x000fe400000000ff */
[----:B------:R-:W-:Y:S02]  /*03d0*/  PRMT R6, R0, 0x7770, RZ ;  /* 0x0000777000067816 */ /* 0x000fe400000000ff */
[----:B------:R-:W-:Y:S02]  /*03e0*/  PRMT R4, R4, 0x7771, RZ ;  /* 0x0000777104047816 */ /* 0x000fe400000000ff */
[----:B------:R-:W-:Y:S02]  /*03f0*/  PRMT R7, R0, 0x7771, RZ ;  /* 0x0000777100077816 */ /* 0x000fe400000000ff */
[----:B------:R-:W-:-:S02]  /*0400*/  SEL R12, R12, RZ, !P6 ;  /* 0x000000ff0c0c7207 */ /* 0x000fc40007000000 */
[----:B------:R-:W-:Y:S02]  /*0410*/  ISETP.GT.U32.AND P0, PT, R6, 0x7, PT ;  /* 0x000000070600780c */ /* 0x000fe40003f04070 */
[----:B------:R-:W-:Y:S02]  /*0420*/  SHF.R.U32.HI R5, RZ, R6, R5 ;  /* 0x00000006ff057219 */ /* 0x000fe40000011605 */
[----:B------:R-:W-:Y:S02]  /*0430*/  ISETP.GT.U32.AND P6, PT, R7, 0x7, PT ;  /* 0x000000070700780c */ /* 0x000fe40003fc4070 */
[----:B------:R-:W-:Y:S02]  /*0440*/  SHF.R.U32.HI R4, RZ, R7, R4 ;  /* 0x00000007ff047219 */ /* 0x000fe40000011604 */
[----:B------:R-:W-:Y:S02]  /*0450*/  SEL R13, R13, RZ, !P5 ;  /* 0x000000ff0d0d7207 */ /* 0x000fe40006800000 */
[----:B------:R-:W-:-:S02]  /*0460*/  SEL R10, R10, RZ, !P4 ;  /* 0x000000ff0a0a7207 */ /* 0x000fc40006000000 */
[----:B------:R-:W-:Y:S02]  /*0470*/  SEL R9, R9, RZ, !P3 ;  /* 0x000000ff09097207 */ /* 0x000fe40005800000 */
[----:B------:R-:W-:Y:S02]  /*0480*/  SEL R8, R8, RZ, !P2 ;  /* 0x000000ff08087207 */ /* 0x000fe40005000000 */
[----:B------:R-:W-:Y:S02]  /*0490*/  SEL R11, R11, RZ, !P1 ;  /* 0x000000ff0b0b7207 */ /* 0x000fe40004800000 */
[----:B------:R-:W-:Y:S02]  /*04a0*/  SEL R5, R5, RZ, !P0 ;  /* 0x000000ff05057207 */ /* 0x000fe40004000000 */
[----:B------:R-:W-:Y:S02]  /*04b0*/  SEL R4, R4, RZ, !P6 ;  /* 0x000000ff04047207 */ /* 0x000fe40007000000 */
[----:B------:R-:W-:-:S02]  /*04c0*/  PRMT R13, R13, 0x7604, R12 ;  /* 0x000076040d0d7816 */ /* 0x000fc4000000000c */
        /* <DEDUP_REMOVED lines=8> */
.L_x_9004:
[----:B------:R-:W0:Y:S01]  /*0550*/  S2R R4, SR_TID.X ;  /* 0x0000000000047919 */ /* 0x000e220000002100 */
[----:B------:R-:W-:Y:S01]  /*0560*/  IMAD.MOV.U32 R7, RZ, RZ, RZ ;  /* 0x000000ffff077224 */ /* 0x000fe200078e00ff */
        /* <DEDUP_REMOVED lines=13> */
[----:B------:R-:W-:-:S10]  /*0640*/  @!P0 IMAD.X R21, RZ, RZ, R21, P1 ;  /* 0x000000ffff158224 */ /* 0x000fd400008e0615 */
[C---:B------:R-:W-:Y:S01]  /*0650*/  @!P3 VIADD R25, R2.reuse, UR4 ;  /* 0x000000040219bc36 */ /* 0x040fe20008000000 */
[----:B-1----:R-:W-:Y:S01]  /*0660*/  @!P0 IADD3 R12, P1, R5, R12, RZ ;  /* 0x0000000c050c8210 */ /* 0x002fe20007f3e0ff */
[----:B------:R-:W-:Y:S01]  /*0670*/  @!P3 VIADD R2, R2, 0x80 ;  /* 0x000000800202b836 */ /* 0x000fe20000000000 */
[----:B------:R-:W1:Y:S01]  /*0680*/  @!P3 LDC.64 R16, c[0x0][0x228] ;  /* 0x00008a00ff10bb82 */ /* 0x000e620000000a00 */
[----:B------:R-:W-:Y:S01]  /*0690*/  PRMT R6, RZ, 0x7610, R6 ;  /* 0x00007610ff067816 */ /* 0x000fe20000000006 */
[----:B------:R3:W4:Y:S02]  /*06a0*/  @!P0 LDG.E.U8 R7, desc[UR12][R20.64] ;  /* 0x0000000c14078981 */ /* 0x000724000c1e1100 */
[----:B------:R-:W-:Y:S01]  /*06b0*/  ISETP.GE.AND P2, PT, R2, R3, PT ;  /* 0x000000030200720c */ /* 0x000fe20003f46270 */
[----:B------:R-:W-:-:S03]  /*06c0*/  @!P0 IMAD.X R13, RZ, RZ, R13, P1 ;  /* 0x000000ffff0d8224 */ /* 0x000fc600008e060d */
[----:B------:R-:W5:Y:S01]  /*06d0*/  @!P3 LDC.64 R8, c[0x0][0x220] ;  /* 0x00008800ff08bb82 */ /* 0x000f620000000a00 */
[----:B--2---:R-:W-:-:S08]  /*06e0*/  @!P4 IADD3 R26, P6, R27, R10, RZ ;  /* 0x0000000a1b1ac210 */ /* 0x004fd00007fde0ff */
[C---:B------:R-:W-:Y:S01]  /*06f0*/  @!P2 VIADD R19, R2.reuse, UR4 ;  /* 0x000000040213ac36 */ /* 0x040fe20008000000 */
[----:B------:R-:W2:Y:S01]  /*0700*/  @!P2 LDC.64 R14, c[0x0][0x220] ;  /* 0x00008800ff0eab82 */ /* 0x000ea20000000a00 */
[----:B------:R-:W-:-:S05]  /*0710*/  @!P2 VIADD R2, R2, 0x80 ;  /* 0x000000800202a836 */ /* 0x000fca0000000000 */
[----:B------:R-:W-:Y:S02]  /*0720*/  ISETP.GE.AND P1, PT, R2, R3, PT ;  /* 0x000000030200720c */ /* 0x000fe40003f26270 */
[----:B0-----:R-:W-:Y:S01]  /*0730*/  @!P4 IADD3 R28, P5, R27, R28, RZ ;  /* 0x0000001c1b1cc210 */ /* 0x001fe20007fbe0ff */
[----:B------:R-:W-:Y:S02]  /*0740*/  @!P4 IMAD.X R27, RZ, RZ, R11, P6 ;  /* 0x000000ffff1bc224 */ /* 0x000fe400030e060b */
[----:B---3--:R-:W-:Y:S01]  /*0750*/  IMAD.MOV.U32 R21, RZ, RZ, RZ ;  /* 0x000000ffff157224 */ /* 0x008fe200078e00ff */
[----:B------:R-:W0:Y:S01]  /*0760*/  @!P2 LDC.64 R10, c[0x0][0x228] ;  /* 0x00008a00ff0aab82 */ /* 0x000e220000000a00 */
[----:B------:R-:W-:Y:S01]  /*0770*/  @!P4 IMAD.X R29, RZ, RZ, R29, P5 ;  /* 0x000000ffff1dc224 */ /* 0x000fe200028e061d */
[----:B------:R3:W4:Y:S01]  /*0780*/  @!P4 LDG.E.U8 R6, desc[UR12][R26.64] ;  /* 0x0000000c1a06c981 */ /* 0x000722000c1e1100 */
[----:B-1----:R-:W-:-:S03]  /*0790*/  @!P3 IADD3 R24, P6, R25, R16, RZ ;  /* 0x000000101918b210 */ /* 0x002fc60007fde0ff */
[----:B------:R2:W4:Y:S01]  /*07a0*/  @!P4 LDG.E.U8 R21, desc[UR12][R28.64] ;  /* 0x0000000c1c15c981 */ /* 0x000522000c1e1100 */
[C---:B---3--:R-:W-:Y:S02]  /*07b0*/  @!P1 VIADD R27, R2.reuse, UR4 ;  /* 0x00000004021b9c36 */ /* 0x048fe40008000000 */
[----:B------:R-:W-:Y:S01]  /*07c0*/  @!P1 VIADD R2, R2, 0x80 ;  /* 0x0000008002029836 */ /* 0x000fe20000000000 */
[----:B-----5:R-:W-:-:S04]  /*07d0*/  @!P3 IADD3 R22, P5, R25, R8, RZ ;  /* 0x000000081916b210 */ /* 0x020fc80007fbe0ff */
[----:B------:R-:W-:Y:S01]  /*07e0*/  ISETP.GE.AND P4, PT, R2, R3, PT ;  /* 0x000000030200720c */ /* 0x000fe20003f86270 */
[----:B------:R-:W-:Y:S01]  /*07f0*/  @!P3 IMAD.X R25, RZ, RZ, R17, P6 ;  /* 0x000000ffff19b224 */ /* 0x000fe200030e0611 */
[----:B------:R-:W-:Y:S01]  /*0800*/  PRMT R5, RZ, 0x7610, R5 ;  /* 0x00007610ff057816 */ /* 0x000fe20000000005 */
[----:B------:R-:W-:Y:S01]  /*0810*/  @!P3 IMAD.X R23, RZ, RZ, R9, P5 ;  /* 0x000000ffff17b224 */ /* 0x000fe200028e0609 */
[----:B--2---:R-:W-:Y:S02]  /*0820*/  @!P2 IADD3 R28, P5, R19, R14, RZ ;  /* 0x0000000e131ca210 */ /* 0x004fe40007fbe0ff */
[----:B------:R-:W-:Y:S02]  /*0830*/  CS2R R8, SRZ ;  /* 0x0000000000087805 */ /* 0x000fe4000001ff00 */
[----:B------:R-:W-:Y:S01]  /*0840*/  PRMT R20, RZ, 0x7610, R20 ;  /* 0x00007610ff147816 */ /* 0x000fe20000000014 */
[----:B------:R1:W2:Y:S01]  /*0850*/  @!P3 LDG.E.U8 R5, desc[UR12][R24.64] ;  /* 0x0000000c1805b981 */ /* 0x0002a2000c1e1100 */
[----:B------:R-:W-:-:S02]  /*0860*/  @!P2 IMAD.X R29, RZ, RZ, R15, P5 ;  /* 0x000000ffff1da224 */ /* 0x000fc400028e060f */
[----:B------:R-:W3:Y:S01]  /*0870*/  @!P1 LDC.64 R14, c[0x0][0x228] ;  /* 0x00008a00ff0e9b82 */ /* 0x000ee20000000a00 */
[----:B------:R-:W5:Y:S04]  /*0880*/  @!P3 LDG.E.U8 R9, desc[UR12][R22.64] ;  /* 0x0000000c1609b981 */ /* 0x000f68000c1e1100 */
[----:B------:R0:W4:Y:S01]  /*0890*/  @!P0 LDG.E.U8 R20, desc[UR12][R12.64] ;  /* 0x0000000c0c148981 */ /* 0x000122000c1e1100 */
[C---:B-1----:R-:W-:Y:S02]  /*08a0*/  @!P4 VIADD R25, R2.reuse, UR4 ;  /* 0x000000040219cc36 */ /* 0x042fe40008000000 */
[----:B------:R-:W1:Y:S01]  /*08b0*/  @!P4 LDC.64 R16, c[0x0][0x220] ;  /* 0x00008800ff10cb82 */ /* 0x000e620000000a00 */
[----:B------:R-:W-:Y:S01]  /*08c0*/  @!P4 VIADD R2, R2, 0x80 ;  /* 0x000000800202c836 */ /* 0x000fe20000000000 */
[----:B0-----:R-:W-:Y:S01]  /*08d0*/  @!P2 IADD3 R10, P5, R19, R10, RZ ;  /* 0x0000000a130aa210 */ /* 0x001fe20007fbe0ff */
[----:B------:R-:W5:Y:S03]  /*08e0*/  @!P2 LDG.E.U8 R8, desc[UR12][R28.64] ;  /* 0x0000000c1c08a981 */ /* 0x000f66000c1e1100 */
[----:B------:R-:W-:-:S02]  /*08f0*/  ISETP.GE.AND P3, PT, R2, R3, PT ;  /* 0x000000030200720c */ /* 0x000fc40003f66270 */
[----:B------:R-:W0:Y:S01]  /*0900*/  @!P1 LDC.64 R12, c[0x0][0x220] ;  /* 0x00008800ff0c9b82 */ /* 0x000e220000000a00 */
[----:B------:R-:W-:Y:S01]  /*0910*/  PRMT R22, RZ, 0x7610, R22 ;  /* 0x00007610ff167816 */ /* 0x000fe20000000016 */
[----:B------:R-:W-:-:S05]  /*0920*/  @!P2 IMAD.X R11, RZ, RZ, R11, P5 ;  /* 0x000000ffff0ba224 */ /* 0x000fca00028e060b */
[----:B------:R3:W5:Y:S01]  /*0930*/  @!P2 LDG.E.U8 R22, desc[UR12][R10.64] ;  /* 0x0000000c0a16a981 */ /* 0x000762000c1e1100 */
[----:B------:R-:W-:Y:S01]  /*0940*/  PRMT R26, RZ, 0x7610, R26 ;  /* 0x00007610ff1a7816 */ /* 0x000fe2000000001a */
[----:B------:R-:W1:Y:S02]  /*0950*/  @!P4 LDC.64 R18, c[0x0][0x228] ;  /* 0x00008a00ff12cb82 */ /* 0x000e640000000a00 */
[C---:B------:R-:W-:Y:S02]  /*0960*/  @!P3 VIADD R23, R2.reuse, UR4 ;  /* 0x000000040217bc36 */ /* 0x040fe40008000000 */
[----:B------:R-:W-:Y:S01]  /*0970*/  @!P3 VIADD R2, R2, 0x80 ;  /* 0x000000800202b836 */ /* 0x000fe20000000000 */
[----:B---3--:R-:W-:-:S03]  /*0980*/  @!P1 IADD3 R14, P5, R27, R14, RZ ;  /* 0x0000000e1b0e9210 */ /* 0x008fc60007fbe0ff */
[----:B------:R-:W3:Y:S01]  /*0990*/  @!P3 LDC.64 R10, c[0x0][0x228] ;  /* 0x00008a00ff0abb82 */ /* 0x000ee20000000a00 */
[----:B------:R-:W-:Y:S01]  /*09a0*/  ISETP.GE.AND P2, PT, R2, R3, PT ;  /* 0x000000030200720c */ /* 0x000fe20003f46270 */
[----:B------:R-:W-:Y:S01]  /*09b0*/  @!P1 IMAD.X R15, RZ, RZ, R15, P5 ;  /* 0x000000ffff0f9224 */ /* 0x000fe200028e060f */
[----:B0-----:R-:W-:Y:S01]  /*09c0*/  @!P1 IADD3 R12, P6, R27, R12, RZ ;  /* 0x0000000c1b0c9210 */ /* 0x001fe20007fde0ff */
[----:B------:R-:W-:-:S03]  /*09d0*/  IMAD.MOV.U32 R24, RZ, RZ, RZ ;  /* 0x000000ffff187224 */ /* 0x000fc600078e00ff */
[----:B------:R0:W5:Y:S01]  /*09e0*/  @!P1 LDG.E.U8 R26, desc[UR12][R14.64] ;  /* 0x0000000c0e1a9981 */ /* 0x000162000c1e1100 */
[----:B------:R-:W-:Y:S01]  /*09f0*/  @!P1 IMAD.X R13, RZ, RZ, R13, P6 ;  /* 0x000000ffff0d9224 */ /* 0x000fe200030e060d */
[----:B-1----:R-:W-:-:S04]  /*0a00*/  @!P4 IADD3 R28, P6, R25, R16, RZ ;  /* 0x00000010191cc210 */ /* 0x002fc80007fde0ff */
[----:B------:R1:W5:Y:S01]  /*0a10*/  @!P1 LDG.E.U8 R24, desc[UR12][R12.64] ;  /* 0x0000000c0c189981 */ /* 0x000362000c1e1100 */
[----:B0-----:R-:W0:Y:S01]  /*0a20*/  @!P2 LDC.64 R14, c[0x0][0x228] ;  /* 0x00008a00ff0eab82 */ /* 0x001e220000000a00 */
[----:B------:R-:W-:-:S07]  /*0a30*/  @!P4 IMAD.X R29, RZ, RZ, R17, P6 ;  /* 0x000000ffff1dc224 */ /* 0x000fce00030e0611 */
[----:B-1----:R-:W1:Y:S01]  /*0a40*/  @!P3 LDC.64 R12, c[0x0][0x220] ;  /* 0x00008800ff0cbb82 */ /* 0x002e620000000a00 */
[----:B------:R-:W-:Y:S01]  /*0a50*/  IMAD.MOV.U32 R27, RZ, RZ, RZ ;  /* 0x000000ffff1b7224 */ /* 0x000fe200078e00ff */
[----:B---3--:R-:W-:Y:S02]  /*0a60*/  @!P3 IADD3 R10, P1, R23, R10, RZ ;  /* 0x0000000a170ab210 */ /* 0x008fe40007f3e0ff */
[----:B------:R-:W-:-:S03]  /*0a70*/  @!P4 IADD3 R18, P5, R25, R18, RZ ;  /* 0x000000121912c210 */ /* 0x000fc60007fbe0ff */
[----:B------:R3:W5:Y:S01]  /*0a80*/  @!P4 LDG.E.U8 R27, desc[UR12][R28.64] ;  /* 0x0000000c1c1bc981 */ /* 0x000762000c1e1100 */
[----:B------:R-:W1:Y:S01]  /*0a90*/  @!P2 LDC.64 R16, c[0x0][0x220] ;  /* 0x00008800ff10ab82 */ /* 0x000e620000000a00 */
[----:B------:R-:W-:Y:S01]  /*0aa0*/  PRMT R25, RZ, 0x7610, R25 ;  /* 0x00007610ff197816 */ /* 0x000fe20000000019 */
[----:B------:R-:W-:Y:S02]  /*0ab0*/  @!P3 IMAD.X R11, RZ, RZ, R11, P1 ;  /* 0x000000ffff0bb224 */ /* 0x000fe400008e060b */
[----:B------:R-:W-:Y:S02]  /*0ac0*/  @!P4 IMAD.X R19, RZ, RZ, R19, P5 ;  /* 0x000000ffff13c224 */ /* 0x000fe400028e0613 */
[----:B---3--:R-:W-:-:S03]  /*0ad0*/  @!P2 VIADD R29, R2, UR4 ;  /* 0x00000004021dac36 */ /* 0x008fc60008000000 */
[----:B------:R3:W5:Y:S02]  /*0ae0*/  @!P4 LDG.E.U8 R25, desc[UR12][R18.64] ;  /* 0x0000000c1219c981 */ /* 0x000764000c1e1100 */
[----:B0-----:R-:W-:Y:S02]  /*0af0*/  @!P2 IADD3 R14, P1, R29, R14, RZ ;  /* 0x0000000e1d0ea210 */ /* 0x001fe40007f3e0ff */
[----:B-1----:R-:W-:-:S03]  /*0b00*/  @!P3 IADD3 R12, P4, R23, R12, RZ ;  /* 0x0000000c170cb210 */ /* 0x002fc60007f9e0ff */
[----:B------:R-:W-:Y:S01]  /*0b10*/  @!P2 IMAD.X R15, RZ, RZ, R15, P1 ;  /* 0x000000ffff0fa224 */ /* 0x000fe200008e060f */
[----:B---3--:R-:W-:Y:S02]  /*0b20*/  PRMT R18, RZ, 0x7610, R18 ;  /* 0x00007610ff127816 */ /* 0x008fe40000000012 */
[----:B------:R-:W-:Y:S02]  /*0b30*/  PRMT R19, RZ, 0x7610, R19 ;  /* 0x00007610ff137816 */ /* 0x000fe40000000013 */
[----:B------:R-:W-:Y:S01]  /*0b40*/  @!P2 IADD3 R16, P1, R29, R16, RZ ;  /* 0x000000101d10a210 */ /* 0x000fe20007f3e0ff */
[----:B------:R-:W-:Y:S01]  /*0b50*/  IMAD.MOV.U32 R2, RZ, RZ, RZ ;  /* 0x000000ffff027224 */ /* 0x000fe200078e00ff */
[----:B------:R0:W3:Y:S01]  /*0b60*/  @!P3 LDG.E.U8 R18, desc[UR12][R10.64] ;  /* 0x0000000c0a12b981 */ /* 0x0000e2000c1e1100 */
[----:B------:R-:W-:Y:S02]  /*0b70*/  IMAD.MOV.U32 R23, RZ, RZ, RZ ;  /* 0x000000ffff177224 */ /* 0x000fe400078e00ff */
[----:B------:R-:W-:Y:S01]  /*0b80*/  @!P3 IMAD.X R13, RZ, RZ, R13, P4 ;  /* 0x000000ffff0db224 */ /* 0x000fe200020e060d */
[----:B------:R-:W3:Y:S01]  /*0b90*/  @!P2 LDG.E.U8 R19, desc[UR12][R14.64] ;  /* 0x0000000c0e13a981 */ /* 0x000ee2000c1e1100 */
[----:B------:R-:W-:-:S03]  /*0ba0*/  @!P2 IMAD.X R17, RZ, RZ, R17, P1 ;  /* 0x000000ffff11a224 */ /* 0x000fc600008e0611 */
[----:B------:R2:W3:Y:S01]  /*0bb0*/  @!P3 LDG.E.U8 R2, desc[UR12][R12.64] ;  /* 0x0000000c0c02b981 */ /* 0x0004e2000c1e1100 */
[----:B0-----:R-:W0:Y:S03]  /*0bc0*/  @!P0 LDC.64 R10, c[0x0][0x218] ;  /* 0x00008600ff0a8b82 */ /* 0x001e260000000a00 */
[----:B------:R-:W3:Y:S01]  /*0bd0*/  @!P2 LDG.E.U8 R23, desc[UR12][R16.64] ;  /* 0x0000000c1017a981 */ /* 0x000ee2000c1e1100 */
[----:B------:R-:W-:Y:S04]  /*0be0*/  BSSY B0, `(.L_x_9005) ;  /* 0x0000060000007945 */ /* 0x000fe80003800000 */
[----:B------:R-:W-:Y:S01]  /*0bf0*/  BSSY B1, `(.L_x_9006) ;  /* 0x0000057000017945 */ /* 0x000fe20003800000 */
[----:B----4-:R-:W-:-:S02]  /*0c00*/  @!P0 LOP3.LUT R28, R20, 0xff, RZ, 0xc0, !PT ;  /* 0x000000ff141c8812 */ /* 0x010fc400078ec0ff */
[----:B------:R-:W-:Y:S02]  /*0c10*/  @!P0 LOP3.LUT R20, R20, 0xff, RZ, 0xc0, !PT ;  /* 0x000000ff14148812 */ /* 0x000fe400078ec0ff */
[----:B------:R-:W-:Y:S02]  /*0c20*/  @!P0 ISETP.GT.U32.AND P1, PT, R28, 0x7, PT ;  /* 0x000000071c00880c */ /* 0x000fe40003f24070 */
[----:B------:R-:W-:Y:S02]  /*0c30*/  @!P0 SHF.R.U32.HI R7, RZ, R20, R7 ;  /* 0x00000014ff078219 */ /* 0x000fe40000011607 */
[----:B------:R-:W-:Y:S02]  /*0c40*/  LOP3.LUT R20, R6, 0xff, RZ, 0xc0, !PT ;  /* 0x000000ff06147812 */ /* 0x000fe400078ec0ff */
[----:B------:R-:W-:Y:S01]  /*0c50*/  @!P0 SEL R0, R7, RZ, !P1 ;  /* 0x000000ff07008207 */ /* 0x000fe20004800000 */
[----:B------:R-:W-:Y:S01]  /*0c60*/  @!P0 VIADD R7, R4, UR4 ;  /* 0x0000000404078c36 */ /* 0x000fe20008000000 */
[----:B--2---:R-:W-:-:S02]  /*0c70*/  LOP3.LUT R13, R5, 0xff, RZ, 0xc0, !PT ;  /* 0x000000ff050d7812 */ /* 0x004fc400078ec0ff */
[----:B------:R-:W-:Y:S02]  /*0c80*/  LOP3.LUT R12, R5, 0xff, RZ, 0xc0, !PT ;  /* 0x000000ff050c7812 */ /* 0x000fe400078ec0ff */
[----:B------:R-:W-:Y:S01]  /*0c90*/  LOP3.LUT R6, R6, 0xff, RZ, 0xc0, !PT ;  /* 0x000000ff06067812 */ /* 0x000fe200078ec0ff */
[----:B------:R-:W-:Y:S01]  /*0ca0*/  @!P0 VIADD R4, R4, 0x80 ;  /* 0x0000008004048836 */ /* 0x000fe20000000000 */
[----:B0-----:R-:W-:Y:S02]  /*0cb0*/  @!P0 IADD3 R10, P1, R7, R10, RZ ;  /* 0x0000000a070a8210 */ /* 0x001fe40007f3e0ff */
[----:B------:R-:W-:Y:S02]  /*0cc0*/  ISETP.GT.U32.AND P5, PT, R13, 0x7, PT ;  /* 0x000000070d00780c */ /* 0x000fe40003fa4070 */
[----:B-----5:R-:W-:Y:S02]  /*0cd0*/  SHF.R.U32.HI R9, RZ, R12, R9 ;  /* 0x0000000cff097219 */ /* 0x020fe40000011609 */
[----:B------:R-:W-:-:S02]  /*0ce0*/  SHF.R.U32.HI R21, RZ, R6, R21 ;  /* 0x00000006ff157219 */ /* 0x000fc40000011615 */
[----:B------:R-:W-:Y:S01]  /*0cf0*/  LOP3.LUT R6, R22, 0xff, RZ, 0xc0, !PT ;  /* 0x000000ff16067812 */ /* 0x000fe200078ec0ff */
[----:B------:R-:W-:Y:S01]  /*0d00*/  @!P0 IMAD.X R11, RZ, RZ, R11, P1 ;  /* 0x000000ffff0b8224 */ /* 0x000fe200008e060b */
[----:B------:R-:W-:Y:S02]  /*0d10*/  SEL R9, R9, RZ, !P5 ;  /* 0x000000ff09097207 */ /* 0x000fe40006800000 */
[----:B------:R-:W-:Y:S02]  /*0d20*/  ISETP.GE.AND P5, PT, R4, R3, PT ;  /* 0x000000030400720c */ /* 0x000fe40003fa6270 */
[----:B------:R-:W-:Y:S02]  /*0d30*/  ISETP.GT.U32.AND P1, PT, R6, 0x7, PT ;  /* 0x000000070600780c */ /* 0x000fe40003f24070 */
[----:B------:R-:W-:Y:S02]  /*0d40*/  LOP3.LUT R5, R22, 0xff, RZ, 0xc0, !PT ;  /* 0x000000ff16057812 */ /* 0x000fe400078ec0ff */
[----:B------:R-:W-:Y:S01]  /*0d50*/  LOP3.LUT R12, R26, 0xff, RZ, 0xc0, !PT ;  /* 0x000000ff1a0c7812 */ /* 0x000fe200078ec0ff */
[----:B------:R0:W-:Y:S01]  /*0d60*/  @!P0 STG.E.U8 desc[UR12][R10.64], R0 ;  /* 0x000000000a008986 */ /* 0x0001e2000c10110c */
[----:B------:R-:W-:-:S02]  /*0d70*/  SHF.R.U32.HI R5, RZ, R5, R8 ;  /* 0x00000005ff057219 */ /* 0x000fc40000011608 */
[----:B------:R-:W-:Y:S02]  /*0d80*/  ISETP.GT.U32.AND P4, PT, R12, 0x7, PT ;  /* 0x000000070c00780c */ /* 0x000fe40003f84070 */
[----:B------:R-:W-:Y:S02]  /*0d90*/  LOP3.LUT R7, R26, 0xff, RZ, 0xc0, !PT ;  /* 0x000000ff1a077812 */ /* 0x000fe400078ec0ff */
[----:B------:R-:W-:Y:S02]  /*0da0*/  ISETP.GT.U32.AND P6, PT, R20, 0x7, PT ;  /* 0x000000071400780c */ /* 0x000fe40003fc4070 */
[----:B------:R-:W-:Y:S02]  /*0db0*/  SHF.R.U32.HI R7, RZ, R7, R24 ;  /* 0x00000007ff077219 */ /* 0x000fe40000011618 */
[----:B------:R-:W-:Y:S02]  /*0dc0*/  SEL R21, R21, RZ, !P6 ;  /* 0x000000ff15157207 */ /* 0x000fe40007000000 */
[----:B------:R-:W-:-:S02]  /*0dd0*/  SEL R5, R5, RZ, !P1 ;  /* 0x000000ff05057207 */ /* 0x000fc40004800000 */
[----:B0-----:R-:W-:Y:S02]  /*0de0*/  SEL R11, R7, RZ, !P4 ;  /* 0x000000ff070b7207 */ /* 0x001fe40006000000 */
[C---:B------:R-:W-:Y:S02]  /*0df0*/  LOP3.LUT R6, R25.reuse, 0xff, RZ, 0xc0, !PT ;  /* 0x000000ff19067812 */ /* 0x040fe400078ec0ff */
[----:B------:R-:W-:Y:S02]  /*0e00*/  LOP3.LUT R8, R25, 0xff, RZ, 0xc0, !PT ;  /* 0x000000ff19087812 */ /* 0x000fe400078ec0ff */
[----:B------:R-:W-:Y:S02]  /*0e10*/  ISETP.GT.U32.AND P3, PT, R6, 0x7, PT ;  /* 0x000000070600780c */ /* 0x000fe40003f64070 */
[----:B------:R-:W-:Y:S02]  /*0e20*/  SHF.R.U32.HI R8, RZ, R8, R27 ;  /* 0x00000008ff087219 */ /* 0x000fe4000001161b */
[----:B---3--:R-:W-:-:S02]  /*0e30*/  LOP3.LUT R12, R18, 0xff, RZ, 0xc0, !PT ;  /* 0x000000ff120c7812 */ /* 0x008fc400078ec0ff */
[----:B------:R-:W-:Y:S02]  /*0e40*/  LOP3.LUT R13, R18, 0xff, RZ, 0xc0, !PT ;  /* 0x000000ff120d7812 */ /* 0x000fe400078ec0ff */
[C---:B------:R-:W-:Y:S02]  /*0e50*/  LOP3.LUT R6, R19.reuse, 0xff, RZ, 0xc0, !PT ;  /* 0x000000ff13067812 */ /* 0x040fe400078ec0ff */
[----:B------:R-:W-:Y:S02]  /*0e60*/  LOP3.LUT R0, R19, 0xff, RZ, 0xc0, !PT ;  /* 0x000000ff13007812 */ /* 0x000fe400078ec0ff */
[----:B------:R-:W-:Y:S02]  /*0e70*/  ISETP.GT.U32.AND P2, PT, R12, 0x7, PT ;  /* 0x000000070c00780c */ /* 0x000fe40003f44070 */
[----:B------:R-:W-:Y:S02]  /*0e80*/  SHF.R.U32.HI R2, RZ, R13, R2 ;  /* 0x0000000dff027219 */ /* 0x000fe40000011602 */
[----:B------:R-:W-:-:S02]  /*0e90*/  ISETP.GT.U32.AND P0, PT, R6, 0x7, PT ;  /* 0x000000070600780c */ /* 0x000fc40003f04070 */
[----:B------:R-:W-:Y:S02]  /*0ea0*/  SHF.R.U32.HI R0, RZ, R0, R23 ;  /* 0x00000000ff007219 */ /* 0x000fe40000011617 */
[----:B------:R-:W-:Y:S02]  /*0eb0*/  SEL R13, R8, RZ, !P3 ;  /* 0x000000ff080d7207 */ /* 0x000fe40005800000 */
[----:B------:R-:W-:Y:S02]  /*0ec0*/  SEL R2, R2, RZ, !P2 ;  /* 0x000000ff02027207 */ /* 0x000fe40005000000 */
[----:B------:R-:W-:Y:S01]  /*0ed0*/  SEL R0, R0, RZ, !P0 ;  /* 0x000000ff00007207 */ /* 0x000fe20004000000 */
        /* <DEDUP_REMOVED lines=15> */
.L_x_9007:
        /* <DEDUP_REMOVED lines=8> */
.L_x_9008:
        /* <DEDUP_REMOVED lines=8> */
.L_x_9009:
        /* <DEDUP_REMOVED lines=9> */
.L_x_9010:
[----:B------:R-:W-:Y:S05]  /*1160*/  BSYNC B1 ;  /* 0x0000000000017941 */ /* 0x000fea0003800000 */
.L_x_9006:
[----:B------:R-:W-:-:S13]  /*1170*/  ISETP.GE.AND P0, PT, R4, R3, PT ;  /* 0x000000030400720c */ /* 0x000fda0003f06270 */
[----:B------:R-:W3:Y:S01]  /*1180*/  @!P0 LDC.64 R8, c[0x0][0x218] ;  /* 0x00008600ff088b82 */ /* 0x000ee20000000a00 */
[C---:B012---:R-:W-:Y:S02]  /*1190*/  @!P0 VIADD R7, R4.reuse, UR4 ;  /* 0x0000000404078c36 */ /* 0x047fe40008000000 */
[----:B------:R-:W-:-:S03]  /*11a0*/  @!P0 VIADD R4, R4, 0x80 ;  /* 0x0000008004048836 */ /* 0x000fc60000000000 */
[----:B---3--:R-:W-:-:S05]  /*11b0*/  @!P0 IADD3 R6, P1, R7, R8, RZ ;  /* 0x0000000807068210 */ /* 0x008fca0007f3e0ff */
[----:B------:R-:W-:-:S05]  /*11c0*/  @!P0 IMAD.X R7, RZ, RZ, R9, P1 ;  /* 0x000000ffff078224 */ /* 0x000fca00008e0609 */
[----:B------:R2:W-:Y:S03]  /*11d0*/  @!P0 STG.E.U8 desc[UR12][R6.64], R2 ;  /* 0x0000000206008986 */ /* 0x0005e6000c10110c */
.L_x_9011:
[----:B------:R-:W-:Y:S05]  /*11e0*/  BSYNC B0 ;  /* 0x0000000000007941 */ /* 0x000fea0003800000 */
.L_x_9005:
        /* <DEDUP_REMOVED lines=9> */
.L_x_9012:
        /* <DEDUP_REMOVED lines=16> */
.L_x_20579:


//--------------------- .text._ZN2at6native29vectorized_elementwise_kernelILi4ENS0_13BinaryFunctorIhhhZZZNS0_18rshift_kernel_cudaERNS_18TensorIteratorBaseEENKUlvE_clEvENKUlvE_clEvEUlhhE_EESt5arrayIPcLm3EEEEviT0_T1_ --------------------------
	.section	.text._ZN2at6native29vectorized_elementwise_kernelILi4ENS0_13BinaryFunctorIhhhZZZNS0_18rshift_kernel_cudaERNS_18TensorIteratorBaseEENKUlvE_clEvENKUlvE_clEvEUlhhE_EESt5arrayIPcLm3EEEEviT0_T1_,"ax",@progbits
	.align	128
        .global         _ZN2at6native29vectorized_elementwise_kernelILi4ENS0_13BinaryFunctorIhhhZZZNS0_18rshift_kernel_cudaERNS_18TensorIteratorBaseEENKUlvE_clEvENKUlvE_clEvEUlhhE_EESt5arrayIPcLm3EEEEviT0_T1_
        .type           _ZN2at6native29vectorized_elementwise_kernelILi4ENS0_13BinaryFunctorIhhhZZZNS0_18rshift_kernel_cudaERNS_18TensorIteratorBaseEENKUlvE_clEvENKUlvE_clEvEUlhhE_EESt5arrayIPcLm3EEEEviT0_T1_,@function
        .size           _ZN2at6native29vectorized_elementwise_kernelILi4ENS0_13BinaryFunctorIhhhZZZNS0_18rshift_kernel_cudaERNS_18TensorIteratorBaseEENKUlvE_clEvENKUlvE_clEvEUlhhE_EESt5arrayIPcLm3EEEEviT0_T1_,(.L_x_20580 - _ZN2at6native29vectorized_elementwise_kernelILi4ENS0_13BinaryFunctorIhhhZZZNS0_18rshift_kernel_cudaERNS_18TensorIteratorBaseEENKUlvE_clEvENKUlvE_clEvEUlhhE_EESt5arrayIPcLm3EEEEviT0_T1_)
        .other          _ZN2at6native29vectorized_elementwise_kernelILi4ENS0_13BinaryFunctorIhhhZZZNS0_18rshift_kernel_cudaERNS_18TensorIteratorBaseEENKUlvE_clEvENKUlvE_clEvEUlhhE_EESt5arrayIPcLm3EEEEviT0_T1_,@"STO_CUDA_ENTRY STV_DEFAULT"
_ZN2at6native29vectorized_elementwise_kernelILi4ENS0_13BinaryFunctorIhhhZZZNS0_18rshift_kernel_cudaERNS_18TensorIteratorBaseEENKUlvE_clEvENKUlvE_clEvEUlhhE_EESt5arrayIPcLm3EEEEviT0_T1_:
.text._ZN2at6native29vectorized_elementwise_kernelILi4ENS0_13BinaryFunctorIhhhZZZNS0_18rshift_kernel_cudaERNS_18TensorIteratorBaseEENKUlvE_clEvENKUlvE_clEvEUlhhE_EESt5arrayIPcLm3EEEEviT0_T1_:
        /* <DEDUP_REMOVED lines=23> */
[----:B------:R-:W2:Y:S04]  /*0170*/  LDG.E R14, desc[UR12][R6.64] ;  /* 0x0000000c060e7981 */ /* 0x000ea8000c1e1900 */
[----:B------:R-:W3:Y:S04]  /*0180*/  LDG.E R13, desc[UR12][R4.64] ;  /* 0x0000000c040d7981 */ /* 0x000ee8000c1e1900 */
[----:B------:R0:W4:Y:S04]  /*0190*/  LDG.E R2, desc[UR12][R4.64+0x200] ;  /* 0x0002000c04027981 */ /* 0x000128000c1e1900 */
[----:B------:R1:W5:Y:S01]  /*01a0*/  LDG.E R3, desc[UR12][R6.64+0x200] ;  /* 0x0002000c06037981 */ /* 0x000362000c1e1900 */
[----:B------:R-:W-:-:S04]  /*01b0*/  UIADD3 UR5, UP0, UR4, UR6, URZ ;  /* 0x0000000604057290 */ /* 0x000fc8000ff1e03f */
[----:B------:R-:W-:Y:S01]  /*01c0*/  UIADD3.X UR6, URZ, UR7, URZ, UP0, !UPT ;  /* 0x000000073f067290 */ /* 0x000fe200087fe43f */
[C---:B--2---:R-:W-:Y:S02]  /*01d0*/  PRMT R9, R14.reuse, 0x7770, RZ ;  /* 0x000077700e097816 */ /* 0x044fe400000000ff */
[----:B------:R-:W-:Y:S02]  /*01e0*/  PRMT R11, R14, 0x7771, RZ ;  /* 0x000077710e0b7816 */ /* 0x000fe400000000ff */
[----:B---3--:R-:W-:Y:S02]  /*01f0*/  PRMT R8, R13, 0x7770, RZ ;  /* 0x000077700d087816 */ /* 0x008fe400000000ff */
[----:B------:R-:W-:Y:S02]  /*0200*/  ISETP.GT.U32.AND P1, PT, R9, 0x7, PT ;  /* 0x000000070900780c */ /* 0x000fe40003f24070 */
[----:B------:R-:W-:Y:S02]  /*0210*/  SHF.R.U32.HI R12, RZ, R9, R8 ;  /* 0x00000009ff0c7219 */ /* 0x000fe40000011608 */
[----:B------:R-:W-:-:S02]  /*0220*/  PRMT R8, R13, 0x7771, RZ ;  /* 0x000077710d087816 */ /* 0x000fc400000000ff */
[C---:B------:R-:W-:Y:S02]  /*0230*/  PRMT R10, R14.reuse, 0x7772, RZ ;  /* 0x000077720e0a7816 */ /* 0x040fe400000000ff */
[----:B------:R-:W-:Y:S02]  /*0240*/  PRMT R9, R13, 0x7772, RZ ;  /* 0x000077720d097816 */ /* 0x000fe400000000ff */
[----:B------:R-:W-:Y:S02]  /*0250*/  ISETP.GT.U32.AND P2, PT, R11, 0x7, PT ;  /* 0x000000070b00780c */ /* 0x000fe40003f44070 */
[----:B------:R-:W-:Y:S02]  /*0260*/  SHF.R.U32.HI R8, RZ, R11, R8 ;  /* 0x0000000bff087219 */ /* 0x000fe40000011608 */
[----:B0-----:R-:W-:Y:S02]  /*0270*/  PRMT R4, R13, 0x7773, RZ ;  /* 0x000077730d047816 */ /* 0x001fe400000000ff */
[----:B-1----:R-:W-:-:S02]  /*0280*/  PRMT R7, R14, 0x7773, RZ ;  /* 0x000077730e077816 */ /* 0x002fc400000000ff */
[----:B------:R-:W-:Y:S02]  /*0290*/  ISETP.GT.U32.AND P0, PT, R10, 0x7, PT ;  /* 0x000000070a00780c */ /* 0x000fe40003f04070 */
[----:B------:R-:W-:Y:S02]  /*02a0*/  SHF.R.U32.HI R9, RZ, R10, R9 ;  /* 0x0000000aff097219 */ /* 0x000fe40000011609 */
[----:B------:R-:W-:Y:S02]  /*02b0*/  SEL R11, R12, RZ, !P1 ;  /* 0x000000ff0c0b7207 */ /* 0x000fe40004800000 */
[----:B------:R-:W-:Y:S02]  /*02c0*/  SEL R10, R8, RZ, !P2 ;  /* 0x000000ff080a7207 */ /* 0x000fe40005000000 */
[----:B----4-:R-:W-:Y:S02]  /*02d0*/  PRMT R5, R2, 0x7770, RZ ;  /* 0x0000777002057816 */ /* 0x010fe400000000ff */
[----:B-----5:R-:W-:-:S02]  /*02e0*/  PRMT R6, R3, 0x7770, RZ ;  /* 0x0000777003067816 */ /* 0x020fc400000000ff */
[----:B------:R-:W-:Y:S02]  /*02f0*/  ISETP.GT.U32.AND P1, PT, R7, 0x7, PT ;  /* 0x000000070700780c */ /* 0x000fe40003f24070 */
[----:B------:R-:W-:Y:S02]  /*0300*/  SHF.R.U32.HI R8, RZ, R7, R4 ;  /* 0x00000007ff087219 */ /* 0x000fe40000011604 */
[----:B------:R-:W-:Y:S02]  /*0310*/  PRMT R7, R3, 0x7771, RZ ;  /* 0x0000777103077816 */ /* 0x000fe400000000ff */
[----:B------:R-:W-:Y:S02]  /*0320*/  PRMT R4, R2, 0x7771, RZ ;  /* 0x0000777102047816 */ /* 0x000fe400000000ff */
[----:B------:R-:W-:Y:S02]  /*0330*/  PRMT R12, R10, 0x7604, R11 ;  /* 0x000076040a0c7816 */ /* 0x000fe4000000000b */
[----:B------:R-:W-:-:S02]  /*0340*/  ISETP.GT.U32.AND P2, PT, R6, 0x7, PT ;  /* 0x000000070600780c */ /* 0x000fc40003f44070 */
[----:B------:R-:W-:Y:S02]  /*0350*/  SHF.R.U32.HI R10, RZ, R6, R5 ;  /* 0x00000006ff0a7219 */ /* 0x000fe40000011605 */
[----:B------:R-:W-:Y:S02]  /*0360*/  PRMT R5, R2, 0x7772, RZ ;  /* 0x0000777202057816 */ /* 0x000fe400000000ff */
[----:B------:R-:W-:Y:S02]  /*0370*/  PRMT R6, R3, 0x7772, RZ ;  /* 0x0000777203067816 */ /* 0x000fe400000000ff */
[----:B------:R-:W-:Y:S02]  /*0380*/  ISETP.GT.U32.AND P3, PT, R7, 0x7, PT ;  /* 0x000000070700780c */ /* 0x000fe40003f64070 */
[----:B------:R-:W-:Y:S02]  /*0390*/  SHF.R.U32.HI R4, RZ, R7, R4 ;  /* 0x00000007ff047219 */ /* 0x000fe40000011604 */
[----:B------:R-:W-:-:S02]  /*03a0*/  ISETP.GT.U32.AND P4, PT, R6, 0x7, PT ;  /* 0x000000070600780c */ /* 0x000fc40003f84070 */
[----:B------:R-:W-:Y:S02]  /*03b0*/  SHF.R.U32.HI R5, RZ, R6, R5 ;  /* 0x00000006ff057219 */ /* 0x000fe40000011605 */
[----:B------:R-:W-:Y:S02]  /*03c0*/  PRMT R2, R2, 0x7773, RZ ;  /* 0x0000777302027816 */ /* 0x000fe400000000ff */
[----:B------:R-:W-:Y:S02]  /*03d0*/  PRMT R3, R3, 0x7773, RZ ;  /* 0x0000777303037816 */ /* 0x000fe400000000ff */
[----:B------:R-:W-:Y:S02]  /*03e0*/  SEL R7, R10, RZ, !P2 ;  /* 0x000000ff0a077207 */ /* 0x000fe40005000000 */
[----:B------:R-:W-:Y:S02]  /*03f0*/  SEL R6, R4, RZ, !P3 ;  /* 0x000000ff04067207 */ /* 0x000fe40005800000 */
[----:B------:R-:W-:-:S02]  /*0400*/  ISETP.GT.U32.AND P2, PT, R3, 0x7, PT ;  /* 0x000000070300780c */ /* 0x000fc40003f44070 */
[----:B------:R-:W-:Y:S01]  /*0410*/  SHF.R.U32.HI R4, RZ, R3, R2 ;  /* 0x00000003ff047219 */ /* 0x000fe20000011602 */
[----:B------:R-:W-:Y:S01]  /*0420*/  IMAD.U32 R2, RZ, RZ, UR5 ;  /* 0x00000005ff027e24 */ /* 0x000fe2000f8e00ff */
[----:B------:R-:W-:Y:S01]  /*0430*/  PRMT R6, R6, 0x7604, R7 ;  /* 0x0000760406067816 */ /* 0x000fe20000000007 */
[----:B------:R-:W-:Y:S01]  /*0440*/  IMAD.U32 R3, RZ, RZ, UR6 ;  /* 0x00000006ff037e24 */ /* 0x000fe2000f8e00ff */
[----:B------:R-:W-:Y:S02]  /*0450*/  SEL R9, R9, RZ, !P0 ;  /* 0x000000ff09097207 */ /* 0x000fe40004000000 */
[----:B------:R-:W-:Y:S01]  /*0460*/  SEL R5, R5, RZ, !P4 ;  /* 0x000000ff05057207 */ /* 0x000fe20006000000 */
[----:B------:R-:W-:Y:S01]  /*0470*/  IMAD.WIDE R2, R0, 0x4, R2 ;  /* 0x0000000400027825 */ /* 0x000fe200078e0202 */
[----:B------:R-:W-:Y:S02]  /*0480*/  PRMT R9, R9, 0x7054, R12 ;  /* 0x0000705409097816 */ /* 0x000fe4000000000c */
[----:B------:R-:W-:-:S02]  /*0490*/  PRMT R5, R5, 0x7054, R6 ;  /* 0x0000705405057816 */ /* 0x000fc40000000006 */
[----:B------:R-:W-:Y:S02]  /*04a0*/  SEL R8, R8, RZ, !P1 ;  /* 0x000000ff08087207 */ /* 0x000fe40004800000 */
[----:B------:R-:W-:Y:S02]  /*04b0*/  SEL R4, R4, RZ, !P2 ;  /* 0x000000ff04047207 */ /* 0x000fe40005000000 */
[----:B------:R-:W-:Y:S02]  /*04c0*/  PRMT R9, R8, 0x654, R9 ;  /* 0x0000065408097816 */ /* 0x000fe40000000009 */
[----:B------:R-:W-:-:S03]  /*04d0*/  PRMT R5, R4, 0x654, R5 ;  /* 0x0000065404057816 */ /* 0x000fc60000000005 */
[----:B------:R-:W-:Y:S04]  /*04e0*/  STG.E desc[UR12][R2.64], R9 ;  /* 0x0000000902007986 */ /* 0x000fe8000c10190c */
[----:B------:R-:W-:Y:S01]  /*04f0*/  STG.E desc[UR12][R2.64+0x200], R5 ;  /* 0x0002000502007986 */ /* 0x000fe2000c10190c */
[----:B------:R-:W-:Y:S05]  /*0500*/  EXIT ;  /* 0x000000000000794d */ /* 0x000fea0003800000 */
.L_x_9013:
        /* <DEDUP_REMOVED lines=168> */
.L_x_9016:
        /* <DEDUP_REMOVED lines=8> */
.L_x_9017:
        /* <DEDUP_REMOVED lines=8> */
.L_x_9018:
        /* <DEDUP_REMOVED lines=9> */
.L_x_9019:
[----:B------:R-:W-:Y:S05]  /*1120*/  BSYNC B1 ;  /* 0x0000000000017941 */ /* 0x000fea0003800000 */
.L_x_9015:
[----:B------:R-:W-:-:S13]  /*1130*/  ISETP.GE.AND P0, PT, R4, R3, PT ;  /* 0x000000030400720c */ /* 0x000fda0003f06270 */
[----:B------:R-:W3:Y:S01]  /*1140*/  @!P0 LDC.64 R8, c[0x0][0x218] ;  /* 0x00008600ff088b82 */ /* 0x000ee20000000a00 */
[C---:B012---:R-:W-:Y:S02]  /*1150*/  @!P0 VIADD R7, R4.reuse, UR4 ;  /* 0x0000000404078c36 */ /* 0x047fe40008000000 */
[----:B------:R-:W-:-:S03]  /*1160*/  @!P0 VIADD R4, R4, 0x80 ;  /* 0x0000008004048836 */ /* 0x000fc60000000000 */
[----:B---3--:R-:W-:-:S05]  /*1170*/  @!P0 IADD3 R6, P1, R7, R8, RZ ;  /* 0x0000000807068210 */ /* 0x008fca0007f3e0ff */
[----:B------:R-:W-:-:S05]  /*1180*/  @!P0 IMAD.X R7, RZ, RZ, R9, P1 ;  /* 0x000000ffff078224 */ /* 0x000fca00008e0609 */
[----:B------:R2:W-:Y:S03]  /*1190*/  @!P0 STG.E.U8 desc[UR12][R6.64], R2 ;  /* 0x0000000206008986 */ /* 0x0005e6000c10110c */
.L_x_9020:
[----:B------:R-:W-:Y:S05]  /*11a0*/  BSYNC B0 ;  /* 0x0000000000007941 */ /* 0x000fea0003800000 */
.L_x_9014:
        /* <DEDUP_REMOVED lines=9> */
.L_x_9021:
        /* <DEDUP_REMOVED lines=12> */
.L_x_20580:


//--------------------- .text._ZN2at6native29vectorized_elementwise_kernelILi8ENS0_13BinaryFunctorIhhhZZZNS0_18rshift_kernel_cudaERNS_18TensorIteratorBaseEENKUlvE_clEvENKUlvE_clEvEUlhhE_EESt5arrayIPcLm3EEEEviT0_T1_ --------------------------
	.section	.text._ZN2at6native29vectorized_elementwise_kernelILi8ENS0_13BinaryFunctorIhhhZZZNS0_18rshift_kernel_cudaERNS_18TensorIteratorBaseEENKUlvE_clEvENKUlvE_clEvEUlhhE_EESt5arrayIPcLm3EEEEviT0_T1_,"ax",@progbits
	.align	128
        .global         _ZN2at6native29vectorized_elementwise_kernelILi8ENS0_13BinaryFunctorIhhhZZZNS0_18rshift_kernel_cudaERNS_18TensorIteratorBaseEENKUlvE_clEvENKUlvE_clEvEUlhhE_EESt5arrayIPcLm3EEEEviT0_T1_
        .type           _ZN2at6native29vectorized_elementwise_kernelILi8ENS0_13BinaryFunctorIhhhZZZNS0_18rshift_kernel_cudaERNS_18TensorIteratorBaseEENKUlvE_clEvENKUlvE_clEvEUlhhE_EESt5arrayIPcLm3EEEEviT0_T1_,@function
        .size           _ZN2at6native29vectorized_elementwise_kernelILi8ENS0_13BinaryFunctorIhhhZZZNS0_18rshift_kernel_cudaERNS_18TensorIteratorBaseEENKUlvE_clEvENKUlvE_clEvEUlhhE_EESt5arrayIPcLm3EEEEviT0_T1_,(.L_x_20581 - _ZN2at6native29vectorized_elementwise_kernelILi8ENS0_13BinaryFunctorIhhhZZZNS0_18rshift_kernel_cudaERNS_18TensorIteratorBaseEENKUlvE_clEvENKUlvE_clEvEUlhhE_EESt5arrayIPcLm3EEEEviT0_T1_)
        .other          _ZN2at6native29vectorized_elementwise_kernelILi8ENS0_13BinaryFunctorIhhhZZZNS0_18rshift_kernel_cudaERNS_18TensorIteratorBaseEENKUlvE_clEvENKUlvE_clEvEUlhhE_EESt5arrayIPcLm3EEEEviT0_T1_,@"STO_CUDA_ENTRY STV_DEFAULT"
_ZN2at6native29vectorized_elementwise_kernelILi8ENS0_13BinaryFunctorIhhhZZZNS0_18rshift_kernel_cudaERNS_18TensorIteratorBaseEENKUlvE_clEvENKUlvE_clEvEUlhhE_EESt5arrayIPcLm3EEEEviT0_T1_:
.text._ZN2at6native29vectorized_elementwise_kernelILi8ENS0_13BinaryFunctorIhhhZZZNS0_18rshift_kernel_cudaERNS_18TensorIteratorBaseEENKUlvE_clEvENKUlvE_clEvEUlhhE_EESt5arrayIPcLm3EEEEviT0_T1_:
        /* <DEDUP_REMOVED lines=30> */
[----:B------:R-:W-:Y:S02]  /*01e0*/  ISETP.GT.U32.AND P6, PT, R6, 0x7, PT ;  /* 0x000000070600780c */ /* 0x000fe40003fc4070 */
[C---:B------:R-:W-:Y:S02]  /*01f0*/  LOP3.LUT R15, R2.reuse, 0xffff, RZ, 0xc0, !PT ;  /* 0x0000ffff020f7812 */ /* 0x040fe400078ec0ff */
[----:B------:R-:W-:-:S02]  /*0200*/  PRMT R6, R2, 0x7632, R6 ;  /* 0x0000763202067816 */ /* 0x000fc40000000006 */
[----:B------:R-:W-:Y:S02]  /*0210*/  ISETP.GT.U32.AND P5, PT, R7, 0x7, PT ;  /* 0x000000070700780c */ /* 0x000fe40003fa4070 */
[----:B------:R-:W-:Y:S02]  /*0220*/  LOP3.LUT R8, R14, 0xff, RZ, 0xc0, !PT ;  /* 0x000000ff0e087812 */ /* 0x000fe400078ec0ff */
[----:B------:R-:W-:Y:S02]  /*0230*/  LOP3.LUT R11, R15, 0xff, RZ, 0xc0, !PT ;  /* 0x000000ff0f0b7812 */ /* 0x000fe400078ec0ff */
[----:B------:R-:W-:Y:S02]  /*0240*/  LOP3.LUT R10, R5, 0xffff, RZ, 0xc0, !PT ;  /* 0x0000ffff050a7812 */ /* 0x000fe400078ec0ff */
[----:B------:R-:W-:Y:S02]  /*0250*/  LOP3.LUT R9, R3, 0xffff, RZ, 0xc0, !PT ;  /* 0x0000ffff03097812 */ /* 0x000fe400078ec0ff */
[----:B------:R-:W-:-:S02]  /*0260*/  LOP3.LUT R7, R6, 0xff, RZ, 0xc0, !PT ;  /* 0x000000ff06077812 */ /* 0x000fc400078ec0ff */
[----:B------:R-:W-:Y:S02]  /*0270*/  SHF.R.U32.HI R6, RZ, R11, R8 ;  /* 0x0000000bff067219 */ /* 0x000fe40000011608 */
[----:B------:R-:W-:Y:S02]  /*0280*/  LOP3.LUT R12, R10, 0xff, RZ, 0xc0, !PT ;  /* 0x000000ff0a0c7812 */ /* 0x000fe400078ec0ff */
[----:B------:R-:W-:Y:S02]  /*0290*/  LOP3.LUT R13, R9, 0xff, RZ, 0xc0, !PT ;  /* 0x000000ff090d7812 */ /* 0x000fe400078ec0ff */
[----:B------:R-:W-:Y:S02]  /*02a0*/  ISETP.GT.U32.AND P3, PT, R7, 0x7, PT ;  /* 0x000000070700780c */ /* 0x000fe40003f64070 */
[----:B------:R-:W-:Y:S02]  /*02b0*/  PRMT R11, R2, 0x7732, RZ ;  /* 0x00007732020b7816 */ /* 0x000fe400000000ff */
[----:B------:R-:W-:-:S02]  /*02c0*/  PRMT R3, R3, 0x7632, R3 ;  /* 0x0000763203037816 */ /* 0x000fc40000000003 */
[----:B------:R-:W-:Y:S02]  /*02d0*/  SHF.R.U32.HI R2, RZ, 0x8, R14 ;  /* 0x00000008ff027819 */ /* 0x000fe4000001160e */
[----:B------:R-:W-:Y:S02]  /*02e0*/  SHF.R.U32.HI R7, RZ, 0x8, R15 ;  /* 0x00000008ff077819 */ /* 0x000fe4000001160f */
[----:B------:R-:W-:Y:S02]  /*02f0*/  PRMT R8, R4, 0x7732, RZ ;  /* 0x0000773204087816 */ /* 0x000fe400000000ff */
[----:B------:R-:W-:Y:S02]  /*0300*/  SHF.R.U32.HI R4, RZ, R13, R12 ;  /* 0x0000000dff047219 */ /* 0x000fe4000001160c */
[----:B------:R-:W-:Y:S02]  /*0310*/  LOP3.LUT R12, R3, 0xff, RZ, 0xc0, !PT ;  /* 0x000000ff030c7812 */ /* 0x000fe400078ec0ff */
[----:B------:R-:W-:-:S02]  /*0320*/  LOP3.LUT R2, R2, 0xffff, RZ, 0xc0, !PT ;  /* 0x0000ffff02027812 */ /* 0x000fc400078ec0ff */
[----:B------:R-:W-:Y:S02]  /*0330*/  LOP3.LUT R13, R7, 0xffff, RZ, 0xc0, !PT ;  /* 0x0000ffff070d7812 */ /* 0x000fe400078ec0ff */
[----:B------:R-:W-:Y:S02]  /*0340*/  ISETP.GT.U32.AND P1, PT, R12, 0x7, PT ;  /* 0x000000070c00780c */ /* 0x000fe40003f24070 */
[----:B------:R-:W-:Y:S02]  /*0350*/  ISETP.GT.U32.AND P4, PT, R13, 0x7, PT ;  /* 0x000000070d00780c */ /* 0x000fe40003f84070 */
[----:B------:R-:W-:Y:S02]  /*0360*/  SHF.R.U32.HI R2, RZ, R13, R2 ;  /* 0x0000000dff027219 */ /* 0x000fe40000011602 */
[----:B------:R-:W-:Y:S02]  /*0370*/  SHF.R.U32.HI R10, RZ, 0x8, R10 ;  /* 0x00000008ff0a7819 */ /* 0x000fe4000001160a */
[----:B------:R-:W-:-:S02]  /*0380*/  PRMT R12, R5, 0x7732, RZ ;  /* 0x00007732050c7816 */ /* 0x000fc400000000ff */
[----:B------:R-:W-:Y:S02]  /*0390*/  PRMT R13, R3, 0x7732, RZ ;  /* 0x00007732030d7816 */ /* 0x000fe400000000ff */
[----:B------:R-:W-:Y:S02]  /*03a0*/  LOP3.LUT R7, R8, 0xff, RZ, 0xc0, !PT ;  /* 0x000000ff08077812 */ /* 0x000fe400078ec0ff */
[----:B------:R-:W-:Y:S02]  /*03b0*/  LOP3.LUT R14, R11, 0xff, RZ, 0xc0, !PT ;  /* 0x000000ff0b0e7812 */ /* 0x000fe400078ec0ff */
[----:B------:R-:W-:Y:S02]  /*03c0*/  LOP3.LUT R3, R10, 0xffff, RZ, 0xc0, !PT ;  /* 0x0000ffff0a037812 */ /* 0x000fe400078ec0ff */
[----:B------:R-:W-:Y:S02]  /*03d0*/  SHF.R.U32.HI R9, RZ, 0x8, R9 ;  /* 0x00000008ff097819 */ /* 0x000fe40000011609 */
[----:B------:R-:W-:-:S02]  /*03e0*/  LOP3.LUT R5, R12, 0xff, RZ, 0xc0, !PT ;  /* 0x000000ff0c057812 */ /* 0x000fc400078ec0ff */
[----:B------:R-:W-:Y:S02]  /*03f0*/  LOP3.LUT R10, R13, 0xff, RZ, 0xc0, !PT ;  /* 0x000000ff0d0a7812 */ /* 0x000fe400078ec0ff */
[----:B------:R-:W-:Y:S02]  /*0400*/  SHF.R.U32.HI R7, RZ, R14, R7 ;  /* 0x0000000eff077219 */ /* 0x000fe40000011607 */
[----:B------:R-:W-:Y:S02]  /*0410*/  SHF.R.U32.HI R11, RZ, 0x8, R11 ;  /* 0x00000008ff0b7819 */ /* 0x000fe4000001160b */
[----:B------:R-:W-:Y:S02]  /*0420*/  SHF.R.U32.HI R8, RZ, 0x8, R8 ;  /* 0x00000008ff087819 */ /* 0x000fe40000011608 */
[----:B------:R-:W-:Y:S02]  /*0430*/  LOP3.LUT R14, R9, 0xffff, RZ, 0xc0, !PT ;  /* 0x0000ffff090e7812 */ /* 0x000fe400078ec0ff */
[----:B------:R-:W-:-:S02]  /*0440*/  SHF.R.U32.HI R5, RZ, R10, R5 ;  /* 0x0000000aff057219 */ /* 0x000fc40000011605 */
[----:B------:R-:W-:Y:S02]  /*0450*/  SHF.R.U32.HI R9, RZ, 0x8, R12 ;  /* 0x00000008ff097819 */ /* 0x000fe4000001160c */
[----:B------:R-:W-:Y:S02]  /*0460*/  SHF.R.U32.HI R10, RZ, 0x8, R13 ;  /* 0x00000008ff0a7819 */ /* 0x000fe4000001160d */
[----:B------:R-:W-:Y:S02]  /*0470*/  LOP3.LUT R11, R11, 0xffff, RZ, 0xc0, !PT ;  /* 0x0000ffff0b0b7812 */ /* 0x000fe400078ec0ff */
[----:B------:R-:W-:Y:S02]  /*0480*/  LOP3.LUT R8, R8, 0xffff, RZ, 0xc0, !PT ;  /* 0x0000ffff08087812 */ /* 0x000fe400078ec0ff */
[----:B------:R-:W-:Y:S02]  /*0490*/  LOP3.LUT R9, R9, 0xffff, RZ, 0xc0, !PT ;  /* 0x0000ffff09097812 */ /* 0x000fe400078ec0ff */
[----:B------:R-:W-:-:S02]  /*04a0*/  LOP3.LUT R12, R10, 0xffff, RZ, 0xc0, !PT ;  /* 0x0000ffff0a0c7812 */ /* 0x000fc400078ec0ff */
[----:B------:R-:W-:Y:S02]  /*04b0*/  ISETP.GT.U32.AND P0, PT, R11, 0x7, PT ;  /* 0x000000070b00780c */ /* 0x000fe40003f04070 */
[----:B------:R-:W-:Y:S01]  /*04c0*/  SHF.R.U32.HI R10, RZ, R11, R8 ;  /* 0x0000000bff0a7219 */ /* 0x000fe20000011608 */
[----:B------:R-:W-:Y:S01]  /*04d0*/  IMAD.U32 R8, RZ, RZ, UR5 ;  /* 0x00000005ff087e24 */ /* 0x000fe2000f8e00ff */
[----:B------:R-:W-:Y:S02]  /*04e0*/  SEL R11, R6, RZ, !P6 ;  /* 0x000000ff060b7207 */ /* 0x000fe40007000000 */
[----:B------:R-:W-:Y:S02]  /*04f0*/  ISETP.GT.U32.AND P2, PT, R14, 0x7, PT ;  /* 0x000000070e00780c */ /* 0x000fe40003f44070 */
[----:B------:R-:W-:Y:S02]  /*0500*/  SHF.R.U32.HI R3, RZ, R14, R3 ;  /* 0x0000000eff037219 */ /* 0x000fe40000011603 */
[----:B------:R-:W-:-:S02]  /*0510*/  ISETP.GT.U32.AND P6, PT, R12, 0x7, PT ;  /* 0x000000070c00780c */ /* 0x000fc40003fc4070 */
[----:B------:R-:W-:Y:S01]  /*0520*/  SHF.R.U32.HI R6, RZ, R12, R9 ;  /* 0x0000000cff067219 */ /* 0x000fe20000011609 */
[----:B------:R-:W-:Y:S01]  /*0530*/  IMAD.U32 R9, RZ, RZ, UR6 ;  /* 0x00000006ff097e24 */ /* 0x000fe2000f8e00ff */
[----:B------:R-:W-:Y:S02]  /*0540*/  SEL R4, R4, RZ, !P5 ;  /* 0x000000ff04047207 */ /* 0x000fe40006800000 */
[----:B------:R-:W-:Y:S01]  /*0550*/  SEL R2, R2, RZ, !P4 ;  /* 0x000000ff02027207 */ /* 0x000fe20006000000 */
[----:B------:R-:W-:Y:S01]  /*0560*/  IMAD.WIDE R8, R0, 0x8, R8 ;  /* 0x0000000800087825 */ /* 0x000fe200078e0208 */
[----:B------:R-:W-:Y:S02]  /*0570*/  SEL R7, R7, RZ, !P3 ;  /* 0x000000ff07077207 */ /* 0x000fe40005800000 */
[----:B------:R-:W-:Y:S02]  /*0580*/  SEL R3, R3, RZ, !P2 ;  /* 0x000000ff03037207 */ /* 0x000fe40005000000 */
[----:B------:R-:W-:-:S02]  /*0590*/  SEL R5, R5, RZ, !P1 ;  /* 0x000000ff05057207 */ /* 0x000fc40004800000 */
[----:B------:R-:W-:Y:S02]  /*05a0*/  SEL R10, R10, RZ, !P0 ;  /* 0x000000ff0a0a7207 */ /* 0x000fe40004000000 */
[----:B------:R-:W-:Y:S02]  /*05b0*/  SEL R6, R6, RZ, !P6 ;  /* 0x000000ff06067207 */ /* 0x000fe40007000000 */
[----:B------:R-:W-:Y:S02]  /*05c0*/  LOP3.LUT R11, R11, 0xff, RZ, 0xc0, !PT ;  /* 0x000000ff0b0b7812 */ /* 0x000fe400078ec0ff */
[----:B------:R-:W-:Y:S02]  /*05d0*/  LOP3.LUT R4, R4, 0xff, RZ, 0xc0, !PT ;  /* 0x000000ff04047812 */ /* 0x000fe400078ec0ff */
[----:B------:R-:W-:Y:S02]  /*05e0*/  LOP3.LUT R2, R2, 0xffff, RZ, 0xc0, !PT ;  /* 0x0000ffff02027812 */ /* 0x000fe400078ec0ff */
[----:B------:R-:W-:-:S02]  /*05f0*/  LOP3.LUT R7, R7, 0xff, RZ, 0xc0, !PT ;  /* 0x000000ff07077812 */ /* 0x000fc400078ec0ff */
[----:B------:R-:W-:Y:S02]  /*0600*/  LOP3.LUT R3, R3, 0xffff, RZ, 0xc0, !PT ;  /* 0x0000ffff03037812 */ /* 0x000fe400078ec0ff */
[----:B------:R-:W-:Y:S02]  /*0610*/  LOP3.LUT R5, R5, 0xff, RZ, 0xc0, !PT ;  /* 0x000000ff05057812 */ /* 0x000fe400078ec0ff */
[----:B------:R-:W-:Y:S02]  /*0620*/  LOP3.LUT R10, R10, 0xffff, RZ, 0xc0, !PT ;  /* 0x0000ffff0a0a7812 */ /* 0x000fe400078ec0ff */
        /* <DEDUP_REMOVED lines=9> */
.L_x_9022:
        /* <DEDUP_REMOVED lines=168> */
.L_x_9025:
        /* <DEDUP_REMOVED lines=8> */
.L_x_9026:
        /* <DEDUP_REMOVED lines=8> */
.L_x_9027:
        /* <DEDUP_REMOVED lines=9> */
.L_x_9028:
[----:B------:R-:W-:Y:S05]  /*12d0*/  BSYNC B1 ;  /* 0x0000000000017941 */ /* 0x000fea0003800000 */
.L_x_9024:
[----:B------:R-:W-:-:S13]  /*12e0*/  ISETP.GE.AND P0, PT, R4, R3, PT ;  /* 0x000000030400720c */ /* 0x000fda0003f06270 */
[----:B------:R-:W3:Y:S01]  /*12f0*/  @!P0 LDC.64 R8, c[0x0][0x218] ;  /* 0x00008600ff088b82 */ /* 0x000ee20000000a00 */
[C---:B012---:R-:W-:Y:S02]  /*1300*/  @!P0 VIADD R7, R4.reuse, UR4 ;  /* 0x0000000404078c36 */ /* 0x047fe40008000000 */
[----:B------:R-:W-:-:S03]  /*1310*/  @!P0 VIADD R4, R4, 0x80 ;  /* 0x0000008004048836 */ /* 0x000fc60000000000 */
[----:B---3--:R-:W-:-:S05]  /*1320*/  @!P0 IADD3 R6, P1, R7, R8, RZ ;  /* 0x0000000807068210 */ /* 0x008fca0007f3e0ff */
[----:B------:R-:W-:-:S05]  /*1330*/  @!P0 IMAD.X R7, RZ, RZ, R9, P1 ;  /* 0x000000ffff078224 */ /* 0x000fca00008e0609 */
[----:B------:R2:W-:Y:S03]  /*1340*/  @!P0 STG.E.U8 desc[UR10][R6.64], R2 ;  /* 0x0000000206008986 */ /* 0x0005e6000c10110a */
.L_x_9029:
[----:B------:R-:W-:Y:S05]  /*1350*/  BSYNC B0 ;  /* 0x0000000000007941 */ /* 0x000fea0003800000 */
.L_x_9023:
        /* <DEDUP_REMOVED lines=9> */
.L_x_9030:
        /* <DEDUP_REMOVED lines=9> */
.L_x_20581:


//--------------------- .text._ZN2at6native18elementwise_kernelILi128ELi4EZNS0_15gpu_kernel_implINS0_13BUnaryFunctorIhhhZZZNS0_18rshift_kernel_cudaERNS_18TensorIteratorBaseEENKUlvE_clEvENKUlvE_clEvEUlhhE_EEEEvS5_RKT_EUliE_EEviT1_ --------------------------
	.section	.text._ZN2at6native18elementwise_kernelILi128ELi4EZNS0_15gpu_kernel_implINS0_13BUnaryFunctorIhhhZZZNS0_18rshift_kernel_cudaERNS_18TensorIteratorBaseEENKUlvE_clEvENKUlvE_clEvEUlhhE_EEEEvS5_RKT_EUliE_EEviT1_,"ax",@progbits
	.align	128
        .global         _ZN2at6native18elementwise_kernelILi128ELi4EZNS0_15gpu_kernel_implINS0_13BUnaryFunctorIhhhZZZNS0_18rshift_kernel_cudaERNS_18TensorIteratorBaseEENKUlvE_clEvENKUlvE_clEvEUlhhE_EEEEvS5_RKT_EUliE_EEviT1_
        .type           _ZN2at6native18elementwise_kernelILi128ELi4EZNS0_15gpu_kernel_implINS0_13BUnaryFunctorIhhhZZZNS0_18rshift_kernel_cudaERNS_18TensorIteratorBaseEENKUlvE_clEvENKUlvE_clEvEUlhhE_EEEEvS5_RKT_EUliE_EEviT1_,@function
        .size           _ZN2at6native18elementwise_kernelILi128ELi4EZNS0_15gpu_kernel_implINS0_13BUnaryFunctorIhhhZZZNS0_18rshift_kernel_cudaERNS_18TensorIteratorBaseEENKUlvE_clEvENKUlvE_clEvEUlhhE_EEEEvS5_RKT_EUliE_EEviT1_,(.L_x_20582 - _ZN2at6native18elementwise_kernelILi128ELi4EZNS0_15gpu_kernel_implINS0_13BUnaryFunctorIhhhZZZNS0_18rshift_kernel_cudaERNS_18TensorIteratorBaseEENKUlvE_clEvENKUlvE_clEvEUlhhE_EEEEvS5_RKT_EUliE_EEviT1_)
        .other          _ZN2at6native18elementwise_kernelILi128ELi4EZNS0_15gpu_kernel_implINS0_13BUnaryFunctorIhhhZZZNS0_18rshift_kernel_cudaERNS_18TensorIteratorBaseEENKUlvE_clEvENKUlvE_clEvEUlhhE_EEEEvS5_RKT_EUliE_EEviT1_,@"STO_CUDA_ENTRY STV_DEFAULT"
_ZN2at6native18elementwise_kernelILi128ELi4EZNS0_15gpu_kernel_implINS0_13BUnaryFunctorIhhhZZZNS0_18rshift_kernel_cudaERNS_18TensorIteratorBaseEENKUlvE_clEvENKUlvE_clEvEUlhhE_EEEEvS5_RKT_EUliE_EEviT1_:
.text._ZN2at6native18elementwise_kernelILi128ELi4EZNS0_15gpu_kernel_implINS0_13BUnaryFunctorIhhhZZZNS0_18rshift_kernel_cudaERNS_18TensorIteratorBaseEENKUlvE_clEvENKUlvE_clEvEUlhhE_EEEEvS5_RKT_EUliE_EEviT1_:
        /* <DEDUP_REMOVED lines=314> */
.L_x_9033:
        /* <DEDUP_REMOVED lines=20> */
.L_x_9037:
[----:B------:R0:W5:Y:S01]  /*14e0*/  LDG.E.U8 R0, desc[UR36][R4.64] ;  /* 0x0000002404007981 */ /* 0x000162000c1e1100 */
[----:B------:R-:W-:Y:S05]  /*14f0*/  BRA `(.L_x_9039) ;  /* 0x0000000c00647947 */ /* 0x000fea0003800000 */
.L_x_9036:
        /* <DEDUP_REMOVED lines=8> */
.L_x_9041:
[----:B------:R3:W5:Y:S01]  /*1580*/  LDG.E.U8 R0, desc[UR36][R4.64] ;  /* 0x0000002404007981 */ /* 0x000762000c1e1100 */
[----:B------:R-:W-:Y:S05]  /*1590*/  BRA `(.L_x_9039) ;  /* 0x0000000c003c7947 */ /* 0x000fea0003800000 */
.L_x_9040:
[----:B------:R0:W5:Y:S01]  /*15a0*/  LDG.E.U16 R0, desc[UR36][R4.64] ;  /* 0x0000002404007981 */ /* 0x000162000c1e1500 */
[----:B------:R-:W-:Y:S05]  /*15b0*/  BRA `(.L_x_9039) ;  /* 0x0000000c00347947 */ /* 0x000fea0003800000 */
.L_x_9035:
        /* <DEDUP_REMOVED lines=10> */
.L_x_9043:
[----:B------:R-:W2:Y:S02]  /*1660*/  LDG.E.U16 R2, desc[UR36][R4.64] ;  /* 0x0000002404027981 */ /* 0x000ea4000c1e1500 */
[----:B--2---:R-:W-:-:S06]  /*1670*/  HADD2.F32 R2, -RZ, R2.H0_H0 ;  /* 0x20000002ff027230 */ /* 0x004fcc0000004100 */
[----:B------:R-:W0:Y:S02]  /*1680*/  F2I.S64.TRUNC R2, R2 ;  /* 0x0000000200027311 */ /* 0x000e24000020d900 */
[----:B0-----:R-:W-:Y:S01]  /*1690*/  PRMT R0, R2, 0x7610, R0 ;  /* 0x0000761002007816 */ /* 0x001fe20000000000 */
[----:B------:R-:W-:Y:S06]  /*16a0*/  BRA `(.L_x_9039) ;  /* 0x0000000800f87947 */ /* 0x000fec0003800000 */
.L_x_9042:
        /* <DEDUP_REMOVED lines=10> */
.L_x_9045:
[----:B------:R-:W2:Y:S02]  /*1750*/  LDG.E.U16 R4, desc[UR36][R4.64] ;  /* 0x0000002404047981 */ /* 0x000ea4000c1e1500 */
[----:B--2---:R-:W-:-:S06]  /*1760*/  HADD2.F32 R2, -RZ, R4.H0_H0 ;  /* 0x20000004ff027230 */ /* 0x004fcc0000004100 */
[----:B------:R-:W0:Y:S02]  /*1770*/  F2I.S64.TRUNC R2, R2 ;  /* 0x0000000200027311 */ /* 0x000e24000020d900 */
[----:B0-----:R-:W-:Y:S01]  /*1780*/  PRMT R0, R2, 0x7610, R0 ;  /* 0x0000761002007816 */ /* 0x001fe20000000000 */
[----:B------:R-:W-:Y:S06]  /*1790*/  BRA `(.L_x_9039) ;  /* 0x0000000800bc7947 */ /* 0x000fec0003800000 */
.L_x_9044:
[----:B------:R-:W2:Y:S02]  /*17a0*/  LDG.E.64 R2, desc[UR36][R4.64] ;  /* 0x0000002404027981 */ /* 0x000ea4000c1e1b00 */
[----:B--2---:R-:W0:Y:S02]  /*17b0*/  F2I.S64.F64.TRUNC R2, R2 ;  /* 0x0000000200027311 */ /* 0x004e24000030d900 */
[----:B0-----:R-:W-:Y:S01]  /*17c0*/  PRMT R0, R2, 0x7610, R0 ;  /* 0x0000761002007816 */ /* 0x001fe20000000000 */
[----:B------:R-:W-:Y:S06]  /*17d0*/  BRA `(.L_x_9039) ;  /* 0x0000000800ac7947 */ /* 0x000fec0003800000 */
.L_x_9034:
        /* <DEDUP_REMOVED lines=12> */
.L_x_9048:
[----:B------:R-:W2:Y:S02]  /*18a0*/  LDG.E.64 R4, desc[UR36][R4.64] ;  /* 0x0000002404047981 */ /* 0x000ea4000c1e1b00 */
[----:B--2---:R-:W0:Y:S02]  /*18b0*/  F2I.S64.F64.TRUNC R2, R4 ;  /* 0x0000000400027311 */ /* 0x004e24000030d900 */
[----:B0-----:R-:W-:Y:S01]  /*18c0*/  PRMT R0, R2, 0x7610, R0 ;  /* 0x0000761002007816 */ /* 0x001fe20000000000 */
[----:B------:R-:W-:Y:S06]  /*18d0*/  BRA `(.L_x_9039) ;  /* 0x00000008006c7947 */ /* 0x000fec0003800000 */
.L_x_9047:
        /* <DEDUP_REMOVED lines=28> */
.L_x_9050:
        /* <DEDUP_REMOVED lines=15> */
.L_x_9049:
[----:B------:R-:W2:Y:S02]  /*1b90*/  LDG.E.U16 R2, desc[UR36][R4.64] ;  /* 0x0000002404027981 */ /* 0x000ea4000c1e1500 */
[----:B--2---:R-:W-:-:S06]  /*1ba0*/  IMAD.U32 R2, R2, 0x10000, RZ ;  /* 0x0001000002027824 */ /* 0x004fcc00078e00ff */
[----:B------:R-:W0:Y:S02]  /*1bb0*/  F2I.S64.TRUNC R2, R2 ;  /* 0x0000000200027311 */ /* 0x000e24000020d900 */
[----:B0-----:R-:W-:Y:S01]  /*1bc0*/  PRMT R0, R2, 0x7610, R0 ;  /* 0x0000761002007816 */ /* 0x001fe20000000000 */
[----:B------:R-:W-:Y:S06]  /*1bd0*/  BRA `(.L_x_9039) ;  /* 0x0000000400ac7947 */ /* 0x000fec0003800000 */
.L_x_9046:
        /* <DEDUP_REMOVED lines=10> */
.L_x_9053:
        /* <DEDUP_REMOVED lines=21> */
.L_x_9057:
[----:B------:R-:W-:Y:S05]  /*1dd0*/  BSYNC B1 ;  /* 0x0000000000017941 */ /* 0x000fea0003800000 */
.L_x_9056:
[----:B------:R-:W-:Y:S01]  /*1de0*/  IMAD.SHL.U32 R2, R2, 0x100000, RZ ;  /* 0x0010000002027824 */ /* 0x000fe200078e00ff */
[----:B------:R-:W-:-:S04]  /*1df0*/  LEA R3, R0, 0x3b800000, 0x17 ;  /* 0x3b80000000037811 */ /* 0x000fc800078eb8ff */
[----:B------:R-:W-:-:S07]  /*1e00*/  LOP3.LUT R2, R3, R2, R4, 0xfe, !PT ;  /* 0x0000000203027212 */ /* 0x000fce00078efe04 */
.L_x_9055:
[----:B------:R-:W-:Y:S05]  /*1e10*/  BSYNC B0 ;  /* 0x0000000000007941 */ /* 0x000fea0003800000 */
.L_x_9054:
[----:B------:R-:W0:Y:S02]  /*1e20*/  F2I.S64.TRUNC R2, R2 ;  /* 0x0000000200027311 */ /* 0x000e24000020d900 */
[----:B0-----:R-:W-:Y:S01]  /*1e30*/  PRMT R0, R2, 0x7610, R0 ;  /* 0x0000761002007816 */ /* 0x001fe20000000000 */
[----:B------:R-:W-:Y:S06]  /*1e40*/  BRA `(.L_x_9039) ;  /* 0x0000000400107947 */ /* 0x000fec0003800000 */
.L_x_9052:
        /* <DEDUP_REMOVED lines=21> */
.L_x_9061:
[----:B------:R-:W-:Y:S05]  /*1fa0*/  BSYNC B1 ;  /* 0x0000000000017941 */ /* 0x000fea0003800000 */
.L_x_9060:
[----:B------:R-:W-:Y:S01]  /*1fb0*/  IMAD.SHL.U32 R2, R2, 0x200000, RZ ;  /* 0x0020000002027824 */ /* 0x000fe200078e00ff */
[----:B------:R-:W-:-:S04]  /*1fc0*/  LEA R3, R0, 0x37800000, 0x17 ;  /* 0x3780000000037811 */ /* 0x000fc800078eb8ff */
[----:B------:R-:W-:-:S07]  /*1fd0*/  LOP3.LUT R2, R3, R2, R4, 0xfe, !PT ;  /* 0x0000000203027212 */ /* 0x000fce00078efe04 */
.L_x_9059:
[----:B------:R-:W-:Y:S05]  /*1fe0*/  BSYNC B0 ;  /* 0x0000000000007941 */ /* 0x000fea0003800000 */
.L_x_9058:
[----:B------:R-:W0:Y:S02]  /*1ff0*/  F2I.S64.TRUNC R2, R2 ;  /* 0x0000000200027311 */ /* 0x000e24000020d900 */
[----:B0-----:R-:W-:Y:S01]  /*2000*/  PRMT R0, R2, 0x7610, R0 ;  /* 0x0000761002007816 */ /* 0x001fe20000000000 */
[----:B------:R-:W-:Y:S06]  /*2010*/  BRA `(.L_x_9039) ;  /* 0x00000000009c7947 */ /* 0x000fec0003800000 */
.L_x_9051:
        /* <DEDUP_REMOVED lines=14> */
.L_x_9065:
[----:B------:R-:W-:Y:S05]  /*2100*/  BSYNC B0 ;  /* 0x0000000000007941 */ /* 0x000fea0003800000 */
.L_x_9064:
[----:B------:R-:W0:Y:S02]  /*2110*/  F2I.S64.TRUNC R2, R2 ;  /* 0x0000000200027311 */ /* 0x000e24000020d900 */
[----:B0-----:R-:W-:Y:S01]  /*2120*/  PRMT R0, R2, 0x7610, R0 ;  /* 0x0000761002007816 */ /* 0x001fe20000000000 */
[----:B------:R-:W-:Y:S06]  /*2130*/  BRA `(.L_x_9039) ;  /* 0x0000000000547947 */ /* 0x000fec0003800000 */
.L_x_9038:
        /* <DEDUP_REMOVED lines=16> */
.L_x_9066:
[----:B------:R-:W-:Y:S01]  /*2240*/  PRMT R0, RZ, 0x7610, R0 ;  /* 0x00007610ff007816 */ /* 0x000fe20000000000 */
[----:B------:R-:W-:Y:S06]  /*2250*/  BRA `(.L_x_9039) ;  /* 0x00000000000c7947 */ /* 0x000fec0003800000 */
.L_x_9063:
[----:B------:R2:W5:Y:S01]  /*2260*/  LDG.E.U8 R0, desc[UR36][R4.64] ;  /* 0x0000002404007981 */ /* 0x000562000c1e1100 */
[----:B------:R-:W-:Y:S05]  /*2270*/  BRA `(.L_x_9039) ;  /* 0x0000000000047947 */ /* 0x000fea0003800000 */
.L_x_9062:
[----:B------:R1:W5:Y:S02]  /*2280*/  LDG.E.U8 R0, desc[UR36][R4.64] ;  /* 0x0000002404007981 */ /* 0x000364000c1e1100 */
.L_x_9039:
[----:B01234-:R-:W0:Y:S01]  /*2290*/  LDC.U8 R5, c[0x0][0x422] ;  /* 0x00010880ff057b82 */ /* 0x01fe220000000000 */
[----:B-----5:R-:W-:-:S07]  /*22a0*/  LOP3.LUT R3, R0, 0xff, RZ, 0xc0, !PT ;  /* 0x000000ff00037812 */ /* 0x020fce00078ec0ff */
[----:B------:R-:W1:Y:S01]  /*22b0*/  LDC.U8 R2, c[0x0][0x421] ;  /* 0x00010840ff027b82 */ /* 0x000e620000000000 */
[----:B0-----:R-:W-:-:S04]  /*22c0*/  PRMT R4, R5, 0x9910, RZ ;  /* 0x0000991005047816 */ /* 0x001fc800000000ff */
[----:B------:R-:W-:Y:S02]  /*22d0*/  ISETP.GT.AND P1, PT, R4, 0x9, PT ;  /* 0x000000090400780c */ /* 0x000fe40003f24270 */
[----:B-1----:R-:W-:Y:S02]  /*22e0*/  ISETP.GT.U32.AND P0, PT, R2, 0x7, PT ;  /* 0x000000070200780c */ /* 0x002fe40003f04070 */
[----:B------:R-:W-:-:S04]  /*22f0*/  SHF.R.U32.HI R3, RZ, R2, R3 ;  /* 0x00000002ff037219 */ /* 0x000fc80000011603 */
[----:B------:R-:W-:-:S05]  /*2300*/  SEL R3, R3, RZ, !P0 ;  /* 0x000000ff03037207 */ /* 0x000fca0004000000 */
        /* <DEDUP_REMOVED lines=11> */
.L_x_9070:
[----:B------:R3:W-:Y:S01]  /*23c0*/  STG.E.U8 desc[UR36][R16.64], R3 ;  /* 0x0000000310007986 */ /* 0x0007e2000c101124 */
[----:B------:R-:W-:Y:S05]  /*23d0*/  BRA `(.L_x_9072) ;  /* 0x0000000c00987947 */ /* 0x000fea0003800000 */
.L_x_9069:
        /* <DEDUP_REMOVED lines=10> */
.L_x_9074:
[----:B------:R-:W-:-:S05]  /*2480*/  LOP3.LUT R3, R3, 0xff, RZ, 0xc0, !PT ;  /* 0x000000ff03037812 */ /* 0x000fca00078ec0ff */
[----:B------:R1:W-:Y:S01]  /*2490*/  STG.E desc[UR36][R16.64], R3 ;  /* 0x0000000310007986 */ /* 0x0003e2000c101924 */
[----:B------:R-:W-:Y:S05]  /*24a0*/  BRA `(.L_x_9072) ;  /* 0x0000000c00647947 */ /* 0x000fea0003800000 */
.L_x_9073:
[----:B------:R-:W-:-:S05]  /*24b0*/  LOP3.LUT R3, R3, 0xff, RZ, 0xc0, !PT ;  /* 0x000000ff03037812 */ /* 0x000fca00078ec0ff */
[----:B------:R2:W-:Y:S01]  /*24c0*/  STG.E.U16 desc[UR36][R16.64], R3 ;  /* 0x0000000310007986 */ /* 0x0005e2000c101524 */
[----:B------:R-:W-:Y:S05]  /*24d0*/  BRA `(.L_x_9072) ;  /* 0x0000000c00587947 */ /* 0x000fea0003800000 */
.L_x_9068:
        /* <DEDUP_REMOVED lines=10> */
.L_x_9076:
[----:B------:R-:W-:-:S04]  /*2580*/  LOP3.LUT R3, R3, 0xff, RZ, 0xc0, !PT ;  /* 0x000000ff03037812 */ /* 0x000fc800078ec0ff */
[----:B------:R-:W0:Y:S02]  /*2590*/  I2F.U16 R0, R3 ;  /* 0x0000000300007306 */ /* 0x000e240000101000 */
[----:B0-----:R-:W-:-:S05]  /*25a0*/  F2FP.F16.F32.PACK_AB R0, RZ, R0 ;  /* 0x00000000ff00723e */ /* 0x001fca00000000ff */
[----:B------:R0:W-:Y:S01]  /*25b0*/  STG.E.U16 desc[UR36][R16.64], R0 ;  /* 0x0000000010007986 */ /* 0x0001e2000c101524 */
[----:B------:R-:W-:Y:S05]  /*25c0*/  BRA `(.L_x_9072) ;  /* 0x0000000c001c7947 */ /* 0x000fea0003800000 */
.L_x_9075:
        /* <DEDUP_REMOVED lines=11> */
.L_x_9078:
[----:B------:R-:W-:-:S06]  /*2680*/  LOP3.LUT R3, R3, 0xff, RZ, 0xc0, !PT ;  /* 0x000000ff03037812 */ /* 0x000fcc00078ec0ff */
[----:B------:R-:W0:Y:S02]  /*2690*/  I2F.U16 R3, R3 ;  /* 0x0000000300037306 */ /* 0x000e240000101000 */
[----:B0-----:R-:W-:-:S04]  /*26a0*/  F2FP.F16.F32.PACK_AB R3, RZ, R3 ;  /* 0x00000003ff03723e */ /* 0x001fc800000000ff */
[----:B------:R-:W-:-:S05]  /*26b0*/  PRMT R3, R3, 0x5410, RZ ;  /* 0x0000541003037816 */ /* 0x000fca00000000ff */
[----:B------:R0:W-:Y:S01]  /*26c0*/  STG.E desc[UR36][R16.64], R3 ;  /* 0x0000000310007986 */ /* 0x0001e2000c101924 */
[----:B------:R-:W-:Y:S05]  /*26d0*/  BRA `(.L_x_9072) ;  /* 0x0000000800d87947 */ /* 0x000fea0003800000 */
.L_x_9077:
[----:B------:R-:W-:-:S06]  /*26e0*/  LOP3.LUT R3, R3, 0xff, RZ, 0xc0, !PT ;  /* 0x000000ff03037812 */ /* 0x000fcc00078ec0ff */
[----:B------:R-:W0:Y:S02]  /*26f0*/  I2F.F64.U16 R2, R3 ;  /* 0x0000000300027312 */ /* 0x000e240000101800 */
[----:B0-----:R0:W-:Y:S01]  /*2700*/  STG.E.64 desc[UR36][R16.64], R2 ;  /* 0x0000000210007986 */ /* 0x0011e2000c101b24 */
[----:B------:R-:W-:Y:S05]  /*2710*/  BRA `(.L_x_9072) ;  /* 0x0000000800c87947 */ /* 0x000fea0003800000 */
.L_x_9067:
        /* <DEDUP_REMOVED lines=12> */
.L_x_9081:
[----:B------:R-:W-:Y:S02]  /*27e0*/  LOP3.LUT R4, R3, 0xff, RZ, 0xc0, !PT ;  /* 0x000000ff03047812 */ /* 0x000fe400078ec0ff */
[----:B------:R-:W-:-:S04]  /*27f0*/  CS2R R6, SRZ ;  /* 0x0000000000067805 */ /* 0x000fc8000001ff00 */
[----:B------:R-:W0:Y:S02]  /*2800*/  I2F.F64.U16 R4, R4 ;  /* 0x0000000400047312 */ /* 0x000e240000101800 */
[----:B0-----:R0:W-:Y:S01]  /*2810*/  STG.E.128 desc[UR36][R16.64], R4 ;  /* 0x0000000410007986 */ /* 0x0011e2000c101d24 */
[----:B------:R-:W-:Y:S05]  /*2820*/  BRA `(.L_x_9072) ;  /* 0x0000000800847947 */ /* 0x000fea0003800000 */
.L_x_9080:
        /* <DEDUP_REMOVED lines=22> */
.L_x_9085:
[----:B------:R-:W-:Y:S05]  /*2990*/  BSYNC B0 ;  /* 0x0000000000007941 */ /* 0x000fea0003800000 */
.L_x_9084:
[----:B------:R-:W-:-:S05]  /*29a0*/  LOP3.LUT R3, R0, R3, RZ, 0xfc, !PT ;  /* 0x0000000300037212 */ /* 0x000fca00078efcff */
[----:B------:R0:W-:Y:S01]  /*29b0*/  STG.E.U8 desc[UR36][R16.64], R3 ;  /* 0x0000000310007986 */ /* 0x0001e2000c101124 */
[----:B------:R-:W-:Y:S05]  /*29c0*/  BRA `(.L_x_9072) ;  /* 0x00000008001c7947 */ /* 0x000fea0003800000 */
.L_x_9083:
        /* <DEDUP_REMOVED lines=14> */
.L_x_9087:
[----:B------:R-:W-:Y:S01]  /*2ab0*/  IMAD.MOV.U32 R0, RZ, RZ, 0x7f ;  /* 0x0000007fff007424 */ /* 0x000fe200078e00ff */
[----:B------:R-:W-:-:S04]  /*2ac0*/  ISETP.GT.U32.AND P0, PT, R2, 0x7f800000, PT ;  /* 0x7f8000000200780c */ /* 0x000fc80003f04070 */
[----:B------:R-:W-:-:S09]  /*2ad0*/  SEL R0, R0, 0x7c, P0 ;  /* 0x0000007c00007807 */ /* 0x000fd20000000000 */
.L_x_9088:
[----:B------:R-:W-:Y:S05]  /*2ae0*/  BSYNC B0 ;  /* 0x0000000000007941 */ /* 0x000fea0003800000 */
.L_x_9086:
[----:B------:R-:W-:-:S04]  /*2af0*/  LOP3.LUT R2, R3, 0x80000000, RZ, 0xc0, !PT ;  /* 0x8000000003027812 */ /* 0x000fc800078ec0ff */
[----:B------:R-:W-:-:S04]  /*2b00*/  SHF.R.U32.HI R3, RZ, 0x18, R2 ;  /* 0x00000018ff037819 */ /* 0x000fc80000011602 */
[----:B------:R-:W-:-:S05]  /*2b10*/  LOP3.LUT R3, R0, R3, RZ, 0xfc, !PT ;  /* 0x0000000300037212 */ /* 0x000fca00078efcff */
[----:B------:R0:W-:Y:S01]  /*2b20*/  STG.E.U8 desc[UR36][R16.64], R3 ;  /* 0x0000000310007986 */ /* 0x0001e2000c101124 */
[----:B------:R-:W-:Y:S05]  /*2b30*/  BRA `(.L_x_9072) ;  /* 0x0000000400c07947 */ /* 0x000fea0003800000 */
.L_x_9082:
[----:B------:R-:W-:-:S04]  /*2b40*/  LOP3.LUT R3, R3, 0xff, RZ, 0xc0, !PT ;  /* 0x000000ff03037812 */ /* 0x000fc800078ec0ff */
[----:B------:R-:W0:Y:S02]  /*2b50*/  I2F.U16 R0, R3 ;  /* 0x0000000300007306 */ /* 0x000e240000101000 */
[----:B0-----:R-:W-:-:S05]  /*2b60*/  F2FP.BF16.F32.PACK_AB R0, RZ, R0 ;  /* 0x00000000ff00723e */ /* 0x001fca00000010ff */
[----:B------:R0:W-:Y:S01]  /*2b70*/  STG.E.U16 desc[UR36][R16.64], R0 ;  /* 0x0000000010007986 */ /* 0x0001e2000c101524 */
[----:B------:R-:W-:Y:S05]  /*2b80*/  BRA `(.L_x_9072) ;  /* 0x0000000400ac7947 */ /* 0x000fea0003800000 */
.L_x_9079:
        /* <DEDUP_REMOVED lines=11> */
.L_x_9091:
        /* <DEDUP_REMOVED lines=18> */
.L_x_9094:
[----:B------:R-:W-:-:S04]  /*2d60*/  LOP3.LUT R2, R3, 0x80000000, RZ, 0xc0, !PT ;  /* 0x8000000003027812 */ /* 0x000fc800078ec0ff */
[----:B------:R-:W-:-:S04]  /*2d70*/  SHF.R.U32.HI R3, RZ, 0x18, R2 ;  /* 0x00000018ff037819 */ /* 0x000fc80000011602 */
[----:B------:R-:W-:-:S04]  /*2d80*/  LOP3.LUT R0, R0, R3, RZ, 0xfc, !PT ;  /* 0x0000000300007212 */ /* 0x000fc800078efcff */
[----:B------:R-:W-:-:S07]  /*2d90*/  PRMT R8, R0, 0x7610, R8 ;  /* 0x0000761000087816 */ /* 0x000fce0000000008 */
.L_x_9093:
[----:B------:R-:W-:Y:S05]  /*2da0*/  BSYNC B0 ;  /* 0x0000000000007941 */ /* 0x000fea0003800000 */
.L_x_9092:
[----:B------:R0:W-:Y:S01]  /*2db0*/  STG.E.U8 desc[UR36][R16.64], R8 ;  /* 0x0000000810007986 */ /* 0x0001e2000c101124 */
[----:B------:R-:W-:Y:S05]  /*2dc0*/  BRA `(.L_x_9072) ;  /* 0x00000004001c7947 */ /* 0x000fea0003800000 */
.L_x_9090:
        /* <DEDUP_REMOVED lines=18> */
.L_x_9097:
[----:B------:R-:W-:-:S04]  /*2ef0*/  LOP3.LUT R2, R3, 0x80000000, RZ, 0xc0, !PT ;  /* 0x8000000003027812 */ /* 0x000fc800078ec0ff */
[----:B------:R-:W-:-:S04]  /*2f00*/  SHF.R.U32.HI R3, RZ, 0x18, R2 ;  /* 0x00000018ff037819 */ /* 0x000fc80000011602 */
[----:B------:R-:W-:-:S04]  /*2f10*/  LOP3.LUT R0, R0, R3, RZ, 0xfc, !PT ;  /* 0x0000000300007212 */ /* 0x000fc800078efcff */
[----:B------:R-:W-:-:S07]  /*2f20*/  PRMT R8, R0, 0x7610, R8 ;  /* 0x0000761000087816 */ /* 0x000fce0000000008 */
.L_x_9096:
[----:B------:R-:W-:Y:S05]  /*2f30*/  BSYNC B0 ;  /* 0x0000000000007941 */ /* 0x000fea0003800000 */
.L_x_9095:
[----:B------:R0:W-:Y:S01]  /*2f40*/  STG.E.U8 desc[UR36][R16.64], R8 ;  /* 0x0000000810007986 */ /* 0x0001e2000c101124 */
[----:B------:R-:W-:Y:S05]  /*2f50*/  BRA `(.L_x_9072) ;  /* 0x0000000000b87947 */ /* 0x000fea0003800000 */
.L_x_9089:
        /* <DEDUP_REMOVED lines=23> */
.L_x_9071:
        /* <DEDUP_REMOVED lines=16> */
.L_x_9100:
[----:B------:R-:W-:Y:S05]  /*31d0*/  BRA `(.L_x_9072) ;  /* 0x0000000000187947 */ /* 0x000fea0003800000 */
.L_x_9099:
[----:B------:R-:W-:Y:S01]  /*31e0*/  LOP3.LUT R2, R3, 0xff, RZ, 0xc0, !PT ;  /* 0x000000ff03027812 */ /* 0x000fe200078ec0ff */
[----:B------:R-:W-:-:S05]  /*31f0*/  IMAD.MOV.U32 R3, RZ, RZ, RZ ;  /* 0x000000ffff037224 */ /* 0x000fca00078e00ff */
[----:B------:R0:W-:Y:S01]  /*3200*/  STG.E.64 desc[UR36][R16.64], R2 ;  /* 0x0000000210007986 */ /* 0x0001e2000c101b24 */
[----:B------:R-:W-:Y:S05]  /*3210*/  BRA `(.L_x_9072) ;  /* 0x0000000000087947 */ /* 0x000fea0003800000 */
.L_x_9098:
[----:B------:R-:W-:-:S05]  /*3220*/  LOP3.LUT R3, R3, 0xff, RZ, 0xc0, !PT ;  /* 0x000000ff03037812 */ /* 0x000fca00078ec0ff */
[----:B------:R0:W-:Y:S02]  /*3230*/  STG.E desc[UR36][R16.64], R3 ;  /* 0x0000000310007986 */ /* 0x0001e4000c101924 */
.L_x_9072:
[----:B------:R-:W-:-:S04]  /*3240*/  IMAD R18, R23, 0x200, R18 ;  /* 0x0000020017127824 */ /* 0x000fc800078e0212 */
[----:B------:R-:W-:-:S07]  /*3250*/  VIADD R19, R18, 0x80 ;  /* 0x0000008012137836 */ /* 0x000fce0000000000 */
.L_x_9032:
[----:B------:R-:W-:Y:S05]  /*3260*/  BSYNC B6 ;  /* 0x0000000000067941 */ /* 0x000fea0003800000 */
.L_x_9031:
        /* <DEDUP_REMOVED lines=307> */
.L_x_9103:
        /* <DEDUP_REMOVED lines=20> */
.L_x_9107:
[----:B------:R0:W5:Y:S01]  /*46e0*/  LDG.E.U8 R0, desc[UR36][R4.64] ;  /* 0x0000002404007981 */ /* 0x000162000c1e1100 */
[----:B------:R-:W-:Y:S05]  /*46f0*/  BRA `(.L_x_9109) ;  /* 0x0000000c00647947 */ /* 0x000fea0003800000 */
.L_x_9106:
        /* <DEDUP_REMOVED lines=8> */
.L_x_9111:
[----:B------:R4:W5:Y:S01]  /*4780*/  LDG.E.U8 R0, desc[UR36][R4.64] ;  /* 0x0000002404007981 */ /* 0x000962000c1e1100 */
[----:B------:R-:W-:Y:S05]  /*4790*/  BRA `(.L_x_9109) ;  /* 0x0000000c003c7947 */ /* 0x000fea0003800000 */
.L_x_9110:
[----:B------:R3:W5:Y:S01]  /*47a0*/  LDG.E.U16 R0, desc[UR36][R4.64] ;  /* 0x0000002404007981 */ /* 0x000762000c1e1500 */
[----:B------:R-:W-:Y:S05]  /*47b0*/  BRA `(.L_x_9109) ;  /* 0x0000000c00347947 */ /* 0x000fea0003800000 */
.L_x_9105:
        /* <DEDUP_REMOVED lines=10> */
.L_x_9113:
[----:B------:R-:W2:Y:S02]  /*4860*/  LDG.E.U16 R2, desc[UR36][R4.64] ;  /* 0x0000002404027981 */ /* 0x000ea4000c1e1500 */
[----:B--2---:R-:W-:-:S06]  /*4870*/  HADD2.F32 R2, -RZ, R2.H0_H0 ;  /* 0x20000002ff027230 */ /* 0x004fcc0000004100 */
[----:B------:R-:W0:Y:S02]  /*4880*/  F2I.S64.TRUNC R2, R2 ;  /* 0x0000000200027311 */ /* 0x000e24000020d900 */
[----:B0-----:R-:W-:Y:S01]  /*4890*/  PRMT R0, R2, 0x7610, R0 ;  /* 0x0000761002007816 */ /* 0x001fe20000000000 */
[----:B------:R-:W-:Y:S06]  /*48a0*/  BRA `(.L_x_9109) ;  /* 0x0000000800f87947 */ /* 0x000fec0003800000 */
.L_x_9112:
        /* <DEDUP_REMOVED lines=10> */
.L_x_9115:
[----:B------:R-:W2:Y:S02]  /*4950*/  LDG.E.U16 R4, desc[UR36][R4.64] ;  /* 0x0000002404047981 */ /* 0x000ea4000c1e1500 */
[----:B--2---:R-:W-:-:S06]  /*4960*/  HADD2.F32 R2, -RZ, R4.H0_H0 ;  /* 0x20000004ff027230 */ /* 0x004fcc0000004100 */
[----:B------:R-:W0:Y:S02]  /*4970*/  F2I.S64.TRUNC R2, R2 ;  /* 0x0000000200027311 */ /* 0x000e24000020d900 */
[----:B0-----:R-:W-:Y:S01]  /*4980*/  PRMT R0, R2, 0x7610, R0 ;  /* 0x0000761002007816 */ /* 0x001fe20000000000 */
[----:B------:R-:W-:Y:S06]  /*4990*/  BRA `(.L_x_9109) ;  /* 0x0000000800bc7947 */ /* 0x000fec0003800000 */
.L_x_9114:
[----:B------:R-:W2:Y:S02]  /*49a0*/  LDG.E.64 R2, desc[UR36][R4.64] ;  /* 0x0000002404027981 */ /* 0x000ea4000c1e1b00 */
[----:B--2---:R-:W0:Y:S02]  /*49b0*/  F2I.S64.F64.TRUNC R2, R2 ;  /* 0x0000000200027311 */ /* 0x004e24000030d900 */
[----:B0-----:R-:W-:Y:S01]  /*49c0*/  PRMT R0, R2, 0x7610, R0 ;  /* 0x0000761002007816 */ /* 0x001fe20000000000 */
[----:B------:R-:W-:Y:S06]  /*49d0*/  BRA `(.L_x_9109) ;  /* 0x0000000800ac7947 */ /* 0x000fec0003800000 */
.L_x_9104:
        /* <DEDUP_REMOVED lines=12> */
.L_x_9118:
[----:B------:R-:W2:Y:S02]  /*4aa0*/  LDG.E.64 R4, desc[UR36][R4.64] ;  /* 0x0000002404047981 */ /* 0x000ea4000c1e1b00 */
[----:B--2---:R-:W0:Y:S02]  /*4ab0*/  F2I.S64.F64.TRUNC R2, R4 ;  /* 0x0000000400027311 */ /* 0x004e24000030d900 */
[----:B0-----:R-:W-:Y:S01]  /*4ac0*/  PRMT R0, R2, 0x7610, R0 ;  /* 0x0000761002007816 */ /* 0x001fe20000000000 */
[----:B------:R-:W-:Y:S06]  /*4ad0*/  BRA `(.L_x_9109) ;  /* 0x00000008006c7947 */ /* 0x000fec0003800000 */
.L_x_9117:
        /* <DEDUP_REMOVED lines=28> */
.L_x_9120:
        /* <DEDUP_REMOVED lines=15> */
.L_x_9119:
[----:B------:R-:W2:Y:S02]  /*4d90*/  LDG.E.U16 R2, desc[UR36][R4.64] ;  /* 0x0000002404027981 */ /* 0x000ea4000c1e1500 */
[----:B--2---:R-:W-:-:S06]  /*4da0*/  IMAD.U32 R2, R2, 0x10000, RZ ;  /* 0x0001000002027824 */ /* 0x004fcc00078e00ff */
[----:B------:R-:W0:Y:S02]  /*4db0*/  F2I.S64.TRUNC R2, R2 ;  /* 0x0000000200027311 */ /* 0x000e24000020d900 */
[----:B0-----:R-:W-:Y:S01]  /*4dc0*/  PRMT R0, R2, 0x7610, R0 ;  /* 0x0000761002007816 */ /* 0x001fe20000000000 */
[----:B------:R-:W-:Y:S06]  /*4dd0*/  BRA `(.L_x_9109) ;  /* 0x0000000400ac7947 */ /* 0x000fec0003800000 */
.L_x_9116:
        /* <DEDUP_REMOVED lines=10> */
.L_x_9123:
        /* <DEDUP_REMOVED lines=21> */
.L_x_9127:
[----:B------:R-:W-:Y:S05]  /*4fd0*/  BSYNC B1 ;  /* 0x0000000000017941 */ /* 0x000fea0003800000 */
.L_x_9126:
[----:B------:R-:W-:Y:S01]  /*4fe0*/  IMAD.SHL.U32 R2, R2, 0x100000, RZ ;  /* 0x0010000002027824 */ /* 0x000fe200078e00ff */
[----:B------:R-:W-:-:S04]  /*4ff0*/  LEA R3, R0, 0x3b800000, 0x17 ;  /* 0x3b80000000037811 */ /* 0x000fc800078eb8ff */
[----:B------:R-:W-:-:S07]  /*5000*/  LOP3.LUT R2, R3, R2, R4, 0xfe, !PT ;  /* 0x0000000203027212 */ /* 0x000fce00078efe04 */
.L_x_9125:
[----:B------:R-:W-:Y:S05]  /*5010*/  BSYNC B0 ;  /* 0x0000000000007941 */ /* 0x000fea0003800000 */
.L_x_9124:
[----:B------:R-:W0:Y:S02]  /*5020*/  F2I.S64.TRUNC R2, R2 ;  /* 0x0000000200027311 */ /* 0x000e24000020d900 */
[----:B0-----:R-:W-:Y:S01]  /*5030*/  PRMT R0, R2, 0x7610, R0 ;  /* 0x0000761002007816 */ /* 0x001fe20000000000 */
[----:B------:R-:W-:Y:S06]  /*5040*/  BRA `(.L_x_9109) ;  /* 0x0000000400107947 */ /* 0x000fec0003800000 */
.L_x_9122:
        /* <DEDUP_REMOVED lines=21> */
.L_x_9131:
[----:B------:R-:W-:Y:S05]  /*51a0*/  BSYNC B1 ;  /* 0x0000000000017941 */ /* 0x000fea0003800000 */
.L_x_9130:
[----:B------:R-:W-:Y:S01]  /*51b0*/  IMAD.SHL.U32 R2, R2, 0x200000, RZ ;  /* 0x0020000002027824 */ /* 0x000fe200078e00ff */
[----:B------:R-:W-:-:S04]  /*51c0*/  LEA R3, R0, 0x37800000, 0x17 ;  /* 0x3780000000037811 */ /* 0x000fc800078eb8ff */
[----:B------:R-:W-:-:S07]  /*51d0*/  LOP3.LUT R2, R3, R2, R4, 0xfe, !PT ;  /* 0x0000000203027212 */ /* 0x000fce00078efe04 */
.L_x_9129:
[----:B------:R-:W-:Y:S05]  /*51e0*/  BSYNC B0 ;  /* 0x0000000000007941 */ /* 0x000fea0003800000 */
.L_x_9128:
[----:B------:R-:W0:Y:S02]  /*51f0*/  F2I.S64.TRUNC R2, R2 ;  /* 0x0000000200027311 */ /* 0x000e24000020d900 */
[----:B0-----:R-:W-:Y:S01]  /*5200*/  PRMT R0, R2, 0x7610, R0 ;  /* 0x0000761002007816 */ /* 0x001fe20000000000 */
[----:B------:R-:W-:Y:S06]  /*5210*/  BRA `(.L_x_9109) ;  /* 0x00000000009c7947 */ /* 0x000fec0003800000 */
.L_x_9121:
        /* <DEDUP_REMOVED lines=14> */
.L_x_9135:
[----:B------:R-:W-:Y:S05]  /*5300*/  BSYNC B0 ;  /* 0x0000000000007941 */ /* 0x000fea0003800000 */
.L_x_9134:
[----:B------:R-:W0:Y:S02]  /*5310*/  F2I.S64.TRUNC R2, R2 ;  /* 0x0000000200027311 */ /* 0x000e24000020d900 */
[----:B0-----:R-:W-:Y:S01]  /*5320*/  PRMT R0, R2, 0x7610, R0 ;  /* 0x0000761002007816 */ /* 0x001fe20000000000 */
[----:B------:R-:W-:Y:S06]  /*5330*/  BRA `(.L_x_9109) ;  /* 0x0000000000547947 */ /* 0x000fec0003800000 */
.L_x_9108:
        /* <DEDUP_REMOVED lines=16> */
.L_x_9136:
[----:B------:R-:W-:Y:S01]  /*5440*/  PRMT R0, RZ, 0x7610, R0 ;  /* 0x00007610ff007816 */ /* 0x000fe20000000000 */
[----:B------:R-:W-:Y:S06]  /*5450*/  BRA `(.L_x_9109) ;  /* 0x00000000000c7947 */ /* 0x000fec0003800000 */
.L_x_9133:
[----:B------:R2:W5:Y:S01]  /*5460*/  LDG.E.U8 R0, desc[UR36][R4.64] ;  /* 0x0000002404007981 */ /* 0x000562000c1e1100 */
[----:B------:R-:W-:Y:S05]  /*5470*/  BRA `(.L_x_9109) ;  /* 0x0000000000047947 */ /* 0x000fea0003800000 */
.L_x_9132:
[----:B------:R1:W5:Y:S02]  /*5480*/  LDG.E.U8 R0, desc[UR36][R4.64] ;  /* 0x0000002404007981 */ /* 0x000364000c1e1100 */
.L_x_9109:
        /* <DEDUP_REMOVED lines=19> */
.L_x_9140:
[----:B------:R0:W-:Y:S01]  /*55c0*/  STG.E.U8 desc[UR36][R16.64], R3 ;  /* 0x0000000310007986 */ /* 0x0001e2000c101124 */
[----:B------:R-:W-:Y:S05]  /*55d0*/  BRA `(.L_x_9142) ;  /* 0x0000000c00987947 */ /* 0x000fea0003800000 */
.L_x_9139:
        /* <DEDUP_REMOVED lines=10> */
.L_x_9144:
[----:B------:R-:W-:-:S05]  /*5680*/  LOP3.LUT R3, R3, 0xff, RZ, 0xc0, !PT ;  /* 0x000000ff03037812 */ /* 0x000fca00078ec0ff */
[----:B------:R0:W-:Y:S01]  /*5690*/  STG.E desc[UR36][R16.64], R3 ;  /* 0x0000000310007986 */ /* 0x0001e2000c101924 */
[----:B------:R-:W-:Y:S05]  /*56a0*/  BRA `(.L_x_9142) ;  /* 0x0000000c00647947 */ /* 0x000fea0003800000 */
.L_x_9143:
[----:B------:R-:W-:-:S05]  /*56b0*/  LOP3.LUT R3, R3, 0xff, RZ, 0xc0, !PT ;  /* 0x000000ff03037812 */ /* 0x000fca00078ec0ff */
[----:B------:R0:W-:Y:S01]  /*56c0*/  STG.E.U16 desc[UR36][R16.64], R3 ;  /* 0x0000000310007986 */ /* 0x0001e2000c101524 */
[----:B------:R-:W-:Y:S05]  /*56d0*/  BRA `(.L_x_9142) ;  /* 0x0000000c00587947 */ /* 0x000fea0003800000 */
.L_x_9138:
        /* <DEDUP_REMOVED lines=10> */
.L_x_9146:
[----:B------:R-:W-:-:S04]  /*5780*/  LOP3.LUT R3, R3, 0xff, RZ, 0xc0, !PT ;  /* 0x000000ff03037812 */ /* 0x000fc800078ec0ff */
[----:B------:R-:W0:Y:S02]  /*5790*/  I2F.U16 R0, R3 ;  /* 0x0000000300007306 */ /* 0x000e240000101000 */
[----:B0-----:R-:W-:-:S05]  /*57a0*/  F2FP.F16.F32.PACK_AB R0, RZ, R0 ;  /* 0x00000000ff00723e */ /* 0x001fca00000000ff */
[----:B------:R0:W-:Y:S01]  /*57b0*/  STG.E.U16 desc[UR36][R16.64], R0 ;  /* 0x0000000010007986 */ /* 0x0001e2000c101524 */
[----:B------:R-:W-:Y:S05]  /*57c0*/  BRA `(.L_x_9142) ;  /* 0x0000000c001c7947 */ /* 0x000fea0003800000 */
.L_x_9145:
        /* <DEDUP_REMOVED lines=11> */
.L_x_9148:
[----:B------:R-:W-:-:S06]  /*5880*/  LOP3.LUT R3, R3, 0xff, RZ, 0xc0, !PT ;  /* 0x000000ff03037812 */ /* 0x000fcc00078ec0ff */
[----:B------:R-:W0:Y:S02]  /*5890*/  I2F.U16 R3, R3 ;  /* 0x0000000300037306 */ /* 0x000e240000101000 */
[----:B0-----:R-:W-:-:S04]  /*58a0*/  F2FP.F16.F32.PACK_AB R3, RZ, R3 ;  /* 0x00000003ff03723e */ /* 0x001fc800000000ff */
[----:B------:R-:W-:-:S05]  /*58b0*/  PRMT R3, R3, 0x5410, RZ ;  /* 0x0000541003037816 */ /* 0x000fca00000000ff */
[----:B------:R0:W-:Y:S01]  /*58c0*/  STG.E desc[UR36][R16.64], R3 ;  /* 0x0000000310007986 */ /* 0x0001e2000c101924 */
[----:B------:R-:W-:Y:S05]  /*58d0*/  BRA `(.L_x_9142) ;  /* 0x0000000800d87947 */ /* 0x000fea0003800000 */
.L_x_9147:
[----:B------:R-:W-:-:S06]  /*58e0*/  LOP3.LUT R3, R3, 0xff, RZ, 0xc0, !PT ;  /* 0x000000ff03037812 */ /* 0x000fcc00078ec0ff */
[----:B------:R-:W0:Y:S02]  /*58f0*/  I2F.F64.U16 R2, R3 ;  /* 0x0000000300027312 */ /* 0x000e240000101800 */
[----:B0-----:R0:W-:Y:S01]  /*5900*/  STG.E.64 desc[UR36][R16.64], R2 ;  /* 0x0000000210007986 */ /* 0x0011e2000c101b24 */
[----:B------:R-:W-:Y:S05]  /*5910*/  BRA `(.L_x_9142) ;  /* 0x0000000800c87947 */ /* 0x000fea0003800000 */
.L_x_9137:
        /* <DEDUP_REMOVED lines=12> */
.L_x_9151:
[----:B------:R-:W-:Y:S02]  /*59e0*/  LOP3.LUT R4, R3, 0xff, RZ, 0xc0, !PT ;  /* 0x000000ff03047812 */ /* 0x000fe400078ec0ff */
[----:B------:R-:W-:-:S04]  /*59f0*/  CS2R R6, SRZ ;  /* 0x0000000000067805 */ /* 0x000fc8000001ff00 */
[----:B------:R-:W0:Y:S02]  /*5a00*/  I2F.F64.U16 R4, R4 ;  /* 0x0000000400047312 */ /* 0x000e240000101800 */
[----:B0-----:R0:W-:Y:S01]  /*5a10*/  STG.E.128 desc[UR36][R16.64], R4 ;  /* 0x0000000410007986 */ /* 0x0011e2000c101d24 */
[----:B------:R-:W-:Y:S05]  /*5a20*/  BRA `(.L_x_9142) ;  /* 0x0000000800847947 */ /* 0x000fea0003800000 */
.L_x_9150:
        /* <DEDUP_REMOVED lines=22> */
.L_x_9155:
[----:B------:R-:W-:Y:S05]  /*5b90*/  BSYNC B0 ;  /* 0x0000000000007941 */ /* 0x000fea0003800000 */
.L_x_9154:
[----:B------:R-:W-:-:S05]  /*5ba0*/  LOP3.LUT R3, R0, R3, RZ, 0xfc, !PT ;  /* 0x0000000300037212 */ /* 0x000fca00078efcff */
[----:B------:R0:W-:Y:S01]  /*5bb0*/  STG.E.U8 desc[UR36][R16.64], R3 ;  /* 0x0000000310007986 */ /* 0x0001e2000c101124 */
[----:B------:R-:W-:Y:S05]  /*5bc0*/  BRA `(.L_x_9142) ;  /* 0x00000008001c7947 */ /* 0x000fea0003800000 */
.L_x_9153:
        /* <DEDUP_REMOVED lines=14> */
.L_x_9157:
[----:B------:R-:W-:Y:S01]  /*5cb0*/  IMAD.MOV.U32 R0, RZ, RZ, 0x7f ;  /* 0x0000007fff007424 */ /* 0x000fe200078e00ff */
[----:B------:R-:W-:-:S04]  /*5cc0*/  ISETP.GT.U32.AND P0, PT, R2, 0x7f800000, PT ;  /* 0x7f8000000200780c */ /* 0x000fc80003f04070 */
[----:B------:R-:W-:-:S09]  /*5cd0*/  SEL R0, R0, 0x7c, P0 ;  /* 0x0000007c00007807 */ /* 0x000fd20000000000 */
.L_x_9158:
[----:B------:R-:W-:Y:S05]  /*5ce0*/  BSYNC B0 ;  /* 0x0000000000007941 */ /* 0x000fea0003800000 */
.L_x_9156:
[----:B------:R-:W-:-:S04]  /*5cf0*/  LOP3.LUT R2, R3, 0x80000000, RZ, 0xc0, !PT ;  /* 0x8000000003027812 */ /* 0x000fc800078ec0ff */
[----:B------:R-:W-:-:S04]  /*5d00*/  SHF.R.U32.HI R3, RZ, 0x18, R2 ;  /* 0x00000018ff037819 */ /* 0x000fc80000011602 */
[----:B------:R-:W-:-:S05]  /*5d10*/  LOP3.LUT R3, R0, R3, RZ, 0xfc, !PT ;  /* 0x0000000300037212 */ /* 0x000fca00078efcff */
[----:B------:R0:W-:Y:S01]  /*5d20*/  STG.E.U8 desc[UR36][R16.64], R3 ;  /* 0x0000000310007986 */ /* 0x0001e2000c101124 */
[----:B------:R-:W-:Y:S05]  /*5d30*/  BRA `(.L_x_9142) ;  /* 0x0000000400c07947 */ /* 0x000fea0003800000 */
.L_x_9152:
[----:B------:R-:W-:-:S04]  /*5d40*/  LOP3.LUT R3, R3, 0xff, RZ, 0xc0, !PT ;  /* 0x000000ff03037812 */ /* 0x000fc800078ec0ff */
[----:B------:R-:W0:Y:S02]  /*5d50*/  I2F.U16 R0, R3 ;  /* 0x0000000300007306 */ /* 0x000e240000101000 */
[----:B0-----:R-:W-:-:S05]  /*5d60*/  F2FP.BF16.F32.PACK_AB R0, RZ, R0 ;  /* 0x00000000ff00723e */ /* 0x001fca00000010ff */
[----:B------:R0:W-:Y:S01]  /*5d70*/  STG.E.U16 desc[UR36][R16.64], R0 ;  /* 0x0000000010007986 */ /* 0x0001e2000c101524 */
[----:B------:R-:W-:Y:S05]  /*5d80*/  BRA `(.L_x_9142) ;  /* 0x0000000400ac7947 */ /* 0x000fea0003800000 */
.L_x_9149:
        /* <DEDUP_REMOVED lines=11> */
.L_x_9161:
        /* <DEDUP_REMOVED lines=18> */
.L_x_9164:
[----:B------:R-:W-:-:S04]  /*5f60*/  LOP3.LUT R2, R3, 0x80000000, RZ, 0xc0, !PT ;  /* 0x8000000003027812 */ /* 0x000fc800078ec0ff */
[----:B------:R-:W-:-:S04]  /*5f70*/  SHF.R.U32.HI R3, RZ, 0x18, R2 ;  /* 0x00000018ff037819 */ /* 0x000fc80000011602 */
[----:B------:R-:W-:-:S04]  /*5f80*/  LOP3.LUT R0, R0, R3, RZ, 0xfc, !PT ;  /* 0x0000000300007212 */ /* 0x000fc800078efcff */
[----:B------:R-:W-:-:S07]  /*5f90*/  PRMT R8, R0, 0x7610, R8 ;  /* 0x0000761000087816 */ /* 0x000fce0000000008 */
.L_x_9163:
[----:B------:R-:W-:Y:S05]  /*5fa0*/  BSYNC B0 ;  /* 0x0000000000007941 */ /* 0x000fea0003800000 */
.L_x_9162:
[----:B------:R3:W-:Y:S01]  /*5fb0*/  STG.E.U8 desc[UR36][R16.64], R8 ;  /* 0x0000000810007986 */ /* 0x0007e2000c101124 */
[----:B------:R-:W-:Y:S05]  /*5fc0*/  BRA `(.L_x_9142) ;  /* 0x00000004001c7947 */ /* 0x000fea0003800000 */
.L_x_9160:
        /* <DEDUP_REMOVED lines=18> */
.L_x_9167:
[----:B------:R-:W-:-:S04]  /*60f0*/  LOP3.LUT R2, R3, 0x80000000, RZ, 0xc0, !PT ;  /* 0x8000000003027812 */ /* 0x000fc800078ec0ff */
[----:B------:R-:W-:-:S04]  /*6100*/  SHF.R.U32.HI R3, RZ, 0x18, R2 ;  /* 0x00000018ff037819 */ /* 0x000fc80000011602 */
[----:B------:R-:W-:-:S04]  /*6110*/  LOP3.LUT R0, R0, R3, RZ, 0xfc, !PT ;  /* 0x0000000300007212 */ /* 0x000fc800078efcff */
[----:B------:R-:W-:-:S07]  /*6120*/  PRMT R8, R0, 0x7610, R8 ;  /* 0x0000761000087816 */ /* 0x000fce0000000008 */
.L_x_9166:
[----:B------:R-:W-:Y:S05]  /*6130*/  BSYNC B0 ;  /* 0x0000000000007941 */ /* 0x000fea0003800000 */
.L_x_9165:
[----:B------:R0:W-:Y:S01]  /*6140*/  STG.E.U8 desc[UR36][R16.64], R8 ;  /* 0x0000000810007986 */ /* 0x0001e2000c101124 */
[----:B------:R-:W-:Y:S05]  /*6150*/  BRA `(.L_x_9142) ;  /* 0x0000000000b87947 */ /* 0x000fea0003800000 */
.L_x_9159:
        /* <DEDUP_REMOVED lines=23> */
.L_x_9141:
        /* <DEDUP_REMOVED lines=16> */
.L_x_9170:
[----:B------:R-:W-:Y:S05]  /*63d0*/  BRA `(.L_x_9142) ;  /* 0x0000000000187947 */ /* 0x000fea0003800000 */
.L_x_9169:
[----:B------:R-:W-:Y:S01]  /*63e0*/  LOP3.LUT R2, R3, 0xff, RZ, 0xc0, !PT ;  /* 0x000000ff03027812 */ /* 0x000fe200078ec0ff */
[----:B------:R-:W-:-:S05]  /*63f0*/  IMAD.MOV.U32 R3, RZ, RZ, RZ ;  /* 0x000000ffff037224 */ /* 0x000fca00078e00ff */
[----:B------:R2:W-:Y:S01]  /*6400*/  STG.E.64 desc[UR36][R16.64], R2 ;  /* 0x0000000210007986 */ /* 0x0005e2000c101b24 */
[----:B------:R-:W-:Y:S05]  /*6410*/  BRA `(.L_x_9142) ;  /* 0x0000000000087947 */ /* 0x000fea0003800000 */
.L_x_9168:
[----:B------:R-:W-:-:S05]  /*6420*/  LOP3.LUT R3, R3, 0xff, RZ, 0xc0, !PT ;  /* 0x000000ff03037812 */ /* 0x000fca00078ec0ff */
[----:B------:R0:W-:Y:S02]  /*6430*/  STG.E desc[UR36][R16.64], R3 ;  /* 0x0000000310007986 */ /* 0x0001e4000c101924 */
.L_x_9142:
[----:B------:R-:W-:-:S07]  /*6440*/  VIADD R19, R19, 0x80 ;  /* 0x0000008013137836 */ /* 0x000fce0000000000 */
.L_x_9102:
[----:B------:R-:W-:Y:S05]  /*6450*/  BSYNC B6 ;  /* 0x0000000000067941 */ /* 0x000fea0003800000 */
.L_x_9101:
        /* <DEDUP_REMOVED lines=307> */
.L_x_9173:
        /* <DEDUP_REMOVED lines=20> */
.L_x_9177:
[----:B------:R0:W5:Y:S01]  /*78d0*/  LDG.E.U8 R0, desc[UR36][R4.64] ;  /* 0x0000002404007981 */ /* 0x000162000c1e1100 */
[----:B------:R-:W-:Y:S05]  /*78e0*/  BRA `(.L_x_9179) ;  /* 0x0000000c00647947 */ /* 0x000fea0003800000 */
.L_x_9176:
        /* <DEDUP_REMOVED lines=8> */
.L_x_9181:
[----:B------:R4:W5:Y:S01]  /*7970*/  LDG.E.U8 R0, desc[UR36][R4.64] ;  /* 0x0000002404007981 */ /* 0x000962000c1e1100 */
[----:B------:R-:W-:Y:S05]  /*7980*/  BRA `(.L_x_9179) ;  /* 0x0000000c003c7947 */ /* 0x000fea0003800000 */
.L_x_9180:
[----:B------:R3:W5:Y:S01]  /*7990*/  LDG.E.U16 R0, desc[UR36][R4.64] ;  /* 0x0000002404007981 */ /* 0x000762000c1e1500 */
[----:B------:R-:W-:Y:S05]  /*79a0*/  BRA `(.L_x_9179) ;  /* 0x0000000c00347947 */ /* 0x000fea0003800000 */
.L_x_9175:
        /* <DEDUP_REMOVED lines=10> */
.L_x_9183:
[----:B------:R-:W2:Y:S02]  /*7a50*/  LDG.E.U16 R2, desc[UR36][R4.64] ;  /* 0x0000002404027981 */ /* 0x000ea4000c1e1500 */
[----:B--2---:R-:W-:-:S06]  /*7a60*/  HADD2.F32 R2, -RZ, R2.H0_H0 ;  /* 0x20000002ff027230 */ /* 0x004fcc0000004100 */
[----:B------:R-:W0:Y:S02]  /*7a70*/  F2I.S64.TRUNC R2, R2 ;  /* 0x0000000200027311 */ /* 0x000e24000020d900 */
[----:B0-----:R-:W-:Y:S01]  /*7a80*/  PRMT R0, R2, 0x7610, R0 ;  /* 0x0000761002007816 */ /* 0x001fe20000000000 */
[----:B------:R-:W-:Y:S06]  /*7a90*/  BRA `(.L_x_9179) ;  /* 0x0000000800f87947 */ /* 0x000fec0003800000 */
.L_x_9182:
        /* <DEDUP_REMOVED lines=10> */
.L_x_9185:
[----:B------:R-:W2:Y:S02]  /*7b40*/  LDG.E.U16 R4, desc[UR36][R4.64] ;  /* 0x0000002404047981 */ /* 0x000ea4000c1e1500 */
[----:B--2---:R-:W-:-:S06]  /*7b50*/  HADD2.F32 R2, -RZ, R4.H0_H0 ;  /* 0x20000004ff027230 */ /* 0x004fcc0000004100 */
[----:B------:R-:W0:Y:S02]  /*7b60*/  F2I.S64.TRUNC R2, R2 ;  /* 0x0000000200027311 */ /* 0x000e24000020d900 */
[----:B0-----:R-:W-:Y:S01]  /*7b70*/  PRMT R0, R2, 0x7610, R0 ;  /* 0x0000761002007816 */ /* 0x001fe20000000000 */
[----:B------:R-:W-:Y:S06]  /*7b80*/  BRA `(.L_x_9179) ;  /* 0x0000000800bc7947 */ /* 0x000fec0003800000 */
.L_x_9184:
[----:B------:R-:W2:Y:S02]  /*7b90*/  LDG.E.64 R2, desc[UR36][R4.64] ;  /* 0x0000002404027981 */ /* 0x000ea4000c1e1b00 */
[----:B--2---:R-:W0:Y:S02]  /*7ba0*/  F2I.S64.F64.TRUNC R2, R2 ;  /* 0x0000000200027311 */ /* 0x004e24000030d900 */
[----:B0-----:R-:W-:Y:S01]  /*7bb0*/  PRMT R0, R2, 0x7610, R0 ;  /* 0x0000761002007816 */ /* 0x001fe20000000000 */
[----:B------:R-:W-:Y:S06]  /*7bc0*/  BRA `(.L_x_9179) ;  /* 0x0000000800ac7947 */ /* 0x000fec0003800000 */
.L_x_9174:
        /* <DEDUP_REMOVED lines=12> */
.L_x_9188:
[----:B------:R-:W2:Y:S02]  /*7c90*/  LDG.E.64 R4, desc[UR36][R4.64] ;  /* 0x0000002404047981 */ /* 0x000ea4000c1e1b00 */
[----:B--2---:R-:W0:Y:S02]  /*7ca0*/  F2I.S64.F64.TRUNC R2, R4 ;  /* 0x0000000400027311 */ /* 0x004e24000030d900 */
[----:B0-----:R-:W-:Y:S01]  /*7cb0*/  PRMT R0, R2, 0x7610, R0 ;  /* 0x0000761002007816 */ /* 0x001fe20000000000 */
[----:B------:R-:W-:Y:S06]  /*7cc0*/  BRA `(.L_x_9179) ;  /* 0x00000008006c7947 */ /* 0x000fec0003800000 */
.L_x_9187:
        /* <DEDUP_REMOVED lines=28> */
.L_x_9190:
        /* <DEDUP_REMOVED lines=15> */
.L_x_9189:
[----:B------:R-:W2:Y:S02]  /*7f80*/  LDG.E.U16 R2, desc[UR36][R4.64] ;  /* 0x0000002404027981 */ /* 0x000ea4000c1e1500 */
[----:B--2---:R-:W-:-:S06]  /*7f90*/  IMAD.U32 R2, R2, 0x10000, RZ ;  /* 0x0001000002027824 */ /* 0x004fcc00078e00ff */
[----:B------:R-:W0:Y:S02]  /*7fa0*/  F2I.S64.TRUNC R2, R2 ;  /* 0x0000000200027311 */ /* 0x000e24000020d900 */
[----:B0-----:R-:W-:Y:S01]  /*7fb0*/  PRMT R0, R2, 0x7610, R0 ;  /* 0x0000761002007816 */ /* 0x001fe20000000000 */
[----:B------:R-:W-:Y:S06]  /*7fc0*/  BRA `(.L_x_9179) ;  /* 0x0000000400ac7947 */ /* 0x000fec0003800000 */
.L_x_9186:
        /* <DEDUP_REMOVED lines=10> */
.L_x_9193:
        /* <DEDUP_REMOVED lines=21> */
.L_x_9197:
[----:B------:R-:W-:Y:S05]  /*81c0*/  BSYNC B1 ;  /* 0x0000000000017941 */ /* 0x000fea0003800000 */
.L_x_9196:
[----:B------:R-:W-:Y:S01]  /*81d0*/  IMAD.SHL.U32 R2, R2, 0x100000, RZ ;  /* 0x0010000002027824 */ /* 0x000fe200078e00ff */
[----:B------:R-:W-:-:S04]  /*81e0*/  LEA R3, R0, 0x3b800000, 0x17 ;  /* 0x3b80000000037811 */ /* 0x000fc800078eb8ff */
[----:B------:R-:W-:-:S07]  /*81f0*/  LOP3.LUT R2, R3, R2, R4, 0xfe, !PT ;  /* 0x0000000203027212 */ /* 0x000fce00078efe04 */
.L_x_9195:
[----:B------:R-:W-:Y:S05]  /*8200*/  BSYNC B0 ;  /* 0x0000000000007941 */ /* 0x000fea0003800000 */
.L_x_9194:
[----:B------:R-:W0:Y:S02]  /*8210*/  F2I.S64.TRUNC R2, R2 ;  /* 0x0000000200027311 */ /* 0x000e24000020d900 */
[----:B0-----:R-:W-:Y:S01]  /*8220*/  PRMT R0, R2, 0x7610, R0 ;  /* 0x0000761002007816 */ /* 0x001fe20000000000 */
[----:B------:R-:W-:Y:S06]  /*8230*/  BRA `(.L_x_9179) ;  /* 0x0000000400107947 */ /* 0x000fec0003800000 */
.L_x_9192:
        /* <DEDUP_REMOVED lines=21> */
.L_x_9201:
[----:B------:R-:W-:Y:S05]  /*8390*/  BSYNC B1 ;  /* 0x0000000000017941 */ /* 0x000fea0003800000 */
.L_x_9200:
[----:B------:R-:W-:Y:S01]  /*83a0*/  IMAD.SHL.U32 R2, R2, 0x200000, RZ ;  /* 0x0020000002027824 */ /* 0x000fe200078e00ff */
[----:B------:R-:W-:-:S04]  /*83b0*/  LEA R3, R0, 0x37800000, 0x17 ;  /* 0x3780000000037811 */ /* 0x000fc800078eb8ff */
[----:B------:R-:W-:-:S07]  /*83c0*/  LOP3.LUT R2, R3, R2, R4, 0xfe, !PT ;  /* 0x0000000203027212 */ /* 0x000fce00078efe04 */
.L_x_9199:
[----:B------:R-:W-:Y:S05]  /*83d0*/  BSYNC B0 ;  /* 0x0000000000007941 */ /* 0x000fea0003800000 */
.L_x_9198:
[----:B------:R-:W0:Y:S02]  /*83e0*/  F2I.S64.TRUNC R2, R2 ;  /* 0x0000000200027311 */ /* 0x000e24000020d900 */
[----:B0-----:R-:W-:Y:S01]  /*83f0*/  PRMT R0, R2, 0x7610, R0 ;  /* 0x0000761002007816 */ /* 0x001fe20000000000 */
[----:B------:R-:W-:Y:S06]  /*8400*/  BRA `(.L_x_9179) ;  /* 0x00000000009c7947 */ /* 0x000fec0003800000 */
.L_x_9191:
        /* <DEDUP_REMOVED lines=14> */
.L_x_9205:
[----:B------:R-:W-:Y:S05]  /*84f0*/  BSYNC B0 ;  /* 0x0000000000007941 */ /* 0x000fea0003800000 */
.L_x_9204:
[----:B------:R-:W0:Y:S02]  /*8500*/  F2I.S64.TRUNC R2, R2 ;  /* 0x0000000200027311 */ /* 0x000e24000020d900 */
[----:B0-----:R-:W-:Y:S01]  /*8510*/  PRMT R0, R2, 0x7610, R0 ;  /* 0x0000761002007816 */ /* 0x001fe20000000000 */
[----:B------:R-:W-:Y:S06]  /*8520*/  BRA `(.L_x_9179) ;  /* 0x0000000000547947 */ /* 0x000fec0003800000 */
.L_x_9178:
        /* <DEDUP_REMOVED lines=16> */
.L_x_9206:
[----:B------:R-:W-:Y:S01]  /*8630*/  PRMT R0, RZ, 0x7610, R0 ;  /* 0x00007610ff007816 */ /* 0x000fe20000000000 */
[----:B------:R-:W-:Y:S06]  /*8640*/  BRA `(.L_x_9179) ;  /* 0x00000000000c7947 */ /* 0x000fec0003800000 */
.L_x_9203:
[----:B------:R1:W5:Y:S01]  /*8650*/  LDG.E.U8 R0, desc[UR36][R4.64] ;  /* 0x0000002404007981 */ /* 0x000362000c1e1100 */
[----:B------:R-:W-:Y:S05]  /*8660*/  BRA `(.L_x_9179) ;  /* 0x0000000000047947 */ /* 0x000fea0003800000 */
.L_x_9202:
[----:B------:R2:W5:Y:S02]  /*8670*/  LDG.E.U8 R0, desc[UR36][R4.64] ;  /* 0x0000002404007981 */ /* 0x000564000c1e1100 */
.L_x_9179:
        /* <DEDUP_REMOVED lines=19> */
.L_x_9210:
[----:B------:R3:W-:Y:S01]  /*87b0*/  STG.E.U8 desc[UR36][R16.64], R3 ;  /* 0x0000000310007986 */ /* 0x0007e2000c101124 */
[----:B------:R-:W-:Y:S05]  /*87c0*/  BRA `(.L_x_9212) ;  /* 0x0000000c00987947 */ /* 0x000fea0003800000 */
.L_x_9209:
        /* <DEDUP_REMOVED lines=10> */
.L_x_9214:
[----:B------:R-:W-:-:S05]  /*8870*/  LOP3.LUT R3, R3, 0xff, RZ, 0xc0, !PT ;  /* 0x000000ff03037812 */ /* 0x000fca00078ec0ff */
[----:B------:R2:W-:Y:S01]  /*8880*/  STG.E desc[UR36][R16.64], R3 ;  /* 0x0000000310007986 */ /* 0x0005e2000c101924 */
[----:B------:R-:W-:Y:S05]  /*8890*/  BRA `(.L_x_9212) ;  /* 0x0000000c00647947 */ /* 0x000fea0003800000 */
.L_x_9213:
[----:B------:R-:W-:-:S05]  /*88a0*/  LOP3.LUT R3, R3, 0xff, RZ, 0xc0, !PT ;  /* 0x000000ff03037812 */ /* 0x000fca00078ec0ff */
[----:B------:R0:W-:Y:S01]  /*88b0*/  STG.E.U16 desc[UR36][R16.64], R3 ;  /* 0x0000000310007986 */ /* 0x0001e2000c101524 */
[----:B------:R-:W-:Y:S05]  /*88c0*/  BRA `(.L_x_9212) ;  /* 0x0000000c00587947 */ /* 0x000fea0003800000 */
.L_x_9208:
        /* <DEDUP_REMOVED lines=10> */
.L_x_9216:
[----:B------:R-:W-:-:S04]  /*8970*/  LOP3.LUT R3, R3, 0xff, RZ, 0xc0, !PT ;  /* 0x000000ff03037812 */ /* 0x000fc800078ec0ff */
[----:B------:R-:W0:Y:S02]  /*8980*/  I2F.U16 R0, R3 ;  /* 0x0000000300007306 */ /* 0x000e240000101000 */
[----:B0-----:R-:W-:-:S05]  /*8990*/  F2FP.F16.F32.PACK_AB R0, RZ, R0 ;  /* 0x00000000ff00723e */ /* 0x001fca00000000ff */
[----:B------:R0:W-:Y:S01]  /*89a0*/  STG.E.U16 desc[UR36][R16.64], R0 ;  /* 0x0000000010007986 */ /* 0x0001e2000c101524 */
[----:B------:R-:W-:Y:S05]  /*89b0*/  BRA `(.L_x_9212) ;  /* 0x0000000c001c7947 */ /* 0x000fea0003800000 */
.L_x_9215:
        /* <DEDUP_REMOVED lines=11> */
.L_x_9218:
[----:B------:R-:W-:-:S06]  /*8a70*/  LOP3.LUT R3, R3, 0xff, RZ, 0xc0, !PT ;  /* 0x000000ff03037812 */ /* 0x000fcc00078ec0ff */
[----:B------:R-:W0:Y:S02]  /*8a80*/  I2F.U16 R3, R3 ;  /* 0x0000000300037306 */ /* 0x000e240000101000 */
[----:B0-----:R-:W-:-:S04]  /*8a90*/  F2FP.F16.F32.PACK_AB R3, RZ, R3 ;  /* 0x00000003ff03723e */ /* 0x001fc800000000ff */
[----:B------:R-:W-:-:S05]  /*8aa0*/  PRMT R3, R3, 0x5410, RZ ;  /* 0x0000541003037816 */ /* 0x000fca00000000ff */
[----:B------:R0:W-:Y:S01]  /*8ab0*/  STG.E desc[UR36][R16.64], R3 ;  /* 0x0000000310007986 */ /* 0x0001e2000c101924 */
[----:B------:R-:W-:Y:S05]  /*8ac0*/  BRA `(.L_x_9212) ;  /* 0x0000000800d87947 */ /* 0x000fea0003800000 */
.L_x_9217:
[----:B------:R-:W-:-:S06]  /*8ad0*/  LOP3.LUT R3, R3, 0xff, RZ, 0xc0, !PT ;  /* 0x000000ff03037812 */ /* 0x000fcc00078ec0ff */
[----:B------:R-:W0:Y:S02]  /*8ae0*/  I2F.F64.U16 R2, R3 ;  /* 0x0000000300027312 */ /* 0x000e240000101800 */
[----:B0-----:R0:W-:Y:S01]  /*8af0*/  STG.E.64 desc[UR36][R16.64], R2 ;  /* 0x0000000210007986 */ /* 0x0011e2000c101b24 */
[----:B------:R-:W-:Y:S05]  /*8b00*/  BRA `(.L_x_9212) ;  /* 0x0000000800c87947 */ /* 0x000fea0003800000 */
.L_x_9207:
        /* <DEDUP_REMOVED lines=12> */
.L_x_9221:
[----:B------:R-:W-:Y:S02]  /*8bd0*/  LOP3.LUT R4, R3, 0xff, RZ, 0xc0, !PT ;  /* 0x000000ff03047812 */ /* 0x000fe400078ec0ff */
[----:B------:R-:W-:-:S04]  /*8be0*/  CS2R R6, SRZ ;  /* 0x0000000000067805 */ /* 0x000fc8000001ff00 */
[----:B------:R-:W0:Y:S02]  /*8bf0*/  I2F.F64.U16 R4, R4 ;  /* 0x0000000400047312 */ /* 0x000e240000101800 */
[----:B0-----:R0:W-:Y:S01]  /*8c00*/  STG.E.128 desc[UR36][R16.64], R4 ;  /* 0x0000000410007986 */ /* 0x0011e2000c101d24 */
[----:B------:R-:W-:Y:S05]  /*8c10*/  BRA `(.L_x_9212) ;  /* 0x0000000800847947 */ /* 0x000fea0003800000 */
.L_x_9220:
        /* <DEDUP_REMOVED lines=22> */
.L_x_9225:
[----:B------:R-:W-:Y:S05]  /*8d80*/  BSYNC B0 ;  /* 0x0000000000007941 */ /* 0x000fea0003800000 */
.L_x_9224:
[----:B------:R-:W-:-:S05]  /*8d90*/  LOP3.LUT R3, R0, R3, RZ, 0xfc, !PT ;  /* 0x0000000300037212 */ /* 0x000fca00078efcff */
[----:B------:R0:W-:Y:S01]  /*8da0*/  STG.E.U8 desc[UR36][R16.64], R3 ;  /* 0x0000000310007986 */ /* 0x0001e2000c101124 */
[----:B------:R-:W-:Y:S05]  /*8db0*/  BRA `(.L_x_9212) ;  /* 0x00000008001c7947 */ /* 0x000fea0003800000 */
.L_x_9223:
        /* <DEDUP_REMOVED lines=14> */
.L_x_9227:
[----:B------:R-:W-:Y:S01]  /*8ea0*/  IMAD.MOV.U32 R0, RZ, RZ, 0x7f ;  /* 0x0000007fff007424 */ /* 0x000fe200078e00ff */
[----:B------:R-:W-:-:S04]  /*8eb0*/  ISETP.GT.U32.AND P0, PT, R2, 0x7f800000, PT ;  /* 0x7f8000000200780c */ /* 0x000fc80003f04070 */
[----:B------:R-:W-:-:S09]  /*8ec0*/  SEL R0, R0, 0x7c, P0 ;  /* 0x0000007c00007807 */ /* 0x000fd20000000000 */
.L_x_9228:
[----:B------:R-:W-:Y:S05]  /*8ed0*/  BSYNC B0 ;  /* 0x0000000000007941 */ /* 0x000fea0003800000 */
.L_x_9226:
[----:B------:R-:W-:-:S04]  /*8ee0*/  LOP3.LUT R2, R3, 0x80000000, RZ, 0xc0, !PT ;  /* 0x8000000003027812 */ /* 0x000fc800078ec0ff */
[----:B------:R-:W-:-:S04]  /*8ef0*/  SHF.R.U32.HI R3, RZ, 0x18, R2 ;  /* 0x00000018ff037819 */ /* 0x000fc80000011602 */
[----:B------:R-:W-:-:S05]  /*8f00*/  LOP3.LUT R3, R0, R3, RZ, 0xfc, !PT ;  /* 0x0000000300037212 */ /* 0x000fca00078efcff */
[----:B------:R0:W-:Y:S01]  /*8f10*/  STG.E.U8 desc[UR36][R16.64], R3 ;  /* 0x0000000310007986 */ /* 0x0001e2000c101124 */
[----:B------:R-:W-:Y:S05]  /*8f20*/  BRA `(.L_x_9212) ;  /* 0x0000000400c07947 */ /* 0x000fea0003800000 */
.L_x_9222:
[----:B------:R-:W-:-:S04]  /*8f30*/  LOP3.LUT R3, R3, 0xff, RZ, 0xc0, !PT ;  /* 0x000000ff03037812 */ /* 0x000fc800078ec0ff */
[----:B------:R-:W0:Y:S02]  /*8f40*/  I2F.U16 R0, R3 ;  /* 0x0000000300007306 */ /* 0x000e240000101000 */
[----:B0-----:R-:W-:-:S05]  /*8f50*/  F2FP.BF16.F32.PACK_AB R0, RZ, R0 ;  /* 0x00000000ff00723e */ /* 0x001fca00000010ff */
[----:B------:R0:W-:Y:S01]  /*8f60*/  STG.E.U16 desc[UR36][R16.64], R0 ;  /* 0x0000000010007986 */ /* 0x0001e2000c101524 */
[----:B------:R-:W-:Y:S05]  /*8f70*/  BRA `(.L_x_9212) ;  /* 0x0000000400ac7947 */ /* 0x000fea0003800000 */
.L_x_9219:
        /* <DEDUP_REMOVED lines=11> */
.L_x_9231:
        /* <DEDUP_REMOVED lines=18> */
.L_x_9234:
[----:B------:R-:W-:-:S04]  /*9150*/  LOP3.LUT R2, R3, 0x80000000, RZ, 0xc0, !PT ;  /* 0x8000000003027812 */ /* 0x000fc800078ec0ff */
[----:B------:R-:W-:-:S04]  /*9160*/  SHF.R.U32.HI R3, RZ, 0x18, R2 ;  /* 0x00000018ff037819 */ /* 0x000fc80000011602 */
[----:B------:R-:W-:-:S04]  /*9170*/  LOP3.LUT R0, R0, R3, RZ, 0xfc, !PT ;  /* 0x0000000300007212 */ /* 0x000fc800078efcff */
[----:B------:R-:W-:-:S07]  /*9180*/  PRMT R8, R0, 0x7610, R8 ;  /* 0x0000761000087816 */ /* 0x000fce0000000008 */
.L_x_9233:
[----:B------:R-:W-:Y:S05]  /*9190*/  BSYNC B0 ;  /* 0x0000000000007941 */ /* 0x000fea0003800000 */
.L_x_9232:
[----:B------:R0:W-:Y:S01]  /*91a0*/  STG.E.U8 desc[UR36][R16.64], R8 ;  /* 0x0000000810007986 */ /* 0x0001e2000c101124 */
[----:B------:R-:W-:Y:S05]  /*91b0*/  BRA `(.L_x_9212) ;  /* 0x00000004001c7947 */ /* 0x000fea0003800000 */
.L_x_9230:
        /* <DEDUP_REMOVED lines=18> */
.L_x_9237:
[----:B------:R-:W-:-:S04]  /*92e0*/  LOP3.LUT R2, R3, 0x80000000, RZ, 0xc0, !PT ;  /* 0x8000000003027812 */ /* 0x000fc800078ec0ff */
[----:B------:R-:W-:-:S04]  /*92f0*/  SHF.R.U32.HI R3, RZ, 0x18, R2 ;  /* 0x00000018ff037819 */ /* 0x000fc80000011602 */
[----:B------:R-:W-:-:S04]  /*9300*/  LOP3.LUT R0, R0, R3, RZ, 0xfc, !PT ;  /* 0x0000000300007212 */ /* 0x000fc800078efcff */
[----:B------:R-:W-:-:S07]  /*9310*/  PRMT R8, R0, 0x7610, R8 ;  /* 0x0000761000087816 */ /* 0x000fce0000000008 */
.L_x_9236:
[----:B------:R-:W-:Y:S05]  /*9320*/  BSYNC B0 ;  /* 0x0000000000007941 */ /* 0x000fea0003800000 */
.L_x_9235:
[----:B------:R0:W-:Y:S01]  /*9330*/  STG.E.U8 desc[UR36][R16.64], R8 ;  /* 0x0000000810007986 */ /* 0x0001e2000c101124 */
[----:B------:R-:W-:Y:S05]  /*9340*/  BRA `(.L_x_9212) ;  /* 0x0000000000b87947 */ /* 0x000fea0003800000 */
.L_x_9229:
        /* <DEDUP_REMOVED lines=23> */
.L_x_9211:
        /* <DEDUP_REMOVED lines=16> */
.L_x_9240:
[----:B------:R-:W-:Y:S05]  /*95c0*/  BRA `(.L_x_9212) ;  /* 0x0000000000187947 */ /* 0x000fea0003800000 */
.L_x_9239:
[----:B------:R-:W-:Y:S01]  /*95d0*/  LOP3.LUT R2, R3, 0xff, RZ, 0xc0, !PT ;  /* 0x000000ff03027812 */ /* 0x000fe200078ec0ff */
[----:B------:R-:W-:-:S05]  /*95e0*/  IMAD.MOV.U32 R3, RZ, RZ, RZ ;  /* 0x000000ffff037224 */ /* 0x000fca00078e00ff */
[----:B------:R0:W-:Y:S01]  /*95f0*/  STG.E.64 desc[UR36][R16.64], R2 ;  /* 0x0000000210007986 */ /* 0x0001e2000c101b24 */
[----:B------:R-:W-:Y:S05]  /*9600*/  BRA `(.L_x_9212) ;  /* 0x0000000000087947 */ /* 0x000fea0003800000 */
.L_x_9238:
[----:B------:R-:W-:-:S05]  /*9610*/  LOP3.LUT R3, R3, 0xff, RZ, 0xc0, !PT ;  /* 0x000000ff03037812 */ /* 0x000fca00078ec0ff */
[----:B------:R0:W-:Y:S02]  /*9620*/  STG.E desc[UR36][R16.64], R3 ;  /* 0x0000000310007986 */ /* 0x0001e4000c101924 */
.L_x_9212:
[----:B------:R-:W-:-:S07]  /*9630*/  VIADD R19, R19, 0x80 ;  /* 0x0000008013137836 */ /* 0x000fce0000000000 */
.L_x_9172:
[----:B------:R-:W-:Y:S05]  /*9640*/  BSYNC B6 ;  /* 0x0000000000067941 */ /* 0x000fea0003800000 */
.L_x_9171:
        /* <DEDUP_REMOVED lines=306> */
.L_x_9241:
        /* <DEDUP_REMOVED lines=20> */
.L_x_9245:
[----:B------:R4:W5:Y:S01]  /*aab0*/  LDG.E.U8 R0, desc[UR36][R4.64] ;  /* 0x0000002404007981 */ /* 0x000962000c1e1100 */
[----:B------:R-:W-:Y:S05]  /*aac0*/  BRA `(.L_x_9247) ;  /* 0x0000000c00647947 */ /* 0x000fea0003800000 */
.L_x_9244:
        /* <DEDUP_REMOVED lines=8> */
.L_x_9249:
[----:B------:R2:W5:Y:S01]  /*ab50*/  LDG.E.U8 R0, desc[UR36][R4.64] ;  /* 0x0000002404007981 */ /* 0x000562000c1e1100 */
[----:B------:R-:W-:Y:S05]  /*ab60*/  BRA `(.L_x_9247) ;  /* 0x0000000c003c7947 */ /* 0x000fea0003800000 */
.L_x_9248:
[----:B------:R0:W5:Y:S01]  /*ab70*/  LDG.E.U16 R0, desc[UR36][R4.64] ;  /* 0x0000002404007981 */ /* 0x000162000c1e1500 */
[----:B------:R-:W-:Y:S05]  /*ab80*/  BRA `(.L_x_9247) ;  /* 0x0000000c00347947 */ /* 0x000fea0003800000 */
.L_x_9243:
        /* <DEDUP_REMOVED lines=10> */
.L_x_9251:
[----:B------:R-:W2:Y:S02]  /*ac30*/  LDG.E.U16 R2, desc[UR36][R4.64] ;  /* 0x0000002404027981 */ /* 0x000ea4000c1e1500 */
[----:B--2---:R-:W-:-:S06]  /*ac40*/  HADD2.F32 R2, -RZ, R2.H0_H0 ;  /* 0x20000002ff027230 */ /* 0x004fcc0000004100 */
[----:B------:R-:W0:Y:S02]  /*ac50*/  F2I.S64.TRUNC R2, R2 ;  /* 0x0000000200027311 */ /* 0x000e24000020d900 */
[----:B0-----:R-:W-:Y:S01]  /*ac60*/  PRMT R0, R2, 0x7610, R0 ;  /* 0x0000761002007816 */ /* 0x001fe20000000000 */
[----:B------:R-:W-:Y:S06]  /*ac70*/  BRA `(.L_x_9247) ;  /* 0x0000000800f87947 */ /* 0x000fec0003800000 */
.L_x_9250:
        /* <DEDUP_REMOVED lines=10> */
.L_x_9253:
[----:B------:R-:W2:Y:S02]  /*ad20*/  LDG.E.U16 R4, desc[UR36][R4.64] ;  /* 0x0000002404047981 */ /* 0x000ea4000c1e1500 */
[----:B--2---:R-:W-:-:S06]  /*ad30*/  HADD2.F32 R2, -RZ, R4.H0_H0 ;  /* 0x20000004ff027230 */ /* 0x004fcc0000004100 */
[----:B------:R-:W0:Y:S02]  /*ad40*/  F2I.S64.TRUNC R2, R2 ;  /* 0x0000000200027311 */ /* 0x000e24000020d900 */
[----:B0-----:R-:W-:Y:S01]  /*ad50*/  PRMT R0, R2, 0x7610, R0 ;  /* 0x0000761002007816 */ /* 0x001fe20000000000 */
[----:B------:R-:W-:Y:S06]  /*ad60*/  BRA `(.L_x_9247) ;  /* 0x0000000800bc7947 */ /* 0x000fec0003800000 */
.L_x_9252:
[----:B------:R-:W2:Y:S02]  /*ad70*/  LDG.E.64 R2, desc[UR36][R4.64] ;  /* 0x0000002404027981 */ /* 0x000ea4000c1e1b00 */
[----:B--2---:R-:W0:Y:S02]  /*ad80*/  F2I.S64.F64.TRUNC R2, R2 ;  /* 0x0000000200027311 */ /* 0x004e24000030d900 */
[----:B0-----:R-:W-:Y:S01]  /*ad90*/  PRMT R0, R2, 0x7610, R0 ;  /* 0x0000761002007816 */ /* 0x001fe20000000000 */
[----:B------:R-:W-:Y:S06]  /*ada0*/  BRA `(.L_x_9247) ;  /* 0x0000000800ac7947 */ /* 0x000fec0003800000 */
.L_x_9242:
        /* <DEDUP_REMOVED lines=12> */
.L_x_9256:
[----:B------:R-:W2:Y:S02]  /*ae70*/  LDG.E.64 R4, desc[UR36][R4.64] ;  /* 0x0000002404047981 */ /* 0x000ea4000c1e1b00 */
[----:B--2---:R-:W0:Y:S02]  /*ae80*/  F2I.S64.F64.TRUNC R2, R4 ;  /* 0x0000000400027311 */ /* 0x004e24000030d900 */
[----:B0-----:R-:W-:Y:S01]  /*ae90*/  PRMT R0, R2, 0x7610, R0 ;  /* 0x0000761002007816 */ /* 0x001fe20000000000 */
[----:B------:R-:W-:Y:S06]  /*aea0*/  BRA `(.L_x_9247) ;  /* 0x00000008006c7947 */ /* 0x000fec0003800000 */
.L_x_9255:
        /* <DEDUP_REMOVED lines=28> */
.L_x_9258:
        /* <DEDUP_REMOVED lines=15> */
.L_x_9257:
[----:B------:R-:W2:Y:S02]  /*b160*/  LDG.E.U16 R2, desc[UR36][R4.64] ;  /* 0x0000002404027981 */ /* 0x000ea4000c1e1500 */
[----:B--2---:R-:W-:-:S06]  /*b170*/  IMAD.U32 R2, R2, 0x10000, RZ ;  /* 0x0001000002027824 */ /* 0x004fcc00078e00ff */
[----:B------:R-:W0:Y:S02]  /*b180*/  F2I.S64.TRUNC R2, R2 ;  /* 0x0000000200027311 */ /* 0x000e24000020d900 */
[----:B0-----:R-:W-:Y:S01]  /*b190*/  PRMT R0, R2, 0x7610, R0 ;  /* 0x0000761002007816 */ /* 0x001fe20000000000 */
[----:B------:R-:W-:Y:S06]  /*b1a0*/  BRA `(.L_x_9247) ;  /* 0x0000000400ac7947 */ /* 0x000fec0003800000 */
.L_x_9254:
        /* <DEDUP_REMOVED lines=10> */
.L_x_9261:
        /* <DEDUP_REMOVED lines=21> */
.L_x_9265:
[----:B------:R-:W-:Y:S05]  /*b3a0*/  BSYNC B1 ;  /* 0x0000000000017941 */ /* 0x000fea0003800000 */
.L_x_9264:
[----:B------:R-:W-:Y:S01]  /*b3b0*/  IMAD.SHL.U32 R2, R2, 0x100000, RZ ;  /* 0x0010000002027824 */ /* 0x000fe200078e00ff */
[----:B------:R-:W-:-:S04]  /*b3c0*/  LEA R3, R0, 0x3b800000, 0x17 ;  /* 0x3b80000000037811 */ /* 0x000fc800078eb8ff */
[----:B------:R-:W-:-:S07]  /*b3d0*/  LOP3.LUT R2, R3, R2, R4, 0xfe, !PT ;  /* 0x0000000203027212 */ /* 0x000fce00078efe04 */
.L_x_9263:
[----:B------:R-:W-:Y:S05]  /*b3e0*/  BSYNC B0 ;  /* 0x0000000000007941 */ /* 0x000fea0003800000 */
.L_x_9262:
[----:B------:R-:W0:Y:S02]  /*b3f0*/  F2I.S64.TRUNC R2, R2 ;  /* 0x0000000200027311 */ /* 0x000e24000020d900 */
[----:B0-----:R-:W-:Y:S01]  /*b400*/  PRMT R0, R2, 0x7610, R0 ;  /* 0x0000761002007816 */ /* 0x001fe20000000000 */
[----:B------:R-:W-:Y:S06]  /*b410*/  BRA `(.L_x_9247) ;  /* 0x0000000400107947 */ /* 0x000fec0003800000 */
.L_x_9260:
        /* <DEDUP_REMOVED lines=21> */
.L_x_9269:
[----:B------:R-:W-:Y:S05]  /*b570*/  BSYNC B1 ;  /* 0x0000000000017941 */ /* 0x000fea0003800000 */
.L_x_9268:
[----:B------:R-:W-:Y:S01]  /*b580*/  IMAD.SHL.U32 R2, R2, 0x200000, RZ ;  /* 0x0020000002027824 */ /* 0x000fe200078e00ff */
[----:B------:R-:W-:-:S04]  /*b590*/  LEA R3, R0, 0x37800000, 0x17 ;  /* 0x3780000000037811 */ /* 0x000fc800078eb8ff */
[----:B------:R-:W-:-:S07]  /*b5a0*/  LOP3.LUT R2, R3, R2, R4, 0xfe, !PT ;  /* 0x0000000203027212 */ /* 0x000fce00078efe04 */
.L_x_9267:
[----:B------:R-:W-:Y:S05]  /*b5b0*/  BSYNC B0 ;  /* 0x0000000000007941 */ /* 0x000fea0003800000 */
.L_x_9266:
[----:B------:R-:W0:Y:S02]  /*b5c0*/  F2I.S64.TRUNC R2, R2 ;  /* 0x0000000200027311 */ /* 0x000e24000020d900 */
[----:B0-----:R-:W-:Y:S01]  /*b5d0*/  PRMT R0, R2, 0x7610, R0 ;  /* 0x0000761002007816 */ /* 0x001fe20000000000 */
[----:B------:R-:W-:Y:S06]  /*b5e0*/  BRA `(.L_x_9247) ;  /* 0x00000000009c7947 */ /* 0x000fec0003800000 */
.L_x_9259:
        /* <DEDUP_REMOVED lines=14> */
.L_x_9273:
[----:B------:R-:W-:Y:S05]  /*b6d0*/  BSYNC B0 ;  /* 0x0000000000007941 */ /* 0x000fea0003800000 */
.L_x_9272:
[----:B------:R-:W0:Y:S02]  /*b6e0*/  F2I.S64.TRUNC R2, R2 ;  /* 0x0000000200027311 */ /* 0x000e24000020d900 */
[----:B0-----:R-:W-:Y:S01]  /*b6f0*/  PRMT R0, R2, 0x7610, R0 ;  /* 0x0000761002007816 */ /* 0x001fe20000000000 */
[----:B------:R-:W-:Y:S06]  /*b700*/  BRA `(.L_x_9247) ;  /* 0x0000000000547947 */ /* 0x000fec0003800000 */
.L_x_9246:
        /* <DEDUP_REMOVED lines=16> */
.L_x_9274:
[----:B------:R-:W-:Y:S01]  /*b810*/  PRMT R0, RZ, 0x7610, R0 ;  /* 0x00007610ff007816 */ /* 0x000fe20000000000 */
[----:B------:R-:W-:Y:S06]  /*b820*/  BRA `(.L_x_9247) ;  /* 0x00000000000c7947 */ /* 0x000fec0003800000 */
.L_x_9271:
[----:B------:R0:W5:Y:S01]  /*b830*/  LDG.E.U8 R0, desc[UR36][R4.64] ;  /* 0x0000002404007981 */ /* 0x000162000c1e1100 */
[----:B------:R-:W-:Y:S05]  /*b840*/  BRA `(.L_x_9247) ;  /* 0x0000000000047947 */ /* 0x000fea0003800000 */
.L_x_9270:
[----:B------:R0:W5:Y:S02]  /*b850*/  LDG.E.U8 R0, desc[UR36][R4.64] ;  /* 0x0000002404007981 */ /* 0x000164000c1e1100 */
.L_x_9247:
        /* <DEDUP_REMOVED lines=19> */
.L_x_9278:
[----:B------:R-:W-:Y:S01]  /*b990*/  STG.E.U8 desc[UR36][R16.64], R3 ;  /* 0x0000000310007986 */ /* 0x000fe2000c101124 */
[----:B------:R-:W-:Y:S05]  /*b9a0*/  EXIT ;  /* 0x000000000000794d */ /* 0x000fea0003800000 */
.L_x_9277:
        /* <DEDUP_REMOVED lines=10> */
.L_x_9281:
[----:B------:R-:W-:-:S05]  /*ba50*/  LOP3.LUT R3, R3, 0xff, RZ, 0xc0, !PT ;  /* 0x000000ff03037812 */ /* 0x000fca00078ec0ff */
[----:B------:R-:W-:Y:S01]  /*ba60*/  STG.E desc[UR36][R16.64], R3 ;  /* 0x0000000310007986 */ /* 0x000fe2000c101924 */
[----:B------:R-:W-:Y:S05]  /*ba70*/  EXIT ;  /* 0x000000000000794d */ /* 0x000fea0003800000 */
.L_x_9280:
[----:B------:R-:W-:-:S05]  /*ba80*/  LOP3.LUT R3, R3, 0xff, RZ, 0xc0, !PT ;  /* 0x000000ff03037812 */ /* 0x000fca00078ec0ff */
[----:B------:R-:W-:Y:S01]  /*ba90*/  STG.E.U16 desc[UR36][R16.64], R3 ;  /* 0x0000000310007986 */ /* 0x000fe2000c101524 */
[----:B------:R-:W-:Y:S05]  /*baa0*/  EXIT ;  /* 0x000000000000794d */ /* 0x000fea0003800000 */
.L_x_9276:
        /* <DEDUP_REMOVED lines=10> */
.L_x_9283:
[----:B------:R-:W-:-:S04]  /*bb50*/  LOP3.LUT R3, R3, 0xff, RZ, 0xc0, !PT ;  /* 0x000000ff03037812 */ /* 0x000fc800078ec0ff */
[----:B------:R-:W0:Y:S02]  /*bb60*/  I2F.U16 R0, R3 ;  /* 0x0000000300007306 */ /* 0x000e240000101000 */
[----:B0-----:R-:W-:-:S05]  /*bb70*/  F2FP.F16.F32.PACK_AB R0, RZ, R0 ;  /* 0x00000000ff00723e */ /* 0x001fca00000000ff */
[----:B------:R-:W-:Y:S01]  /*bb80*/  STG.E.U16 desc[UR36][R16.64], R0 ;  /* 0x0000000010007986 */ /* 0x000fe2000c101524 */
[----:B------:R-:W-:Y:S05]  /*bb90*/  EXIT ;  /* 0x000000000000794d */ /* 0x000fea0003800000 */
.L_x_9282:
        /* <DEDUP_REMOVED lines=11> */
.L_x_9285:
[----:B------:R-:W-:-:S06]  /*bc50*/  LOP3.LUT R3, R3, 0xff, RZ, 0xc0, !PT ;  /* 0x000000ff03037812 */ /* 0x000fcc00078ec0ff */
[----:B------:R-:W0:Y:S02]  /*bc60*/  I2F.U16 R3, R3 ;  /* 0x0000000300037306 */ /* 0x000e240000101000 */
[----:B0-----:R-:W-:-:S04]  /*bc70*/  F2FP.F16.F32.PACK_AB R3, RZ, R3 ;  /* 0x00000003ff03723e */ /* 0x001fc800000000ff */
[----:B------:R-:W-:-:S05]  /*bc80*/  PRMT R3, R3, 0x5410, RZ ;  /* 0x0000541003037816 */ /* 0x000fca00000000ff */
[----:B------:R-:W-:Y:S01]  /*bc90*/  STG.E desc[UR36][R16.64], R3 ;  /* 0x0000000310007986 */ /* 0x000fe2000c101924 */
[----:B------:R-:W-:Y:S05]  /*bca0*/  EXIT ;  /* 0x000000000000794d */ /* 0x000fea0003800000 */
.L_x_9284:
[----:B------:R-:W-:-:S06]  /*bcb0*/  LOP3.LUT R3, R3, 0xff, RZ, 0xc0, !PT ;  /* 0x000000ff03037812 */ /* 0x000fcc00078ec0ff */
[----:B------:R-:W0:Y:S02]  /*bcc0*/  I2F.F64.U16 R2, R3 ;  /* 0x0000000300027312 */ /* 0x000e240000101800 */
[----:B0-----:R-:W-:Y:S01]  /*bcd0*/  STG.E.64 desc[UR36][R16.64], R2 ;  /* 0x0000000210007986 */ /* 0x001fe2000c101b24 */
[----:B------:R-:W-:Y:S05]  /*bce0*/  EXIT ;  /* 0x000000000000794d */ /* 0x000fea0003800000 */
.L_x_9275:
        /* <DEDUP_REMOVED lines=12> */
.L_x_9288:
[----:B------:R-:W-:Y:S02]  /*bdb0*/  LOP3.LUT R4, R3, 0xff, RZ, 0xc0, !PT ;  /* 0x000000ff03047812 */ /* 0x000fe400078ec0ff */
[----:B------:R-:W-:-:S04]  /*bdc0*/  CS2R R6, SRZ ;  /* 0x0000000000067805 */ /* 0x000fc8000001ff00 */
[----:B------:R-:W0:Y:S02]  /*bdd0*/  I2F.F64.U16 R4, R4 ;  /* 0x0000000400047312 */ /* 0x000e240000101800 */
[----:B0-----:R-:W-:Y:S01]  /*bde0*/  STG.E.128 desc[UR36][R16.64], R4 ;  /* 0x0000000410007986 */ /* 0x001fe2000c101d24 */
[----:B------:R-:W-:Y:S05]  /*bdf0*/  EXIT ;  /* 0x000000000000794d */ /* 0x000fea0003800000 */
.L_x_9287:
        /* <DEDUP_REMOVED lines=22> */
.L_x_9292:
[----:B------:R-:W-:Y:S05]  /*bf60*/  BSYNC B0 ;  /* 0x0000000000007941 */ /* 0x000fea0003800000 */
.L_x_9291:
[----:B------:R-:W-:-:S05]  /*bf70*/  LOP3.LUT R3, R0, R3, RZ, 0xfc, !PT ;  /* 0x0000000300037212 */ /* 0x000fca00078efcff */
[----:B------:R-:W-:Y:S01]  /*bf80*/  STG.E.U8 desc[UR36][R16.64], R3 ;  /* 0x0000000310007986 */ /* 0x000fe2000c101124 */
[----:B------:R-:W-:Y:S05]  /*bf90*/  EXIT ;  /* 0x000000000000794d */ /* 0x000fea0003800000 */
.L_x_9290:
        /* <DEDUP_REMOVED lines=14> */
.L_x_9294:
[----:B------:R-:W-:Y:S01]  /*c080*/  IMAD.MOV.U32 R0, RZ, RZ, 0x7f ;  /* 0x0000007fff007424 */ /* 0x000fe200078e00ff */
[----:B------:R-:W-:-:S04]  /*c090*/  ISETP.GT.U32.AND P0, PT, R2, 0x7f800000, PT ;  /* 0x7f8000000200780c */ /* 0x000fc80003f04070 */
[----:B------:R-:W-:-:S09]  /*c0a0*/  SEL R0, R0, 0x7c, P0 ;  /* 0x0000007c00007807 */ /* 0x000fd20000000000 */
.L_x_9295:
[----:B------:R-:W-:Y:S05]  /*c0b0*/  BSYNC B0 ;  /* 0x0000000000007941 */ /* 0x000fea0003800000 */
.L_x_9293:
[----:B------:R-:W-:-:S04]  /*c0c0*/  LOP3.LUT R2, R3, 0x80000000, RZ, 0xc0, !PT ;  /* 0x8000000003027812 */ /* 0x000fc800078ec0ff */
[----:B------:R-:W-:-:S04]  /*c0d0*/  SHF.R.U32.HI R3, RZ, 0x18, R2 ;  /* 0x00000018ff037819 */ /* 0x000fc80000011602 */
[----:B------:R-:W-:-:S05]  /*c0e0*/  LOP3.LUT R3, R0, R3, RZ, 0xfc, !PT ;  /* 0x0000000300037212 */ /* 0x000fca00078efcff */
[----:B------:R-:W-:Y:S01]  /*c0f0*/  STG.E.U8 desc[UR36][R16.64], R3 ;  /* 0x0000000310007986 */ /* 0x000fe2000c101124 */
[----:B------:R-:W-:Y:S05]  /*c100*/  EXIT ;  /* 0x000000000000794d */ /* 0x000fea0003800000 */
.L_x_9289:
[----:B------:R-:W-:-:S04]  /*c110*/  LOP3.LUT R3, R3, 0xff, RZ, 0xc0, !PT ;  /* 0x000000ff03037812 */ /* 0x000fc800078ec0ff */
[----:B------:R-:W0:Y:S02]  /*c120*/  I2F.U16 R0, R3 ;  /* 0x0000000300007306 */ /* 0x000e240000101000 */
[----:B0-----:R-:W-:-:S05]  /*c130*/  F2FP.BF16.F32.PACK_AB R0, RZ, R0 ;  /* 0x00000000ff00723e */ /* 0x001fca00000010ff */
[----:B------:R-:W-:Y:S01]  /*c140*/  STG.E.U16 desc[UR36][R16.64], R0 ;  /* 0x0000000010007986 */ /* 0x000fe2000c101524 */
[----:B------:R-:W-:Y:S05]  /*c150*/  EXIT ;  /* 0x000000000000794d */ /* 0x000fea0003800000 */
.L_x_9286:
        /* <DEDUP_REMOVED lines=11> */
.L_x_9298:
        /* <DEDUP_REMOVED lines=18> */
.L_x_9301:
[----:B------:R-:W-:-:S04]  /*c330*/  LOP3.LUT R2, R3, 0x80000000, RZ, 0xc0, !PT ;  /* 0x8000000003027812 */ /* 0x000fc800078ec0ff */
[----:B------:R-:W-:-:S04]  /*c340*/  SHF.R.U32.HI R3, RZ, 0x18, R2 ;  /* 0x00000018ff037819 */ /* 0x000fc80000011602 */
[----:B------:R-:W-:-:S04]  /*c350*/  LOP3.LUT R0, R0, R3, RZ, 0xfc, !PT ;  /* 0x0000000300007212 */ /* 0x000fc800078efcff */
[----:B------:R-:W-:-:S07]  /*c360*/  PRMT R8, R0, 0x7610, R8 ;  /* 0x0000761000087816 */ /* 0x000fce0000000008 */
.L_x_9300:
[----:B------:R-:W-:Y:S05]  /*c370*/  BSYNC B0 ;  /* 0x0000000000007941 */ /* 0x000fea0003800000 */
.L_x_9299:
[----:B------:R-:W-:Y:S01]  /*c380*/  STG.E.U8 desc[UR36][R16.64], R8 ;  /* 0x0000000810007986 */ /* 0x000fe2000c101124 */
[----:B------:R-:W-:Y:S05]  /*c390*/  EXIT ;  /* 0x000000000000794d */ /* 0x000fea0003800000 */
.L_x_9297:
        /* <DEDUP_REMOVED lines=18> */
.L_x_9304:
[----:B------:R-:W-:-:S04]  /*c4c0*/  LOP3.LUT R2, R3, 0x80000000, RZ, 0xc0, !PT ;  /* 0x8000000003027812 */ /* 0x000fc800078ec0ff */
[----:B------:R-:W-:-:S04]  /*c4d0*/  SHF.R.U32.HI R3, RZ, 0x18, R2 ;  /* 0x00000018ff037819 */ /* 0x000fc80000011602 */
[----:B------:R-:W-:-:S04]  /*c4e0*/  LOP3.LUT R0, R0, R3, RZ, 0xfc, !PT ;  /* 0x0000000300007212 */ /* 0x000fc800078efcff */
[----:B------:R-:W-:-:S07]  /*c4f0*/  PRMT R8, R0, 0x7610, R8 ;  /* 0x0000761000087816 */ /* 0x000fce0000000008 */
.L_x_9303:
[----:B------:R-:W-:Y:S05]  /*c500*/  BSYNC B0 ;  /* 0x0000000000007941 */ /* 0x000fea0003800000 */
.L_x_9302:
[----:B------:R-:W-:Y:S01]  /*c510*/  STG.E.U8 desc[UR36][R16.64], R8 ;  /* 0x0000000810007986 */ /* 0x000fe2000c101124 */
[----:B------:R-:W-:Y:S05]  /*c520*/  EXIT ;  /* 0x000000000000794d */ /* 0x000fea0003800000 */
.L_x_9296:
        /* <DEDUP_REMOVED lines=23> */
.L_x_9279:
        /* <DEDUP_REMOVED lines=16> */
.L_x_9307:
[----:B------:R-:W-:Y:S05]  /*c7a0*/  EXIT ;  /* 0x000000000000794d */ /* 0x000fea0003800000 */
.L_x_9306:
[----:B------:R-:W-:Y:S01]  /*c7b0*/  LOP3.LUT R2, R3, 0xff, RZ, 0xc0, !PT ;  /* 0x000000ff03027812 */ /* 0x000fe200078ec0ff */
[----:B------:R-:W-:-:S05]  /*c7c0*/  IMAD.MOV.U32 R3, RZ, RZ, RZ ;  /* 0x000000ffff037224 */ /* 0x000fca00078e00ff */
[----:B------:R-:W-:Y:S01]  /*c7d0*/  STG.E.64 desc[UR36][R16.64], R2 ;  /* 0x0000000210007986 */ /* 0x000fe2000c101b24 */
[----:B------:R-:W-:Y:S05]  /*c7e0*/  EXIT ;  /* 0x000000000000794d */ /* 0x000fea0003800000 */
.L_x_9305:
[----:B------:R-:W-:-:S05]  /*c7f0*/  LOP3.LUT R3, R3, 0xff, RZ, 0xc0, !PT ;  /* 0x000000ff03037812 */ /* 0x000fca00078ec0ff */
[----:B------:R-:W-:Y:S01]  /*c800*/  STG.E desc[UR36][R16.64], R3 ;  /* 0x0000000310007986 */ /* 0x000fe2000c101924 */
[----:B------:R-:W-:Y:S05]  /*c810*/  EXIT ;  /* 0x000000000000794d */ /* 0x000fea0003800000 */
.L_x_9308:
        /* <DEDUP_REMOVED lines=14> */
.L_x_20582:


//--------------------- .text._ZN2at6native27unrolled_elementwise_kernelINS0_13BUnaryFunctorIhhhZZZNS0_18rshift_kernel_cudaERNS_18TensorIteratorBaseEENKUlvE_clEvENKUlvE_clEvEUlhhE_EESt5arrayIPcLm2EELi4E23TrivialOffsetCalculatorILi1EjESD_NS0_6memory12LoadWithCastILi1EEENSE_13StoreWithCastILi1EEEEEviT_T0_T2_T3_T4_T5_ --------------------------
	.section	.text._ZN2at6native27unrolled_elementwise_kernelINS0_13BUnaryFunctorIhhhZZZNS0_18rshift_kernel_cudaERNS_18TensorIteratorBaseEENKUlvE_clEvENKUlvE_clEvEUlhhE_EESt5arrayIPcLm2EELi4E23TrivialOffsetCalculatorILi1EjESD_NS0_6memory12LoadWithCastILi1EEENSE_13StoreWithCastILi1EEEEEviT_T0_T2_T3_T4_T5_,"ax",@progbits
	.align	128
        .global         _ZN2at6native27unrolled_elementwise_kernelINS0_13BUnaryFunctorIhhhZZZNS0_18rshift_kernel_cudaERNS_18TensorIteratorBaseEENKUlvE_clEvENKUlvE_clEvEUlhhE_EESt5arrayIPcLm2EELi4E23TrivialOffsetCalculatorILi1EjESD_NS0_6memory12LoadWithCastILi1EEENSE_13StoreWithCastILi1EEEEEviT_T0_T2_T3_T4_T5_
        .type           _ZN2at6native27unrolled_elementwise_kernelINS0_13BUnaryFunctorIhhhZZZNS0_18rshift_kernel_cudaERNS_18TensorIteratorBaseEENKUlvE_clEvENKUlvE_clEvEUlhhE_EESt5arrayIPcLm2EELi4E23TrivialOffsetCalculatorILi1EjESD_NS0_6memory12LoadWithCastILi1EEENSE_13StoreWithCastILi1EEEEEviT_T0_T2_T3_T4_T5_,@function
        .size           _ZN2at6native27unrolled_elementwise_kernelINS0_13BUnaryFunctorIhhhZZZNS0_18rshift_kernel_cudaERNS_18TensorIteratorBaseEENKUlvE_clEvENKUlvE_clEvEUlhhE_EESt5arrayIPcLm2EELi4E23TrivialOffsetCalculatorILi1EjESD_NS0_6memory12LoadWithCastILi1EEENSE_13StoreWithCastILi1EEEEEviT_T0_T2_T3_T4_T5_,(.L_x_20583 - _ZN2at6native27unrolled_elementwise_kernelINS0_13BUnaryFunctorIhhhZZZNS0_18rshift_kernel_cudaERNS_18TensorIteratorBaseEENKUlvE_clEvENKUlvE_clEvEUlhhE_EESt5arrayIPcLm2EELi4E23TrivialOffsetCalculatorILi1EjESD_NS0_6memory12LoadWithCastILi1EEENSE_13StoreWithCastILi1EEEEEviT_T0_T2_T3_T4_T5_)
        .other          _ZN2at6native27unrolled_elementwise_kernelINS0_13BUnaryFunctorIhhhZZZNS0_18rshift_kernel_cudaERNS_18TensorIteratorBaseEENKUlvE_clEvENKUlvE_clEvEUlhhE_EESt5arrayIPcLm2EELi4E23TrivialOffsetCalculatorILi1EjESD_NS0_6memory12LoadWithCastILi1EEENSE_13StoreWithCastILi1EEEEEviT_T0_T2_T3_T4_T5_,@"STO_CUDA_ENTRY STV_DEFAULT"
_ZN2at6native27unrolled_elementwise_kernelINS0_13BUnaryFunctorIhhhZZZNS0_18rshift_kernel_cudaERNS_18TensorIteratorBaseEENKUlvE_clEvENKUlvE_clEvEUlhhE_EESt5arrayIPcLm2EELi4E23TrivialOffsetCalculatorILi1EjESD_NS0_6memory12LoadWithCastILi1EEENSE_13StoreWithCastILi1EEEEEviT_T0_T2_T3_T4_T5_:
.text._ZN2at6native27unrolled_elementwise_kernelINS0_13BUnaryFunctorIhhhZZZNS0_18rshift_kernel_cudaERNS_18TensorIteratorBaseEENKUlvE_clEvENKUlvE_clEvEUlhhE_EESt5arrayIPcLm2EELi4E23TrivialOffsetCalculatorILi1EjESD_NS0_6memory12LoadWithCastILi1EEENSE_13StoreWithCastILi1EEEEEviT_T0_T2_T3_T4_T5_:
        /* <DEDUP_REMOVED lines=31> */
.L_x_9314:
[----:B------:R3:W5:Y:S01]  /*01f0*/  LDG.E.U8 R24, desc[UR36][R6.64] ;  /* 0x0000002406187981 */ /* 0x000762000c1e1100 */
[----:B------:R-:W-:Y:S05]  /*0200*/  BRA `(.L_x_9316) ;  /* 0x0000000c00687947 */ /* 0x000fea0003800000 */
.L_x_9313:
        /* <DEDUP_REMOVED lines=8> */
.L_x_9318:
[----:B------:R1:W5:Y:S01]  /*0290*/  LDG.E.U8 R24, desc[UR36][R6.64] ;  /* 0x0000002406187981 */ /* 0x000362000c1e1100 */
[----:B------:R-:W-:Y:S05]  /*02a0*/  BRA `(.L_x_9316) ;  /* 0x0000000c00407947 */ /* 0x000fea0003800000 */
.L_x_9317:
[----:B------:R2:W5:Y:S01]  /*02b0*/  LDG.E.U16 R24, desc[UR36][R6.64] ;  /* 0x0000002406187981 */ /* 0x000562000c1e1500 */
[----:B------:R-:W-:Y:S05]  /*02c0*/  BRA `(.L_x_9316) ;  /* 0x0000000c00387947 */ /* 0x000fea0003800000 */
.L_x_9312:
        /* <DEDUP_REMOVED lines=10> */
.L_x_9320:
[----:B------:R-:W2:Y:S02]  /*0370*/  LDG.E.U16 R4, desc[UR36][R6.64] ;  /* 0x0000002406047981 */ /* 0x000ea4000c1e1500 */
[----:B--2---:R-:W-:-:S06]  /*0380*/  HADD2.F32 R4, -RZ, R4.H0_H0 ;  /* 0x20000004ff047230 */ /* 0x004fcc0000004100 */
[----:B------:R-:W0:Y:S02]  /*0390*/  F2I.S64.TRUNC R4, R4 ;  /* 0x0000000400047311 */ /* 0x000e24000020d900 */
[----:B0-----:R-:W-:Y:S01]  /*03a0*/  PRMT R24, R4, 0x7610, R24 ;  /* 0x0000761004187816 */ /* 0x001fe20000000018 */
[----:B------:R-:W-:Y:S06]  /*03b0*/  BRA `(.L_x_9316) ;  /* 0x0000000800fc7947 */ /* 0x000fec0003800000 */
.L_x_9319:
        /* <DEDUP_REMOVED lines=10> */
.L_x_9322:
[----:B------:R-:W2:Y:S02]  /*0460*/  LDG.E.U16 R6, desc[UR36][R6.64] ;  /* 0x0000002406067981 */ /* 0x000ea4000c1e1500 */
[----:B--2---:R-:W-:-:S06]  /*0470*/  HADD2.F32 R4, -RZ, R6.H0_H0 ;  /* 0x20000006ff047230 */ /* 0x004fcc0000004100 */
[----:B------:R-:W0:Y:S02]  /*0480*/  F2I.S64.TRUNC R4, R4 ;  /* 0x0000000400047311 */ /* 0x000e24000020d900 */
[----:B0-----:R-:W-:Y:S01]  /*0490*/  PRMT R24, R4, 0x7610, R24 ;  /* 0x0000761004187816 */ /* 0x001fe20000000018 */
[----:B------:R-:W-:Y:S06]  /*04a0*/  BRA `(.L_x_9316) ;  /* 0x0000000800c07947 */ /* 0x000fec0003800000 */
.L_x_9321:
[----:B------:R-:W2:Y:S02]  /*04b0*/  LDG.E.64 R4, desc[UR36][R6.64] ;  /* 0x0000002406047981 */ /* 0x000ea4000c1e1b00 */
[----:B--2---:R-:W0:Y:S02]  /*04c0*/  F2I.S64.F64.TRUNC R4, R4 ;  /* 0x0000000400047311 */ /* 0x004e24000030d900 */
[----:B0-----:R-:W-:Y:S01]  /*04d0*/  PRMT R24, R4, 0x7610, R24 ;  /* 0x0000761004187816 */ /* 0x001fe20000000018 */
[----:B------:R-:W-:Y:S06]  /*04e0*/  BRA `(.L_x_9316) ;  /* 0x0000000800b07947 */ /* 0x000fec0003800000 */
.L_x_9311:
        /* <DEDUP_REMOVED lines=12> */
.L_x_9325:
[----:B------:R-:W2:Y:S02]  /*05b0*/  LDG.E.64 R6, desc[UR36][R6.64] ;  /* 0x0000002406067981 */ /* 0x000ea4000c1e1b00 */
[----:B--2---:R-:W0:Y:S02]  /*05c0*/  F2I.S64.F64.TRUNC R4, R6 ;  /* 0x0000000600047311 */ /* 0x004e24000030d900 */
[----:B0-----:R-:W-:Y:S01]  /*05d0*/  PRMT R24, R4, 0x7610, R24 ;  /* 0x0000761004187816 */ /* 0x001fe20000000018 */
[----:B------:R-:W-:Y:S06]  /*05e0*/  BRA `(.L_x_9316) ;  /* 0x0000000800707947 */ /* 0x000fec0003800000 */
.L_x_9324:
        /* <DEDUP_REMOVED lines=28> */
.L_x_9327:
        /* <DEDUP_REMOVED lines=16> */
.L_x_9326:
[----:B------:R-:W2:Y:S02]  /*08b0*/  LDG.E.U16 R4, desc[UR36][R6.64] ;  /* 0x0000002406047981 */ /* 0x000ea4000c1e1500 */
[----:B--2---:R-:W-:-:S06]  /*08c0*/  IMAD.U32 R4, R4, 0x10000, RZ ;  /* 0x0001000004047824 */ /* 0x004fcc00078e00ff */
[----:B------:R-:W0:Y:S02]  /*08d0*/  F2I.S64.TRUNC R4, R4 ;  /* 0x0000000400047311 */ /* 0x000e24000020d900 */
[----:B0-----:R-:W-:Y:S01]  /*08e0*/  PRMT R24, R4, 0x7610, R24 ;  /* 0x0000761004187816 */ /* 0x001fe20000000018 */
[----:B------:R-:W-:Y:S06]  /*08f0*/  BRA `(.L_x_9316) ;  /* 0x0000000400ac7947 */ /* 0x000fec0003800000 */
.L_x_9323:
        /* <DEDUP_REMOVED lines=10> */
.L_x_9330:
        /* <DEDUP_REMOVED lines=21> */
.L_x_9334:
[----:B------:R-:W-:Y:S05]  /*0af0*/  BSYNC B1 ;  /* 0x0000000000017941 */ /* 0x000fea0003800000 */
.L_x_9333:
[----:B------:R-:W-:Y:S01]  /*0b00*/  IMAD.SHL.U32 R3, R3, 0x100000, RZ ;  /* 0x0010000003037824 */ /* 0x000fe200078e00ff */
[----:B------:R-:W-:-:S04]  /*0b10*/  LEA R5, R0, 0x3b800000, 0x17 ;  /* 0x3b80000000057811 */ /* 0x000fc800078eb8ff */
[----:B------:R-:W-:-:S07]  /*0b20*/  LOP3.LUT R4, R5, R3, R6, 0xfe, !PT ;  /* 0x0000000305047212 */ /* 0x000fce00078efe06 */
.L_x_9332:
[----:B------:R-:W-:Y:S05]  /*0b30*/  BSYNC B0 ;  /* 0x0000000000007941 */ /* 0x000fea0003800000 */
.L_x_9331:
[----:B------:R-:W0:Y:S02]  /*0b40*/  F2I.S64.TRUNC R4, R4 ;  /* 0x0000000400047311 */ /* 0x000e24000020d900 */
[----:B0-----:R-:W-:Y:S01]  /*0b50*/  PRMT R24, R4, 0x7610, R24 ;  /* 0x0000761004187816 */ /* 0x001fe20000000018 */
[----:B------:R-:W-:Y:S06]  /*0b60*/  BRA `(.L_x_9316) ;  /* 0x0000000400107947 */ /* 0x000fec0003800000 */
.L_x_9329:
        /* <DEDUP_REMOVED lines=21> */
.L_x_9338:
[----:B------:R-:W-:Y:S05]  /*0cc0*/  BSYNC B1 ;  /* 0x0000000000017941 */ /* 0x000fea0003800000 */
.L_x_9337:
[----:B------:R-:W-:Y:S01]  /*0cd0*/  IMAD.SHL.U32 R3, R3, 0x200000, RZ ;  /* 0x0020000003037824 */ /* 0x000fe200078e00ff */
[----:B------:R-:W-:-:S04]  /*0ce0*/  LEA R5, R0, 0x37800000, 0x17 ;  /* 0x3780000000057811 */ /* 0x000fc800078eb8ff */
[----:B------:R-:W-:-:S07]  /*0cf0*/  LOP3.LUT R4, R5, R3, R6, 0xfe, !PT ;  /* 0x0000000305047212 */ /* 0x000fce00078efe06 */
.L_x_9336:
[----:B------:R-:W-:Y:S05]  /*0d00*/  BSYNC B0 ;  /* 0x0000000000007941 */ /* 0x000fea0003800000 */
.L_x_9335:
[----:B------:R-:W0:Y:S02]  /*0d10*/  F2I.S64.TRUNC R4, R4 ;  /* 0x0000000400047311 */ /* 0x000e24000020d900 */
[----:B0-----:R-:W-:Y:S01]  /*0d20*/  PRMT R24, R4, 0x7610, R24 ;  /* 0x0000761004187816 */ /* 0x001fe20000000018 */
[----:B------:R-:W-:Y:S06]  /*0d30*/  BRA `(.L_x_9316) ;  /* 0x00000000009c7947 */ /* 0x000fec0003800000 */
.L_x_9328:
        /* <DEDUP_REMOVED lines=14> */
.L_x_9342:
[----:B------:R-:W-:Y:S05]  /*0e20*/  BSYNC B0 ;  /* 0x0000000000007941 */ /* 0x000fea0003800000 */
.L_x_9341:
[----:B------:R-:W0:Y:S02]  /*0e30*/  F2I.S64.TRUNC R4, R4 ;  /* 0x0000000400047311 */ /* 0x000e24000020d900 */
[----:B0-----:R-:W-:Y:S01]  /*0e40*/  PRMT R24, R4, 0x7610, R24 ;  /* 0x0000761004187816 */ /* 0x001fe20000000018 */
[----:B------:R-:W-:Y:S06]  /*0e50*/  BRA `(.L_x_9316) ;  /* 0x0000000000547947 */ /* 0x000fec0003800000 */
.L_x_9315:
        /* <DEDUP_REMOVED lines=16> */
.L_x_9343:
[----:B------:R-:W-:Y:S01]  /*0f60*/  PRMT R24, RZ, 0x7610, R24 ;  /* 0x00007610ff187816 */ /* 0x000fe20000000018 */
[----:B------:R-:W-:Y:S06]  /*0f70*/  BRA `(.L_x_9316) ;  /* 0x00000000000c7947 */ /* 0x000fec0003800000 */
.L_x_9340:
[----:B------:R0:W5:Y:S01]  /*0f80*/  LDG.E.U8 R24, desc[UR36][R6.64] ;  /* 0x0000002406187981 */ /* 0x000162000c1e1100 */
[----:B------:R-:W-:Y:S05]  /*0f90*/  BRA `(.L_x_9316) ;  /* 0x0000000000047947 */ /* 0x000fea0003800000 */
.L_x_9339:
[----:B------:R0:W5:Y:S02]  /*0fa0*/  LDG.E.U8 R24, desc[UR36][R6.64] ;  /* 0x0000002406187981 */ /* 0x000164000c1e1100 */
.L_x_9316:
[----:B------:R-:W1:Y:S02]  /*0fb0*/  S2R R17, SR_TID.X ;  /* 0x0000000000117919 */ /* 0x000e640000002100 */
[----:B-1----:R-:W-:-:S07]  /*0fc0*/  VIADD R17, R17, 0x80 ;  /* 0x0000008011117836 */ /* 0x002fce0000000000 */
.L_x_9310:
[----:B------:R-:W-:Y:S05]  /*0fd0*/  BSYNC B6 ;  /* 0x0000000000067941 */ /* 0x000fea0003800000 */
.L_x_9309:
        /* <DEDUP_REMOVED lines=23> */
.L_x_9349:
[----:B------:R0:W5:Y:S01]  /*1150*/  LDG.E.U8 R28, desc[UR36][R6.64] ;  /* 0x00000024061c7981 */ /* 0x000162000c1e1100 */
[----:B------:R-:W-:Y:S05]  /*1160*/  BRA `(.L_x_9351) ;  /* 0x0000000c00647947 */ /* 0x000fea0003800000 */
.L_x_9348:
        /* <DEDUP_REMOVED lines=8> */
.L_x_9353:
[----:B------:R4:W5:Y:S01]  /*11f0*/  LDG.E.U8 R28, desc[UR36][R6.64] ;  /* 0x00000024061c7981 */ /* 0x000962000c1e1100 */
[----:B------:R-:W-:Y:S05]  /*1200*/  BRA `(.L_x_9351) ;  /* 0x0000000c003c7947 */ /* 0x000fea0003800000 */
.L_x_9352:
[----:B------:R0:W5:Y:S01]  /*1210*/  LDG.E.U16 R28, desc[UR36][R6.64] ;  /* 0x00000024061c7981 */ /* 0x000162000c1e1500 */
[----:B------:R-:W-:Y:S05]  /*1220*/  BRA `(.L_x_9351) ;  /* 0x0000000c00347947 */ /* 0x000fea0003800000 */
.L_x_9347:
        /* <DEDUP_REMOVED lines=10> */
.L_x_9355:
[----:B------:R-:W2:Y:S02]  /*12d0*/  LDG.E.U16 R4, desc[UR36][R6.64] ;  /* 0x0000002406047981 */ /* 0x000ea4000c1e1500 */
[----:B--2---:R-:W-:-:S06]  /*12e0*/  HADD2.F32 R4, -RZ, R4.H0_H0 ;  /* 0x20000004ff047230 */ /* 0x004fcc0000004100 */
[----:B------:R-:W0:Y:S02]  /*12f0*/  F2I.S64.TRUNC R4, R4 ;  /* 0x0000000400047311 */ /* 0x000e24000020d900 */
[----:B0-----:R-:W-:Y:S01]  /*1300*/  PRMT R28, R4, 0x7610, R28 ;  /* 0x00007610041c7816 */ /* 0x001fe2000000001c */
[----:B------:R-:W-:Y:S06]  /*1310*/  BRA `(.L_x_9351) ;  /* 0x0000000800f87947 */ /* 0x000fec0003800000 */
.L_x_9354:
        /* <DEDUP_REMOVED lines=10> */
.L_x_9357:
[----:B------:R-:W2:Y:S02]  /*13c0*/  LDG.E.U16 R6, desc[UR36][R6.64] ;  /* 0x0000002406067981 */ /* 0x000ea4000c1e1500 */
[----:B--2---:R-:W-:-:S06]  /*13d0*/  HADD2.F32 R4, -RZ, R6.H0_H0 ;  /* 0x20000006ff047230 */ /* 0x004fcc0000004100 */
[----:B------:R-:W0:Y:S02]  /*13e0*/  F2I.S64.TRUNC R4, R4 ;  /* 0x0000000400047311 */ /* 0x000e24000020d900 */
[----:B0-----:R-:W-:Y:S01]  /*13f0*/  PRMT R28, R4, 0x7610, R28 ;  /* 0x00007610041c7816 */ /* 0x001fe2000000001c */
[----:B------:R-:W-:Y:S06]  /*1400*/  BRA `(.L_x_9351) ;  /* 0x0000000800bc7947 */ /* 0x000fec0003800000 */
.L_x_9356:
[----:B------:R-:W2:Y:S02]  /*1410*/  LDG.E.64 R4, desc[UR36][R6.64] ;  /* 0x0000002406047981 */ /* 0x000ea4000c1e1b00 */
[----:B--2---:R-:W0:Y:S02]  /*1420*/  F2I.S64.F64.TRUNC R4, R4 ;  /* 0x0000000400047311 */ /* 0x004e24000030d900 */
[----:B0-----:R-:W-:Y:S01]  /*1430*/  PRMT R28, R4, 0x7610, R28 ;  /* 0x00007610041c7816 */ /* 0x001fe2000000001c */
[----:B------:R-:W-:Y:S06]  /*1440*/  BRA `(.L_x_9351) ;  /* 0x0000000800ac7947 */ /* 0x000fec0003800000 */
.L_x_9346:
        /* <DEDUP_REMOVED lines=12> */
.L_x_9360:
[----:B------:R-:W2:Y:S02]  /*1510*/  LDG.E.64 R6, desc[UR36][R6.64] ;  /* 0x0000002406067981 */ /* 0x000ea4000c1e1b00 */
[----:B--2---:R-:W0:Y:S02]  /*1520*/  F2I.S64.F64.TRUNC R4, R6 ;  /* 0x0000000600047311 */ /* 0x004e24000030d900 */
[----:B0-----:R-:W-:Y:S01]  /*1530*/  PRMT R28, R4, 0x7610, R28 ;  /* 0x00007610041c7816 */ /* 0x001fe2000000001c */
[----:B------:R-:W-:Y:S06]  /*1540*/  BRA `(.L_x_9351) ;  /* 0x00000008006c7947 */ /* 0x000fec0003800000 */
.L_x_9359:
        /* <DEDUP_REMOVED lines=28> */
.L_x_9362:
        /* <DEDUP_REMOVED lines=15> */
.L_x_9361:
[----:B------:R-:W2:Y:S02]  /*1800*/  LDG.E.U16 R4, desc[UR36][R6.64] ;  /* 0x0000002406047981 */ /* 0x000ea4000c1e1500 */
[----:B--2---:R-:W-:-:S06]  /*1810*/  IMAD.U32 R4, R4, 0x10000, RZ ;  /* 0x0001000004047824 */ /* 0x004fcc00078e00ff */
[----:B------:R-:W0:Y:S02]  /*1820*/  F2I.S64.TRUNC R4, R4 ;  /* 0x0000000400047311 */ /* 0x000e24000020d900 */
[----:B0-----:R-:W-:Y:S01]  /*1830*/  PRMT R28, R4, 0x7610, R28 ;  /* 0x00007610041c7816 */ /* 0x001fe2000000001c */
[----:B------:R-:W-:Y:S06]  /*1840*/  BRA `(.L_x_9351) ;  /* 0x0000000400ac7947 */ /* 0x000fec0003800000 */
.L_x_9358:
        /* <DEDUP_REMOVED lines=10> */
.L_x_9365:
        /* <DEDUP_REMOVED lines=21> */
.L_x_9369:
[----:B------:R-:W-:Y:S05]  /*1a40*/  BSYNC B1 ;  /* 0x0000000000017941 */ /* 0x000fea0003800000 */
.L_x_9368:
[----:B------:R-:W-:Y:S01]  /*1a50*/  IMAD.SHL.U32 R3, R3, 0x100000, RZ ;  /* 0x0010000003037824 */ /* 0x000fe200078e00ff */
[----:B------:R-:W-:-:S04]  /*1a60*/  LEA R5, R0, 0x3b800000, 0x17 ;  /* 0x3b80000000057811 */ /* 0x000fc800078eb8ff */
[----:B------:R-:W-:-:S07]  /*1a70*/  LOP3.LUT R4, R5, R3, R6, 0xfe, !PT ;  /* 0x0000000305047212 */ /* 0x000fce00078efe06 */
.L_x_9367:
[----:B------:R-:W-:Y:S05]  /*1a80*/  BSYNC B0 ;  /* 0x0000000000007941 */ /* 0x000fea0003800000 */
.L_x_9366:
[----:B------:R-:W0:Y:S02]  /*1a90*/  F2I.S64.TRUNC R4, R4 ;  /* 0x0000000400047311 */ /* 0x000e24000020d900 */
[----:B0-----:R-:W-:Y:S01]  /*1aa0*/  PRMT R28, R4, 0x7610, R28 ;  /* 0x00007610041c7816 */ /* 0x001fe2000000001c */
[----:B------:R-:W-:Y:S06]  /*1ab0*/  BRA `(.L_x_9351) ;  /* 0x0000000400107947 */ /* 0x000fec0003800000 */
.L_x_9364:
        /* <DEDUP_REMOVED lines=21> */
.L_x_9373:
[----:B------:R-:W-:Y:S05]  /*1c10*/  BSYNC B1 ;  /* 0x0000000000017941 */ /* 0x000fea0003800000 */
.L_x_9372:
[----:B------:R-:W-:Y:S01]  /*1c20*/  IMAD.SHL.U32 R3, R3, 0x200000, RZ ;  /* 0x0020000003037824 */ /* 0x000fe200078e00ff */
[----:B------:R-:W-:-:S04]  /*1c30*/  LEA R5, R0, 0x37800000, 0x17 ;  /* 0x3780000000057811 */ /* 0x000fc800078eb8ff */
[----:B------:R-:W-:-:S07]  /*1c40*/  LOP3.LUT R4, R5, R3, R6, 0xfe, !PT ;  /* 0x0000000305047212 */ /* 0x000fce00078efe06 */
.L_x_9371:
[----:B------:R-:W-:Y:S05]  /*1c50*/  BSYNC B0 ;  /* 0x0000000000007941 */ /* 0x000fea0003800000 */
.L_x_9370:
[----:B------:R-:W0:Y:S02]  /*1c60*/  F2I.S64.TRUNC R4, R4 ;  /* 0x0000000400047311 */ /* 0x000e24000020d900 */
[----:B0-----:R-:W-:Y:S01]  /*1c70*/  PRMT R28, R4, 0x7610, R28 ;  /* 0x00007610041c7816 */ /* 0x001fe2000000001c */
[----:B------:R-:W-:Y:S06]  /*1c80*/  BRA `(.L_x_9351) ;  /* 0x00000000009c7947 */ /* 0x000fec0003800000 */
.L_x_9363:
        /* <DEDUP_REMOVED lines=14> */
.L_x_9377:
[----:B------:R-:W-:Y:S05]  /*1d70*/  BSYNC B0 ;  /* 0x0000000000007941 */ /* 0x000fea0003800000 */
.L_x_9376:
[----:B------:R-:W0:Y:S02]  /*1d80*/  F2I.S64.TRUNC R4, R4 ;  /* 0x0000000400047311 */ /* 0x000e24000020d900 */
[----:B0-----:R-:W-:Y:S01]  /*1d90*/  PRMT R28, R4, 0x7610, R28 ;  /* 0x00007610041c7816 */ /* 0x001fe2000000001c */
[----:B------:R-:W-:Y:S06]  /*1da0*/  BRA `(.L_x_9351) ;  /* 0x0000000000547947 */ /* 0x000fec0003800000 */
.L_x_9350:
        /* <DEDUP_REMOVED lines=16> */
.L_x_9378:
[----:B------:R-:W-:Y:S01]  /*1eb0*/  PRMT R28, RZ, 0x7610, R28 ;  /* 0x00007610ff1c7816 */ /* 0x000fe2000000001c */
[----:B------:R-:W-:Y:S06]  /*1ec0*/  BRA `(.L_x_9351) ;  /* 0x00000000000c7947 */ /* 0x000fec0003800000 */
.L_x_9375:
[----:B------:R1:W5:Y:S01]  /*1ed0*/  LDG.E.U8 R28, desc[UR36][R6.64] ;  /* 0x00000024061c7981 */ /* 0x000362000c1e1100 */
[----:B------:R-:W-:Y:S05]  /*1ee0*/  BRA `(.L_x_9351) ;  /* 0x0000000000047947 */ /* 0x000fea0003800000 */
.L_x_9374:
[----:B------:R0:W5:Y:S02]  /*1ef0*/  LDG.E.U8 R28, desc[UR36][R6.64] ;  /* 0x00000024061c7981 */ /* 0x000164000c1e1100 */
.L_x_9351:
[----:B------:R-:W-:-:S07]  /*1f00*/  VIADD R17, R17, 0x80 ;  /* 0x0000008011117836 */ /* 0x000fce0000000000 */
.L_x_9345:
[----:B------:R-:W-:Y:S05]  /*1f10*/  BSYNC B6 ;  /* 0x0000000000067941 */ /* 0x000fea0003800000 */
.L_x_9344:
        /* <DEDUP_REMOVED lines=25> */
.L_x_9384:
[----:B------:R0:W5:Y:S01]  /*20b0*/  LDG.E.U8 R26, desc[UR36][R6.64] ;  /* 0x00000024061a7981 */ /* 0x000162000c1e1100 */
[----:B------:R-:W-:Y:S05]  /*20c0*/  BRA `(.L_x_9386) ;  /* 0x0000000c00647947 */ /* 0x000fea0003800000 */
.L_x_9383:
        /* <DEDUP_REMOVED lines=8> */
.L_x_9388:
[----:B------:R3:W5:Y:S01]  /*2150*/  LDG.E.U8 R26, desc[UR36][R6.64] ;  /* 0x00000024061a7981 */ /* 0x000762000c1e1100 */
[----:B------:R-:W-:Y:S05]  /*2160*/  BRA `(.L_x_9386) ;  /* 0x0000000c003c7947 */ /* 0x000fea0003800000 */
.L_x_9387:
[----:B------:R0:W5:Y:S01]  /*2170*/  LDG.E.U16 R26, desc[UR36][R6.64] ;  /* 0x00000024061a7981 */ /* 0x000162000c1e1500 */
[----:B------:R-:W-:Y:S05]  /*2180*/  BRA `(.L_x_9386) ;  /* 0x0000000c00347947 */ /* 0x000fea0003800000 */
.L_x_9382:
        /* <DEDUP_REMOVED lines=10> */
.L_x_9390:
[----:B------:R-:W2:Y:S02]  /*2230*/  LDG.E.U16 R4, desc[UR36][R6.64] ;  /* 0x0000002406047981 */ /* 0x000ea4000c1e1500 */
[----:B--2---:R-:W-:-:S06]  /*2240*/  HADD2.F32 R4, -RZ, R4.H0_H0 ;  /* 0x20000004ff047230 */ /* 0x004fcc0000004100 */
[----:B------:R-:W0:Y:S02]  /*2250*/  F2I.S64.TRUNC R4, R4 ;  /* 0x0000000400047311 */ /* 0x000e24000020d900 */
[----:B0-----:R-:W-:Y:S01]  /*2260*/  PRMT R26, R4, 0x7610, R26 ;  /* 0x00007610041a7816 */ /* 0x001fe2000000001a */
[----:B------:R-:W-:Y:S06]  /*2270*/  BRA `(.L_x_9386) ;  /* 0x0000000800f87947 */ /* 0x000fec0003800000 */
.L_x_9389:
        /* <DEDUP_REMOVED lines=10> */
.L_x_9392:
[----:B------:R-:W2:Y:S02]  /*2320*/  LDG.E.U16 R6, desc[UR36][R6.64] ;  /* 0x0000002406067981 */ /* 0x000ea4000c1e1500 */
[----:B--2---:R-:W-:-:S06]  /*2330*/  HADD2.F32 R4, -RZ, R6.H0_H0 ;  /* 0x20000006ff047230 */ /* 0x004fcc0000004100 */
[----:B------:R-:W0:Y:S02]  /*2340*/  F2I.S64.TRUNC R4, R4 ;  /* 0x0000000400047311 */ /* 0x000e24000020d900 */
[----:B0-----:R-:W-:Y:S01]  /*2350*/  PRMT R26, R4, 0x7610, R26 ;  /* 0x00007610041a7816 */ /* 0x001fe2000000001a */
[----:B------:R-:W-:Y:S06]  /*2360*/  BRA `(.L_x_9386) ;  /* 0x0000000800bc7947 */ /* 0x000fec0003800000 */
.L_x_9391:
[----:B------:R-:W2:Y:S02]  /*2370*/  LDG.E.64 R4, desc[UR36][R6.64] ;  /* 0x0000002406047981 */ /* 0x000ea4000c1e1b00 */
[----:B--2---:R-:W0:Y:S02]  /*2380*/  F2I.S64.F64.TRUNC R4, R4 ;  /* 0x0000000400047311 */ /* 0x004e24000030d900 */
[----:B0-----:R-:W-:Y:S01]  /*2390*/  PRMT R26, R4, 0x7610, R26 ;  /* 0x00007610041a7816 */ /* 0x001fe2000000001a */
[----:B------:R-:W-:Y:S06]  /*23a0*/  BRA `(.L_x_9386) ;  /* 0x0000000800ac7947 */ /* 0x000fec0003800000 */
.L_x_9381:
        /* <DEDUP_REMOVED lines=12> */
.L_x_9395:
[----:B------:R-:W2:Y:S02]  /*2470*/  LDG.E.64 R6, desc[UR36][R6.64] ;  /* 0x0000002406067981 */ /* 0x000ea4000c1e1b00 */
[----:B--2---:R-:W0:Y:S02]  /*2480*/  F2I.S64.F64.TRUNC R4, R6 ;  /* 0x0000000600047311 */ /* 0x004e24000030d900 */
[----:B0-----:R-:W-:Y:S01]  /*2490*/  PRMT R26, R4, 0x7610, R26 ;  /* 0x00007610041a7816 */ /* 0x001fe2000000001a */
[----:B------:R-:W-:Y:S06]  /*24a0*/  BRA `(.L_x_9386) ;  /* 0x00000008006c7947 */ /* 0x000fec0003800000 */
.L_x_9394:
        /* <DEDUP_REMOVED lines=28> */
.L_x_9397:
        /* <DEDUP_REMOVED lines=15> */
.L_x_9396:
[----:B------:R-:W2:Y:S02]  /*2760*/  LDG.E.U16 R4, desc[UR36][R6.64] ;  /* 0x0000002406047981 */ /* 0x000ea4000c1e1500 */
[----:B--2---:R-:W-:-:S06]  /*2770*/  IMAD.U32 R4, R4, 0x10000, RZ ;  /* 0x0001000004047824 */ /* 0x004fcc00078e00ff */
[----:B------:R-:W0:Y:S02]  /*2780*/  F2I.S64.TRUNC R4, R4 ;  /* 0x0000000400047311 */ /* 0x000e24000020d900 */
[----:B0-----:R-:W-:Y:S01]  /*2790*/  PRMT R26, R4, 0x7610, R26 ;  /* 0x00007610041a7816 */ /* 0x001fe2000000001a */
[----:B------:R-:W-:Y:S06]  /*27a0*/  BRA `(.L_x_9386) ;  /* 0x0000000400ac7947 */ /* 0x000fec0003800000 */
.L_x_9393:
        /* <DEDUP_REMOVED lines=10> */
.L_x_9400:
        /* <DEDUP_REMOVED lines=21> */
.L_x_9404:
[----:B------:R-:W-:Y:S05]  /*29a0*/  BSYNC B1 ;  /* 0x0000000000017941 */ /* 0x000fea0003800000 */
.L_x_9403:
[----:B------:R-:W-:Y:S01]  /*29b0*/  IMAD.SHL.U32 R3, R3, 0x100000, RZ ;  /* 0x0010000003037824 */ /* 0x000fe200078e00ff */
[----:B------:R-:W-:-:S04]  /*29c0*/  LEA R5, R0, 0x3b800000, 0x17 ;  /* 0x3b80000000057811 */ /* 0x000fc800078eb8ff */
[----:B------:R-:W-:-:S07]  /*29d0*/  LOP3.LUT R4, R5, R3, R6, 0xfe, !PT ;  /* 0x0000000305047212 */ /* 0x000fce00078efe06 */
.L_x_9402:
[----:B------:R-:W-:Y:S05]  /*29e0*/  BSYNC B0 ;  /* 0x0000000000007941 */ /* 0x000fea0003800000 */
.L_x_9401:
[----:B------:R-:W0:Y:S02]  /*29f0*/  F2I.S64.TRUNC R4, R4 ;  /* 0x0000000400047311 */ /* 0x000e24000020d900 */
[----:B0-----:R-:W-:Y:S01]  /*2a00*/  PRMT R26, R4, 0x7610, R26 ;  /* 0x00007610041a7816 */ /* 0x001fe2000000001a */
[----:B------:R-:W-:Y:S06]  /*2a10*/  BRA `(.L_x_9386) ;  /* 0x0000000400107947 */ /* 0x000fec0003800000 */
.L_x_9399:
        /* <DEDUP_REMOVED lines=21> */
.L_x_9408:
[----:B------:R-:W-:Y:S05]  /*2b70*/  BSYNC B1 ;  /* 0x0000000000017941 */ /* 0x000fea0003800000 */
.L_x_9407:
[----:B------:R-:W-:Y:S01]  /*2b80*/  IMAD.SHL.U32 R3, R3, 0x200000, RZ ;  /* 0x0020000003037824 */ /* 0x000fe200078e00ff */
[----:B------:R-:W-:-:S04]  /*2b90*/  LEA R5, R0, 0x37800000, 0x17 ;  /* 0x3780000000057811 */ /* 0x000fc800078eb8ff */
[----:B------:R-:W-:-:S07]  /*2ba0*/  LOP3.LUT R4, R5, R3, R6, 0xfe, !PT ;  /* 0x0000000305047212 */ /* 0x000fce00078efe06 */
.L_x_9406:
[----:B------:R-:W-:Y:S05]  /*2bb0*/  BSYNC B0 ;  /* 0x0000000000007941 */ /* 0x000fea0003800000 */
.L_x_9405:
[----:B------:R-:W0:Y:S02]  /*2bc0*/  F2I.S64.TRUNC R4, R4 ;  /* 0x0000000400047311 */ /* 0x000e24000020d900 */
[----:B0-----:R-:W-:Y:S01]  /*2bd0*/  PRMT R26, R4, 0x7610, R26 ;  /* 0x00007610041a7816 */ /* 0x001fe2000000001a */
[----:B------:R-:W-:Y:S06]  /*2be0*/  BRA `(.L_x_9386) ;  /* 0x00000000009c7947 */ /* 0x000fec0003800000 */
.L_x_9398:
        /* <DEDUP_REMOVED lines=14> */
.L_x_9412:
[----:B------:R-:W-:Y:S05]  /*2cd0*/  BSYNC B0 ;  /* 0x0000000000007941 */ /* 0x000fea0003800000 */
.L_x_9411:
[----:B------:R-:W0:Y:S02]  /*2ce0*/  F2I.S64.TRUNC R4, R4 ;  /* 0x0000000400047311 */ /* 0x000e24000020d900 */
[----:B0-----:R-:W-:Y:S01]  /*2cf0*/  PRMT R26, R4, 0x7610, R26 ;  /* 0x00007610041a7816 */ /* 0x001fe2000000001a */
[----:B------:R-:W-:Y:S06]  /*2d00*/  BRA `(.L_x_9386) ;  /* 0x0000000000547947 */ /* 0x000fec0003800000 */
.L_x_9385:
        /* <DEDUP_REMOVED lines=16> */
.L_x_9413:
[----:B------:R-:W-:Y:S01]  /*2e10*/  PRMT R26, RZ, 0x7610, R26 ;  /* 0x00007610ff1a7816 */ /* 0x000fe2000000001a */
[----:B------:R-:W-:Y:S06]  /*2e20*/  BRA `(.L_x_9386) ;  /* 0x00000000000c7947 */ /* 0x000fec0003800000 */
.L_x_9410:
[----:B------:R2:W5:Y:S01]  /*2e30*/  LDG.E.U8 R26, desc[UR36][R6.64] ;  /* 0x00000024061a7981 */ /* 0x000562000c1e1100 */
[----:B------:R-:W-:Y:S05]  /*2e40*/  BRA `(.L_x_9386) ;  /* 0x0000000000047947 */ /* 0x000fea0003800000 */
.L_x_9409:
[----:B------:R1:W5:Y:S02]  /*2e50*/  LDG.E.U8 R26, desc[UR36][R6.64] ;  /* 0x00000024061a7981 */ /* 0x000364000c1e1100 */
.L_x_9386:
[----:B------:R-:W-:-:S07]  /*2e60*/  VIADD R17, R17, 0x80 ;  /* 0x0000008011117836 */ /* 0x000fce0000000000 */
.L_x_9380:
[----:B------:R-:W-:Y:S05]  /*2e70*/  BSYNC B6 ;  /* 0x0000000000067941 */ /* 0x000fea0003800000 */
.L_x_9379:
[----:B------:R-:W0:Y:S01]  /*2e80*/  LDC.U8 R27, c[0x0][0x215] ;  /* 0x00008540ff1b7b82 */ /* 0x000e220000000000 */
[----:B------:R-:W-:Y:S01]  /*2e90*/  ISETP.GE.AND P0, PT, R17, R2, PT ;  /* 0x000000021100720c */ /* 0x000fe20003f06270 */
[----:B------:R-:W-:-:S12]  /*2ea0*/  BSSY B6, `(.L_x_9414) ;  /* 0x00000ef000067945 */ /* 0x000fd80003800000 */
[----:B------:R-:W-:Y:S05]  /*2eb0*/  @P0 BRA `(.L_x_9415) ;  /* 0x0000000c00b40947 */ /* 0x000fea0003800000 */
[----:B------:R-:W0:Y:S01]  /*2ec0*/  LDC.64 R4, c[0x0][0x220] ;  /* 0x00008800ff047b82 */ /* 0x000e220000000a00 */
[----:B------:R-:W-:Y:S01]  /*2ed0*/  PRMT R0, R18, 0x9910, RZ ;  /* 0x0000991012007816 */ /* 0x000fe200000000ff */
[----:B------:R-:W-:Y:S01]  /*2ee0*/  IMAD R17, R16, 0x200, R17 ;  /* 0x0000020010117824 */ /* 0x000fe200078e0211 */
[----:B------:R-:W-:Y:S02]  /*2ef0*/  ULDC UR4, c[0x0][0x230] ;  /* 0x00008c0000047ab9 */ /* 0x000fe40000000800 */
[----:B------:R-:W-:Y:S01]  /*2f00*/  ISETP.GT.AND P1, PT, R0, 0x9, PT ;  /* 0x000000090000780c */ /* 0x000fe20003f24270 */
[----:B------:R-:W-:-:S05]  /*2f10*/  IMAD R17, R17, UR4, RZ ;  /* 0x0000000411117c24 */ /* 0x000fca000f8e02ff */
[----:B01234-:R-:W-:-:S05]  /*2f20*/  IADD3 R6, P0, R17, R4, RZ ;  /* 0x0000000411067210 */ /* 0x01ffca0007f1e0ff */
        /* <DEDUP_REMOVED lines=12> */
.L_x_9419:
[----:B------:R0:W5:Y:S01]  /*2ff0*/  LDG.E.U8 R25, desc[UR36][R6.64] ;  /* 0x0000002406197981 */ /* 0x000162000c1e1100 */
[----:B------:R-:W-:Y:S05]  /*3000*/  BRA `(.L_x_9415) ;  /* 0x0000000c00607947 */ /* 0x000fea0003800000 */
.L_x_9418:
        /* <DEDUP_REMOVED lines=8> */
.L_x_9422:
[----:B------:R0:W5:Y:S01]  /*3090*/  LDG.E.U8 R25, desc[UR36][R6.64] ;  /* 0x0000002406197981 */ /* 0x000162000c1e1100 */
[----:B------:R-:W-:Y:S05]  /*30a0*/  BRA `(.L_x_9415) ;  /* 0x0000000c00387947 */ /* 0x000fea0003800000 */
.L_x_9421:
[----:B------:R0:W5:Y:S01]  /*30b0*/  LDG.E.U16 R25, desc[UR36][R6.64] ;  /* 0x0000002406197981 */ /* 0x000162000c1e1500 */
[----:B------:R-:W-:Y:S05]  /*30c0*/  BRA `(.L_x_9415) ;  /* 0x0000000c00307947 */ /* 0x000fea0003800000 */
.L_x_9417:
        /* <DEDUP_REMOVED lines=10> */
.L_x_9424:
[----:B------:R-:W2:Y:S02]  /*3170*/  LDG.E.U16 R4, desc[UR36][R6.64] ;  /* 0x0000002406047981 */ /* 0x000ea4000c1e1500 */
[----:B--2---:R-:W-:-:S06]  /*3180*/  HADD2.F32 R4, -RZ, R4.H0_H0 ;  /* 0x20000004ff047230 */ /* 0x004fcc0000004100 */
[----:B------:R-:W0:Y:S02]  /*3190*/  F2I.S64.TRUNC R4, R4 ;  /* 0x0000000400047311 */ /* 0x000e24000020d900 */
[----:B0-----:R-:W-:Y:S01]  /*31a0*/  PRMT R25, R4, 0x7610, R25 ;  /* 0x0000761004197816 */ /* 0x001fe20000000019 */
[----:B------:R-:W-:Y:S06]  /*31b0*/  BRA `(.L_x_9415) ;  /* 0x0000000800f47947 */ /* 0x000fec0003800000 */
.L_x_9423:
        /* <DEDUP_REMOVED lines=10> */
.L_x_9426:
[----:B------:R-:W2:Y:S02]  /*3260*/  LDG.E.U16 R6, desc[UR36][R6.64] ;  /* 0x0000002406067981 */ /* 0x000ea4000c1e1500 */
[----:B--2---:R-:W-:-:S06]  /*3270*/  HADD2.F32 R4, -RZ, R6.H0_H0 ;  /* 0x20000006ff047230 */ /* 0x004fcc0000004100 */
[----:B------:R-:W0:Y:S02]  /*3280*/  F2I.S64.TRUNC R4, R4 ;  /* 0x0000000400047311 */ /* 0x000e24000020d900 */
[----:B0-----:R-:W-:Y:S01]  /*3290*/  PRMT R25, R4, 0x7610, R25 ;  /* 0x0000761004197816 */ /* 0x001fe20000000019 */
[----:B------:R-:W-:Y:S06]  /*32a0*/  BRA `(.L_x_9415) ;  /* 0x0000000800b87947 */ /* 0x000fec0003800000 */
.L_x_9425:
[----:B------:R-:W2:Y:S02]  /*32b0*/  LDG.E.64 R4, desc[UR36][R6.64] ;  /* 0x0000002406047981 */ /* 0x000ea4000c1e1b00 */
[----:B--2---:R-:W0:Y:S02]  /*32c0*/  F2I.S64.F64.TRUNC R4, R4 ;  /* 0x0000000400047311 */ /* 0x004e24000030d900 */
[----:B0-----:R-:W-:Y:S01]  /*32d0*/  PRMT R25, R4, 0x7610, R25 ;  /* 0x0000761004197816 */ /* 0x001fe20000000019 */
[----:B------:R-:W-:Y:S06]  /*32e0*/  BRA `(.L_x_9415) ;  /* 0x0000000800a87947 */ /* 0x000fec0003800000 */
.L_x_9416:
        /* <DEDUP_REMOVED lines=12> */
.L_x_9429:
[----:B------:R-:W2:Y:S02]  /*33b0*/  LDG.E.64 R6, desc[UR36][R6.64] ;  /* 0x0000002406067981 */ /* 0x000ea4000c1e1b00 */
[----:B--2---:R-:W0:Y:S02]  /*33c0*/  F2I.S64.F64.TRUNC R4, R6 ;  /* 0x0000000600047311 */ /* 0x004e24000030d900 */
[----:B0-----:R-:W-:Y:S01]  /*33d0*/  PRMT R25, R4, 0x7610, R25 ;  /* 0x0000761004197816 */ /* 0x001fe20000000019 */
[----:B------:R-:W-:Y:S06]  /*33e0*/  BRA `(.L_x_9415) ;  /* 0x0000000800687947 */ /* 0x000fec0003800000 */
.L_x_9428:
        /* <DEDUP_REMOVED lines=28> */
.L_x_9431:
        /* <DEDUP_REMOVED lines=15> */
.L_x_9430:
[----:B------:R-:W2:Y:S02]  /*36a0*/  LDG.E.U16 R4, desc[UR36][R6.64] ;  /* 0x0000002406047981 */ /* 0x000ea4000c1e1500 */
[----:B--2---:R-:W-:-:S06]  /*36b0*/  IMAD.U32 R4, R4, 0x10000, RZ ;  /* 0x0001000004047824 */ /* 0x004fcc00078e00ff */
[----:B------:R-:W0:Y:S02]  /*36c0*/  F2I.S64.TRUNC R4, R4 ;  /* 0x0000000400047311 */ /* 0x000e24000020d900 */
[----:B0-----:R-:W-:Y:S01]  /*36d0*/  PRMT R25, R4, 0x7610, R25 ;  /* 0x0000761004197816 */ /* 0x001fe20000000019 */
[----:B------:R-:W-:Y:S06]  /*36e0*/  BRA `(.L_x_9415) ;  /* 0x0000000400a87947 */ /* 0x000fec0003800000 */
.L_x_9427:
        /* <DEDUP_REMOVED lines=10> */
.L_x_9434:
        /* <DEDUP_REMOVED lines=21> */
.L_x_9438:
[----:B------:R-:W-:Y:S05]  /*38e0*/  BSYNC B1 ;  /* 0x0000000000017941 */ /* 0x000fea0003800000 */
.L_x_9437:
[----:B------:R-:W-:Y:S01]  /*38f0*/  IMAD.SHL.U32 R3, R3, 0x100000, RZ ;  /* 0x0010000003037824 */ /* 0x000fe200078e00ff */
[----:B------:R-:W-:-:S04]  /*3900*/  LEA R5, R0, 0x3b800000, 0x17 ;  /* 0x3b80000000057811 */ /* 0x000fc800078eb8ff */
[----:B------:R-:W-:-:S07]  /*3910*/  LOP3.LUT R4, R5, R3, R6, 0xfe, !PT ;  /* 0x0000000305047212 */ /* 0x000fce00078efe06 */
.L_x_9436:
[----:B------:R-:W-:Y:S05]  /*3920*/  BSYNC B0 ;  /* 0x0000000000007941 */ /* 0x000fea0003800000 */
.L_x_9435:
[----:B------:R-:W0:Y:S02]  /*3930*/  F2I.S64.TRUNC R4, R4 ;  /* 0x0000000400047311 */ /* 0x000e24000020d900 */
[----:B0-----:R-:W-:Y:S01]  /*3940*/  PRMT R25, R4, 0x7610, R25 ;  /* 0x0000761004197816 */ /* 0x001fe20000000019 */
[----:B------:R-:W-:Y:S06]  /*3950*/  BRA `(.L_x_9415) ;  /* 0x00000004000c7947 */ /* 0x000fec0003800000 */
.L_x_9433:
        /* <DEDUP_REMOVED lines=21> */
.L_x_9442:
[----:B------:R-:W-:Y:S05]  /*3ab0*/  BSYNC B1 ;  /* 0x0000000000017941 */ /* 0x000fea0003800000 */
.L_x_9441:
[----:B------:R-:W-:Y:S01]  /*3ac0*/  IMAD.SHL.U32 R3, R3, 0x200000, RZ ;  /* 0x0020000003037824 */ /* 0x000fe200078e00ff */
[----:B------:R-:W-:-:S04]  /*3ad0*/  LEA R5, R0, 0x37800000, 0x17 ;  /* 0x3780000000057811 */ /* 0x000fc800078eb8ff */
[----:B------:R-:W-:-:S07]  /*3ae0*/  LOP3.LUT R4, R5, R3, R6, 0xfe, !PT ;  /* 0x0000000305047212 */ /* 0x000fce00078efe06 */
.L_x_9440:
[----:B------:R-:W-:Y:S05]  /*3af0*/  BSYNC B0 ;  /* 0x0000000000007941 */ /* 0x000fea0003800000 */
.L_x_9439:
[----:B------:R-:W0:Y:S02]  /*3b00*/  F2I.S64.TRUNC R4, R4 ;  /* 0x0000000400047311 */ /* 0x000e24000020d900 */
[----:B0-----:R-:W-:Y:S01]  /*3b10*/  PRMT R25, R4, 0x7610, R25 ;  /* 0x0000761004197816 */ /* 0x001fe20000000019 */
[----:B------:R-:W-:Y:S06]  /*3b20*/  BRA `(.L_x_9415) ;  /* 0x0000000000987947 */ /* 0x000fec0003800000 */
.L_x_9432:
        /* <DEDUP_REMOVED lines=14> */
.L_x_9446:
[----:B------:R-:W-:Y:S05]  /*3c10*/  BSYNC B0 ;  /* 0x0000000000007941 */ /* 0x000fea0003800000 */
.L_x_9445:
[----:B------:R-:W0:Y:S02]  /*3c20*/  F2I.S64.TRUNC R4, R4 ;  /* 0x0000000400047311 */ /* 0x000e24000020d900 */
[----:B0-----:R-:W-:Y:S01]  /*3c30*/  PRMT R25, R4, 0x7610, R25 ;  /* 0x0000761004197816 */ /* 0x001fe20000000019 */
[----:B------:R-:W-:Y:S06]  /*3c40*/  BRA `(.L_x_9415) ;  /* 0x0000000000507947 */ /* 0x000fec0003800000 */
.L_x_9420:
        /* <DEDUP_REMOVED lines=16> */
.L_x_9447:
[----:B------:R-:W-:Y:S05]  /*3d50*/  BRA `(.L_x_9415) ;  /* 0x00000000000c7947 */ /* 0x000fea0003800000 */
.L_x_9444:
[----:B------:R0:W5:Y:S01]  /*3d60*/  LDG.E.U8 R25, desc[UR36][R6.64] ;  /* 0x0000002406197981 */ /* 0x000162000c1e1100 */
[----:B------:R-:W-:Y:S05]  /*3d70*/  BRA `(.L_x_9415) ;  /* 0x0000000000047947 */ /* 0x000fea0003800000 */
.L_x_9443:
[----:B------:R0:W5:Y:S02]  /*3d80*/  LDG.E.U8 R25, desc[UR36][R6.64] ;  /* 0x0000002406197981 */ /* 0x000164000c1e1100 */
.L_x_9415:
[----:B------:R-:W-:Y:S05]  /*3d90*/  BSYNC B6 ;  /* 0x0000000000067941 */ /* 0x000fea0003800000 */
.L_x_9414:
[----:B------:R-:W1:Y:S01]  /*3da0*/  S2R R17, SR_TID.X ;  /* 0x0000000000117919 */ /* 0x000e620000002100 */
[----:B------:R-:W2:Y:S01]  /*3db0*/  LDC.U8 R18, c[0x0][0x234] ;  /* 0x00008d00ff127b82 */ /* 0x000ea20000000000 */
[----:B0-----:R-:W-:Y:S02]  /*3dc0*/  ISETP.GT.U32.AND P0, PT, R27, 0x7, PT ;  /* 0x000000071b00780c */ /* 0x001fe40003f04070 */
[----:B------:R-:W-:Y:S02]  /*3dd0*/  PRMT R19, RZ, 0x7610, R19 ;  /* 0x00007610ff137816 */ /* 0x000fe40000000013 */
[----:B------:R-:W-:Y:S02]  /*3de0*/  PRMT R22, RZ, 0x7610, R22 ;  /* 0x00007610ff167816 */ /* 0x000fe40000000016 */
[----:B------:R-:W-:Y:S02]  /*3df0*/  PRMT R23, RZ, 0x7610, R23 ;  /* 0x00007610ff177816 */ /* 0x000fe40000000017 */
[----:B------:R-:W-:-:S02]  /*3e00*/  PRMT R5, RZ, 0x7610, R5 ;  /* 0x00007610ff057816 */ /* 0x000fc40000000005 */
[----:B-1----:R-:W-:-:S03]  /*3e10*/  ISETP.GE.AND P1, PT, R17, R2, PT ;  /* 0x000000021100720c */ /* 0x002fc60003f26270 */
[----:B------:R-:W-:Y:S10]  /*3e20*/  @P0 BRA `(.L_x_9448) ;  /* 0x00000000003c0947 */ /* 0x000ff40003800000 */
[----:B------:R-:W0:Y:S01]  /*3e30*/  S2R R3, SR_TID.X ;  /* 0x0000000000037919 */ /* 0x000e220000002100 */
[----:B-----5:R-:W-:Y:S02]  /*3e40*/  LOP3.LUT R24, R24, 0xff, RZ, 0xc0, !PT ;  /* 0x000000ff18187812 */ /* 0x020fe400078ec0ff */
[----:B------:R-:W-:Y:S02]  /*3e50*/  LOP3.LUT R28, R28, 0xff, RZ, 0xc0, !PT ;  /* 0x000000ff1c1c7812 */ /* 0x000fe400078ec0ff */
[----:B------:R-:W-:Y:S02]  /*3e60*/  LOP3.LUT R26, R26, 0xff, RZ, 0xc0, !PT ;  /* 0x000000ff1a1a7812 */ /* 0x000fe400078ec0ff */
[-C--:B------:R-:W-:Y:S02]  /*3e70*/  SHF.R.U32.HI R24, RZ, R27.reuse, R24 ;  /* 0x0000001bff187219 */ /* 0x080fe40000011618 */
[-C--:B------:R-:W-:Y:S02]  /*3e80*/  SHF.R.U32.HI R28, RZ, R27.reuse, R28 ;  /* 0x0000001bff1c7219 */ /* 0x080fe4000001161c */
[----:B------:R-:W-:-:S02]  /*3e90*/  SHF.R.U32.HI R26, RZ, R27, R26 ;  /* 0x0000001bff1a7219 */ /* 0x000fc4000001161a */
[----:B------:R-:W-:Y:S02]  /*3ea0*/  PRMT R5, R24, 0x7610, R5 ;  /* 0x0000761018057816 */ /* 0x000fe40000000005 */
[----:B------:R-:W-:Y:S02]  /*3eb0*/  PRMT R23, R28, 0x7610, R23 ;  /* 0x000076101c177816 */ /* 0x000fe40000000017 */
[----:B------:R-:W-:Y:S01]  /*3ec0*/  PRMT R22, R26, 0x7610, R22 ;  /* 0x000076101a167816 */ /* 0x000fe20000000016 */
[----:B0-----:R-:W-:-:S05]  /*3ed0*/  VIADD R3, R3, 0x180 ;  /* 0x0000018003037836 */ /* 0x001fca0000000000 */
[----:B------:R-:W-:-:S13]  /*3ee0*/  ISETP.GE.AND P0, PT, R3, R2, PT ;  /* 0x000000020300720c */ /* 0x000fda0003f06270 */
[----:B------:R-:W-:-:S04]  /*3ef0*/  @!P0 LOP3.LUT R0, R25, 0xff, RZ, 0xc0, !PT ;  /* 0x000000ff19008812 */ /* 0x000fc800078ec0ff */
[----:B------:R-:W-:-:S04]  /*3f00*/  @!P0 SHF.R.U32.HI R0, RZ, R27, R0 ;  /* 0x0000001bff008219 */ /* 0x000fc80000011600 */
[----:B------:R-:W-:-:S07]  /*3f10*/  @!P0 PRMT R19, R0, 0x7610, R19 ;  /* 0x0000761000138816 */ /* 0x000fce0000000013 */
.L_x_9448:
[----:B------:R-:W-:Y:S04]  /*3f20*/  BSSY B6, `(.L_x_9449) ;  /* 0x00000ff000067945 */ /* 0x000fe80003800000 */
[----:B------:R-:W-:Y:S05]  /*3f30*/  @P1 BRA `(.L_x_9450) ;  /* 0x0000000c00f41947 */ /* 0x000fea0003800000 */
[----:B------:R-:W0:Y:S01]  /*3f40*/  LDC.64 R8, c[0x0][0x218] ;  /* 0x00008600ff087b82 */ /* 0x000e220000000a00 */
        /* <DEDUP_REMOVED lines=19> */
.L_x_9454:
[----:B------:R0:W-:Y:S01]  /*4080*/  STG.E.U8 desc[UR36][R8.64], R5 ;  /* 0x0000000508007986 */ /* 0x0001e2000c101124 */
[----:B------:R-:W-:Y:S05]  /*4090*/  BRA `(.L_x_9456) ;  /* 0x0000000c00987947 */ /* 0x000fea0003800000 */
.L_x_9453:
        /* <DEDUP_REMOVED lines=10> */
.L_x_9458:
[----:B------:R-:W-:-:S05]  /*4140*/  LOP3.LUT R5, R5, 0xff, RZ, 0xc0, !PT ;  /* 0x000000ff05057812 */ /* 0x000fca00078ec0ff */
[----:B------:R0:W-:Y:S01]  /*4150*/  STG.E desc[UR36][R8.64], R5 ;  /* 0x0000000508007986 */ /* 0x0001e2000c101924 */
[----:B------:R-:W-:Y:S05]  /*4160*/  BRA `(.L_x_9456) ;  /* 0x0000000c00647947 */ /* 0x000fea0003800000 */
.L_x_9457:
[----:B------:R-:W-:-:S05]  /*4170*/  LOP3.LUT R5, R5, 0xff, RZ, 0xc0, !PT ;  /* 0x000000ff05057812 */ /* 0x000fca00078ec0ff */
[----:B------:R2:W-:Y:S01]  /*4180*/  STG.E.U16 desc[UR36][R8.64], R5 ;  /* 0x0000000508007986 */ /* 0x0005e2000c101524 */
[----:B------:R-:W-:Y:S05]  /*4190*/  BRA `(.L_x_9456) ;  /* 0x0000000c00587947 */ /* 0x000fea0003800000 */
.L_x_9452:
        /* <DEDUP_REMOVED lines=10> */
.L_x_9460:
[----:B------:R-:W-:-:S04]  /*4240*/  LOP3.LUT R5, R5, 0xff, RZ, 0xc0, !PT ;  /* 0x000000ff05057812 */ /* 0x000fc800078ec0ff */
[----:B------:R-:W0:Y:S02]  /*4250*/  I2F.U16 R0, R5 ;  /* 0x0000000500007306 */ /* 0x000e240000101000 */
[----:B0-----:R-:W-:-:S05]  /*4260*/  F2FP.F16.F32.PACK_AB R0, RZ, R0 ;  /* 0x00000000ff00723e */ /* 0x001fca00000000ff */
[----:B------:R0:W-:Y:S01]  /*4270*/  STG.E.U16 desc[UR36][R8.64], R0 ;  /* 0x0000000008007986 */ /* 0x0001e2000c101524 */
[----:B------:R-:W-:Y:S05]  /*4280*/  BRA `(.L_x_9456) ;  /* 0x0000000c001c7947 */ /* 0x000fea0003800000 */
.L_x_9459:
[----:B------:R-:W-:-:S13]  /*4290*/  ISETP.NE.AND P0, PT, R0, 0x7, PT ;  /* 0x000000070000780c */ /* 0x000fda0003f05270 */
[----:B------:R-:W-:Y:S05]  /*42a0*/  @!P0 BRA `(.L_x_9461) ;  /* 0x00000000003c8947 */ /* 0x000fea0003800000 */
[----:B------:R-:W-:-:S13]  /*42b0*/  ISETP.NE.AND P0, PT, R0, 0x8, PT ;  /* 0x000000080000780c */ /* 0x000fda0003f05270 */
[----:B------:R-:W-:Y:S05]  /*42c0*/  @!P0 BRA `(.L_x_9462) ;  /* 0x00000000001c8947 */ /* 0x000fea0003800000 */
[----:B------:R-:W-:-:S13]  /*42d0*/  ISETP.NE.AND P0, PT, R0, 0x9, PT ;  /* 0x000000090000780c */ /* 0x000fda0003f05270 */
[----:B------:R-:W-:Y:S05]  /*42e0*/  @P0 BRA `(.L_x_9455) ;  /* 0x0000000800a80947 */ /* 0x000fea0003800000 */
[----:B------:R-:W-:Y:S01]  /*42f0*/  LOP3.LUT R5, R5, 0xff, RZ, 0xc0, !PT ;  /* 0x000000ff05057812 */ /* 0x000fe200078ec0ff */
[----:B---34-:R-:W-:-:S03]  /*4300*/  IMAD.MOV.U32 R7, RZ, RZ, RZ ;  /* 0x000000ffff077224 */ /* 0x018fc600078e00ff */
[----:B------:R-:W0:Y:S02]  /*4310*/  I2F.U16 R6, R5 ;  /* 0x0000000500067306 */ /* 0x000e240000101000 */
[----:B0-----:R0:W-:Y:S01]  /*4320*/  STG.E.64 desc[UR36][R8.64], R6 ;  /* 0x0000000608007986 */ /* 0x0011e2000c101b24 */
[----:B------:R-:W-:Y:S05]  /*4330*/  BRA `(.L_x_9456) ;  /* 0x0000000800f07947 */ /* 0x000fea0003800000 */
.L_x_9462:
[----:B------:R-:W-:-:S06]  /*4340*/  LOP3.LUT R5, R5, 0xff, RZ, 0xc0, !PT ;  /* 0x000000ff05057812 */ /* 0x000fcc00078ec0ff */
[----:B------:R-:W0:Y:S02]  /*4350*/  I2F.U16 R5, R5 ;  /* 0x0000000500057306 */ /* 0x000e240000101000 */
[----:B0-----:R-:W-:-:S04]  /*4360*/  F2FP.F16.F32.PACK_AB R3, RZ, R5 ;  /* 0x00000005ff03723e */ /* 0x001fc800000000ff */
[----:B------:R-:W-:-:S05]  /*4370*/  PRMT R3, R3, 0x5410, RZ ;  /* 0x0000541003037816 */ /* 0x000fca00000000ff */
[----:B------:R0:W-:Y:S01]  /*4380*/  STG.E desc[UR36][R8.64], R3 ;  /* 0x0000000308007986 */ /* 0x0001e2000c101924 */
[----:B------:R-:W-:Y:S05]  /*4390*/  BRA `(.L_x_9456) ;  /* 0x0000000800d87947 */ /* 0x000fea0003800000 */
.L_x_9461:
[----:B------:R-:W-:-:S06]  /*43a0*/  LOP3.LUT R5, R5, 0xff, RZ, 0xc0, !PT ;  /* 0x000000ff05057812 */ /* 0x000fcc00078ec0ff */
[----:B------:R-:W0:Y:S02]  /*43b0*/  I2F.F64.U16 R4, R5 ;  /* 0x0000000500047312 */ /* 0x000e240000101800 */
[----:B0-----:R0:W-:Y:S01]  /*43c0*/  STG.E.64 desc[UR36][R8.64], R4 ;  /* 0x0000000408007986 */ /* 0x0011e2000c101b24 */
[----:B------:R-:W-:Y:S05]  /*43d0*/  BRA `(.L_x_9456) ;  /* 0x0000000800c87947 */ /* 0x000fea0003800000 */
.L_x_9451:
        /* <DEDUP_REMOVED lines=12> */
.L_x_9465:
[----:B------:R-:W-:Y:S02]  /*44a0*/  LOP3.LUT R5, R5, 0xff, RZ, 0xc0, !PT ;  /* 0x000000ff05057812 */ /* 0x000fe400078ec0ff */
[----:B---34-:R-:W-:-:S04]  /*44b0*/  CS2R R6, SRZ ;  /* 0x0000000000067805 */ /* 0x018fc8000001ff00 */
[----:B------:R-:W0:Y:S02]  /*44c0*/  I2F.F64.U16 R4, R5 ;  /* 0x0000000500047312 */ /* 0x000e240000101800 */
[----:B0-----:R0:W-:Y:S01]  /*44d0*/  STG.E.128 desc[UR36][R8.64], R4 ;  /* 0x0000000408007986 */ /* 0x0011e2000c101d24 */
[----:B------:R-:W-:Y:S05]  /*44e0*/  BRA `(.L_x_9456) ;  /* 0x0000000800847947 */ /* 0x000fea0003800000 */
.L_x_9464:
        /* <DEDUP_REMOVED lines=8> */
[----:B---34-:R-:W0:Y:S02]  /*4570*/  I2F.U16 R7, R4 ;  /* 0x0000000400077306 */ /* 0x018e240000101000 */
        /* <DEDUP_REMOVED lines=13> */
.L_x_9469:
[----:B------:R-:W-:Y:S05]  /*4650*/  BSYNC B0 ;  /* 0x0000000000007941 */ /* 0x000fea0003800000 */
.L_x_9468:
[----:B------:R-:W-:-:S05]  /*4660*/  LOP3.LUT R5, R0, R5, RZ, 0xfc, !PT ;  /* 0x0000000500057212 */ /* 0x000fca00078efcff */
[----:B------:R0:W-:Y:S01]  /*4670*/  STG.E.U8 desc[UR36][R8.64], R5 ;  /* 0x0000000508007986 */ /* 0x0001e2000c101124 */
[----:B------:R-:W-:Y:S05]  /*4680*/  BRA `(.L_x_9456) ;  /* 0x00000008001c7947 */ /* 0x000fea0003800000 */
.L_x_9467:
        /* <DEDUP_REMOVED lines=14> */
.L_x_9471:
[----:B------:R-:W-:Y:S01]  /*4770*/  IMAD.MOV.U32 R0, RZ, RZ, 0x7f ;  /* 0x0000007fff007424 */ /* 0x000fe200078e00ff */
[----:B------:R-:W-:-:S04]  /*4780*/  ISETP.GT.U32.AND P0, PT, R3, 0x7f800000, PT ;  /* 0x7f8000000300780c */ /* 0x000fc80003f04070 */
[----:B------:R-:W-:-:S09]  /*4790*/  SEL R0, R0, 0x7c, P0 ;  /* 0x0000007c00007807 */ /* 0x000fd20000000000 */
.L_x_9472:
[----:B------:R-:W-:Y:S05]  /*47a0*/  BSYNC B0 ;  /* 0x0000000000007941 */ /* 0x000fea0003800000 */
.L_x_9470:
[----:B------:R-:W-:-:S04]  /*47b0*/  LOP3.LUT R3, R5, 0x80000000, RZ, 0xc0, !PT ;  /* 0x8000000005037812 */ /* 0x000fc800078ec0ff */
[----:B------:R-:W-:-:S04]  /*47c0*/  SHF.R.U32.HI R3, RZ, 0x18, R3 ;  /* 0x00000018ff037819 */ /* 0x000fc80000011603 */
[----:B------:R-:W-:-:S05]  /*47d0*/  LOP3.LUT R3, R0, R3, RZ, 0xfc, !PT ;  /* 0x0000000300037212 */ /* 0x000fca00078efcff */
[----:B------:R0:W-:Y:S01]  /*47e0*/  STG.E.U8 desc[UR36][R8.64], R3 ;  /* 0x0000000308007986 */ /* 0x0001e2000c101124 */
[----:B------:R-:W-:Y:S05]  /*47f0*/  BRA `(.L_x_9456) ;  /* 0x0000000400c07947 */ /* 0x000fea0003800000 */
.L_x_9466:
[----:B------:R-:W-:-:S04]  /*4800*/  LOP3.LUT R5, R5, 0xff, RZ, 0xc0, !PT ;  /* 0x000000ff05057812 */ /* 0x000fc800078ec0ff */
[----:B------:R-:W0:Y:S02]  /*4810*/  I2F.U16 R0, R5 ;  /* 0x0000000500007306 */ /* 0x000e240000101000 */
[----:B0-----:R-:W-:-:S05]  /*4820*/  F2FP.BF16.F32.PACK_AB R0, RZ, R0 ;  /* 0x00000000ff00723e */ /* 0x001fca00000010ff */
[----:B------:R0:W-:Y:S01]  /*4830*/  STG.E.U16 desc[UR36][R8.64], R0 ;  /* 0x0000000008007986 */ /* 0x0001e2000c101524 */
[----:B------:R-:W-:Y:S05]  /*4840*/  BRA `(.L_x_9456) ;  /* 0x0000000400ac7947 */ /* 0x000fea0003800000 */
.L_x_9463:
        /* <DEDUP_REMOVED lines=11> */
.L_x_9475:
        /* <DEDUP_REMOVED lines=18> */
.L_x_9478:
[----:B------:R-:W-:-:S04]  /*4a20*/  LOP3.LUT R3, R5, 0x80000000, RZ, 0xc0, !PT ;  /* 0x8000000005037812 */ /* 0x000fc800078ec0ff */
[----:B------:R-:W-:-:S04]  /*4a30*/  SHF.R.U32.HI R3, RZ, 0x18, R3 ;  /* 0x00000018ff037819 */ /* 0x000fc80000011603 */
[----:B------:R-:W-:-:S04]  /*4a40*/  LOP3.LUT R0, R0, R3, RZ, 0xfc, !PT ;  /* 0x0000000300007212 */ /* 0x000fc800078efcff */
[----:B------:R-:W-:-:S07]  /*4a50*/  PRMT R4, R0, 0x7610, R4 ;  /* 0x0000761000047816 */ /* 0x000fce0000000004 */
.L_x_9477:
[----:B------:R-:W-:Y:S05]  /*4a60*/  BSYNC B0 ;  /* 0x0000000000007941 */ /* 0x000fea0003800000 */
.L_x_9476:
[----:B------:R0:W-:Y:S01]  /*4a70*/  STG.E.U8 desc[UR36][R8.64], R4 ;  /* 0x0000000408007986 */ /* 0x0001e2000c101124 */
[----:B------:R-:W-:Y:S05]  /*4a80*/  BRA `(.L_x_9456) ;  /* 0x00000004001c7947 */ /* 0x000fea0003800000 */
.L_x_9474:
        /* <DEDUP_REMOVED lines=18> */
.L_x_9481:
[----:B------:R-:W-:-:S04]  /*4bb0*/  LOP3.LUT R3, R5, 0x80000000, RZ, 0xc0, !PT ;  /* 0x8000000005037812 */ /* 0x000fc800078ec0ff */
[----:B------:R-:W-:-:S04]  /*4bc0*/  SHF.R.U32.HI R3, RZ, 0x18, R3 ;  /* 0x00000018ff037819 */ /* 0x000fc80000011603 */
[----:B------:R-:W-:-:S04]  /*4bd0*/  LOP3.LUT R0, R0, R3, RZ, 0xfc, !PT ;  /* 0x0000000300007212 */ /* 0x000fc800078efcff */
[----:B------:R-:W-:-:S07]  /*4be0*/  PRMT R4, R0, 0x7610, R4 ;  /* 0x0000761000047816 */ /* 0x000fce0000000004 */
.L_x_9480:
[----:B------:R-:W-:Y:S05]  /*4bf0*/  BSYNC B0 ;  /* 0x0000000000007941 */ /* 0x000fea0003800000 */
.L_x_9479:
[----:B------:R0:W-:Y:S01]  /*4c00*/  STG.E.U8 desc[UR36][R8.64], R4 ;  /* 0x0000000408007986 */ /* 0x0001e2000c101124 */
[----:B------:R-:W-:Y:S05]  /*4c10*/  BRA `(.L_x_9456) ;  /* 0x0000000000b87947 */ /* 0x000fea0003800000 */
.L_x_9473:
[----:B------:R-:W-:-:S13]  /*4c20*/  ISETP.NE.AND P0, PT, R0, 0x1c, PT ;  /* 0x0000001c0000780c */ /* 0x000fda0003f05270 */
[----:B------:R-:W-:Y:S05]  /*4c30*/  @!P0 BRA `(.L_x_9482) ;  /* 0x0000000000a88947 */ /* 0x000fea0003800000 */
[----:B------:R-:W-:-:S13]  /*4c40*/  ISETP.NE.AND P0, PT, R0, 0x1d, PT ;  /* 0x0000001d0000780c */ /* 0x000fda0003f05270 */
[----:B------:R-:W-:Y:S05]  /*4c50*/  @!P0 BRA `(.L_x_9483) ;  /* 0x0000000000908947 */ /* 0x000fea0003800000 */
[----:B------:R-:W-:-:S13]  /*4c60*/  ISETP.NE.AND P0, PT, R0, 0x2c, PT ;  /* 0x0000002c0000780c */ /* 0x000fda0003f05270 */
[----:B------:R-:W-:Y:S05]  /*4c70*/  @P0 BRA `(.L_x_9455) ;  /* 0x0000000000440947 */ /* 0x000fea0003800000 */
[----:B------:R-:W-:-:S04]  /*4c80*/  LOP3.LUT R5, R5, 0xff, RZ, 0xc0, !PT ;  /* 0x000000ff05057812 */ /* 0x000fc800078ec0ff */
[----:B---34-:R-:W0:Y:S02]  /*4c90*/  I2F.U16 R6, R5 ;  /* 0x0000000500067306 */ /* 0x018e240000101000 */
        /* <DEDUP_REMOVED lines=15> */
.L_x_9455:
[----:B------:R-:W-:Y:S01]  /*4d90*/  MOV R14, 0x0 ;  /* 0x00000000000e7802 */ /* 0x000fe20000000f00 */
[----:B------:R-:W-:Y:S01]  /*4da0*/  ULDC.64 UR4, c[0x4][0x138] ;  /* 0x01004e0000047ab9 */ /* 0x000fe20000000a00 */
[----:B------:R-:W-:Y:S01]  /*4db0*/  ULDC.64 UR6, c[0x4][0x140] ;  /* 0x0100500000067ab9 */ /* 0x000fe20000000a00 */
[----:B------:R-:W-:Y:S02]  /*4dc0*/  IMAD.U32 R4, RZ, RZ, UR4 ;  /* 0x00000004ff047e24 */ /* 0x000fe4000f8e00ff */
[----:B------:R-:W-:Y:S01]  /*4dd0*/  IMAD.U32 R5, RZ, RZ, UR5 ;  /* 0x00000005ff057e24 */ /* 0x000fe2000f8e00ff */
[----:B------:R-:W0:Y:S01]  /*4de0*/  LDC.64 R14, c[0x4][R14] ;  /* 0x010000000e0e7b82 */ /* 0x000e220000000a00 */
[----:B------:R-:W-:Y:S01]  /*4df0*/  ULDC.64 UR4, c[0x4][0x10] ;  /* 0x0100040000047ab9 */ /* 0x000fe20000000a00 */
[----:B---34-:R-:W-:Y:S02]  /*4e00*/  IMAD.U32 R6, RZ, RZ, UR6 ;  /* 0x00000006ff067e24 */ /* 0x018fe4000f8e00ff */
        /* <DEDUP_REMOVED lines=8> */
.L_x_9484:
[----:B------:R-:W-:Y:S05]  /*4e90*/  BRA `(.L_x_9456) ;  /* 0x0000000000187947 */ /* 0x000fea0003800000 */
.L_x_9483:
[----:B------:R-:W-:Y:S01]  /*4ea0*/  LOP3.LUT R4, R5, 0xff, RZ, 0xc0, !PT ;  /* 0x000000ff05047812 */ /* 0x000fe200078ec0ff */
[----:B------:R-:W-:-:S05]  /*4eb0*/  IMAD.MOV.U32 R5, RZ, RZ, RZ ;  /* 0x000000ffff057224 */ /* 0x000fca00078e00ff */
[----:B------:R0:W-:Y:S01]  /*4ec0*/  STG.E.64 desc[UR36][R8.64], R4 ;  /* 0x0000000408007986 */ /* 0x0001e2000c101b24 */
[----:B------:R-:W-:Y:S05]  /*4ed0*/  BRA `(.L_x_9456) ;  /* 0x0000000000087947 */ /* 0x000fea0003800000 */
.L_x_9482:
[----:B------:R-:W-:-:S05]  /*4ee0*/  LOP3.LUT R5, R5, 0xff, RZ, 0xc0, !PT ;  /* 0x000000ff05057812 */ /* 0x000fca00078ec0ff */
[----:B------:R0:W-:Y:S02]  /*4ef0*/  STG.E desc[UR36][R8.64], R5 ;  /* 0x0000000508007986 */ /* 0x0001e4000c101924 */
.L_x_9456:
[----:B------:R-:W-:-:S07]  /*4f00*/  VIADD R17, R17, 0x80 ;  /* 0x0000008011117836 */ /* 0x000fce0000000000 */
.L_x_9450:
[----:B------:R-:W-:Y:S05]  /*4f10*/  BSYNC B6 ;  /* 0x0000000000067941 */ /* 0x000fea0003800000 */
.L_x_9449:
[----:B------:R-:W-:Y:S01]  /*4f20*/  ISETP.GE.AND P0, PT, R17, R2, PT ;  /* 0x000000021100720c */ /* 0x000fe20003f06270 */
[----:B------:R-:W-:-:S12]  /*4f30*/  BSSY B6, `(.L_x_9485) ;  /* 0x00001fe000067945 */ /* 0x000fd80003800000 */
[----:B------:R-:W-:Y:S05]  /*4f40*/  @P0 BRA `(.L_x_9486) ;  /* 0x0000001c00f00947 */ /* 0x000fea0003800000 */
[----:B012---:R-:W0:Y:S01]  /*4f50*/  LDC.64 R8, c[0x0][0x218] ;  /* 0x00008600ff087b82 */ /* 0x007e220000000a00 */
        /* <DEDUP_REMOVED lines=19> */
.L_x_9490:
[----:B------:R0:W-:Y:S01]  /*5090*/  STG.E.U8 desc[UR36][R8.64], R23 ;  /* 0x0000001708007986 */ /* 0x0001e2000c101124 */
[----:B------:R-:W-:Y:S05]  /*50a0*/  BRA `(.L_x_9492) ;  /* 0x0000000c00987947 */ /* 0x000fea0003800000 */
.L_x_9489:
        /* <DEDUP_REMOVED lines=10> */
.L_x_9494:
[----:B------:R-:W-:-:S05]  /*5150*/  LOP3.LUT R23, R23, 0xff, RZ, 0xc0, !PT ;  /* 0x000000ff17177812 */ /* 0x000fca00078ec0ff */
[----:B------:R0:W-:Y:S01]  /*5160*/  STG.E desc[UR36][R8.64], R23 ;  /* 0x0000001708007986 */ /* 0x0001e2000c101924 */
[----:B------:R-:W-:Y:S05]  /*5170*/  BRA `(.L_x_9492) ;  /* 0x0000000c00647947 */ /* 0x000fea0003800000 */
.L_x_9493:
[----:B------:R-:W-:-:S05]  /*5180*/  LOP3.LUT R23, R23, 0xff, RZ, 0xc0, !PT ;  /* 0x000000ff17177812 */ /* 0x000fca00078ec0ff */
[----:B------:R0:W-:Y:S01]  /*5190*/  STG.E.U16 desc[UR36][R8.64], R23 ;  /* 0x0000001708007986 */ /* 0x0001e2000c101524 */
[----:B------:R-:W-:Y:S05]  /*51a0*/  BRA `(.L_x_9492) ;  /* 0x0000000c00587947 */ /* 0x000fea0003800000 */
.L_x_9488:
        /* <DEDUP_REMOVED lines=10> */
.L_x_9496:
[----:B------:R-:W-:-:S04]  /*5250*/  LOP3.LUT R23, R23, 0xff, RZ, 0xc0, !PT ;  /* 0x000000ff17177812 */ /* 0x000fc800078ec0ff */
[----:B------:R-:W0:Y:S02]  /*5260*/  I2F.U16 R0, R23 ;  /* 0x0000001700007306 */ /* 0x000e240000101000 */
[----:B0-----:R-:W-:-:S05]  /*5270*/  F2FP.F16.F32.PACK_AB R0, RZ, R0 ;  /* 0x00000000ff00723e */ /* 0x001fca00000000ff */
[----:B------:R0:W-:Y:S01]  /*5280*/  STG.E.U16 desc[UR36][R8.64], R0 ;  /* 0x0000000008007986 */ /* 0x0001e2000c101524 */
[----:B------:R-:W-:Y:S05]  /*5290*/  BRA `(.L_x_9492) ;  /* 0x0000000c001c7947 */ /* 0x000fea0003800000 */
.L_x_9495:
        /* <DEDUP_REMOVED lines=11> */
.L_x_9498:
[----:B------:R-:W-:-:S06]  /*5350*/  LOP3.LUT R23, R23, 0xff, RZ, 0xc0, !PT ;  /* 0x000000ff17177812 */ /* 0x000fcc00078ec0ff */
[----:B------:R-:W0:Y:S02]  /*5360*/  I2F.U16 R23, R23 ;  /* 0x0000001700177306 */ /* 0x000e240000101000 */
[----:B0-----:R-:W-:-:S04]  /*5370*/  F2FP.F16.F32.PACK_AB R3, RZ, R23 ;  /* 0x00000017ff03723e */ /* 0x001fc800000000ff */
[----:B------:R-:W-:-:S05]  /*5380*/  PRMT R3, R3, 0x5410, RZ ;  /* 0x0000541003037816 */ /* 0x000fca00000000ff */
[----:B------:R0:W-:Y:S01]  /*5390*/  STG.E desc[UR36][R8.64], R3 ;  /* 0x0000000308007986 */ /* 0x0001e2000c101924 */
[----:B------:R-:W-:Y:S05]  /*53a0*/  BRA `(.L_x_9492) ;  /* 0x0000000800d87947 */ /* 0x000fea0003800000 */
.L_x_9497:
[----:B------:R-:W-:-:S06]  /*53b0*/  LOP3.LUT R4, R23, 0xff, RZ, 0xc0, !PT ;  /* 0x000000ff17047812 */ /* 0x000fcc00078ec0ff */
[----:B------:R-:W0:Y:S02]  /*53c0*/  I2F.F64.U16 R4, R4 ;  /* 0x0000000400047312 */ /* 0x000e240000101800 */
[----:B0-----:R0:W-:Y:S01]  /*53d0*/  STG.E.64 desc[UR36][R8.64], R4 ;  /* 0x0000000408007986 */ /* 0x0011e2000c101b24 */
[----:B------:R-:W-:Y:S05]  /*53e0*/  BRA `(.L_x_9492) ;  /* 0x0000000800c87947 */ /* 0x000fea0003800000 */
.L_x_9487:
        /* <DEDUP_REMOVED lines=12> */
.L_x_9501:
[----:B------:R-:W-:Y:S02]  /*54b0*/  LOP3.LUT R4, R23, 0xff, RZ, 0xc0, !PT ;  /* 0x000000ff17047812 */ /* 0x000fe400078ec0ff */
[----:B---34-:R-:W-:-:S04]  /*54c0*/  CS2R R6, SRZ ;  /* 0x0000000000067805 */ /* 0x018fc8000001ff00 */
[----:B------:R-:W0:Y:S02]  /*54d0*/  I2F.F64.U16 R4, R4 ;  /* 0x0000000400047312 */ /* 0x000e240000101800 */
[----:B0-----:R0:W-:Y:S01]  /*54e0*/  STG.E.128 desc[UR36][R8.64], R4 ;  /* 0x0000000408007986 */ /* 0x0011e2000c101d24 */
[----:B------:R-:W-:Y:S05]  /*54f0*/  BRA `(.L_x_9492) ;  /* 0x0000000800847947 */ /* 0x000fea0003800000 */
.L_x_9500:
        /* <DEDUP_REMOVED lines=22> */
.L_x_9505:
[----:B------:R-:W-:Y:S05]  /*5660*/  BSYNC B0 ;  /* 0x0000000000007941 */ /* 0x000fea0003800000 */
.L_x_9504:
[----:B------:R-:W-:-:S05]  /*5670*/  LOP3.LUT R5, R0, R5, RZ, 0xfc, !PT ;  /* 0x0000000500057212 */ /* 0x000fca00078efcff */
[----:B------:R0:W-:Y:S01]  /*5680*/  STG.E.U8 desc[UR36][R8.64], R5 ;  /* 0x0000000508007986 */ /* 0x0001e2000c101124 */
[----:B------:R-:W-:Y:S05]  /*5690*/  BRA `(.L_x_9492) ;  /* 0x00000008001c7947 */ /* 0x000fea0003800000 */
.L_x_9503:
        /* <DEDUP_REMOVED lines=14> */
.L_x_9507:
[----:B------:R-:W-:Y:S01]  /*5780*/  IMAD.MOV.U32 R0, RZ, RZ, 0x7f ;  /* 0x0000007fff007424 */ /* 0x000fe200078e00ff */
[----:B------:R-:W-:-:S04]  /*5790*/  ISETP.GT.U32.AND P0, PT, R3, 0x7f800000, PT ;  /* 0x7f8000000300780c */ /* 0x000fc80003f04070 */
[----:B------:R-:W-:-:S09]  /*57a0*/  SEL R0, R0, 0x7c, P0 ;  /* 0x0000007c00007807 */ /* 0x000fd20000000000 */
.L_x_9508:
[----:B------:R-:W-:Y:S05]  /*57b0*/  BSYNC B0 ;  /* 0x0000000000007941 */ /* 0x000fea0003800000 */
.L_x_9506:
[----:B------:R-:W-:-:S04]  /*57c0*/  LOP3.LUT R3, R23, 0x80000000, RZ, 0xc0, !PT ;  /* 0x8000000017037812 */ /* 0x000fc800078ec0ff */
[----:B------:R-:W-:-:S04]  /*57d0*/  SHF.R.U32.HI R3, RZ, 0x18, R3 ;  /* 0x00000018ff037819 */ /* 0x000fc80000011603 */
[----:B------:R-:W-:-:S05]  /*57e0*/  LOP3.LUT R3, R0, R3, RZ, 0xfc, !PT ;  /* 0x0000000300037212 */ /* 0x000fca00078efcff */
[----:B------:R0:W-:Y:S01]  /*57f0*/  STG.E.U8 desc[UR36][R8.64], R3 ;  /* 0x0000000308007986 */ /* 0x0001e2000c101124 */
[----:B------:R-:W-:Y:S05]  /*5800*/  BRA `(.L_x_9492) ;  /* 0x0000000400c07947 */ /* 0x000fea0003800000 */
.L_x_9502:
[----:B------:R-:W-:-:S04]  /*5810*/  LOP3.LUT R23, R23, 0xff, RZ, 0xc0, !PT ;  /* 0x000000ff17177812 */ /* 0x000fc800078ec0ff */
[----:B------:R-:W0:Y:S02]  /*5820*/  I2F.U16 R0, R23 ;  /* 0x0000001700007306 */ /* 0x000e240000101000 */
[----:B0-----:R-:W-:-:S05]  /*5830*/  F2FP.BF16.F32.PACK_AB R0, RZ, R0 ;  /* 0x00000000ff00723e */ /* 0x001fca00000010ff */
[----:B------:R0:W-:Y:S01]  /*5840*/  STG.E.U16 desc[UR36][R8.64], R0 ;  /* 0x0000000008007986 */ /* 0x0001e2000c101524 */
[----:B------:R-:W-:Y:S05]  /*5850*/  BRA `(.L_x_9492) ;  /* 0x0000000400ac7947 */ /* 0x000fea0003800000 */
.L_x_9499:
        /* <DEDUP_REMOVED lines=11> */
.L_x_9511:
        /* <DEDUP_REMOVED lines=18> */
.L_x_9514:
[----:B------:R-:W-:-:S04]  /*5a30*/  LOP3.LUT R3, R23, 0x80000000, RZ, 0xc0, !PT ;  /* 0x8000000017037812 */ /* 0x000fc800078ec0ff */
[----:B------:R-:W-:-:S04]  /*5a40*/  SHF.R.U32.HI R3, RZ, 0x18, R3 ;  /* 0x00000018ff037819 */ /* 0x000fc80000011603 */
[----:B------:R-:W-:-:S04]  /*5a50*/  LOP3.LUT R0, R0, R3, RZ, 0xfc, !PT ;  /* 0x0000000300007212 */ /* 0x000fc800078efcff */
[----:B------:R-:W-:-:S07]  /*5a60*/  PRMT R4, R0, 0x7610, R4 ;  /* 0x0000761000047816 */ /* 0x000fce0000000004 */
.L_x_9513:
[----:B------:R-:W-:Y:S05]  /*5a70*/  BSYNC B0 ;  /* 0x0000000000007941 */ /* 0x000fea0003800000 */
.L_x_9512:
[----:B------:R0:W-:Y:S01]  /*5a80*/  STG.E.U8 desc[UR36][R8.64], R4 ;  /* 0x0000000408007986 */ /* 0x0001e2000c101124 */
[----:B------:R-:W-:Y:S05]  /*5a90*/  BRA `(.L_x_9492) ;  /* 0x00000004001c7947 */ /* 0x000fea0003800000 */
.L_x_9510:
        /* <DEDUP_REMOVED lines=18> */
.L_x_9517:
[----:B------:R-:W-:-:S04]  /*5bc0*/  LOP3.LUT R3, R23, 0x80000000, RZ, 0xc0, !PT ;  /* 0x8000000017037812 */ /* 0x000fc800078ec0ff */
[----:B------:R-:W-:-:S04]  /*5bd0*/  SHF.R.U32.HI R3, RZ, 0x18, R3 ;  /* 0x00000018ff037819 */ /* 0x000fc80000011603 */
[----:B------:R-:W-:-:S04]  /*5be0*/  LOP3.LUT R0, R0, R3, RZ, 0xfc, !PT ;  /* 0x0000000300007212 */ /* 0x000fc800078efcff */
[----:B------:R-:W-:-:S07]  /*5bf0*/  PRMT R4, R0, 0x7610, R4 ;  /* 0x0000761000047816 */ /* 0x000fce0000000004 */
.L_x_9516:
[----:B------:R-:W-:Y:S05]  /*5c00*/  BSYNC B0 ;  /* 0x0000000000007941 */ /* 0x000fea0003800000 */
.L_x_9515:
[----:B------:R0:W-:Y:S01]  /*5c10*/  STG.E.U8 desc[UR36][R8.64], R4 ;  /* 0x0000000408007986 */ /* 0x0001e2000c101124 */
[----:B------:R-:W-:Y:S05]  /*5c20*/  BRA `(.L_x_9492) ;  /* 0x0000000000b87947 */ /* 0x000fea0003800000 */
.L_x_9509:
        /* <DEDUP_REMOVED lines=23> */
.L_x_9491:
        /* <DEDUP_REMOVED lines=8> */
[----:B---34-:R-:W-:-:S02]  /*5e20*/  IMAD.U32 R6, RZ, RZ, UR4 ;  /* 0x00000004ff067e24 */ /* 0x018fc4000f8e00ff */
[----:B------:R-:W-:Y:S02]  /*5e30*/  IMAD.U32 R7, RZ, RZ, UR5 ;  /* 0x00000005ff077e24 */ /* 0x000fe4000f8e00ff */
[----:B------:R-:W-:Y:S02]  /*5e40*/  IMAD.U32 R11, RZ, RZ, UR7 ;  /* 0x00000007ff0b7e24 */ /* 0x000fe4000f8e00ff */
[----:B------:R-:W-:Y:S02]  /*5e50*/  IMAD.MOV.U32 R8, RZ, RZ, 0x65 ;  /* 0x00000065ff087424 */ /* 0x000fe400078e00ff */
[----:B------:R-:W-:Y:S02]  /*5e60*/  IMAD.MOV.U32 R12, RZ, RZ, 0x1 ;  /* 0x00000001ff0c7424 */ /* 0x000fe400078e00ff */
[----:B------:R-:W-:-:S07]  /*5e70*/  IMAD.MOV.U32 R13, RZ, RZ, RZ ;  /* 0x000000ffff0d7224 */ /* 0x000fce00078e00ff */
[----:B------:R-:W-:-:S07]  /*5e80*/  LEPC R20, `(.L_x_9520) ;  /* 0x000000001014794e */ /* 0x000fce0000000000 */
[----:B0----5:R-:W-:Y:S05]  /*5e90*/  CALL.ABS.NOINC R14 ;  /* 0x000000000e007343 */ /* 0x021fea0003c00000 */
.L_x_9520:
[----:B------:R-:W-:Y:S05]  /*5ea0*/  BRA `(.L_x_9492) ;  /* 0x0000000000187947 */ /* 0x000fea0003800000 */
.L_x_9519:
[----:B------:R-:W-:Y:S01]  /*5eb0*/  LOP3.LUT R4, R23, 0xff, RZ, 0xc0, !PT ;  /* 0x000000ff17047812 */ /* 0x000fe200078ec0ff */
[----:B------:R-:W-:-:S05]  /*5ec0*/  IMAD.MOV.U32 R5, RZ, RZ, RZ ;  /* 0x000000ffff057224 */ /* 0x000fca00078e00ff */
[----:B------:R2:W-:Y:S01]  /*5ed0*/  STG.E.64 desc[UR36][R8.64], R4 ;  /* 0x0000000408007986 */ /* 0x0005e2000c101b24 */
[----:B------:R-:W-:Y:S05]  /*5ee0*/  BRA `(.L_x_9492) ;  /* 0x0000000000087947 */ /* 0x000fea0003800000 */
.L_x_9518:
[----:B------:R-:W-:-:S05]  /*5ef0*/  LOP3.LUT R23, R23, 0xff, RZ, 0xc0, !PT ;  /* 0x000000ff17177812 */ /* 0x000fca00078ec0ff */
[----:B------:R0:W-:Y:S02]  /*5f00*/  STG.E desc[UR36][R8.64], R23 ;  /* 0x0000001708007986 */ /* 0x0001e4000c101924 */
.L_x_9492:
[----:B------:R-:W-:-:S05]  /*5f10*/  VIADD R17, R17, 0x80 ;  /* 0x0000008011117836 */ /* 0x000fca0000000000 */
[----:B------:R-:W-:-:S13]  /*5f20*/  ISETP.GE.AND P0, PT, R17, R2, PT ;  /* 0x000000021100720c */ /* 0x000fda0003f06270 */
        /* <DEDUP_REMOVED lines=21> */
.L_x_9524:
[----:B------:R0:W-:Y:S01]  /*6080*/  STG.E.U8 desc[UR36][R8.64], R22 ;  /* 0x0000001608007986 */ /* 0x0001e2000c101124 */
[----:B------:R-:W-:Y:S05]  /*6090*/  BRA `(.L_x_9526) ;  /* 0x0000000c00987947 */ /* 0x000fea0003800000 */
.L_x_9523:
        /* <DEDUP_REMOVED lines=10> */
.L_x_9528:
[----:B------:R-:W-:-:S05]  /*6140*/  LOP3.LUT R3, R22, 0xff, RZ, 0xc0, !PT ;  /* 0x000000ff16037812 */ /* 0x000fca00078ec0ff */
[----:B------:R0:W-:Y:S01]  /*6150*/  STG.E desc[UR36][R8.64], R3 ;  /* 0x0000000308007986 */ /* 0x0001e2000c101924 */
[----:B------:R-:W-:Y:S05]  /*6160*/  BRA `(.L_x_9526) ;  /* 0x0000000c00647947 */ /* 0x000fea0003800000 */
.L_x_9527:
[----:B------:R-:W-:-:S05]  /*6170*/  LOP3.LUT R3, R22, 0xff, RZ, 0xc0, !PT ;  /* 0x000000ff16037812 */ /* 0x000fca00078ec0ff */
[----:B------:R2:W-:Y:S01]  /*6180*/  STG.E.U16 desc[UR36][R8.64], R3 ;  /* 0x0000000308007986 */ /* 0x0005e2000c101524 */
[----:B------:R-:W-:Y:S05]  /*6190*/  BRA `(.L_x_9526) ;  /* 0x0000000c00587947 */ /* 0x000fea0003800000 */
.L_x_9522:
        /* <DEDUP_REMOVED lines=10> */
.L_x_9530:
[----:B------:R-:W-:-:S04]  /*6240*/  LOP3.LUT R22, R22, 0xff, RZ, 0xc0, !PT ;  /* 0x000000ff16167812 */ /* 0x000fc800078ec0ff */
[----:B------:R-:W0:Y:S02]  /*6250*/  I2F.U16 R0, R22 ;  /* 0x0000001600007306 */ /* 0x000e240000101000 */
[----:B0-----:R-:W-:-:S05]  /*6260*/  F2FP.F16.F32.PACK_AB R0, RZ, R0 ;  /* 0x00000000ff00723e */ /* 0x001fca00000000ff */
[----:B------:R0:W-:Y:S01]  /*6270*/  STG.E.U16 desc[UR36][R8.64], R0 ;  /* 0x0000000008007986 */ /* 0x0001e2000c101524 */
[----:B------:R-:W-:Y:S05]  /*6280*/  BRA `(.L_x_9526) ;  /* 0x0000000c001c7947 */ /* 0x000fea0003800000 */
.L_x_9529:
        /* <DEDUP_REMOVED lines=8> */
[----:B------:R-:W0:Y:S02]  /*6310*/  I2F.U16 R22, R22 ;  /* 0x0000001600167306 */ /* 0x000e240000101000 */
[----:B0-----:R0:W-:Y:S01]  /*6320*/  STG.E.64 desc[UR36][R8.64], R22 ;  /* 0x0000001608007986 */ /* 0x0011e2000c101b24 */
[----:B------:R-:W-:Y:S05]  /*6330*/  BRA `(.L_x_9526) ;  /* 0x0000000800f07947 */ /* 0x000fea0003800000 */
.L_x_9532:
[----:B------:R-:W-:-:S06]  /*6340*/  LOP3.LUT R22, R22, 0xff, RZ, 0xc0, !PT ;  /* 0x000000ff16167812 */ /* 0x000fcc00078ec0ff */
[----:B------:R-:W0:Y:S02]  /*6350*/  I2F.U16 R22, R22 ;  /* 0x0000001600167306 */ /* 0x000e240000101000 */
[----:B0-----:R-:W-:-:S04]  /*6360*/  F2FP.F16.F32.PACK_AB R3, RZ, R22 ;  /* 0x00000016ff03723e */ /* 0x001fc800000000ff */
[----:B------:R-:W-:-:S05]  /*6370*/  PRMT R3, R3, 0x5410, RZ ;  /* 0x0000541003037816 */ /* 0x000fca00000000ff */
[----:B------:R0:W-:Y:S01]  /*6380*/  STG.E desc[UR36][R8.64], R3 ;  /* 0x0000000308007986 */ /* 0x0001e2000c101924 */
[----:B------:R-:W-:Y:S05]  /*6390*/  BRA `(.L_x_9526) ;  /* 0x0000000800d87947 */ /* 0x000fea0003800000 */
.L_x_9531:
[----:B------:R-:W-:-:S06]  /*63a0*/  LOP3.LUT R4, R22, 0xff, RZ, 0xc0, !PT ;  /* 0x000000ff16047812 */ /* 0x000fcc00078ec0ff */
[----:B------:R-:W0:Y:S02]  /*63b0*/  I2F.F64.U16 R4, R4 ;  /* 0x0000000400047312 */ /* 0x000e240000101800 */
[----:B0-----:R0:W-:Y:S01]  /*63c0*/  STG.E.64 desc[UR36][R8.64], R4 ;  /* 0x0000000408007986 */ /* 0x0011e2000c101b24 */
[----:B------:R-:W-:Y:S05]  /*63d0*/  BRA `(.L_x_9526) ;  /* 0x0000000800c87947 */ /* 0x000fea0003800000 */
.L_x_9521:
        /* <DEDUP_REMOVED lines=12> */
.L_x_9535:
[----:B------:R-:W-:Y:S02]  /*64a0*/  LOP3.LUT R4, R22, 0xff, RZ, 0xc0, !PT ;  /* 0x000000ff16047812 */ /* 0x000fe400078ec0ff */
[----:B---34-:R-:W-:-:S04]  /*64b0*/  CS2R R6, SRZ ;  /* 0x0000000000067805 */ /* 0x018fc8000001ff00 */
[----:B------:R-:W0:Y:S02]  /*64c0*/  I2F.F64.U16 R4, R4 ;  /* 0x0000000400047312 */ /* 0x000e240000101800 */
[----:B0-----:R0:W-:Y:S01]  /*64d0*/  STG.E.128 desc[UR36][R8.64], R4 ;  /* 0x0000000408007986 */ /* 0x0011e2000c101d24 */
[----:B------:R-:W-:Y:S05]  /*64e0*/  BRA `(.L_x_9526) ;  /* 0x0000000800847947 */ /* 0x000fea0003800000 */
.L_x_9534:
        /* <DEDUP_REMOVED lines=22> */
.L_x_9539:
[----:B------:R-:W-:Y:S05]  /*6650*/  BSYNC B0 ;  /* 0x0000000000007941 */ /* 0x000fea0003800000 */
.L_x_9538:
[----:B------:R-:W-:-:S05]  /*6660*/  LOP3.LUT R5, R0, R5, RZ, 0xfc, !PT ;  /* 0x0000000500057212 */ /* 0x000fca00078efcff */
[----:B------:R0:W-:Y:S01]  /*6670*/  STG.E.U8 desc[UR36][R8.64], R5 ;  /* 0x0000000508007986 */ /* 0x0001e2000c101124 */
[----:B------:R-:W-:Y:S05]  /*6680*/  BRA `(.L_x_9526) ;  /* 0x00000008001c7947 */ /* 0x000fea0003800000 */
.L_x_9537:
        /* <DEDUP_REMOVED lines=14> */
.L_x_9541:
[----:B------:R-:W-:Y:S01]  /*6770*/  IMAD.MOV.U32 R0, RZ, RZ, 0x7f ;  /* 0x0000007fff007424 */ /* 0x000fe200078e00ff */
[----:B------:R-:W-:-:S04]  /*6780*/  ISETP.GT.U32.AND P0, PT, R3, 0x7f800000, PT ;  /* 0x7f8000000300780c */ /* 0x000fc80003f04070 */
[----:B------:R-:W-:-:S09]  /*6790*/  SEL R0, R0, 0x7c, P0 ;  /* 0x0000007c00007807 */ /* 0x000fd20000000000 */
.L_x_9542:
[----:B------:R-:W-:Y:S05]  /*67a0*/  BSYNC B0 ;  /* 0x0000000000007941 */ /* 0x000fea0003800000 */
.L_x_9540:
[----:B------:R-:W-:-:S04]  /*67b0*/  LOP3.LUT R3, R5, 0x80000000, RZ, 0xc0, !PT ;  /* 0x8000000005037812 */ /* 0x000fc800078ec0ff */
[----:B------:R-:W-:-:S04]  /*67c0*/  SHF.R.U32.HI R3, RZ, 0x18, R3 ;  /* 0x00000018ff037819 */ /* 0x000fc80000011603 */
[----:B------:R-:W-:-:S05]  /*67d0*/  LOP3.LUT R3, R0, R3, RZ, 0xfc, !PT ;  /* 0x0000000300037212 */ /* 0x000fca00078efcff */
[----:B------:R0:W-:Y:S01]  /*67e0*/  STG.E.U8 desc[UR36][R8.64], R3 ;  /* 0x0000000308007986 */ /* 0x0001e2000c101124 */
[----:B------:R-:W-:Y:S05]  /*67f0*/  BRA `(.L_x_9526) ;  /* 0x0000000400c07947 */ /* 0x000fea0003800000 */
.L_x_9536:
[----:B------:R-:W-:-:S04]  /*6800*/  LOP3.LUT R22, R22, 0xff, RZ, 0xc0, !PT ;  /* 0x000000ff16167812 */ /* 0x000fc800078ec0ff */
[----:B------:R-:W0:Y:S02]  /*6810*/  I2F.U16 R0, R22 ;  /* 0x0000001600007306 */ /* 0x000e240000101000 */
[----:B0-----:R-:W-:-:S05]  /*6820*/  F2FP.BF16.F32.PACK_AB R0, RZ, R0 ;  /* 0x00000000ff00723e */ /* 0x001fca00000010ff */
[----:B------:R0:W-:Y:S01]  /*6830*/  STG.E.U16 desc[UR36][R8.64], R0 ;  /* 0x0000000008007986 */ /* 0x0001e2000c101524 */
[----:B------:R-:W-:Y:S05]  /*6840*/  BRA `(.L_x_9526) ;  /* 0x0000000400ac7947 */ /* 0x000fea0003800000 */
.L_x_9533:
        /* <DEDUP_REMOVED lines=11> */
.L_x_9545:
        /* <DEDUP_REMOVED lines=18> */
.L_x_9548:
[----:B------:R-:W-:-:S04]  /*6a20*/  LOP3.LUT R3, R5, 0x80000000, RZ, 0xc0, !PT ;  /* 0x8000000005037812 */ /* 0x000fc800078ec0ff */
[----:B------:R-:W-:-:S04]  /*6a30*/  SHF.R.U32.HI R3, RZ, 0x18, R3 ;  /* 0x00000018ff037819 */ /* 0x000fc80000011603 */
[----:B------:R-:W-:-:S04]  /*6a40*/  LOP3.LUT R0, R0, R3, RZ, 0xfc, !PT ;  /* 0x0000000300007212 */ /* 0x000fc800078efcff */
[----:B------:R-:W-:-:S07]  /*6a50*/  PRMT R4, R0, 0x7610, R4 ;  /* 0x0000761000047816 */ /* 0x000fce0000000004 */
.L_x_9547:
[----:B------:R-:W-:Y:S05]  /*6a60*/  BSYNC B0 ;  /* 0x0000000000007941 */ /* 0x000fea0003800000 */
.L_x_9546:
[----:B------:R0:W-:Y:S01]  /*6a70*/  STG.E.U8 desc[UR36][R8.64], R4 ;  /* 0x0000000408007986 */ /* 0x0001e2000c101124 */
[----:B------:R-:W-:Y:S05]  /*6a80*/  BRA `(.L_x_9526) ;  /* 0x00000004001c7947 */ /* 0x000fea0003800000 */
.L_x_9544:
        /* <DEDUP_REMOVED lines=18> */
.L_x_9551:
[----:B------:R-:W-:-:S04]  /*6bb0*/  LOP3.LUT R3, R5, 0x80000000, RZ, 0xc0, !PT ;  /* 0x8000000005037812 */ /* 0x000fc800078ec0ff */
[----:B------:R-:W-:-:S04]  /*6bc0*/  SHF.R.U32.HI R3, RZ, 0x18, R3 ;  /* 0x00000018ff037819 */ /* 0x000fc80000011603 */
[----:B------:R-:W-:-:S04]  /*6bd0*/  LOP3.LUT R0, R0, R3, RZ, 0xfc, !PT ;  /* 0x0000000300007212 */ /* 0x000fc800078efcff */
[----:B------:R-:W-:-:S07]  /*6be0*/  PRMT R4, R0, 0x7610, R4 ;  /* 0x0000761000047816 */ /* 0x000fce0000000004 */
.L_x_9550:
[----:B------:R-:W-:Y:S05]  /*6bf0*/  BSYNC B0 ;  /* 0x0000000000007941 */ /* 0x000fea0003800000 */
.L_x_9549:
[----:B------:R0:W-:Y:S01]  /*6c00*/  STG.E.U8 desc[UR36][R8.64], R4 ;  /* 0x0000000408007986 */ /* 0x0001e2000c101124 */
[----:B------:R-:W-:Y:S05]  /*6c10*/  BRA `(.L_x_9526) ;  /* 0x0000000000b87947 */ /* 0x000fea0003800000 */
.L_x_9543:
        /* <DEDUP_REMOVED lines=23> */
.L_x_9525:
        /* <DEDUP_REMOVED lines=16> */
.L_x_9554:
[----:B------:R-:W-:Y:S05]  /*6e90*/  BRA `(.L_x_9526) ;  /* 0x0000000000187947 */ /* 0x000fea0003800000 */
.L_x_9553:
[----:B------:R-:W-:Y:S01]  /*6ea0*/  LOP3.LUT R22, R22, 0xff, RZ, 0xc0, !PT ;  /* 0x000000ff16167812 */ /* 0x000fe200078ec0ff */
[----:B------:R-:W-:-:S05]  /*6eb0*/  IMAD.MOV.U32 R23, RZ, RZ, RZ ;  /* 0x000000ffff177224 */ /* 0x000fca00078e00ff */
[----:B------:R0:W-:Y:S01]  /*6ec0*/  STG.E.64 desc[UR36][R8.64], R22 ;  /* 0x0000001608007986 */ /* 0x0001e2000c101b24 */
[----:B------:R-:W-:Y:S05]  /*6ed0*/  BRA `(.L_x_9526) ;  /* 0x0000000000087947 */ /* 0x000fea0003800000 */
.L_x_9552:
[----:B------:R-:W-:-:S05]  /*6ee0*/  LOP3.LUT R3, R22, 0xff, RZ, 0xc0, !PT ;  /* 0x000000ff16037812 */ /* 0x000fca00078ec0ff */
[----:B------:R0:W-:Y:S02]  /*6ef0*/  STG.E desc[UR36][R8.64], R3 ;  /* 0x0000000308007986 */ /* 0x0001e4000c101924 */
.L_x_9526:
[----:B------:R-:W-:-:S07]  /*6f00*/  VIADD R17, R17, 0x80 ;  /* 0x0000008011117836 */ /* 0x000fce0000000000 */
.L_x_9486:
[----:B------:R-:W-:Y:S05]  /*6f10*/  BSYNC B6 ;  /* 0x0000000000067941 */ /* 0x000fea0003800000 */
.L_x_9485:
[----:B------:R-:W-:-:S13]  /*6f20*/  ISETP.GE.AND P0, PT, R17, R2, PT ;  /* 0x000000021100720c */ /* 0x000fda0003f06270 */
[----:B------:R-:W-:Y:S05]  /*6f30*/  @P0 EXIT ;  /* 0x000000000000094d */ /* 0x000fea0003800000 */
        /* <DEDUP_REMOVED lines=19> */
.L_x_9558:
[----:B------:R-:W-:Y:S01]  /*7070*/  STG.E.U8 desc[UR36][R2.64], R19 ;  /* 0x0000001302007986 */ /* 0x000fe2000c101124 */
[----:B------:R-:W-:Y:S05]  /*7080*/  EXIT ;  /* 0x000000000000794d */ /* 0x000fea0003800000 */
.L_x_9557:
        /* <DEDUP_REMOVED lines=10> */
.L_x_9561:
[----:B------:R-:W-:-:S05]  /*7130*/  LOP3.LUT R19, R19, 0xff, RZ, 0xc0, !PT ;  /* 0x000000ff13137812 */ /* 0x000fca00078ec0ff */
[----:B------:R-:W-:Y:S01]  /*7140*/  STG.E desc[UR36][R2.64], R19 ;  /* 0x0000001302007986 */ /* 0x000fe2000c101924 */
[----:B------:R-:W-:Y:S05]  /*7150*/  EXIT ;  /* 0x000000000000794d */ /* 0x000fea0003800000 */
.L_x_9560:
[----:B------:R-:W-:-:S05]  /*7160*/  LOP3.LUT R19, R19, 0xff, RZ, 0xc0, !PT ;  /* 0x000000ff13137812 */ /* 0x000fca00078ec0ff */
[----:B------:R-:W-:Y:S01]  /*7170*/  STG.E.U16 desc[UR36][R2.64], R19 ;  /* 0x0000001302007986 */ /* 0x000fe2000c101524 */
[----:B------:R-:W-:Y:S05]  /*7180*/  EXIT ;  /* 0x000000000000794d */ /* 0x000fea0003800000 */
.L_x_9556:
        /* <DEDUP_REMOVED lines=10> */
.L_x_9563:
[----:B------:R-:W-:-:S04]  /*7230*/  LOP3.LUT R19, R19, 0xff, RZ, 0xc0, !PT ;  /* 0x000000ff13137812 */ /* 0x000fc800078ec0ff */
[----:B------:R-:W0:Y:S02]  /*7240*/  I2F.U16 R0, R19 ;  /* 0x0000001300007306 */ /* 0x000e240000101000 */
[----:B0-----:R-:W-:-:S05]  /*7250*/  F2FP.F16.F32.PACK_AB R0, RZ, R0 ;  /* 0x00000000ff00723e */ /* 0x001fca00000000ff */
[----:B------:R-:W-:Y:S01]  /*7260*/  STG.E.U16 desc[UR36][R2.64], R0 ;  /* 0x0000000002007986 */ /* 0x000fe2000c101524 */
[----:B------:R-:W-:Y:S05]  /*7270*/  EXIT ;  /* 0x000000000000794d */ /* 0x000fea0003800000 */
.L_x_9562:
        /* <DEDUP_REMOVED lines=11> */
.L_x_9565:
[----:B------:R-:W-:-:S06]  /*7330*/  LOP3.LUT R19, R19, 0xff, RZ, 0xc0, !PT ;  /* 0x000000ff13137812 */ /* 0x000fcc00078ec0ff */
[----:B------:R-:W0:Y:S02]  /*7340*/  I2F.U16 R19, R19 ;  /* 0x0000001300137306 */ /* 0x000e240000101000 */
[----:B0-----:R-:W-:-:S04]  /*7350*/  F2FP.F16.F32.PACK_AB R5, RZ, R19 ;  /* 0x00000013ff05723e */ /* 0x001fc800000000ff */
[----:B------:R-:W-:-:S05]  /*7360*/  PRMT R5, R5, 0x5410, RZ ;  /* 0x0000541005057816 */ /* 0x000fca00000000ff */
[----:B------:R-:W-:Y:S01]  /*7370*/  STG.E desc[UR36][R2.64], R5 ;  /* 0x0000000502007986 */ /* 0x000fe2000c101924 */
[----:B------:R-:W-:Y:S05]  /*7380*/  EXIT ;  /* 0x000000000000794d */ /* 0x000fea0003800000 */
.L_x_9564:
[----:B------:R-:W-:-:S06]  /*7390*/  LOP3.LUT R4, R19, 0xff, RZ, 0xc0, !PT ;  /* 0x000000ff13047812 */ /* 0x000fcc00078ec0ff */
[----:B------:R-:W0:Y:S02]  /*73a0*/  I2F.F64.U16 R4, R4 ;  /* 0x0000000400047312 */ /* 0x000e240000101800 */
[----:B0-----:R-:W-:Y:S01]  /*73b0*/  STG.E.64 desc[UR36][R2.64], R4 ;  /* 0x0000000402007986 */ /* 0x001fe2000c101b24 */
[----:B------:R-:W-:Y:S05]  /*73c0*/  EXIT ;  /* 0x000000000000794d */ /* 0x000fea0003800000 */
.L_x_9555:
        /* <DEDUP_REMOVED lines=12> */
.L_x_9568:
[----:B------:R-:W-:Y:S02]  /*7490*/  LOP3.LUT R4, R19, 0xff, RZ, 0xc0, !PT ;  /* 0x000000ff13047812 */ /* 0x000fe400078ec0ff */
[----:B---34-:R-:W-:-:S04]  /*74a0*/  CS2R R6, SRZ ;  /* 0x0000000000067805 */ /* 0x018fc8000001ff00 */
[----:B------:R-:W0:Y:S02]  /*74b0*/  I2F.F64.U16 R4, R4 ;  /* 0x0000000400047312 */ /* 0x000e240000101800 */
[----:B0-----:R-:W-:Y:S01]  /*74c0*/  STG.E.128 desc[UR36][R2.64], R4 ;  /* 0x0000000402007986 */ /* 0x001fe2000c101d24 */
[----:B------:R-:W-:Y:S05]  /*74d0*/  EXIT ;  /* 0x000000000000794d */ /* 0x000fea0003800000 */
.L_x_9567:
        /* <DEDUP_REMOVED lines=22> */
.L_x_9572:
[----:B------:R-:W-:Y:S05]  /*7640*/  BSYNC B0 ;  /* 0x0000000000007941 */ /* 0x000fea0003800000 */
.L_x_9571:
[----:B------:R-:W-:-:S05]  /*7650*/  LOP3.LUT R5, R0, R5, RZ, 0xfc, !PT ;  /* 0x0000000500057212 */ /* 0x000fca00078efcff */
[----:B------:R-:W-:Y:S01]  /*7660*/  STG.E.U8 desc[UR36][R2.64], R5 ;  /* 0x0000000502007986 */ /* 0x000fe2000c101124 */
[----:B------:R-:W-:Y:S05]  /*7670*/  EXIT ;  /* 0x000000000000794d */ /* 0x000fea0003800000 */
.L_x_9570:
        /* <DEDUP_REMOVED lines=14> */
.L_x_9574:
[----:B------:R-:W-:Y:S01]  /*7760*/  IMAD.MOV.U32 R0, RZ, RZ, 0x7f ;  /* 0x0000007fff007424 */ /* 0x000fe200078e00ff */
[----:B------:R-:W-:-:S04]  /*7770*/  ISETP.GT.U32.AND P0, PT, R4, 0x7f800000, PT ;  /* 0x7f8000000400780c */ /* 0x000fc80003f04070 */
[----:B------:R-:W-:-:S09]  /*7780*/  SEL R0, R0, 0x7c, P0 ;  /* 0x0000007c00007807 */ /* 0x000fd20000000000 */
.L_x_9575:
[----:B------:R-:W-:Y:S05]  /*7790*/  BSYNC B0 ;  /* 0x0000000000007941 */ /* 0x000fea0003800000 */
.L_x_9573:
[----:B------:R-:W-:-:S04]  /*77a0*/  LOP3.LUT R4, R19, 0x80000000, RZ, 0xc0, !PT ;  /* 0x8000000013047812 */ /* 0x000fc800078ec0ff */
[----:B------:R-:W-:-:S04]  /*77b0*/  SHF.R.U32.HI R5, RZ, 0x18, R4 ;  /* 0x00000018ff057819 */ /* 0x000fc80000011604 */
[----:B------:R-:W-:-:S05]  /*77c0*/  LOP3.LUT R5, R0, R5, RZ, 0xfc, !PT ;  /* 0x0000000500057212 */ /* 0x000fca00078efcff */
[----:B------:R-:W-:Y:S01]  /*77d0*/  STG.E.U8 desc[UR36][R2.64], R5 ;  /* 0x0000000502007986 */ /* 0x000fe2000c101124 */
[----:B------:R-:W-:Y:S05]  /*77e0*/  EXIT ;  /* 0x000000000000794d */ /* 0x000fea0003800000 */
.L_x_9569:
[----:B------:R-:W-:-:S04]  /*77f0*/  LOP3.LUT R19, R19, 0xff, RZ, 0xc0, !PT ;  /* 0x000000ff13137812 */ /* 0x000fc800078ec0ff */
[----:B------:R-:W0:Y:S02]  /*7800*/  I2F.U16 R0, R19 ;  /* 0x0000001300007306 */ /* 0x000e240000101000 */
[----:B0-----:R-:W-:-:S05]  /*7810*/  F2FP.BF16.F32.PACK_AB R0, RZ, R0 ;  /* 0x00000000ff00723e */ /* 0x001fca00000010ff */
[----:B------:R-:W-:Y:S01]  /*7820*/  STG.E.U16 desc[UR36][R2.64], R0 ;  /* 0x0000000002007986 */ /* 0x000fe2000c101524 */
[----:B------:R-:W-:Y:S05]  /*7830*/  EXIT ;  /* 0x000000000000794d */ /* 0x000fea0003800000 */
.L_x_9566:
        /* <DEDUP_REMOVED lines=11> */
.L_x_9578:
        /* <DEDUP_REMOVED lines=18> */
.L_x_9581:
[----:B------:R-:W-:-:S04]  /*7a10*/  LOP3.LUT R0, R19, 0x80000000, RZ, 0xc0, !PT ;  /* 0x8000000013007812 */ /* 0x000fc800078ec0ff */
[----:B------:R-:W-:-:S04]  /*7a20*/  SHF.R.U32.HI R5, RZ, 0x18, R0 ;  /* 0x00000018ff057819 */ /* 0x000fc80000011600 */
[----:B------:R-:W-:-:S04]  /*7a30*/  LOP3.LUT R4, R4, R5, RZ, 0xfc, !PT ;  /* 0x0000000504047212 */ /* 0x000fc800078efcff */
[----:B------:R-:W-:-:S07]  /*7a40*/  PRMT R0, R4, 0x7610, R0 ;  /* 0x0000761004007816 */ /* 0x000fce0000000000 */
.L_x_9580:
[----:B------:R-:W-:Y:S05]  /*7a50*/  BSYNC B0 ;  /* 0x0000000000007941 */ /* 0x000fea0003800000 */
.L_x_9579:
[----:B------:R-:W-:Y:S01]  /*7a60*/  STG.E.U8 desc[UR36][R2.64], R0 ;  /* 0x0000000002007986 */ /* 0x000fe2000c101124 */
[----:B------:R-:W-:Y:S05]  /*7a70*/  EXIT ;  /* 0x000000000000794d */ /* 0x000fea0003800000 */
.L_x_9577:
        /* <DEDUP_REMOVED lines=18> */
.L_x_9584:
[----:B------:R-:W-:-:S04]  /*7ba0*/  LOP3.LUT R0, R19, 0x80000000, RZ, 0xc0, !PT ;  /* 0x8000000013007812 */ /* 0x000fc800078ec0ff */
[----:B------:R-:W-:-:S04]  /*7bb0*/  SHF.R.U32.HI R5, RZ, 0x18, R0 ;  /* 0x00000018ff057819 */ /* 0x000fc80000011600 */
[----:B------:R-:W-:-:S04]  /*7bc0*/  LOP3.LUT R4, R4, R5, RZ, 0xfc, !PT ;  /* 0x0000000504047212 */ /* 0x000fc800078efcff */
[----:B------:R-:W-:-:S07]  /*7bd0*/  PRMT R0, R4, 0x7610, R0 ;  /* 0x0000761004007816 */ /* 0x000fce0000000000 */
.L_x_9583:
[----:B------:R-:W-:Y:S05]  /*7be0*/  BSYNC B0 ;  /* 0x0000000000007941 */ /* 0x000fea0003800000 */
.L_x_9582:
[----:B------:R-:W-:Y:S01]  /*7bf0*/  STG.E.U8 desc[UR36][R2.64], R0 ;  /* 0x0000000002007986 */ /* 0x000fe2000c101124 */
[----:B------:R-:W-:Y:S05]  /*7c00*/  EXIT ;  /* 0x000000000000794d */ /* 0x000fea0003800000 */
.L_x_9576:
        /* <DEDUP_REMOVED lines=23> */
.L_x_9559:
        /* <DEDUP_REMOVED lines=8> */
[----:B---34-:R-:W-:Y:S02]  /*7e00*/  IMAD.U32 R6, RZ, RZ, UR4 ;  /* 0x00000004ff067e24 */ /* 0x018fe4000f8e00ff */
[----:B------:R-:W-:-:S02]  /*7e10*/  IMAD.U32 R7, RZ, RZ, UR5 ;  /* 0x00000005ff077e24 */ /* 0x000fc4000f8e00ff */
[----:B------:R-:W-:Y:S02]  /*7e20*/  IMAD.U32 R11, RZ, RZ, UR7 ;  /* 0x00000007ff0b7e24 */ /* 0x000fe4000f8e00ff */
[----:B------:R-:W-:Y:S02]  /*7e30*/  IMAD.MOV.U32 R8, RZ, RZ, 0x65 ;  /* 0x00000065ff087424 */ /* 0x000fe400078e00ff */
[----:B------:R-:W-:Y:S02]  /*7e40*/  IMAD.MOV.U32 R12, RZ, RZ, 0x1 ;  /* 0x00000001ff0c7424 */ /* 0x000fe400078e00ff */
[----:B0-----:R-:W-:-:S07]  /*7e50*/  IMAD.MOV.U32 R13, RZ, RZ, RZ ;  /* 0x000000ffff0d7224 */ /* 0x001fce00078e00ff */
[----:B------:R-:W-:-:S07]  /*7e60*/  LEPC R20, `(.L_x_9587) ;  /* 0x000000001014794e */ /* 0x000fce0000000000 */
[----:B-1---5:R-:W-:Y:S05]  /*7e70*/  CALL.ABS.NOINC R2 ;  /* 0x0000000002007343 */ /* 0x022fea0003c00000 */
.L_x_9587:
[----:B------:R-:W-:Y:S05]  /*7e80*/  EXIT ;  /* 0x000000000000794d */ /* 0x000fea0003800000 */
.L_x_9586:
[----:B------:R-:W-:Y:S01]  /*7e90*/  LOP3.LUT R4, R19, 0xff, RZ, 0xc0, !PT ;  /* 0x000000ff13047812 */ /* 0x000fe200078ec0ff */
[----:B------:R-:W-:-:S05]  /*7ea0*/  IMAD.MOV.U32 R5, RZ, RZ, RZ ;  /* 0x000000ffff057224 */ /* 0x000fca00078e00ff */
[----:B------:R-:W-:Y:S01]  /*7eb0*/  STG.E.64 desc[UR36][R2.64], R4 ;  /* 0x0000000402007986 */ /* 0x000fe2000c101b24 */
[----:B------:R-:W-:Y:S05]  /*7ec0*/  EXIT ;  /* 0x000000000000794d */ /* 0x000fea0003800000 */
.L_x_9585:
[----:B------:R-:W-:-:S05]  /*7ed0*/  LOP3.LUT R19, R19, 0xff, RZ, 0xc0, !PT ;  /* 0x000000ff13137812 */ /* 0x000fca00078ec0ff */
[----:B------:R-:W-:Y:S01]  /*7ee0*/  STG.E desc[UR36][R2.64], R19 ;  /* 0x0000001302007986 */ /* 0x000fe2000c101924 */
[----:B------:R-:W-:Y:S05]  /*7ef0*/  EXIT ;  /* 0x000000000000794d */ /* 0x000fea0003800000 */
.L_x_9588:
        /* <DEDUP_REMOVED lines=16> */
.L_x_20583:


//--------------------- .text._ZN2at6native18elementwise_kernelILi128ELi4EZNS0_22gpu_kernel_impl_nocastINS0_13BUnaryFunctorIhhhZZZNS0_18rshift_kernel_cudaERNS_18TensorIteratorBaseEENKUlvE_clEvENKUlvE_clEvEUlhhE_EEEEvS5_RKT_EUliE_EEviT1_ --------------------------
	.section	.text._ZN2at6native18elementwise_kernelILi128ELi4EZNS0_22gpu_kernel_impl_nocastINS0_13BUnaryFunctorIhhhZZZNS0_18rshift_kernel_cudaERNS_18TensorIteratorBaseEENKUlvE_clEvENKUlvE_clEvEUlhhE_EEEEvS5_RKT_EUliE_EEviT1_,"ax",@progbits
	.align	128
        .global         _ZN2at6native18elementwise_kernelILi128ELi4EZNS0_22gpu_kernel_impl_nocastINS0_13BUnaryFunctorIhhhZZZNS0_18rshift_kernel_cudaERNS_18TensorIteratorBaseEENKUlvE_clEvENKUlvE_clEvEUlhhE_EEEEvS5_RKT_EUliE_EEviT1_
        .type           _ZN2at6native18elementwise_kernelILi128ELi4EZNS0_22gpu_kernel_impl_nocastINS0_13BUnaryFunctorIhhhZZZNS0_18rshift_kernel_cudaERNS_18TensorIteratorBaseEENKUlvE_clEvENKUlvE_clEvEUlhhE_EEEEvS5_RKT_EUliE_EEviT1_,@function
        .size           _ZN2at6native18elementwise_kernelILi128ELi4EZNS0_22gpu_kernel_impl_nocastINS0_13BUnaryFunctorIhhhZZZNS0_18rshift_kernel_cudaERNS_18TensorIteratorBaseEENKUlvE_clEvENKUlvE_clEvEUlhhE_EEEEvS5_RKT_EUliE_EEviT1_,(.L_x_20584 - _ZN2at6native18elementwise_kernelILi128ELi4EZNS0_22gpu_kernel_impl_nocastINS0_13BUnaryFunctorIhhhZZZNS0_18rshift_kernel_cudaERNS_18TensorIteratorBaseEENKUlvE_clEvENKUlvE_clEvEUlhhE_EEEEvS5_RKT_EUliE_EEviT1_)
        .other          _ZN2at6native18elementwise_kernelILi128ELi4EZNS0_22gpu_kernel_impl_nocastINS0_13BUnaryFunctorIhhhZZZNS0_18rshift_kernel_cudaERNS_18TensorIteratorBaseEENKUlvE_clEvENKUlvE_clEvEUlhhE_EEEEvS5_RKT_EUliE_EEviT1_,@"STO_CUDA_ENTRY STV_DEFAULT"
_ZN2at6native18elementwise_kernelILi128ELi4EZNS0_22gpu_kernel_impl_nocastINS0_13BUnaryFunctorIhhhZZZNS0_18rshift_kernel_cudaERNS_18TensorIteratorBaseEENKUlvE_clEvENKUlvE_clEvEUlhhE_EEEEvS5_RKT_EUliE_EEviT1_:
.text._ZN2at6native18elementwise_kernelILi128ELi4EZNS0_22gpu_kernel_impl_nocastINS0_13BUnaryFunctorIhhhZZZNS0_18rshift_kernel_cudaERNS_18TensorIteratorBaseEENKUlvE_clEvENKUlvE_clEvEUlhhE_EEEEvS5_RKT_EUliE_EEviT1_:
        /* <DEDUP_REMOVED lines=313> */
.L_x_9591:
[----:B------:R-:W-:Y:S02]  /*1390*/  ULDC.64 UR8, c[0x0][0x418] ;  /* 0x0001060000087ab9 */ /* 0x000fe40000000a00 */
[----:B------:R-:W-:-:S05]  /*13a0*/  IADD3 R6, P0, R2, UR8, RZ ;  /* 0x0000000802067c10 */ /* 0x000fca000ff1e0ff */
[----:B------:R-:W-:Y:S01]  /*13b0*/  IMAD.X R7, RZ, RZ, UR9, P0 ;  /* 0x00000009ff077e24 */ /* 0x000fe200080e06ff */
[----:B------:R-:W-:-:S05]  /*13c0*/  ULDC.64 UR8, c[0x0][0x410] ;  /* 0x0001040000087ab9 */ /* 0x000fca0000000a00 */
[----:B------:R-:W2:Y:S01]  /*13d0*/  LDG.E.U8 R7, desc[UR4][R6.64] ;  /* 0x0000000406077981 */ /* 0x000ea2000c1e1100 */
[----:B------:R-:W-:Y:S02]  /*13e0*/  ISETP.GT.U32.AND P0, PT, R0, 0x7, PT ;  /* 0x000000070000780c */ /* 0x000fe40003f04070 */
[----:B------:R-:W-:Y:S02]  /*13f0*/  IADD3 R4, P1, R5, UR8, RZ ;  /* 0x0000000805047c10 */ /* 0x000fe4000ff3e0ff */
[----:B------:R-:W-:Y:S02]  /*1400*/  IADD3 R3, R3, 0x80, RZ ;  /* 0x0000008003037810 */ /* 0x000fe40007ffe0ff */
[----:B------:R-:W-:Y:S02]  /*1410*/  IADD3.X R5, RZ, UR9, RZ, P1, !PT ;  /* 0x00000009ff057c10 */ /* 0x000fe40008ffe4ff */
[----:B--2---:R-:W-:-:S04]  /*1420*/  SHF.R.U32.HI R2, RZ, R0, R7 ;  /* 0x00000000ff027219 */ /* 0x004fc80000011607 */
[----:B------:R-:W-:-:S05]  /*1430*/  SEL R9, R2, RZ, !P0 ;  /* 0x000000ff02097207 */ /* 0x000fca0004000000 */
[----:B------:R0:W-:Y:S02]  /*1440*/  STG.E.U8 desc[UR4][R4.64], R9 ;  /* 0x0000000904007986 */ /* 0x0001e4000c101104 */
.L_x_9590:
[----:B------:R-:W-:Y:S05]  /*1450*/  BSYNC B0 ;  /* 0x0000000000007941 */ /* 0x000fea0003800000 */
.L_x_9589:
        /* <DEDUP_REMOVED lines=305> */
.L_x_9594:
[----:B------:R-:W-:Y:S02]  /*2770*/  ULDC.64 UR8, c[0x0][0x418] ;  /* 0x0001060000087ab9 */ /* 0x000fe40000000a00 */
[----:B------:R-:W-:-:S04]  /*2780*/  IADD3 R6, P0, R2, UR8, RZ ;  /* 0x0000000802067c10 */ /* 0x000fc8000ff1e0ff */
[----:B------:R-:W-:Y:S01]  /*2790*/  IADD3.X R7, RZ, UR9, RZ, P0, !PT ;  /* 0x00000009ff077c10 */ /* 0x000fe200087fe4ff */
[----:B------:R-:W-:-:S05]  /*27a0*/  ULDC.64 UR8, c[0x0][0x410] ;  /* 0x0001040000087ab9 */ /* 0x000fca0000000a00 */
[----:B------:R-:W2:Y:S01]  /*27b0*/  LDG.E.U8 R7, desc[UR4][R6.64] ;  /* 0x0000000406077981 */ /* 0x000ea2000c1e1100 */
[----:B------:R-:W-:Y:S01]  /*27c0*/  ISETP.GT.U32.AND P1, PT, R0, 0x7, PT ;  /* 0x000000070000780c */ /* 0x000fe20003f24070 */
[----:B------:R-:W-:Y:S01]  /*27d0*/  VIADD R3, R3, 0x80 ;  /* 0x0000008003037836 */ /* 0x000fe20000000000 */
[----:B------:R-:W-:-:S04]  /*27e0*/  IADD3 R4, P0, R5, UR8, RZ ;  /* 0x0000000805047c10 */ /* 0x000fc8000ff1e0ff */
[----:B------:R-:W-:Y:S02]  /*27f0*/  IADD3.X R5, RZ, UR9, RZ, P0, !PT ;  /* 0x00000009ff057c10 */ /* 0x000fe400087fe4ff */
[----:B------:R-:W-:Y:S02]  /*2800*/  ISETP.GE.AND P0, PT, R3, UR6, PT ;  /* 0x0000000603007c0c */ /* 0x000fe4000bf06270 */
[----:B--2---:R-:W-:-:S04]  /*2810*/  SHF.R.U32.HI R2, RZ, R0, R7 ;  /* 0x00000000ff027219 */ /* 0x004fc80000011607 */
[----:B------:R-:W-:-:S05]  /*2820*/  SEL R9, R2, RZ, !P1 ;  /* 0x000000ff02097207 */ /* 0x000fca0004800000 */
        /* <DEDUP_REMOVED lines=304> */
.L_x_9595:
[----:B------:R-:W-:Y:S02]  /*3b30*/  ULDC.64 UR8, c[0x0][0x418] ;  /* 0x0001060000087ab9 */ /* 0x000fe40000000a00 */
[----:B------:R-:W-:-:S04]  /*3b40*/  IADD3 R6, P0, R2, UR8, RZ ;  /* 0x0000000802067c10 */ /* 0x000fc8000ff1e0ff */
[----:B------:R-:W-:Y:S01]  /*3b50*/  IADD3.X R7, RZ, UR9, RZ, P0, !PT ;  /* 0x00000009ff077c10 */ /* 0x000fe200087fe4ff */
        /* <DEDUP_REMOVED lines=9> */
.L_x_9593:
[----:B------:R-:W-:Y:S05]  /*3bf0*/  BSYNC B0 ;  /* 0x0000000000007941 */ /* 0x000fea0003800000 */
.L_x_9592:
        /* <DEDUP_REMOVED lines=304> */
.L_x_9596:
[----:B------:R-:W-:Y:S02]  /*4f00*/  ULDC.64 UR6, c[0x0][0x418] ;  /* 0x0001060000067ab9 */ /* 0x000fe40000000a00 */
[----:B------:R-:W-:-:S04]  /*4f10*/  IADD3 R2, P0, R2, UR6, RZ ;  /* 0x0000000602027c10 */ /* 0x000fc8000ff1e0ff */
[----:B------:R-:W-:Y:S01]  /*4f20*/  IADD3.X R3, RZ, UR7, RZ, P0, !PT ;  /* 0x00000007ff037c10 */ /* 0x000fe200087fe4ff */
[----:B------:R-:W-:-:S05]  /*4f30*/  ULDC.64 UR6, c[0x0][0x410] ;  /* 0x0001040000067ab9 */ /* 0x000fca0000000a00 */
[----:B------:R-:W2:Y:S01]  /*4f40*/  LDG.E.U8 R3, desc[UR4][R2.64] ;  /* 0x0000000402037981 */ /* 0x000ea2000c1e1100 */
[----:B------:R-:W-:Y:S02]  /*4f50*/  ISETP.GT.U32.AND P1, PT, R0, 0x7, PT ;  /* 0x000000070000780c */ /* 0x000fe40003f24070 */
[----:B------:R-:W-:-:S04]  /*4f60*/  IADD3 R4, P0, R5, UR6, RZ ;  /* 0x0000000605047c10 */ /* 0x000fc8000ff1e0ff */
[----:B------:R-:W-:Y:S02]  /*4f70*/  IADD3.X R5, RZ, UR7, RZ, P0, !PT ;  /* 0x00000007ff057c10 */ /* 0x000fe400087fe4ff */
[----:B--2---:R-:W-:-:S04]  /*4f80*/  SHF.R.U32.HI R0, RZ, R0, R3 ;  /* 0x00000000ff007219 */ /* 0x004fc80000011603 */
[----:B------:R-:W-:-:S05]  /*4f90*/  SEL R7, R0, RZ, !P1 ;  /* 0x000000ff00077207 */ /* 0x000fca0004800000 */
[----:B------:R-:W-:Y:S01]  /*4fa0*/  STG.E.U8 desc[UR4][R4.64], R7 ;  /* 0x0000000704007986 */ /* 0x000fe2000c101104 */
[----:B------:R-:W-:Y:S05]  /*4fb0*/  EXIT ;  /* 0x000000000000794d */ /* 0x000fea0003800000 */
.L_x_9597:
        /* <DEDUP_REMOVED lines=12> */
.L_x_20584:


//--------------------- .text._ZN2at6native27unrolled_elementwise_kernelINS0_13BUnaryFunctorIhhhZZZNS0_18rshift_kernel_cudaERNS_18TensorIteratorBaseEENKUlvE_clEvENKUlvE_clEvEUlhhE_EESt5arrayIPcLm2EELi4E23TrivialOffsetCalculatorILi1EjESD_NS0_6memory15LoadWithoutCastENSE_16StoreWithoutCastEEEviT_T0_T2_T3_T4_T5_ --------------------------
	.section	.text._ZN2at6native27unrolled_elementwise_kernelINS0_13BUnaryFunctorIhhhZZZNS0_18rshift_kernel_cudaERNS_18TensorIteratorBaseEENKUlvE_clEvENKUlvE_clEvEUlhhE_EESt5arrayIPcLm2EELi4E23TrivialOffsetCalculatorILi1EjESD_NS0_6memory15LoadWithoutCastENSE_16StoreWithoutCastEEEviT_T0_T2_T3_T4_T5_,"ax",@progbits
	.align	128
        .global         _ZN2at6native27unrolled_elementwise_kernelINS0_13BUnaryFunctorIhhhZZZNS0_18rshift_kernel_cudaERNS_18TensorIteratorBaseEENKUlvE_clEvENKUlvE_clEvEUlhhE_EESt5arrayIPcLm2EELi4E23TrivialOffsetCalculatorILi1EjESD_NS0_6memory15LoadWithoutCastENSE_16StoreWithoutCastEEEviT_T0_T2_T3_T4_T5_
        .type           _ZN2at6native27unrolled_elementwise_kernelINS0_13BUnaryFunctorIhhhZZZNS0_18rshift_kernel_cudaERNS_18TensorIteratorBaseEENKUlvE_clEvENKUlvE_clEvEUlhhE_EESt5arrayIPcLm2EELi4E23TrivialOffsetCalculatorILi1EjESD_NS0_6memory15LoadWithoutCastENSE_16StoreWithoutCastEEEviT_T0_T2_T3_T4_T5_,@function
        .size           _ZN2at6native27unrolled_elementwise_kernelINS0_13BUnaryFunctorIhhhZZZNS0_18rshift_kernel_cudaERNS_18TensorIteratorBaseEENKUlvE_clEvENKUlvE_clEvEUlhhE_EESt5arrayIPcLm2EELi4E23TrivialOffsetCalculatorILi1EjESD_NS0_6memory15LoadWithoutCastENSE_16StoreWithoutCastEEEviT_T0_T2_T3_T4_T5_,(.L_x_20585 - _ZN2at6native27unrolled_elementwise_kernelINS0_13BUnaryFunctorIhhhZZZNS0_18rshift_kernel_cudaERNS_18TensorIteratorBaseEENKUlvE_clEvENKUlvE_clEvEUlhhE_EESt5arrayIPcLm2EELi4E23TrivialOffsetCalculatorILi1EjESD_NS0_6memory15LoadWithoutCastENSE_16StoreWithoutCastEEEviT_T0_T2_T3_T4_T5_)
        .other          _ZN2at6native27unrolled_elementwise_kernelINS0_13BUnaryFunctorIhhhZZZNS0_18rshift_kernel_cudaERNS_18TensorIteratorBaseEENKUlvE_clEvENKUlvE_clEvEUlhhE_EESt5arrayIPcLm2EELi4E23TrivialOffsetCalculatorILi1EjESD_NS0_6memory15LoadWithoutCastENSE_16StoreWithoutCastEEEviT_T0_T2_T3_T4_T5_,@"STO_CUDA_ENTRY STV_DEFAULT"
_ZN2at6native27unrolled_elementwise_kernelINS0_13BUnaryFunctorIhhhZZZNS0_18rshift_kernel_cudaERNS_18TensorIteratorBaseEENKUlvE_clEvENKUlvE_clEvEUlhhE_EESt5arrayIPcLm2EELi4E23TrivialOffsetCalculatorILi1EjESD_NS0_6memory15LoadWithoutCastENSE_16StoreWithoutCastEEEviT_T0_T2_T3_T4_T5_:
.text._ZN2at6native27unrolled_elementwise_kernelINS0_13BUnaryFunctorIhhhZZZNS0_18rshift_kernel_cudaERNS_18TensorIteratorBaseEENKUlvE_clEvENKUlvE_clEvEUlhhE_EESt5arrayIPcLm2EELi4E23TrivialOffsetCalculatorILi1EjESD_NS0_6memory15LoadWithoutCastENSE_16StoreWithoutCastEEEviT_T0_T2_T3_T4_T5_:
[----:B------:R-:W-:Y:S01]  /*0000*/  LDC R1, c[0x0][0x28] ;  /* 0x00000a00ff017b82 */ /* 0x000fe20000000800 */
[----:B------:R-:W0:Y:S07]  /*0010*/  S2R R4, SR_CTAID.X ;  /* 0x0000000000047919 */ /* 0x000e2e0000002500 */
[----:B------:R-:W0:Y:S01]  /*0020*/  LDC R3, c[0x0][0x210] ;  /* 0x00008400ff037b82 */ /* 0x000e220000000800 */
[----:B------:R-:W-:Y:S01]  /*0030*/  ULDC.64 UR4, c[0x0][0x208] ;  /* 0x0000820000047ab9 */ /* 0x000fe20000000a00 */
[----:B------:R-:W-:Y:S01]  /*0040*/  IMAD.MOV.U32 R10, RZ, RZ, RZ ;  /* 0x000000ffff0a7224 */ /* 0x000fe200078e00ff */
[----:B------:R-:W1:Y:S01]  /*0050*/  S2R R5, SR_TID.X ;  /* 0x0000000000057919 */ /* 0x000e620000002100 */
[----:B0-----:R-:W-:-:S02]  /*0060*/  IMAD R0, R4, -0x200, R3 ;  /* 0xfffffe0004007824 */ /* 0x001fc400078e0203 */
[----:B-1----:R-:W-:-:S03]  /*0070*/  IMAD.MOV.U32 R11, RZ, RZ, R5 ;  /* 0x000000ffff0b7224 */ /* 0x002fc600078e0005 */
[----:B------:R-:W-:-:S13]  /*0080*/  ISETP.GE.AND P0, PT, R5, R0, PT ;  /* 0x000000000500720c */ /* 0x000fda0003f06270 */
[----:B------:R-:W-:Y:S01]  /*0090*/  @!P0 VIADD R11, R5, 0x80 ;  /* 0x00000080050b8836 */ /* 0x000fe20000000000 */
[----:B------:R-:W0:Y:S01]  /*00a0*/  @!P0 LDC.64 R16, c[0x0][0x220] ;  /* 0x00008800ff108b82 */ /* 0x000e220000000a00 */
[----:B------:R-:W-:-:S03]  /*00b0*/  @!P0 IMAD R13, R4, 0x200, R5 ;  /* 0x00000200040d8824 */ /* 0x000fc600078e0205 */
[----:B------:R-:W-:-:S13]  /*00c0*/  ISETP.GE.AND P3, PT, R11, R0, PT ;  /* 0x000000000b00720c */ /* 0x000fda0003f66270 */
[----:B------:R-:W-:Y:S01]  /*00d0*/  @!P3 IMAD R15, R4, 0x200, R11 ;  /* 0x00000200040fb824 */ /* 0x000fe200078e020b */
[----:B------:R-:W1:Y:S01]  /*00e0*/  @!P3 LDC.64 R6, c[0x0][0x220] ;  /* 0x00008800ff06bb82 */ /* 0x000e620000000a00 */
[----:B------:R-:W-:-:S05]  /*00f0*/  @!P3 VIADD R11, R11, 0x80 ;  /* 0x000000800b0bb836 */ /* 0x000fca0000000000 */
[----:B------:R-:W-:Y:S02]  /*0100*/  ISETP.GE.AND P2, PT, R11, R0, PT ;  /* 0x000000000b00720c */ /* 0x000fe40003f46270 */
[----:B0-----:R-:W-:Y:S01]  /*0110*/  @!P0 IADD3 R12, P5, R13, R16, RZ ;  /* 0x000000100d0c8210 */ /* 0x001fe20007fbe0ff */
[----:B------:R-:W0:Y:S04]  /*0120*/  LDC.U8 R18, c[0x0][0x215] ;  /* 0x00008540ff127b82 */ /* 0x000e280000000000 */
[----:B------:R-:W-:-:S06]  /*0130*/  @!P0 IMAD.X R13, RZ, RZ, R17, P5 ;  /* 0x000000ffff0d8224 */ /* 0x000fcc00028e0611 */
[----:B------:R-:W-:Y:S01]  /*0140*/  @!P2 IMAD R19, R4, 0x200, R11 ;  /* 0x000002000413a824 */ /* 0x000fe200078e020b */
[----:B------:R-:W2:Y:S01]  /*0150*/  @!P2 LDC.64 R8, c[0x0][0x220] ;  /* 0x00008800ff08ab82 */ /* 0x000ea20000000a00 */
[----:B------:R-:W-:Y:S01]  /*0160*/  @!P2 VIADD R11, R11, 0x80 ;  /* 0x000000800b0ba836 */ /* 0x000fe20000000000 */
[----:B-1----:R-:W-:Y:S02]  /*0170*/  @!P3 IADD3 R6, P4, R15, R6, RZ ;  /* 0x000000060f06b210 */ /* 0x002fe40007f9e0ff */
[----:B------:R-:W-:Y:S02]  /*0180*/  CS2R R16, SRZ ;  /* 0x0000000000107805 */ /* 0x000fe4000001ff00 */
[----:B------:R-:W-:Y:S01]  /*0190*/  ISETP.GE.AND P1, PT, R11, R0, PT ;  /* 0x000000000b00720c */ /* 0x000fe20003f26270 */
[----:B------:R1:W5:-:S12]  /*01a0*/  @!P0 LDG.E.U8 R10, desc[UR4][R12.64] ;  /* 0x000000040c0a8981 */ /* 0x000358000c1e1100 */
[----:B------:R-:W3:Y:S01]  /*01b0*/  @!P1 LDC.64 R2, c[0x0][0x220] ;  /* 0x00008800ff029b82 */ /* 0x000ee20000000a00 */
[----:B------:R-:W-:Y:S01]  /*01c0*/  @!P1 IMAD R15, R4, 0x200, R11 ;  /* 0x00000200040f9824 */ /* 0x000fe200078e020b */
[----:B--2---:R-:W-:-:S04]  /*01d0*/  @!P2 IADD3 R8, P6, R19, R8, RZ ;  /* 0x000000081308a210 */ /* 0x004fc80007fde0ff */
[----:B---3--:R-:W-:-:S05]  /*01e0*/  @!P1 IADD3 R14, P5, R15, R2, RZ ;  /* 0x000000020f0e9210 */ /* 0x008fca0007fbe0ff */
[----:B------:R-:W-:Y:S02]  /*01f0*/  @!P1 IMAD.X R15, RZ, RZ, R3, P5 ;  /* 0x000000ffff0f9224 */ /* 0x000fe400028e0603 */
[----:B------:R-:W2:Y:S03]  /*0200*/  @!P0 LDC.64 R2, c[0x0][0x218] ;  /* 0x00008600ff028b82 */ /* 0x000ea60000000a00 */
[----:B------:R-:W5:Y:S01]  /*0210*/  @!P1 LDG.E.U8 R16, desc[UR4][R14.64] ;  /* 0x000000040e109981 */ /* 0x000f62000c1e1100 */
[----:B0-----:R-:W-:Y:S01]  /*0220*/  ISETP.GT.U32.AND P1, PT, R18, 0x7, PT ;  /* 0x000000071200780c */ /* 0x001fe20003f24070 */
[----:B------:R-:W-:Y:S02]  /*0230*/  IMAD.MOV.U32 R11, RZ, RZ, RZ ;  /* 0x000000ffff0b7224 */ /* 0x000fe400078e00ff */
[----:B------:R-:W-:Y:S02]  /*0240*/  @!P3 IMAD.X R7, RZ, RZ, R7, P4 ;  /* 0x000000ffff07b224 */ /* 0x000fe400020e0607 */
[----:B------:R-:W-:-:S02]  /*0250*/  @!P0 IMAD R19, R4, 0x200, R5 ;  /* 0x0000020004138824 */ /* 0x000fc400078e0205 */
[----:B------:R-:W-:Y:S01]  /*0260*/  @!P2 IMAD.X R9, RZ, RZ, R9, P6 ;  /* 0x000000ffff09a224 */ /* 0x000fe200030e0609 */
[----:B------:R-:W5:Y:S01]  /*0270*/  @!P3 LDG.E.U8 R11, desc[UR4][R6.64] ;  /* 0x00000004060bb981 */ /* 0x000f62000c1e1100 */
[----:B-1----:R-:W-:Y:S02]  /*0280*/  IMAD.MOV.U32 R13, RZ, RZ, R5 ;  /* 0x000000ffff0d7224 */ /* 0x002fe400078e0005 */
[----:B------:R-:W-:Y:S01]  /*0290*/  @!P0 VIADD R13, R5, 0x80 ;  /* 0x00000080050d8836 */ /* 0x000fe20000000000 */
[----:B------:R0:W5:Y:S01]  /*02a0*/  @!P2 LDG.E.U8 R17, desc[UR4][R8.64] ;  /* 0x000000040811a981 */ /* 0x000162000c1e1100 */
[----:B------:R-:W-:Y:S02]  /*02b0*/  PRMT R12, RZ, 0x7610, R12 ;  /* 0x00007610ff0c7816 */ /* 0x000fe4000000000c */
[----:B--2---:R-:W-:Y:S02]  /*02c0*/  @!P0 IADD3 R2, P3, R19, R2, RZ ;  /* 0x0000000213028210 */ /* 0x004fe40007f7e0ff */
[----:B------:R-:W-:-:S02]  /*02d0*/  ISETP.GE.AND P2, PT, R13, R0, PT ;  /* 0x000000000d00720c */ /* 0x000fc40003f46270 */
[----:B0-----:R-:W-:Y:S01]  /*02e0*/  PRMT R8, RZ, 0x7610, R8 ;  /* 0x00007610ff087816 */ /* 0x001fe20000000008 */
[----:B------:R-:W-:Y:S01]  /*02f0*/  @!P0 IMAD.X R3, RZ, RZ, R3, P3 ;  /* 0x000000ffff038224 */ /* 0x000fe200018e0603 */
[----:B------:R-:W-:Y:S02]  /*0300*/  PRMT R9, RZ, 0x7610, R9 ;  /* 0x00007610ff097816 */ /* 0x000fe40000000009 */
[----:B------:R-:W-:Y:S01]  /*0310*/  PRMT R6, RZ, 0x7610, R6 ;  /* 0x00007610ff067816 */ /* 0x000fe20000000006 */
[----:B------:R-:W-:Y:S06]  /*0320*/  @P1 BRA `(.L_x_9598) ;  /* 0x0000000000281947 */ /* 0x000fec0003800000 */
[----:B------:R-:W-:Y:S01]  /*0330*/  VIADD R5, R5, 0x180 ;  /* 0x0000018005057836 */ /* 0x000fe20000000000 */
[-C--:B-----5:R-:W-:Y:S02]  /*0340*/  SHF.R.U32.HI R10, RZ, R18.reuse, R10 ;  /* 0x00000012ff0a7219 */ /* 0x0a0fe4000001160a */
[----:B------:R-:W-:Y:S02]  /*0350*/  SHF.R.U32.HI R11, RZ, R18, R11 ;  /* 0x00000012ff0b7219 */ /* 0x000fe4000001160b */
[----:B------:R-:W-:Y:S02]  /*0360*/  ISETP.GE.AND P1, PT, R5, R0, PT ;  /* 0x000000000500720c */ /* 0x000fe40003f26270 */
[----:B------:R-:W-:Y:S02]  /*0370*/  SHF.R.U32.HI R17, RZ, R18, R17 ;  /* 0x00000012ff117219 */ /* 0x000fe40000011611 */
[----:B------:R-:W-:Y:S02]  /*0380*/  PRMT R6, R10, 0x7610, R6 ;  /* 0x000076100a067816 */ /* 0x000fe40000000006 */
[----:B------:R-:W-:-:S02]  /*0390*/  PRMT R12, R11, 0x7610, R12 ;  /* 0x000076100b0c7816 */ /* 0x000fc4000000000c */
[----:B------:R-:W-:-:S05]  /*03a0*/  PRMT R9, R17, 0x7610, R9 ;  /* 0x0000761011097816 */ /* 0x000fca0000000009 */
[----:B------:R-:W-:-:S04]  /*03b0*/  @!P1 SHF.R.U32.HI R16, RZ, R18, R16 ;  /* 0x00000012ff109219 */ /* 0x000fc80000011610 */
[----:B------:R-:W-:-:S07]  /*03c0*/  @!P1 PRMT R8, R16, 0x7610, R8 ;  /* 0x0000761010089816 */ /* 0x000fce0000000008 */
.L_x_9598:
[----:B------:R0:W-:Y:S01]  /*03d0*/  @!P0 STG.E.U8 desc[UR4][R2.64], R6 ;  /* 0x0000000602008986 */ /* 0x0001e2000c101104 */
[----:B------:R-:W-:Y:S04]  /*03e0*/  BSSY B0, `(.L_x_9599) ;  /* 0x000000e000007945 */ /* 0x000fe80003800000 */
[----:B------:R-:W-:Y:S05]  /*03f0*/  @P2 BRA `(.L_x_9600) ;  /* 0x0000000000302947 */ /* 0x000fea0003800000 */
[----:B0-----:R-:W-:Y:S01]  /*0400*/  IMAD R2, R4, 0x200, R13 ;  /* 0x0000020004027824 */ /* 0x001fe200078e020d */
        /* <DEDUP_REMOVED lines=11> */
.L_x_9600:
[----:B------:R-:W-:Y:S05]  /*04c0*/  BSYNC B0 ;  /* 0x0000000000007941 */ /* 0x000fea0003800000 */
.L_x_9599:
[----:B------:R-:W-:-:S13]  /*04d0*/  ISETP.GE.AND P0, PT, R13, R0, PT ;  /* 0x000000000d00720c */ /* 0x000fda0003f06270 */
[----:B------:R-:W-:Y:S05]  /*04e0*/  @P0 EXIT ;  /* 0x000000000000094d */ /* 0x000fea0003800000 */
[----:B01----:R-:W-:Y:S01]  /*04f0*/  IMAD R2, R4, 0x200, R13 ;  /* 0x0000020004027824 */ /* 0x003fe200078e020d */
[----:B------:R-:W-:-:S04]  /*0500*/  ULDC.64 UR6, c[0x0][0x218] ;  /* 0x0000860000067ab9 */ /* 0x000fc80000000a00 */
[----:B------:R-:W-:-:S05]  /*0510*/  IADD3 R2, P0, R2, UR6, RZ ;  /* 0x0000000602027c10 */ /* 0x000fca000ff1e0ff */
[----:B------:R-:W-:-:S05]  /*0520*/  IMAD.X R3, RZ, RZ, UR7, P0 ;  /* 0x00000007ff037e24 */ /* 0x000fca00080e06ff */
[----:B------:R-:W-:Y:S01]  /*0530*/  STG.E.U8 desc[UR4][R2.64], R8 ;  /* 0x0000000802007986 */ /* 0x000fe2000c101104 */
[----:B------:R-:W-:Y:S05]  /*0540*/  EXIT ;  /* 0x000000000000794d */ /* 0x000fea0003800000 */
.L_x_9601:
        /* <DEDUP_REMOVED lines=11> */
.L_x_20585:


//--------------------- .text._ZN2at6native29vectorized_elementwise_kernelILi2ENS0_13BUnaryFunctorIhhhZZZNS0_18rshift_kernel_cudaERNS_18TensorIteratorBaseEENKUlvE_clEvENKUlvE_clEvEUlhhE_EESt5arrayIPcLm2EEEEviT0_T1_ --------------------------
	.section	.text._ZN2at6native29vectorized_elementwise_kernelILi2ENS0_13BUnaryFunctorIhhhZZZNS0_18rshift_kernel_cudaERNS_18TensorIteratorBaseEENKUlvE_clEvENKUlvE_clEvEUlhhE_EESt5arrayIPcLm2EEEEviT0_T1_,"ax",@progbits
	.align	128
        .global         _ZN2at6native29vectorized_elementwise_kernelILi2ENS0_13BUnaryFunctorIhhhZZZNS0_18rshift_kernel_cudaERNS_18TensorIteratorBaseEENKUlvE_clEvENKUlvE_clEvEUlhhE_EESt5arrayIPcLm2EEEEviT0_T1_
        .type           _ZN2at6native29vectorized_elementwise_kernelILi2ENS0_13BUnaryFunctorIhhhZZZNS0_18rshift_kernel_cudaERNS_18TensorIteratorBaseEENKUlvE_clEvENKUlvE_clEvEUlhhE_EESt5arrayIPcLm2EEEEviT0_T1_,@function
        .size           _ZN2at6native29vectorized_elementwise_kernelILi2ENS0_13BUnaryFunctorIhhhZZZNS0_18rshift_kernel_cudaERNS_18TensorIteratorBaseEENKUlvE_clEvENKUlvE_clEvEUlhhE_EESt5arrayIPcLm2EEEEviT0_T1_,(.L_x_20586 - _ZN2at6native29vectorized_elementwise_kernelILi2ENS0_13BUnaryFunctorIhhhZZZNS0_18rshift_kernel_cudaERNS_18TensorIteratorBaseEENKUlvE_clEvENKUlvE_clEvEUlhhE_EESt5arrayIPcLm2EEEEviT0_T1_)
        .other          _ZN2at6native29vectorized_elementwise_kernelILi2ENS0_13BUnaryFunctorIhhhZZZNS0_18rshift_kernel_cudaERNS_18TensorIteratorBaseEENKUlvE_clEvENKUlvE_clEvEUlhhE_EESt5arrayIPcLm2EEEEviT0_T1_,@"STO_CUDA_ENTRY STV_DEFAULT"
_ZN2at6native29vectorized_elementwise_kernelILi2ENS0_13BUnaryFunctorIhhhZZZNS0_18rshift_kernel_cudaERNS_18TensorIteratorBaseEENKUlvE_clEvENKUlvE_clEvEUlhhE_EESt5arrayIPcLm2EEEEviT0_T1_:
.text._ZN2at6native29vectorized_elementwise_kernelILi2ENS0_13BUnaryFunctorIhhhZZZNS0_18rshift_kernel_cudaERNS_18TensorIteratorBaseEENKUlvE_clEvENKUlvE_clEvEUlhhE_EESt5arrayIPcLm2EEEEviT0_T1_:
        /* <DEDUP_REMOVED lines=10> */
[----:B------:R-:W-:Y:S02]  /*00a0*/  ISETP.GT.U32.AND P0, PT, R16, 0x7, PT ;  /* 0x000000071000780c */ /* 0x000fe40003f04070 */
[----:B------:R-:W-:Y:S02]  /*00b0*/  PRMT R4, RZ, 0x7610, R4 ;  /* 0x00007610ff047816 */ /* 0x000fe40000000004 */
[----:B------:R-:W-:Y:S02]  /*00c0*/  PRMT R5, RZ, 0x7610, R5 ;  /* 0x00007610ff057816 */ /* 0x000fe40000000005 */
[----:B------:R-:W-:Y:S02]  /*00d0*/  PRMT R6, RZ, 0x7610, R6 ;  /* 0x00007610ff067816 */ /* 0x000fe40000000006 */
[----:B------:R-:W-:Y:S02]  /*00e0*/  PRMT R7, RZ, 0x7610, R7 ;  /* 0x00007610ff077816 */ /* 0x000fe40000000007 */
[----:B------:R-:W-:-:S02]  /*00f0*/  PRMT R8, RZ, 0x7610, R8 ;  /* 0x00007610ff087816 */ /* 0x000fc40000000008 */
[----:B------:R-:W-:Y:S02]  /*0100*/  PRMT R9, RZ, 0x7610, R9 ;  /* 0x00007610ff097816 */ /* 0x000fe40000000009 */
[----:B------:R-:W-:Y:S02]  /*0110*/  PRMT R10, RZ, 0x7610, R10 ;  /* 0x00007610ff0a7816 */ /* 0x000fe4000000000a */
[----:B------:R-:W-:Y:S01]  /*0120*/  PRMT R11, RZ, 0x7610, R11 ;  /* 0x00007610ff0b7816 */ /* 0x000fe2000000000b */
[----:B------:R-:W-:Y:S06]  /*0130*/  @P0 BRA `(.L_x_9603) ;  /* 0x0000000000800947 */ /* 0x000fec0003800000 */
[----:B------:R-:W-:Y:S02]  /*0140*/  ULDC.64 UR6, c[0x0][0x220] ;  /* 0x0000880000067ab9 */ /* 0x000fe40000000a00 */
[----:B------:R-:W-:-:S04]  /*0150*/  UIADD3 UR5, UP0, UR4, UR6, URZ ;  /* 0x0000000604057290 */ /* 0x000fc8000ff1e03f */
[----:B------:R-:W-:Y:S02]  /*0160*/  ULEA.HI.X.SX32 UR6, UR4, UR7, 0x1, UP0 ;  /* 0x0000000704067291 */ /* 0x000fe400080f0e3f */
[----:B------:R-:W-:-:S04]  /*0170*/  IMAD.U32 R2, RZ, RZ, UR5 ;  /* 0x00000005ff027e24 */ /* 0x000fc8000f8e00ff */
[----:B------:R-:W-:Y:S02]  /*0180*/  IMAD.U32 R3, RZ, RZ, UR6 ;  /* 0x00000006ff037e24 */ /* 0x000fe4000f8e00ff */
[----:B0-----:R-:W-:-:S05]  /*0190*/  IMAD.WIDE.U32 R2, R0, 0x2, R2 ;  /* 0x0000000200027825 */ /* 0x001fca00078e0002 */
[----:B------:R-:W2:Y:S04]  /*01a0*/  LDG.E.U16 R7, desc[UR8][R2.64] ;  /* 0x0000000802077981 */ /* 0x000ea8000c1e1500 */
[----:B------:R-:W3:Y:S04]  /*01b0*/  LDG.E.U16 R15, desc[UR8][R2.64+0x200] ;  /* 0x00020008020f7981 */ /* 0x000ee8000c1e1500 */
[----:B------:R-:W4:Y:S04]  /*01c0*/  LDG.E.U16 R19, desc[UR8][R2.64+0x300] ;  /* 0x0003000802137981 */ /* 0x000f28000c1e1500 */
[----:B------:R-:W5:Y:S01]  /*01d0*/  LDG.E.U16 R11, desc[UR8][R2.64+0x100] ;  /* 0x00010008020b7981 */ /* 0x000f62000c1e1500 */
[----:B--2---:R-:W-:-:S02]  /*01e0*/  PRMT R5, R7, 0x7770, RZ ;  /* 0x0000777007057816 */ /* 0x004fc400000000ff */
[----:B------:R-:W-:Y:S02]  /*01f0*/  PRMT R7, R7, 0x7771, RZ ;  /* 0x0000777107077816 */ /* 0x000fe400000000ff */
[C---:B---3--:R-:W-:Y:S02]  /*0200*/  PRMT R13, R15.reuse, 0x7770, RZ ;  /* 0x000077700f0d7816 */ /* 0x048fe400000000ff */
[----:B------:R-:W-:Y:S02]  /*0210*/  PRMT R15, R15, 0x7771, RZ ;  /* 0x000077710f0f7816 */ /* 0x000fe400000000ff */
[C---:B----4-:R-:W-:Y:S02]  /*0220*/  PRMT R17, R19.reuse, 0x7770, RZ ;  /* 0x0000777013117816 */ /* 0x050fe400000000ff */
[----:B------:R-:W-:Y:S02]  /*0230*/  PRMT R19, R19, 0x7771, RZ ;  /* 0x0000777113137816 */ /* 0x000fe400000000ff */
[----:B-----5:R-:W-:-:S02]  /*0240*/  PRMT R9, R11, 0x7770, RZ ;  /* 0x000077700b097816 */ /* 0x020fc400000000ff */
[----:B------:R-:W-:Y:S02]  /*0250*/  PRMT R11, R11, 0x7771, RZ ;  /* 0x000077710b0b7816 */ /* 0x000fe400000000ff */
[-C--:B------:R-:W-:Y:S02]  /*0260*/  SHF.R.U32.HI R5, RZ, R16.reuse, R5 ;  /* 0x00000010ff057219 */ /* 0x080fe40000011605 */
[-C--:B------:R-:W-:Y:S02]  /*0270*/  SHF.R.U32.HI R7, RZ, R16.reuse, R7 ;  /* 0x00000010ff077219 */ /* 0x080fe40000011607 */
[-C--:B------:R-:W-:Y:S02]  /*0280*/  SHF.R.U32.HI R13, RZ, R16.reuse, R13 ;  /* 0x00000010ff0d7219 */ /* 0x080fe4000001160d */
[-C--:B------:R-:W-:Y:S02]  /*0290*/  SHF.R.U32.HI R15, RZ, R16.reuse, R15 ;  /* 0x00000010ff0f7219 */ /* 0x080fe4000001160f */
[----:B------:R-:W-:-:S02]  /*02a0*/  SHF.R.U32.HI R17, RZ, R16, R17 ;  /* 0x00000010ff117219 */ /* 0x000fc40000011611 */
[-C--:B------:R-:W-:Y:S02]  /*02b0*/  SHF.R.U32.HI R19, RZ, R16.reuse, R19 ;  /* 0x00000010ff137219 */ /* 0x080fe40000011613 */
[-CC-:B------:R-:W-:Y:S02]  /*02c0*/  SHF.R.U32.HI R8, RZ, R16.reuse, R11.reuse ;  /* 0x00000010ff087219 */ /* 0x180fe4000001160b */
[----:B------:R-:W-:Y:S02]  /*02d0*/  PRMT R11, R5, 0x7610, R11 ;  /* 0x00007610050b7816 */ /* 0x000fe4000000000b */
[----:B------:R-:W-:Y:S02]  /*02e0*/  PRMT R10, R7, 0x7610, R10 ;  /* 0x00007610070a7816 */ /* 0x000fe4000000000a */
[----:B------:R-:W-:Y:S02]  /*02f0*/  SHF.R.U32.HI R9, RZ, R16, R9 ;  /* 0x00000010ff097219 */ /* 0x000fe40000011609 */
[----:B------:R-:W-:-:S02]  /*0300*/  PRMT R7, R13, 0x7610, R7 ;  /* 0x000076100d077816 */ /* 0x000fc40000000007 */
[----:B------:R-:W-:Y:S02]  /*0310*/  PRMT R6, R15, 0x7610, R6 ;  /* 0x000076100f067816 */ /* 0x000fe40000000006 */
[----:B------:R-:W-:Y:S02]  /*0320*/  PRMT R5, R17, 0x7610, R5 ;  /* 0x0000761011057816 */ /* 0x000fe40000000005 */
[----:B------:R-:W-:-:S07]  /*0330*/  PRMT R4, R19, 0x7610, R4 ;  /* 0x0000761013047816 */ /* 0x000fce0000000004 */
.L_x_9603:
[----:B------:R-:W-:Y:S01]  /*0340*/  ULDC.64 UR6, c[0x0][0x218] ;  /* 0x0000860000067ab9 */ /* 0x000fe20000000a00 */
[----:B------:R-:W-:Y:S01]  /*0350*/  PRMT R11, R10, 0x7604, R11 ;  /* 0x000076040a0b7816 */ /* 0x000fe2000000000b */
[----:B------:R-:W-:Y:S01]  /*0360*/  UIADD3 UR5, UP0, UR4, UR6, URZ ;  /* 0x0000000604057290 */ /* 0x000fe2000ff1e03f */
[----:B------:R-:W-:Y:S02]  /*0370*/  PRMT R9, R8, 0x7604, R9 ;  /* 0x0000760408097816 */ /* 0x000fe40000000009 */
[----:B------:R-:W-:Y:S01]  /*0380*/  PRMT R7, R6, 0x7604, R7 ;  /* 0x0000760406077816 */ /* 0x000fe20000000007 */
[----:B------:R-:W-:Y:S01]  /*0390*/  UIADD3.X UR6, URZ, UR7, URZ, UP0, !UPT ;  /* 0x000000073f067290 */ /* 0x000fe200087fe43f */
[----:B------:R-:W-:Y:S01]  /*03a0*/  PRMT R5, R4, 0x7604, R5 ;  /* 0x0000760404057816 */ /* 0x000fe20000000005 */
[----:B------:R-:W-:-:S04]  /*03b0*/  IMAD.U32 R2, RZ, RZ, UR5 ;  /* 0x00000005ff027e24 */ /* 0x000fc8000f8e00ff */
[----:B------:R-:W-:Y:S02]  /*03c0*/  IMAD.U32 R3, RZ, RZ, UR6 ;  /* 0x00000006ff037e24 */ /* 0x000fe4000f8e00ff */
[----:B0-----:R-:W-:-:S05]  /*03d0*/  IMAD.WIDE R2, R0, 0x2, R2 ;  /* 0x0000000200027825 */ /* 0x001fca00078e0202 */
[----:B------:R-:W-:Y:S04]  /*03e0*/  STG.E.U16 desc[UR8][R2.64], R11 ;  /* 0x0000000b02007986 */ /* 0x000fe8000c101508 */
[----:B------:R-:W-:Y:S04]  /*03f0*/  STG.E.U16 desc[UR8][R2.64+0x100], R9 ;  /* 0x0001000902007986 */ /* 0x000fe8000c101508 */
[----:B------:R-:W-:Y:S04]  /*0400*/  STG.E.U16 desc[UR8][R2.64+0x200], R7 ;  /* 0x0002000702007986 */ /* 0x000fe8000c101508 */
[----:B------:R-:W-:Y:S01]  /*0410*/  STG.E.U16 desc[UR8][R2.64+0x300], R5 ;  /* 0x0003000502007986 */ /* 0x000fe2000c101508 */
[----:B------:R-:W-:Y:S05]  /*0420*/  EXIT ;  /* 0x000000000000794d */ /* 0x000fea0003800000 */
.L_x_9602:
[----:B------:R-:W0:Y:S01]  /*0430*/  S2R R18, SR_TID.X ;  /* 0x0000000000127919 */ /* 0x000e220000002100 */
[----:B------:R-:W-:Y:S01]  /*0440*/  IMAD.MOV.U32 R15, RZ, RZ, RZ ;  /* 0x000000ffff0f7224 */ /* 0x000fe200078e00ff */
[----:B0-----:R-:W-:Y:S01]  /*0450*/  ISETP.GE.AND P0, PT, R18, R17, PT ;  /* 0x000000111200720c */ /* 0x001fe20003f06270 */
[----:B------:R-:W-:-:S12]  /*0460*/  IMAD.MOV.U32 R14, RZ, RZ, R18 ;  /* 0x000000ffff0e7224 */ /* 0x000fd800078e0012 */
[C---:B------:R-:W-:Y:S01]  /*0470*/  @!P0 VIADD R14, R18.reuse, 0x80 ;  /* 0x00000080120e8836 */ /* 0x040fe20000000000 */
        /* <DEDUP_REMOVED lines=15> */
[----:B------:R-:W5:Y:S07]  /*0570*/  @!P6 LDG.E.U8 R15, desc[UR8][R10.64] ;  /* 0x000000080a0fe981 */ /* 0x000f6e000c1e1100 */
[C---:B------:R-:W-:Y:S01]  /*0580*/  @!P2 VIADD R23, R14.reuse, UR4 ;  /* 0x000000040e17ac36 */ /* 0x040fe20008000000 */
[----:B------:R-:W1:Y:S01]  /*0590*/  @!P2 LDC.64 R12, c[0x0][0x220] ;  /* 0x00008800ff0cab82 */ /* 0x000e620000000a00 */
[----:B------:R-:W-:-:S05]  /*05a0*/  @!P2 VIADD R14, R14, 0x80 ;  /* 0x000000800e0ea836 */ /* 0x000fca0000000000 */
[----:B------:R-:W-:-:S13]  /*05b0*/  ISETP.GE.AND P3, PT, R14, R17, PT ;  /* 0x000000110e00720c */ /* 0x000fda0003f66270 */
[C---:B------:R-:W-:Y:S01]  /*05c0*/  @!P3 VIADD R29, R14.reuse, UR4 ;  /* 0x000000040e1dbc36 */ /* 0x040fe20008000000 */
[----:B------:R-:W2:Y:S01]  /*05d0*/  @!P3 LDC.64 R4, c[0x0][0x220] ;  /* 0x00008800ff04bb82 */ /* 0x000ea20000000a00 */
[----:B------:R-:W-:-:S05]  /*05e0*/  @!P3 VIADD R14, R14, 0x80 ;  /* 0x000000800e0eb836 */ /* 0x000fca0000000000 */
[----:B------:R-:W-:Y:S02]  /*05f0*/  ISETP.GE.AND P4, PT, R14, R17, PT ;  /* 0x000000110e00720c */ /* 0x000fe40003f86270 */
[----:B0-----:R-:W-:Y:S01]  /*0600*/  @!P1 IADD3 R20, P6, R9, R20, RZ ;  /* 0x0000001409149210 */ /* 0x001fe20007fde0ff */
[----:B------:R-:W-:-:S04]  /*0610*/  IMAD.MOV.U32 R0, RZ, RZ, RZ ;  /* 0x000000ffff007224 */ /* 0x000fc800078e00ff */
[----:B------:R-:W-:-:S05]  /*0620*/  @!P1 IMAD.X R21, RZ, RZ, R21, P6 ;  /* 0x000000ffff159224 */ /* 0x000fca00030e0615 */
[----:B------:R-:W5:Y:S01]  /*0630*/  @!P1 LDG.E.U8 R0, desc[UR8][R20.64] ;  /* 0x0000000814009981 */ /* 0x000f62000c1e1100 */
[C---:B------:R-:W-:Y:S01]  /*0640*/  @!P4 VIADD R27, R14.reuse, UR4 ;  /* 0x000000040e1bcc36 */ /* 0x040fe20008000000 */
[----:B------:R-:W0:Y:S01]  /*0650*/  @!P4 LDC.64 R6, c[0x0][0x220] ;  /* 0x00008800ff06cb82 */ /* 0x000e220000000a00 */
[----:B------:R-:W-:-:S05]  /*0660*/  @!P4 VIADD R14, R14, 0x80 ;  /* 0x000000800e0ec836 */ /* 0x000fca0000000000 */
[----:B------:R-:W-:Y:S02]  /*0670*/  ISETP.GE.AND P5, PT, R14, R17, PT ;  /* 0x000000110e00720c */ /* 0x000fe40003fa6270 */
[----:B-1----:R-:W-:-:S05]  /*0680*/  @!P2 IADD3 R12, P1, R23, R12, RZ ;  /* 0x0000000c170ca210 */ /* 0x002fca0007f3e0ff */
[----:B------:R-:W-:Y:S01]  /*0690*/  @!P2 IMAD.X R13, RZ, RZ, R13, P1 ;  /* 0x000000ffff0da224 */ /* 0x000fe200008e060d */
[----:B--2---:R-:W-:Y:S01]  /*06a0*/  @!P3 IADD3 R4, P1, R29, R4, RZ ;  /* 0x000000041d04b210 */ /* 0x004fe20007f3e0ff */
[----:B------:R-:W-:-:S04]  /*06b0*/  IMAD.MOV.U32 R29, RZ, RZ, RZ ;  /* 0x000000ffff1d7224 */ /* 0x000fc800078e00ff */
[C---:B------:R-:W-:Y:S01]  /*06c0*/  @!P5 VIADD R19, R14.reuse, UR4 ;  /* 0x000000040e13dc36 */ /* 0x040fe20008000000 */
[----:B------:R-:W1:Y:S01]  /*06d0*/  @!P5 LDC.64 R8, c[0x0][0x220] ;  /* 0x00008800ff08db82 */ /* 0x000e620000000a00 */
[----:B------:R-:W-:Y:S02]  /*06e0*/  @!P5 VIADD R14, R14, 0x80 ;  /* 0x000000800e0ed836 */ /* 0x000fe40000000000 */
[----:B------:R-:W-:-:S03]  /*06f0*/  @!P3 IMAD.X R5, RZ, RZ, R5, P1 ;  /* 0x000000ffff05b224 */ /* 0x000fc600008e0605 */
[----:B------:R-:W-:Y:S02]  /*0700*/  ISETP.GE.AND P6, PT, R14, R17, PT ;  /* 0x000000110e00720c */ /* 0x000fe40003fc6270 */
[----:B------:R2:W5:Y:S02]  /*0710*/  @!P3 LDG.E.U8 R29, desc[UR8][R4.64] ;  /* 0x00000008041db981 */ /* 0x000564000c1e1100 */
[----:B--2---:R-:W2:Y:S01]  /*0720*/  @!P0 LDC.64 R4, c[0x0][0x218] ;  /* 0x00008600ff048b82 */ /* 0x004ea20000000a00 */
[----:B------:R-:W-:Y:S01]  /*0730*/  IMAD.MOV.U32 R23, RZ, RZ, RZ ;  /* 0x000000ffff177224 */ /* 0x000fe200078e00ff */
[----:B-1----:R-:W-:-:S05]  /*0740*/  @!P5 IADD3 R8, P1, R19, R8, RZ ;  /* 0x000000081308d210 */ /* 0x002fca0007f3e0ff */
[----:B------:R1:W5:Y:S02]  /*0750*/  @!P0 LDG.E.U8 R23, desc[UR8][R2.64] ;  /* 0x0000000802178981 */ /* 0x000364000c1e1100 */
[----:B------:R-:W3:Y:S01]  /*0760*/  @!P6 LDC.64 R10, c[0x0][0x220] ;  /* 0x00008800ff0aeb82 */ /* 0x000ee20000000a00 */
[----:B------:R-:W-:Y:S02]  /*0770*/  @!P5 IMAD.X R9, RZ, RZ, R9, P1 ;  /* 0x000000ffff09d224 */ /* 0x000fe400008e0609 */
[----:B-1----:R-:W-:Y:S02]  /*0780*/  @!P0 VIADD R3, R18, UR4 ;  /* 0x0000000412038c36 */ /* 0x002fe40008000000 */
[----:B------:R-:W-:-:S03]  /*0790*/  IMAD.MOV.U32 R25, RZ, RZ, RZ ;  /* 0x000000ffff197224 */ /* 0x000fc600078e00ff */
[----:B--2---:R-:W-:Y:S01]  /*07a0*/  @!P0 IADD3 R2, P1, R3, R4, RZ ;  /* 0x0000000403028210 */ /* 0x004fe20007f3e0ff */
[----:B------:R-:W-:Y:S02]  /*07b0*/  @!P6 VIADD R21, R14, UR4 ;  /* 0x000000040e15ec36 */ /* 0x000fe40008000000 */
[----:B------:R1:W5:Y:S02]  /*07c0*/  @!P2 LDG.E.U8 R25, desc[UR8][R12.64] ;  /* 0x000000080c19a981 */ /* 0x000364000c1e1100 */
[----:B------:R-:W-:Y:S01]  /*07d0*/  @!P0 IMAD.X R3, RZ, RZ, R5, P1 ;  /* 0x000000ffff038224 */ /* 0x000fe200008e0605 */
[----:B------:R-:W-:Y:S02]  /*07e0*/  ISETP.GT.U32.AND P1, PT, R16, 0x7, PT ;  /* 0x000000071000780c */ /* 0x000fe40003f24070 */
[----:B0-----:R-:W-:Y:S02]  /*07f0*/  @!P4 IADD3 R6, P2, R27, R6, RZ ;  /* 0x000000061b06c210 */ /* 0x001fe40007f5e0ff */
[----:B---3--:R-:W-:Y:S01]  /*0800*/  @!P6 IADD3 R10, P3, R21, R10, RZ ;  /* 0x0000000a150ae210 */ /* 0x008fe20007f7e0ff */
[----:B------:R-:W-:-:S02]  /*0810*/  IMAD.MOV.U32 R19, RZ, RZ, RZ ;  /* 0x000000ffff137224 */ /* 0x000fc400078e00ff */
[----:B-1----:R-:W-:Y:S02]  /*0820*/  IMAD.MOV.U32 R13, RZ, RZ, RZ ;  /* 0x000000ffff0d7224 */ /* 0x002fe400078e00ff */
[----:B------:R-:W-:Y:S02]  /*0830*/  IMAD.MOV.U32 R21, RZ, RZ, RZ ;  /* 0x000000ffff157224 */ /* 0x000fe400078e00ff */
[----:B------:R-:W-:Y:S02]  /*0840*/  @!P4 IMAD.X R7, RZ, RZ, R7, P2 ;  /* 0x000000ffff07c224 */ /* 0x000fe400010e0607 */
[----:B------:R-:W-:Y:S01]  /*0850*/  @!P6 IMAD.X R11, RZ, RZ, R11, P3 ;  /* 0x000000ffff0be224 */ /* 0x000fe200018e060b */
[----:B------:R0:W5:Y:S01]  /*0860*/  @!P5 LDG.E.U8 R13, desc[UR8][R8.64] ;  /* 0x00000008080dd981 */ /* 0x000162000c1e1100 */
[----:B------:R-:W-:Y:S02]  /*0870*/  PRMT R4, RZ, 0x7610, R4 ;  /* 0x00007610ff047816 */ /* 0x000fe40000000004 */
[----:B------:R-:W-:Y:S01]  /*0880*/  PRMT R5, RZ, 0x7610, R5 ;  /* 0x00007610ff057816 */ /* 0x000fe20000000005 */
[----:B------:R1:W5:Y:S04]  /*0890*/  @!P4 LDG.E.U8 R19, desc[UR8][R6.64] ;  /* 0x000000080613c981 */ /* 0x000368000c1e1100 */
[----:B------:R2:W5:Y:S01]  /*08a0*/  @!P6 LDG.E.U8 R21, desc[UR8][R10.64] ;  /* 0x000000080a15e981 */ /* 0x000562000c1e1100 */
[----:B0-----:R-:W-:-:S02]  /*08b0*/  PRMT R8, RZ, 0x7610, R8 ;  /* 0x00007610ff087816 */ /* 0x001fc40000000008 */
[----:B------:R-:W-:Y:S02]  /*08c0*/  PRMT R9, RZ, 0x7610, R9 ;  /* 0x00007610ff097816 */ /* 0x000fe40000000009 */
[----:B-1----:R-:W-:Y:S02]  /*08d0*/  PRMT R7, RZ, 0x7610, R7 ;  /* 0x00007610ff077816 */ /* 0x002fe40000000007 */
[----:B------:R-:W-:Y:S02]  /*08e0*/  PRMT R6, RZ, 0x7610, R6 ;  /* 0x00007610ff067816 */ /* 0x000fe40000000006 */
[----:B--2---:R-:W-:Y:S02]  /*08f0*/  PRMT R10, RZ, 0x7610, R10 ;  /* 0x00007610ff0a7816 */ /* 0x004fe4000000000a */
[----:B------:R-:W-:Y:S01]  /*0900*/  PRMT R11, RZ, 0x7610, R11 ;  /* 0x00007610ff0b7816 */ /* 0x000fe2000000000b */
[----:B------:R-:W-:Y:S06]  /*0910*/  @P1 BRA `(.L_x_9604) ;  /* 0x0000000000481947 */ /* 0x000fec0003800000 */
[----:B------:R-:W-:Y:S01]  /*0920*/  VIADD R6, R18, 0x380 ;  /* 0x0000038012067836 */ /* 0x000fe20000000000 */
[-C--:B-----5:R-:W-:Y:S02]  /*0930*/  SHF.R.U32.HI R23, RZ, R16.reuse, R23 ;  /* 0x00000010ff177219 */ /* 0x0a0fe40000011617 */
[-C--:B------:R-:W-:Y:S02]  /*0940*/  SHF.R.U32.HI R15, RZ, R16.reuse, R15 ;  /* 0x00000010ff0f7219 */ /* 0x080fe4000001160f */
[----:B------:R-:W-:Y:S02]  /*0950*/  ISETP.GE.AND P1, PT, R6, R17, PT ;  /* 0x000000110600720c */ /* 0x000fe40003f26270 */
[-C--:B------:R-:W-:Y:S02]  /*0960*/  SHF.R.U32.HI R0, RZ, R16.reuse, R0 ;  /* 0x00000010ff007219 */ /* 0x080fe40000011600 */
[-C--:B------:R-:W-:Y:S02]  /*0970*/  SHF.R.U32.HI R25, RZ, R16.reuse, R25 ;  /* 0x00000010ff197219 */ /* 0x080fe40000011619 */
[----:B------:R-:W-:-:S02]  /*0980*/  SHF.R.U32.HI R29, RZ, R16, R29 ;  /* 0x00000010ff1d7219 */ /* 0x000fc4000001161d */
[-C--:B------:R-:W-:Y:S02]  /*0990*/  SHF.R.U32.HI R19, RZ, R16.reuse, R19 ;  /* 0x00000010ff137219 */ /* 0x080fe40000011613 */
[-C--:B------:R-:W-:Y:S02]  /*09a0*/  SHF.R.U32.HI R13, RZ, R16.reuse, R13 ;  /* 0x00000010ff0d7219 */ /* 0x080fe4000001160d */
[----:B------:R-:W-:Y:S02]  /*09b0*/  PRMT R11, R23, 0x7610, R11 ;  /* 0x00007610170b7816 */ /* 0x000fe4000000000b */
[----:B------:R-:W-:Y:S02]  /*09c0*/  @!P1 SHF.R.U32.HI R21, RZ, R16, R21 ;  /* 0x00000010ff159219 */ /* 0x000fe40000011615 */
[----:B------:R-:W-:Y:S02]  /*09d0*/  PRMT R10, R15, 0x7610, R10 ;  /* 0x000076100f0a7816 */ /* 0x000fe4000000000a */
[----:B------:R-:W-:-:S02]  /*09e0*/  PRMT R9, R0, 0x7610, R9 ;  /* 0x0000761000097816 */ /* 0x000fc40000000009 */
[----:B------:R-:W-:Y:S02]  /*09f0*/  PRMT R8, R25, 0x7610, R8 ;  /* 0x0000761019087816 */ /* 0x000fe40000000008 */
[----:B------:R-:W-:Y:S02]  /*0a00*/  PRMT R6, R29, 0x7610, R6 ;  /* 0x000076101d067816 */ /* 0x000fe40000000006 */
[----:B------:R-:W-:Y:S02]  /*0a10*/  PRMT R7, R19, 0x7610, R7 ;  /* 0x0000761013077816 */ /* 0x000fe40000000007 */
[----:B------:R-:W-:Y:S02]  /*0a20*/  PRMT R5, R13, 0x7610, R5 ;  /* 0x000076100d057816 */ /* 0x000fe40000000005 */
[----:B------:R-:W-:-:S07]  /*0a30*/  @!P1 PRMT R4, R21, 0x7610, R4 ;  /* 0x0000761015049816 */ /* 0x000fce0000000004 */
.L_x_9604:
[----:B------:R-:W-:Y:S01]  /*0a40*/  @!P0 VIADD R18, R18, 0x80 ;  /* 0x0000008012128836 */ /* 0x000fe20000000000 */
[----:B------:R0:W-:Y:S01]  /*0a50*/  @!P0 STG.E.U8 desc[UR8][R2.64], R11 ;  /* 0x0000000b02008986 */ /* 0x0001e2000c101108 */
[----:B------:R-:W-:Y:S04]  /*0a60*/  BSSY B0, `(.L_x_9605) ;  /* 0x0000033000007945 */ /* 0x000fe80003800000 */
[----:B------:R-:W-:Y:S01]  /*0a70*/  BSSY B1, `(.L_x_9606) ;  /* 0x000002a000017945 */ /* 0x000fe20003800000 */
[----:B------:R-:W-:-:S13]  /*0a80*/  ISETP.GE.AND P0, PT, R18, R17, PT ;  /* 0x000000111200720c */ /* 0x000fda0003f06270 */
        /* <DEDUP_REMOVED lines=15> */
.L_x_9607:
        /* <DEDUP_REMOVED lines=8> */
.L_x_9608:
        /* <DEDUP_REMOVED lines=8> */
.L_x_9609:
        /* <DEDUP_REMOVED lines=9> */
.L_x_9610:
[----:B------:R-:W-:Y:S05]  /*0d10*/  BSYNC B1 ;  /* 0x0000000000017941 */ /* 0x000fea0003800000 */
.L_x_9606:
[----:B------:R-:W-:-:S13]  /*0d20*/  ISETP.GE.AND P0, PT, R18, R17, PT ;  /* 0x000000111200720c */ /* 0x000fda0003f06270 */
[----:B--2---:R-:W2:Y:S01]  /*0d30*/  @!P0 LDC.64 R6, c[0x0][0x218] ;  /* 0x00008600ff068b82 */ /* 0x004ea20000000a00 */
[C---:B01----:R-:W-:Y:S02]  /*0d40*/  @!P0 VIADD R3, R18.reuse, UR4 ;  /* 0x0000000412038c36 */ /* 0x043fe40008000000 */
[----:B------:R-:W-:-:S03]  /*0d50*/  @!P0 VIADD R18, R18, 0x80 ;  /* 0x0000008012128836 */ /* 0x000fc60000000000 */
[----:B--2---:R-:W-:-:S05]  /*0d60*/  @!P0 IADD3 R2, P1, R3, R6, RZ ;  /* 0x0000000603028210 */ /* 0x004fca0007f3e0ff */
[----:B------:R-:W-:-:S05]  /*0d70*/  @!P0 IMAD.X R3, RZ, RZ, R7, P1 ;  /* 0x000000ffff038224 */ /* 0x000fca00008e0607 */
[----:B------:R2:W-:Y:S03]  /*0d80*/  @!P0 STG.E.U8 desc[UR8][R2.64], R5 ;  /* 0x0000000502008986 */ /* 0x0005e6000c101108 */
.L_x_9611:
[----:B------:R-:W-:Y:S05]  /*0d90*/  BSYNC B0 ;  /* 0x0000000000007941 */ /* 0x000fea0003800000 */
.L_x_9605:
[----:B------:R-:W-:Y:S05]  /*0da0*/  WARPSYNC.ALL ;  /* 0x0000000000007948 */ /* 0x000fea0003800000 */
[----:B------:R-:W-:-:S13]  /*0db0*/  ISETP.GE.AND P0, PT, R18, R17, PT ;  /* 0x000000111200720c */ /* 0x000fda0003f06270 */
[----:B------:R-:W-:Y:S05]  /*0dc0*/  @P0 EXIT ;  /* 0x000000000000094d */ /* 0x000fea0003800000 */
[----:B012---:R-:W-:Y:S01]  /*0dd0*/  VIADD R2, R18, UR4 ;  /* 0x0000000412027c36 */ /* 0x007fe20008000000 */
[----:B------:R-:W-:-:S04]  /*0de0*/  ULDC.64 UR6, c[0x0][0x218] ;  /* 0x0000860000067ab9 */ /* 0x000fc80000000a00 */
[----:B------:R-:W-:-:S05]  /*0df0*/  IADD3 R2, P0, R2, UR6, RZ ;  /* 0x0000000602027c10 */ /* 0x000fca000ff1e0ff */
[----:B------:R-:W-:-:S05]  /*0e00*/  IMAD.X R3, RZ, RZ, UR7, P0 ;  /* 0x00000007ff037e24 */ /* 0x000fca00080e06ff */
[----:B------:R-:W-:Y:S01]  /*0e10*/  STG.E.U8 desc[UR8][R2.64], R4 ;  /* 0x0000000402007986 */ /* 0x000fe2000c101108 */
[----:B------:R-:W-:Y:S05]  /*0e20*/  EXIT ;  /* 0x000000000000794d */ /* 0x000fea0003800000 */
.L_x_9612:
        /* <DEDUP_REMOVED lines=13> */
.L_x_20586:


//--------------------- .text._ZN2at6native29vectorized_elementwise_kernelILi4ENS0_13BUnaryFunctorIhhhZZZNS0_18rshift_kernel_cudaERNS_18TensorIteratorBaseEENKUlvE_clEvENKUlvE_clEvEUlhhE_EESt5arrayIPcLm2EEEEviT0_T1_ --------------------------
	.section	.text._ZN2at6native29vectorized_elementwise_kernelILi4ENS0_13BUnaryFunctorIhhhZZZNS0_18rshift_kernel_cudaERNS_18TensorIteratorBaseEENKUlvE_clEvENKUlvE_clEvEUlhhE_EESt5arrayIPcLm2EEEEviT0_T1_,"ax",@progbits
	.align	128
        .global         _ZN2at6native29vectorized_elementwise_kernelILi4ENS0_13BUnaryFunctorIhhhZZZNS0_18rshift_kernel_cudaERNS_18TensorIteratorBaseEENKUlvE_clEvENKUlvE_clEvEUlhhE_EESt5arrayIPcLm2EEEEviT0_T1_
        .type           _ZN2at6native29vectorized_elementwise_kernelILi4ENS0_13BUnaryFunctorIhhhZZZNS0_18rshift_kernel_cudaERNS_18TensorIteratorBaseEENKUlvE_clEvENKUlvE_clEvEUlhhE_EESt5arrayIPcLm2EEEEviT0_T1_,@function
        .size           _ZN2at6native29vectorized_elementwise_kernelILi4ENS0_13BUnaryFunctorIhhhZZZNS0_18rshift_kernel_cudaERNS_18TensorIteratorBaseEENKUlvE_clEvENKUlvE_clEvEUlhhE_EESt5arrayIPcLm2EEEEviT0_T1_,(.L_x_20587 - _ZN2at6native29vectorized_elementwise_kernelILi4ENS0_13BUnaryFunctorIhhhZZZNS0_18rshift_kernel_cudaERNS_18TensorIteratorBaseEENKUlvE_clEvENKUlvE_clEvEUlhhE_EESt5arrayIPcLm2EEEEviT0_T1_)
        .other          _ZN2at6native29vectorized_elementwise_kernelILi4ENS0_13BUnaryFunctorIhhhZZZNS0_18rshift_kernel_cudaERNS_18TensorIteratorBaseEENKUlvE_clEvENKUlvE_clEvEUlhhE_EESt5arrayIPcLm2EEEEviT0_T1_,@"STO_CUDA_ENTRY STV_DEFAULT"
_ZN2at6native29vectorized_elementwise_kernelILi4ENS0_13BUnaryFunctorIhhhZZZNS0_18rshift_kernel_cudaERNS_18TensorIteratorBaseEENKUlvE_clEvENKUlvE_clEvEUlhhE_EESt5arrayIPcLm2EEEEviT0_T1_:
.text._ZN2at6native29vectorized_elementwise_kernelILi4ENS0_13BUnaryFunctorIhhhZZZNS0_18rshift_kernel_cudaERNS_18TensorIteratorBaseEENKUlvE_clEvENKUlvE_clEvEUlhhE_EESt5arrayIPcLm2EEEEviT0_T1_:
        /* <DEDUP_REMOVED lines=28> */
[C---:B--2---:R-:W-:Y:S02]  /*01c0*/  PRMT R7, R11.reuse, 0x7771, RZ ;  /* 0x000077710b077816 */ /* 0x044fe400000000ff */
[C---:B------:R-:W-:Y:S02]  /*01d0*/  PRMT R5, R11.reuse, 0x7770, RZ ;  /* 0x000077700b057816 */ /* 0x040fe400000000ff */
[----:B------:R-:W-:Y:S02]  /*01e0*/  PRMT R9, R11, 0x7772, RZ ;  /* 0x000077720b097816 */ /* 0x000fe400000000ff */
[----:B---3--:R-:W-:-:S02]  /*01f0*/  PRMT R13, R19, 0x7770, RZ ;  /* 0x00007770130d7816 */ /* 0x008fc400000000ff */
[C---:B------:R-:W-:Y:S02]  /*0200*/  PRMT R15, R19.reuse, 0x7771, RZ ;  /* 0x00007771130f7816 */ /* 0x040fe400000000ff */
[----:B------:R-:W-:Y:S02]  /*0210*/  PRMT R17, R19, 0x7772, RZ ;  /* 0x0000777213117816 */ /* 0x000fe400000000ff */
[----:B------:R-:W-:Y:S02]  /*0220*/  PRMT R11, R11, 0x7773, RZ ;  /* 0x000077730b0b7816 */ /* 0x000fe400000000ff */
[----:B------:R-:W-:Y:S02]  /*0230*/  PRMT R19, R19, 0x7773, RZ ;  /* 0x0000777313137816 */ /* 0x000fe400000000ff */
[-C--:B------:R-:W-:Y:S02]  /*0240*/  SHF.R.U32.HI R7, RZ, R16.reuse, R7 ;  /* 0x00000010ff077219 */ /* 0x080fe40000011607 */
[----:B------:R-:W-:-:S02]  /*0250*/  SHF.R.U32.HI R5, RZ, R16, R5 ;  /* 0x00000010ff057219 */ /* 0x000fc40000011605 */
[-C--:B------:R-:W-:Y:S02]  /*0260*/  SHF.R.U32.HI R2, RZ, R16.reuse, R9 ;  /* 0x00000010ff027219 */ /* 0x080fe40000011609 */
[-C--:B------:R-:W-:Y:S02]  /*0270*/  SHF.R.U32.HI R11, RZ, R16.reuse, R11 ;  /* 0x00000010ff0b7219 */ /* 0x080fe4000001160b */
[-C--:B------:R-:W-:Y:S02]  /*0280*/  SHF.R.U32.HI R13, RZ, R16.reuse, R13 ;  /* 0x00000010ff0d7219 */ /* 0x080fe4000001160d */
[-C--:B------:R-:W-:Y:S02]  /*0290*/  SHF.R.U32.HI R15, RZ, R16.reuse, R15 ;  /* 0x00000010ff0f7219 */ /* 0x080fe4000001160f */
[-C--:B------:R-:W-:Y:S02]  /*02a0*/  SHF.R.U32.HI R17, RZ, R16.reuse, R17 ;  /* 0x00000010ff117219 */ /* 0x080fe40000011611 */
[----:B------:R-:W-:-:S02]  /*02b0*/  SHF.R.U32.HI R19, RZ, R16, R19 ;  /* 0x00000010ff137219 */ /* 0x000fc40000011613 */
[----:B------:R-:W-:Y:S02]  /*02c0*/  PRMT R8, R7, 0x7610, R8 ;  /* 0x0000761007087816 */ /* 0x000fe40000000008 */
[----:B------:R-:W-:Y:S02]  /*02d0*/  PRMT R9, R5, 0x7610, R9 ;  /* 0x0000761005097816 */ /* 0x000fe40000000009 */
[----:B------:R-:W-:Y:S02]  /*02e0*/  PRMT R7, R2, 0x7610, R7 ;  /* 0x0000761002077816 */ /* 0x000fe40000000007 */
[----:B------:R-:W-:Y:S02]  /*02f0*/  PRMT R6, R11, 0x7610, R6 ;  /* 0x000076100b067816 */ /* 0x000fe40000000006 */
[----:B------:R-:W-:Y:S02]  /*0300*/  PRMT R3, R13, 0x7610, R3 ;  /* 0x000076100d037816 */ /* 0x000fe40000000003 */
[----:B------:R-:W-:-:S02]  /*0310*/  PRMT R2, R15, 0x7610, R2 ;  /* 0x000076100f027816 */ /* 0x000fc40000000002 */
[----:B------:R-:W-:Y:S02]  /*0320*/  PRMT R5, R17, 0x7610, R5 ;  /* 0x0000761011057816 */ /* 0x000fe40000000005 */
[----:B------:R-:W-:-:S07]  /*0330*/  PRMT R4, R19, 0x7610, R4 ;  /* 0x0000761013047816 */ /* 0x000fce0000000004 */
.L_x_9614:
[----:B------:R-:W-:Y:S01]  /*0340*/  ULDC.64 UR6, c[0x0][0x218] ;  /* 0x0000860000067ab9 */ /* 0x000fe20000000a00 */
[----:B------:R-:W-:Y:S01]  /*0350*/  PRMT R8, R8, 0x7604, R9 ;  /* 0x0000760408087816 */ /* 0x000fe20000000009 */
[----:B------:R-:W-:Y:S01]  /*0360*/  UIADD3 UR5, UP0, UR4, UR6, URZ ;  /* 0x0000000604057290 */ /* 0x000fe2000ff1e03f */
[----:B------:R-:W-:Y:S02]  /*0370*/  PRMT R10, R2, 0x7604, R3 ;  /* 0x00007604020a7816 */ /* 0x000fe40000000003 */
[----:B------:R-:W-:Y:S01]  /*0380*/  PRMT R7, R7, 0x7054, R8 ;  /* 0x0000705407077816 */ /* 0x000fe20000000008 */
[----:B------:R-:W-:Y:S01]  /*0390*/  UIADD3.X UR6, URZ, UR7, URZ, UP0, !UPT ;  /* 0x000000073f067290 */ /* 0x000fe200087fe43f */
[----:B------:R-:W-:Y:S01]  /*03a0*/  PRMT R5, R5, 0x7054, R10 ;  /* 0x0000705405057816 */ /* 0x000fe2000000000a */
[----:B------:R-:W-:Y:S01]  /*03b0*/  IMAD.U32 R2, RZ, RZ, UR5 ;  /* 0x00000005ff027e24 */ /* 0x000fe2000f8e00ff */
[----:B------:R-:W-:Y:S02]  /*03c0*/  PRMT R7, R6, 0x654, R7 ;  /* 0x0000065406077816 */ /* 0x000fe40000000007 */
[----:B------:R-:W-:Y:S01]  /*03d0*/  PRMT R5, R4, 0x654, R5 ;  /* 0x0000065404057816 */ /* 0x000fe20000000005 */
[----:B------:R-:W-:-:S02]  /*03e0*/  IMAD.U32 R3, RZ, RZ, UR6 ;  /* 0x00000006ff037e24 */ /* 0x000fc4000f8e00ff */
[----:B0-----:R-:W-:-:S05]  /*03f0*/  IMAD.WIDE R2, R0, 0x4, R2 ;  /* 0x0000000400027825 */ /* 0x001fca00078e0202 */
[----:B------:R-:W-:Y:S04]  /*0400*/  STG.E desc[UR8][R2.64], R7 ;  /* 0x0000000702007986 */ /* 0x000fe8000c101908 */
[----:B------:R-:W-:Y:S01]  /*0410*/  STG.E desc[UR8][R2.64+0x200], R5 ;  /* 0x0002000502007986 */ /* 0x000fe2000c101908 */
[----:B------:R-:W-:Y:S05]  /*0420*/  EXIT ;  /* 0x000000000000794d */ /* 0x000fea0003800000 */
.L_x_9613:
        /* <DEDUP_REMOVED lines=97> */
.L_x_9615:
        /* <DEDUP_REMOVED lines=20> */
.L_x_9618:
        /* <DEDUP_REMOVED lines=8> */
.L_x_9619:
        /* <DEDUP_REMOVED lines=8> */
.L_x_9620:
        /* <DEDUP_REMOVED lines=9> */
.L_x_9621:
[----:B------:R-:W-:Y:S05]  /*0d10*/  BSYNC B1 ;  /* 0x0000000000017941 */ /* 0x000fea0003800000 */
.L_x_9617:
[----:B------:R-:W-:-:S13]  /*0d20*/  ISETP.GE.AND P0, PT, R18, R17, PT ;  /* 0x000000111200720c */ /* 0x000fda0003f06270 */
[----:B--2---:R-:W2:Y:S01]  /*0d30*/  @!P0 LDC.64 R6, c[0x0][0x218] ;  /* 0x00008600ff068b82 */ /* 0x004ea20000000a00 */
[C---:B01----:R-:W-:Y:S02]  /*0d40*/  @!P0 VIADD R3, R18.reuse, UR4 ;  /* 0x0000000412038c36 */ /* 0x043fe40008000000 */
[----:B------:R-:W-:-:S03]  /*0d50*/  @!P0 VIADD R18, R18, 0x80 ;  /* 0x0000008012128836 */ /* 0x000fc60000000000 */
[----:B--2---:R-:W-:-:S05]  /*0d60*/  @!P0 IADD3 R2, P1, R3, R6, RZ ;  /* 0x0000000603028210 */ /* 0x004fca0007f3e0ff */
[----:B------:R-:W-:-:S05]  /*0d70*/  @!P0 IMAD.X R3, RZ, RZ, R7, P1 ;  /* 0x000000ffff038224 */ /* 0x000fca00008e0607 */
[----:B------:R2:W-:Y:S03]  /*0d80*/  @!P0 STG.E.U8 desc[UR8][R2.64], R5 ;  /* 0x0000000502008986 */ /* 0x0005e6000c101108 */
.L_x_9622:
[----:B------:R-:W-:Y:S05]  /*0d90*/  BSYNC B0 ;  /* 0x0000000000007941 */ /* 0x000fea0003800000 */
.L_x_9616:
        /* <DEDUP_REMOVED lines=9> */
.L_x_9623:
        /* <DEDUP_REMOVED lines=13> */
.L_x_20587:


//--------------------- .text._ZN2at6native29vectorized_elementwise_kernelILi8ENS0_13BUnaryFunctorIhhhZZZNS0_18rshift_kernel_cudaERNS_18TensorIteratorBaseEENKUlvE_clEvENKUlvE_clEvEUlhhE_EESt5arrayIPcLm2EEEEviT0_T1_ --------------------------
	.section	.text._ZN2at6native29vectorized_elementwise_kernelILi8ENS0_13BUnaryFunctorIhhhZZZNS0_18rshift_kernel_cudaERNS_18TensorIteratorBaseEENKUlvE_clEvENKUlvE_clEvEUlhhE_EESt5arrayIPcLm2EEEEviT0_T1_,"ax",@progbits
	.align	128
        .global         _ZN2at6native29vectorized_elementwise_kernelILi8ENS0_13BUnaryFunctorIhhhZZZNS0_18rshift_kernel_cudaERNS_18TensorIteratorBaseEENKUlvE_clEvENKUlvE_clEvEUlhhE_EESt5arrayIPcLm2EEEEviT0_T1_
        .type           _ZN2at6native29vectorized_elementwise_kernelILi8ENS0_13BUnaryFunctorIhhhZZZNS0_18rshift_kernel_cudaERNS_18TensorIteratorBaseEENKUlvE_clEvENKUlvE_clEvEUlhhE_EESt5arrayIPcLm2EEEEviT0_T1_,@function
        .size           _ZN2at6native29vectorized_elementwise_kernelILi8ENS0_13BUnaryFunctorIhhhZZZNS0_18rshift_kernel_cudaERNS_18TensorIteratorBaseEENKUlvE_clEvENKUlvE_clEvEUlhhE_EESt5arrayIPcLm2EEEEviT0_T1_,(.L_x_20588 - _ZN2at6native29vectorized_elementwise_kernelILi8ENS0_13BUnaryFunctorIhhhZZZNS0_18rshift_kernel_cudaERNS_18TensorIteratorBaseEENKUlvE_clEvENKUlvE_clEvEUlhhE_EESt5arrayIPcLm2EEEEviT0_T1_)
        .other          _ZN2at6native29vectorized_elementwise_kernelILi8ENS0_13BUnaryFunctorIhhhZZZNS0_18rshift_kernel_cudaERNS_18TensorIteratorBaseEENKUlvE_clEvENKUlvE_clEvEUlhhE_EESt5arrayIPcLm2EEEEviT0_T1_,@"STO_CUDA_ENTRY STV_DEFAULT"
_ZN2at6native29vectorized_elementwise_kernelILi8ENS0_13BUnaryFunctorIhhhZZZNS0_18rshift_kernel_cudaERNS_18TensorIteratorBaseEENKUlvE_clEvENKUlvE_clEvEUlhhE_EESt5arrayIPcLm2EEEEviT0_T1_:
.text._ZN2at6native29vectorized_elementwise_kernelILi8ENS0_13BUnaryFunctorIhhhZZZNS0_18rshift_kernel_cudaERNS_18TensorIteratorBaseEENKUlvE_clEvENKUlvE_clEvEUlhhE_EESt5arrayIPcLm2EEEEviT0_T1_:
        /* <DEDUP_REMOVED lines=25> */
[----:B0-----:R-:W-:-:S06]  /*0190*/  IMAD.WIDE.U32 R2, R0, 0x8, R2 ;  /* 0x0000000800027825 */ /* 0x001fcc00078e0002 */
[----:B------:R-:W2:Y:S02]  /*01a0*/  LDG.E.64 R2, desc[UR8][R2.64] ;  /* 0x0000000802027981 */ /* 0x000ea4000c1e1b00 */
[C---:B--2---:R-:W-:Y:S02]  /*01b0*/  LOP3.LUT R4, R2.reuse, 0xffff, RZ, 0xc0, !PT ;  /* 0x0000ffff02047812 */ /* 0x044fe400078ec0ff */
[C---:B------:R-:W-:Y:S02]  /*01c0*/  LOP3.LUT R7, R3.reuse, 0xffff, RZ, 0xc0, !PT ;  /* 0x0000ffff03077812 */ /* 0x040fe400078ec0ff */
[----:B------:R-:W-:Y:S02]  /*01d0*/  PRMT R10, R3, 0x7732, RZ ;  /* 0x00007732030a7816 */ /* 0x000fe400000000ff */
[----:B------:R-:W-:Y:S02]  /*01e0*/  PRMT R6, R2, 0x7732, RZ ;  /* 0x0000773202067816 */ /* 0x000fe400000000ff */
[----:B------:R-:W-:-:S02]  /*01f0*/  LOP3.LUT R5, R4, 0xff, RZ, 0xc0, !PT ;  /* 0x000000ff04057812 */ /* 0x000fc400078ec0ff */
[----:B------:R-:W-:Y:S02]  /*0200*/  SHF.R.U32.HI R4, RZ, 0x8, R4 ;  /* 0x00000008ff047819 */ /* 0x000fe40000011604 */
[----:B------:R-:W-:Y:S02]  /*0210*/  LOP3.LUT R9, R7, 0xff, RZ, 0xc0, !PT ;  /* 0x000000ff07097812 */ /* 0x000fe400078ec0ff */
[----:B------:R-:W-:Y:S02]  /*0220*/  SHF.R.U32.HI R8, RZ, 0x8, R7 ;  /* 0x00000008ff087819 */ /* 0x000fe40000011607 */
[----:B------:R-:W-:Y:S02]  /*0230*/  LOP3.LUT R13, R10, 0xff, RZ, 0xc0, !PT ;  /* 0x000000ff0a0d7812 */ /* 0x000fe400078ec0ff */
[----:B------:R-:W-:Y:S02]  /*0240*/  LOP3.LUT R7, R6, 0xff, RZ, 0xc0, !PT ;  /* 0x000000ff06077812 */ /* 0x000fe400078ec0ff */
[----:B------:R-:W-:-:S02]  /*0250*/  SHF.R.U32.HI R10, RZ, 0x8, R10 ;  /* 0x00000008ff0a7819 */ /* 0x000fc4000001160a */
[----:B------:R-:W-:Y:S02]  /*0260*/  SHF.R.U32.HI R6, RZ, 0x8, R6 ;  /* 0x00000008ff067819 */ /* 0x000fe40000011606 */
[----:B------:R-:W-:Y:S02]  /*0270*/  LOP3.LUT R3, R4, 0xffff, RZ, 0xc0, !PT ;  /* 0x0000ffff04037812 */ /* 0x000fe400078ec0ff */
[----:B------:R-:W-:Y:S02]  /*0280*/  SHF.R.U32.HI R2, RZ, R16, R9 ;  /* 0x00000010ff027219 */ /* 0x000fe40000011609 */
[----:B------:R-:W-:Y:S02]  /*0290*/  LOP3.LUT R11, R8, 0xffff, RZ, 0xc0, !PT ;  /* 0x0000ffff080b7812 */ /* 0x000fe400078ec0ff */
[----:B------:R-:W-:Y:S02]  /*02a0*/  LOP3.LUT R15, R10, 0xffff, RZ, 0xc0, !PT ;  /* 0x0000ffff0a0f7812 */ /* 0x000fe400078ec0ff */
[----:B------:R-:W-:-:S02]  /*02b0*/  LOP3.LUT R9, R6, 0xffff, RZ, 0xc0, !PT ;  /* 0x0000ffff06097812 */ /* 0x000fc400078ec0ff */
        /* <DEDUP_REMOVED lines=9> */
[----:B------:R-:W-:Y:S02]  /*0350*/  SHF.R.U32.HI R7, RZ, R16, R7 ;  /* 0x00000010ff077219 */ /* 0x000fe40000011607 */
[----:B------:R-:W-:Y:S02]  /*0360*/  PRMT R4, R11, 0x7610, R4 ;  /* 0x000076100b047816 */ /* 0x000fe40000000004 */
[----:B------:R-:W-:-:S02]  /*0370*/  PRMT R3, R13, 0x7610, R3 ;  /* 0x000076100d037816 */ /* 0x000fc40000000003 */
[----:B------:R-:W-:-:S07]  /*0380*/  PRMT R2, R15, 0x7610, R2 ;  /* 0x000076100f027816 */ /* 0x000fce0000000002 */
.L_x_9625:
[----:B------:R-:W-:Y:S01]  /*0390*/  ULDC.64 UR6, c[0x0][0x218] ;  /* 0x0000860000067ab9 */ /* 0x000fe20000000a00 */
[----:B------:R-:W-:Y:S01]  /*03a0*/  LOP3.LUT R9, R9, 0xff, RZ, 0xc0, !PT ;  /* 0x000000ff09097812 */ /* 0x000fe200078ec0ff */
[----:B------:R-:W-:Y:S01]  /*03b0*/  UIADD3 UR5, UP0, UR4, UR6, URZ ;  /* 0x0000000604057290 */ /* 0x000fe2000ff1e03f */
[----:B------:R-:W-:Y:S02]  /*03c0*/  LOP3.LUT R7, R7, 0xff, RZ, 0xc0, !PT ;  /* 0x000000ff07077812 */ /* 0x000fe400078ec0ff */
[----:B------:R-:W-:Y:S01]  /*03d0*/  LOP3.LUT R5, R5, 0xff, RZ, 0xc0, !PT ;  /* 0x000000ff05057812 */ /* 0x000fe200078ec0ff */
[----:B------:R-:W-:Y:S01]  /*03e0*/  UIADD3.X UR6, URZ, UR7, URZ, UP0, !UPT ;  /* 0x000000073f067290 */ /* 0x000fe200087fe43f */
[----:B------:R-:W-:Y:S02]  /*03f0*/  LOP3.LUT R10, R3, 0xff, RZ, 0xc0, !PT ;  /* 0x000000ff030a7812 */ /* 0x000fe400078ec0ff */
[----:B------:R-:W-:Y:S01]  /*0400*/  LOP3.LUT R11, R2, 0xffff, RZ, 0xc0, !PT ;  /* 0x0000ffff020b7812 */ /* 0x000fe200078ec0ff */
[----:B------:R-:W-:Y:S01]  /*0410*/  IMAD.U32 R2, RZ, RZ, UR5 ;  /* 0x00000005ff027e24 */ /* 0x000fe2000f8e00ff */
[----:B------:R-:W-:Y:S01]  /*0420*/  LOP3.LUT R4, R4, 0xffff, RZ, 0xc0, !PT ;  /* 0x0000ffff04047812 */ /* 0x000fe200078ec0ff */
[----:B------:R-:W-:Y:S01]  /*0430*/  IMAD.U32 R3, RZ, RZ, UR6 ;  /* 0x00000006ff037e24 */ /* 0x000fe2000f8e00ff */
[----:B------:R-:W-:-:S02]  /*0440*/  LOP3.LUT R6, R6, 0xffff, RZ, 0xc0, !PT ;  /* 0x0000ffff06067812 */ /* 0x000fc400078ec0ff */
[----:B------:R-:W-:Y:S01]  /*0450*/  LOP3.LUT R8, R8, 0xffff, RZ, 0xc0, !PT ;  /* 0x0000ffff08087812 */ /* 0x000fe200078ec0ff */
[----:B0-----:R-:W-:Y:S01]  /*0460*/  IMAD.WIDE R2, R0, 0x8, R2 ;  /* 0x0000000800027825 */ /* 0x001fe200078e0202 */
[----:B------:R-:W-:Y:S02]  /*0470*/  PRMT R10, R11, 0x7604, R10 ;  /* 0x000076040b0a7816 */ /* 0x000fe4000000000a */
[----:B------:R-:W-:Y:S02]  /*0480*/  PRMT R5, R4, 0x7604, R5 ;  /* 0x0000760404057816 */ /* 0x000fe40000000005 */
[----:B------:R-:W-:Y:S02]  /*0490*/  PRMT R6, R6, 0x7604, R7 ;  /* 0x0000760406067816 */ /* 0x000fe40000000007 */
[----:B------:R-:W-:Y:S02]  /*04a0*/  PRMT R9, R8, 0x7604, R9 ;  /* 0x0000760408097816 */ /* 0x000fe40000000009 */
[----:B------:R-:W-:-:S02]  /*04b0*/  PRMT R5, R5, 0x5410, R10 ;  /* 0x0000541005057816 */ /* 0x000fc4000000000a */
[----:B------:R-:W-:-:S05]  /*04c0*/  PRMT R4, R9, 0x5410, R6 ;  /* 0x0000541009047816 */ /* 0x000fca0000000006 */
[----:B------:R-:W-:Y:S01]  /*04d0*/  STG.E.64 desc[UR8][R2.64], R4 ;  /* 0x0000000402007986 */ /* 0x000fe2000c101b08 */
[----:B------:R-:W-:Y:S05]  /*04e0*/  EXIT ;  /* 0x000000000000794d */ /* 0x000fea0003800000 */
.L_x_9624:
        /* <DEDUP_REMOVED lines=97> */
.L_x_9626:
        /* <DEDUP_REMOVED lines=20> */
.L_x_9629:
        /* <DEDUP_REMOVED lines=8> */
.L_x_9630:
        /* <DEDUP_REMOVED lines=8> */
.L_x_9631:
        /* <DEDUP_REMOVED lines=9> */
.L_x_9632:
[----:B------:R-:W-:Y:S05]  /*0dd0*/  BSYNC B1 ;  /* 0x0000000000017941 */ /* 0x000fea0003800000 */
.L_x_9628:
[----:B------:R-:W-:-:S13]  /*0de0*/  ISETP.GE.AND P0, PT, R18, R17, PT ;  /* 0x000000111200720c */ /* 0x000fda0003f06270 */
[----:B--2---:R-:W2:Y:S01]  /*0df0*/  @!P0 LDC.64 R6, c[0x0][0x218] ;  /* 0x00008600ff068b82 */ /* 0x004ea20000000a00 */
[C---:B01----:R-:W-:Y:S02]  /*0e00*/  @!P0 VIADD R3, R18.reuse, UR4 ;  /* 0x0000000412038c36 */ /* 0x043fe40008000000 */
[----:B------:R-:W-:-:S03]  /*0e10*/  @!P0 VIADD R18, R18, 0x80 ;  /* 0x0000008012128836 */ /* 0x000fc60000000000 */
[----:B--2---:R-:W-:-:S05]  /*0e20*/  @!P0 IADD3 R2, P1, R3, R6, RZ ;  /* 0x0000000603028210 */ /* 0x004fca0007f3e0ff */
[----:B------:R-:W-:-:S05]  /*0e30*/  @!P0 IMAD.X R3, RZ, RZ, R7, P1 ;  /* 0x000000ffff038224 */ /* 0x000fca00008e0607 */
[----:B------:R2:W-:Y:S03]  /*0e40*/  @!P0 STG.E.U8 desc[UR8][R2.64], R5 ;  /* 0x0000000502008986 */ /* 0x0005e6000c101108 */
.L_x_9633:
[----:B------:R-:W-:Y:S05]  /*0e50*/  BSYNC B0 ;  /* 0x0000000000007941 */ /* 0x000fea0003800000 */
.L_x_9627:
        /* <DEDUP_REMOVED lines=9> */
.L_x_9634:
        /* <DEDUP_REMOVED lines=9> */
.L_x_20588:


//--------------------- .text._ZN2at6native18elementwise_kernelILi128ELi4EZNS0_15gpu_kernel_implINS0_13AUnaryFunctorIhhhZZZNS0_18rshift_kernel_cudaERNS_18TensorIteratorBaseEENKUlvE_clEvENKUlvE_clEvEUlhhE_EEEEvS5_RKT_EUliE_EEviT1_ --------------------------
	.section	.text._ZN2at6native18elementwise_kernelILi128ELi4EZNS0_15gpu_kernel_implINS0_13AUnaryFunctorIhhhZZZNS0_18rshift_kernel_cudaERNS_18TensorIteratorBaseEENKUlvE_clEvENKUlvE_clEvEUlhhE_EEEEvS5_RKT_EUliE_EEviT1_,"ax",@progbits
	.align	128
        .global         _ZN2at6native18elementwise_kernelILi128ELi4EZNS0_15gpu_kernel_implINS0_13AUnaryFunctorIhhhZZZNS0_18rshift_kernel_cudaERNS_18TensorIteratorBaseEENKUlvE_clEvENKUlvE_clEvEUlhhE_EEEEvS5_RKT_EUliE_EEviT1_
        .type           _ZN2at6native18elementwise_kernelILi128ELi4EZNS0_15gpu_kernel_implINS0_13AUnaryFunctorIhhhZZZNS0_18rshift_kernel_cudaERNS_18TensorIteratorBaseEENKUlvE_clEvENKUlvE_clEvEUlhhE_EEEEvS5_RKT_EUliE_EEviT1_,@function
        .size           _ZN2at6native18elementwise_kernelILi128ELi4EZNS0_15gpu_kernel_implINS0_13AUnaryFunctorIhhhZZZNS0_18rshift_kernel_cudaERNS_18TensorIteratorBaseEENKUlvE_clEvENKUlvE_clEvEUlhhE_EEEEvS5_RKT_EUliE_EEviT1_,(.L_x_20589 - _ZN2at6native18elementwise_kernelILi128ELi4EZNS0_15gpu_kernel_implINS0_13AUnaryFunctorIhhhZZZNS0_18rshift_kernel_cudaERNS_18TensorIteratorBaseEENKUlvE_clEvENKUlvE_clEvEUlhhE_EEEEvS5_RKT_EUliE_EEviT1_)
        .other          _ZN2at6native18elementwise_kernelILi128ELi4EZNS0_15gpu_kernel_implINS0_13AUnaryFunctorIhhhZZZNS0_18rshift_kernel_cudaERNS_18TensorIteratorBaseEENKUlvE_clEvENKUlvE_clEvEUlhhE_EEEEvS5_RKT_EUliE_EEviT1_,@"STO_CUDA_ENTRY STV_DEFAULT"
_ZN2at6native18elementwise_kernelILi128ELi4EZNS0_15gpu_kernel_implINS0_13AUnaryFunctorIhhhZZZNS0_18rshift_kernel_cudaERNS_18TensorIteratorBaseEENKUlvE_clEvENKUlvE_clEvEUlhhE_EEEEvS5_RKT_EUliE_EEviT1_:
.text._ZN2at6native18elementwise_kernelILi128ELi4EZNS0_15gpu_kernel_implINS0_13AUnaryFunctorIhhhZZZNS0_18rshift_kernel_cudaERNS_18TensorIteratorBaseEENKUlvE_clEvENKUlvE_clEvEUlhhE_EEEEvS5_RKT_EUliE_EEviT1_:
        /* <DEDUP_REMOVED lines=314> */
.L_x_9637:
        /* <DEDUP_REMOVED lines=20> */
.L_x_9641:
[----:B------:R0:W5:Y:S01]  /*14e0*/  LDG.E.U8 R0, desc[UR36][R4.64] ;  /* 0x0000002404007981 */ /* 0x000162000c1e1100 */
[----:B------:R-:W-:Y:S05]  /*14f0*/  BRA `(.L_x_9643) ;  /* 0x0000000c00647947 */ /* 0x000fea0003800000 */
.L_x_9640:
        /* <DEDUP_REMOVED lines=8> */
.L_x_9645:
[----:B------:R3:W5:Y:S01]  /*1580*/  LDG.E.U8 R0, desc[UR36][R4.64] ;  /* 0x0000002404007981 */ /* 0x000762000c1e1100 */
[----:B------:R-:W-:Y:S05]  /*1590*/  BRA `(.L_x_9643) ;  /* 0x0000000c003c7947 */ /* 0x000fea0003800000 */
.L_x_9644:
[----:B------:R0:W5:Y:S01]  /*15a0*/  LDG.E.U16 R0, desc[UR36][R4.64] ;  /* 0x0000002404007981 */ /* 0x000162000c1e1500 */
[----:B------:R-:W-:Y:S05]  /*15b0*/  BRA `(.L_x_9643) ;  /* 0x0000000c00347947 */ /* 0x000fea0003800000 */
.L_x_9639:
        /* <DEDUP_REMOVED lines=10> */
.L_x_9647:
[----:B------:R-:W2:Y:S02]  /*1660*/  LDG.E.U16 R2, desc[UR36][R4.64] ;  /* 0x0000002404027981 */ /* 0x000ea4000c1e1500 */
[----:B--2---:R-:W-:-:S06]  /*1670*/  HADD2.F32 R2, -RZ, R2.H0_H0 ;  /* 0x20000002ff027230 */ /* 0x004fcc0000004100 */
[----:B------:R-:W0:Y:S02]  /*1680*/  F2I.S64.TRUNC R2, R2 ;  /* 0x0000000200027311 */ /* 0x000e24000020d900 */
[----:B0-----:R-:W-:Y:S01]  /*1690*/  PRMT R0, R2, 0x7610, R0 ;  /* 0x0000761002007816 */ /* 0x001fe20000000000 */
[----:B------:R-:W-:Y:S06]  /*16a0*/  BRA `(.L_x_9643) ;  /* 0x0000000800f87947 */ /* 0x000fec0003800000 */
.L_x_9646:
        /* <DEDUP_REMOVED lines=10> */
.L_x_9649:
[----:B------:R-:W2:Y:S02]  /*1750*/  LDG.E.U16 R4, desc[UR36][R4.64] ;  /* 0x0000002404047981 */ /* 0x000ea4000c1e1500 */
[----:B--2---:R-:W-:-:S06]  /*1760*/  HADD2.F32 R2, -RZ, R4.H0_H0 ;  /* 0x20000004ff027230 */ /* 0x004fcc0000004100 */
[----:B------:R-:W0:Y:S02]  /*1770*/  F2I.S64.TRUNC R2, R2 ;  /* 0x0000000200027311 */ /* 0x000e24000020d900 */
[----:B0-----:R-:W-:Y:S01]  /*1780*/  PRMT R0, R2, 0x7610, R0 ;  /* 0x0000761002007816 */ /* 0x001fe20000000000 */
[----:B------:R-:W-:Y:S06]  /*1790*/  BRA `(.L_x_9643) ;  /* 0x0000000800bc7947 */ /* 0x000fec0003800000 */
.L_x_9648:
[----:B------:R-:W2:Y:S02]  /*17a0*/  LDG.E.64 R2, desc[UR36][R4.64] ;  /* 0x0000002404027981 */ /* 0x000ea4000c1e1b00 */
[----:B--2---:R-:W0:Y:S02]  /*17b0*/  F2I.S64.F64.TRUNC R2, R2 ;  /* 0x0000000200027311 */ /* 0x004e24000030d900 */
[----:B0-----:R-:W-:Y:S01]  /*17c0*/  PRMT R0, R2, 0x7610, R0 ;  /* 0x0000761002007816 */ /* 0x001fe20000000000 */
[----:B------:R-:W-:Y:S06]  /*17d0*/  BRA `(.L_x_9643) ;  /* 0x0000000800ac7947 */ /* 0x000fec0003800000 */
.L_x_9638:
        /* <DEDUP_REMOVED lines=12> */
.L_x_9652:
[----:B------:R-:W2:Y:S02]  /*18a0*/  LDG.E.64 R4, desc[UR36][R4.64] ;  /* 0x0000002404047981 */ /* 0x000ea4000c1e1b00 */
[----:B--2---:R-:W0:Y:S02]  /*18b0*/  F2I.S64.F64.TRUNC R2, R4 ;  /* 0x0000000400027311 */ /* 0x004e24000030d900 */
[----:B0-----:R-:W-:Y:S01]  /*18c0*/  PRMT R0, R2, 0x7610, R0 ;  /* 0x0000761002007816 */ /* 0x001fe20000000000 */
[----:B------:R-:W-:Y:S06]  /*18d0*/  BRA `(.L_x_9643) ;  /* 0x00000008006c7947 */ /* 0x000fec0003800000 */
.L_x_9651:
        /* <DEDUP_REMOVED lines=28> */
.L_x_9654:
        /* <DEDUP_REMOVED lines=15> */
.L_x_9653:
[----:B------:R-:W2:Y:S02]  /*1b90*/  LDG.E.U16 R2, desc[UR36][R4.64] ;  /* 0x0000002404027981 */ /* 0x000ea4000c1e1500 */
[----:B--2---:R-:W-:-:S06]  /*1ba0*/  IMAD.U32 R2, R2, 0x10000, RZ ;  /* 0x0001000002027824 */ /* 0x004fcc00078e00ff */
[----:B------:R-:W0:Y:S02]  /*1bb0*/  F2I.S64.TRUNC R2, R2 ;  /* 0x0000000200027311 */ /* 0x000e24000020d900 */
[----:B0-----:R-:W-:Y:S01]  /*1bc0*/  PRMT R0, R2, 0x7610, R0 ;  /* 0x0000761002007816 */ /* 0x001fe20000000000 */
[----:B------:R-:W-:Y:S06]  /*1bd0*/  BRA `(.L_x_9643) ;  /* 0x0000000400ac7947 */ /* 0x000fec0003800000 */
.L_x_9650:
        /* <DEDUP_REMOVED lines=10> */
.L_x_9657:
        /* <DEDUP_REMOVED lines=21> */
.L_x_9661:
[----:B------:R-:W-:Y:S05]  /*1dd0*/  BSYNC B1 ;  /* 0x0000000000017941 */ /* 0x000fea0003800000 */
.L_x_9660:
[----:B------:R-:W-:Y:S01]  /*1de0*/  IMAD.SHL.U32 R2, R2, 0x100000, RZ ;  /* 0x0010000002027824 */ /* 0x000fe200078e00ff */
[----:B------:R-:W-:-:S04]  /*1df0*/  LEA R3, R0, 0x3b800000, 0x17 ;  /* 0x3b80000000037811 */ /* 0x000fc800078eb8ff */
[----:B------:R-:W-:-:S07]  /*1e00*/  LOP3.LUT R2, R3, R2, R4, 0xfe, !PT ;  /* 0x0000000203027212 */ /* 0x000fce00078efe04 */
.L_x_9659:
[----:B------:R-:W-:Y:S05]  /*1e10*/  BSYNC B0 ;  /* 0x0000000000007941 */ /* 0x000fea0003800000 */
.L_x_9658:
[----:B------:R-:W0:Y:S02]  /*1e20*/  F2I.S64.TRUNC R2, R2 ;  /* 0x0000000200027311 */ /* 0x000e24000020d900 */
[----:B0-----:R-:W-:Y:S01]  /*1e30*/  PRMT R0, R2, 0x7610, R0 ;  /* 0x0000761002007816 */ /* 0x001fe20000000000 */
[----:B------:R-:W-:Y:S06]  /*1e40*/  BRA `(.L_x_9643) ;  /* 0x0000000400107947 */ /* 0x000fec0003800000 */
.L_x_9656:
        /* <DEDUP_REMOVED lines=21> */
.L_x_9665:
[----:B------:R-:W-:Y:S05]  /*1fa0*/  BSYNC B1 ;  /* 0x0000000000017941 */ /* 0x000fea0003800000 */
.L_x_9664:
[----:B------:R-:W-:Y:S01]  /*1fb0*/  IMAD.SHL.U32 R2, R2, 0x200000, RZ ;  /* 0x0020000002027824 */ /* 0x000fe200078e00ff */
[----:B------:R-:W-:-:S04]  /*1fc0*/  LEA R3, R0, 0x37800000, 0x17 ;  /* 0x3780000000037811 */ /* 0x000fc800078eb8ff */
[----:B------:R-:W-:-:S07]  /*1fd0*/  LOP3.LUT R2, R3, R2, R4, 0xfe, !PT ;  /* 0x0000000203027212 */ /* 0x000fce00078efe04 */
.L_x_9663:
[----:B------:R-:W-:Y:S05]  /*1fe0*/  BSYNC B0 ;  /* 0x0000000000007941 */ /* 0x000fea0003800000 */
.L_x_9662:
[----:B------:R-:W0:Y:S02]  /*1ff0*/  F2I.S64.TRUNC R2, R2 ;  /* 0x0000000200027311 */ /* 0x000e24000020d900 */
[----:B0-----:R-:W-:Y:S01]  /*2000*/  PRMT R0, R2, 0x7610, R0 ;  /* 0x0000761002007816 */ /* 0x001fe20000000000 */
[----:B------:R-:W-:Y:S06]  /*2010*/  BRA `(.L_x_9643) ;  /* 0x00000000009c7947 */ /* 0x000fec0003800000 */
.L_x_9655:
        /* <DEDUP_REMOVED lines=14> */
.L_x_9669:
[----:B------:R-:W-:Y:S05]  /*2100*/  BSYNC B0 ;  /* 0x0000000000007941 */ /* 0x000fea0003800000 */
.L_x_9668:
[----:B------:R-:W0:Y:S02]  /*2110*/  F2I.S64.TRUNC R2, R2 ;  /* 0x0000000200027311 */ /* 0x000e24000020d900 */
[----:B0-----:R-:W-:Y:S01]  /*2120*/  PRMT R0, R2, 0x7610, R0 ;  /* 0x0000761002007816 */ /* 0x001fe20000000000 */
[----:B------:R-:W-:Y:S06]  /*2130*/  BRA `(.L_x_9643) ;  /* 0x0000000000547947 */ /* 0x000fec0003800000 */
.L_x_9642:
        /* <DEDUP_REMOVED lines=16> */
.L_x_9670:
[----:B------:R-:W-:Y:S01]  /*2240*/  PRMT R0, RZ, 0x7610, R0 ;  /* 0x00007610ff007816 */ /* 0x000fe20000000000 */
[----:B------:R-:W-:Y:S06]  /*2250*/  BRA `(.L_x_9643) ;  /* 0x00000000000c7947 */ /* 0x000fec0003800000 */
.L_x_9667:
[----:B------:R2:W5:Y:S01]  /*2260*/  LDG.E.U8 R0, desc[UR36][R4.64] ;  /* 0x0000002404007981 */ /* 0x000562000c1e1100 */
[----:B------:R-:W-:Y:S05]  /*2270*/  BRA `(.L_x_9643) ;  /* 0x0000000000047947 */ /* 0x000fea0003800000 */
.L_x_9666:
[----:B------:R1:W5:Y:S02]  /*2280*/  LDG.E.U8 R0, desc[UR36][R4.64] ;  /* 0x0000002404007981 */ /* 0x000364000c1e1100 */
.L_x_9643:
[----:B------:R-:W0:Y:S02]  /*2290*/  LDC.U8 R6, c[0x0][0x422] ;  /* 0x00010880ff067b82 */ /* 0x000e240000000000 */
[C---:B012345:R-:W-:Y:S02]  /*22a0*/  LOP3.LUT R5, R0.reuse, 0xff, RZ, 0xc0, !PT ;  /* 0x000000ff00057812 */ /* 0x07ffe400078ec0ff */
[----:B------:R-:W-:Y:S02]  /*22b0*/  LOP3.LUT R3, R0, 0xff, RZ, 0xc0, !PT ;  /* 0x000000ff00037812 */ /* 0x000fe400078ec0ff */
[----:B------:R-:W-:Y:S02]  /*22c0*/  ISETP.GT.U32.AND P0, PT, R5, 0x7, PT ;  /* 0x000000070500780c */ /* 0x000fe40003f04070 */
[----:B------:R-:W0:Y:S01]  /*22d0*/  LDC.U8 R2, c[0x0][0x421] ;  /* 0x00010840ff027b82 */ /* 0x000e220000000000 */
[----:B------:R-:W-:-:S04]  /*22e0*/  PRMT R4, R6, 0x9910, RZ ;  /* 0x0000991006047816 */ /* 0x000fc800000000ff */
[----:B------:R-:W-:Y:S02]  /*22f0*/  ISETP.GT.AND P1, PT, R4, 0x9, PT ;  /* 0x000000090400780c */ /* 0x000fe40003f24270 */
[----:B0-----:R-:W-:-:S04]  /*2300*/  SHF.R.U32.HI R2, RZ, R3, R2 ;  /* 0x00000003ff027219 */ /* 0x001fc80000011602 */
[----:B------:R-:W-:-:S07]  /*2310*/  SEL R3, R2, RZ, !P0 ;  /* 0x000000ff02037207 */ /* 0x000fce0004000000 */
        /* <DEDUP_REMOVED lines=11> */
.L_x_9674:
[----:B------:R3:W-:Y:S01]  /*23d0*/  STG.E.U8 desc[UR36][R16.64], R3 ;  /* 0x0000000310007986 */ /* 0x0007e2000c101124 */
[----:B------:R-:W-:Y:S05]  /*23e0*/  BRA `(.L_x_9676) ;  /* 0x0000000c00987947 */ /* 0x000fea0003800000 */
.L_x_9673:
        /* <DEDUP_REMOVED lines=10> */
.L_x_9678:
[----:B------:R-:W-:-:S05]  /*2490*/  LOP3.LUT R3, R3, 0xff, RZ, 0xc0, !PT ;  /* 0x000000ff03037812 */ /* 0x000fca00078ec0ff */
[----:B------:R1:W-:Y:S01]  /*24a0*/  STG.E desc[UR36][R16.64], R3 ;  /* 0x0000000310007986 */ /* 0x0003e2000c101924 */
[----:B------:R-:W-:Y:S05]  /*24b0*/  BRA `(.L_x_9676) ;  /* 0x0000000c00647947 */ /* 0x000fea0003800000 */
.L_x_9677:
[----:B------:R-:W-:-:S05]  /*24c0*/  LOP3.LUT R3, R3, 0xff, RZ, 0xc0, !PT ;  /* 0x000000ff03037812 */ /* 0x000fca00078ec0ff */
[----:B------:R2:W-:Y:S01]  /*24d0*/  STG.E.U16 desc[UR36][R16.64], R3 ;  /* 0x0000000310007986 */ /* 0x0005e2000c101524 */
[----:B------:R-:W-:Y:S05]  /*24e0*/  BRA `(.L_x_9676) ;  /* 0x0000000c00587947 */ /* 0x000fea0003800000 */
.L_x_9672:
        /* <DEDUP_REMOVED lines=10> */
.L_x_9680:
[----:B------:R-:W-:-:S04]  /*2590*/  LOP3.LUT R3, R3, 0xff, RZ, 0xc0, !PT ;  /* 0x000000ff03037812 */ /* 0x000fc800078ec0ff */
[----:B------:R-:W0:Y:S02]  /*25a0*/  I2F.U16 R0, R3 ;  /* 0x0000000300007306 */ /* 0x000e240000101000 */
[----:B0-----:R-:W-:-:S05]  /*25b0*/  F2FP.F16.F32.PACK_AB R0, RZ, R0 ;  /* 0x00000000ff00723e */ /* 0x001fca00000000ff */
[----:B------:R0:W-:Y:S01]  /*25c0*/  STG.E.U16 desc[UR36][R16.64], R0 ;  /* 0x0000000010007986 */ /* 0x0001e2000c101524 */
[----:B------:R-:W-:Y:S05]  /*25d0*/  BRA `(.L_x_9676) ;  /* 0x0000000c001c7947 */ /* 0x000fea0003800000 */
.L_x_9679:
        /* <DEDUP_REMOVED lines=11> */
.L_x_9682:
[----:B------:R-:W-:-:S06]  /*2690*/  LOP3.LUT R3, R3, 0xff, RZ, 0xc0, !PT ;  /* 0x000000ff03037812 */ /* 0x000fcc00078ec0ff */
[----:B------:R-:W0:Y:S02]  /*26a0*/  I2F.U16 R3, R3 ;  /* 0x0000000300037306 */ /* 0x000e240000101000 */
[----:B0-----:R-:W-:-:S04]  /*26b0*/  F2FP.F16.F32.PACK_AB R3, RZ, R3 ;  /* 0x00000003ff03723e */ /* 0x001fc800000000ff */
[----:B------:R-:W-:-:S05]  /*26c0*/  PRMT R3, R3, 0x5410, RZ ;  /* 0x0000541003037816 */ /* 0x000fca00000000ff */
[----:B------:R0:W-:Y:S01]  /*26d0*/  STG.E desc[UR36][R16.64], R3 ;  /* 0x0000000310007986 */ /* 0x0001e2000c101924 */
[----:B------:R-:W-:Y:S05]  /*26e0*/  BRA `(.L_x_9676) ;  /* 0x0000000800d87947 */ /* 0x000fea0003800000 */
.L_x_9681:
[----:B------:R-:W-:-:S06]  /*26f0*/  LOP3.LUT R3, R3, 0xff, RZ, 0xc0, !PT ;  /* 0x000000ff03037812 */ /* 0x000fcc00078ec0ff */
[----:B------:R-:W0:Y:S02]  /*2700*/  I2F.F64.U16 R2, R3 ;  /* 0x0000000300027312 */ /* 0x000e240000101800 */
[----:B0-----:R0:W-:Y:S01]  /*2710*/  STG.E.64 desc[UR36][R16.64], R2 ;  /* 0x0000000210007986 */ /* 0x0011e2000c101b24 */
[----:B------:R-:W-:Y:S05]  /*2720*/  BRA `(.L_x_9676) ;  /* 0x0000000800c87947 */ /* 0x000fea0003800000 */
.L_x_9671:
        /* <DEDUP_REMOVED lines=12> */
.L_x_9685:
[----:B------:R-:W-:Y:S02]  /*27f0*/  LOP3.LUT R4, R3, 0xff, RZ, 0xc0, !PT ;  /* 0x000000ff03047812 */ /* 0x000fe400078ec0ff */
[----:B------:R-:W-:-:S04]  /*2800*/  CS2R R6, SRZ ;  /* 0x0000000000067805 */ /* 0x000fc8000001ff00 */
[----:B------:R-:W0:Y:S02]  /*2810*/  I2F.F64.U16 R4, R4 ;  /* 0x0000000400047312 */ /* 0x000e240000101800 */
[----:B0-----:R0:W-:Y:S01]  /*2820*/  STG.E.128 desc[UR36][R16.64], R4 ;  /* 0x0000000410007986 */ /* 0x0011e2000c101d24 */
[----:B------:R-:W-:Y:S05]  /*2830*/  BRA `(.L_x_9676) ;  /* 0x0000000800847947 */ /* 0x000fea0003800000 */
.L_x_9684:
        /* <DEDUP_REMOVED lines=22> */
.L_x_9689:
[----:B------:R-:W-:Y:S05]  /*29a0*/  BSYNC B0 ;  /* 0x0000000000007941 */ /* 0x000fea0003800000 */
.L_x_9688:
[----:B------:R-:W-:-:S05]  /*29b0*/  LOP3.LUT R3, R0, R3, RZ, 0xfc, !PT ;  /* 0x0000000300037212 */ /* 0x000fca00078efcff */
[----:B------:R0:W-:Y:S01]  /*29c0*/  STG.E.U8 desc[UR36][R16.64], R3 ;  /* 0x0000000310007986 */ /* 0x0001e2000c101124 */
[----:B------:R-:W-:Y:S05]  /*29d0*/  BRA `(.L_x_9676) ;  /* 0x00000008001c7947 */ /* 0x000fea0003800000 */
.L_x_9687:
        /* <DEDUP_REMOVED lines=14> */
.L_x_9691:
[----:B------:R-:W-:Y:S01]  /*2ac0*/  IMAD.MOV.U32 R0, RZ, RZ, 0x7f ;  /* 0x0000007fff007424 */ /* 0x000fe200078e00ff */
[----:B------:R-:W-:-:S04]  /*2ad0*/  ISETP.GT.U32.AND P0, PT, R2, 0x7f800000, PT ;  /* 0x7f8000000200780c */ /* 0x000fc80003f04070 */
[----:B------:R-:W-:-:S09]  /*2ae0*/  SEL R0, R0, 0x7c, P0 ;  /* 0x0000007c00007807 */ /* 0x000fd20000000000 */
.L_x_9692:
[----:B------:R-:W-:Y:S05]  /*2af0*/  BSYNC B0 ;  /* 0x0000000000007941 */ /* 0x000fea0003800000 */
.L_x_9690:
[----:B------:R-:W-:-:S04]  /*2b00*/  LOP3.LUT R2, R3, 0x80000000, RZ, 0xc0, !PT ;  /* 0x8000000003027812 */ /* 0x000fc800078ec0ff */
[----:B------:R-:W-:-:S04]  /*2b10*/  SHF.R.U32.HI R3, RZ, 0x18, R2 ;  /* 0x00000018ff037819 */ /* 0x000fc80000011602 */
[----:B------:R-:W-:-:S05]  /*2b20*/  LOP3.LUT R3, R0, R3, RZ, 0xfc, !PT ;  /* 0x0000000300037212 */ /* 0x000fca00078efcff */
[----:B------:R0:W-:Y:S01]  /*2b30*/  STG.E.U8 desc[UR36][R16.64], R3 ;  /* 0x0000000310007986 */ /* 0x0001e2000c101124 */
[----:B------:R-:W-:Y:S05]  /*2b40*/  BRA `(.L_x_9676) ;  /* 0x0000000400c07947 */ /* 0x000fea0003800000 */
.L_x_9686:
[----:B------:R-:W-:-:S04]  /*2b50*/  LOP3.LUT R3, R3, 0xff, RZ, 0xc0, !PT ;  /* 0x000000ff03037812 */ /* 0x000fc800078ec0ff */
[----:B------:R-:W0:Y:S02]  /*2b60*/  I2F.U16 R0, R3 ;  /* 0x0000000300007306 */ /* 0x000e240000101000 */
[----:B0-----:R-:W-:-:S05]  /*2b70*/  F2FP.BF16.F32.PACK_AB R0, RZ, R0 ;  /* 0x00000000ff00723e */ /* 0x001fca00000010ff */
[----:B------:R0:W-:Y:S01]  /*2b80*/  STG.E.U16 desc[UR36][R16.64], R0 ;  /* 0x0000000010007986 */ /* 0x0001e2000c101524 */
[----:B------:R-:W-:Y:S05]  /*2b90*/  BRA `(.L_x_9676) ;  /* 0x0000000400ac7947 */ /* 0x000fea0003800000 */
.L_x_9683:
        /* <DEDUP_REMOVED lines=11> */
.L_x_9695:
        /* <DEDUP_REMOVED lines=18> */
.L_x_9698:
[----:B------:R-:W-:-:S04]  /*2d70*/  LOP3.LUT R2, R3, 0x80000000, RZ, 0xc0, !PT ;  /* 0x8000000003027812 */ /* 0x000fc800078ec0ff */
[----:B------:R-:W-:-:S04]  /*2d80*/  SHF.R.U32.HI R3, RZ, 0x18, R2 ;  /* 0x00000018ff037819 */ /* 0x000fc80000011602 */
[----:B------:R-:W-:-:S04]  /*2d90*/  LOP3.LUT R0, R0, R3, RZ, 0xfc, !PT ;  /* 0x0000000300007212 */ /* 0x000fc800078efcff */
[----:B------:R-:W-:-:S07]  /*2da0*/  PRMT R8, R0, 0x7610, R8 ;  /* 0x0000761000087816 */ /* 0x000fce0000000008 */
.L_x_9697:
[----:B------:R-:W-:Y:S05]  /*2db0*/  BSYNC B0 ;  /* 0x0000000000007941 */ /* 0x000fea0003800000 */
.L_x_9696:
[----:B------:R0:W-:Y:S01]  /*2dc0*/  STG.E.U8 desc[UR36][R16.64], R8 ;  /* 0x0000000810007986 */ /* 0x0001e2000c101124 */
[----:B------:R-:W-:Y:S05]  /*2dd0*/  BRA `(.L_x_9676) ;  /* 0x00000004001c7947 */ /* 0x000fea0003800000 */
.L_x_9694:
        /* <DEDUP_REMOVED lines=18> */
.L_x_9701:
[----:B------:R-:W-:-:S04]  /*2f00*/  LOP3.LUT R2, R3, 0x80000000, RZ, 0xc0, !PT ;  /* 0x8000000003027812 */ /* 0x000fc800078ec0ff */
[----:B------:R-:W-:-:S04]  /*2f10*/  SHF.R.U32.HI R3, RZ, 0x18, R2 ;  /* 0x00000018ff037819 */ /* 0x000fc80000011602 */
[----:B------:R-:W-:-:S04]  /*2f20*/  LOP3.LUT R0, R0, R3, RZ, 0xfc, !PT ;  /* 0x0000000300007212 */ /* 0x000fc800078efcff */
[----:B------:R-:W-:-:S07]  /*2f30*/  PRMT R8, R0, 0x7610, R8 ;  /* 0x0000761000087816 */ /* 0x000fce0000000008 */
.L_x_9700:
[----:B------:R-:W-:Y:S05]  /*2f40*/  BSYNC B0 ;  /* 0x0000000000007941 */ /* 0x000fea0003800000 */
.L_x_9699:
[----:B------:R0:W-:Y:S01]  /*2f50*/  STG.E.U8 desc[UR36][R16.64], R8 ;  /* 0x0000000810007986 */ /* 0x0001e2000c101124 */
[----:B------:R-:W-:Y:S05]  /*2f60*/  BRA `(.L_x_9676) ;  /* 0x0000000000b87947 */ /* 0x000fea0003800000 */
.L_x_9693:
        /* <DEDUP_REMOVED lines=23> */
.L_x_9675:
        /* <DEDUP_REMOVED lines=16> */
.L_x_9704:
[----:B------:R-:W-:Y:S05]  /*31e0*/  BRA `(.L_x_9676) ;  /* 0x0000000000187947 */ /* 0x000fea0003800000 */
.L_x_9703:
[----:B------:R-:W-:Y:S01]  /*31f0*/  LOP3.LUT R2, R3, 0xff, RZ, 0xc0, !PT ;  /* 0x000000ff03027812 */ /* 0x000fe200078ec0ff */
[----:B------:R-:W-:-:S05]  /*3200*/  IMAD.MOV.U32 R3, RZ, RZ, RZ ;  /* 0x000000ffff037224 */ /* 0x000fca00078e00ff */
[----:B------:R0:W-:Y:S01]  /*3210*/  STG.E.64 desc[UR36][R16.64], R2 ;  /* 0x0000000210007986 */ /* 0x0001e2000c101b24 */
[----:B------:R-:W-:Y:S05]  /*3220*/  BRA `(.L_x_9676) ;  /* 0x0000000000087947 */ /* 0x000fea0003800000 */
.L_x_9702:
[----:B------:R-:W-:-:S05]  /*3230*/  LOP3.LUT R3, R3, 0xff, RZ, 0xc0, !PT ;  /* 0x000000ff03037812 */ /* 0x000fca00078ec0ff */
[----:B------:R0:W-:Y:S02]  /*3240*/  STG.E desc[UR36][R16.64], R3 ;  /* 0x0000000310007986 */ /* 0x0001e4000c101924 */
.L_x_9676:
[----:B------:R-:W-:-:S04]  /*3250*/  IMAD R18, R23, 0x200, R18 ;  /* 0x0000020017127824 */ /* 0x000fc800078e0212 */
[----:B------:R-:W-:-:S07]  /*3260*/  VIADD R19, R18, 0x80 ;  /* 0x0000008012137836 */ /* 0x000fce0000000000 */
.L_x_9636:
[----:B------:R-:W-:Y:S05]  /*3270*/  BSYNC B6 ;  /* 0x0000000000067941 */ /* 0x000fea0003800000 */
.L_x_9635:
        /* <DEDUP_REMOVED lines=307> */
.L_x_9707:
        /* <DEDUP_REMOVED lines=20> */
.L_x_9711:
[----:B------:R0:W5:Y:S01]  /*46f0*/  LDG.E.U8 R0, desc[UR36][R4.64] ;  /* 0x0000002404007981 */ /* 0x000162000c1e1100 */
[----:B------:R-:W-:Y:S05]  /*4700*/  BRA `(.L_x_9713) ;  /* 0x0000000c00647947 */ /* 0x000fea0003800000 */
.L_x_9710:
        /* <DEDUP_REMOVED lines=8> */
.L_x_9715:
[----:B------:R4:W5:Y:S01]  /*4790*/  LDG.E.U8 R0, desc[UR36][R4.64] ;  /* 0x0000002404007981 */ /* 0x000962000c1e1100 */
[----:B------:R-:W-:Y:S05]  /*47a0*/  BRA `(.L_x_9713) ;  /* 0x0000000c003c7947 */ /* 0x000fea0003800000 */
.L_x_9714:
[----:B------:R3:W5:Y:S01]  /*47b0*/  LDG.E.U16 R0, desc[UR36][R4.64] ;  /* 0x0000002404007981 */ /* 0x000762000c1e1500 */
[----:B------:R-:W-:Y:S05]  /*47c0*/  BRA `(.L_x_9713) ;  /* 0x0000000c00347947 */ /* 0x000fea0003800000 */
.L_x_9709:
        /* <DEDUP_REMOVED lines=10> */
.L_x_9717:
[----:B------:R-:W2:Y:S02]  /*4870*/  LDG.E.U16 R2, desc[UR36][R4.64] ;  /* 0x0000002404027981 */ /* 0x000ea4000c1e1500 */
[----:B--2---:R-:W-:-:S06]  /*4880*/  HADD2.F32 R2, -RZ, R2.H0_H0 ;  /* 0x20000002ff027230 */ /* 0x004fcc0000004100 */
[----:B------:R-:W0:Y:S02]  /*4890*/  F2I.S64.TRUNC R2, R2 ;  /* 0x0000000200027311 */ /* 0x000e24000020d900 */
[----:B0-----:R-:W-:Y:S01]  /*48a0*/  PRMT R0, R2, 0x7610, R0 ;  /* 0x0000761002007816 */ /* 0x001fe20000000000 */
[----:B------:R-:W-:Y:S06]  /*48b0*/  BRA `(.L_x_9713) ;  /* 0x0000000800f87947 */ /* 0x000fec0003800000 */
.L_x_9716:
        /* <DEDUP_REMOVED lines=10> */
.L_x_9719:
[----:B------:R-:W2:Y:S02]  /*4960*/  LDG.E.U16 R4, desc[UR36][R4.64] ;  /* 0x0000002404047981 */ /* 0x000ea4000c1e1500 */
[----:B--2---:R-:W-:-:S06]  /*4970*/  HADD2.F32 R2, -RZ, R4.H0_H0 ;  /* 0x20000004ff027230 */ /* 0x004fcc0000004100 */
[----:B------:R-:W0:Y:S02]  /*4980*/  F2I.S64.TRUNC R2, R2 ;  /* 0x0000000200027311 */ /* 0x000e24000020d900 */
[----:B0-----:R-:W-:Y:S01]  /*4990*/  PRMT R0, R2, 0x7610, R0 ;  /* 0x0000761002007816 */ /* 0x001fe20000000000 */
[----:B------:R-:W-:Y:S06]  /*49a0*/  BRA `(.L_x_9713) ;  /* 0x0000000800bc7947 */ /* 0x000fec0003800000 */
.L_x_9718:
[----:B------:R-:W2:Y:S02]  /*49b0*/  LDG.E.64 R2, desc[UR36][R4.64] ;  /* 0x0000002404027981 */ /* 0x000ea4000c1e1b00 */
[----:B--2---:R-:W0:Y:S02]  /*49c0*/  F2I.S64.F64.TRUNC R2, R2 ;  /* 0x0000000200027311 */ /* 0x004e24000030d900 */
[----:B0-----:R-:W-:Y:S01]  /*49d0*/  PRMT R0, R2, 0x7610, R0 ;  /* 0x0000761002007816 */ /* 0x001fe20000000000 */
[----:B------:R-:W-:Y:S06]  /*49e0*/  BRA `(.L_x_9713) ;  /* 0x0000000800ac7947 */ /* 0x000fec0003800000 */
.L_x_9708:
        /* <DEDUP_REMOVED lines=12> */
.L_x_9722:
[----:B------:R-:W2:Y:S02]  /*4ab0*/  LDG.E.64 R4, desc[UR36][R4.64] ;  /* 0x0000002404047981 */ /* 0x000ea4000c1e1b00 */
[----:B--2---:R-:W0:Y:S02]  /*4ac0*/  F2I.S64.F64.TRUNC R2, R4 ;  /* 0x0000000400027311 */ /* 0x004e24000030d900 */
[----:B0-----:R-:W-:Y:S01]  /*4ad0*/  PRMT R0, R2, 0x7610, R0 ;  /* 0x0000761002007816 */ /* 0x001fe20000000000 */
[----:B------:R-:W-:Y:S06]  /*4ae0*/  BRA `(.L_x_9713) ;  /* 0x00000008006c7947 */ /* 0x000fec0003800000 */
.L_x_9721:
        /* <DEDUP_REMOVED lines=28> */
.L_x_9724:
        /* <DEDUP_REMOVED lines=15> */
.L_x_9723:
[----:B------:R-:W2:Y:S02]  /*4da0*/  LDG.E.U16 R2, desc[UR36][R4.64] ;  /* 0x0000002404027981 */ /* 0x000ea4000c1e1500 */
[----:B--2---:R-:W-:-:S06]  /*4db0*/  IMAD.U32 R2, R2, 0x10000, RZ ;  /* 0x0001000002027824 */ /* 0x004fcc00078e00ff */
[----:B------:R-:W0:Y:S02]  /*4dc0*/  F2I.S64.TRUNC R2, R2 ;  /* 0x0000000200027311 */ /* 0x000e24000020d900 */
[----:B0-----:R-:W-:Y:S01]  /*4dd0*/  PRMT R0, R2, 0x7610, R0 ;  /* 0x0000761002007816 */ /* 0x001fe20000000000 */
[----:B------:R-:W-:Y:S06]  /*4de0*/  BRA `(.L_x_9713) ;  /* 0x0000000400ac7947 */ /* 0x000fec0003800000 */
.L_x_9720:
        /* <DEDUP_REMOVED lines=10> */
.L_x_9727:
        /* <DEDUP_REMOVED lines=21> */
.L_x_9731:
[----:B------:R-:W-:Y:S05]  /*4fe0*/  BSYNC B1 ;  /* 0x0000000000017941 */ /* 0x000fea0003800000 */
.L_x_9730:
[----:B------:R-:W-:Y:S01]  /*4ff0*/  IMAD.SHL.U32 R2, R2, 0x100000, RZ ;  /* 0x0010000002027824 */ /* 0x000fe200078e00ff */
[----:B------:R-:W-:-:S04]  /*5000*/  LEA R3, R0, 0x3b800000, 0x17 ;  /* 0x3b80000000037811 */ /* 0x000fc800078eb8ff */
[----:B------:R-:W-:-:S07]  /*5010*/  LOP3.LUT R2, R3, R2, R4, 0xfe, !PT ;  /* 0x0000000203027212 */ /* 0x000fce00078efe04 */
.L_x_9729:
[----:B------:R-:W-:Y:S05]  /*5020*/  BSYNC B0 ;  /* 0x0000000000007941 */ /* 0x000fea0003800000 */
.L_x_9728:
[----:B------:R-:W0:Y:S02]  /*5030*/  F2I.S64.TRUNC R2, R2 ;  /* 0x0000000200027311 */ /* 0x000e24000020d900 */
[----:B0-----:R-:W-:Y:S01]  /*5040*/  PRMT R0, R2, 0x7610, R0 ;  /* 0x0000761002007816 */ /* 0x001fe20000000000 */
[----:B------:R-:W-:Y:S06]  /*5050*/  BRA `(.L_x_9713) ;  /* 0x0000000400107947 */ /* 0x000fec0003800000 */
.L_x_9726:
        /* <DEDUP_REMOVED lines=21> */
.L_x_9735:
[----:B------:R-:W-:Y:S05]  /*51b0*/  BSYNC B1 ;  /* 0x0000000000017941 */ /* 0x000fea0003800000 */
.L_x_9734:
[----:B------:R-:W-:Y:S01]  /*51c0*/  IMAD.SHL.U32 R2, R2, 0x200000, RZ ;  /* 0x0020000002027824 */ /* 0x000fe200078e00ff */
[----:B------:R-:W-:-:S04]  /*51d0*/  LEA R3, R0, 0x37800000, 0x17 ;  /* 0x3780000000037811 */ /* 0x000fc800078eb8ff */
[----:B------:R-:W-:-:S07]  /*51e0*/  LOP3.LUT R2, R3, R2, R4, 0xfe, !PT ;  /* 0x0000000203027212 */ /* 0x000fce00078efe04 */
.L_x_9733:
[----:B------:R-:W-:Y:S05]  /*51f0*/  BSYNC B0 ;  /* 0x0000000000007941 */ /* 0x000fea0003800000 */
.L_x_9732:
[----:B------:R-:W0:Y:S02]  /*5200*/  F2I.S64.TRUNC R2, R2 ;  /* 0x0000000200027311 */ /* 0x000e24000020d900 */
[----:B0-----:R-:W-:Y:S01]  /*5210*/  PRMT R0, R2, 0x7610, R0 ;  /* 0x0000761002007816 */ /* 0x001fe20000000000 */
[----:B------:R-:W-:Y:S06]  /*5220*/  BRA `(.L_x_9713) ;  /* 0x00000000009c7947 */ /* 0x000fec0003800000 */
.L_x_9725:
        /* <DEDUP_REMOVED lines=14> */
.L_x_9739:
[----:B------:R-:W-:Y:S05]  /*5310*/  BSYNC B0 ;  /* 0x0000000000007941 */ /* 0x000fea0003800000 */
.L_x_9738:
[----:B------:R-:W0:Y:S02]  /*5320*/  F2I.S64.TRUNC R2, R2 ;  /* 0x0000000200027311 */ /* 0x000e24000020d900 */
[----:B0-----:R-:W-:Y:S01]  /*5330*/  PRMT R0, R2, 0x7610, R0 ;  /* 0x0000761002007816 */ /* 0x001fe20000000000 */
[----:B------:R-:W-:Y:S06]  /*5340*/  BRA `(.L_x_9713) ;  /* 0x0000000000547947 */ /* 0x000fec0003800000 */
.L_x_9712:
        /* <DEDUP_REMOVED lines=16> */
.L_x_9740:
[----:B------:R-:W-:Y:S01]  /*5450*/  PRMT R0, RZ, 0x7610, R0 ;  /* 0x00007610ff007816 */ /* 0x000fe20000000000 */
[----:B------:R-:W-:Y:S06]  /*5460*/  BRA `(.L_x_9713) ;  /* 0x00000000000c7947 */ /* 0x000fec0003800000 */
.L_x_9737:
[----:B------:R2:W5:Y:S01]  /*5470*/  LDG.E.U8 R0, desc[UR36][R4.64] ;  /* 0x0000002404007981 */ /* 0x000562000c1e1100 */
[----:B------:R-:W-:Y:S05]  /*5480*/  BRA `(.L_x_9713) ;  /* 0x0000000000047947 */ /* 0x000fea0003800000 */
.L_x_9736:
[----:B------:R1:W5:Y:S02]  /*5490*/  LDG.E.U8 R0, desc[UR36][R4.64] ;  /* 0x0000002404007981 */ /* 0x000364000c1e1100 */
.L_x_9713:
[----:B01234-:R-:W0:Y:S01]  /*54a0*/  LDC.U8 R5, c[0x0][0x422] ;  /* 0x00010880ff057b82 */ /* 0x01fe220000000000 */
[C---:B-----5:R-:W-:Y:S02]  /*54b0*/  LOP3.LUT R4, R0.reuse, 0xff, RZ, 0xc0, !PT ;  /* 0x000000ff00047812 */ /* 0x060fe400078ec0ff */
[----:B------:R-:W-:Y:S02]  /*54c0*/  LOP3.LUT R0, R0, 0xff, RZ, 0xc0, !PT ;  /* 0x000000ff00007812 */ /* 0x000fe400078ec0ff */
[----:B------:R-:W-:-:S03]  /*54d0*/  ISETP.GT.U32.AND P0, PT, R4, 0x7, PT ;  /* 0x000000070400780c */ /* 0x000fc60003f04070 */
[----:B------:R-:W1:Y:S01]  /*54e0*/  LDC.U8 R3, c[0x0][0x421] ;  /* 0x00010840ff037b82 */ /* 0x000e620000000000 */
[----:B0-----:R-:W-:-:S04]  /*54f0*/  PRMT R2, R5, 0x9910, RZ ;  /* 0x0000991005027816 */ /* 0x001fc800000000ff */
[----:B------:R-:W-:Y:S02]  /*5500*/  ISETP.GT.AND P1, PT, R2, 0x9, PT ;  /* 0x000000090200780c */ /* 0x000fe40003f24270 */
[----:B-1----:R-:W-:-:S04]  /*5510*/  SHF.R.U32.HI R0, RZ, R0, R3 ;  /* 0x00000000ff007219 */ /* 0x002fc80000011603 */
        /* <DEDUP_REMOVED lines=12> */
.L_x_9744:
[----:B------:R0:W-:Y:S01]  /*55e0*/  STG.E.U8 desc[UR36][R16.64], R3 ;  /* 0x0000000310007986 */ /* 0x0001e2000c101124 */
[----:B------:R-:W-:Y:S05]  /*55f0*/  BRA `(.L_x_9746) ;  /* 0x0000000c00987947 */ /* 0x000fea0003800000 */
.L_x_9743:
        /* <DEDUP_REMOVED lines=10> */
.L_x_9748:
[----:B------:R-:W-:-:S05]  /*56a0*/  LOP3.LUT R3, R3, 0xff, RZ, 0xc0, !PT ;  /* 0x000000ff03037812 */ /* 0x000fca00078ec0ff */
[----:B------:R0:W-:Y:S01]  /*56b0*/  STG.E desc[UR36][R16.64], R3 ;  /* 0x0000000310007986 */ /* 0x0001e2000c101924 */
[----:B------:R-:W-:Y:S05]  /*56c0*/  BRA `(.L_x_9746) ;  /* 0x0000000c00647947 */ /* 0x000fea0003800000 */
.L_x_9747:
[----:B------:R-:W-:-:S05]  /*56d0*/  LOP3.LUT R3, R3, 0xff, RZ, 0xc0, !PT ;  /* 0x000000ff03037812 */ /* 0x000fca00078ec0ff */
[----:B------:R0:W-:Y:S01]  /*56e0*/  STG.E.U16 desc[UR36][R16.64], R3 ;  /* 0x0000000310007986 */ /* 0x0001e2000c101524 */
[----:B------:R-:W-:Y:S05]  /*56f0*/  BRA `(.L_x_9746) ;  /* 0x0000000c00587947 */ /* 0x000fea0003800000 */
.L_x_9742:
        /* <DEDUP_REMOVED lines=10> */
.L_x_9750:
[----:B------:R-:W-:-:S04]  /*57a0*/  LOP3.LUT R3, R3, 0xff, RZ, 0xc0, !PT ;  /* 0x000000ff03037812 */ /* 0x000fc800078ec0ff */
[----:B------:R-:W0:Y:S02]  /*57b0*/  I2F.U16 R0, R3 ;  /* 0x0000000300007306 */ /* 0x000e240000101000 */
[----:B0-----:R-:W-:-:S05]  /*57c0*/  F2FP.F16.F32.PACK_AB R0, RZ, R0 ;  /* 0x00000000ff00723e */ /* 0x001fca00000000ff */
[----:B------:R0:W-:Y:S01]  /*57d0*/  STG.E.U16 desc[UR36][R16.64], R0 ;  /* 0x0000000010007986 */ /* 0x0001e2000c101524 */
[----:B------:R-:W-:Y:S05]  /*57e0*/  BRA `(.L_x_9746) ;  /* 0x0000000c001c7947 */ /* 0x000fea0003800000 */
.L_x_9749:
        /* <DEDUP_REMOVED lines=11> */
.L_x_9752:
[----:B------:R-:W-:-:S06]  /*58a0*/  LOP3.LUT R3, R3, 0xff, RZ, 0xc0, !PT ;  /* 0x000000ff03037812 */ /* 0x000fcc00078ec0ff */
[----:B------:R-:W0:Y:S02]  /*58b0*/  I2F.U16 R3, R3 ;  /* 0x0000000300037306 */ /* 0x000e240000101000 */
[----:B0-----:R-:W-:-:S04]  /*58c0*/  F2FP.F16.F32.PACK_AB R3, RZ, R3 ;  /* 0x00000003ff03723e */ /* 0x001fc800000000ff */
[----:B------:R-:W-:-:S05]  /*58d0*/  PRMT R3, R3, 0x5410, RZ ;  /* 0x0000541003037816 */ /* 0x000fca00000000ff */
[----:B------:R0:W-:Y:S01]  /*58e0*/  STG.E desc[UR36][R16.64], R3 ;  /* 0x0000000310007986 */ /* 0x0001e2000c101924 */
[----:B------:R-:W-:Y:S05]  /*58f0*/  BRA `(.L_x_9746) ;  /* 0x0000000800d87947 */ /* 0x000fea0003800000 */
.L_x_9751:
[----:B------:R-:W-:-:S06]  /*5900*/  LOP3.LUT R3, R3, 0xff, RZ, 0xc0, !PT ;  /* 0x000000ff03037812 */ /* 0x000fcc00078ec0ff */
[----:B------:R-:W0:Y:S02]  /*5910*/  I2F.F64.U16 R2, R3 ;  /* 0x0000000300027312 */ /* 0x000e240000101800 */
[----:B0-----:R0:W-:Y:S01]  /*5920*/  STG.E.64 desc[UR36][R16.64], R2 ;  /* 0x0000000210007986 */ /* 0x0011e2000c101b24 */
[----:B------:R-:W-:Y:S05]  /*5930*/  BRA `(.L_x_9746) ;  /* 0x0000000800c87947 */ /* 0x000fea0003800000 */
.L_x_9741:
        /* <DEDUP_REMOVED lines=12> */
.L_x_9755:
[----:B------:R-:W-:Y:S02]  /*5a00*/  LOP3.LUT R4, R3, 0xff, RZ, 0xc0, !PT ;  /* 0x000000ff03047812 */ /* 0x000fe400078ec0ff */
[----:B------:R-:W-:-:S04]  /*5a10*/  CS2R R6, SRZ ;  /* 0x0000000000067805 */ /* 0x000fc8000001ff00 */
[----:B------:R-:W0:Y:S02]  /*5a20*/  I2F.F64.U16 R4, R4 ;  /* 0x0000000400047312 */ /* 0x000e240000101800 */
[----:B0-----:R0:W-:Y:S01]  /*5a30*/  STG.E.128 desc[UR36][R16.64], R4 ;  /* 0x0000000410007986 */ /* 0x0011e2000c101d24 */
[----:B------:R-:W-:Y:S05]  /*5a40*/  BRA `(.L_x_9746) ;  /* 0x0000000800847947 */ /* 0x000fea0003800000 */
.L_x_9754:
        /* <DEDUP_REMOVED lines=22> */
.L_x_9759:
[----:B------:R-:W-:Y:S05]  /*5bb0*/  BSYNC B0 ;  /* 0x0000000000007941 */ /* 0x000fea0003800000 */
.L_x_9758:
[----:B------:R-:W-:-:S05]  /*5bc0*/  LOP3.LUT R3, R0, R3, RZ, 0xfc, !PT ;  /* 0x0000000300037212 */ /* 0x000fca00078efcff */
[----:B------:R0:W-:Y:S01]  /*5bd0*/  STG.E.U8 desc[UR36][R16.64], R3 ;  /* 0x0000000310007986 */ /* 0x0001e2000c101124 */
[----:B------:R-:W-:Y:S05]  /*5be0*/  BRA `(.L_x_9746) ;  /* 0x00000008001c7947 */ /* 0x000fea0003800000 */
.L_x_9757:
        /* <DEDUP_REMOVED lines=14> */
.L_x_9761:
[----:B------:R-:W-:Y:S01]  /*5cd0*/  IMAD.MOV.U32 R0, RZ, RZ, 0x7f ;  /* 0x0000007fff007424 */ /* 0x000fe200078e00ff */
[----:B------:R-:W-:-:S04]  /*5ce0*/  ISETP.GT.U32.AND P0, PT, R2, 0x7f800000, PT ;  /* 0x7f8000000200780c */ /* 0x000fc80003f04070 */
[----:B------:R-:W-:-:S09]  /*5cf0*/  SEL R0, R0, 0x7c, P0 ;  /* 0x0000007c00007807 */ /* 0x000fd20000000000 */
.L_x_9762:
[----:B------:R-:W-:Y:S05]  /*5d00*/  BSYNC B0 ;  /* 0x0000000000007941 */ /* 0x000fea0003800000 */
.L_x_9760:
[----:B------:R-:W-:-:S04]  /*5d10*/  LOP3.LUT R2, R3, 0x80000000, RZ, 0xc0, !PT ;  /* 0x8000000003027812 */ /* 0x000fc800078ec0ff */
[----:B------:R-:W-:-:S04]  /*5d20*/  SHF.R.U32.HI R3, RZ, 0x18, R2 ;  /* 0x00000018ff037819 */ /* 0x000fc80000011602 */
[----:B------:R-:W-:-:S05]  /*5d30*/  LOP3.LUT R3, R0, R3, RZ, 0xfc, !PT ;  /* 0x0000000300037212 */ /* 0x000fca00078efcff */
[----:B------:R0:W-:Y:S01]  /*5d40*/  STG.E.U8 desc[UR36][R16.64], R3 ;  /* 0x0000000310007986 */ /* 0x0001e2000c101124 */
[----:B------:R-:W-:Y:S05]  /*5d50*/  BRA `(.L_x_9746) ;  /* 0x0000000400c07947 */ /* 0x000fea0003800000 */
.L_x_9756:
[----:B------:R-:W-:-:S04]  /*5d60*/  LOP3.LUT R3, R3, 0xff, RZ, 0xc0, !PT ;  /* 0x000000ff03037812 */ /* 0x000fc800078ec0ff */
[----:B------:R-:W0:Y:S02]  /*5d70*/  I2F.U16 R0, R3 ;  /* 0x0000000300007306 */ /* 0x000e240000101000 */
[----:B0-----:R-:W-:-:S05]  /*5d80*/  F2FP.BF16.F32.PACK_AB R0, RZ, R0 ;  /* 0x00000000ff00723e */ /* 0x001fca00000010ff */
[----:B------:R0:W-:Y:S01]  /*5d90*/  STG.E.U16 desc[UR36][R16.64], R0 ;  /* 0x0000000010007986 */ /* 0x0001e2000c101524 */
[----:B------:R-:W-:Y:S05]  /*5da0*/  BRA `(.L_x_9746) ;  /* 0x0000000400ac7947 */ /* 0x000fea0003800000 */
.L_x_9753:
        /* <DEDUP_REMOVED lines=11> */
.L_x_9765:
        /* <DEDUP_REMOVED lines=18> */
.L_x_9768:
[----:B------:R-:W-:-:S04]  /*5f80*/  LOP3.LUT R2, R3, 0x80000000, RZ, 0xc0, !PT ;  /* 0x8000000003027812 */ /* 0x000fc800078ec0ff */
[----:B------:R-:W-:-:S04]  /*5f90*/  SHF.R.U32.HI R3, RZ, 0x18, R2 ;  /* 0x00000018ff037819 */ /* 0x000fc80000011602 */
[----:B------:R-:W-:-:S04]  /*5fa0*/  LOP3.LUT R0, R0, R3, RZ, 0xfc, !PT ;  /* 0x0000000300007212 */ /* 0x000fc800078efcff */
[----:B------:R-:W-:-:S07]  /*5fb0*/  PRMT R8, R0, 0x7610, R8 ;  /* 0x0000761000087816 */ /* 0x000fce0000000008 */
.L_x_9767:
[----:B------:R-:W-:Y:S05]  /*5fc0*/  BSYNC B0 ;  /* 0x0000000000007941 */ /* 0x000fea0003800000 */
.L_x_9766:
[----:B------:R3:W-:Y:S01]  /*5fd0*/  STG.E.U8 desc[UR36][R16.64], R8 ;  /* 0x0000000810007986 */ /* 0x0007e2000c101124 */
[----:B------:R-:W-:Y:S05]  /*5fe0*/  BRA `(.L_x_9746) ;  /* 0x00000004001c7947 */ /* 0x000fea0003800000 */
.L_x_9764:
        /* <DEDUP_REMOVED lines=18> */
.L_x_9771:
[----:B------:R-:W-:-:S04]  /*6110*/  LOP3.LUT R2, R3, 0x80000000, RZ, 0xc0, !PT ;  /* 0x8000000003027812 */ /* 0x000fc800078ec0ff */
[----:B------:R-:W-:-:S04]  /*6120*/  SHF.R.U32.HI R3, RZ, 0x18, R2 ;  /* 0x00000018ff037819 */ /* 0x000fc80000011602 */
[----:B------:R-:W-:-:S04]  /*6130*/  LOP3.LUT R0, R0, R3, RZ, 0xfc, !PT ;  /* 0x0000000300007212 */ /* 0x000fc800078efcff */
[----:B------:R-:W-:-:S07]  /*6140*/  PRMT R8, R0, 0x7610, R8 ;  /* 0x0000761000087816 */ /* 0x000fce0000000008 */
.L_x_9770:
[----:B------:R-:W-:Y:S05]  /*6150*/  BSYNC B0 ;  /* 0x0000000000007941 */ /* 0x000fea0003800000 */
.L_x_9769:
[----:B------:R0:W-:Y:S01]  /*6160*/  STG.E.U8 desc[UR36][R16.64], R8 ;  /* 0x0000000810007986 */ /* 0x0001e2000c101124 */
[----:B------:R-:W-:Y:S05]  /*6170*/  BRA `(.L_x_9746) ;  /* 0x0000000000b87947 */ /* 0x000fea0003800000 */
.L_x_9763:
        /* <DEDUP_REMOVED lines=23> */
.L_x_9745:
        /* <DEDUP_REMOVED lines=16> */
.L_x_9774:
[----:B------:R-:W-:Y:S05]  /*63f0*/  BRA `(.L_x_9746) ;  /* 0x0000000000187947 */ /* 0x000fea0003800000 */
.L_x_9773:
[----:B------:R-:W-:Y:S01]  /*6400*/  LOP3.LUT R2, R3, 0xff, RZ, 0xc0, !PT ;  /* 0x000000ff03027812 */ /* 0x000fe200078ec0ff */
[----:B------:R-:W-:-:S05]  /*6410*/  IMAD.MOV.U32 R3, RZ, RZ, RZ ;  /* 0x000000ffff037224 */ /* 0x000fca00078e00ff */
[----:B------:R2:W-:Y:S01]  /*6420*/  STG.E.64 desc[UR36][R16.64], R2 ;  /* 0x0000000210007986 */ /* 0x0005e2000c101b24 */
[----:B------:R-:W-:Y:S05]  /*6430*/  BRA `(.L_x_9746) ;  /* 0x0000000000087947 */ /* 0x000fea0003800000 */
.L_x_9772:
[----:B------:R-:W-:-:S05]  /*6440*/  LOP3.LUT R3, R3, 0xff, RZ, 0xc0, !PT ;  /* 0x000000ff03037812 */ /* 0x000fca00078ec0ff */
[----:B------:R0:W-:Y:S02]  /*6450*/  STG.E desc[UR36][R16.64], R3 ;  /* 0x0000000310007986 */ /* 0x0001e4000c101924 */
.L_x_9746:
[----:B------:R-:W-:-:S07]  /*6460*/  VIADD R19, R19, 0x80 ;  /* 0x0000008013137836 */ /* 0x000fce0000000000 */
.L_x_9706:
[----:B------:R-:W-:Y:S05]  /*6470*/  BSYNC B6 ;  /* 0x0000000000067941 */ /* 0x000fea0003800000 */
.L_x_9705:
        /* <DEDUP_REMOVED lines=307> */
.L_x_9777:
        /* <DEDUP_REMOVED lines=20> */
.L_x_9781:
[----:B------:R0:W5:Y:S01]  /*78f0*/  LDG.E.U8 R0, desc[UR36][R4.64] ;  /* 0x0000002404007981 */ /* 0x000162000c1e1100 */
[----:B------:R-:W-:Y:S05]  /*7900*/  BRA `(.L_x_9783) ;  /* 0x0000000c00647947 */ /* 0x000fea0003800000 */
.L_x_9780:
        /* <DEDUP_REMOVED lines=8> */
.L_x_9785:
[----:B------:R4:W5:Y:S01]  /*7990*/  LDG.E.U8 R0, desc[UR36][R4.64] ;  /* 0x0000002404007981 */ /* 0x000962000c1e1100 */
[----:B------:R-:W-:Y:S05]  /*79a0*/  BRA `(.L_x_9783) ;  /* 0x0000000c003c7947 */ /* 0x000fea0003800000 */
.L_x_9784:
[----:B------:R3:W5:Y:S01]  /*79b0*/  LDG.E.U16 R0, desc[UR36][R4.64] ;  /* 0x0000002404007981 */ /* 0x000762000c1e1500 */
[----:B------:R-:W-:Y:S05]  /*79c0*/  BRA `(.L_x_9783) ;  /* 0x0000000c00347947 */ /* 0x000fea0003800000 */
.L_x_9779:
        /* <DEDUP_REMOVED lines=10> */
.L_x_9787:
[----:B------:R-:W2:Y:S02]  /*7a70*/  LDG.E.U16 R2, desc[UR36][R4.64] ;  /* 0x0000002404027981 */ /* 0x000ea4000c1e1500 */
[----:B--2---:R-:W-:-:S06]  /*7a80*/  HADD2.F32 R2, -RZ, R2.H0_H0 ;  /* 0x20000002ff027230 */ /* 0x004fcc0000004100 */
[----:B------:R-:W0:Y:S02]  /*7a90*/  F2I.S64.TRUNC R2, R2 ;  /* 0x0000000200027311 */ /* 0x000e24000020d900 */
[----:B0-----:R-:W-:Y:S01]  /*7aa0*/  PRMT R0, R2, 0x7610, R0 ;  /* 0x0000761002007816 */ /* 0x001fe20000000000 */
[----:B------:R-:W-:Y:S06]  /*7ab0*/  BRA `(.L_x_9783) ;  /* 0x0000000800f87947 */ /* 0x000fec0003800000 */
.L_x_9786:
        /* <DEDUP_REMOVED lines=10> */
.L_x_9789:
[----:B------:R-:W2:Y:S02]  /*7b60*/  LDG.E.U16 R4, desc[UR36][R4.64] ;  /* 0x0000002404047981 */ /* 0x000ea4000c1e1500 */
[----:B--2---:R-:W-:-:S06]  /*7b70*/  HADD2.F32 R2, -RZ, R4.H0_H0 ;  /* 0x20000004ff027230 */ /* 0x004fcc0000004100 */
[----:B------:R-:W0:Y:S02]  /*7b80*/  F2I.S64.TRUNC R2, R2 ;  /* 0x0000000200027311 */ /* 0x000e24000020d900 */
[----:B0-----:R-:W-:Y:S01]  /*7b90*/  PRMT R0, R2, 0x7610, R0 ;  /* 0x0000761002007816 */ /* 0x001fe20000000000 */
[----:B------:R-:W-:Y:S06]  /*7ba0*/  BRA `(.L_x_9783) ;  /* 0x0000000800bc7947 */ /* 0x000fec0003800000 */
.L_x_9788:
[----:B------:R-:W2:Y:S02]  /*7bb0*/  LDG.E.64 R2, desc[UR36][R4.64] ;  /* 0x0000002404027981 */ /* 0x000ea4000c1e1b00 */
[----:B--2---:R-:W0:Y:S02]  /*7bc0*/  F2I.S64.F64.TRUNC R2, R2 ;  /* 0x0000000200027311 */ /* 0x004e24000030d900 */
[----:B0-----:R-:W-:Y:S01]  /*7bd0*/  PRMT R0, R2, 0x7610, R0 ;  /* 0x0000761002007816 */ /* 0x001fe20000000000 */
[----:B------:R-:W-:Y:S06]  /*7be0*/  BRA `(.L_x_9783) ;  /* 0x0000000800ac7947 */ /* 0x000fec0003800000 */
.L_x_9778:
        /* <DEDUP_REMOVED lines=12> */
.L_x_9792:
[----:B------:R-:W2:Y:S02]  /*7cb0*/  LDG.E.64 R4, desc[UR36][R4.64] ;  /* 0x0000002404047981 */ /* 0x000ea4000c1e1b00 */
[----:B--2---:R-:W0:Y:S02]  /*7cc0*/  F2I.S64.F64.TRUNC R2, R4 ;  /* 0x0000000400027311 */ /* 0x004e24000030d900 */
[----:B0-----:R-:W-:Y:S01]  /*7cd0*/  PRMT R0, R2, 0x7610, R0 ;  /* 0x0000761002007816 */ /* 0x001fe20000000000 */
[----:B------:R-:W-:Y:S06]  /*7ce0*/  BRA `(.L_x_9783) ;  /* 0x00000008006c7947 */ /* 0x000fec0003800000 */
.L_x_9791:
        /* <DEDUP_REMOVED lines=28> */
.L_x_9794:
        /* <DEDUP_REMOVED lines=15> */
.L_x_9793:
[----:B------:R-:W2:Y:S02]  /*7fa0*/  LDG.E.U16 R2, desc[UR36][R4.64] ;  /* 0x0000002404027981 */ /* 0x000ea4000c1e1500 */
[----:B--2---:R-:W-:-:S06]  /*7fb0*/  IMAD.U32 R2, R2, 0x10000, RZ ;  /* 0x0001000002027824 */ /* 0x004fcc00078e00ff */
[----:B------:R-:W0:Y:S02]  /*7fc0*/  F2I.S64.TRUNC R2, R2 ;  /* 0x0000000200027311 */ /* 0x000e24000020d900 */
[----:B0-----:R-:W-:Y:S01]  /*7fd0*/  PRMT R0, R2, 0x7610, R0 ;  /* 0x0000761002007816 */ /* 0x001fe20000000000 */
[----:B------:R-:W-:Y:S06]  /*7fe0*/  BRA `(.L_x_9783) ;  /* 0x0000000400ac7947 */ /* 0x000fec0003800000 */
.L_x_9790:
        /* <DEDUP_REMOVED lines=10> */
.L_x_9797:
        /* <DEDUP_REMOVED lines=21> */
.L_x_9801:
[----:B------:R-:W-:Y:S05]  /*81e0*/  BSYNC B1 ;  /* 0x0000000000017941 */ /* 0x000fea0003800000 */
.L_x_9800:
[----:B------:R-:W-:Y:S01]  /*81f0*/  IMAD.SHL.U32 R2, R2, 0x100000, RZ ;  /* 0x0010000002027824 */ /* 0x000fe200078e00ff */
[----:B------:R-:W-:-:S04]  /*8200*/  LEA R3, R0, 0x3b800000, 0x17 ;  /* 0x3b80000000037811 */ /* 0x000fc800078eb8ff */
[----:B------:R-:W-:-:S07]  /*8210*/  LOP3.LUT R2, R3, R2, R4, 0xfe, !PT ;  /* 0x0000000203027212 */ /* 0x000fce00078efe04 */
.L_x_9799:
[----:B------:R-:W-:Y:S05]  /*8220*/  BSYNC B0 ;  /* 0x0000000000007941 */ /* 0x000fea0003800000 */
.L_x_9798:
[----:B------:R-:W0:Y:S02]  /*8230*/  F2I.S64.TRUNC R2, R2 ;  /* 0x0000000200027311 */ /* 0x000e24000020d900 */
[----:B0-----:R-:W-:Y:S01]  /*8240*/  PRMT R0, R2, 0x7610, R0 ;  /* 0x0000761002007816 */ /* 0x001fe20000000000 */
[----:B------:R-:W-:Y:S06]  /*8250*/  BRA `(.L_x_9783) ;  /* 0x0000000400107947 */ /* 0x000fec0003800000 */
.L_x_9796:
        /* <DEDUP_REMOVED lines=21> */
.L_x_9805:
[----:B------:R-:W-:Y:S05]  /*83b0*/  BSYNC B1 ;  /* 0x0000000000017941 */ /* 0x000fea0003800000 */
.L_x_9804:
[----:B------:R-:W-:Y:S01]  /*83c0*/  IMAD.SHL.U32 R2, R2, 0x200000, RZ ;  /* 0x0020000002027824 */ /* 0x000fe200078e00ff */
[----:B------:R-:W-:-:S04]  /*83d0*/  LEA R3, R0, 0x37800000, 0x17 ;  /* 0x3780000000037811 */ /* 0x000fc800078eb8ff */
[----:B------:R-:W-:-:S07]  /*83e0*/  LOP3.LUT R2, R3, R2, R4, 0xfe, !PT ;  /* 0x0000000203027212 */ /* 0x000fce00078efe04 */
.L_x_9803:
[----:B------:R-:W-:Y:S05]  /*83f0*/  BSYNC B0 ;  /* 0x0000000000007941 */ /* 0x000fea0003800000 */
.L_x_9802:
[----:B------:R-:W0:Y:S02]  /*8400*/  F2I.S64.TRUNC R2, R2 ;  /* 0x0000000200027311 */ /* 0x000e24000020d900 */
[----:B0-----:R-:W-:Y:S01]  /*8410*/  PRMT R0, R2, 0x7610, R0 ;  /* 0x0000761002007816 */ /* 0x001fe20000000000 */
[----:B------:R-:W-:Y:S06]  /*8420*/  BRA `(.L_x_9783) ;  /* 0x00000000009c7947 */ /* 0x000fec0003800000 */
.L_x_9795:
        /* <DEDUP_REMOVED lines=14> */
.L_x_9809:
[----:B------:R-:W-:Y:S05]  /*8510*/  BSYNC B0 ;  /* 0x0000000000007941 */ /* 0x000fea0003800000 */
.L_x_9808:
[----:B------:R-:W0:Y:S02]  /*8520*/  F2I.S64.TRUNC R2, R2 ;  /* 0x0000000200027311 */ /* 0x000e24000020d900 */
[----:B0-----:R-:W-:Y:S01]  /*8530*/  PRMT R0, R2, 0x7610, R0 ;  /* 0x0000761002007816 */ /* 0x001fe20000000000 */
[----:B------:R-:W-:Y:S06]  /*8540*/  BRA `(.L_x_9783) ;  /* 0x0000000000547947 */ /* 0x000fec0003800000 */
.L_x_9782:
        /* <DEDUP_REMOVED lines=16> */
.L_x_9810:
[----:B------:R-:W-:Y:S01]  /*8650*/  PRMT R0, RZ, 0x7610, R0 ;  /* 0x00007610ff007816 */ /* 0x000fe20000000000 */
[----:B------:R-:W-:Y:S06]  /*8660*/  BRA `(.L_x_9783) ;  /* 0x00000000000c7947 */ /* 0x000fec0003800000 */
.L_x_9807:
[----:B------:R1:W5:Y:S01]  /*8670*/  LDG.E.U8 R0, desc[UR36][R4.64] ;  /* 0x0000002404007981 */ /* 0x000362000c1e1100 */
[----:B------:R-:W-:Y:S05]  /*8680*/  BRA `(.L_x_9783) ;  /* 0x0000000000047947 */ /* 0x000fea0003800000 */
.L_x_9806:
[----:B------:R2:W5:Y:S02]  /*8690*/  LDG.E.U8 R0, desc[UR36][R4.64] ;  /* 0x0000002404007981 */ /* 0x000564000c1e1100 */
.L_x_9783:
        /* <DEDUP_REMOVED lines=20> */
.L_x_9814:
[----:B------:R3:W-:Y:S01]  /*87e0*/  STG.E.U8 desc[UR36][R16.64], R3 ;  /* 0x0000000310007986 */ /* 0x0007e2000c101124 */
[----:B------:R-:W-:Y:S05]  /*87f0*/  BRA `(.L_x_9816) ;  /* 0x0000000c00987947 */ /* 0x000fea0003800000 */
.L_x_9813:
        /* <DEDUP_REMOVED lines=10> */
.L_x_9818:
[----:B------:R-:W-:-:S05]  /*88a0*/  LOP3.LUT R3, R3, 0xff, RZ, 0xc0, !PT ;  /* 0x000000ff03037812 */ /* 0x000fca00078ec0ff */
[----:B------:R2:W-:Y:S01]  /*88b0*/  STG.E desc[UR36][R16.64], R3 ;  /* 0x0000000310007986 */ /* 0x0005e2000c101924 */
[----:B------:R-:W-:Y:S05]  /*88c0*/  BRA `(.L_x_9816) ;  /* 0x0000000c00647947 */ /* 0x000fea0003800000 */
.L_x_9817:
[----:B------:R-:W-:-:S05]  /*88d0*/  LOP3.LUT R3, R3, 0xff, RZ, 0xc0, !PT ;  /* 0x000000ff03037812 */ /* 0x000fca00078ec0ff */
[----:B------:R0:W-:Y:S01]  /*88e0*/  STG.E.U16 desc[UR36][R16.64], R3 ;  /* 0x0000000310007986 */ /* 0x0001e2000c101524 */
[----:B------:R-:W-:Y:S05]  /*88f0*/  BRA `(.L_x_9816) ;  /* 0x0000000c00587947 */ /* 0x000fea0003800000 */
.L_x_9812:
        /* <DEDUP_REMOVED lines=10> */
.L_x_9820:
[----:B------:R-:W-:-:S04]  /*89a0*/  LOP3.LUT R3, R3, 0xff, RZ, 0xc0, !PT ;  /* 0x000000ff03037812 */ /* 0x000fc800078ec0ff */
[----:B------:R-:W0:Y:S02]  /*89b0*/  I2F.U16 R0, R3 ;  /* 0x0000000300007306 */ /* 0x000e240000101000 */
[----:B0-----:R-:W-:-:S05]  /*89c0*/  F2FP.F16.F32.PACK_AB R0, RZ, R0 ;  /* 0x00000000ff00723e */ /* 0x001fca00000000ff */
[----:B------:R0:W-:Y:S01]  /*89d0*/  STG.E.U16 desc[UR36][R16.64], R0 ;  /* 0x0000000010007986 */ /* 0x0001e2000c101524 */
[----:B------:R-:W-:Y:S05]  /*89e0*/  BRA `(.L_x_9816) ;  /* 0x0000000c001c7947 */ /* 0x000fea0003800000 */
.L_x_9819:
        /* <DEDUP_REMOVED lines=11> */
.L_x_9822:
[----:B------:R-:W-:-:S06]  /*8aa0*/  LOP3.LUT R3, R3, 0xff, RZ, 0xc0, !PT ;  /* 0x000000ff03037812 */ /* 0x000fcc00078ec0ff */
[----:B------:R-:W0:Y:S02]  /*8ab0*/  I2F.U16 R3, R3 ;  /* 0x0000000300037306 */ /* 0x000e240000101000 */
[----:B0-----:R-:W-:-:S04]  /*8ac0*/  F2FP.F16.F32.PACK_AB R3, RZ, R3 ;  /* 0x00000003ff03723e */ /* 0x001fc800000000ff */
[----:B------:R-:W-:-:S05]  /*8ad0*/  PRMT R3, R3, 0x5410, RZ ;  /* 0x0000541003037816 */ /* 0x000fca00000000ff */
[----:B------:R0:W-:Y:S01]  /*8ae0*/  STG.E desc[UR36][R16.64], R3 ;  /* 0x0000000310007986 */ /* 0x0001e2000c101924 */
[----:B------:R-:W-:Y:S05]  /*8af0*/  BRA `(.L_x_9816) ;  /* 0x0000000800d87947 */ /* 0x000fea0003800000 */
.L_x_9821:
[----:B------:R-:W-:-:S06]  /*8b00*/  LOP3.LUT R3, R3, 0xff, RZ, 0xc0, !PT ;  /* 0x000000ff03037812 */ /* 0x000fcc00078ec0ff */
[----:B------:R-:W0:Y:S02]  /*8b10*/  I2F.F64.U16 R2, R3 ;  /* 0x0000000300027312 */ /* 0x000e240000101800 */
[----:B0-----:R0:W-:Y:S01]  /*8b20*/  STG.E.64 desc[UR36][R16.64], R2 ;  /* 0x0000000210007986 */ /* 0x0011e2000c101b24 */
[----:B------:R-:W-:Y:S05]  /*8b30*/  BRA `(.L_x_9816) ;  /* 0x0000000800c87947 */ /* 0x000fea0003800000 */
.L_x_9811:
        /* <DEDUP_REMOVED lines=12> */
.L_x_9825:
[----:B------:R-:W-:Y:S02]  /*8c00*/  LOP3.LUT R4, R3, 0xff, RZ, 0xc0, !PT ;  /* 0x000000ff03047812 */ /* 0x000fe400078ec0ff */
[----:B------:R-:W-:-:S04]  /*8c10*/  CS2R R6, SRZ ;  /* 0x0000000000067805 */ /* 0x000fc8000001ff00 */
[----:B------:R-:W0:Y:S02]  /*8c20*/  I2F.F64.U16 R4, R4 ;  /* 0x0000000400047312 */ /* 0x000e240000101800 */
[----:B0-----:R0:W-:Y:S01]  /*8c30*/  STG.E.128 desc[UR36][R16.64], R4 ;  /* 0x0000000410007986 */ /* 0x0011e2000c101d24 */
[----:B------:R-:W-:Y:S05]  /*8c40*/  BRA `(.L_x_9816) ;  /* 0x0000000800847947 */ /* 0x000fea0003800000 */
.L_x_9824:
        /* <DEDUP_REMOVED lines=22> */
.L_x_9829:
[----:B------:R-:W-:Y:S05]  /*8db0*/  BSYNC B0 ;  /* 0x0000000000007941 */ /* 0x000fea0003800000 */
.L_x_9828:
[----:B------:R-:W-:-:S05]  /*8dc0*/  LOP3.LUT R3, R0, R3, RZ, 0xfc, !PT ;  /* 0x0000000300037212 */ /* 0x000fca00078efcff */
[----:B------:R0:W-:Y:S01]  /*8dd0*/  STG.E.U8 desc[UR36][R16.64], R3 ;  /* 0x0000000310007986 */ /* 0x0001e2000c101124 */
[----:B------:R-:W-:Y:S05]  /*8de0*/  BRA `(.L_x_9816) ;  /* 0x00000008001c7947 */ /* 0x000fea0003800000 */
.L_x_9827:
        /* <DEDUP_REMOVED lines=14> */
.L_x_9831:
[----:B------:R-:W-:Y:S01]  /*8ed0*/  IMAD.MOV.U32 R0, RZ, RZ, 0x7f ;  /* 0x0000007fff007424 */ /* 0x000fe200078e00ff */
[----:B------:R-:W-:-:S04]  /*8ee0*/  ISETP.GT.U32.AND P0, PT, R2, 0x7f800000, PT ;  /* 0x7f8000000200780c */ /* 0x000fc80003f04070 */
[----:B------:R-:W-:-:S09]  /*8ef0*/  SEL R0, R0, 0x7c, P0 ;  /* 0x0000007c00007807 */ /* 0x000fd20000000000 */
.L_x_9832:
[----:B------:R-:W-:Y:S05]  /*8f00*/  BSYNC B0 ;  /* 0x0000000000007941 */ /* 0x000fea0003800000 */
.L_x_9830:
[----:B------:R-:W-:-:S04]  /*8f10*/  LOP3.LUT R2, R3, 0x80000000, RZ, 0xc0, !PT ;  /* 0x8000000003027812 */ /* 0x000fc800078ec0ff */
[----:B------:R-:W-:-:S04]  /*8f20*/  SHF.R.U32.HI R3, RZ, 0x18, R2 ;  /* 0x00000018ff037819 */ /* 0x000fc80000011602 */
[----:B------:R-:W-:-:S05]  /*8f30*/  LOP3.LUT R3, R0, R3, RZ, 0xfc, !PT ;  /* 0x0000000300037212 */ /* 0x000fca00078efcff */
[----:B------:R0:W-:Y:S01]  /*8f40*/  STG.E.U8 desc[UR36][R16.64], R3 ;  /* 0x0000000310007986 */ /* 0x0001e2000c101124 */
[----:B------:R-:W-:Y:S05]  /*8f50*/  BRA `(.L_x_9816) ;  /* 0x0000000400c07947 */ /* 0x000fea0003800000 */
.L_x_9826:
[----:B------:R-:W-:-:S04]  /*8f60*/  LOP3.LUT R3, R3, 0xff, RZ, 0xc0, !PT ;  /* 0x000000ff03037812 */ /* 0x000fc800078ec0ff */
[----:B------:R-:W0:Y:S02]  /*8f70*/  I2F.U16 R0, R3 ;  /* 0x0000000300007306 */ /* 0x000e240000101000 */
[----:B0-----:R-:W-:-:S05]  /*8f80*/  F2FP.BF16.F32.PACK_AB R0, RZ, R0 ;  /* 0x00000000ff00723e */ /* 0x001fca00000010ff */
[----:B------:R0:W-:Y:S01]  /*8f90*/  STG.E.U16 desc[UR36][R16.64], R0 ;  /* 0x0000000010007986 */ /* 0x0001e2000c101524 */
[----:B------:R-:W-:Y:S05]  /*8fa0*/  BRA `(.L_x_9816) ;  /* 0x0000000400ac7947 */ /* 0x000fea0003800000 */
.L_x_9823:
        /* <DEDUP_REMOVED lines=11> */
.L_x_9835:
        /* <DEDUP_REMOVED lines=18> */
.L_x_9838:
[----:B------:R-:W-:-:S04]  /*9180*/  LOP3.LUT R2, R3, 0x80000000, RZ, 0xc0, !PT ;  /* 0x8000000003027812 */ /* 0x000fc800078ec0ff */
[----:B------:R-:W-:-:S04]  /*9190*/  SHF.R.U32.HI R3, RZ, 0x18, R2 ;  /* 0x00000018ff037819 */ /* 0x000fc80000011602 */
[----:B------:R-:W-:-:S04]  /*91a0*/  LOP3.LUT R0, R0, R3, RZ, 0xfc, !PT ;  /* 0x0000000300007212 */ /* 0x000fc800078efcff */
[----:B------:R-:W-:-:S07]  /*91b0*/  PRMT R8, R0, 0x7610, R8 ;  /* 0x0000761000087816 */ /* 0x000fce0000000008 */
.L_x_9837:
[----:B------:R-:W-:Y:S05]  /*91c0*/  BSYNC B0 ;  /* 0x0000000000007941 */ /* 0x000fea0003800000 */
.L_x_9836:
[----:B------:R0:W-:Y:S01]  /*91d0*/  STG.E.U8 desc[UR36][R16.64], R8 ;  /* 0x0000000810007986 */ /* 0x0001e2000c101124 */
[----:B------:R-:W-:Y:S05]  /*91e0*/  BRA `(.L_x_9816) ;  /* 0x00000004001c7947 */ /* 0x000fea0003800000 */
.L_x_9834:
        /* <DEDUP_REMOVED lines=18> */
.L_x_9841:
[----:B------:R-:W-:-:S04]  /*9310*/  LOP3.LUT R2, R3, 0x80000000, RZ, 0xc0, !PT ;  /* 0x8000000003027812 */ /* 0x000fc800078ec0ff */
[----:B------:R-:W-:-:S04]  /*9320*/  SHF.R.U32.HI R3, RZ, 0x18, R2 ;  /* 0x00000018ff037819 */ /* 0x000fc80000011602 */
[----:B------:R-:W-:-:S04]  /*9330*/  LOP3.LUT R0, R0, R3, RZ, 0xfc, !PT ;  /* 0x0000000300007212 */ /* 0x000fc800078efcff */
[----:B------:R-:W-:-:S07]  /*9340*/  PRMT R8, R0, 0x7610, R8 ;  /* 0x0000761000087816 */ /* 0x000fce0000000008 */
.L_x_9840:
[----:B------:R-:W-:Y:S05]  /*9350*/  BSYNC B0 ;  /* 0x0000000000007941 */ /* 0x000fea0003800000 */
.L_x_9839:
[----:B------:R0:W-:Y:S01]  /*9360*/  STG.E.U8 desc[UR36][R16.64], R8 ;  /* 0x0000000810007986 */ /* 0x0001e2000c101124 */
[----:B------:R-:W-:Y:S05]  /*9370*/  BRA `(.L_x_9816) ;  /* 0x0000000000b87947 */ /* 0x000fea0003800000 */
.L_x_9833:
        /* <DEDUP_REMOVED lines=23> */
.L_x_9815:
        /* <DEDUP_REMOVED lines=16> */
.L_x_9844:
[----:B------:R-:W-:Y:S05]  /*95f0*/  BRA `(.L_x_9816) ;  /* 0x0000000000187947 */ /* 0x000fea0003800000 */
.L_x_9843:
[----:B------:R-:W-:Y:S01]  /*9600*/  LOP3.LUT R2, R3, 0xff, RZ, 0xc0, !PT ;  /* 0x000000ff03027812 */ /* 0x000fe200078ec0ff */
[----:B------:R-:W-:-:S05]  /*9610*/  IMAD.MOV.U32 R3, RZ, RZ, RZ ;  /* 0x000000ffff037224 */ /* 0x000fca00078e00ff */
[----:B------:R0:W-:Y:S01]  /*9620*/  STG.E.64 desc[UR36][R16.64], R2 ;  /* 0x0000000210007986 */ /* 0x0001e2000c101b24 */
[----:B------:R-:W-:Y:S05]  /*9630*/  BRA `(.L_x_9816) ;  /* 0x0000000000087947 */ /* 0x000fea0003800000 */
.L_x_9842:
[----:B------:R-:W-:-:S05]  /*9640*/  LOP3.LUT R3, R3, 0xff, RZ, 0xc0, !PT ;  /* 0x000000ff03037812 */ /* 0x000fca00078ec0ff */
[----:B------:R0:W-:Y:S02]  /*9650*/  STG.E desc[UR36][R16.64], R3 ;  /* 0x0000000310007986 */ /* 0x0001e4000c101924 */
.L_x_9816:
[----:B------:R-:W-:-:S07]  /*9660*/  VIADD R19, R19, 0x80 ;  /* 0x0000008013137836 */ /* 0x000fce0000000000 */
.L_x_9776:
[----:B------:R-:W-:Y:S05]  /*9670*/  BSYNC B6 ;  /* 0x0000000000067941 */ /* 0x000fea0003800000 */
.L_x_9775:
        /* <DEDUP_REMOVED lines=306> */
.L_x_9845:
        /* <DEDUP_REMOVED lines=20> */
.L_x_9849:
[----:B------:R4:W5:Y:S01]  /*aae0*/  LDG.E.U8 R0, desc[UR36][R4.64] ;  /* 0x0000002404007981 */ /* 0x000962000c1e1100 */
[----:B------:R-:W-:Y:S05]  /*aaf0*/  BRA `(.L_x_9851) ;  /* 0x0000000c00647947 */ /* 0x000fea0003800000 */
.L_x_9848:
        /* <DEDUP_REMOVED lines=8> */
.L_x_9853:
[----:B------:R2:W5:Y:S01]  /*ab80*/  LDG.E.U8 R0, desc[UR36][R4.64] ;  /* 0x0000002404007981 */ /* 0x000562000c1e1100 */
[----:B------:R-:W-:Y:S05]  /*ab90*/  BRA `(.L_x_9851) ;  /* 0x0000000c003c7947 */ /* 0x000fea0003800000 */
.L_x_9852:
[----:B------:R0:W5:Y:S01]  /*aba0*/  LDG.E.U16 R0, desc[UR36][R4.64] ;  /* 0x0000002404007981 */ /* 0x000162000c1e1500 */
[----:B------:R-:W-:Y:S05]  /*abb0*/  BRA `(.L_x_9851) ;  /* 0x0000000c00347947 */ /* 0x000fea0003800000 */
.L_x_9847:
        /* <DEDUP_REMOVED lines=10> */
.L_x_9855:
[----:B------:R-:W2:Y:S02]  /*ac60*/  LDG.E.U16 R2, desc[UR36][R4.64] ;  /* 0x0000002404027981 */ /* 0x000ea4000c1e1500 */
[----:B--2---:R-:W-:-:S06]  /*ac70*/  HADD2.F32 R2, -RZ, R2.H0_H0 ;  /* 0x20000002ff027230 */ /* 0x004fcc0000004100 */
[----:B------:R-:W0:Y:S02]  /*ac80*/  F2I.S64.TRUNC R2, R2 ;  /* 0x0000000200027311 */ /* 0x000e24000020d900 */
[----:B0-----:R-:W-:Y:S01]  /*ac90*/  PRMT R0, R2, 0x7610, R0 ;  /* 0x0000761002007816 */ /* 0x001fe20000000000 */
[----:B------:R-:W-:Y:S06]  /*aca0*/  BRA `(.L_x_9851) ;  /* 0x0000000800f87947 */ /* 0x000fec0003800000 */
.L_x_9854:
        /* <DEDUP_REMOVED lines=10> */
.L_x_9857:
[----:B------:R-:W2:Y:S02]  /*ad50*/  LDG.E.U16 R4, desc[UR36][R4.64] ;  /* 0x0000002404047981 */ /* 0x000ea4000c1e1500 */
[----:B--2---:R-:W-:-:S06]  /*ad60*/  HADD2.F32 R2, -RZ, R4.H0_H0 ;  /* 0x20000004ff027230 */ /* 0x004fcc0000004100 */
[----:B------:R-:W0:Y:S02]  /*ad70*/  F2I.S64.TRUNC R2, R2 ;  /* 0x0000000200027311 */ /* 0x000e24000020d900 */
[----:B0-----:R-:W-:Y:S01]  /*ad80*/  PRMT R0, R2, 0x7610, R0 ;  /* 0x0000761002007816 */ /* 0x001fe20000000000 */
[----:B------:R-:W-:Y:S06]  /*ad90*/  BRA `(.L_x_9851) ;  /* 0x0000000800bc7947 */ /* 0x000fec0003800000 */
.L_x_9856:
[----:B------:R-:W2:Y:S02]  /*ada0*/  LDG.E.64 R2, desc[UR36][R4.64] ;  /* 0x0000002404027981 */ /* 0x000ea4000c1e1b00 */
[----:B--2---:R-:W0:Y:S02]  /*adb0*/  F2I.S64.F64.TRUNC R2, R2 ;  /* 0x0000000200027311 */ /* 0x004e24000030d900 */
[----:B0-----:R-:W-:Y:S01]  /*adc0*/  PRMT R0, R2, 0x7610, R0 ;  /* 0x0000761002007816 */ /* 0x001fe20000000000 */
[----:B------:R-:W-:Y:S06]  /*add0*/  BRA `(.L_x_9851) ;  /* 0x0000000800ac7947 */ /* 0x000fec0003800000 */
.L_x_9846:
        /* <DEDUP_REMOVED lines=12> */
.L_x_9860:
[----:B------:R-:W2:Y:S02]  /*aea0*/  LDG.E.64 R4, desc[UR36][R4.64] ;  /* 0x0000002404047981 */ /* 0x000ea4000c1e1b00 */
[----:B--2---:R-:W0:Y:S02]  /*aeb0*/  F2I.S64.F64.TRUNC R2, R4 ;  /* 0x0000000400027311 */ /* 0x004e24000030d900 */
[----:B0-----:R-:W-:Y:S01]  /*aec0*/  PRMT R0, R2, 0x7610, R0 ;  /* 0x0000761002007816 */ /* 0x001fe20000000000 */
[----:B------:R-:W-:Y:S06]  /*aed0*/  BRA `(.L_x_9851) ;  /* 0x00000008006c7947 */ /* 0x000fec0003800000 */
.L_x_9859:
        /* <DEDUP_REMOVED lines=28> */
.L_x_9862:
        /* <DEDUP_REMOVED lines=15> */
.L_x_9861:
[----:B------:R-:W2:Y:S02]  /*b190*/  LDG.E.U16 R2, desc[UR36][R4.64] ;  /* 0x0000002404027981 */ /* 0x000ea4000c1e1500 */
[----:B--2---:R-:W-:-:S06]  /*b1a0*/  IMAD.U32 R2, R2, 0x10000, RZ ;  /* 0x0001000002027824 */ /* 0x004fcc00078e00ff */
[----:B------:R-:W0:Y:S02]  /*b1b0*/  F2I.S64.TRUNC R2, R2 ;  /* 0x0000000200027311 */ /* 0x000e24000020d900 */
[----:B0-----:R-:W-:Y:S01]  /*b1c0*/  PRMT R0, R2, 0x7610, R0 ;  /* 0x0000761002007816 */ /* 0x001fe20000000000 */
[----:B------:R-:W-:Y:S06]  /*b1d0*/  BRA `(.L_x_9851) ;  /* 0x0000000400ac7947 */ /* 0x000fec0003800000 */
.L_x_9858:
        /* <DEDUP_REMOVED lines=10> */
.L_x_9865:
        /* <DEDUP_REMOVED lines=21> */
.L_x_9869:
[----:B------:R-:W-:Y:S05]  /*b3d0*/  BSYNC B1 ;  /* 0x0000000000017941 */ /* 0x000fea0003800000 */
.L_x_9868:
[----:B------:R-:W-:Y:S01]  /*b3e0*/  IMAD.SHL.U32 R2, R2, 0x100000, RZ ;  /* 0x0010000002027824 */ /* 0x000fe200078e00ff */
[----:B------:R-:W-:-:S04]  /*b3f0*/  LEA R3, R0, 0x3b800000, 0x17 ;  /* 0x3b80000000037811 */ /* 0x000fc800078eb8ff */
[----:B------:R-:W-:-:S07]  /*b400*/  LOP3.LUT R2, R3, R2, R4, 0xfe, !PT ;  /* 0x0000000203027212 */ /* 0x000fce00078efe04 */
.L_x_9867:
[----:B------:R-:W-:Y:S05]  /*b410*/  BSYNC B0 ;  /* 0x0000000000007941 */ /* 0x000fea0003800000 */
.L_x_9866:
[----:B------:R-:W0:Y:S02]  /*b420*/  F2I.S64.TRUNC R2, R2 ;  /* 0x0000000200027311 */ /* 0x000e24000020d900 */
[----:B0-----:R-:W-:Y:S01]  /*b430*/  PRMT R0, R2, 0x7610, R0 ;  /* 0x0000761002007816 */ /* 0x001fe20000000000 */
[----:B------:R-:W-:Y:S06]  /*b440*/  BRA `(.L_x_9851) ;  /* 0x0000000400107947 */ /* 0x000fec0003800000 */
.L_x_9864:
        /* <DEDUP_REMOVED lines=21> */
.L_x_9873:
[----:B------:R-:W-:Y:S05]  /*b5a0*/  BSYNC B1 ;  /* 0x0000000000017941 */ /* 0x000fea0003800000 */
.L_x_9872:
[----:B------:R-:W-:Y:S01]  /*b5b0*/  IMAD.SHL.U32 R2, R2, 0x200000, RZ ;  /* 0x0020000002027824 */ /* 0x000fe200078e00ff */
[----:B------:R-:W-:-:S04]  /*b5c0*/  LEA R3, R0, 0x37800000, 0x17 ;  /* 0x3780000000037811 */ /* 0x000fc800078eb8ff */
[----:B------:R-:W-:-:S07]  /*b5d0*/  LOP3.LUT R2, R3, R2, R4, 0xfe, !PT ;  /* 0x0000000203027212 */ /* 0x000fce00078efe04 */
.L_x_9871:
[----:B------:R-:W-:Y:S05]  /*b5e0*/  BSYNC B0 ;  /* 0x0000000000007941 */ /* 0x000fea0003800000 */
.L_x_9870:
[----:B------:R-:W0:Y:S02]  /*b5f0*/  F2I.S64.TRUNC R2, R2 ;  /* 0x0000000200027311 */ /* 0x000e24000020d900 */
[----:B0-----:R-:W-:Y:S01]  /*b600*/  PRMT R0, R2, 0x7610, R0 ;  /* 0x0000761002007816 */ /* 0x001fe20000000000 */
[----:B------:R-:W-:Y:S06]  /*b610*/  BRA `(.L_x_9851) ;  /* 0x00000000009c7947 */ /* 0x000fec0003800000 */
.L_x_9863:
        /* <DEDUP_REMOVED lines=14> */
.L_x_9877:
[----:B------:R-:W-:Y:S05]  /*b700*/  BSYNC B0 ;  /* 0x0000000000007941 */ /* 0x000fea0003800000 */
.L_x_9876:
[----:B------:R-:W0:Y:S02]  /*b710*/  F2I.S64.TRUNC R2, R2 ;  /* 0x0000000200027311 */ /* 0x000e24000020d900 */
[----:B0-----:R-:W-:Y:S01]  /*b720*/  PRMT R0, R2, 0x7610, R0 ;  /* 0x0000761002007816 */ /* 0x001fe20000000000 */
[----:B------:R-:W-:Y:S06]  /*b730*/  BRA `(.L_x_9851) ;  /* 0x0000000000547947 */ /* 0x000fec0003800000 */
.L_x_9850:
        /* <DEDUP_REMOVED lines=16> */
.L_x_9878:
[----:B------:R-:W-:Y:S01]  /*b840*/  PRMT R0, RZ, 0x7610, R0 ;  /* 0x00007610ff007816 */ /* 0x000fe20000000000 */
[----:B------:R-:W-:Y:S06]  /*b850*/  BRA `(.L_x_9851) ;  /* 0x00000000000c7947 */ /* 0x000fec0003800000 */
.L_x_9875:
[----:B------:R0:W5:Y:S01]  /*b860*/  LDG.E.U8 R0, desc[UR36][R4.64] ;  /* 0x0000002404007981 */ /* 0x000162000c1e1100 */
[----:B------:R-:W-:Y:S05]  /*b870*/  BRA `(.L_x_9851) ;  /* 0x0000000000047947 */ /* 0x000fea0003800000 */
.L_x_9874:
[----:B------:R0:W5:Y:S02]  /*b880*/  LDG.E.U8 R0, desc[UR36][R4.64] ;  /* 0x0000002404007981 */ /* 0x000164000c1e1100 */
.L_x_9851:
        /* <DEDUP_REMOVED lines=20> */
.L_x_9882:
[----:B------:R-:W-:Y:S01]  /*b9d0*/  STG.E.U8 desc[UR36][R16.64], R3 ;  /* 0x0000000310007986 */ /* 0x000fe2000c101124 */
[----:B------:R-:W-:Y:S05]  /*b9e0*/  EXIT ;  /* 0x000000000000794d */ /* 0x000fea0003800000 */
.L_x_9881:
        /* <DEDUP_REMOVED lines=10> */
.L_x_9885:
[----:B------:R-:W-:-:S05]  /*ba90*/  LOP3.LUT R3, R3, 0xff, RZ, 0xc0, !PT ;  /* 0x000000ff03037812 */ /* 0x000fca00078ec0ff */
[----:B------:R-:W-:Y:S01]  /*baa0*/  STG.E desc[UR36][R16.64], R3 ;  /* 0x0000000310007986 */ /* 0x000fe2000c101924 */
[----:B------:R-:W-:Y:S05]  /*bab0*/  EXIT ;  /* 0x000000000000794d */ /* 0x000fea0003800000 */
.L_x_9884:
[----:B------:R-:W-:-:S05]  /*bac0*/  LOP3.LUT R3, R3, 0xff, RZ, 0xc0, !PT ;  /* 0x000000ff03037812 */ /* 0x000fca00078ec0ff */
[----:B------:R-:W-:Y:S01]  /*bad0*/  STG.E.U16 desc[UR36][R16.64], R3 ;  /* 0x0000000310007986 */ /* 0x000fe2000c101524 */
[----:B------:R-:W-:Y:S05]  /*bae0*/  EXIT ;  /* 0x000000000000794d */ /* 0x000fea0003800000 */
.L_x_9880:
        /* <DEDUP_REMOVED lines=10> */
.L_x_9887:
[----:B------:R-:W-:-:S04]  /*bb90*/  LOP3.LUT R3, R3, 0xff, RZ, 0xc0, !PT ;  /* 0x000000ff03037812 */ /* 0x000fc800078ec0ff */
[----:B------:R-:W0:Y:S02]  /*bba0*/  I2F.U16 R0, R3 ;  /* 0x0000000300007306 */ /* 0x000e240000101000 */
[----:B0-----:R-:W-:-:S05]  /*bbb0*/  F2FP.F16.F32.PACK_AB R0, RZ, R0 ;  /* 0x00000000ff00723e */ /* 0x001fca00000000ff */
[----:B------:R-:W-:Y:S01]  /*bbc0*/  STG.E.U16 desc[UR36][R16.64], R0 ;  /* 0x0000000010007986 */ /* 0x000fe2000c101524 */
[----:B------:R-:W-:Y:S05]  /*bbd0*/  EXIT ;  /* 0x000000000000794d */ /* 0x000fea0003800000 */
.L_x_9886:
        /* <DEDUP_REMOVED lines=11> */
.L_x_9889:
[----:B------:R-:W-:-:S06]  /*bc90*/  LOP3.LUT R3, R3, 0xff, RZ, 0xc0, !PT ;  /* 0x000000ff03037812 */ /* 0x000fcc00078ec0ff */
[----:B------:R-:W0:Y:S02]  /*bca0*/  I2F.U16 R3, R3 ;  /* 0x0000000300037306 */ /* 0x000e240000101000 */
[----:B0-----:R-:W-:-:S04]  /*bcb0*/  F2FP.F16.F32.PACK_AB R3, RZ, R3 ;  /* 0x00000003ff03723e */ /* 0x001fc800000000ff */
[----:B------:R-:W-:-:S05]  /*bcc0*/  PRMT R3, R3, 0x5410, RZ ;  /* 0x0000541003037816 */ /* 0x000fca00000000ff */
[----:B------:R-:W-:Y:S01]  /*bcd0*/  STG.E desc[UR36][R16.64], R3 ;  /* 0x0000000310007986 */ /* 0x000fe2000c101924 */
[----:B------:R-:W-:Y:S05]  /*bce0*/  EXIT ;  /* 0x000000000000794d */ /* 0x000fea0003800000 */
.L_x_9888:
[----:B------:R-:W-:-:S06]  /*bcf0*/  LOP3.LUT R3, R3, 0xff, RZ, 0xc0, !PT ;  /* 0x000000ff03037812 */ /* 0x000fcc00078ec0ff */
[----:B------:R-:W0:Y:S02]  /*bd00*/  I2F.F64.U16 R2, R3 ;  /* 0x0000000300027312 */ /* 0x000e240000101800 */
[----:B0-----:R-:W-:Y:S01]  /*bd10*/  STG.E.64 desc[UR36][R16.64], R2 ;  /* 0x0000000210007986 */ /* 0x001fe2000c101b24 */
[----:B------:R-:W-:Y:S05]  /*bd20*/  EXIT ;  /* 0x000000000000794d */ /* 0x000fea0003800000 */
.L_x_9879:
        /* <DEDUP_REMOVED lines=12> */
.L_x_9892:
[----:B------:R-:W-:Y:S02]  /*bdf0*/  LOP3.LUT R4, R3, 0xff, RZ, 0xc0, !PT ;  /* 0x000000ff03047812 */ /* 0x000fe400078ec0ff */
[----:B------:R-:W-:-:S04]  /*be00*/  CS2R R6, SRZ ;  /* 0x0000000000067805 */ /* 0x000fc8000001ff00 */
[----:B------:R-:W0:Y:S02]  /*be10*/  I2F.F64.U16 R4, R4 ;  /* 0x0000000400047312 */ /* 0x000e240000101800 */
[----:B0-----:R-:W-:Y:S01]  /*be20*/  STG.E.128 desc[UR36][R16.64], R4 ;  /* 0x0000000410007986 */ /* 0x001fe2000c101d24 */
[----:B------:R-:W-:Y:S05]  /*be30*/  EXIT ;  /* 0x000000000000794d */ /* 0x000fea0003800000 */
.L_x_9891:
        /* <DEDUP_REMOVED lines=22> */
.L_x_9896:
[----:B------:R-:W-:Y:S05]  /*bfa0*/  BSYNC B0 ;  /* 0x0000000000007941 */ /* 0x000fea0003800000 */
.L_x_9895:
[----:B------:R-:W-:-:S05]  /*bfb0*/  LOP3.LUT R3, R0, R3, RZ, 0xfc, !PT ;  /* 0x0000000300037212 */ /* 0x000fca00078efcff */
[----:B------:R-:W-:Y:S01]  /*bfc0*/  STG.E.U8 desc[UR36][R16.64], R3 ;  /* 0x0000000310007986 */ /* 0x000fe2000c101124 */
[----:B------:R-:W-:Y:S05]  /*bfd0*/  EXIT ;  /* 0x000000000000794d */ /* 0x000fea0003800000 */
.L_x_9894:
        /* <DEDUP_REMOVED lines=14> */
.L_x_9898:
[----:B------:R-:W-:Y:S01]  /*c0c0*/  IMAD.MOV.U32 R0, RZ, RZ, 0x7f ;  /* 0x0000007fff007424 */ /* 0x000fe200078e00ff */
[----:B------:R-:W-:-:S04]  /*c0d0*/  ISETP.GT.U32.AND P0, PT, R2, 0x7f800000, PT ;  /* 0x7f8000000200780c */ /* 0x000fc80003f04070 */
[----:B------:R-:W-:-:S09]  /*c0e0*/  SEL R0, R0, 0x7c, P0 ;  /* 0x0000007c00007807 */ /* 0x000fd20000000000 */
.L_x_9899:
[----:B------:R-:W-:Y:S05]  /*c0f0*/  BSYNC B0 ;  /* 0x0000000000007941 */ /* 0x000fea0003800000 */
.L_x_9897:
[----:B------:R-:W-:-:S04]  /*c100*/  LOP3.LUT R2, R3, 0x80000000, RZ, 0xc0, !PT ;  /* 0x8000000003027812 */ /* 0x000fc800078ec0ff */
[----:B------:R-:W-:-:S04]  /*c110*/  SHF.R.U32.HI R3, RZ, 0x18, R2 ;  /* 0x00000018ff037819 */ /* 0x000fc80000011602 */
[----:B------:R-:W-:-:S05]  /*c120*/  LOP3.LUT R3, R0, R3, RZ, 0xfc, !PT ;  /* 0x0000000300037212 */ /* 0x000fca00078efcff */
[----:B------:R-:W-:Y:S01]  /*c130*/  STG.E.U8 desc[UR36][R16.64], R3 ;  /* 0x0000000310007986 */ /* 0x000fe2000c101124 */
[----:B------:R-:W-:Y:S05]  /*c140*/  EXIT ;  /* 0x000000000000794d */ /* 0x000fea0003800000 */
.L_x_9893:
[----:B------:R-:W-:-:S04]  /*c150*/  LOP3.LUT R3, R3, 0xff, RZ, 0xc0, !PT ;  /* 0x000000ff03037812 */ /* 0x000fc800078ec0ff */
[----:B------:R-:W0:Y:S02]  /*c160*/  I2F.U16 R0, R3 ;  /* 0x0000000300007306 */ /* 0x000e240000101000 */
[----:B0-----:R-:W-:-:S05]  /*c170*/  F2FP.BF16.F32.PACK_AB R0, RZ, R0 ;  /* 0x00000000ff00723e */ /* 0x001fca00000010ff */
[----:B------:R-:W-:Y:S01]  /*c180*/  STG.E.U16 desc[UR36][R16.64], R0 ;  /* 0x0000000010007986 */ /* 0x000fe2000c101524 */
[----:B------:R-:W-:Y:S05]  /*c190*/  EXIT ;  /* 0x000000000000794d */ /* 0x000fea0003800000 */
.L_x_9890:
        /* <DEDUP_REMOVED lines=11> */
.L_x_9902:
        /* <DEDUP_REMOVED lines=18> */
.L_x_9905:
[----:B------:R-:W-:-:S04]  /*c370*/  LOP3.LUT R2, R3, 0x80000000, RZ, 0xc0, !PT ;  /* 0x8000000003027812 */ /* 0x000fc800078ec0ff */
[----:B------:R-:W-:-:S04]  /*c380*/  SHF.R.U32.HI R3, RZ, 0x18, R2 ;  /* 0x00000018ff037819 */ /* 0x000fc80000011602 */
[----:B------:R-:W-:-:S04]  /*c390*/  LOP3.LUT R0, R0, R3, RZ, 0xfc, !PT ;  /* 0x0000000300007212 */ /* 0x000fc800078efcff */
[----:B------:R-:W-:-:S07]  /*c3a0*/  PRMT R8, R0, 0x7610, R8 ;  /* 0x0000761000087816 */ /* 0x000fce0000000008 */
.L_x_9904:
[----:B------:R-:W-:Y:S05]  /*c3b0*/  BSYNC B0 ;  /* 0x0000000000007941 */ /* 0x000fea0003800000 */
.L_x_9903:
[----:B------:R-:W-:Y:S01]  /*c3c0*/  STG.E.U8 desc[UR36][R16.64], R8 ;  /* 0x0000000810007986 */ /* 0x000fe2000c101124 */
[----:B------:R-:W-:Y:S05]  /*c3d0*/  EXIT ;  /* 0x000000000000794d */ /* 0x000fea0003800000 */
.L_x_9901:
        /* <DEDUP_REMOVED lines=18> */
.L_x_9908:
[----:B------:R-:W-:-:S04]  /*c500*/  LOP3.LUT R2, R3, 0x80000000, RZ, 0xc0, !PT ;  /* 0x8000000003027812 */ /* 0x000fc800078ec0ff */
[----:B------:R-:W-:-:S04]  /*c510*/  SHF.R.U32.HI R3, RZ, 0x18, R2 ;  /* 0x00000018ff037819 */ /* 0x000fc80000011602 */
[----:B------:R-:W-:-:S04]  /*c520*/  LOP3.LUT R0, R0, R3, RZ, 0xfc, !PT ;  /* 0x0000000300007212 */ /* 0x000fc800078efcff */
[----:B------:R-:W-:-:S07]  /*c530*/  PRMT R8, R0, 0x7610, R8 ;  /* 0x0000761000087816 */ /* 0x000fce0000000008 */
.L_x_9907:
[----:B------:R-:W-:Y:S05]  /*c540*/  BSYNC B0 ;  /* 0x0000000000007941 */ /* 0x000fea0003800000 */
.L_x_9906:
[----:B------:R-:W-:Y:S01]  /*c550*/  STG.E.U8 desc[UR36][R16.64], R8 ;  /* 0x0000000810007986 */ /* 0x000fe2000c101124 */
[----:B------:R-:W-:Y:S05]  /*c560*/  EXIT ;  /* 0x000000000000794d */ /* 0x000fea0003800000 */
.L_x_9900:
        /* <DEDUP_REMOVED lines=23> */
.L_x_9883:
        /* <DEDUP_REMOVED lines=16> */
.L_x_9911:
[----:B------:R-:W-:Y:S05]  /*c7e0*/  EXIT ;  /* 0x000000000000794d */ /* 0x000fea0003800000 */
.L_x_9910:
[----:B------:R-:W-:Y:S01]  /*c7f0*/  LOP3.LUT R2, R3, 0xff, RZ, 0xc0, !PT ;  /* 0x000000ff03027812 */ /* 0x000fe200078ec0ff */
[----:B------:R-:W-:-:S05]  /*c800*/  IMAD.MOV.U32 R3, RZ, RZ, RZ ;  /* 0x000000ffff037224 */ /* 0x000fca00078e00ff */
[----:B------:R-:W-:Y:S01]  /*c810*/  STG.E.64 desc[UR36][R16.64], R2 ;  /* 0x0000000210007986 */ /* 0x000fe2000c101b24 */
[----:B------:R-:W-:Y:S05]  /*c820*/  EXIT ;  /* 0x000000000000794d */ /* 0x000fea0003800000 */
.L_x_9909:
[----:B------:R-:W-:-:S05]  /*c830*/  LOP3.LUT R3, R3, 0xff, RZ, 0xc0, !PT ;  /* 0x000000ff03037812 */ /* 0x000fca00078ec0ff */
[----:B------:R-:W-:Y:S01]  /*c840*/  STG.E desc[UR36][R16.64], R3 ;  /* 0x0000000310007986 */ /* 0x000fe2000c101924 */
[----:B------:R-:W-:Y:S05]  /*c850*/  EXIT ;  /* 0x000000000000794d */ /* 0x000fea0003800000 */
.L_x_9912:
        /* <DEDUP_REMOVED lines=10> */
.L_x_20589:


//--------------------- .text._ZN2at6native27unrolled_elementwise_kernelINS0_13AUnaryFunctorIhhhZZZNS0_18rshift_kernel_cudaERNS_18TensorIteratorBaseEENKUlvE_clEvENKUlvE_clEvEUlhhE_EESt5arrayIPcLm2EELi4E23TrivialOffsetCalculatorILi1EjESD_NS0_6memory12LoadWithCastILi1EEENSE_13StoreWithCastILi1EEEEEviT_T0_T2_T3_T4_T5_ --------------------------
	.section	.text._ZN2at6native27unrolled_elementwise_kernelINS0_13AUnaryFunctorIhhhZZZNS0_18rshift_kernel_cudaERNS_18TensorIteratorBaseEENKUlvE_clEvENKUlvE_clEvEUlhhE_EESt5arrayIPcLm2EELi4E23TrivialOffsetCalculatorILi1EjESD_NS0_6memory12LoadWithCastILi1EEENSE_13StoreWithCastILi1EEEEEviT_T0_T2_T3_T4_T5_,"ax",@progbits
	.align	128
        .global         _ZN2at6native27unrolled_elementwise_kernelINS0_13AUnaryFunctorIhhhZZZNS0_18rshift_kernel_cudaERNS_18TensorIteratorBaseEENKUlvE_clEvENKUlvE_clEvEUlhhE_EESt5arrayIPcLm2EELi4E23TrivialOffsetCalculatorILi1EjESD_NS0_6memory12LoadWithCastILi1EEENSE_13StoreWithCastILi1EEEEEviT_T0_T2_T3_T4_T5_
        .type           _ZN2at6native27unrolled_elementwise_kernelINS0_13AUnaryFunctorIhhhZZZNS0_18rshift_kernel_cudaERNS_18TensorIteratorBaseEENKUlvE_clEvENKUlvE_clEvEUlhhE_EESt5arrayIPcLm2EELi4E23TrivialOffsetCalculatorILi1EjESD_NS0_6memory12LoadWithCastILi1EEENSE_13StoreWithCastILi1EEEEEviT_T0_T2_T3_T4_T5_,@function
        .size           _ZN2at6native27unrolled_elementwise_kernelINS0_13AUnaryFunctorIhhhZZZNS0_18rshift_kernel_cudaERNS_18TensorIteratorBaseEENKUlvE_clEvENKUlvE_clEvEUlhhE_EESt5arrayIPcLm2EELi4E23TrivialOffsetCalculatorILi1EjESD_NS0_6memory12LoadWithCastILi1EEENSE_13StoreWithCastILi1EEEEEviT_T0_T2_T3_T4_T5_,(.L_x_20590 - _ZN2at6native27unrolled_elementwise_kernelINS0_13AUnaryFunctorIhhhZZZNS0_18rshift_kernel_cudaERNS_18TensorIteratorBaseEENKUlvE_clEvENKUlvE_clEvEUlhhE_EESt5arrayIPcLm2EELi4E23TrivialOffsetCalculatorILi1EjESD_NS0_6memory12LoadWithCastILi1EEENSE_13StoreWithCastILi1EEEEEviT_T0_T2_T3_T4_T5_)
        .other          _ZN2at6native27unrolled_elementwise_kernelINS0_13AUnaryFunctorIhhhZZZNS0_18rshift_kernel_cudaERNS_18TensorIteratorBaseEENKUlvE_clEvENKUlvE_clEvEUlhhE_EESt5arrayIPcLm2EELi4E23TrivialOffsetCalculatorILi1EjESD_NS0_6memory12LoadWithCastILi1EEENSE_13StoreWithCastILi1EEEEEviT_T0_T2_T3_T4_T5_,@"STO_CUDA_ENTRY STV_DEFAULT"
_ZN2at6native27unrolled_elementwise_kernelINS0_13AUnaryFunctorIhhhZZZNS0_18rshift_kernel_cudaERNS_18TensorIteratorBaseEENKUlvE_clEvENKUlvE_clEvEUlhhE_EESt5arrayIPcLm2EELi4E23TrivialOffsetCalculatorILi1EjESD_NS0_6memory12LoadWithCastILi1EEENSE_13StoreWithCastILi1EEEEEviT_T0_T2_T3_T4_T5_:
.text._ZN2at6native27unrolled_elementwise_kernelINS0_13AUnaryFunctorIhhhZZZNS0_18rshift_kernel_cudaERNS_18TensorIteratorBaseEENKUlvE_clEvENKUlvE_clEvEUlhhE_EESt5arrayIPcLm2EELi4E23TrivialOffsetCalculatorILi1EjESD_NS0_6memory12LoadWithCastILi1EEENSE_13StoreWithCastILi1EEEEEviT_T0_T2_T3_T4_T5_:
        /* <DEDUP_REMOVED lines=31> */
.L_x_9918:
[----:B------:R3:W5:Y:S01]  /*01f0*/  LDG.E.U8 R17, desc[UR36][R4.64] ;  /* 0x0000002404117981 */ /* 0x000762000c1e1100 */
[----:B------:R-:W-:Y:S05]  /*0200*/  BRA `(.L_x_9920) ;  /* 0x0000000c00687947 */ /* 0x000fea0003800000 */
.L_x_9917:
        /* <DEDUP_REMOVED lines=8> */
.L_x_9922:
[----:B------:R1:W5:Y:S01]  /*0290*/  LDG.E.U8 R17, desc[UR36][R4.64] ;  /* 0x0000002404117981 */ /* 0x000362000c1e1100 */
[----:B------:R-:W-:Y:S05]  /*02a0*/  BRA `(.L_x_9920) ;  /* 0x0000000c00407947 */ /* 0x000fea0003800000 */
.L_x_9921:
[----:B------:R2:W5:Y:S01]  /*02b0*/  LDG.E.U16 R17, desc[UR36][R4.64] ;  /* 0x0000002404117981 */ /* 0x000562000c1e1500 */
[----:B------:R-:W-:Y:S05]  /*02c0*/  BRA `(.L_x_9920) ;  /* 0x0000000c00387947 */ /* 0x000fea0003800000 */
.L_x_9916:
        /* <DEDUP_REMOVED lines=10> */
.L_x_9924:
[----:B------:R-:W2:Y:S02]  /*0370*/  LDG.E.U16 R2, desc[UR36][R4.64] ;  /* 0x0000002404027981 */ /* 0x000ea4000c1e1500 */
[----:B--2---:R-:W-:-:S06]  /*0380*/  HADD2.F32 R2, -RZ, R2.H0_H0 ;  /* 0x20000002ff027230 */ /* 0x004fcc0000004100 */
[----:B------:R-:W0:Y:S02]  /*0390*/  F2I.S64.TRUNC R2, R2 ;  /* 0x0000000200027311 */ /* 0x000e24000020d900 */
[----:B0-----:R-:W-:Y:S01]  /*03a0*/  PRMT R17, R2, 0x7610, R17 ;  /* 0x0000761002117816 */ /* 0x001fe20000000011 */
[----:B------:R-:W-:Y:S06]  /*03b0*/  BRA `(.L_x_9920) ;  /* 0x0000000800fc7947 */ /* 0x000fec0003800000 */
.L_x_9923:
        /* <DEDUP_REMOVED lines=10> */
.L_x_9926:
[----:B------:R-:W2:Y:S02]  /*0460*/  LDG.E.U16 R4, desc[UR36][R4.64] ;  /* 0x0000002404047981 */ /* 0x000ea4000c1e1500 */
[----:B--2---:R-:W-:-:S06]  /*0470*/  HADD2.F32 R2, -RZ, R4.H0_H0 ;  /* 0x20000004ff027230 */ /* 0x004fcc0000004100 */
[----:B------:R-:W0:Y:S02]  /*0480*/  F2I.S64.TRUNC R2, R2 ;  /* 0x0000000200027311 */ /* 0x000e24000020d900 */
[----:B0-----:R-:W-:Y:S01]  /*0490*/  PRMT R17, R2, 0x7610, R17 ;  /* 0x0000761002117816 */ /* 0x001fe20000000011 */
[----:B------:R-:W-:Y:S06]  /*04a0*/  BRA `(.L_x_9920) ;  /* 0x0000000800c07947 */ /* 0x000fec0003800000 */
.L_x_9925:
[----:B------:R-:W2:Y:S02]  /*04b0*/  LDG.E.64 R2, desc[UR36][R4.64] ;  /* 0x0000002404027981 */ /* 0x000ea4000c1e1b00 */
[----:B--2---:R-:W0:Y:S02]  /*04c0*/  F2I.S64.F64.TRUNC R2, R2 ;  /* 0x0000000200027311 */ /* 0x004e24000030d900 */
[----:B0-----:R-:W-:Y:S01]  /*04d0*/  PRMT R17, R2, 0x7610, R17 ;  /* 0x0000761002117816 */ /* 0x001fe20000000011 */
[----:B------:R-:W-:Y:S06]  /*04e0*/  BRA `(.L_x_9920) ;  /* 0x0000000800b07947 */ /* 0x000fec0003800000 */
.L_x_9915:
        /* <DEDUP_REMOVED lines=12> */
.L_x_9929:
[----:B------:R-:W2:Y:S02]  /*05b0*/  LDG.E.64 R4, desc[UR36][R4.64] ;  /* 0x0000002404047981 */ /* 0x000ea4000c1e1b00 */
[----:B--2---:R-:W0:Y:S02]  /*05c0*/  F2I.S64.F64.TRUNC R2, R4 ;  /* 0x0000000400027311 */ /* 0x004e24000030d900 */
[----:B0-----:R-:W-:Y:S01]  /*05d0*/  PRMT R17, R2, 0x7610, R17 ;  /* 0x0000761002117816 */ /* 0x001fe20000000011 */
[----:B------:R-:W-:Y:S06]  /*05e0*/  BRA `(.L_x_9920) ;  /* 0x0000000800707947 */ /* 0x000fec0003800000 */
.L_x_9928:
        /* <DEDUP_REMOVED lines=28> */
.L_x_9931:
        /* <DEDUP_REMOVED lines=16> */
.L_x_9930:
[----:B------:R-:W2:Y:S02]  /*08b0*/  LDG.E.U16 R2, desc[UR36][R4.64] ;  /* 0x0000002404027981 */ /* 0x000ea4000c1e1500 */
[----:B--2---:R-:W-:-:S06]  /*08c0*/  IMAD.U32 R2, R2, 0x10000, RZ ;  /* 0x0001000002027824 */ /* 0x004fcc00078e00ff */
[----:B------:R-:W0:Y:S02]  /*08d0*/  F2I.S64.TRUNC R2, R2 ;  /* 0x0000000200027311 */ /* 0x000e24000020d900 */
[----:B0-----:R-:W-:Y:S01]  /*08e0*/  PRMT R17, R2, 0x7610, R17 ;  /* 0x0000761002117816 */ /* 0x001fe20000000011 */
[----:B------:R-:W-:Y:S06]  /*08f0*/  BRA `(.L_x_9920) ;  /* 0x0000000400ac7947 */ /* 0x000fec0003800000 */
.L_x_9927:
        /* <DEDUP_REMOVED lines=10> */
.L_x_9934:
        /* <DEDUP_REMOVED lines=21> */
.L_x_9938:
[----:B------:R-:W-:Y:S05]  /*0af0*/  BSYNC B1 ;  /* 0x0000000000017941 */ /* 0x000fea0003800000 */
.L_x_9937:
[----:B------:R-:W-:Y:S01]  /*0b00*/  IMAD.SHL.U32 R2, R2, 0x100000, RZ ;  /* 0x0010000002027824 */ /* 0x000fe200078e00ff */
[----:B------:R-:W-:-:S04]  /*0b10*/  LEA R3, R0, 0x3b800000, 0x17 ;  /* 0x3b80000000037811 */ /* 0x000fc800078eb8ff */
[----:B------:R-:W-:-:S07]  /*0b20*/  LOP3.LUT R2, R3, R2, R4, 0xfe, !PT ;  /* 0x0000000203027212 */ /* 0x000fce00078efe04 */
.L_x_9936:
[----:B------:R-:W-:Y:S05]  /*0b30*/  BSYNC B0 ;  /* 0x0000000000007941 */ /* 0x000fea0003800000 */
.L_x_9935:
[----:B------:R-:W0:Y:S02]  /*0b40*/  F2I.S64.TRUNC R2, R2 ;  /* 0x0000000200027311 */ /* 0x000e24000020d900 */
[----:B0-----:R-:W-:Y:S01]  /*0b50*/  PRMT R17, R2, 0x7610, R17 ;  /* 0x0000761002117816 */ /* 0x001fe20000000011 */
[----:B------:R-:W-:Y:S06]  /*0b60*/  BRA `(.L_x_9920) ;  /* 0x0000000400107947 */ /* 0x000fec0003800000 */
.L_x_9933:
        /* <DEDUP_REMOVED lines=21> */
.L_x_9942:
[----:B------:R-:W-:Y:S05]  /*0cc0*/  BSYNC B1 ;  /* 0x0000000000017941 */ /* 0x000fea0003800000 */
.L_x_9941:
[----:B------:R-:W-:Y:S01]  /*0cd0*/  IMAD.SHL.U32 R2, R2, 0x200000, RZ ;  /* 0x0020000002027824 */ /* 0x000fe200078e00ff */
[----:B------:R-:W-:-:S04]  /*0ce0*/  LEA R3, R0, 0x37800000, 0x17 ;  /* 0x3780000000037811 */ /* 0x000fc800078eb8ff */
[----:B------:R-:W-:-:S07]  /*0cf0*/  LOP3.LUT R2, R3, R2, R4, 0xfe, !PT ;  /* 0x0000000203027212 */ /* 0x000fce00078efe04 */
.L_x_9940:
[----:B------:R-:W-:Y:S05]  /*0d00*/  BSYNC B0 ;  /* 0x0000000000007941 */ /* 0x000fea0003800000 */
.L_x_9939:
[----:B------:R-:W0:Y:S02]  /*0d10*/  F2I.S64.TRUNC R2, R2 ;  /* 0x0000000200027311 */ /* 0x000e24000020d900 */
[----:B0-----:R-:W-:Y:S01]  /*0d20*/  PRMT R17, R2, 0x7610, R17 ;  /* 0x0000761002117816 */ /* 0x001fe20000000011 */
[----:B------:R-:W-:Y:S06]  /*0d30*/  BRA `(.L_x_9920) ;  /* 0x00000000009c7947 */ /* 0x000fec0003800000 */
.L_x_9932:
        /* <DEDUP_REMOVED lines=14> */
.L_x_9946:
[----:B------:R-:W-:Y:S05]  /*0e20*/  BSYNC B0 ;  /* 0x0000000000007941 */ /* 0x000fea0003800000 */
.L_x_9945:
[----:B------:R-:W0:Y:S02]  /*0e30*/  F2I.S64.TRUNC R2, R2 ;  /* 0x0000000200027311 */ /* 0x000e24000020d900 */
[----:B0-----:R-:W-:Y:S01]  /*0e40*/  PRMT R17, R2, 0x7610, R17 ;  /* 0x0000761002117816 */ /* 0x001fe20000000011 */
[----:B------:R-:W-:Y:S06]  /*0e50*/  BRA `(.L_x_9920) ;  /* 0x0000000000547947 */ /* 0x000fec0003800000 */
.L_x_9919:
        /* <DEDUP_REMOVED lines=16> */
.L_x_9947:
[----:B------:R-:W-:Y:S01]  /*0f60*/  PRMT R17, RZ, 0x7610, R17 ;  /* 0x00007610ff117816 */ /* 0x000fe20000000011 */
[----:B------:R-:W-:Y:S06]  /*0f70*/  BRA `(.L_x_9920) ;  /* 0x00000000000c7947 */ /* 0x000fec0003800000 */
.L_x_9944:
[----:B------:R0:W5:Y:S01]  /*0f80*/  LDG.E.U8 R17, desc[UR36][R4.64] ;  /* 0x0000002404117981 */ /* 0x000162000c1e1100 */
[----:B------:R-:W-:Y:S05]  /*0f90*/  BRA `(.L_x_9920) ;  /* 0x0000000000047947 */ /* 0x000fea0003800000 */
.L_x_9943:
[----:B------:R0:W5:Y:S02]  /*0fa0*/  LDG.E.U8 R17, desc[UR36][R4.64] ;  /* 0x0000002404117981 */ /* 0x000164000c1e1100 */
.L_x_9920:
[----:B------:R-:W1:Y:S02]  /*0fb0*/  S2R R19, SR_TID.X ;  /* 0x0000000000137919 */ /* 0x000e640000002100 */
[----:B-1----:R-:W-:-:S07]  /*0fc0*/  VIADD R19, R19, 0x80 ;  /* 0x0000008013137836 */ /* 0x002fce0000000000 */
.L_x_9914:
[----:B------:R-:W-:Y:S05]  /*0fd0*/  BSYNC B6 ;  /* 0x0000000000067941 */ /* 0x000fea0003800000 */
.L_x_9913:
        /* <DEDUP_REMOVED lines=23> */
.L_x_9953:
[----:B------:R0:W5:Y:S01]  /*1150*/  LDG.E.U8 R16, desc[UR36][R4.64] ;  /* 0x0000002404107981 */ /* 0x000162000c1e1100 */
[----:B------:R-:W-:Y:S05]  /*1160*/  BRA `(.L_x_9955) ;  /* 0x0000000c00647947 */ /* 0x000fea0003800000 */
.L_x_9952:
        /* <DEDUP_REMOVED lines=8> */
.L_x_9957:
[----:B------:R4:W5:Y:S01]  /*11f0*/  LDG.E.U8 R16, desc[UR36][R4.64] ;  /* 0x0000002404107981 */ /* 0x000962000c1e1100 */
[----:B------:R-:W-:Y:S05]  /*1200*/  BRA `(.L_x_9955) ;  /* 0x0000000c003c7947 */ /* 0x000fea0003800000 */
.L_x_9956:
[----:B------:R0:W5:Y:S01]  /*1210*/  LDG.E.U16 R16, desc[UR36][R4.64] ;  /* 0x0000002404107981 */ /* 0x000162000c1e1500 */
[----:B------:R-:W-:Y:S05]  /*1220*/  BRA `(.L_x_9955) ;  /* 0x0000000c00347947 */ /* 0x000fea0003800000 */
.L_x_9951:
        /* <DEDUP_REMOVED lines=10> */
.L_x_9959:
[----:B------:R-:W2:Y:S02]  /*12d0*/  LDG.E.U16 R2, desc[UR36][R4.64] ;  /* 0x0000002404027981 */ /* 0x000ea4000c1e1500 */
[----:B--2---:R-:W-:-:S06]  /*12e0*/  HADD2.F32 R2, -RZ, R2.H0_H0 ;  /* 0x20000002ff027230 */ /* 0x004fcc0000004100 */
[----:B------:R-:W0:Y:S02]  /*12f0*/  F2I.S64.TRUNC R2, R2 ;  /* 0x0000000200027311 */ /* 0x000e24000020d900 */
[----:B0-----:R-:W-:Y:S01]  /*1300*/  PRMT R16, R2, 0x7610, R16 ;  /* 0x0000761002107816 */ /* 0x001fe20000000010 */
[----:B------:R-:W-:Y:S06]  /*1310*/  BRA `(.L_x_9955) ;  /* 0x0000000800f87947 */ /* 0x000fec0003800000 */
.L_x_9958:
        /* <DEDUP_REMOVED lines=10> */
.L_x_9961:
[----:B------:R-:W2:Y:S02]  /*13c0*/  LDG.E.U16 R4, desc[UR36][R4.64] ;  /* 0x0000002404047981 */ /* 0x000ea4000c1e1500 */
[----:B--2---:R-:W-:-:S06]  /*13d0*/  HADD2.F32 R2, -RZ, R4.H0_H0 ;  /* 0x20000004ff027230 */ /* 0x004fcc0000004100 */
[----:B------:R-:W0:Y:S02]  /*13e0*/  F2I.S64.TRUNC R2, R2 ;  /* 0x0000000200027311 */ /* 0x000e24000020d900 */
[----:B0-----:R-:W-:Y:S01]  /*13f0*/  PRMT R16, R2, 0x7610, R16 ;  /* 0x0000761002107816 */ /* 0x001fe20000000010 */
[----:B------:R-:W-:Y:S06]  /*1400*/  BRA `(.L_x_9955) ;  /* 0x0000000800bc7947 */ /* 0x000fec0003800000 */
.L_x_9960:
[----:B------:R-:W2:Y:S02]  /*1410*/  LDG.E.64 R2, desc[UR36][R4.64] ;  /* 0x0000002404027981 */ /* 0x000ea4000c1e1b00 */
[----:B--2---:R-:W0:Y:S02]  /*1420*/  F2I.S64.F64.TRUNC R2, R2 ;  /* 0x0000000200027311 */ /* 0x004e24000030d900 */
[----:B0-----:R-:W-:Y:S01]  /*1430*/  PRMT R16, R2, 0x7610, R16 ;  /* 0x0000761002107816 */ /* 0x001fe20000000010 */
[----:B------:R-:W-:Y:S06]  /*1440*/  BRA `(.L_x_9955) ;  /* 0x0000000800ac7947 */ /* 0x000fec0003800000 */
.L_x_9950:
        /* <DEDUP_REMOVED lines=12> */
.L_x_9964:
[----:B------:R-:W2:Y:S02]  /*1510*/  LDG.E.64 R4, desc[UR36][R4.64] ;  /* 0x0000002404047981 */ /* 0x000ea4000c1e1b00 */
[----:B--2---:R-:W0:Y:S02]  /*1520*/  F2I.S64.F64.TRUNC R2, R4 ;  /* 0x0000000400027311 */ /* 0x004e24000030d900 */
[----:B0-----:R-:W-:Y:S01]  /*1530*/  PRMT R16, R2, 0x7610, R16 ;  /* 0x0000761002107816 */ /* 0x001fe20000000010 */
[----:B------:R-:W-:Y:S06]  /*1540*/  BRA `(.L_x_9955) ;  /* 0x00000008006c7947 */ /* 0x000fec0003800000 */
.L_x_9963:
        /* <DEDUP_REMOVED lines=28> */
.L_x_9966:
        /* <DEDUP_REMOVED lines=15> */
.L_x_9965:
[----:B------:R-:W2:Y:S02]  /*1800*/  LDG.E.U16 R2, desc[UR36][R4.64] ;  /* 0x0000002404027981 */ /* 0x000ea4000c1e1500 */
[----:B--2---:R-:W-:-:S06]  /*1810*/  IMAD.U32 R2, R2, 0x10000, RZ ;  /* 0x0001000002027824 */ /* 0x004fcc00078e00ff */
[----:B------:R-:W0:Y:S02]  /*1820*/  F2I.S64.TRUNC R2, R2 ;  /* 0x0000000200027311 */ /* 0x000e24000020d900 */
[----:B0-----:R-:W-:Y:S01]  /*1830*/  PRMT R16, R2, 0x7610, R16 ;  /* 0x0000761002107816 */ /* 0x001fe20000000010 */
[----:B------:R-:W-:Y:S06]  /*1840*/  BRA `(.L_x_9955) ;  /* 0x0000000400ac7947 */ /* 0x000fec0003800000 */
.L_x_9962:
        /* <DEDUP_REMOVED lines=10> */
.L_x_9969:
        /* <DEDUP_REMOVED lines=21> */
.L_x_9973:
[----:B------:R-:W-:Y:S05]  /*1a40*/  BSYNC B1 ;  /* 0x0000000000017941 */ /* 0x000fea0003800000 */
.L_x_9972:
[----:B------:R-:W-:Y:S01]  /*1a50*/  IMAD.SHL.U32 R2, R2, 0x100000, RZ ;  /* 0x0010000002027824 */ /* 0x000fe200078e00ff */
[----:B------:R-:W-:-:S04]  /*1a60*/  LEA R3, R0, 0x3b800000, 0x17 ;  /* 0x3b80000000037811 */ /* 0x000fc800078eb8ff */
[----:B------:R-:W-:-:S07]  /*1a70*/  LOP3.LUT R2, R3, R2, R4, 0xfe, !PT ;  /* 0x0000000203027212 */ /* 0x000fce00078efe04 */
.L_x_9971:
[----:B------:R-:W-:Y:S05]  /*1a80*/  BSYNC B0 ;  /* 0x0000000000007941 */ /* 0x000fea0003800000 */
.L_x_9970:
[----:B------:R-:W0:Y:S02]  /*1a90*/  F2I.S64.TRUNC R2, R2 ;  /* 0x0000000200027311 */ /* 0x000e24000020d900 */
[----:B0-----:R-:W-:Y:S01]  /*1aa0*/  PRMT R16, R2, 0x7610, R16 ;  /* 0x0000761002107816 */ /* 0x001fe20000000010 */
[----:B------:R-:W-:Y:S06]  /*1ab0*/  BRA `(.L_x_9955) ;  /* 0x0000000400107947 */ /* 0x000fec0003800000 */
.L_x_9968:
        /* <DEDUP_REMOVED lines=21> */
.L_x_9977:
[----:B------:R-:W-:Y:S05]  /*1c10*/  BSYNC B1 ;  /* 0x0000000000017941 */ /* 0x000fea0003800000 */
.L_x_9976:
[----:B------:R-:W-:Y:S01]  /*1c20*/  IMAD.SHL.U32 R2, R2, 0x200000, RZ ;  /* 0x0020000002027824 */ /* 0x000fe200078e00ff */
[----:B------:R-:W-:-:S04]  /*1c30*/  LEA R3, R0, 0x37800000, 0x17 ;  /* 0x3780000000037811 */ /* 0x000fc800078eb8ff */
[----:B------:R-:W-:-:S07]  /*1c40*/  LOP3.LUT R2, R3, R2, R4, 0xfe, !PT ;  /* 0x0000000203027212 */ /* 0x000fce00078efe04 */
.L_x_9975:
[----:B------:R-:W-:Y:S05]  /*1c50*/  BSYNC B0 ;  /* 0x0000000000007941 */ /* 0x000fea0003800000 */
.L_x_9974:
[----:B------:R-:W0:Y:S02]  /*1c60*/  F2I.S64.TRUNC R2, R2 ;  /* 0x0000000200027311 */ /* 0x000e24000020d900 */
[----:B0-----:R-:W-:Y:S01]  /*1c70*/  PRMT R16, R2, 0x7610, R16 ;  /* 0x0000761002107816 */ /* 0x001fe20000000010 */
[----:B------:R-:W-:Y:S06]  /*1c80*/  BRA `(.L_x_9955) ;  /* 0x00000000009c7947 */ /* 0x000fec0003800000 */
.L_x_9967:
        /* <DEDUP_REMOVED lines=14> */
.L_x_9981:
[----:B------:R-:W-:Y:S05]  /*1d70*/  BSYNC B0 ;  /* 0x0000000000007941 */ /* 0x000fea0003800000 */
.L_x_9980:
[----:B------:R-:W0:Y:S02]  /*1d80*/  F2I.S64.TRUNC R2, R2 ;  /* 0x0000000200027311 */ /* 0x000e24000020d900 */
[----:B0-----:R-:W-:Y:S01]  /*1d90*/  PRMT R16, R2, 0x7610, R16 ;  /* 0x0000761002107816 */ /* 0x001fe20000000010 */
[----:B------:R-:W-:Y:S06]  /*1da0*/  BRA `(.L_x_9955) ;  /* 0x0000000000547947 */ /* 0x000fec0003800000 */
.L_x_9954:
        /* <DEDUP_REMOVED lines=16> */
.L_x_9982:
[----:B------:R-:W-:Y:S01]  /*1eb0*/  PRMT R16, RZ, 0x7610, R16 ;  /* 0x00007610ff107816 */ /* 0x000fe20000000010 */
[----:B------:R-:W-:Y:S06]  /*1ec0*/  BRA `(.L_x_9955) ;  /* 0x00000000000c7947 */ /* 0x000fec0003800000 */
.L_x_9979:
[----:B------:R1:W5:Y:S01]  /*1ed0*/  LDG.E.U8 R16, desc[UR36][R4.64] ;  /* 0x0000002404107981 */ /* 0x000362000c1e1100 */
[----:B------:R-:W-:Y:S05]  /*1ee0*/  BRA `(.L_x_9955) ;  /* 0x0000000000047947 */ /* 0x000fea0003800000 */
.L_x_9978:
[----:B------:R0:W5:Y:S02]  /*1ef0*/  LDG.E.U8 R16, desc[UR36][R4.64] ;  /* 0x0000002404107981 */ /* 0x000164000c1e1100 */
.L_x_9955:
[----:B------:R-:W-:-:S07]  /*1f00*/  VIADD R19, R19, 0x80 ;  /* 0x0000008013137836 */ /* 0x000fce0000000000 */
.L_x_9949:
[----:B------:R-:W-:Y:S05]  /*1f10*/  BSYNC B6 ;  /* 0x0000000000067941 */ /* 0x000fea0003800000 */
.L_x_9948:
        /* <DEDUP_REMOVED lines=25> */
.L_x_9988:
[----:B------:R0:W5:Y:S01]  /*20b0*/  LDG.E.U8 R24, desc[UR36][R4.64] ;  /* 0x0000002404187981 */ /* 0x000162000c1e1100 */
[----:B------:R-:W-:Y:S05]  /*20c0*/  BRA `(.L_x_9990) ;  /* 0x0000000c00647947 */ /* 0x000fea0003800000 */
.L_x_9987:
        /* <DEDUP_REMOVED lines=8> */
.L_x_9992:
[----:B------:R3:W5:Y:S01]  /*2150*/  LDG.E.U8 R24, desc[UR36][R4.64] ;  /* 0x0000002404187981 */ /* 0x000762000c1e1100 */
[----:B------:R-:W-:Y:S05]  /*2160*/  BRA `(.L_x_9990) ;  /* 0x0000000c003c7947 */ /* 0x000fea0003800000 */
.L_x_9991:
[----:B------:R0:W5:Y:S01]  /*2170*/  LDG.E.U16 R24, desc[UR36][R4.64] ;  /* 0x0000002404187981 */ /* 0x000162000c1e1500 */
[----:B------:R-:W-:Y:S05]  /*2180*/  BRA `(.L_x_9990) ;  /* 0x0000000c00347947 */ /* 0x000fea0003800000 */
.L_x_9986:
        /* <DEDUP_REMOVED lines=10> */
.L_x_9994:
[----:B------:R-:W2:Y:S02]  /*2230*/  LDG.E.U16 R2, desc[UR36][R4.64] ;  /* 0x0000002404027981 */ /* 0x000ea4000c1e1500 */
[----:B--2---:R-:W-:-:S06]  /*2240*/  HADD2.F32 R2, -RZ, R2.H0_H0 ;  /* 0x20000002ff027230 */ /* 0x004fcc0000004100 */
[----:B------:R-:W0:Y:S02]  /*2250*/  F2I.S64.TRUNC R2, R2 ;  /* 0x0000000200027311 */ /* 0x000e24000020d900 */
[----:B0-----:R-:W-:Y:S01]  /*2260*/  PRMT R24, R2, 0x7610, R24 ;  /* 0x0000761002187816 */ /* 0x001fe20000000018 */
[----:B------:R-:W-:Y:S06]  /*2270*/  BRA `(.L_x_9990) ;  /* 0x0000000800f87947 */ /* 0x000fec0003800000 */
.L_x_9993:
        /* <DEDUP_REMOVED lines=10> */
.L_x_9996:
[----:B------:R-:W2:Y:S02]  /*2320*/  LDG.E.U16 R4, desc[UR36][R4.64] ;  /* 0x0000002404047981 */ /* 0x000ea4000c1e1500 */
[----:B--2---:R-:W-:-:S06]  /*2330*/  HADD2.F32 R2, -RZ, R4.H0_H0 ;  /* 0x20000004ff027230 */ /* 0x004fcc0000004100 */
[----:B------:R-:W0:Y:S02]  /*2340*/  F2I.S64.TRUNC R2, R2 ;  /* 0x0000000200027311 */ /* 0x000e24000020d900 */
[----:B0-----:R-:W-:Y:S01]  /*2350*/  PRMT R24, R2, 0x7610, R24 ;  /* 0x0000761002187816 */ /* 0x001fe20000000018 */
[----:B------:R-:W-:Y:S06]  /*2360*/  BRA `(.L_x_9990) ;  /* 0x0000000800bc7947 */ /* 0x000fec0003800000 */
.L_x_9995:
[----:B------:R-:W2:Y:S02]  /*2370*/  LDG.E.64 R2, desc[UR36][R4.64] ;  /* 0x0000002404027981 */ /* 0x000ea4000c1e1b00 */
[----:B--2---:R-:W0:Y:S02]  /*2380*/  F2I.S64.F64.TRUNC R2, R2 ;  /* 0x0000000200027311 */ /* 0x004e24000030d900 */
[----:B0-----:R-:W-:Y:S01]  /*2390*/  PRMT R24, R2, 0x7610, R24 ;  /* 0x0000761002187816 */ /* 0x001fe20000000018 */
[----:B------:R-:W-:Y:S06]  /*23a0*/  BRA `(.L_x_9990) ;  /* 0x0000000800ac7947 */ /* 0x000fec0003800000 */
.L_x_9985:
        /* <DEDUP_REMOVED lines=12> */
.L_x_9999:
[----:B------:R-:W2:Y:S02]  /*2470*/  LDG.E.64 R4, desc[UR36][R4.64] ;  /* 0x0000002404047981 */ /* 0x000ea4000c1e1b00 */
[----:B--2---:R-:W0:Y:S02]  /*2480*/  F2I.S64.F64.TRUNC R2, R4 ;  /* 0x0000000400027311 */ /* 0x004e24000030d900 */
[----:B0-----:R-:W-:Y:S01]  /*2490*/  PRMT R24, R2, 0x7610, R24 ;  /* 0x0000761002187816 */ /* 0x001fe20000000018 */
[----:B------:R-:W-:Y:S06]  /*24a0*/  BRA `(.L_x_9990) ;  /* 0x00000008006c7947 */ /* 0x000fec0003800000 */
.L_x_9998:
        /* <DEDUP_REMOVED lines=28> */
.L_x_10001:
        /* <DEDUP_REMOVED lines=15> */
.L_x_10000:
[----:B------:R-:W2:Y:S02]  /*2760*/  LDG.E.U16 R2, desc[UR36][R4.64] ;  /* 0x0000002404027981 */ /* 0x000ea4000c1e1500 */
[----:B--2---:R-:W-:-:S06]  /*2770*/  IMAD.U32 R2, R2, 0x10000, RZ ;  /* 0x0001000002027824 */ /* 0x004fcc00078e00ff */
[----:B------:R-:W0:Y:S02]  /*2780*/  F2I.S64.TRUNC R2, R2 ;  /* 0x0000000200027311 */ /* 0x000e24000020d900 */
[----:B0-----:R-:W-:Y:S01]  /*2790*/  PRMT R24, R2, 0x7610, R24 ;  /* 0x0000761002187816 */ /* 0x001fe20000000018 */
[----:B------:R-:W-:Y:S06]  /*27a0*/  BRA `(.L_x_9990) ;  /* 0x0000000400ac7947 */ /* 0x000fec0003800000 */
.L_x_9997:
        /* <DEDUP_REMOVED lines=10> */
.L_x_10004:
        /* <DEDUP_REMOVED lines=21> */
.L_x_10008:
[----:B------:R-:W-:Y:S05]  /*29a0*/  BSYNC B1 ;  /* 0x0000000000017941 */ /* 0x000fea0003800000 */
.L_x_10007:
[----:B------:R-:W-:Y:S01]  /*29b0*/  IMAD.SHL.U32 R2, R2, 0x100000, RZ ;  /* 0x0010000002027824 */ /* 0x000fe200078e00ff */
[----:B------:R-:W-:-:S04]  /*29c0*/  LEA R3, R0, 0x3b800000, 0x17 ;  /* 0x3b80000000037811 */ /* 0x000fc800078eb8ff */
[----:B------:R-:W-:-:S07]  /*29d0*/  LOP3.LUT R2, R3, R2, R4, 0xfe, !PT ;  /* 0x0000000203027212 */ /* 0x000fce00078efe04 */
.L_x_10006:
[----:B------:R-:W-:Y:S05]  /*29e0*/  BSYNC B0 ;  /* 0x0000000000007941 */ /* 0x000fea0003800000 */
.L_x_10005:
[----:B------:R-:W0:Y:S02]  /*29f0*/  F2I.S64.TRUNC R2, R2 ;  /* 0x0000000200027311 */ /* 0x000e24000020d900 */
[----:B0-----:R-:W-:Y:S01]  /*2a00*/  PRMT R24, R2, 0x7610, R24 ;  /* 0x0000761002187816 */ /* 0x001fe20000000018 */
[----:B------:R-:W-:Y:S06]  /*2a10*/  BRA `(.L_x_9990) ;  /* 0x0000000400107947 */ /* 0x000fec0003800000 */
.L_x_10003:
        /* <DEDUP_REMOVED lines=21> */
.L_x_10012:
[----:B------:R-:W-:Y:S05]  /*2b70*/  BSYNC B1 ;  /* 0x0000000000017941 */ /* 0x000fea0003800000 */
.L_x_10011:
[----:B------:R-:W-:Y:S01]  /*2b80*/  IMAD.SHL.U32 R2, R2, 0x200000, RZ ;  /* 0x0020000002027824 */ /* 0x000fe200078e00ff */
[----:B------:R-:W-:-:S04]  /*2b90*/  LEA R3, R0, 0x37800000, 0x17 ;  /* 0x3780000000037811 */ /* 0x000fc800078eb8ff */
[----:B------:R-:W-:-:S07]  /*2ba0*/  LOP3.LUT R2, R3, R2, R4, 0xfe, !PT ;  /* 0x0000000203027212 */ /* 0x000fce00078efe04 */
.L_x_10010:
[----:B------:R-:W-:Y:S05]  /*2bb0*/  BSYNC B0 ;  /* 0x0000000000007941 */ /* 0x000fea0003800000 */
.L_x_10009:
[----:B------:R-:W0:Y:S02]  /*2bc0*/  F2I.S64.TRUNC R2, R2 ;  /* 0x0000000200027311 */ /* 0x000e24000020d900 */
[----:B0-----:R-:W-:Y:S01]  /*2bd0*/  PRMT R24, R2, 0x7610, R24 ;  /* 0x0000761002187816 */ /* 0x001fe20000000018 */
[----:B------:R-:W-:Y:S06]  /*2be0*/  BRA `(.L_x_9990) ;  /* 0x00000000009c7947 */ /* 0x000fec0003800000 */
.L_x_10002:
        /* <DEDUP_REMOVED lines=14> */
.L_x_10016:
[----:B------:R-:W-:Y:S05]  /*2cd0*/  BSYNC B0 ;  /* 0x0000000000007941 */ /* 0x000fea0003800000 */
.L_x_10015:
[----:B------:R-:W0:Y:S02]  /*2ce0*/  F2I.S64.TRUNC R2, R2 ;  /* 0x0000000200027311 */ /* 0x000e24000020d900 */
[----:B0-----:R-:W-:Y:S01]  /*2cf0*/  PRMT R24, R2, 0x7610, R24 ;  /* 0x0000761002187816 */ /* 0x001fe20000000018 */
[----:B------:R-:W-:Y:S06]  /*2d00*/  BRA `(.L_x_9990) ;  /* 0x0000000000547947 */ /* 0x000fec0003800000 */
.L_x_9989:
        /* <DEDUP_REMOVED lines=16> */
.L_x_10017:
[----:B------:R-:W-:Y:S01]  /*2e10*/  PRMT R24, RZ, 0x7610, R24 ;  /* 0x00007610ff187816 */ /* 0x000fe20000000018 */
[----:B------:R-:W-:Y:S06]  /*2e20*/  BRA `(.L_x_9990) ;  /* 0x00000000000c7947 */ /* 0x000fec0003800000 */
.L_x_10014:
[----:B------:R2:W5:Y:S01]  /*2e30*/  LDG.E.U8 R24, desc[UR36][R4.64] ;  /* 0x0000002404187981 */ /* 0x000562000c1e1100 */
[----:B------:R-:W-:Y:S05]  /*2e40*/  BRA `(.L_x_9990) ;  /* 0x0000000000047947 */ /* 0x000fea0003800000 */
.L_x_10013:
[----:B------:R1:W5:Y:S02]  /*2e50*/  LDG.E.U8 R24, desc[UR36][R4.64] ;  /* 0x0000002404187981 */ /* 0x000364000c1e1100 */
.L_x_9990:
[----:B------:R-:W-:-:S07]  /*2e60*/  VIADD R19, R19, 0x80 ;  /* 0x0000008013137836 */ /* 0x000fce0000000000 */
.L_x_9984:
[----:B------:R-:W-:Y:S05]  /*2e70*/  BSYNC B6 ;  /* 0x0000000000067941 */ /* 0x000fea0003800000 */
.L_x_9983:
        /* <DEDUP_REMOVED lines=23> */
.L_x_10023:
[----:B------:R0:W5:Y:S01]  /*2ff0*/  LDG.E.U8 R18, desc[UR36][R4.64] ;  /* 0x0000002404127981 */ /* 0x000162000c1e1100 */
[----:B------:R-:W-:Y:S05]  /*3000*/  BRA `(.L_x_10019) ;  /* 0x0000000c00607947 */ /* 0x000fea0003800000 */
.L_x_10022:
        /* <DEDUP_REMOVED lines=8> */
.L_x_10026:
[----:B------:R0:W5:Y:S01]  /*3090*/  LDG.E.U8 R18, desc[UR36][R4.64] ;  /* 0x0000002404127981 */ /* 0x000162000c1e1100 */
[----:B------:R-:W-:Y:S05]  /*30a0*/  BRA `(.L_x_10019) ;  /* 0x0000000c00387947 */ /* 0x000fea0003800000 */
.L_x_10025:
[----:B------:R0:W5:Y:S01]  /*30b0*/  LDG.E.U16 R18, desc[UR36][R4.64] ;  /* 0x0000002404127981 */ /* 0x000162000c1e1500 */
[----:B------:R-:W-:Y:S05]  /*30c0*/  BRA `(.L_x_10019) ;  /* 0x0000000c00307947 */ /* 0x000fea0003800000 */
.L_x_10021:
        /* <DEDUP_REMOVED lines=10> */
.L_x_10028:
[----:B------:R-:W2:Y:S02]  /*3170*/  LDG.E.U16 R2, desc[UR36][R4.64] ;  /* 0x0000002404027981 */ /* 0x000ea4000c1e1500 */
[----:B--2---:R-:W-:-:S06]  /*3180*/  HADD2.F32 R2, -RZ, R2.H0_H0 ;  /* 0x20000002ff027230 */ /* 0x004fcc0000004100 */
[----:B------:R-:W0:Y:S02]  /*3190*/  F2I.S64.TRUNC R2, R2 ;  /* 0x0000000200027311 */ /* 0x000e24000020d900 */
[----:B0-----:R-:W-:Y:S01]  /*31a0*/  PRMT R18, R2, 0x7610, R18 ;  /* 0x0000761002127816 */ /* 0x001fe20000000012 */
[----:B------:R-:W-:Y:S06]  /*31b0*/  BRA `(.L_x_10019) ;  /* 0x0000000800f47947 */ /* 0x000fec0003800000 */
.L_x_10027:
        /* <DEDUP_REMOVED lines=10> */
.L_x_10030:
[----:B------:R-:W2:Y:S02]  /*3260*/  LDG.E.U16 R4, desc[UR36][R4.64] ;  /* 0x0000002404047981 */ /* 0x000ea4000c1e1500 */
[----:B--2---:R-:W-:-:S06]  /*3270*/  HADD2.F32 R2, -RZ, R4.H0_H0 ;  /* 0x20000004ff027230 */ /* 0x004fcc0000004100 */
[----:B------:R-:W0:Y:S02]  /*3280*/  F2I.S64.TRUNC R2, R2 ;  /* 0x0000000200027311 */ /* 0x000e24000020d900 */
[----:B0-----:R-:W-:Y:S01]  /*3290*/  PRMT R18, R2, 0x7610, R18 ;  /* 0x0000761002127816 */ /* 0x001fe20000000012 */
[----:B------:R-:W-:Y:S06]  /*32a0*/  BRA `(.L_x_10019) ;  /* 0x0000000800b87947 */ /* 0x000fec0003800000 */
.L_x_10029:
[----:B------:R-:W2:Y:S02]  /*32b0*/  LDG.E.64 R2, desc[UR36][R4.64] ;  /* 0x0000002404027981 */ /* 0x000ea4000c1e1b00 */
[----:B--2---:R-:W0:Y:S02]  /*32c0*/  F2I.S64.F64.TRUNC R2, R2 ;  /* 0x0000000200027311 */ /* 0x004e24000030d900 */
[----:B0-----:R-:W-:Y:S01]  /*32d0*/  PRMT R18, R2, 0x7610, R18 ;  /* 0x0000761002127816 */ /* 0x001fe20000000012 */
[----:B------:R-:W-:Y:S06]  /*32e0*/  BRA `(.L_x_10019) ;  /* 0x0000000800a87947 */ /* 0x000fec0003800000 */
.L_x_10020:
        /* <DEDUP_REMOVED lines=12> */
.L_x_10033:
[----:B------:R-:W2:Y:S02]  /*33b0*/  LDG.E.64 R4, desc[UR36][R4.64] ;  /* 0x0000002404047981 */ /* 0x000ea4000c1e1b00 */
[----:B--2---:R-:W0:Y:S02]  /*33c0*/  F2I.S64.F64.TRUNC R2, R4 ;  /* 0x0000000400027311 */ /* 0x004e24000030d900 */
[----:B0-----:R-:W-:Y:S01]  /*33d0*/  PRMT R18, R2, 0x7610, R18 ;  /* 0x0000761002127816 */ /* 0x001fe20000000012 */
[----:B------:R-:W-:Y:S06]  /*33e0*/  BRA `(.L_x_10019) ;  /* 0x0000000800687947 */ /* 0x000fec0003800000 */
.L_x_10032:
        /* <DEDUP_REMOVED lines=28> */
.L_x_10035:
        /* <DEDUP_REMOVED lines=15> */
.L_x_10034:
[----:B------:R-:W2:Y:S02]  /*36a0*/  LDG.E.U16 R2, desc[UR36][R4.64] ;  /* 0x0000002404027981 */ /* 0x000ea4000c1e1500 */
[----:B--2---:R-:W-:-:S06]  /*36b0*/  IMAD.U32 R2, R2, 0x10000, RZ ;  /* 0x0001000002027824 */ /* 0x004fcc00078e00ff */
[----:B------:R-:W0:Y:S02]  /*36c0*/  F2I.S64.TRUNC R2, R2 ;  /* 0x0000000200027311 */ /* 0x000e24000020d900 */
[----:B0-----:R-:W-:Y:S01]  /*36d0*/  PRMT R18, R2, 0x7610, R18 ;  /* 0x0000761002127816 */ /* 0x001fe20000000012 */
[----:B------:R-:W-:Y:S06]  /*36e0*/  BRA `(.L_x_10019) ;  /* 0x0000000400a87947 */ /* 0x000fec0003800000 */
.L_x_10031:
        /* <DEDUP_REMOVED lines=10> */
.L_x_10038:
        /* <DEDUP_REMOVED lines=21> */
.L_x_10042:
[----:B------:R-:W-:Y:S05]  /*38e0*/  BSYNC B1 ;  /* 0x0000000000017941 */ /* 0x000fea0003800000 */
.L_x_10041:
[----:B------:R-:W-:Y:S01]  /*38f0*/  IMAD.SHL.U32 R2, R2, 0x100000, RZ ;  /* 0x0010000002027824 */ /* 0x000fe200078e00ff */
[----:B------:R-:W-:-:S04]  /*3900*/  LEA R3, R0, 0x3b800000, 0x17 ;  /* 0x3b80000000037811 */ /* 0x000fc800078eb8ff */
[----:B------:R-:W-:-:S07]  /*3910*/  LOP3.LUT R2, R3, R2, R4, 0xfe, !PT ;  /* 0x0000000203027212 */ /* 0x000fce00078efe04 */
.L_x_10040:
[----:B------:R-:W-:Y:S05]  /*3920*/  BSYNC B0 ;  /* 0x0000000000007941 */ /* 0x000fea0003800000 */
.L_x_10039:
[----:B------:R-:W0:Y:S02]  /*3930*/  F2I.S64.TRUNC R2, R2 ;  /* 0x0000000200027311 */ /* 0x000e24000020d900 */
[----:B0-----:R-:W-:Y:S01]  /*3940*/  PRMT R18, R2, 0x7610, R18 ;  /* 0x0000761002127816 */ /* 0x001fe20000000012 */
[----:B------:R-:W-:Y:S06]  /*3950*/  BRA `(.L_x_10019) ;  /* 0x00000004000c7947 */ /* 0x000fec0003800000 */
.L_x_10037:
        /* <DEDUP_REMOVED lines=21> */
.L_x_10046:
[----:B------:R-:W-:Y:S05]  /*3ab0*/  BSYNC B1 ;  /* 0x0000000000017941 */ /* 0x000fea0003800000 */
.L_x_10045:
[----:B------:R-:W-:Y:S01]  /*3ac0*/  IMAD.SHL.U32 R2, R2, 0x200000, RZ ;  /* 0x0020000002027824 */ /* 0x000fe200078e00ff */
[----:B------:R-:W-:-:S04]  /*3ad0*/  LEA R3, R0, 0x37800000, 0x17 ;  /* 0x3780000000037811 */ /* 0x000fc800078eb8ff */
[----:B------:R-:W-:-:S07]  /*3ae0*/  LOP3.LUT R2, R3, R2, R4, 0xfe, !PT ;  /* 0x0000000203027212 */ /* 0x000fce00078efe04 */
.L_x_10044:
[----:B------:R-:W-:Y:S05]  /*3af0*/  BSYNC B0 ;  /* 0x0000000000007941 */ /* 0x000fea0003800000 */
.L_x_10043:
[----:B------:R-:W0:Y:S02]  /*3b00*/  F2I.S64.TRUNC R2, R2 ;  /* 0x0000000200027311 */ /* 0x000e24000020d900 */
[----:B0-----:R-:W-:Y:S01]  /*3b10*/  PRMT R18, R2, 0x7610, R18 ;  /* 0x0000761002127816 */ /* 0x001fe20000000012 */
[----:B------:R-:W-:Y:S06]  /*3b20*/  BRA `(.L_x_10019) ;  /* 0x0000000000987947 */ /* 0x000fec0003800000 */
.L_x_10036:
        /* <DEDUP_REMOVED lines=14> */
.L_x_10050:
[----:B------:R-:W-:Y:S05]  /*3c10*/  BSYNC B0 ;  /* 0x0000000000007941 */ /* 0x000fea0003800000 */
.L_x_10049:
[----:B------:R-:W0:Y:S02]  /*3c20*/  F2I.S64.TRUNC R2, R2 ;  /* 0x0000000200027311 */ /* 0x000e24000020d900 */
[----:B0-----:R-:W-:Y:S01]  /*3c30*/  PRMT R18, R2, 0x7610, R18 ;  /* 0x0000761002127816 */ /* 0x001fe20000000012 */
[----:B------:R-:W-:Y:S06]  /*3c40*/  BRA `(.L_x_10019) ;  /* 0x0000000000507947 */ /* 0x000fec0003800000 */
.L_x_10024:
        /* <DEDUP_REMOVED lines=16> */
.L_x_10051:
[----:B------:R-:W-:Y:S05]  /*3d50*/  BRA `(.L_x_10019) ;  /* 0x00000000000c7947 */ /* 0x000fea0003800000 */
.L_x_10048:
[----:B------:R0:W5:Y:S01]  /*3d60*/  LDG.E.U8 R18, desc[UR36][R4.64] ;  /* 0x0000002404127981 */ /* 0x000162000c1e1100 */
[----:B------:R-:W-:Y:S05]  /*3d70*/  BRA `(.L_x_10019) ;  /* 0x0000000000047947 */ /* 0x000fea0003800000 */
.L_x_10047:
[----:B------:R0:W5:Y:S02]  /*3d80*/  LDG.E.U8 R18, desc[UR36][R4.64] ;  /* 0x0000002404127981 */ /* 0x000164000c1e1100 */
.L_x_10019:
[----:B------:R-:W-:Y:S05]  /*3d90*/  BSYNC B6 ;  /* 0x0000000000067941 */ /* 0x000fea0003800000 */
.L_x_10018:
[----:B------:R-:W0:Y:S01]  /*3da0*/  S2R R2, SR_TID.X ;  /* 0x0000000000027919 */ /* 0x000e220000002100 */
[----:B------:R-:W0:Y:S01]  /*3db0*/  LDC.U8 R19, c[0x0][0x234] ;  /* 0x00008d00ff137b82 */ /* 0x000e220000000000 */
[----:B-----5:R-:W-:Y:S01]  /*3dc0*/  LOP3.LUT R0, R17, 0xff, RZ, 0xc0, !PT ;  /* 0x000000ff11007812 */ /* 0x020fe200078ec0ff */
[----:B------:R-:W-:Y:S01]  /*3dd0*/  BSSY B6, `(.L_x_10052) ;  /* 0x0000112000067945 */ /* 0x000fe20003800000 */
[----:B------:R-:W-:Y:S02]  /*3de0*/  LOP3.LUT R3, R16, 0xff, RZ, 0xc0, !PT ;  /* 0x000000ff10037812 */ /* 0x000fe400078ec0ff */
[----:B01234-:R-:W-:Y:S02]  /*3df0*/  LOP3.LUT R4, R24, 0xff, RZ, 0xc0, !PT ;  /* 0x000000ff18047812 */ /* 0x01ffe400078ec0ff */
[----:B------:R-:W-:Y:S02]  /*3e00*/  LOP3.LUT R5, R18, 0xff, RZ, 0xc0, !PT ;  /* 0x000000ff12057812 */ /* 0x000fe400078ec0ff */
[----:B------:R-:W-:-:S02]  /*3e10*/  LOP3.LUT R16, R16, 0xff, RZ, 0xc0, !PT ;  /* 0x000000ff10107812 */ /* 0x000fc400078ec0ff */
[----:B------:R-:W-:Y:S02]  /*3e20*/  LOP3.LUT R24, R24, 0xff, RZ, 0xc0, !PT ;  /* 0x000000ff18187812 */ /* 0x000fe400078ec0ff */
[----:B------:R-:W-:Y:S02]  /*3e30*/  LOP3.LUT R18, R18, 0xff, RZ, 0xc0, !PT ;  /* 0x000000ff12127812 */ /* 0x000fe400078ec0ff */
[----:B------:R-:W-:Y:S02]  /*3e40*/  ISETP.GT.U32.AND P0, PT, R0, 0x7, PT ;  /* 0x000000070000780c */ /* 0x000fe40003f04070 */
[----:B------:R-:W-:Y:S02]  /*3e50*/  ISETP.GT.U32.AND P1, PT, R3, 0x7, PT ;  /* 0x000000070300780c */ /* 0x000fe40003f24070 */
[--C-:B------:R-:W-:Y:S02]  /*3e60*/  SHF.R.U32.HI R0, RZ, R0, R25.reuse ;  /* 0x00000000ff007219 */ /* 0x100fe40000011619 */
[----:B------:R-:W-:-:S02]  /*3e70*/  SHF.R.U32.HI R16, RZ, R16, R25 ;  /* 0x00000010ff107219 */ /* 0x000fc40000011619 */
[--C-:B------:R-:W-:Y:S02]  /*3e80*/  SHF.R.U32.HI R17, RZ, R24, R25.reuse ;  /* 0x00000018ff117219 */ /* 0x100fe40000011619 */
[----:B------:R-:W-:Y:S02]  /*3e90*/  ISETP.GT.U32.AND P2, PT, R4, 0x7, PT ;  /* 0x000000070400780c */ /* 0x000fe40003f44070 */
[----:B------:R-:W-:Y:S02]  /*3ea0*/  ISETP.GT.U32.AND P3, PT, R5, 0x7, PT ;  /* 0x000000070500780c */ /* 0x000fe40003f64070 */
[----:B------:R-:W-:Y:S02]  /*3eb0*/  SHF.R.U32.HI R25, RZ, R18, R25 ;  /* 0x00000012ff197219 */ /* 0x000fe40000011619 */
[----:B------:R-:W-:Y:S02]  /*3ec0*/  ISETP.GE.AND P4, PT, R2, R22, PT ;  /* 0x000000160200720c */ /* 0x000fe40003f86270 */
[----:B------:R-:W-:-:S02]  /*3ed0*/  SEL R18, R16, RZ, !P1 ;  /* 0x000000ff10127207 */ /* 0x000fc40004800000 */
[----:B------:R-:W-:Y:S02]  /*3ee0*/  SEL R5, R0, RZ, !P0 ;  /* 0x000000ff00057207 */ /* 0x000fe40004000000 */
[----:B------:R-:W-:Y:S02]  /*3ef0*/  SEL R17, R17, RZ, !P2 ;  /* 0x000000ff11117207 */ /* 0x000fe40005000000 */
[----:B------:R-:W-:-:S05]  /*3f00*/  SEL R16, R25, RZ, !P3 ;  /* 0x000000ff19107207 */ /* 0x000fca0005800000 */
        /* <DEDUP_REMOVED lines=22> */
.L_x_10057:
[----:B------:R0:W-:Y:S01]  /*4070*/  STG.E.U8 desc[UR36][R8.64], R5 ;  /* 0x0000000508007986 */ /* 0x0001e2000c101124 */
[----:B------:R-:W-:Y:S05]  /*4080*/  BRA `(.L_x_10053) ;  /* 0x0000000c00987947 */ /* 0x000fea0003800000 */
.L_x_10056:
        /* <DEDUP_REMOVED lines=10> */
.L_x_10060:
[----:B------:R-:W-:-:S05]  /*4130*/  LOP3.LUT R5, R5, 0xff, RZ, 0xc0, !PT ;  /* 0x000000ff05057812 */ /* 0x000fca00078ec0ff */
[----:B------:R0:W-:Y:S01]  /*4140*/  STG.E desc[UR36][R8.64], R5 ;  /* 0x0000000508007986 */ /* 0x0001e2000c101924 */
[----:B------:R-:W-:Y:S05]  /*4150*/  BRA `(.L_x_10053) ;  /* 0x0000000c00647947 */ /* 0x000fea0003800000 */
.L_x_10059:
[----:B------:R-:W-:-:S05]  /*4160*/  LOP3.LUT R3, R5, 0xff, RZ, 0xc0, !PT ;  /* 0x000000ff05037812 */ /* 0x000fca00078ec0ff */
[----:B------:R0:W-:Y:S01]  /*4170*/  STG.E.U16 desc[UR36][R8.64], R3 ;  /* 0x0000000308007986 */ /* 0x0001e2000c101524 */
[----:B------:R-:W-:Y:S05]  /*4180*/  BRA `(.L_x_10053) ;  /* 0x0000000c00587947 */ /* 0x000fea0003800000 */
.L_x_10055:
        /* <DEDUP_REMOVED lines=10> */
.L_x_10062:
[----:B------:R-:W-:-:S04]  /*4230*/  LOP3.LUT R5, R5, 0xff, RZ, 0xc0, !PT ;  /* 0x000000ff05057812 */ /* 0x000fc800078ec0ff */
[----:B------:R-:W0:Y:S02]  /*4240*/  I2F.U16 R0, R5 ;  /* 0x0000000500007306 */ /* 0x000e240000101000 */
[----:B0-----:R-:W-:-:S05]  /*4250*/  F2FP.F16.F32.PACK_AB R0, RZ, R0 ;  /* 0x00000000ff00723e */ /* 0x001fca00000000ff */
[----:B------:R0:W-:Y:S01]  /*4260*/  STG.E.U16 desc[UR36][R8.64], R0 ;  /* 0x0000000008007986 */ /* 0x0001e2000c101524 */
[----:B------:R-:W-:Y:S05]  /*4270*/  BRA `(.L_x_10053) ;  /* 0x0000000c001c7947 */ /* 0x000fea0003800000 */
.L_x_10061:
        /* <DEDUP_REMOVED lines=11> */
.L_x_10064:
[----:B------:R-:W-:-:S06]  /*4330*/  LOP3.LUT R5, R5, 0xff, RZ, 0xc0, !PT ;  /* 0x000000ff05057812 */ /* 0x000fcc00078ec0ff */
[----:B------:R-:W0:Y:S02]  /*4340*/  I2F.U16 R5, R5 ;  /* 0x0000000500057306 */ /* 0x000e240000101000 */
[----:B0-----:R-:W-:-:S04]  /*4350*/  F2FP.F16.F32.PACK_AB R3, RZ, R5 ;  /* 0x00000005ff03723e */ /* 0x001fc800000000ff */
[----:B------:R-:W-:-:S05]  /*4360*/  PRMT R3, R3, 0x5410, RZ ;  /* 0x0000541003037816 */ /* 0x000fca00000000ff */
[----:B------:R0:W-:Y:S01]  /*4370*/  STG.E desc[UR36][R8.64], R3 ;  /* 0x0000000308007986 */ /* 0x0001e2000c101924 */
[----:B------:R-:W-:Y:S05]  /*4380*/  BRA `(.L_x_10053) ;  /* 0x0000000800d87947 */ /* 0x000fea0003800000 */
.L_x_10063:
[----:B------:R-:W-:-:S06]  /*4390*/  LOP3.LUT R5, R5, 0xff, RZ, 0xc0, !PT ;  /* 0x000000ff05057812 */ /* 0x000fcc00078ec0ff */
[----:B------:R-:W0:Y:S02]  /*43a0*/  I2F.F64.U16 R4, R5 ;  /* 0x0000000500047312 */ /* 0x000e240000101800 */
[----:B0-----:R0:W-:Y:S01]  /*43b0*/  STG.E.64 desc[UR36][R8.64], R4 ;  /* 0x0000000408007986 */ /* 0x0011e2000c101b24 */
[----:B------:R-:W-:Y:S05]  /*43c0*/  BRA `(.L_x_10053) ;  /* 0x0000000800c87947 */ /* 0x000fea0003800000 */
.L_x_10054:
        /* <DEDUP_REMOVED lines=12> */
.L_x_10067:
[----:B------:R-:W-:Y:S02]  /*4490*/  LOP3.LUT R5, R5, 0xff, RZ, 0xc0, !PT ;  /* 0x000000ff05057812 */ /* 0x000fe400078ec0ff */
[----:B------:R-:W-:-:S04]  /*44a0*/  CS2R R6, SRZ ;  /* 0x0000000000067805 */ /* 0x000fc8000001ff00 */
[----:B------:R-:W0:Y:S02]  /*44b0*/  I2F.F64.U16 R4, R5 ;  /* 0x0000000500047312 */ /* 0x000e240000101800 */
[----:B0-----:R0:W-:Y:S01]  /*44c0*/  STG.E.128 desc[UR36][R8.64], R4 ;  /* 0x0000000408007986 */ /* 0x0011e2000c101d24 */
[----:B------:R-:W-:Y:S05]  /*44d0*/  BRA `(.L_x_10053) ;  /* 0x0000000800847947 */ /* 0x000fea0003800000 */
.L_x_10066:
        /* <DEDUP_REMOVED lines=22> */
.L_x_10071:
[----:B------:R-:W-:Y:S05]  /*4640*/  BSYNC B0 ;  /* 0x0000000000007941 */ /* 0x000fea0003800000 */
.L_x_10070:
[----:B------:R-:W-:-:S05]  /*4650*/  LOP3.LUT R5, R0, R5, RZ, 0xfc, !PT ;  /* 0x0000000500057212 */ /* 0x000fca00078efcff */
[----:B------:R0:W-:Y:S01]  /*4660*/  STG.E.U8 desc[UR36][R8.64], R5 ;  /* 0x0000000508007986 */ /* 0x0001e2000c101124 */
[----:B------:R-:W-:Y:S05]  /*4670*/  BRA `(.L_x_10053) ;  /* 0x00000008001c7947 */ /* 0x000fea0003800000 */
.L_x_10069:
        /* <DEDUP_REMOVED lines=14> */
.L_x_10073:
[----:B------:R-:W-:Y:S01]  /*4760*/  IMAD.MOV.U32 R0, RZ, RZ, 0x7f ;  /* 0x0000007fff007424 */ /* 0x000fe200078e00ff */
[----:B------:R-:W-:-:S04]  /*4770*/  ISETP.GT.U32.AND P0, PT, R3, 0x7f800000, PT ;  /* 0x7f8000000300780c */ /* 0x000fc80003f04070 */
[----:B------:R-:W-:-:S09]  /*4780*/  SEL R0, R0, 0x7c, P0 ;  /* 0x0000007c00007807 */ /* 0x000fd20000000000 */
.L_x_10074:
[----:B------:R-:W-:Y:S05]  /*4790*/  BSYNC B0 ;  /* 0x0000000000007941 */ /* 0x000fea0003800000 */
.L_x_10072:
[----:B------:R-:W-:-:S04]  /*47a0*/  LOP3.LUT R3, R5, 0x80000000, RZ, 0xc0, !PT ;  /* 0x8000000005037812 */ /* 0x000fc800078ec0ff */
[----:B------:R-:W-:-:S04]  /*47b0*/  SHF.R.U32.HI R3, RZ, 0x18, R3 ;  /* 0x00000018ff037819 */ /* 0x000fc80000011603 */
[----:B------:R-:W-:-:S05]  /*47c0*/  LOP3.LUT R3, R0, R3, RZ, 0xfc, !PT ;  /* 0x0000000300037212 */ /* 0x000fca00078efcff */
[----:B------:R0:W-:Y:S01]  /*47d0*/  STG.E.U8 desc[UR36][R8.64], R3 ;  /* 0x0000000308007986 */ /* 0x0001e2000c101124 */
[----:B------:R-:W-:Y:S05]  /*47e0*/  BRA `(.L_x_10053) ;  /* 0x0000000400c07947 */ /* 0x000fea0003800000 */
.L_x_10068:
[----:B------:R-:W-:-:S04]  /*47f0*/  LOP3.LUT R5, R5, 0xff, RZ, 0xc0, !PT ;  /* 0x000000ff05057812 */ /* 0x000fc800078ec0ff */
[----:B------:R-:W0:Y:S02]  /*4800*/  I2F.U16 R0, R5 ;  /* 0x0000000500007306 */ /* 0x000e240000101000 */
[----:B0-----:R-:W-:-:S05]  /*4810*/  F2FP.BF16.F32.PACK_AB R0, RZ, R0 ;  /* 0x00000000ff00723e */ /* 0x001fca00000010ff */
[----:B------:R0:W-:Y:S01]  /*4820*/  STG.E.U16 desc[UR36][R8.64], R0 ;  /* 0x0000000008007986 */ /* 0x0001e2000c101524 */
[----:B------:R-:W-:Y:S05]  /*4830*/  BRA `(.L_x_10053) ;  /* 0x0000000400ac7947 */ /* 0x000fea0003800000 */
.L_x_10065:
        /* <DEDUP_REMOVED lines=11> */
.L_x_10077:
        /* <DEDUP_REMOVED lines=18> */
.L_x_10080:
[----:B------:R-:W-:-:S04]  /*4a10*/  LOP3.LUT R3, R5, 0x80000000, RZ, 0xc0, !PT ;  /* 0x8000000005037812 */ /* 0x000fc800078ec0ff */
[----:B------:R-:W-:-:S04]  /*4a20*/  SHF.R.U32.HI R3, RZ, 0x18, R3 ;  /* 0x00000018ff037819 */ /* 0x000fc80000011603 */
[----:B------:R-:W-:-:S04]  /*4a30*/  LOP3.LUT R0, R0, R3, RZ, 0xfc, !PT ;  /* 0x0000000300007212 */ /* 0x000fc800078efcff */
[----:B------:R-:W-:-:S07]  /*4a40*/  PRMT R4, R0, 0x7610, R4 ;  /* 0x0000761000047816 */ /* 0x000fce0000000004 */
.L_x_10079:
[----:B------:R-:W-:Y:S05]  /*4a50*/  BSYNC B0 ;  /* 0x0000000000007941 */ /* 0x000fea0003800000 */
.L_x_10078:
[----:B------:R3:W-:Y:S01]  /*4a60*/  STG.E.U8 desc[UR36][R8.64], R4 ;  /* 0x0000000408007986 */ /* 0x0007e2000c101124 */
[----:B------:R-:W-:Y:S05]  /*4a70*/  BRA `(.L_x_10053) ;  /* 0x00000004001c7947 */ /* 0x000fea0003800000 */
.L_x_10076:
        /* <DEDUP_REMOVED lines=18> */
.L_x_10083:
[----:B------:R-:W-:-:S04]  /*4ba0*/  LOP3.LUT R3, R5, 0x80000000, RZ, 0xc0, !PT ;  /* 0x8000000005037812 */ /* 0x000fc800078ec0ff */
[----:B------:R-:W-:-:S04]  /*4bb0*/  SHF.R.U32.HI R3, RZ, 0x18, R3 ;  /* 0x00000018ff037819 */ /* 0x000fc80000011603 */
[----:B------:R-:W-:-:S04]  /*4bc0*/  LOP3.LUT R0, R0, R3, RZ, 0xfc, !PT ;  /* 0x0000000300007212 */ /* 0x000fc800078efcff */
[----:B------:R-:W-:-:S07]  /*4bd0*/  PRMT R4, R0, 0x7610, R4 ;  /* 0x0000761000047816 */ /* 0x000fce0000000004 */
.L_x_10082:
[----:B------:R-:W-:Y:S05]  /*4be0*/  BSYNC B0 ;  /* 0x0000000000007941 */ /* 0x000fea0003800000 */
.L_x_10081:
[----:B------:R0:W-:Y:S01]  /*4bf0*/  STG.E.U8 desc[UR36][R8.64], R4 ;  /* 0x0000000408007986 */ /* 0x0001e2000c101124 */
[----:B------:R-:W-:Y:S05]  /*4c00*/  BRA `(.L_x_10053) ;  /* 0x0000000000b87947 */ /* 0x000fea0003800000 */
.L_x_10075:
        /* <DEDUP_REMOVED lines=23> */
.L_x_10058:
        /* <DEDUP_REMOVED lines=16> */
.L_x_10086:
[----:B------:R-:W-:Y:S05]  /*4e80*/  BRA `(.L_x_10053) ;  /* 0x0000000000187947 */ /* 0x000fea0003800000 */
.L_x_10085:
[----:B------:R-:W-:Y:S01]  /*4e90*/  LOP3.LUT R4, R5, 0xff, RZ, 0xc0, !PT ;  /* 0x000000ff05047812 */ /* 0x000fe200078ec0ff */
[----:B------:R-:W-:-:S05]  /*4ea0*/  IMAD.MOV.U32 R5, RZ, RZ, RZ ;  /* 0x000000ffff057224 */ /* 0x000fca00078e00ff */
[----:B------:R2:W-:Y:S01]  /*4eb0*/  STG.E.64 desc[UR36][R8.64], R4 ;  /* 0x0000000408007986 */ /* 0x0005e2000c101b24 */
[----:B------:R-:W-:Y:S05]  /*4ec0*/  BRA `(.L_x_10053) ;  /* 0x0000000000087947 */ /* 0x000fea0003800000 */
.L_x_10084:
[----:B------:R-:W-:-:S05]  /*4ed0*/  LOP3.LUT R5, R5, 0xff, RZ, 0xc0, !PT ;  /* 0x000000ff05057812 */ /* 0x000fca00078ec0ff */
[----:B------:R0:W-:Y:S02]  /*4ee0*/  STG.E desc[UR36][R8.64], R5 ;  /* 0x0000000508007986 */ /* 0x0001e4000c101924 */
.L_x_10053:
[----:B------:R-:W-:Y:S05]  /*4ef0*/  BSYNC B6 ;  /* 0x0000000000067941 */ /* 0x000fea0003800000 */
.L_x_10052:
        /* <DEDUP_REMOVED lines=23> */
.L_x_10092:
[----:B------:R0:W-:Y:S01]  /*5070*/  STG.E.U8 desc[UR36][R8.64], R18 ;  /* 0x0000001208007986 */ /* 0x0001e2000c101124 */
[----:B------:R-:W-:Y:S05]  /*5080*/  BRA `(.L_x_10094) ;  /* 0x0000000c00987947 */ /* 0x000fea0003800000 */
.L_x_10091:
        /* <DEDUP_REMOVED lines=10> */
.L_x_10096:
[----:B------:R-:W-:-:S05]  /*5130*/  LOP3.LUT R3, R18, 0xff, RZ, 0xc0, !PT ;  /* 0x000000ff12037812 */ /* 0x000fca00078ec0ff */
[----:B------:R0:W-:Y:S01]  /*5140*/  STG.E desc[UR36][R8.64], R3 ;  /* 0x0000000308007986 */ /* 0x0001e2000c101924 */
[----:B------:R-:W-:Y:S05]  /*5150*/  BRA `(.L_x_10094) ;  /* 0x0000000c00647947 */ /* 0x000fea0003800000 */
.L_x_10095:
[----:B------:R-:W-:-:S05]  /*5160*/  LOP3.LUT R3, R18, 0xff, RZ, 0xc0, !PT ;  /* 0x000000ff12037812 */ /* 0x000fca00078ec0ff */
[----:B------:R0:W-:Y:S01]  /*5170*/  STG.E.U16 desc[UR36][R8.64], R3 ;  /* 0x0000000308007986 */ /* 0x0001e2000c101524 */
[----:B------:R-:W-:Y:S05]  /*5180*/  BRA `(.L_x_10094) ;  /* 0x0000000c00587947 */ /* 0x000fea0003800000 */
.L_x_10090:
        /* <DEDUP_REMOVED lines=10> */
.L_x_10098:
[----:B------:R-:W-:-:S04]  /*5230*/  LOP3.LUT R18, R18, 0xff, RZ, 0xc0, !PT ;  /* 0x000000ff12127812 */ /* 0x000fc800078ec0ff */
[----:B------:R-:W0:Y:S02]  /*5240*/  I2F.U16 R0, R18 ;  /* 0x0000001200007306 */ /* 0x000e240000101000 */
[----:B0-----:R-:W-:-:S05]  /*5250*/  F2FP.F16.F32.PACK_AB R0, RZ, R0 ;  /* 0x00000000ff00723e */ /* 0x001fca00000000ff */
[----:B------:R0:W-:Y:S01]  /*5260*/  STG.E.U16 desc[UR36][R8.64], R0 ;  /* 0x0000000008007986 */ /* 0x0001e2000c101524 */
[----:B------:R-:W-:Y:S05]  /*5270*/  BRA `(.L_x_10094) ;  /* 0x0000000c001c7947 */ /* 0x000fea0003800000 */
.L_x_10097:
        /* <DEDUP_REMOVED lines=11> */
.L_x_10100:
[----:B------:R-:W-:-:S06]  /*5330*/  LOP3.LUT R18, R18, 0xff, RZ, 0xc0, !PT ;  /* 0x000000ff12127812 */ /* 0x000fcc00078ec0ff */
[----:B------:R-:W0:Y:S02]  /*5340*/  I2F.U16 R18, R18 ;  /* 0x0000001200127306 */ /* 0x000e240000101000 */
[----:B0-----:R-:W-:-:S04]  /*5350*/  F2FP.F16.F32.PACK_AB R3, RZ, R18 ;  /* 0x00000012ff03723e */ /* 0x001fc800000000ff */
[----:B------:R-:W-:-:S05]  /*5360*/  PRMT R3, R3, 0x5410, RZ ;  /* 0x0000541003037816 */ /* 0x000fca00000000ff */
[----:B------:R0:W-:Y:S01]  /*5370*/  STG.E desc[UR36][R8.64], R3 ;  /* 0x0000000308007986 */ /* 0x0001e2000c101924 */
[----:B------:R-:W-:Y:S05]  /*5380*/  BRA `(.L_x_10094) ;  /* 0x0000000800d87947 */ /* 0x000fea0003800000 */
.L_x_10099:
[----:B------:R-:W-:-:S06]  /*5390*/  LOP3.LUT R4, R18, 0xff, RZ, 0xc0, !PT ;  /* 0x000000ff12047812 */ /* 0x000fcc00078ec0ff */
[----:B------:R-:W0:Y:S02]  /*53a0*/  I2F.F64.U16 R4, R4 ;  /* 0x0000000400047312 */ /* 0x000e240000101800 */
[----:B0-----:R0:W-:Y:S01]  /*53b0*/  STG.E.64 desc[UR36][R8.64], R4 ;  /* 0x0000000408007986 */ /* 0x0011e2000c101b24 */
[----:B------:R-:W-:Y:S05]  /*53c0*/  BRA `(.L_x_10094) ;  /* 0x0000000800c87947 */ /* 0x000fea0003800000 */
.L_x_10089:
        /* <DEDUP_REMOVED lines=12> */
.L_x_10103:
[----:B------:R-:W-:Y:S02]  /*5490*/  LOP3.LUT R4, R18, 0xff, RZ, 0xc0, !PT ;  /* 0x000000ff12047812 */ /* 0x000fe400078ec0ff */
[----:B------:R-:W-:-:S04]  /*54a0*/  CS2R R6, SRZ ;  /* 0x0000000000067805 */ /* 0x000fc8000001ff00 */
[----:B------:R-:W0:Y:S02]  /*54b0*/  I2F.F64.U16 R4, R4 ;  /* 0x0000000400047312 */ /* 0x000e240000101800 */
[----:B0-----:R0:W-:Y:S01]  /*54c0*/  STG.E.128 desc[UR36][R8.64], R4 ;  /* 0x0000000408007986 */ /* 0x0011e2000c101d24 */
[----:B------:R-:W-:Y:S05]  /*54d0*/  BRA `(.L_x_10094) ;  /* 0x0000000800847947 */ /* 0x000fea0003800000 */
.L_x_10102:
        /* <DEDUP_REMOVED lines=22> */
.L_x_10107:
[----:B------:R-:W-:Y:S05]  /*5640*/  BSYNC B0 ;  /* 0x0000000000007941 */ /* 0x000fea0003800000 */
.L_x_10106:
[----:B------:R-:W-:-:S05]  /*5650*/  LOP3.LUT R5, R0, R5, RZ, 0xfc, !PT ;  /* 0x0000000500057212 */ /* 0x000fca00078efcff */
[----:B------:R0:W-:Y:S01]  /*5660*/  STG.E.U8 desc[UR36][R8.64], R5 ;  /* 0x0000000508007986 */ /* 0x0001e2000c101124 */
[----:B------:R-:W-:Y:S05]  /*5670*/  BRA `(.L_x_10094) ;  /* 0x00000008001c7947 */ /* 0x000fea0003800000 */
.L_x_10105:
        /* <DEDUP_REMOVED lines=14> */
.L_x_10109:
[----:B------:R-:W-:Y:S01]  /*5760*/  IMAD.MOV.U32 R0, RZ, RZ, 0x7f ;  /* 0x0000007fff007424 */ /* 0x000fe200078e00ff */
[----:B------:R-:W-:-:S04]  /*5770*/  ISETP.GT.U32.AND P0, PT, R3, 0x7f800000, PT ;  /* 0x7f8000000300780c */ /* 0x000fc80003f04070 */
[----:B------:R-:W-:-:S09]  /*5780*/  SEL R0, R0, 0x7c, P0 ;  /* 0x0000007c00007807 */ /* 0x000fd20000000000 */
.L_x_10110:
[----:B------:R-:W-:Y:S05]  /*5790*/  BSYNC B0 ;  /* 0x0000000000007941 */ /* 0x000fea0003800000 */
.L_x_10108:
[----:B------:R-:W-:-:S04]  /*57a0*/  LOP3.LUT R3, R5, 0x80000000, RZ, 0xc0, !PT ;  /* 0x8000000005037812 */ /* 0x000fc800078ec0ff */
[----:B------:R-:W-:-:S04]  /*57b0*/  SHF.R.U32.HI R3, RZ, 0x18, R3 ;  /* 0x00000018ff037819 */ /* 0x000fc80000011603 */
[----:B------:R-:W-:-:S05]  /*57c0*/  LOP3.LUT R3, R0, R3, RZ, 0xfc, !PT ;  /* 0x0000000300037212 */ /* 0x000fca00078efcff */
[----:B------:R0:W-:Y:S01]  /*57d0*/  STG.E.U8 desc[UR36][R8.64], R3 ;  /* 0x0000000308007986 */ /* 0x0001e2000c101124 */
[----:B------:R-:W-:Y:S05]  /*57e0*/  BRA `(.L_x_10094) ;  /* 0x0000000400c07947 */ /* 0x000fea0003800000 */
.L_x_10104:
[----:B------:R-:W-:-:S04]  /*57f0*/  LOP3.LUT R18, R18, 0xff, RZ, 0xc0, !PT ;  /* 0x000000ff12127812 */ /* 0x000fc800078ec0ff */
[----:B------:R-:W0:Y:S02]  /*5800*/  I2F.U16 R0, R18 ;  /* 0x0000001200007306 */ /* 0x000e240000101000 */
[----:B0-----:R-:W-:-:S05]  /*5810*/  F2FP.BF16.F32.PACK_AB R0, RZ, R0 ;  /* 0x00000000ff00723e */ /* 0x001fca00000010ff */
[----:B------:R0:W-:Y:S01]  /*5820*/  STG.E.U16 desc[UR36][R8.64], R0 ;  /* 0x0000000008007986 */ /* 0x0001e2000c101524 */
[----:B------:R-:W-:Y:S05]  /*5830*/  BRA `(.L_x_10094) ;  /* 0x0000000400ac7947 */ /* 0x000fea0003800000 */
.L_x_10101:
        /* <DEDUP_REMOVED lines=11> */
.L_x_10113:
        /* <DEDUP_REMOVED lines=18> */
.L_x_10116:
[----:B------:R-:W-:-:S04]  /*5a10*/  LOP3.LUT R3, R5, 0x80000000, RZ, 0xc0, !PT ;  /* 0x8000000005037812 */ /* 0x000fc800078ec0ff */
[----:B------:R-:W-:-:S04]  /*5a20*/  SHF.R.U32.HI R3, RZ, 0x18, R3 ;  /* 0x00000018ff037819 */ /* 0x000fc80000011603 */
[----:B------:R-:W-:-:S04]  /*5a30*/  LOP3.LUT R0, R0, R3, RZ, 0xfc, !PT ;  /* 0x0000000300007212 */ /* 0x000fc800078efcff */
[----:B------:R-:W-:-:S07]  /*5a40*/  PRMT R4, R0, 0x7610, R4 ;  /* 0x0000761000047816 */ /* 0x000fce0000000004 */
.L_x_10115:
[----:B------:R-:W-:Y:S05]  /*5a50*/  BSYNC B0 ;  /* 0x0000000000007941 */ /* 0x000fea0003800000 */
.L_x_10114:
[----:B------:R3:W-:Y:S01]  /*5a60*/  STG.E.U8 desc[UR36][R8.64], R4 ;  /* 0x0000000408007986 */ /* 0x0007e2000c101124 */
[----:B------:R-:W-:Y:S05]  /*5a70*/  BRA `(.L_x_10094) ;  /* 0x00000004001c7947 */ /* 0x000fea0003800000 */
.L_x_10112:
        /* <DEDUP_REMOVED lines=18> */
.L_x_10119:
[----:B------:R-:W-:-:S04]  /*5ba0*/  LOP3.LUT R3, R5, 0x80000000, RZ, 0xc0, !PT ;  /* 0x8000000005037812 */ /* 0x000fc800078ec0ff */
[----:B------:R-:W-:-:S04]  /*5bb0*/  SHF.R.U32.HI R3, RZ, 0x18, R3 ;  /* 0x00000018ff037819 */ /* 0x000fc80000011603 */
[----:B------:R-:W-:-:S04]  /*5bc0*/  LOP3.LUT R0, R0, R3, RZ, 0xfc, !PT ;  /* 0x0000000300007212 */ /* 0x000fc800078efcff */
[----:B------:R-:W-:-:S07]  /*5bd0*/  PRMT R4, R0, 0x7610, R4 ;  /* 0x0000761000047816 */ /* 0x000fce0000000004 */
.L_x_10118:
[----:B------:R-:W-:Y:S05]  /*5be0*/  BSYNC B0 ;  /* 0x0000000000007941 */ /* 0x000fea0003800000 */
.L_x_10117:
[----:B------:R0:W-:Y:S01]  /*5bf0*/  STG.E.U8 desc[UR36][R8.64], R4 ;  /* 0x0000000408007986 */ /* 0x0001e2000c101124 */
[----:B------:R-:W-:Y:S05]  /*5c00*/  BRA `(.L_x_10094) ;  /* 0x0000000000b87947 */ /* 0x000fea0003800000 */
.L_x_10111:
        /* <DEDUP_REMOVED lines=23> */
.L_x_10093:
        /* <DEDUP_REMOVED lines=16> */
.L_x_10122:
[----:B------:R-:W-:Y:S05]  /*5e80*/  BRA `(.L_x_10094) ;  /* 0x0000000000187947 */ /* 0x000fea0003800000 */
.L_x_10121:
[----:B------:R-:W-:Y:S01]  /*5e90*/  LOP3.LUT R4, R18, 0xff, RZ, 0xc0, !PT ;  /* 0x000000ff12047812 */ /* 0x000fe200078ec0ff */
[----:B------:R-:W-:-:S05]  /*5ea0*/  IMAD.MOV.U32 R5, RZ, RZ, RZ ;  /* 0x000000ffff057224 */ /* 0x000fca00078e00ff */
[----:B------:R2:W-:Y:S01]  /*5eb0*/  STG.E.64 desc[UR36][R8.64], R4 ;  /* 0x0000000408007986 */ /* 0x0005e2000c101b24 */
[----:B------:R-:W-:Y:S05]  /*5ec0*/  BRA `(.L_x_10094) ;  /* 0x0000000000087947 */ /* 0x000fea0003800000 */
.L_x_10120:
[----:B------:R-:W-:-:S05]  /*5ed0*/  LOP3.LUT R3, R18, 0xff, RZ, 0xc0, !PT ;  /* 0x000000ff12037812 */ /* 0x000fca00078ec0ff */
[----:B------:R0:W-:Y:S02]  /*5ee0*/  STG.E desc[UR36][R8.64], R3 ;  /* 0x0000000308007986 */ /* 0x0001e4000c101924 */
.L_x_10094:
        /* <DEDUP_REMOVED lines=23> */
.L_x_10126:
[----:B------:R3:W-:Y:S01]  /*6060*/  STG.E.U8 desc[UR36][R8.64], R17 ;  /* 0x0000001108007986 */ /* 0x0007e2000c101124 */
[----:B------:R-:W-:Y:S05]  /*6070*/  BRA `(.L_x_10128) ;  /* 0x0000000c00987947 */ /* 0x000fea0003800000 */
.L_x_10125:
        /* <DEDUP_REMOVED lines=10> */
.L_x_10130:
[----:B------:R-:W-:-:S05]  /*6120*/  LOP3.LUT R17, R17, 0xff, RZ, 0xc0, !PT ;  /* 0x000000ff11117812 */ /* 0x000fca00078ec0ff */
[----:B------:R2:W-:Y:S01]  /*6130*/  STG.E desc[UR36][R8.64], R17 ;  /* 0x0000001108007986 */ /* 0x0005e2000c101924 */
[----:B------:R-:W-:Y:S05]  /*6140*/  BRA `(.L_x_10128) ;  /* 0x0000000c00647947 */ /* 0x000fea0003800000 */
.L_x_10129:
[----:B------:R-:W-:-:S05]  /*6150*/  LOP3.LUT R17, R17, 0xff, RZ, 0xc0, !PT ;  /* 0x000000ff11117812 */ /* 0x000fca00078ec0ff */
[----:B------:R0:W-:Y:S01]  /*6160*/  STG.E.U16 desc[UR36][R8.64], R17 ;  /* 0x0000001108007986 */ /* 0x0001e2000c101524 */
[----:B------:R-:W-:Y:S05]  /*6170*/  BRA `(.L_x_10128) ;  /* 0x0000000c00587947 */ /* 0x000fea0003800000 */
.L_x_10124:
        /* <DEDUP_REMOVED lines=10> */
.L_x_10132:
[----:B------:R-:W-:-:S04]  /*6220*/  LOP3.LUT R17, R17, 0xff, RZ, 0xc0, !PT ;  /* 0x000000ff11117812 */ /* 0x000fc800078ec0ff */
[----:B------:R-:W0:Y:S02]  /*6230*/  I2F.U16 R0, R17 ;  /* 0x0000001100007306 */ /* 0x000e240000101000 */
[----:B0-----:R-:W-:-:S05]  /*6240*/  F2FP.F16.F32.PACK_AB R0, RZ, R0 ;  /* 0x00000000ff00723e */ /* 0x001fca00000000ff */
[----:B------:R0:W-:Y:S01]  /*6250*/  STG.E.U16 desc[UR36][R8.64], R0 ;  /* 0x0000000008007986 */ /* 0x0001e2000c101524 */
[----:B------:R-:W-:Y:S05]  /*6260*/  BRA `(.L_x_10128) ;  /* 0x0000000c001c7947 */ /* 0x000fea0003800000 */
.L_x_10131:
        /* <DEDUP_REMOVED lines=11> */
.L_x_10134:
[----:B------:R-:W-:-:S06]  /*6320*/  LOP3.LUT R17, R17, 0xff, RZ, 0xc0, !PT ;  /* 0x000000ff11117812 */ /* 0x000fcc00078ec0ff */
[----:B------:R-:W0:Y:S02]  /*6330*/  I2F.U16 R17, R17 ;  /* 0x0000001100117306 */ /* 0x000e240000101000 */
[----:B0-----:R-:W-:-:S04]  /*6340*/  F2FP.F16.F32.PACK_AB R3, RZ, R17 ;  /* 0x00000011ff03723e */ /* 0x001fc800000000ff */
[----:B------:R-:W-:-:S05]  /*6350*/  PRMT R3, R3, 0x5410, RZ ;  /* 0x0000541003037816 */ /* 0x000fca00000000ff */
[----:B------:R0:W-:Y:S01]  /*6360*/  STG.E desc[UR36][R8.64], R3 ;  /* 0x0000000308007986 */ /* 0x0001e2000c101924 */
[----:B------:R-:W-:Y:S05]  /*6370*/  BRA `(.L_x_10128) ;  /* 0x0000000800d87947 */ /* 0x000fea0003800000 */
.L_x_10133:
[----:B------:R-:W-:-:S06]  /*6380*/  LOP3.LUT R4, R17, 0xff, RZ, 0xc0, !PT ;  /* 0x000000ff11047812 */ /* 0x000fcc00078ec0ff */
[----:B------:R-:W0:Y:S02]  /*6390*/  I2F.F64.U16 R4, R4 ;  /* 0x0000000400047312 */ /* 0x000e240000101800 */
[----:B0-----:R0:W-:Y:S01]  /*63a0*/  STG.E.64 desc[UR36][R8.64], R4 ;  /* 0x0000000408007986 */ /* 0x0011e2000c101b24 */
[----:B------:R-:W-:Y:S05]  /*63b0*/  BRA `(.L_x_10128) ;  /* 0x0000000800c87947 */ /* 0x000fea0003800000 */
.L_x_10123:
        /* <DEDUP_REMOVED lines=12> */
.L_x_10137:
[----:B------:R-:W-:Y:S02]  /*6480*/  LOP3.LUT R4, R17, 0xff, RZ, 0xc0, !PT ;  /* 0x000000ff11047812 */ /* 0x000fe400078ec0ff */
[----:B------:R-:W-:-:S04]  /*6490*/  CS2R R6, SRZ ;  /* 0x0000000000067805 */ /* 0x000fc8000001ff00 */
[----:B------:R-:W0:Y:S02]  /*64a0*/  I2F.F64.U16 R4, R4 ;  /* 0x0000000400047312 */ /* 0x000e240000101800 */
[----:B0-----:R0:W-:Y:S01]  /*64b0*/  STG.E.128 desc[UR36][R8.64], R4 ;  /* 0x0000000408007986 */ /* 0x0011e2000c101d24 */
[----:B------:R-:W-:Y:S05]  /*64c0*/  BRA `(.L_x_10128) ;  /* 0x0000000800847947 */ /* 0x000fea0003800000 */
.L_x_10136:
        /* <DEDUP_REMOVED lines=22> */
.L_x_10141:
[----:B------:R-:W-:Y:S05]  /*6630*/  BSYNC B0 ;  /* 0x0000000000007941 */ /* 0x000fea0003800000 */
.L_x_10140:
[----:B------:R-:W-:-:S05]  /*6640*/  LOP3.LUT R5, R0, R5, RZ, 0xfc, !PT ;  /* 0x0000000500057212 */ /* 0x000fca00078efcff */
[----:B------:R0:W-:Y:S01]  /*6650*/  STG.E.U8 desc[UR36][R8.64], R5 ;  /* 0x0000000508007986 */ /* 0x0001e2000c101124 */
[----:B------:R-:W-:Y:S05]  /*6660*/  BRA `(.L_x_10128) ;  /* 0x00000008001c7947 */ /* 0x000fea0003800000 */
.L_x_10139:
        /* <DEDUP_REMOVED lines=14> */
.L_x_10143:
[----:B------:R-:W-:Y:S01]  /*6750*/  IMAD.MOV.U32 R0, RZ, RZ, 0x7f ;  /* 0x0000007fff007424 */ /* 0x000fe200078e00ff */
[----:B------:R-:W-:-:S04]  /*6760*/  ISETP.GT.U32.AND P0, PT, R3, 0x7f800000, PT ;  /* 0x7f8000000300780c */ /* 0x000fc80003f04070 */
[----:B------:R-:W-:-:S09]  /*6770*/  SEL R0, R0, 0x7c, P0 ;  /* 0x0000007c00007807 */ /* 0x000fd20000000000 */
.L_x_10144:
[----:B------:R-:W-:Y:S05]  /*6780*/  BSYNC B0 ;  /* 0x0000000000007941 */ /* 0x000fea0003800000 */
.L_x_10142:
[----:B------:R-:W-:-:S04]  /*6790*/  LOP3.LUT R3, R17, 0x80000000, RZ, 0xc0, !PT ;  /* 0x8000000011037812 */ /* 0x000fc800078ec0ff */
[----:B------:R-:W-:-:S04]  /*67a0*/  SHF.R.U32.HI R3, RZ, 0x18, R3 ;  /* 0x00000018ff037819 */ /* 0x000fc80000011603 */
[----:B------:R-:W-:-:S05]  /*67b0*/  LOP3.LUT R3, R0, R3, RZ, 0xfc, !PT ;  /* 0x0000000300037212 */ /* 0x000fca00078efcff */
[----:B------:R0:W-:Y:S01]  /*67c0*/  STG.E.U8 desc[UR36][R8.64], R3 ;  /* 0x0000000308007986 */ /* 0x0001e2000c101124 */
[----:B------:R-:W-:Y:S05]  /*67d0*/  BRA `(.L_x_10128) ;  /* 0x0000000400c07947 */ /* 0x000fea0003800000 */
.L_x_10138:
[----:B------:R-:W-:-:S04]  /*67e0*/  LOP3.LUT R17, R17, 0xff, RZ, 0xc0, !PT ;  /* 0x000000ff11117812 */ /* 0x000fc800078ec0ff */
[----:B------:R-:W0:Y:S02]  /*67f0*/  I2F.U16 R0, R17 ;  /* 0x0000001100007306 */ /* 0x000e240000101000 */
[----:B0-----:R-:W-:-:S05]  /*6800*/  F2FP.BF16.F32.PACK_AB R0, RZ, R0 ;  /* 0x00000000ff00723e */ /* 0x001fca00000010ff */
[----:B------:R0:W-:Y:S01]  /*6810*/  STG.E.U16 desc[UR36][R8.64], R0 ;  /* 0x0000000008007986 */ /* 0x0001e2000c101524 */
[----:B------:R-:W-:Y:S05]  /*6820*/  BRA `(.L_x_10128) ;  /* 0x0000000400ac7947 */ /* 0x000fea0003800000 */
.L_x_10135:
        /* <DEDUP_REMOVED lines=11> */
.L_x_10147:
        /* <DEDUP_REMOVED lines=18> */
.L_x_10150:
[----:B------:R-:W-:-:S04]  /*6a00*/  LOP3.LUT R3, R17, 0x80000000, RZ, 0xc0, !PT ;  /* 0x8000000011037812 */ /* 0x000fc800078ec0ff */
[----:B------:R-:W-:-:S04]  /*6a10*/  SHF.R.U32.HI R3, RZ, 0x18, R3 ;  /* 0x00000018ff037819 */ /* 0x000fc80000011603 */
[----:B------:R-:W-:-:S04]  /*6a20*/  LOP3.LUT R0, R0, R3, RZ, 0xfc, !PT ;  /* 0x0000000300007212 */ /* 0x000fc800078efcff */
[----:B------:R-:W-:-:S07]  /*6a30*/  PRMT R4, R0, 0x7610, R4 ;  /* 0x0000761000047816 */ /* 0x000fce0000000004 */
.L_x_10149:
[----:B------:R-:W-:Y:S05]  /*6a40*/  BSYNC B0 ;  /* 0x0000000000007941 */ /* 0x000fea0003800000 */
.L_x_10148:
[----:B------:R0:W-:Y:S01]  /*6a50*/  STG.E.U8 desc[UR36][R8.64], R4 ;  /* 0x0000000408007986 */ /* 0x0001e2000c101124 */
[----:B------:R-:W-:Y:S05]  /*6a60*/  BRA `(.L_x_10128) ;  /* 0x00000004001c7947 */ /* 0x000fea0003800000 */
.L_x_10146:
        /* <DEDUP_REMOVED lines=18> */
.L_x_10153:
[----:B------:R-:W-:-:S04]  /*6b90*/  LOP3.LUT R3, R17, 0x80000000, RZ, 0xc0, !PT ;  /* 0x8000000011037812 */ /* 0x000fc800078ec0ff */
[----:B------:R-:W-:-:S04]  /*6ba0*/  SHF.R.U32.HI R3, RZ, 0x18, R3 ;  /* 0x00000018ff037819 */ /* 0x000fc80000011603 */
[----:B------:R-:W-:-:S04]  /*6bb0*/  LOP3.LUT R0, R0, R3, RZ, 0xfc, !PT ;  /* 0x0000000300007212 */ /* 0x000fc800078efcff */
[----:B------:R-:W-:-:S07]  /*6bc0*/  PRMT R4, R0, 0x7610, R4 ;  /* 0x0000761000047816 */ /* 0x000fce0000000004 */
.L_x_10152:
[----:B------:R-:W-:Y:S05]  /*6bd0*/  BSYNC B0 ;  /* 0x0000000000007941 */ /* 0x000fea0003800000 */
.L_x_10151:
[----:B------:R0:W-:Y:S01]  /*6be0*/  STG.E.U8 desc[UR36][R8.64], R4 ;  /* 0x0000000408007986 */ /* 0x0001e2000c101124 */
[----:B------:R-:W-:Y:S05]  /*6bf0*/  BRA `(.L_x_10128) ;  /* 0x0000000000b87947 */ /* 0x000fea0003800000 */
.L_x_10145:
        /* <DEDUP_REMOVED lines=23> */
.L_x_10127:
        /* <DEDUP_REMOVED lines=16> */
.L_x_10156:
[----:B------:R-:W-:Y:S05]  /*6e70*/  BRA `(.L_x_10128) ;  /* 0x0000000000187947 */ /* 0x000fea0003800000 */
.L_x_10155:
[----:B------:R-:W-:Y:S01]  /*6e80*/  LOP3.LUT R4, R17, 0xff, RZ, 0xc0, !PT ;  /* 0x000000ff11047812 */ /* 0x000fe200078ec0ff */
[----:B------:R-:W-:-:S05]  /*6e90*/  IMAD.MOV.U32 R5, RZ, RZ, RZ ;  /* 0x000000ffff057224 */ /* 0x000fca00078e00ff */
[----:B------:R0:W-:Y:S01]  /*6ea0*/  STG.E.64 desc[UR36][R8.64], R4 ;  /* 0x0000000408007986 */ /* 0x0001e2000c101b24 */
[----:B------:R-:W-:Y:S05]  /*6eb0*/  BRA `(.L_x_10128) ;  /* 0x0000000000087947 */ /* 0x000fea0003800000 */
.L_x_10154:
[----:B------:R-:W-:-:S05]  /*6ec0*/  LOP3.LUT R17, R17, 0xff, RZ, 0xc0, !PT ;  /* 0x000000ff11117812 */ /* 0x000fca00078ec0ff */
[----:B------:R0:W-:Y:S02]  /*6ed0*/  STG.E desc[UR36][R8.64], R17 ;  /* 0x0000001108007986 */ /* 0x0001e4000c101924 */
.L_x_10128:
[----:B------:R-:W-:-:S07]  /*6ee0*/  VIADD R2, R2, 0x80 ;  /* 0x0000008002027836 */ /* 0x000fce0000000000 */
.L_x_10088:
[----:B------:R-:W-:Y:S05]  /*6ef0*/  BSYNC B6 ;  /* 0x0000000000067941 */ /* 0x000fea0003800000 */
.L_x_10087:
        /* <DEDUP_REMOVED lines=21> */
.L_x_10160:
[----:B------:R-:W-:Y:S01]  /*7050*/  STG.E.U8 desc[UR36][R2.64], R16 ;  /* 0x0000001002007986 */ /* 0x000fe2000c101124 */
[----:B------:R-:W-:Y:S05]  /*7060*/  EXIT ;  /* 0x000000000000794d */ /* 0x000fea0003800000 */
.L_x_10159:
        /* <DEDUP_REMOVED lines=10> */
.L_x_10163:
[----:B------:R-:W-:-:S05]  /*7110*/  LOP3.LUT R5, R16, 0xff, RZ, 0xc0, !PT ;  /* 0x000000ff10057812 */ /* 0x000fca00078ec0ff */
[----:B------:R-:W-:Y:S01]  /*7120*/  STG.E desc[UR36][R2.64], R5 ;  /* 0x0000000502007986 */ /* 0x000fe2000c101924 */
[----:B------:R-:W-:Y:S05]  /*7130*/  EXIT ;  /* 0x000000000000794d */ /* 0x000fea0003800000 */
.L_x_10162:
[----:B------:R-:W-:-:S05]  /*7140*/  LOP3.LUT R5, R16, 0xff, RZ, 0xc0, !PT ;  /* 0x000000ff10057812 */ /* 0x000fca00078ec0ff */
[----:B------:R-:W-:Y:S01]  /*7150*/  STG.E.U16 desc[UR36][R2.64], R5 ;  /* 0x0000000502007986 */ /* 0x000fe2000c101524 */
[----:B------:R-:W-:Y:S05]  /*7160*/  EXIT ;  /* 0x000000000000794d */ /* 0x000fea0003800000 */
.L_x_10158:
        /* <DEDUP_REMOVED lines=10> */
.L_x_10165:
[----:B------:R-:W-:-:S04]  /*7210*/  LOP3.LUT R16, R16, 0xff, RZ, 0xc0, !PT ;  /* 0x000000ff10107812 */ /* 0x000fc800078ec0ff */
[----:B------:R-:W0:Y:S02]  /*7220*/  I2F.U16 R0, R16 ;  /* 0x0000001000007306 */ /* 0x000e240000101000 */
[----:B0-----:R-:W-:-:S05]  /*7230*/  F2FP.F16.F32.PACK_AB R0, RZ, R0 ;  /* 0x00000000ff00723e */ /* 0x001fca00000000ff */
[----:B------:R-:W-:Y:S01]  /*7240*/  STG.E.U16 desc[UR36][R2.64], R0 ;  /* 0x0000000002007986 */ /* 0x000fe2000c101524 */
[----:B------:R-:W-:Y:S05]  /*7250*/  EXIT ;  /* 0x000000000000794d */ /* 0x000fea0003800000 */
.L_x_10164:
        /* <DEDUP_REMOVED lines=9> */
[----:B0-----:R-:W-:Y:S01]  /*72f0*/  STG.E.64 desc[UR36][R2.64], R16 ;  /* 0x0000001002007986 */ /* 0x001fe2000c101b24 */
[----:B------:R-:W-:Y:S05]  /*7300*/  EXIT ;  /* 0x000000000000794d */ /* 0x000fea0003800000 */
.L_x_10167:
[----:B------:R-:W-:-:S06]  /*7310*/  LOP3.LUT R16, R16, 0xff, RZ, 0xc0, !PT ;  /* 0x000000ff10107812 */ /* 0x000fcc00078ec0ff */
[----:B------:R-:W0:Y:S02]  /*7320*/  I2F.U16 R16, R16 ;  /* 0x0000001000107306 */ /* 0x000e240000101000 */
[----:B0-----:R-:W-:-:S04]  /*7330*/  F2FP.F16.F32.PACK_AB R5, RZ, R16 ;  /* 0x00000010ff05723e */ /* 0x001fc800000000ff */
[----:B------:R-:W-:-:S05]  /*7340*/  PRMT R5, R5, 0x5410, RZ ;  /* 0x0000541005057816 */ /* 0x000fca00000000ff */
[----:B------:R-:W-:Y:S01]  /*7350*/  STG.E desc[UR36][R2.64], R5 ;  /* 0x0000000502007986 */ /* 0x000fe2000c101924 */
[----:B------:R-:W-:Y:S05]  /*7360*/  EXIT ;  /* 0x000000000000794d */ /* 0x000fea0003800000 */
.L_x_10166:
[----:B------:R-:W-:-:S06]  /*7370*/  LOP3.LUT R4, R16, 0xff, RZ, 0xc0, !PT ;  /* 0x000000ff10047812 */ /* 0x000fcc00078ec0ff */
[----:B------:R-:W0:Y:S02]  /*7380*/  I2F.F64.U16 R4, R4 ;  /* 0x0000000400047312 */ /* 0x000e240000101800 */
[----:B0-----:R-:W-:Y:S01]  /*7390*/  STG.E.64 desc[UR36][R2.64], R4 ;  /* 0x0000000402007986 */ /* 0x001fe2000c101b24 */
[----:B------:R-:W-:Y:S05]  /*73a0*/  EXIT ;  /* 0x000000000000794d */ /* 0x000fea0003800000 */
.L_x_10157:
        /* <DEDUP_REMOVED lines=12> */
.L_x_10170:
[----:B------:R-:W-:Y:S02]  /*7470*/  LOP3.LUT R4, R16, 0xff, RZ, 0xc0, !PT ;  /* 0x000000ff10047812 */ /* 0x000fe400078ec0ff */
[----:B------:R-:W-:-:S04]  /*7480*/  CS2R R6, SRZ ;  /* 0x0000000000067805 */ /* 0x000fc8000001ff00 */
[----:B------:R-:W0:Y:S02]  /*7490*/  I2F.F64.U16 R4, R4 ;  /* 0x0000000400047312 */ /* 0x000e240000101800 */
[----:B0-----:R-:W-:Y:S01]  /*74a0*/  STG.E.128 desc[UR36][R2.64], R4 ;  /* 0x0000000402007986 */ /* 0x001fe2000c101d24 */
[----:B------:R-:W-:Y:S05]  /*74b0*/  EXIT ;  /* 0x000000000000794d */ /* 0x000fea0003800000 */
.L_x_10169:
        /* <DEDUP_REMOVED lines=22> */
.L_x_10174:
[----:B------:R-:W-:Y:S05]  /*7620*/  BSYNC B0 ;  /* 0x0000000000007941 */ /* 0x000fea0003800000 */
.L_x_10173:
[----:B------:R-:W-:-:S05]  /*7630*/  LOP3.LUT R5, R0, R5, RZ, 0xfc, !PT ;  /* 0x0000000500057212 */ /* 0x000fca00078efcff */
[----:B------:R-:W-:Y:S01]  /*7640*/  STG.E.U8 desc[UR36][R2.64], R5 ;  /* 0x0000000502007986 */ /* 0x000fe2000c101124 */
[----:B------:R-:W-:Y:S05]  /*7650*/  EXIT ;  /* 0x000000000000794d */ /* 0x000fea0003800000 */
.L_x_10172:
        /* <DEDUP_REMOVED lines=14> */
.L_x_10176:
[----:B------:R-:W-:Y:S01]  /*7740*/  IMAD.MOV.U32 R0, RZ, RZ, 0x7f ;  /* 0x0000007fff007424 */ /* 0x000fe200078e00ff */
[----:B------:R-:W-:-:S04]  /*7750*/  ISETP.GT.U32.AND P0, PT, R4, 0x7f800000, PT ;  /* 0x7f8000000400780c */ /* 0x000fc80003f04070 */
[----:B------:R-:W-:-:S09]  /*7760*/  SEL R0, R0, 0x7c, P0 ;  /* 0x0000007c00007807 */ /* 0x000fd20000000000 */
.L_x_10177:
[----:B------:R-:W-:Y:S05]  /*7770*/  BSYNC B0 ;  /* 0x0000000000007941 */ /* 0x000fea0003800000 */
.L_x_10175:
[----:B------:R-:W-:-:S04]  /*7780*/  LOP3.LUT R4, R5, 0x80000000, RZ, 0xc0, !PT ;  /* 0x8000000005047812 */ /* 0x000fc800078ec0ff */
[----:B------:R-:W-:-:S04]  /*7790*/  SHF.R.U32.HI R5, RZ, 0x18, R4 ;  /* 0x00000018ff057819 */ /* 0x000fc80000011604 */
[----:B------:R-:W-:-:S05]  /*77a0*/  LOP3.LUT R5, R0, R5, RZ, 0xfc, !PT ;  /* 0x0000000500057212 */ /* 0x000fca00078efcff */
[----:B------:R-:W-:Y:S01]  /*77b0*/  STG.E.U8 desc[UR36][R2.64], R5 ;  /* 0x0000000502007986 */ /* 0x000fe2000c101124 */
[----:B------:R-:W-:Y:S05]  /*77c0*/  EXIT ;  /* 0x000000000000794d */ /* 0x000fea0003800000 */
.L_x_10171:
[----:B------:R-:W-:-:S04]  /*77d0*/  LOP3.LUT R16, R16, 0xff, RZ, 0xc0, !PT ;  /* 0x000000ff10107812 */ /* 0x000fc800078ec0ff */
[----:B------:R-:W0:Y:S02]  /*77e0*/  I2F.U16 R0, R16 ;  /* 0x0000001000007306 */ /* 0x000e240000101000 */
[----:B0-----:R-:W-:-:S05]  /*77f0*/  F2FP.BF16.F32.PACK_AB R0, RZ, R0 ;  /* 0x00000000ff00723e */ /* 0x001fca00000010ff */
[----:B------:R-:W-:Y:S01]  /*7800*/  STG.E.U16 desc[UR36][R2.64], R0 ;  /* 0x0000000002007986 */ /* 0x000fe2000c101524 */
[----:B------:R-:W-:Y:S05]  /*7810*/  EXIT ;  /* 0x000000000000794d */ /* 0x000fea0003800000 */
.L_x_10168:
        /* <DEDUP_REMOVED lines=11> */
.L_x_10180:
        /* <DEDUP_REMOVED lines=18> */
.L_x_10183:
[----:B------:R-:W-:-:S04]  /*79f0*/  LOP3.LUT R0, R7, 0x80000000, RZ, 0xc0, !PT ;  /* 0x8000000007007812 */ /* 0x000fc800078ec0ff */
[----:B------:R-:W-:-:S04]  /*7a00*/  SHF.R.U32.HI R5, RZ, 0x18, R0 ;  /* 0x00000018ff057819 */ /* 0x000fc80000011600 */
[----:B------:R-:W-:-:S04]  /*7a10*/  LOP3.LUT R4, R4, R5, RZ, 0xfc, !PT ;  /* 0x0000000504047212 */ /* 0x000fc800078efcff */
[----:B------:R-:W-:-:S07]  /*7a20*/  PRMT R0, R4, 0x7610, R0 ;  /* 0x0000761004007816 */ /* 0x000fce0000000000 */
.L_x_10182:
[----:B------:R-:W-:Y:S05]  /*7a30*/  BSYNC B0 ;  /* 0x0000000000007941 */ /* 0x000fea0003800000 */
.L_x_10181:
[----:B------:R-:W-:Y:S01]  /*7a40*/  STG.E.U8 desc[UR36][R2.64], R0 ;  /* 0x0000000002007986 */ /* 0x000fe2000c101124 */
[----:B------:R-:W-:Y:S05]  /*7a50*/  EXIT ;  /* 0x000000000000794d */ /* 0x000fea0003800000 */
.L_x_10179:
        /* <DEDUP_REMOVED lines=18> */
.L_x_10186:
[----:B------:R-:W-:-:S04]  /*7b80*/  LOP3.LUT R0, R7, 0x80000000, RZ, 0xc0, !PT ;  /* 0x8000000007007812 */ /* 0x000fc800078ec0ff */
[----:B------:R-:W-:-:S04]  /*7b90*/  SHF.R.U32.HI R5, RZ, 0x18, R0 ;  /* 0x00000018ff057819 */ /* 0x000fc80000011600 */
[----:B------:R-:W-:-:S04]  /*7ba0*/  LOP3.LUT R4, R4, R5, RZ, 0xfc, !PT ;  /* 0x0000000504047212 */ /* 0x000fc800078efcff */
[----:B------:R-:W-:-:S07]  /*7bb0*/  PRMT R0, R4, 0x7610, R0 ;  /* 0x0000761004007816 */ /* 0x000fce0000000000 */
.L_x_10185:
[----:B------:R-:W-:Y:S05]  /*7bc0*/  BSYNC B0 ;  /* 0x0000000000007941 */ /* 0x000fea0003800000 */
.L_x_10184:
[----:B------:R-:W-:Y:S01]  /*7bd0*/  STG.E.U8 desc[UR36][R2.64], R0 ;  /* 0x0000000002007986 */ /* 0x000fe2000c101124 */
[----:B------:R-:W-:Y:S05]  /*7be0*/  EXIT ;  /* 0x000000000000794d */ /* 0x000fea0003800000 */
.L_x_10178:
        /* <DEDUP_REMOVED lines=23> */
.L_x_10161:
        /* <DEDUP_REMOVED lines=16> */
.L_x_10189:
[----:B------:R-:W-:Y:S05]  /*7e60*/  EXIT ;  /* 0x000000000000794d */ /* 0x000fea0003800000 */
.L_x_10188:
[----:B------:R-:W-:Y:S01]  /*7e70*/  LOP3.LUT R16, R16, 0xff, RZ, 0xc0, !PT ;  /* 0x000000ff10107812 */ /* 0x000fe200078ec0ff */
[----:B------:R-:W-:-:S05]  /*7e80*/  IMAD.MOV.U32 R17, RZ, RZ, RZ ;  /* 0x000000ffff117224 */ /* 0x000fca00078e00ff */
[----:B------:R-:W-:Y:S01]  /*7e90*/  STG.E.64 desc[UR36][R2.64], R16 ;  /* 0x0000001002007986 */ /* 0x000fe2000c101b24 */
[----:B------:R-:W-:Y:S05]  /*7ea0*/  EXIT ;  /* 0x000000000000794d */ /* 0x000fea0003800000 */
.L_x_10187:
[----:B------:R-:W-:-:S05]  /*7eb0*/  LOP3.LUT R5, R16, 0xff, RZ, 0xc0, !PT ;  /* 0x000000ff10057812 */ /* 0x000fca00078ec0ff */
[----:B------:R-:W-:Y:S01]  /*7ec0*/  STG.E desc[UR36][R2.64], R5 ;  /* 0x0000000502007986 */ /* 0x000fe2000c101924 */
[----:B------:R-:W-:Y:S05]  /*7ed0*/  EXIT ;  /* 0x000000000000794d */ /* 0x000fea0003800000 */
.L_x_10190:
        /* <DEDUP_REMOVED lines=10> */
.L_x_20590:


//--------------------- .text._ZN2at6native18elementwise_kernelILi128ELi4EZNS0_22gpu_kernel_impl_nocastINS0_13AUnaryFunctorIhhhZZZNS0_18rshift_kernel_cudaERNS_18TensorIteratorBaseEENKUlvE_clEvENKUlvE_clEvEUlhhE_EEEEvS5_RKT_EUliE_EEviT1_ --------------------------
	.section	.text._ZN2at6native18elementwise_kernelILi128ELi4EZNS0_22gpu_kernel_impl_nocastINS0_13AUnaryFunctorIhhhZZZNS0_18rshift_kernel_cudaERNS_18TensorIteratorBaseEENKUlvE_clEvENKUlvE_clEvEUlhhE_EEEEvS5_RKT_EUliE_EEviT1_,"ax",@progbits
	.align	128
        .global         _ZN2at6native18elementwise_kernelILi128ELi4EZNS0_22gpu_kernel_impl_nocastINS0_13AUnaryFunctorIhhhZZZNS0_18rshift_kernel_cudaERNS_18TensorIteratorBaseEENKUlvE_clEvENKUlvE_clEvEUlhhE_EEEEvS5_RKT_EUliE_EEviT1_
        .type           _ZN2at6native18elementwise_kernelILi128ELi4EZNS0_22gpu_kernel_impl_nocastINS0_13AUnaryFunctorIhhhZZZNS0_18rshift_kernel_cudaERNS_18TensorIteratorBaseEENKUlvE_clEvENKUlvE_clEvEUlhhE_EEEEvS5_RKT_EUliE_EEviT1_,@function
        .size           _ZN2at6native18elementwise_kernelILi128ELi4EZNS0_22gpu_kernel_impl_nocastINS0_13AUnaryFunctorIhhhZZZNS0_18rshift_kernel_cudaERNS_18TensorIteratorBaseEENKUlvE_clEvENKUlvE_clEvEUlhhE_EEEEvS5_RKT_EUliE_EEviT1_,(.L_x_20591 - _ZN2at6native18elementwise_kernelILi128ELi4EZNS0_22gpu_kernel_impl_nocastINS0_13AUnaryFunctorIhhhZZZNS0_18rshift_kernel_cudaERNS_18TensorIteratorBaseEENKUlvE_clEvENKUlvE_clEvEUlhhE_EEEEvS5_RKT_EUliE_EEviT1_)
        .other          _ZN2at6native18elementwise_kernelILi128ELi4EZNS0_22gpu_kernel_impl_nocastINS0_13AUnaryFunctorIhhhZZZNS0_18rshift_kernel_cudaERNS_18TensorIteratorBaseEENKUlvE_clEvENKUlvE_clEvEUlhhE_EEEEvS5_RKT_EUliE_EEviT1_,@"STO_CUDA_ENTRY STV_DEFAULT"
_ZN2at6native18elementwise_kernelILi128ELi4EZNS0_22gpu_kernel_impl_nocastINS0_13AUnaryFunctorIhhhZZZNS0_18rshift_kernel_cudaERNS_18TensorIteratorBaseEENKUlvE_clEvENKUlvE_clEvEUlhhE_EEEEvS5_RKT_EUliE_EEviT1_:
.text._ZN2at6native18elementwise_kernelILi128ELi4EZNS0_22gpu_kernel_impl_nocastINS0_13AUnaryFunctorIhhhZZZNS0_18rshift_kernel_cudaERNS_18TensorIteratorBaseEENKUlvE_clEvENKUlvE_clEvEUlhhE_EEEEvS5_RKT_EUliE_EEviT1_:
        /* <DEDUP_REMOVED lines=313> */
.L_x_10193:
[----:B------:R-:W-:Y:S02]  /*1390*/  ULDC.64 UR8, c[0x0][0x418] ;  /* 0x0001060000087ab9 */ /* 0x000fe40000000a00 */
[----:B------:R-:W-:-:S05]  /*13a0*/  IADD3 R6, P0, R2, UR8, RZ ;  /* 0x0000000802067c10 */ /* 0x000fca000ff1e0ff */
[----:B------:R-:W-:Y:S01]  /*13b0*/  IMAD.X R7, RZ, RZ, UR9, P0 ;  /* 0x00000009ff077e24 */ /* 0x000fe200080e06ff */
[----:B------:R-:W-:-:S05]  /*13c0*/  ULDC.64 UR8, c[0x0][0x410] ;  /* 0x0001040000087ab9 */ /* 0x000fca0000000a00 */
[----:B------:R-:W2:Y:S01]  /*13d0*/  LDG.E.U8 R7, desc[UR4][R6.64] ;  /* 0x0000000406077981 */ /* 0x000ea2000c1e1100 */
[----:B------:R-:W-:Y:S02]  /*13e0*/  IADD3 R4, P1, R5, UR8, RZ ;  /* 0x0000000805047c10 */ /* 0x000fe4000ff3e0ff */
[----:B------:R-:W-:Y:S02]  /*13f0*/  IADD3 R3, R3, 0x80, RZ ;  /* 0x0000008003037810 */ /* 0x000fe40007ffe0ff */
[----:B------:R-:W-:Y:S02]  /*1400*/  IADD3.X R5, RZ, UR9, RZ, P1, !PT ;  /* 0x00000009ff057c10 */ /* 0x000fe40008ffe4ff */
[----:B--2---:R-:W-:Y:S02]  /*1410*/  ISETP.GT.U32.AND P0, PT, R7, 0x7, PT ;  /* 0x000000070700780c */ /* 0x004fe40003f04070 */
[----:B------:R-:W-:-:S04]  /*1420*/  SHF.R.U32.HI R2, RZ, R7, R0 ;  /* 0x00000007ff027219 */ /* 0x000fc80000011600 */
[----:B------:R-:W-:-:S05]  /*1430*/  SEL R9, R2, RZ, !P0 ;  /* 0x000000ff02097207 */ /* 0x000fca0004000000 */
[----:B------:R0:W-:Y:S02]  /*1440*/  STG.E.U8 desc[UR4][R4.64], R9 ;  /* 0x0000000904007986 */ /* 0x0001e4000c101104 */
.L_x_10192:
[----:B------:R-:W-:Y:S05]  /*1450*/  BSYNC B0 ;  /* 0x0000000000007941 */ /* 0x000fea0003800000 */
.L_x_10191:
        /* <DEDUP_REMOVED lines=305> */
.L_x_10196:
[----:B------:R-:W-:Y:S02]  /*2770*/  ULDC.64 UR8, c[0x0][0x418] ;  /* 0x0001060000087ab9 */ /* 0x000fe40000000a00 */
[----:B------:R-:W-:-:S04]  /*2780*/  IADD3 R6, P0, R2, UR8, RZ ;  /* 0x0000000802067c10 */ /* 0x000fc8000ff1e0ff */
[----:B------:R-:W-:Y:S01]  /*2790*/  IADD3.X R7, RZ, UR9, RZ, P0, !PT ;  /* 0x00000009ff077c10 */ /* 0x000fe200087fe4ff */
[----:B------:R-:W-:-:S05]  /*27a0*/  ULDC.64 UR8, c[0x0][0x410] ;  /* 0x0001040000087ab9 */ /* 0x000fca0000000a00 */
[----:B------:R-:W2:Y:S01]  /*27b0*/  LDG.E.U8 R7, desc[UR4][R6.64] ;  /* 0x0000000406077981 */ /* 0x000ea2000c1e1100 */
[----:B------:R-:W-:Y:S01]  /*27c0*/  IADD3 R4, P1, R5, UR8, RZ ;  /* 0x0000000805047c10 */ /* 0x000fe2000ff3e0ff */
[----:B------:R-:W-:-:S03]  /*27d0*/  VIADD R3, R3, 0x80 ;  /* 0x0000008003037836 */ /* 0x000fc60000000000 */
[----:B------:R-:W-:Y:S02]  /*27e0*/  IADD3.X R5, RZ, UR9, RZ, P1, !PT ;  /* 0x00000009ff057c10 */ /* 0x000fe40008ffe4ff */
[----:B--2---:R-:W-:Y:S02]  /*27f0*/  ISETP.GT.U32.AND P0, PT, R7, 0x7, PT ;  /* 0x000000070700780c */ /* 0x004fe40003f04070 */
[----:B------:R-:W-:-:S04]  /*2800*/  SHF.R.U32.HI R2, RZ, R7, R0 ;  /* 0x00000007ff027219 */ /* 0x000fc80000011600 */
[----:B------:R-:W-:Y:S02]  /*2810*/  SEL R9, R2, RZ, !P0 ;  /* 0x000000ff02097207 */ /* 0x000fe40004000000 */
[----:B------:R-:W-:-:S03]  /*2820*/  ISETP.GE.AND P0, PT, R3, UR6, PT ;  /* 0x0000000603007c0c */ /* 0x000fc6000bf06270 */
[----:B------:R1:W-:Y:S10]  /*2830*/  STG.E.U8 desc[UR4][R4.64], R9 ;  /* 0x0000000904007986 */ /* 0x0003f4000c101104 */
        /* <DEDUP_REMOVED lines=303> */
.L_x_10197:
[----:B------:R-:W-:Y:S02]  /*3b30*/  ULDC.64 UR8, c[0x0][0x418] ;  /* 0x0001060000087ab9 */ /* 0x000fe40000000a00 */
[----:B------:R-:W-:-:S04]  /*3b40*/  IADD3 R6, P0, R2, UR8, RZ ;  /* 0x0000000802067c10 */ /* 0x000fc8000ff1e0ff */
[----:B------:R-:W-:Y:S01]  /*3b50*/  IADD3.X R7, RZ, UR9, RZ, P0, !PT ;  /* 0x00000009ff077c10 */ /* 0x000fe200087fe4ff */
        /* <DEDUP_REMOVED lines=9> */
.L_x_10195:
[----:B------:R-:W-:Y:S05]  /*3bf0*/  BSYNC B0 ;  /* 0x0000000000007941 */ /* 0x000fea0003800000 */
.L_x_10194:
        /* <DEDUP_REMOVED lines=304> */
.L_x_10198:
[----:B------:R-:W-:Y:S02]  /*4f00*/  ULDC.64 UR6, c[0x0][0x418] ;  /* 0x0001060000067ab9 */ /* 0x000fe40000000a00 */
[----:B------:R-:W-:-:S04]  /*4f10*/  IADD3 R2, P0, R2, UR6, RZ ;  /* 0x0000000602027c10 */ /* 0x000fc8000ff1e0ff */
[----:B------:R-:W-:Y:S01]  /*4f20*/  IADD3.X R3, RZ, UR7, RZ, P0, !PT ;  /* 0x00000007ff037c10 */ /* 0x000fe200087fe4ff */
[----:B------:R-:W-:-:S05]  /*4f30*/  ULDC.64 UR6, c[0x0][0x410] ;  /* 0x0001040000067ab9 */ /* 0x000fca0000000a00 */
[----:B------:R-:W2:Y:S01]  /*4f40*/  LDG.E.U8 R3, desc[UR4][R2.64] ;  /* 0x0000000402037981 */ /* 0x000ea2000c1e1100 */
[----:B------:R-:W-:-:S04]  /*4f50*/  IADD3 R4, P1, R5, UR6, RZ ;  /* 0x0000000605047c10 */ /* 0x000fc8000ff3e0ff */
[----:B------:R-:W-:Y:S02]  /*4f60*/  IADD3.X R5, RZ, UR7, RZ, P1, !PT ;  /* 0x00000007ff057c10 */ /* 0x000fe40008ffe4ff */
[----:B--2---:R-:W-:Y:S02]  /*4f70*/  ISETP.GT.U32.AND P0, PT, R3, 0x7, PT ;  /* 0x000000070300780c */ /* 0x004fe40003f04070 */
[----:B------:R-:W-:-:S04]  /*4f80*/  SHF.R.U32.HI R0, RZ, R3, R0 ;  /* 0x00000003ff007219 */ /* 0x000fc80000011600 */
[----:B------:R-:W-:-:S05]  /*4f90*/  SEL R7, R0, RZ, !P0 ;  /* 0x000000ff00077207 */ /* 0x000fca0004000000 */
[----:B------:R-:W-:Y:S01]  /*4fa0*/  STG.E.U8 desc[UR4][R4.64], R7 ;  /* 0x0000000704007986 */ /* 0x000fe2000c101104 */
[----:B------:R-:W-:Y:S05]  /*4fb0*/  EXIT ;  /* 0x000000000000794d */ /* 0x000fea0003800000 */
.L_x_10199:
        /* <DEDUP_REMOVED lines=12> */
.L_x_20591:


//--------------------- .text._ZN2at6native27unrolled_elementwise_kernelINS0_13AUnaryFunctorIhhhZZZNS0_18rshift_kernel_cudaERNS_18TensorIteratorBaseEENKUlvE_clEvENKUlvE_clEvEUlhhE_EESt5arrayIPcLm2EELi4E23TrivialOffsetCalculatorILi1EjESD_NS0_6memory15LoadWithoutCastENSE_16StoreWithoutCastEEEviT_T0_T2_T3_T4_T5_ --------------------------
	.section	.text._ZN2at6native27unrolled_elementwise_kernelINS0_13AUnaryFunctorIhhhZZZNS0_18rshift_kernel_cudaERNS_18TensorIteratorBaseEENKUlvE_clEvENKUlvE_clEvEUlhhE_EESt5arrayIPcLm2EELi4E23TrivialOffsetCalculatorILi1EjESD_NS0_6memory15LoadWithoutCastENSE_16StoreWithoutCastEEEviT_T0_T2_T3_T4_T5_,"ax",@progbits
	.align	128
        .global         _ZN2at6native27unrolled_elementwise_kernelINS0_13AUnaryFunctorIhhhZZZNS0_18rshift_kernel_cudaERNS_18TensorIteratorBaseEENKUlvE_clEvENKUlvE_clEvEUlhhE_EESt5arrayIPcLm2EELi4E23TrivialOffsetCalculatorILi1EjESD_NS0_6memory15LoadWithoutCastENSE_16StoreWithoutCastEEEviT_T0_T2_T3_T4_T5_
        .type           _ZN2at6native27unrolled_elementwise_kernelINS0_13AUnaryFunctorIhhhZZZNS0_18rshift_kernel_cudaERNS_18TensorIteratorBaseEENKUlvE_clEvENKUlvE_clEvEUlhhE_EESt5arrayIPcLm2EELi4E23TrivialOffsetCalculatorILi1EjESD_NS0_6memory15LoadWithoutCastENSE_16StoreWithoutCastEEEviT_T0_T2_T3_T4_T5_,@function
        .size           _ZN2at6native27unrolled_elementwise_kernelINS0_13AUnaryFunctorIhhhZZZNS0_18rshift_kernel_cudaERNS_18TensorIteratorBaseEENKUlvE_clEvENKUlvE_clEvEUlhhE_EESt5arrayIPcLm2EELi4E23TrivialOffsetCalculatorILi1EjESD_NS0_6memory15LoadWithoutCastENSE_16StoreWithoutCastEEEviT_T0_T2_T3_T4_T5_,(.L_x_20592 - _ZN2at6native27unrolled_elementwise_kernelINS0_13AUnaryFunctorIhhhZZZNS0_18rshift_kernel_cudaERNS_18TensorIteratorBaseEENKUlvE_clEvENKUlvE_clEvEUlhhE_EESt5arrayIPcLm2EELi4E23TrivialOffsetCalculatorILi1EjESD_NS0_6memory15LoadWithoutCastENSE_16StoreWithoutCastEEEviT_T0_T2_T3_T4_T5_)
        .other          _ZN2at6native27unrolled_elementwise_kernelINS0_13AUnaryFunctorIhhhZZZNS0_18rshift_kernel_cudaERNS_18TensorIteratorBaseEENKUlvE_clEvENKUlvE_clEvEUlhhE_EESt5arrayIPcLm2EELi4E23TrivialOffsetCalculatorILi1EjESD_NS0_6memory15LoadWithoutCastENSE_16StoreWithoutCastEEEviT_T0_T2_T3_T4_T5_,@"STO_CUDA_ENTRY STV_DEFAULT"
_ZN2at6native27unrolled_elementwise_kernelINS0_13AUnaryFunctorIhhhZZZNS0_18rshift_kernel_cudaERNS_18TensorIteratorBaseEENKUlvE_clEvENKUlvE_clEvEUlhhE_EESt5arrayIPcLm2EELi4E23TrivialOffsetCalculatorILi1EjESD_NS0_6memory15LoadWithoutCastENSE_16StoreWithoutCastEEEviT_T0_T2_T3_T4_T5_:
.text._ZN2at6native27unrolled_elementwise_kernelINS0_13AUnaryFunctorIhhhZZZNS0_18rshift_kernel_cudaERNS_18TensorIteratorBaseEENKUlvE_clEvENKUlvE_clEvEUlhhE_EESt5arrayIPcLm2EELi4E23TrivialOffsetCalculatorILi1EjESD_NS0_6memory15LoadWithoutCastENSE_16StoreWithoutCastEEEviT_T0_T2_T3_T4_T5_:
[----:B------:R-:W-:Y:S01]  /*0000*/  LDC R1, c[0x0][0x28] ;  /* 0x00000a00ff017b82 */ /* 0x000fe20000000800 */
[----:B------:R-:W0:Y:S07]  /*0010*/  S2R R0, SR_CTAID.X ;  /* 0x0000000000007919 */ /* 0x000e2e0000002500 */
[----:B------:R-:W0:Y:S01]  /*0020*/  LDC R3, c[0x0][0x210] ;  /* 0x00008400ff037b82 */ /* 0x000e220000000800 */
[----:B------:R-:W-:Y:S01]  /*0030*/  PRMT R8, RZ, 0x7610, R8 ;  /* 0x00007610ff087816 */ /* 0x000fe20000000008 */
[----:B------:R-:W-:Y:S01]  /*0040*/  ULDC.64 UR4, c[0x0][0x208] ;  /* 0x0000820000047ab9 */ /* 0x000fe20000000a00 */
[----:B------:R-:W1:Y:S01]  /*0050*/  S2R R9, SR_TID.X ;  /* 0x0000000000097919 */ /* 0x000e620000002100 */
[----:B0-----:R-:W-:-:S02]  /*0060*/  IMAD R2, R0, -0x200, R3 ;  /* 0xfffffe0000027824 */ /* 0x001fc400078e0203 */
[----:B-1----:R-:W-:-:S03]  /*0070*/  VIADD R19, R9, 0x80 ;  /* 0x0000008009137836 */ /* 0x002fc60000000000 */
[----:B------:R-:W-:Y:S01]  /*0080*/  ISETP.GE.AND P0, PT, R9, R2, PT ;  /* 0x000000020900720c */ /* 0x000fe20003f06270 */
[----:B------:R-:W-:-:S12]  /*0090*/  IMAD.MOV.U32 R3, RZ, RZ, R9 ;  /* 0x000000ffff037224 */ /* 0x000fd800078e0009 */
[----:B------:R-:W-:Y:S01]  /*00a0*/  @!P0 IMAD.MOV.U32 R3, RZ, RZ, R19 ;  /* 0x000000ffff038224 */ /* 0x000fe200078e0013 */
[----:B------:R-:W0:Y:S01]  /*00b0*/  @!P0 LDC.64 R6, c[0x0][0x220] ;  /* 0x00008800ff068b82 */ /* 0x000e220000000a00 */
[----:B------:R-:W-:-:S03]  /*00c0*/  @!P0 IMAD R13, R0, 0x200, R9 ;  /* 0x00000200000d8824 */ /* 0x000fc600078e0209 */
[----:B------:R-:W-:-:S13]  /*00d0*/  ISETP.GE.AND P3, PT, R3, R2, PT ;  /* 0x000000020300720c */ /* 0x000fda0003f66270 */
[----:B------:R-:W-:Y:S01]  /*00e0*/  @!P3 IMAD R11, R0, 0x200, R3 ;  /* 0x00000200000bb824 */ /* 0x000fe200078e0203 */
[----:B------:R-:W1:Y:S01]  /*00f0*/  @!P3 LDC.64 R14, c[0x0][0x220] ;  /* 0x00008800ff0ebb82 */ /* 0x000e620000000a00 */
[----:B------:R-:W-:-:S05]  /*0100*/  @!P3 VIADD R3, R3, 0x80 ;  /* 0x000000800303b836 */ /* 0x000fca0000000000 */
[----:B------:R-:W-:Y:S02]  /*0110*/  ISETP.GE.AND P2, PT, R3, R2, PT ;  /* 0x000000020300720c */ /* 0x000fe40003f46270 */
[----:B0-----:R-:W-:-:S05]  /*0120*/  @!P0 IADD3 R12, P4, R13, R6, RZ ;  /* 0x000000060d0c8210 */ /* 0x001fca0007f9e0ff */
[--C-:B------:R-:W-:Y:S01]  /*0130*/  @!P0 IMAD.X R13, RZ, RZ, R7.reuse, P4 ;  /* 0x000000ffff0d8224 */ /* 0x100fe200020e0607 */
[----:B------:R-:W-:-:S04]  /*0140*/  PRMT R7, RZ, 0x7610, R7 ;  /* 0x00007610ff077816 */ /* 0x000fc80000000007 */
[----:B------:R0:W2:Y:S01]  /*0150*/  @!P0 LDG.E.U8 R8, desc[UR4][R12.64] ;  /* 0x000000040c088981 */ /* 0x0000a2000c1e1100 */
[----:B------:R-:W3:Y:S01]  /*0160*/  @!P2 LDC.64 R4, c[0x0][0x220] ;  /* 0x00008800ff04ab82 */ /* 0x000ee20000000a00 */
[----:B------:R-:W-:Y:S01]  /*0170*/  @!P2 IMAD R17, R0, 0x200, R3 ;  /* 0x000002000011a824 */ /* 0x000fe200078e0203 */
[----:B------:R-:W-:Y:S01]  /*0180*/  PRMT R18, RZ, 0x7610, R18 ;  /* 0x00007610ff127816 */ /* 0x000fe20000000012 */
[----:B------:R-:W-:Y:S01]  /*0190*/  @!P2 VIADD R3, R3, 0x80 ;  /* 0x000000800303a836 */ /* 0x000fe20000000000 */
[----:B-1----:R-:W-:-:S04]  /*01a0*/  @!P3 IADD3 R10, P5, R11, R14, RZ ;  /* 0x0000000e0b0ab210 */ /* 0x002fc80007fbe0ff */
[----:B------:R-:W-:Y:S01]  /*01b0*/  ISETP.GE.AND P1, PT, R3, R2, PT ;  /* 0x000000020300720c */ /* 0x000fe20003f26270 */
[----:B------:R-:W-:-:S05]  /*01c0*/  @!P3 IMAD.X R11, RZ, RZ, R15, P5 ;  /* 0x000000ffff0bb224 */ /* 0x000fca00028e060f */
[----:B------:R2:W4:Y:S07]  /*01d0*/  @!P3 LDG.E.U8 R7, desc[UR4][R10.64] ;  /* 0x000000040a07b981 */ /* 0x00052e000c1e1100 */
[----:B------:R-:W1:Y:S01]  /*01e0*/  @!P1 LDC.64 R20, c[0x0][0x220] ;  /* 0x00008800ff149b82 */ /* 0x000e620000000a00 */
[----:B---3--:R-:W-:-:S05]  /*01f0*/  @!P2 IADD3 R16, P4, R17, R4, RZ ;  /* 0x000000041110a210 */ /* 0x008fca0007f9e0ff */
[----:B------:R-:W-:Y:S02]  /*0200*/  @!P2 IMAD.X R17, RZ, RZ, R5, P4 ;  /* 0x000000ffff11a224 */ /* 0x000fe400020e0605 */
[----:B------:R-:W-:Y:S01]  /*0210*/  @!P1 IMAD R15, R0, 0x200, R3 ;  /* 0x00000200000f9824 */ /* 0x000fe200078e0203 */
[----:B------:R-:W3:Y:S02]  /*0220*/  @!P0 LDC.64 R4, c[0x0][0x218] ;  /* 0x00008600ff048b82 */ /* 0x000ee40000000a00 */
[----:B------:R-:W4:Y:S06]  /*0230*/  @!P2 LDG.E.U8 R18, desc[UR4][R16.64] ;  /* 0x000000041012a981 */ /* 0x000f2c000c1e1100 */
[----:B------:R-:W2:Y:S01]  /*0240*/  LDC.U8 R3, c[0x0][0x215] ;  /* 0x00008540ff037b82 */ /* 0x000ea20000000000 */
[----:B------:R-:W-:-:S02]  /*0250*/  PRMT R6, RZ, 0x7610, R6 ;  /* 0x00007610ff067816 */ /* 0x000fc40000000006 */
[----:B-1----:R-:W-:Y:S01]  /*0260*/  @!P1 IADD3 R14, P2, R15, R20, RZ ;  /* 0x000000140f0e9210 */ /* 0x002fe20007f5e0ff */
[----:B0-----:R-:W-:-:S04]  /*0270*/  @!P0 IMAD R13, R0, 0x200, R9 ;  /* 0x00000200000d8824 */ /* 0x001fc800078e0209 */
[----:B------:R-:W-:-:S05]  /*0280*/  @!P1 IMAD.X R15, RZ, RZ, R21, P2 ;  /* 0x000000ffff0f9224 */ /* 0x000fca00010e0615 */
[----:B------:R0:W5:Y:S01]  /*0290*/  @!P1 LDG.E.U8 R6, desc[UR4][R14.64] ;  /* 0x000000040e069981 */ /* 0x000162000c1e1100 */
[----:B---3--:R-:W-:-:S05]  /*02a0*/  @!P0 IADD3 R4, P3, R13, R4, RZ ;  /* 0x000000040d048210 */ /* 0x008fca0007f7e0ff */
[----:B------:R-:W-:Y:S02]  /*02b0*/  @!P0 IMAD.X R5, RZ, RZ, R5, P3 ;  /* 0x000000ffff058224 */ /* 0x000fe400018e0605 */
[----:B------:R-:W-:-:S05]  /*02c0*/  @!P0 IMAD.MOV.U32 R9, RZ, RZ, R19 ;  /* 0x000000ffff098224 */ /* 0x000fca00078e0013 */
[----:B------:R-:W-:Y:S01]  /*02d0*/  ISETP.GE.AND P3, PT, R9, R2, PT ;  /* 0x000000020900720c */ /* 0x000fe20003f66270 */
[----:B------:R-:W-:Y:S01]  /*02e0*/  BSSY B0, `(.L_x_10200) ;  /* 0x000001e000007945 */ /* 0x000fe20003800000 */
[C---:B--2---:R-:W-:Y:S02]  /*02f0*/  LOP3.LUT R10, R8.reuse, 0xff, RZ, 0xc0, !PT ;  /* 0x000000ff080a7812 */ /* 0x044fe400078ec0ff */
[----:B------:R-:W-:Y:S02]  /*0300*/  LOP3.LUT R8, R8, 0xff, RZ, 0xc0, !PT ;  /* 0x000000ff08087812 */ /* 0x000fe400078ec0ff */
[----:B------:R-:W-:Y:S02]  /*0310*/  ISETP.GT.U32.AND P1, PT, R10, 0x7, PT ;  /* 0x000000070a00780c */ /* 0x000fe40003f24070 */
[----:B------:R-:W-:Y:S02]  /*0320*/  SHF.R.U32.HI R8, RZ, R8, R3 ;  /* 0x00000008ff087219 */ /* 0x000fe40000011603 */
[----:B----4-:R-:W-:-:S02]  /*0330*/  LOP3.LUT R11, R7, 0xff, RZ, 0xc0, !PT ;  /* 0x000000ff070b7812 */ /* 0x010fc400078ec0ff */
[----:B------:R-:W-:Y:S02]  /*0340*/  LOP3.LUT R10, R7, 0xff, RZ, 0xc0, !PT ;  /* 0x000000ff070a7812 */ /* 0x000fe400078ec0ff */
[----:B------:R-:W-:-:S05]  /*0350*/  SEL R7, R8, RZ, !P1 ;  /* 0x000000ff08077207 */ /* 0x000fca0004800000 */
[----:B------:R1:W-:Y:S01]  /*0360*/  @!P0 STG.E.U8 desc[UR4][R4.64], R7 ;  /* 0x0000000704008986 */ /* 0x0003e2000c101104 */
[----:B------:R-:W-:Y:S02]  /*0370*/  ISETP.GT.U32.AND P2, PT, R11, 0x7, PT ;  /* 0x000000070b00780c */ /* 0x000fe40003f44070 */
[--C-:B------:R-:W-:Y:S02]  /*0380*/  SHF.R.U32.HI R10, RZ, R10, R3.reuse ;  /* 0x0000000aff0a7219 */ /* 0x100fe40000011603 */
[C---:B------:R-:W-:Y:S02]  /*0390*/  LOP3.LUT R11, R18.reuse, 0xff, RZ, 0xc0, !PT ;  /* 0x000000ff120b7812 */ /* 0x040fe400078ec0ff */
[----:B------:R-:W-:Y:S02]  /*03a0*/  LOP3.LUT R18, R18, 0xff, RZ, 0xc0, !PT ;  /* 0x000000ff12127812 */ /* 0x000fe400078ec0ff */
[----:B------:R-:W-:Y:S02]  /*03b0*/  ISETP.GT.U32.AND P1, PT, R11, 0x7, PT ;  /* 0x000000070b00780c */ /* 0x000fe40003f24070 */
[----:B------:R-:W-:-:S02]  /*03c0*/  SHF.R.U32.HI R18, RZ, R18, R3 ;  /* 0x00000012ff127219 */ /* 0x000fc40000011603 */
[----:B------:R-:W-:Y:S02]  /*03d0*/  SEL R13, R10, RZ, !P2 ;  /* 0x000000ff0a0d7207 */ /* 0x000fe40005000000 */
[----:B0-----:R-:W-:Y:S01]  /*03e0*/  SEL R15, R18, RZ, !P1 ;  /* 0x000000ff120f7207 */ /* 0x001fe20004800000 */
[----:B-1----:R-:W-:Y:S06]  /*03f0*/  @P3 BRA `(.L_x_10201) ;  /* 0x0000000000303947 */ /* 0x002fec0003800000 */
        /* <DEDUP_REMOVED lines=12> */
.L_x_10201:
[----:B------:R-:W-:Y:S05]  /*04c0*/  BSYNC B0 ;  /* 0x0000000000007941 */ /* 0x000fea0003800000 */
.L_x_10200:
[----:B------:R-:W-:Y:S02]  /*04d0*/  ISETP.GE.AND P0, PT, R9, R2, PT ;  /* 0x000000020900720c */ /* 0x000fe40003f06270 */
[----:B-----5:R-:W-:-:S11]  /*04e0*/  LOP3.LUT R2, R6, 0xff, RZ, 0xc0, !PT ;  /* 0x000000ff06027812 */ /* 0x020fd600078ec0ff */
        /* <DEDUP_REMOVED lines=8> */
[----:B0-----:R-:W-:-:S05]  /*0570*/  SEL R5, R6, RZ, !P0 ;  /* 0x000000ff06057207 */ /* 0x001fca0004000000 */
[----:B------:R-:W-:Y:S01]  /*0580*/  STG.E.U8 desc[UR4][R2.64], R5 ;  /* 0x0000000502007986 */ /* 0x000fe2000c101104 */
[----:B------:R-:W-:Y:S05]  /*0590*/  EXIT ;  /* 0x000000000000794d */ /* 0x000fea0003800000 */
.L_x_10202:
        /* <DEDUP_REMOVED lines=14> */
.L_x_20592:


//--------------------- .text._ZN2at6native29vectorized_elementwise_kernelILi2ENS0_13AUnaryFunctorIhhhZZZNS0_18rshift_kernel_cudaERNS_18TensorIteratorBaseEENKUlvE_clEvENKUlvE_clEvEUlhhE_EESt5arrayIPcLm2EEEEviT0_T1_ --------------------------
	.section	.text._ZN2at6native29vectorized_elementwise_kernelILi2ENS0_13AUnaryFunctorIhhhZZZNS0_18rshift_kernel_cudaERNS_18TensorIteratorBaseEENKUlvE_clEvENKUlvE_clEvEUlhhE_EESt5arrayIPcLm2EEEEviT0_T1_,"ax",@progbits
	.align	128
        .global         _ZN2at6native29vectorized_elementwise_kernelILi2ENS0_13AUnaryFunctorIhhhZZZNS0_18rshift_kernel_cudaERNS_18TensorIteratorBaseEENKUlvE_clEvENKUlvE_clEvEUlhhE_EESt5arrayIPcLm2EEEEviT0_T1_
        .type           _ZN2at6native29vectorized_elementwise_kernelILi2ENS0_13AUnaryFunctorIhhhZZZNS0_18rshift_kernel_cudaERNS_18TensorIteratorBaseEENKUlvE_clEvENKUlvE_clEvEUlhhE_EESt5arrayIPcLm2EEEEviT0_T1_,@function
        .size           _ZN2at6native29vectorized_elementwise_kernelILi2ENS0_13AUnaryFunctorIhhhZZZNS0_18rshift_kernel_cudaERNS_18TensorIteratorBaseEENKUlvE_clEvENKUlvE_clEvEUlhhE_EESt5arrayIPcLm2EEEEviT0_T1_,(.L_x_20593 - _ZN2at6native29vectorized_elementwise_kernelILi2ENS0_13AUnaryFunctorIhhhZZZNS0_18rshift_kernel_cudaERNS_18TensorIteratorBaseEENKUlvE_clEvENKUlvE_clEvEUlhhE_EESt5arrayIPcLm2EEEEviT0_T1_)
        .other          _ZN2at6native29vectorized_elementwise_kernelILi2ENS0_13AUnaryFunctorIhhhZZZNS0_18rshift_kernel_cudaERNS_18TensorIteratorBaseEENKUlvE_clEvENKUlvE_clEvEUlhhE_EESt5arrayIPcLm2EEEEviT0_T1_,@"STO_CUDA_ENTRY STV_DEFAULT"
_ZN2at6native29vectorized_elementwise_kernelILi2ENS0_13AUnaryFunctorIhhhZZZNS0_18rshift_kernel_cudaERNS_18TensorIteratorBaseEENKUlvE_clEvENKUlvE_clEvEUlhhE_EESt5arrayIPcLm2EEEEviT0_T1_:
.text._ZN2at6native29vectorized_elementwise_kernelILi2ENS0_13AUnaryFunctorIhhhZZZNS0_18rshift_kernel_cudaERNS_18TensorIteratorBaseEENKUlvE_clEvENKUlvE_clEvEUlhhE_EESt5arrayIPcLm2EEEEviT0_T1_:
        /* <DEDUP_REMOVED lines=28> */
[----:B------:R-:W-:Y:S02]  /*01c0*/  ISETP.GT.U32.AND P6, PT, R0, 0x7, PT ;  /* 0x000000070000780c */ /* 0x000fe40003fc4070 */
[----:B---3--:R-:W-:Y:S02]  /*01d0*/  PRMT R8, R10, 0x7770, RZ ;  /* 0x000077700a087816 */ /* 0x008fe400000000ff */
[----:B----4-:R-:W-:-:S02]  /*01e0*/  PRMT R4, R12, 0x7770, RZ ;  /* 0x000077700c047816 */ /* 0x010fc400000000ff */
[----:B------:R-:W-:Y:S02]  /*01f0*/  SHF.R.U32.HI R0, RZ, R0, R17 ;  /* 0x00000000ff007219 */ /* 0x000fe40000011611 */
[----:B-----5:R-:W-:Y:S02]  /*0200*/  PRMT R14, R16, 0x7770, RZ ;  /* 0x00007770100e7816 */ /* 0x020fe400000000ff */
[----:B------:R-:W-:Y:S02]  /*0210*/  PRMT R10, R10, 0x7771, RZ ;  /* 0x000077710a0a7816 */ /* 0x000fe400000000ff */
[----:B------:R-:W-:Y:S02]  /*0220*/  PRMT R12, R12, 0x7771, RZ ;  /* 0x000077710c0c7816 */ /* 0x000fe400000000ff */
[----:B------:R-:W-:Y:S02]  /*0230*/  PRMT R16, R16, 0x7771, RZ ;  /* 0x0000777110107816 */ /* 0x000fe400000000ff */
[----:B------:R-:W-:-:S02]  /*0240*/  SEL R5, R0, RZ, !P6 ;  /* 0x000000ff00057207 */ /* 0x000fc40007000000 */
[----:B------:R-:W-:Y:S02]  /*0250*/  ISETP.GT.U32.AND P5, PT, R6, 0x7, PT ;  /* 0x000000070600780c */ /* 0x000fe40003fa4070 */
[----:B------:R-:W-:Y:S02]  /*0260*/  ISETP.GT.U32.AND P4, PT, R8, 0x7, PT ;  /* 0x000000070800780c */ /* 0x000fe40003f84070 */
[----:B------:R-:W-:Y:S02]  /*0270*/  ISETP.GT.U32.AND P3, PT, R10, 0x7, PT ;  /* 0x000000070a00780c */ /* 0x000fe40003f64070 */
[----:B------:R-:W-:Y:S02]  /*0280*/  ISETP.GT.U32.AND P2, PT, R4, 0x7, PT ;  /* 0x000000070400780c */ /* 0x000fe40003f44070 */
[----:B------:R-:W-:Y:S02]  /*0290*/  ISETP.GT.U32.AND P1, PT, R12, 0x7, PT ;  /* 0x000000070c00780c */ /* 0x000fe40003f24070 */
[----:B------:R-:W-:-:S02]  /*02a0*/  ISETP.GT.U32.AND P0, PT, R14, 0x7, PT ;  /* 0x000000070e00780c */ /* 0x000fc40003f04070 */
[----:B------:R-:W-:Y:S02]  /*02b0*/  ISETP.GT.U32.AND P6, PT, R16, 0x7, PT ;  /* 0x000000071000780c */ /* 0x000fe40003fc4070 */
[--C-:B------:R-:W-:Y:S02]  /*02c0*/  SHF.R.U32.HI R6, RZ, R6, R17.reuse ;  /* 0x00000006ff067219 */ /* 0x100fe40000011611 */
[--C-:B------:R-:W-:Y:S02]  /*02d0*/  SHF.R.U32.HI R8, RZ, R8, R17.reuse ;  /* 0x00000008ff087219 */ /* 0x100fe40000011611 */
[--C-:B------:R-:W-:Y:S02]  /*02e0*/  SHF.R.U32.HI R10, RZ, R10, R17.reuse ;  /* 0x0000000aff0a7219 */ /* 0x100fe40000011611 */
[--C-:B------:R-:W-:Y:S02]  /*02f0*/  SHF.R.U32.HI R4, RZ, R4, R17.reuse ;  /* 0x00000004ff047219 */ /* 0x100fe40000011611 */
[----:B------:R-:W-:-:S02]  /*0300*/  SHF.R.U32.HI R12, RZ, R12, R17 ;  /* 0x0000000cff0c7219 */ /* 0x000fc40000011611 */
[--C-:B------:R-:W-:Y:S02]  /*0310*/  SHF.R.U32.HI R14, RZ, R14, R17.reuse ;  /* 0x0000000eff0e7219 */ /* 0x100fe40000011611 */
[----:B------:R-:W-:Y:S02]  /*0320*/  SHF.R.U32.HI R16, RZ, R16, R17 ;  /* 0x00000010ff107219 */ /* 0x000fe40000011611 */
[----:B------:R-:W-:Y:S02]  /*0330*/  SEL R6, R6, RZ, !P5 ;  /* 0x000000ff06067207 */ /* 0x000fe40006800000 */
[----:B------:R-:W-:Y:S02]  /*0340*/  SEL R7, R8, RZ, !P4 ;  /* 0x000000ff08077207 */ /* 0x000fe40006000000 */
[----:B------:R-:W-:Y:S02]  /*0350*/  SEL R10, R10, RZ, !P3 ;  /* 0x000000ff0a0a7207 */ /* 0x000fe40005800000 */
[----:B------:R-:W-:-:S02]  /*0360*/  SEL R9, R4, RZ, !P2 ;  /* 0x000000ff04097207 */ /* 0x000fc40005000000 */
[----:B------:R-:W-:Y:S02]  /*0370*/  SEL R12, R12, RZ, !P1 ;  /* 0x000000ff0c0c7207 */ /* 0x000fe40004800000 */
[----:B------:R-:W-:Y:S02]  /*0380*/  SEL R11, R14, RZ, !P0 ;  /* 0x000000ff0e0b7207 */ /* 0x000fe40004000000 */
[----:B------:R-:W-:Y:S02]  /*0390*/  SEL R16, R16, RZ, !P6 ;  /* 0x000000ff10107207 */ /* 0x000fe40007000000 */
        /* <DEDUP_REMOVED lines=9> */
.L_x_10203:
[----:B------:R-:W0:Y:S01]  /*0430*/  S2R R19, SR_TID.X ;  /* 0x0000000000137919 */ /* 0x000e220000002100 */
[----:B------:R-:W-:Y:S02]  /*0440*/  PRMT R18, RZ, 0x7610, R18 ;  /* 0x00007610ff127816 */ /* 0x000fe40000000012 */
        /* <DEDUP_REMOVED lines=19> */
[----:B------:R1:W2:Y:S07]  /*0580*/  @!P1 LDG.E.U8 R18, desc[UR8][R14.64] ;  /* 0x000000080e129981 */ /* 0x0002ae000c1e1100 */
        /* <DEDUP_REMOVED lines=10> */
[----:B------:R-:W-:Y:S01]  /*0630*/  PRMT R20, RZ, 0x7610, R20 ;  /* 0x00007610ff147816 */ /* 0x000fe20000000014 */
[----:B------:R-:W-:Y:S01]  /*0640*/  @!P3 VIADD R21, R21, 0x80 ;  /* 0x000000801515b836 */ /* 0x000fe20000000000 */
[----:B------:R-:W4:Y:S04]  /*0650*/  @!P3 LDC.64 R4, c[0x0][0x220] ;  /* 0x00008800ff04bb82 */ /* 0x000f280000000a00 */
[----:B------:R-:W-:Y:S01]  /*0660*/  ISETP.GE.AND P2, PT, R21, R0, PT ;  /* 0x000000001500720c */ /* 0x000fe20003f46270 */
[----:B------:R-:W-:-:S05]  /*0670*/  @!P6 IMAD.X R13, RZ, RZ, R13, P1 ;  /* 0x000000ffff0de224 */ /* 0x000fca00008e060d */
[----:B------:R5:W2:Y:S07]  /*0680*/  @!P6 LDG.E.U8 R20, desc[UR8][R12.64] ;  /* 0x000000080c14e981 */ /* 0x000aae000c1e1100 */
[C---:B------:R-:W-:Y:S01]  /*0690*/  @!P2 VIADD R23, R21.reuse, UR4 ;  /* 0x000000041517ac36 */ /* 0x040fe20008000000 */
[----:B------:R-:W5:Y:S01]  /*06a0*/  @!P2 LDC.64 R6, c[0x0][0x220] ;  /* 0x00008800ff06ab82 */ /* 0x000f620000000a00 */
[----:B------:R-:W-:-:S05]  /*06b0*/  @!P2 VIADD R21, R21, 0x80 ;  /* 0x000000801515a836 */ /* 0x000fca0000000000 */
[----:B------:R-:W-:Y:S02]  /*06c0*/  ISETP.GE.AND P1, PT, R21, R0, PT ;  /* 0x000000001500720c */ /* 0x000fe40003f26270 */
[----:B---3--:R-:W-:Y:S02]  /*06d0*/  @!P5 IADD3 R10, P6, R29, R10, RZ ;  /* 0x0000000a1d0ad210 */ /* 0x008fe40007fde0ff */
[----:B------:R-:W-:-:S03]  /*06e0*/  PRMT R24, RZ, 0x7610, R24 ;  /* 0x00007610ff187816 */ /* 0x000fc60000000018 */
[----:B------:R-:W-:-:S06]  /*06f0*/  @!P5 IMAD.X R11, RZ, RZ, R11, P6 ;  /* 0x000000ffff0bd224 */ /* 0x000fcc00030e060b */
[----:B-1----:R-:W1:Y:S01]  /*0700*/  @!P1 LDC.64 R14, c[0x0][0x220] ;  /* 0x00008800ff0e9b82 */ /* 0x002e620000000a00 */
[----:B0-----:R-:W-:Y:S01]  /*0710*/  @!P4 IADD3 R2, P6, R27, R2, RZ ;  /* 0x000000021b02c210 */ /* 0x001fe20007fde0ff */
[----:B------:R0:W3:Y:S01]  /*0720*/  @!P0 LDG.E.U8 R24, desc[UR8][R8.64] ;  /* 0x0000000808188981 */ /* 0x0000e2000c1e1100 */
[----:B------:R-:W-:-:S03]  /*0730*/  PRMT R22, RZ, 0x7610, R22 ;  /* 0x00007610ff167816 */ /* 0x000fc60000000016 */
[----:B------:R-:W-:Y:S01]  /*0740*/  @!P4 IMAD.X R3, RZ, RZ, R3, P6 ;  /* 0x000000ffff03c224 */ /* 0x000fe200030e0603 */
[----:B-----5:R-:W-:Y:S02]  /*0750*/  @!P2 IADD3 R6, P6, R23, R6, RZ ;  /* 0x000000061706a210 */ /* 0x020fe40007fde0ff */
[----:B------:R-:W-:Y:S01]  /*0760*/  PRMT R23, RZ, 0x7610, R23 ;  /* 0x00007610ff177816 */ /* 0x000fe20000000017 */
[----:B------:R5:W3:Y:S01]  /*0770*/  @!P5 LDG.E.U8 R22, desc[UR8][R10.64] ;  /* 0x000000080a16d981 */ /* 0x000ae2000c1e1100 */
[----:B------:R-:W-:Y:S01]  /*0780*/  PRMT R12, RZ, 0x7610, R12 ;  /* 0x00007610ff0c7816 */ /* 0x000fe2000000000c */
[----:B------:R-:W-:Y:S01]  /*0790*/  @!P2 IMAD.X R7, RZ, RZ, R7, P6 ;  /* 0x000000ffff07a224 */ /* 0x000fe200030e0607 */
[----:B----4-:R-:W-:Y:S01]  /*07a0*/  @!P3 IADD3 R4, P5, R25, R4, RZ ;  /* 0x000000041904b210 */ /* 0x010fe20007fbe0ff */
[----:B0-----:R-:W-:Y:S01]  /*07b0*/  @!P1 VIADD R9, R21, UR4 ;  /* 0x0000000415099c36 */ /* 0x001fe20008000000 */
[----:B------:R-:W-:Y:S02]  /*07c0*/  PRMT R13, RZ, 0x7610, R13 ;  /* 0x00007610ff0d7816 */ /* 0x000fe4000000000d */
[----:B------:R-:W4:Y:S01]  /*07d0*/  @!P2 LDG.E.U8 R23, desc[UR8][R6.64] ;  /* 0x000000080617a981 */ /* 0x000f22000c1e1100 */
[----:B------:R-:W-:-:S03]  /*07e0*/  @!P3 IMAD.X R5, RZ, RZ, R5, P5 ;  /* 0x000000ffff05b224 */ /* 0x000fc600028e0605 */
[----:B------:R-:W4:Y:S01]  /*07f0*/  @!P4 LDG.E.U8 R12, desc[UR8][R2.64] ;  /* 0x00000008020cc981 */ /* 0x000f22000c1e1100 */
[----:B-1----:R-:W-:-:S03]  /*0800*/  @!P1 IADD3 R14, P2, R9, R14, RZ ;  /* 0x0000000e090e9210 */ /* 0x002fc60007f5e0ff */
[----:B------:R0:W4:Y:S01]  /*0810*/  @!P3 LDG.E.U8 R13, desc[UR8][R4.64] ;  /* 0x00000008040db981 */ /* 0x000122000c1e1100 */
[----:B-----5:R-:W-:Y:S01]  /*0820*/  PRMT R10, RZ, 0x7610, R10 ;  /* 0x00007610ff0a7816 */ /* 0x020fe2000000000a */
[----:B------:R-:W1:Y:S01]  /*0830*/  @!P0 LDC.64 R8, c[0x0][0x218] ;  /* 0x00008600ff088b82 */ /* 0x000e620000000a00 */
[----:B------:R-:W-:-:S05]  /*0840*/  @!P1 IMAD.X R15, RZ, RZ, R15, P2 ;  /* 0x000000ffff0f9224 */ /* 0x000fca00010e060f */
[----:B------:R-:W5:Y:S01]  /*0850*/  @!P1 LDG.E.U8 R10, desc[UR8][R14.64] ;  /* 0x000000080e0a9981 */ /* 0x000f62000c1e1100 */
[----:B0-----:R-:W-:Y:S02]  /*0860*/  @!P0 VIADD R5, R19, UR4 ;  /* 0x0000000413058c36 */ /* 0x001fe40008000000 */
[----:B------:R-:W-:Y:S02]  /*0870*/  IMAD.MOV.U32 R3, RZ, RZ, R19 ;  /* 0x000000ffff037224 */ /* 0x000fe400078e0013 */
[----:B------:R-:W-:-:S05]  /*0880*/  @!P0 IMAD.MOV.U32 R3, RZ, RZ, R16 ;  /* 0x000000ffff038224 */ /* 0x000fca00078e0010 */
[----:B------:R-:W-:Y:S02]  /*0890*/  ISETP.GE.AND P6, PT, R3, R0, PT ;  /* 0x000000000300720c */ /* 0x000fe40003fc6270 */
[----:B-1----:R-:W-:-:S05]  /*08a0*/  @!P0 IADD3 R8, P5, R5, R8, RZ ;  /* 0x0000000805088210 */ /* 0x002fca0007fbe0ff */
[----:B------:R-:W-:Y:S01]  /*08b0*/  @!P0 IMAD.X R9, RZ, RZ, R9, P5 ;  /* 0x000000ffff098224 */ /* 0x000fe200028e0609 */
[----:B------:R-:W-:Y:S04]  /*08c0*/  BSSY B0, `(.L_x_10204) ;  /* 0x000005b000007945 */ /* 0x000fe80003800000 */
[----:B------:R-:W-:Y:S01]  /*08d0*/  BSSY B1, `(.L_x_10205) ;  /* 0x0000052000017945 */ /* 0x000fe20003800000 */
[C---:B--2---:R-:W-:Y:S02]  /*08e0*/  LOP3.LUT R11, R18.reuse, 0xff, RZ, 0xc0, !PT ;  /* 0x000000ff120b7812 */ /* 0x044fe400078ec0ff */
[----:B------:R-:W-:Y:S02]  /*08f0*/  LOP3.LUT R18, R18, 0xff, RZ, 0xc0, !PT ;  /* 0x000000ff12127812 */ /* 0x000fe400078ec0ff */
[----:B------:R-:W-:-:S02]  /*0900*/  ISETP.GT.U32.AND P1, PT, R11, 0x7, PT ;  /* 0x000000070b00780c */ /* 0x000fc40003f24070 */
[--C-:B------:R-:W-:Y:S02]  /*0910*/  SHF.R.U32.HI R18, RZ, R18, R17.reuse ;  /* 0x00000012ff127219 */ /* 0x100fe40000011611 */
[C---:B---3--:R-:W-:Y:S02]  /*0920*/  LOP3.LUT R2, R24.reuse, 0xff, RZ, 0xc0, !PT ;  /* 0x000000ff18027812 */ /* 0x048fe400078ec0ff */
[----:B------:R-:W-:Y:S02]  /*0930*/  LOP3.LUT R24, R24, 0xff, RZ, 0xc0, !PT ;  /* 0x000000ff18187812 */ /* 0x000fe400078ec0ff */
[----:B------:R-:W-:Y:S02]  /*0940*/  ISETP.GT.U32.AND P4, PT, R2, 0x7, PT ;  /* 0x000000070200780c */ /* 0x000fe40003f84070 */
[----:B------:R-:W-:Y:S02]  /*0950*/  LOP3.LUT R2, R20, 0xff, RZ, 0xc0, !PT ;  /* 0x000000ff14027812 */ /* 0x000fe400078ec0ff */
[----:B------:R-:W-:-:S02]  /*0960*/  SHF.R.U32.HI R24, RZ, R24, R17 ;  /* 0x00000018ff187219 */ /* 0x000fc40000011611 */
[----:B------:R-:W-:Y:S02]  /*0970*/  ISETP.GT.U32.AND P2, PT, R2, 0x7, PT ;  /* 0x000000070200780c */ /* 0x000fe40003f44070 */
[----:B------:R-:W-:Y:S02]  /*0980*/  LOP3.LUT R4, R22, 0xff, RZ, 0xc0, !PT ;  /* 0x000000ff16047812 */ /* 0x000fe400078ec0ff */
[----:B------:R-:W-:Y:S02]  /*0990*/  SEL R5, R24, RZ, !P4 ;  /* 0x000000ff18057207 */ /* 0x000fe40006000000 */
[----:B----4-:R-:W-:Y:S02]  /*09a0*/  LOP3.LUT R2, R12, 0xff, RZ, 0xc0, !PT ;  /* 0x000000ff0c027812 */ /* 0x010fe400078ec0ff */
[----:B------:R-:W-:Y:S02]  /*09b0*/  ISETP.GT.U32.AND P3, PT, R4, 0x7, PT ;  /* 0x000000070400780c */ /* 0x000fe40003f64070 */
[----:B------:R-:W-:-:S02]  /*09c0*/  ISETP.GT.U32.AND P5, PT, R2, 0x7, PT ;  /* 0x000000070200780c */ /* 0x000fc40003fa4070 */
[----:B------:R-:W-:Y:S02]  /*09d0*/  LOP3.LUT R2, R23, 0xff, RZ, 0xc0, !PT ;  /* 0x000000ff17027812 */ /* 0x000fe400078ec0ff */
[C---:B------:R-:W-:Y:S01]  /*09e0*/  LOP3.LUT R4, R13.reuse, 0xff, RZ, 0xc0, !PT ;  /* 0x000000ff0d047812 */ /* 0x040fe200078ec0ff */
[----:B------:R0:W-:Y:S01]  /*09f0*/  @!P0 STG.E.U8 desc[UR8][R8.64], R5 ;  /* 0x0000000508008986 */ /* 0x0001e2000c101108 */
[----:B------:R-:W-:Y:S02]  /*0a00*/  ISETP.GT.U32.AND P0, PT, R2, 0x7, PT ;  /* 0x000000070200780c */ /* 0x000fe40003f04070 */
[----:B------:R-:W-:Y:S02]  /*0a10*/  ISETP.GT.U32.AND P4, PT, R4, 0x7, PT ;  /* 0x000000070400780c */ /* 0x000fe40003f84070 */
[----:B------:R-:W-:Y:S02]  /*0a20*/  LOP3.LUT R2, R13, 0xff, RZ, 0xc0, !PT ;  /* 0x000000ff0d027812 */ /* 0x000fe400078ec0ff */
[----:B-----5:R-:W-:-:S02]  /*0a30*/  LOP3.LUT R6, R10, 0xff, RZ, 0xc0, !PT ;  /* 0x000000ff0a067812 */ /* 0x020fc400078ec0ff */
[----:B------:R-:W-:Y:S02]  /*0a40*/  LOP3.LUT R20, R20, 0xff, RZ, 0xc0, !PT ;  /* 0x000000ff14147812 */ /* 0x000fe400078ec0ff */
[----:B------:R-:W-:Y:S02]  /*0a50*/  LOP3.LUT R22, R22, 0xff, RZ, 0xc0, !PT ;  /* 0x000000ff16167812 */ /* 0x000fe400078ec0ff */
[----:B------:R-:W-:Y:S02]  /*0a60*/  LOP3.LUT R12, R12, 0xff, RZ, 0xc0, !PT ;  /* 0x000000ff0c0c7812 */ /* 0x000fe400078ec0ff */
[----:B------:R-:W-:Y:S02]  /*0a70*/  LOP3.LUT R4, R23, 0xff, RZ, 0xc0, !PT ;  /* 0x000000ff17047812 */ /* 0x000fe400078ec0ff */
[----:B------:R-:W-:Y:S02]  /*0a80*/  LOP3.LUT R10, R10, 0xff, RZ, 0xc0, !PT ;  /* 0x000000ff0a0a7812 */ /* 0x000fe400078ec0ff */
[----:B------:R-:W-:-:S02]  /*0a90*/  SHF.R.U32.HI R2, RZ, R2, R17 ;  /* 0x00000002ff027219 */ /* 0x000fc40000011611 */
[----:B0-----:R-:W-:Y:S02]  /*0aa0*/  SEL R5, R18, RZ, !P1 ;  /* 0x000000ff12057207 */ /* 0x001fe40004800000 */
[--C-:B------:R-:W-:Y:S02]  /*0ab0*/  SHF.R.U32.HI R20, RZ, R20, R17.reuse ;  /* 0x00000014ff147219 */ /* 0x100fe40000011611 */
[--C-:B------:R-:W-:Y:S02]  /*0ac0*/  SHF.R.U32.HI R22, RZ, R22, R17.reuse ;  /* 0x00000016ff167219 */ /* 0x100fe40000011611 */
[--C-:B------:R-:W-:Y:S02]  /*0ad0*/  SHF.R.U32.HI R12, RZ, R12, R17.reuse ;  /* 0x0000000cff0c7219 */ /* 0x100fe40000011611 */
[--C-:B------:R-:W-:Y:S02]  /*0ae0*/  SHF.R.U32.HI R4, RZ, R4, R17.reuse ;  /* 0x00000004ff047219 */ /* 0x100fe40000011611 */
[----:B------:R-:W-:-:S02]  /*0af0*/  SHF.R.U32.HI R6, RZ, R6, R17 ;  /* 0x00000006ff067219 */ /* 0x000fc40000011611 */
[----:B------:R-:W-:Y:S02]  /*0b00*/  ISETP.GT.U32.AND P1, PT, R10, 0x7, PT ;  /* 0x000000070a00780c */ /* 0x000fe40003f24070 */
[----:B------:R-:W-:Y:S02]  /*0b10*/  SEL R15, R2, RZ, !P4 ;  /* 0x000000ff020f7207 */ /* 0x000fe40006000000 */
[----:B------:R-:W-:Y:S02]  /*0b20*/  SEL R9, R20, RZ, !P2 ;  /* 0x000000ff14097207 */ /* 0x000fe40005000000 */
[----:B------:R-:W-:Y:S02]  /*0b30*/  SEL R11, R22, RZ, !P3 ;  /* 0x000000ff160b7207 */ /* 0x000fe40005800000 */
[----:B------:R-:W-:Y:S02]  /*0b40*/  SEL R13, R12, RZ, !P5 ;  /* 0x000000ff0c0d7207 */ /* 0x000fe40006800000 */
[----:B------:R-:W-:-:S02]  /*0b50*/  SEL R4, R4, RZ, !P0 ;  /* 0x000000ff04047207 */ /* 0x000fc40004000000 */
        /* <DEDUP_REMOVED lines=16> */
.L_x_10206:
        /* <DEDUP_REMOVED lines=8> */
.L_x_10207:
        /* <DEDUP_REMOVED lines=8> */
.L_x_10208:
        /* <DEDUP_REMOVED lines=9> */
.L_x_10209:
[----:B------:R-:W-:Y:S05]  /*0df0*/  BSYNC B1 ;  /* 0x0000000000017941 */ /* 0x000fea0003800000 */
.L_x_10205:
[----:B------:R-:W-:-:S13]  /*0e00*/  ISETP.GE.AND P0, PT, R3, R0, PT ;  /* 0x000000000300720c */ /* 0x000fda0003f06270 */
[----:B------:R-:W3:Y:S01]  /*0e10*/  @!P0 LDC.64 R8, c[0x0][0x218] ;  /* 0x00008600ff088b82 */ /* 0x000ee20000000a00 */
[C---:B012---:R-:W-:Y:S02]  /*0e20*/  @!P0 VIADD R7, R3.reuse, UR4 ;  /* 0x0000000403078c36 */ /* 0x047fe40008000000 */
[----:B------:R-:W-:-:S03]  /*0e30*/  @!P0 VIADD R3, R3, 0x80 ;  /* 0x0000008003038836 */ /* 0x000fc60000000000 */
[----:B---3--:R-:W-:-:S05]  /*0e40*/  @!P0 IADD3 R6, P1, R7, R8, RZ ;  /* 0x0000000807068210 */ /* 0x008fca0007f3e0ff */
[----:B------:R-:W-:-:S05]  /*0e50*/  @!P0 IMAD.X R7, RZ, RZ, R9, P1 ;  /* 0x000000ffff078224 */ /* 0x000fca00008e0609 */
[----:B------:R2:W-:Y:S03]  /*0e60*/  @!P0 STG.E.U8 desc[UR8][R6.64], R4 ;  /* 0x0000000406008986 */ /* 0x0005e6000c101108 */
.L_x_10210:
[----:B------:R-:W-:Y:S05]  /*0e70*/  BSYNC B0 ;  /* 0x0000000000007941 */ /* 0x000fea0003800000 */
.L_x_10204:
[----:B------:R-:W-:Y:S05]  /*0e80*/  WARPSYNC.ALL ;  /* 0x0000000000007948 */ /* 0x000fea0003800000 */
[----:B------:R-:W-:-:S13]  /*0e90*/  ISETP.GE.AND P0, PT, R3, R0, PT ;  /* 0x000000000300720c */ /* 0x000fda0003f06270 */
[----:B------:R-:W-:Y:S05]  /*0ea0*/  @P0 EXIT ;  /* 0x000000000000094d */ /* 0x000fea0003800000 */
[----:B------:R-:W-:Y:S01]  /*0eb0*/  VIADD R3, R3, UR4 ;  /* 0x0000000403037c36 */ /* 0x000fe20008000000 */
[----:B------:R-:W-:-:S04]  /*0ec0*/  ULDC.64 UR6, c[0x0][0x218] ;  /* 0x0000860000067ab9 */ /* 0x000fc80000000a00 */
[----:B--2---:R-:W-:-:S05]  /*0ed0*/  IADD3 R4, P0, R3, UR6, RZ ;  /* 0x0000000603047c10 */ /* 0x004fca000ff1e0ff */
[----:B------:R-:W-:-:S05]  /*0ee0*/  IMAD.X R5, RZ, RZ, UR7, P0 ;  /* 0x00000007ff057e24 */ /* 0x000fca00080e06ff */
[----:B------:R-:W-:Y:S01]  /*0ef0*/  STG.E.U8 desc[UR8][R4.64], R2 ;  /* 0x0000000204007986 */ /* 0x000fe2000c101108 */
[----:B------:R-:W-:Y:S05]  /*0f00*/  EXIT ;  /* 0x000000000000794d */ /* 0x000fea0003800000 */
.L_x_10211:
        /* <DEDUP_REMOVED lines=15> */
.L_x_20593:


//--------------------- .text._ZN2at6native29vectorized_elementwise_kernelILi4ENS0_13AUnaryFunctorIhhhZZZNS0_18rshift_kernel_cudaERNS_18TensorIteratorBaseEENKUlvE_clEvENKUlvE_clEvEUlhhE_EESt5arrayIPcLm2EEEEviT0_T1_ --------------------------
	.section	.text._ZN2at6native29vectorized_elementwise_kernelILi4ENS0_13AUnaryFunctorIhhhZZZNS0_18rshift_kernel_cudaERNS_18TensorIteratorBaseEENKUlvE_clEvENKUlvE_clEvEUlhhE_EESt5arrayIPcLm2EEEEviT0_T1_,"ax",@progbits
	.align	128
        .global         _ZN2at6native29vectorized_elementwise_kernelILi4ENS0_13AUnaryFunctorIhhhZZZNS0_18rshift_kernel_cudaERNS_18TensorIteratorBaseEENKUlvE_clEvENKUlvE_clEvEUlhhE_EESt5arrayIPcLm2EEEEviT0_T1_
        .type           _ZN2at6native29vectorized_elementwise_kernelILi4ENS0_13AUnaryFunctorIhhhZZZNS0_18rshift_kernel_cudaERNS_18TensorIteratorBaseEENKUlvE_clEvENKUlvE_clEvEUlhhE_EESt5arrayIPcLm2EEEEviT0_T1_,@function
        .size           _ZN2at6native29vectorized_elementwise_kernelILi4ENS0_13AUnaryFunctorIhhhZZZNS0_18rshift_kernel_cudaERNS_18TensorIteratorBaseEENKUlvE_clEvENKUlvE_clEvEUlhhE_EESt5arrayIPcLm2EEEEviT0_T1_,(.L_x_20594 - _ZN2at6native29vectorized_elementwise_kernelILi4ENS0_13AUnaryFunctorIhhhZZZNS0_18rshift_kernel_cudaERNS_18TensorIteratorBaseEENKUlvE_clEvENKUlvE_clEvEUlhhE_EESt5arrayIPcLm2EEEEviT0_T1_)
        .other          _ZN2at6native29vectorized_elementwise_kernelILi4ENS0_13AUnaryFunctorIhhhZZZNS0_18rshift_kernel_cudaERNS_18TensorIteratorBaseEENKUlvE_clEvENKUlvE_clEvEUlhhE_EESt5arrayIPcLm2EEEEviT0_T1_,@"STO_CUDA_ENTRY STV_DEFAULT"
_ZN2at6native29vectorized_elementwise_kernelILi4ENS0_13AUnaryFunctorIhhhZZZNS0_18rshift_kernel_cudaERNS_18TensorIteratorBaseEENKUlvE_clEvENKUlvE_clEvEUlhhE_EESt5arrayIPcLm2EEEEviT0_T1_:
.text._ZN2at6native29vectorized_elementwise_kernelILi4ENS0_13AUnaryFunctorIhhhZZZNS0_18rshift_kernel_cudaERNS_18TensorIteratorBaseEENKUlvE_clEvENKUlvE_clEvEUlhhE_EESt5arrayIPcLm2EEEEviT0_T1_:
        /* <DEDUP_REMOVED lines=17> */
[----:B------:R-:W2:Y:S04]  /*0110*/  LDG.E R7, desc[UR8][R2.64] ;  /* 0x0000000802077981 */ /* 0x000ea8000c1e1900 */
[----:B------:R-:W3:Y:S01]  /*0120*/  LDG.E R12, desc[UR8][R2.64+0x200] ;  /* 0x00020008020c7981 */ /* 0x000ee2000c1e1900 */
[----:B------:R-:W-:-:S04]  /*0130*/  UIADD3 UR5, UP0, UR4, UR6, URZ ;  /* 0x0000000604057290 */ /* 0x000fc8000ff1e03f */
[----:B------:R-:W-:Y:S01]  /*0140*/  UIADD3.X UR6, URZ, UR7, URZ, UP0, !UPT ;  /* 0x000000073f067290 */ /* 0x000fe200087fe43f */
[C---:B--2---:R-:W-:Y:S02]  /*0150*/  PRMT R4, R7.reuse, 0x7770, RZ ;  /* 0x0000777007047816 */ /* 0x044fe400000000ff */
[----:B------:R-:W-:Y:S02]  /*0160*/  PRMT R6, R7, 0x7771, RZ ;  /* 0x0000777107067816 */ /* 0x000fe400000000ff */
[----:B------:R-:W-:Y:S02]  /*0170*/  ISETP.GT.U32.AND P0, PT, R4, 0x7, PT ;  /* 0x000000070400780c */ /* 0x000fe40003f04070 */
[----:B------:R-:W-:Y:S02]  /*0180*/  ISETP.GT.U32.AND P1, PT, R6, 0x7, PT ;  /* 0x000000070600780c */ /* 0x000fe40003f24070 */
[--C-:B------:R-:W-:Y:S02]  /*0190*/  SHF.R.U32.HI R4, RZ, R4, R17.reuse ;  /* 0x00000004ff047219 */ /* 0x100fe40000011611 */
[----:B------:R-:W-:-:S02]  /*01a0*/  SHF.R.U32.HI R6, RZ, R6, R17 ;  /* 0x00000006ff067219 */ /* 0x000fc40000011611 */
[----:B------:R-:W-:Y:S02]  /*01b0*/  SEL R5, R4, RZ, !P0 ;  /* 0x000000ff04057207 */ /* 0x000fe40004000000 */
[----:B------:R-:W-:Y:S02]  /*01c0*/  SEL R6, R6, RZ, !P1 ;  /* 0x000000ff06067207 */ /* 0x000fe40004800000 */
[----:B---3--:R-:W-:Y:S02]  /*01d0*/  PRMT R8, R12, 0x7771, RZ ;  /* 0x000077710c087816 */ /* 0x008fe400000000ff */
[----:B------:R-:W-:Y:S02]  /*01e0*/  PRMT R14, R6, 0x7604, R5 ;  /* 0x00007604060e7816 */ /* 0x000fe40000000005 */
[----:B------:R-:W-:Y:S02]  /*01f0*/  PRMT R6, R12, 0x7770, RZ ;  /* 0x000077700c067816 */ /* 0x000fe400000000ff */
[----:B------:R-:W-:-:S02]  /*0200*/  PRMT R2, R7, 0x7772, RZ ;  /* 0x0000777207027816 */ /* 0x000fc400000000ff */
[----:B------:R-:W-:Y:S02]  /*0210*/  PRMT R10, R12, 0x7772, RZ ;  /* 0x000077720c0a7816 */ /* 0x000fe400000000ff */
[----:B------:R-:W-:Y:S02]  /*0220*/  ISETP.GT.U32.AND P2, PT, R6, 0x7, PT ;  /* 0x000000070600780c */ /* 0x000fe40003f44070 */
[----:B------:R-:W-:Y:S02]  /*0230*/  ISETP.GT.U32.AND P3, PT, R8, 0x7, PT ;  /* 0x000000070800780c */ /* 0x000fe40003f64070 */
[--C-:B------:R-:W-:Y:S02]  /*0240*/  SHF.R.U32.HI R6, RZ, R6, R17.reuse ;  /* 0x00000006ff067219 */ /* 0x100fe40000011611 */
[----:B------:R-:W-:Y:S02]  /*0250*/  SHF.R.U32.HI R8, RZ, R8, R17 ;  /* 0x00000008ff087219 */ /* 0x000fe40000011611 */
[----:B------:R-:W-:-:S02]  /*0260*/  PRMT R4, R7, 0x7773, RZ ;  /* 0x0000777307047816 */ /* 0x000fc400000000ff */
[----:B------:R-:W-:Y:S02]  /*0270*/  PRMT R12, R12, 0x7773, RZ ;  /* 0x000077730c0c7816 */ /* 0x000fe400000000ff */
[----:B------:R-:W-:Y:S02]  /*0280*/  ISETP.GT.U32.AND P0, PT, R2, 0x7, PT ;  /* 0x000000070200780c */ /* 0x000fe40003f04070 */
[----:B------:R-:W-:Y:S02]  /*0290*/  ISETP.GT.U32.AND P4, PT, R10, 0x7, PT ;  /* 0x000000070a00780c */ /* 0x000fe40003f84070 */
[----:B------:R-:W-:Y:S02]  /*02a0*/  SHF.R.U32.HI R2, RZ, R2, R17 ;  /* 0x00000002ff027219 */ /* 0x000fe40000011611 */
[----:B------:R-:W-:Y:S02]  /*02b0*/  SEL R3, R6, RZ, !P2 ;  /* 0x000000ff06037207 */ /* 0x000fe40005000000 */
[----:B------:R-:W-:-:S02]  /*02c0*/  SEL R8, R8, RZ, !P3 ;  /* 0x000000ff08087207 */ /* 0x000fc40005800000 */
[--C-:B------:R-:W-:Y:S02]  /*02d0*/  SHF.R.U32.HI R10, RZ, R10, R17.reuse ;  /* 0x0000000aff0a7219 */ /* 0x100fe40000011611 */
[----:B------:R-:W-:Y:S02]  /*02e0*/  ISETP.GT.U32.AND P1, PT, R4, 0x7, PT ;  /* 0x000000070400780c */ /* 0x000fe40003f24070 */
[----:B------:R-:W-:Y:S02]  /*02f0*/  ISETP.GT.U32.AND P2, PT, R12, 0x7, PT ;  /* 0x000000070c00780c */ /* 0x000fe40003f44070 */
[--C-:B------:R-:W-:Y:S02]  /*0300*/  SHF.R.U32.HI R4, RZ, R4, R17.reuse ;  /* 0x00000004ff047219 */ /* 0x100fe40000011611 */
[----:B------:R-:W-:Y:S02]  /*0310*/  SHF.R.U32.HI R12, RZ, R12, R17 ;  /* 0x0000000cff0c7219 */ /* 0x000fe40000011611 */
[----:B------:R-:W-:Y:S01]  /*0320*/  PRMT R7, R8, 0x7604, R3 ;  /* 0x0000760408077816 */ /* 0x000fe20000000003 */
[----:B------:R-:W-:Y:S01]  /*0330*/  IMAD.U32 R3, RZ, RZ, UR6 ;  /* 0x00000006ff037e24 */ /* 0x000fe2000f8e00ff */
[----:B------:R-:W-:Y:S01]  /*0340*/  SEL R5, R2, RZ, !P0 ;  /* 0x000000ff02057207 */ /* 0x000fe20004000000 */
[----:B------:R-:W-:Y:S01]  /*0350*/  IMAD.U32 R2, RZ, RZ, UR5 ;  /* 0x00000005ff027e24 */ /* 0x000fe2000f8e00ff */
[----:B------:R-:W-:-:S02]  /*0360*/  SEL R10, R10, RZ, !P4 ;  /* 0x000000ff0a0a7207 */ /* 0x000fc40006000000 */
[----:B------:R-:W-:Y:S01]  /*0370*/  PRMT R5, R5, 0x7054, R14 ;  /* 0x0000705405057816 */ /* 0x000fe2000000000e */
[----:B------:R-:W-:Y:S01]  /*0380*/  IMAD.WIDE R2, R0, 0x4, R2 ;  /* 0x0000000400027825 */ /* 0x000fe200078e0202 */
[----:B------:R-:W-:Y:S02]  /*0390*/  PRMT R7, R10, 0x7054, R7 ;  /* 0x000070540a077816 */ /* 0x000fe40000000007 */
[----:B------:R-:W-:Y:S02]  /*03a0*/  SEL R4, R4, RZ, !P1 ;  /* 0x000000ff04047207 */ /* 0x000fe40004800000 */
[----:B------:R-:W-:Y:S02]  /*03b0*/  SEL R12, R12, RZ, !P2 ;  /* 0x000000ff0c0c7207 */ /* 0x000fe40005000000 */
[----:B------:R-:W-:Y:S02]  /*03c0*/  PRMT R5, R4, 0x654, R5 ;  /* 0x0000065404057816 */ /* 0x000fe40000000005 */
[----:B------:R-:W-:-:S03]  /*03d0*/  PRMT R7, R12, 0x654, R7 ;  /* 0x000006540c077816 */ /* 0x000fc60000000007 */
[----:B------:R-:W-:Y:S04]  /*03e0*/  STG.E desc[UR8][R2.64], R5 ;  /* 0x0000000502007986 */ /* 0x000fe8000c101908 */
[----:B------:R-:W-:Y:S01]  /*03f0*/  STG.E desc[UR8][R2.64+0x200], R7 ;  /* 0x0002000702007986 */ /* 0x000fe2000c101908 */
[----:B------:R-:W-:Y:S05]  /*0400*/  EXIT ;  /* 0x000000000000794d */ /* 0x000fea0003800000 */
.L_x_10212:
        /* <DEDUP_REMOVED lines=131> */
.L_x_10215:
        /* <DEDUP_REMOVED lines=8> */
.L_x_10216:
        /* <DEDUP_REMOVED lines=8> */
.L_x_10217:
        /* <DEDUP_REMOVED lines=9> */
.L_x_10218:
[----:B------:R-:W-:Y:S05]  /*0dd0*/  BSYNC B1 ;  /* 0x0000000000017941 */ /* 0x000fea0003800000 */
.L_x_10214:
[----:B------:R-:W-:-:S13]  /*0de0*/  ISETP.GE.AND P0, PT, R3, R0, PT ;  /* 0x000000000300720c */ /* 0x000fda0003f06270 */
[----:B------:R-:W3:Y:S01]  /*0df0*/  @!P0 LDC.64 R8, c[0x0][0x218] ;  /* 0x00008600ff088b82 */ /* 0x000ee20000000a00 */
[C---:B012---:R-:W-:Y:S02]  /*0e00*/  @!P0 VIADD R7, R3.reuse, UR4 ;  /* 0x0000000403078c36 */ /* 0x047fe40008000000 */
[----:B------:R-:W-:-:S03]  /*0e10*/  @!P0 VIADD R3, R3, 0x80 ;  /* 0x0000008003038836 */ /* 0x000fc60000000000 */
[----:B---3--:R-:W-:-:S05]  /*0e20*/  @!P0 IADD3 R6, P1, R7, R8, RZ ;  /* 0x0000000807068210 */ /* 0x008fca0007f3e0ff */
[----:B------:R-:W-:-:S05]  /*0e30*/  @!P0 IMAD.X R7, RZ, RZ, R9, P1 ;  /* 0x000000ffff078224 */ /* 0x000fca00008e0609 */
[----:B------:R2:W-:Y:S03]  /*0e40*/  @!P0 STG.E.U8 desc[UR8][R6.64], R4 ;  /* 0x0000000406008986 */ /* 0x0005e6000c101108 */
.L_x_10219:
[----:B------:R-:W-:Y:S05]  /*0e50*/  BSYNC B0 ;  /* 0x0000000000007941 */ /* 0x000fea0003800000 */
.L_x_10213:
        /* <DEDUP_REMOVED lines=9> */
.L_x_10220:
        /* <DEDUP_REMOVED lines=9> */
.L_x_20594:


//--------------------- .text._ZN2at6native29vectorized_elementwise_kernelILi8ENS0_13AUnaryFunctorIhhhZZZNS0_18rshift_kernel_cudaERNS_18TensorIteratorBaseEENKUlvE_clEvENKUlvE_clEvEUlhhE_EESt5arrayIPcLm2EEEEviT0_T1_ --------------------------
	.section	.text._ZN2at6native29vectorized_elementwise_kernelILi8ENS0_13AUnaryFunctorIhhhZZZNS0_18rshift_kernel_cudaERNS_18TensorIteratorBaseEENKUlvE_clEvENKUlvE_clEvEUlhhE_EESt5arrayIPcLm2EEEEviT0_T1_,"ax",@progbits
	.align	128
        .global         _ZN2at6native29vectorized_elementwise_kernelILi8ENS0_13AUnaryFunctorIhhhZZZNS0_18rshift_kernel_cudaERNS_18TensorIteratorBaseEENKUlvE_clEvENKUlvE_clEvEUlhhE_EESt5arrayIPcLm2EEEEviT0_T1_
        .type           _ZN2at6native29vectorized_elementwise_kernelILi8ENS0_13AUnaryFunctorIhhhZZZNS0_18rshift_kernel_cudaERNS_18TensorIteratorBaseEENKUlvE_clEvENKUlvE_clEvEUlhhE_EESt5arrayIPcLm2EEEEviT0_T1_,@function
        .size           _ZN2at6native29vectorized_elementwise_kernelILi8ENS0_13AUnaryFunctorIhhhZZZNS0_18rshift_kernel_cudaERNS_18TensorIteratorBaseEENKUlvE_clEvENKUlvE_clEvEUlhhE_EESt5arrayIPcLm2EEEEviT0_T1_,(.L_x_20595 - _ZN2at6native29vectorized_elementwise_kernelILi8ENS0_13AUnaryFunctorIhhhZZZNS0_18rshift_kernel_cudaERNS_18TensorIteratorBaseEENKUlvE_clEvENKUlvE_clEvEUlhhE_EESt5arrayIPcLm2EEEEviT0_T1_)
        .other          _ZN2at6native29vectorized_elementwise_kernelILi8ENS0_13AUnaryFunctorIhhhZZZNS0_18rshift_kernel_cudaERNS_18TensorIteratorBaseEENKUlvE_clEvENKUlvE_clEvEUlhhE_EESt5arrayIPcLm2EEEEviT0_T1_,@"STO_CUDA_ENTRY STV_DEFAULT"
_ZN2at6native29vectorized_elementwise_kernelILi8ENS0_13AUnaryFunctorIhhhZZZNS0_18rshift_kernel_cudaERNS_18TensorIteratorBaseEENKUlvE_clEvENKUlvE_clEvEUlhhE_EESt5arrayIPcLm2EEEEviT0_T1_:
.text._ZN2at6native29vectorized_elementwise_kernelILi8ENS0_13AUnaryFunctorIhhhZZZNS0_18rshift_kernel_cudaERNS_18TensorIteratorBaseEENKUlvE_clEvENKUlvE_clEvEUlhhE_EESt5arrayIPcLm2EEEEviT0_T1_:
        /* <DEDUP_REMOVED lines=16> */
[----:B0-----:R-:W-:-:S06]  /*0100*/  IMAD.WIDE.U32 R2, R0, 0x8, R2 ;  /* 0x0000000800027825 */ /* 0x001fcc00078e0002 */
[----:B------:R-:W2:Y:S01]  /*0110*/  LDG.E.64 R2, desc[UR8][R2.64] ;  /* 0x0000000802027981 */ /* 0x000ea2000c1e1b00 */
[----:B------:R-:W-:-:S04]  /*0120*/  UIADD3 UR5, UP0, UR4, UR6, URZ ;  /* 0x0000000604057290 */ /* 0x000fc8000ff1e03f */
[----:B------:R-:W-:Y:S01]  /*0130*/  UIADD3.X UR6, URZ, UR7, URZ, UP0, !UPT ;  /* 0x000000073f067290 */ /* 0x000fe200087fe43f */
[C---:B--2---:R-:W-:Y:S02]  /*0140*/  PRMT R4, R2.reuse, 0x7632, R4 ;  /* 0x0000763202047816 */ /* 0x044fe40000000004 */
[----:B------:R-:W-:Y:S02]  /*0150*/  LOP3.LUT R6, R2, 0xff, RZ, 0xc0, !PT ;  /* 0x000000ff02067812 */ /* 0x000fe400078ec0ff */
[----:B------:R-:W-:Y:S02]  /*0160*/  LOP3.LUT R4, R4, 0xff, RZ, 0xc0, !PT ;  /* 0x000000ff04047812 */ /* 0x000fe400078ec0ff */
[----:B------:R-:W-:Y:S02]  /*0170*/  ISETP.GT.U32.AND P3, PT, R6, 0x7, PT ;  /* 0x000000070600780c */ /* 0x000fe40003f64070 */
[----:B------:R-:W-:Y:S02]  /*0180*/  LOP3.LUT R6, R3, 0xff, RZ, 0xc0, !PT ;  /* 0x000000ff03067812 */ /* 0x000fe400078ec0ff */
[----:B------:R-:W-:-:S02]  /*0190*/  ISETP.GT.U32.AND P1, PT, R4, 0x7, PT ;  /* 0x000000070400780c */ /* 0x000fc40003f24070 */
[----:B------:R-:W-:Y:S02]  /*01a0*/  LOP3.LUT R4, R2, 0xffff, RZ, 0xc0, !PT ;  /* 0x0000ffff02047812 */ /* 0x000fe400078ec0ff */
[----:B------:R-:W-:Y:S02]  /*01b0*/  ISETP.GT.U32.AND P2, PT, R6, 0x7, PT ;  /* 0x000000070600780c */ /* 0x000fe40003f44070 */
[C---:B------:R-:W-:Y:S02]  /*01c0*/  LOP3.LUT R8, R3.reuse, 0xffff, RZ, 0xc0, !PT ;  /* 0x0000ffff03087812 */ /* 0x040fe400078ec0ff */
[----:B------:R-:W-:Y:S02]  /*01d0*/  PRMT R6, R2, 0x7732, RZ ;  /* 0x0000773202067816 */ /* 0x000fe400000000ff */
[----:B------:R-:W-:Y:S02]  /*01e0*/  SHF.R.U32.HI R2, RZ, 0x8, R4 ;  /* 0x00000008ff027819 */ /* 0x000fe40000011604 */
[----:B------:R-:W-:-:S02]  /*01f0*/  PRMT R5, R3, 0x7632, R5 ;  /* 0x0000763203057816 */ /* 0x000fc40000000005 */
[----:B------:R-:W-:Y:S02]  /*0200*/  PRMT R10, R3, 0x7732, RZ ;  /* 0x00007732030a7816 */ /* 0x000fe400000000ff */
[----:B------:R-:W-:Y:S02]  /*0210*/  LOP3.LUT R4, R4, 0xff, RZ, 0xc0, !PT ;  /* 0x000000ff04047812 */ /* 0x000fe400078ec0ff */
[----:B------:R-:W-:Y:S02]  /*0220*/  SHF.R.U32.HI R3, RZ, 0x8, R8 ;  /* 0x00000008ff037819 */ /* 0x000fe40000011608 */
[----:B------:R-:W-:Y:S02]  /*0230*/  SHF.R.U32.HI R4, RZ, R4, R17 ;  /* 0x00000004ff047219 */ /* 0x000fe40000011611 */
[----:B------:R-:W-:Y:S02]  /*0240*/  LOP3.LUT R12, R2, 0xffff, RZ, 0xc0, !PT ;  /* 0x0000ffff020c7812 */ /* 0x000fe400078ec0ff */
[----:B------:R-:W-:-:S02]  /*0250*/  SHF.R.U32.HI R2, RZ, 0x8, R6 ;  /* 0x00000008ff027819 */ /* 0x000fc40000011606 */
[----:B------:R-:W-:Y:S02]  /*0260*/  LOP3.LUT R14, R3, 0xffff, RZ, 0xc0, !PT ;  /* 0x0000ffff030e7812 */ /* 0x000fe400078ec0ff */
[----:B------:R-:W-:Y:S02]  /*0270*/  SHF.R.U32.HI R3, RZ, 0x8, R10 ;  /* 0x00000008ff037819 */ /* 0x000fe4000001160a */
[----:B------:R-:W-:Y:S02]  /*0280*/  LOP3.LUT R5, R5, 0xff, RZ, 0xc0, !PT ;  /* 0x000000ff05057812 */ /* 0x000fe400078ec0ff */
[----:B------:R-:W-:Y:S02]  /*0290*/  SEL R9, R4, RZ, !P3 ;  /* 0x000000ff04097207 */ /* 0x000fe40005800000 */
[----:B------:R-:W-:Y:S02]  /*02a0*/  LOP3.LUT R8, R8, 0xff, RZ, 0xc0, !PT ;  /* 0x000000ff08087812 */ /* 0x000fe400078ec0ff */
[----:B------:R-:W-:-:S02]  /*02b0*/  LOP3.LUT R6, R6, 0xff, RZ, 0xc0, !PT ;  /* 0x000000ff06067812 */ /* 0x000fc400078ec0ff */
[----:B------:R-:W-:Y:S02]  /*02c0*/  LOP3.LUT R10, R10, 0xff, RZ, 0xc0, !PT ;  /* 0x000000ff0a0a7812 */ /* 0x000fe400078ec0ff */
[----:B------:R-:W-:Y:S02]  /*02d0*/  ISETP.GT.U32.AND P3, PT, R12, 0x7, PT ;  /* 0x000000070c00780c */ /* 0x000fe40003f64070 */
[----:B------:R-:W-:Y:S02]  /*02e0*/  SHF.R.U32.HI R4, RZ, R12, R17 ;  /* 0x0000000cff047219 */ /* 0x000fe40000011611 */
[----:B------:R-:W-:Y:S02]  /*02f0*/  LOP3.LUT R2, R2, 0xffff, RZ, 0xc0, !PT ;  /* 0x0000ffff02027812 */ /* 0x000fe400078ec0ff */
[----:B------:R-:W-:Y:S01]  /*0300*/  LOP3.LUT R12, R3, 0xffff, RZ, 0xc0, !PT ;  /* 0x0000ffff030c7812 */ /* 0x000fe200078ec0ff */
[----:B------:R-:W-:Y:S01]  /*0310*/  IMAD.U32 R3, RZ, RZ, UR6 ;  /* 0x00000006ff037e24 */ /* 0x000fe2000f8e00ff */
[----:B------:R-:W-:-:S02]  /*0320*/  ISETP.GT.U32.AND P0, PT, R5, 0x7, PT ;  /* 0x000000070500780c */ /* 0x000fc40003f04070 */
[--C-:B------:R-:W-:Y:S02]  /*0330*/  SHF.R.U32.HI R8, RZ, R8, R17.reuse ;  /* 0x00000008ff087219 */ /* 0x100fe40000011611 */
[--C-:B------:R-:W-:Y:S02]  /*0340*/  SHF.R.U32.HI R6, RZ, R6, R17.reuse ;  /* 0x00000006ff067219 */ /* 0x100fe40000011611 */
[--C-:B------:R-:W-:Y:S02]  /*0350*/  SHF.R.U32.HI R7, RZ, R14, R17.reuse ;  /* 0x0000000eff077219 */ /* 0x100fe40000011611 */
[--C-:B------:R-:W-:Y:S02]  /*0360*/  SHF.R.U32.HI R10, RZ, R10, R17.reuse ;  /* 0x0000000aff0a7219 */ /* 0x100fe40000011611 */
[----:B------:R-:W-:Y:S02]  /*0370*/  ISETP.GT.U32.AND P4, PT, R2, 0x7, PT ;  /* 0x000000070200780c */ /* 0x000fe40003f84070 */
[----:B------:R-:W-:Y:S01]  /*0380*/  SHF.R.U32.HI R5, RZ, R2, R17 ;  /* 0x00000002ff057219 */ /* 0x000fe20000011611 */
[----:B------:R-:W-:Y:S01]  /*0390*/  IMAD.U32 R2, RZ, RZ, UR5 ;  /* 0x00000005ff027e24 */ /* 0x000fe2000f8e00ff */
[----:B------:R-:W-:-:S02]  /*03a0*/  ISETP.GT.U32.AND P5, PT, R14, 0x7, PT ;  /* 0x000000070e00780c */ /* 0x000fc40003fa4070 */
[----:B------:R-:W-:Y:S01]  /*03b0*/  ISETP.GT.U32.AND P6, PT, R12, 0x7, PT ;  /* 0x000000070c00780c */ /* 0x000fe20003fc4070 */
[----:B------:R-:W-:Y:S01]  /*03c0*/  IMAD.WIDE R2, R0, 0x8, R2 ;  /* 0x0000000800027825 */ /* 0x000fe200078e0202 */
        /* <DEDUP_REMOVED lines=8> */
[----:B------:R-:W-:Y:S02]  /*0450*/  LOP3.LUT R9, R9, 0xff, RZ, 0xc0, !PT ;  /* 0x000000ff09097812 */ /* 0x000fe400078ec0ff */
[----:B------:R-:W-:Y:S02]  /*0460*/  LOP3.LUT R4, R4, 0xffff, RZ, 0xc0, !PT ;  /* 0x0000ffff04047812 */ /* 0x000fe400078ec0ff */
[----:B------:R-:W-:-:S02]  /*0470*/  LOP3.LUT R6, R6, 0xff, RZ, 0xc0, !PT ;  /* 0x000000ff06067812 */ /* 0x000fc400078ec0ff */
[----:B------:R-:W-:Y:S02]  /*0480*/  LOP3.LUT R5, R5, 0xffff, RZ, 0xc0, !PT ;  /* 0x0000ffff05057812 */ /* 0x000fe400078ec0ff */
[----:B------:R-:W-:Y:S02]  /*0490*/  LOP3.LUT R8, R8, 0xff, RZ, 0xc0, !PT ;  /* 0x000000ff08087812 */ /* 0x000fe400078ec0ff */
[----:B------:R-:W-:Y:S02]  /*04a0*/  LOP3.LUT R7, R7, 0xffff, RZ, 0xc0, !PT ;  /* 0x0000ffff07077812 */ /* 0x000fe400078ec0ff */
[----:B------:R-:W-:Y:S02]  /*04b0*/  LOP3.LUT R10, R10, 0xff, RZ, 0xc0, !PT ;  /* 0x000000ff0a0a7812 */ /* 0x000fe400078ec0ff */
[----:B------:R-:W-:Y:S02]  /*04c0*/  LOP3.LUT R17, R17, 0xffff, RZ, 0xc0, !PT ;  /* 0x0000ffff11117812 */ /* 0x000fe400078ec0ff */
[----:B------:R-:W-:-:S02]  /*04d0*/  PRMT R4, R4, 0x7604, R9 ;  /* 0x0000760404047816 */ /* 0x000fc40000000009 */
[----:B------:R-:W-:Y:S02]  /*04e0*/  PRMT R5, R5, 0x7604, R6 ;  /* 0x0000760405057816 */ /* 0x000fe40000000006 */
[----:B------:R-:W-:Y:S02]  /*04f0*/  PRMT R7, R7, 0x7604, R8 ;  /* 0x0000760407077816 */ /* 0x000fe40000000008 */
[----:B------:R-:W-:Y:S02]  /*0500*/  PRMT R10, R17, 0x7604, R10 ;  /* 0x00007604110a7816 */ /* 0x000fe4000000000a */
[----:B------:R-:W-:Y:S02]  /*0510*/  PRMT R4, R4, 0x5410, R5 ;  /* 0x0000541004047816 */ /* 0x000fe40000000005 */
[----:B------:R-:W-:-:S05]  /*0520*/  PRMT R5, R7, 0x5410, R10 ;  /* 0x0000541007057816 */ /* 0x000fca000000000a */
[----:B------:R-:W-:Y:S01]  /*0530*/  STG.E.64 desc[UR8][R2.64], R4 ;  /* 0x0000000402007986 */ /* 0x000fe2000c101b08 */
[----:B------:R-:W-:Y:S05]  /*0540*/  EXIT ;  /* 0x000000000000794d */ /* 0x000fea0003800000 */
.L_x_10221:
        /* <DEDUP_REMOVED lines=131> */
.L_x_10224:
        /* <DEDUP_REMOVED lines=8> */
.L_x_10225:
        /* <DEDUP_REMOVED lines=8> */
.L_x_10226:
        /* <DEDUP_REMOVED lines=9> */
.L_x_10227:
[----:B------:R-:W-:Y:S05]  /*0f10*/  BSYNC B1 ;  /* 0x0000000000017941 */ /* 0x000fea0003800000 */
.L_x_10223:
[----:B------:R-:W-:-:S13]  /*0f20*/  ISETP.GE.AND P0, PT, R3, R0, PT ;  /* 0x000000000300720c */ /* 0x000fda0003f06270 */
[----:B------:R-:W3:Y:S01]  /*0f30*/  @!P0 LDC.64 R8, c[0x0][0x218] ;  /* 0x00008600ff088b82 */ /* 0x000ee20000000a00 */
[C---:B012---:R-:W-:Y:S02]  /*0f40*/  @!P0 VIADD R7, R3.reuse, UR4 ;  /* 0x0000000403078c36 */ /* 0x047fe40008000000 */
[----:B------:R-:W-:-:S03]  /*0f50*/  @!P0 VIADD R3, R3, 0x80 ;  /* 0x0000008003038836 */ /* 0x000fc60000000000 */
[----:B---3--:R-:W-:-:S05]  /*0f60*/  @!P0 IADD3 R6, P1, R7, R8, RZ ;  /* 0x0000000807068210 */ /* 0x008fca0007f3e0ff */
[----:B------:R-:W-:-:S05]  /*0f70*/  @!P0 IMAD.X R7, RZ, RZ, R9, P1 ;  /* 0x000000ffff078224 */ /* 0x000fca00008e0609 */
[----:B------:R2:W-:Y:S03]  /*0f80*/  @!P0 STG.E.U8 desc[UR8][R6.64], R4 ;  /* 0x0000000406008986 */ /* 0x0005e6000c101108 */
.L_x_10228:
[----:B------:R-:W-:Y:S05]  /*0f90*/  BSYNC B0 ;  /* 0x0000000000007941 */ /* 0x000fea0003800000 */
.L_x_10222:
        /* <DEDUP_REMOVED lines=9> */
.L_x_10229:
        /* <DEDUP_REMOVED lines=13> */
.L_x_20595:


//--------------------- .text._ZN2at6native18elementwise_kernelILi128ELi4EZNS0_15gpu_kernel_implINS0_13BinaryFunctorIsssZZZNS0_18lshift_kernel_cudaERNS_18TensorIteratorBaseEENKUlvE_clEvENKUlvE3_clEvEUlssE_EEEEvS5_RKT_EUliE_EEviT1_ --------------------------
	.section	.text._ZN2at6native18elementwise_kernelILi128ELi4EZNS0_15gpu_kernel_implINS0_13BinaryFunctorIsssZZZNS0_18lshift_kernel_cudaERNS_18TensorIteratorBaseEENKUlvE_clEvENKUlvE3_clEvEUlssE_EEEEvS5_RKT_EUliE_EEviT1_,"ax",@progbits
	.align	128
        .global         _ZN2at6native18elementwise_kernelILi128ELi4EZNS0_15gpu_kernel_implINS0_13BinaryFunctorIsssZZZNS0_18lshift_kernel_cudaERNS_18TensorIteratorBaseEENKUlvE_clEvENKUlvE3_clEvEUlssE_EEEEvS5_RKT_EUliE_EEviT1_
        .type           _ZN2at6native18elementwise_kernelILi128ELi4EZNS0_15gpu_kernel_implINS0_13BinaryFunctorIsssZZZNS0_18lshift_kernel_cudaERNS_18TensorIteratorBaseEENKUlvE_clEvENKUlvE3_clEvEUlssE_EEEEvS5_RKT_EUliE_EEviT1_,@function
        .size           _ZN2at6native18elementwise_kernelILi128ELi4EZNS0_15gpu_kernel_implINS0_13BinaryFunctorIsssZZZNS0_18lshift_kernel_cudaERNS_18TensorIteratorBaseEENKUlvE_clEvENKUlvE3_clEvEUlssE_EEEEvS5_RKT_EUliE_EEviT1_,(.L_x_20596 - _ZN2at6native18elementwise_kernelILi128ELi4EZNS0_15gpu_kernel_implINS0_13BinaryFunctorIsssZZZNS0_18lshift_kernel_cudaERNS_18TensorIteratorBaseEENKUlvE_clEvENKUlvE3_clEvEUlssE_EEEEvS5_RKT_EUliE_EEviT1_)
        .other          _ZN2at6native18elementwise_kernelILi128ELi4EZNS0_15gpu_kernel_implINS0_13BinaryFunctorIsssZZZNS0_18lshift_kernel_cudaERNS_18TensorIteratorBaseEENKUlvE_clEvENKUlvE3_clEvEUlssE_EEEEvS5_RKT_EUliE_EEviT1_,@"STO_CUDA_ENTRY STV_DEFAULT"
_ZN2at6native18elementwise_kernelILi128ELi4EZNS0_15gpu_kernel_implINS0_13BinaryFunctorIsssZZZNS0_18lshift_kernel_cudaERNS_18TensorIteratorBaseEENKUlvE_clEvENKUlvE3_clEvEUlssE_EEEEvS5_RKT_EUliE_EEviT1_:
.text._ZN2at6native18elementwise_kernelILi128ELi4EZNS0_15gpu_kernel_implINS0_13BinaryFunctorIsssZZZNS0_18lshift_kernel_cudaERNS_18TensorIteratorBaseEENKUlvE_clEvENKUlvE3_clEvEUlssE_EEEEvS5_RKT_EUliE_EEviT1_:
        /* <DEDUP_REMOVED lines=365> */
.L_x_10232:
        /* <DEDUP_REMOVED lines=20> */
.L_x_10236:
[----:B------:R0:W5:Y:S01]  /*1810*/  LDG.E.U8 R19, desc[UR36][R2.64] ;  /* 0x0000002402137981 */ /* 0x000162000c1e1100 */
[----:B------:R-:W-:Y:S05]  /*1820*/  BRA `(.L_x_10238) ;  /* 0x0000000c00547947 */ /* 0x000fea0003800000 */
.L_x_10235:
        /* <DEDUP_REMOVED lines=8> */
.L_x_10240:
[----:B------:R0:W5:Y:S01]  /*18b0*/  LDG.E.U16 R19, desc[UR36][R2.64] ;  /* 0x0000002402137981 */ /* 0x000162000c1e1500 */
[----:B------:R-:W-:Y:S05]  /*18c0*/  BRA `(.L_x_10238) ;  /* 0x0000000c002c7947 */ /* 0x000fea0003800000 */
.L_x_10239:
[----:B------:R0:W5:Y:S01]  /*18d0*/  LDG.E.U16 R19, desc[UR36][R2.64] ;  /* 0x0000002402137981 */ /* 0x000162000c1e1500 */
[----:B------:R-:W-:Y:S05]  /*18e0*/  BRA `(.L_x_10238) ;  /* 0x0000000c00247947 */ /* 0x000fea0003800000 */
.L_x_10234:
        /* <DEDUP_REMOVED lines=9> */
.L_x_10242:
[----:B------:R-:W2:Y:S02]  /*1980*/  LDG.E.U16 R0, desc[UR36][R2.64] ;  /* 0x0000002402007981 */ /* 0x000ea4000c1e1500 */
[----:B--2---:R-:W-:-:S06]  /*1990*/  HADD2.F32 R0, -RZ, R0.H0_H0 ;  /* 0x20000000ff007230 */ /* 0x004fcc0000004100 */
[----:B------:R-:W0:Y:S02]  /*19a0*/  F2I.FTZ.TRUNC.NTZ R0, R0 ;  /* 0x0000000000007305 */ /* 0x000e24000021f100 */
[----:B0-----:R-:W-:Y:S01]  /*19b0*/  PRMT R19, R0, 0x7610, R19 ;  /* 0x0000761000137816 */ /* 0x001fe20000000013 */
[----:B------:R-:W-:Y:S06]  /*19c0*/  BRA `(.L_x_10238) ;  /* 0x0000000800ec7947 */ /* 0x000fec0003800000 */
.L_x_10241:
        /* <DEDUP_REMOVED lines=9> */
.L_x_10244:
[----:B------:R-:W2:Y:S02]  /*1a60*/  LDG.E.U16 R2, desc[UR36][R2.64] ;  /* 0x0000002402027981 */ /* 0x000ea4000c1e1500 */
[----:B--2---:R-:W-:-:S06]  /*1a70*/  HADD2.F32 R0, -RZ, R2.H0_H0 ;  /* 0x20000002ff007230 */ /* 0x004fcc0000004100 */
[----:B------:R-:W0:Y:S02]  /*1a80*/  F2I.FTZ.TRUNC.NTZ R0, R0 ;  /* 0x0000000000007305 */ /* 0x000e24000021f100 */
[----:B0-----:R-:W-:Y:S01]  /*1a90*/  PRMT R19, R0, 0x7610, R19 ;  /* 0x0000761000137816 */ /* 0x001fe20000000013 */
[----:B------:R-:W-:Y:S06]  /*1aa0*/  BRA `(.L_x_10238) ;  /* 0x0000000800b47947 */ /* 0x000fec0003800000 */
.L_x_10243:
[----:B------:R-:W2:Y:S02]  /*1ab0*/  LDG.E.64 R2, desc[UR36][R2.64] ;  /* 0x0000002402027981 */ /* 0x000ea4000c1e1b00 */
[----:B--2---:R0:W1:Y:S01]  /*1ac0*/  F2I.F64.TRUNC R19, R2 ;  /* 0x0000000200137311 */ /* 0x004062000030d100 */
[----:B------:R-:W-:Y:S05]  /*1ad0*/  BRA `(.L_x_10238) ;  /* 0x0000000800a87947 */ /* 0x000fea0003800000 */
.L_x_10233:
        /* <DEDUP_REMOVED lines=12> */
.L_x_10247:
[----:B------:R-:W2:Y:S02]  /*1ba0*/  LDG.E.64 R2, desc[UR36][R2.64] ;  /* 0x0000002402027981 */ /* 0x000ea4000c1e1b00 */
[----:B--2---:R3:W4:Y:S01]  /*1bb0*/  F2I.F64.TRUNC R19, R2 ;  /* 0x0000000200137311 */ /* 0x004722000030d100 */
[----:B------:R-:W-:Y:S05]  /*1bc0*/  BRA `(.L_x_10238) ;  /* 0x00000008006c7947 */ /* 0x000fea0003800000 */
.L_x_10246:
        /* <DEDUP_REMOVED lines=28> */
.L_x_10249:
        /* <DEDUP_REMOVED lines=15> */
.L_x_10248:
[----:B------:R-:W2:Y:S02]  /*1e80*/  LDG.E.U16 R0, desc[UR36][R2.64] ;  /* 0x0000002402007981 */ /* 0x000ea4000c1e1500 */
[----:B--2---:R-:W-:-:S06]  /*1e90*/  IMAD.U32 R0, R0, 0x10000, RZ ;  /* 0x0001000000007824 */ /* 0x004fcc00078e00ff */
[----:B------:R-:W0:Y:S02]  /*1ea0*/  F2I.FTZ.TRUNC.NTZ R0, R0 ;  /* 0x0000000000007305 */ /* 0x000e24000021f100 */
[----:B0-----:R-:W-:Y:S01]  /*1eb0*/  PRMT R19, R0, 0x7610, R19 ;  /* 0x0000761000137816 */ /* 0x001fe20000000013 */
[----:B------:R-:W-:Y:S06]  /*1ec0*/  BRA `(.L_x_10238) ;  /* 0x0000000400ac7947 */ /* 0x000fec0003800000 */
.L_x_10245:
        /* <DEDUP_REMOVED lines=10> */
.L_x_10252:
        /* <DEDUP_REMOVED lines=21> */
.L_x_10256:
[----:B------:R-:W-:Y:S05]  /*20c0*/  BSYNC B1 ;  /* 0x0000000000017941 */ /* 0x000fea0003800000 */
.L_x_10255:
[----:B------:R-:W-:Y:S01]  /*20d0*/  LEA R3, R0, 0x3b800000, 0x17 ;  /* 0x3b80000000037811 */ /* 0x000fe200078eb8ff */
[----:B------:R-:W-:-:S05]  /*20e0*/  IMAD.SHL.U32 R0, R2, 0x100000, RZ ;  /* 0x0010000002007824 */ /* 0x000fca00078e00ff */
[----:B------:R-:W-:-:S07]  /*20f0*/  LOP3.LUT R0, R3, R0, R4, 0xfe, !PT ;  /* 0x0000000003007212 */ /* 0x000fce00078efe04 */
.L_x_10254:
[----:B------:R-:W-:Y:S05]  /*2100*/  BSYNC B0 ;  /* 0x0000000000007941 */ /* 0x000fea0003800000 */
.L_x_10253:
[----:B------:R-:W0:Y:S02]  /*2110*/  F2I.FTZ.TRUNC.NTZ R0, R0 ;  /* 0x0000000000007305 */ /* 0x000e24000021f100 */
[----:B0-----:R-:W-:Y:S01]  /*2120*/  PRMT R19, R0, 0x7610, R19 ;  /* 0x0000761000137816 */ /* 0x001fe20000000013 */
[----:B------:R-:W-:Y:S06]  /*2130*/  BRA `(.L_x_10238) ;  /* 0x0000000400107947 */ /* 0x000fec0003800000 */
.L_x_10251:
        /* <DEDUP_REMOVED lines=21> */
.L_x_10260:
[----:B------:R-:W-:Y:S05]  /*2290*/  BSYNC B1 ;  /* 0x0000000000017941 */ /* 0x000fea0003800000 */
.L_x_10259:
[----:B------:R-:W-:Y:S01]  /*22a0*/  LEA R3, R0, 0x37800000, 0x17 ;  /* 0x3780000000037811 */ /* 0x000fe200078eb8ff */
[----:B------:R-:W-:-:S05]  /*22b0*/  IMAD.SHL.U32 R0, R2, 0x200000, RZ ;  /* 0x0020000002007824 */ /* 0x000fca00078e00ff */
[----:B------:R-:W-:-:S07]  /*22c0*/  LOP3.LUT R0, R3, R0, R4, 0xfe, !PT ;  /* 0x0000000003007212 */ /* 0x000fce00078efe04 */
.L_x_10258:
[----:B------:R-:W-:Y:S05]  /*22d0*/  BSYNC B0 ;  /* 0x0000000000007941 */ /* 0x000fea0003800000 */
.L_x_10257:
[----:B------:R-:W0:Y:S02]  /*22e0*/  F2I.FTZ.TRUNC.NTZ R0, R0 ;  /* 0x0000000000007305 */ /* 0x000e24000021f100 */
[----:B0-----:R-:W-:Y:S01]  /*22f0*/  PRMT R19, R0, 0x7610, R19 ;  /* 0x0000761000137816 */ /* 0x001fe20000000013 */
[----:B------:R-:W-:Y:S06]  /*2300*/  BRA `(.L_x_10238) ;  /* 0x00000000009c7947 */ /* 0x000fec0003800000 */
.L_x_10250:
        /* <DEDUP_REMOVED lines=14> */
.L_x_10264:
[----:B------:R-:W-:Y:S05]  /*23f0*/  BSYNC B0 ;  /* 0x0000000000007941 */ /* 0x000fea0003800000 */
.L_x_10263:
[----:B------:R-:W0:Y:S02]  /*2400*/  F2I.FTZ.TRUNC.NTZ R0, R0 ;  /* 0x0000000000007305 */ /* 0x000e24000021f100 */
[----:B0-----:R-:W-:Y:S01]  /*2410*/  PRMT R19, R0, 0x7610, R19 ;  /* 0x0000761000137816 */ /* 0x001fe20000000013 */
[----:B------:R-:W-:Y:S06]  /*2420*/  BRA `(.L_x_10238) ;  /* 0x0000000000547947 */ /* 0x000fec0003800000 */
.L_x_10237:
        /* <DEDUP_REMOVED lines=16> */
.L_x_10265:
[----:B------:R-:W-:Y:S01]  /*2530*/  PRMT R19, RZ, 0x7610, R19 ;  /* 0x00007610ff137816 */ /* 0x000fe20000000013 */
[----:B------:R-:W-:Y:S06]  /*2540*/  BRA `(.L_x_10238) ;  /* 0x00000000000c7947 */ /* 0x000fec0003800000 */
.L_x_10262:
[----:B------:R2:W5:Y:S01]  /*2550*/  LDG.E.U16 R19, desc[UR36][R2.64] ;  /* 0x0000002402137981 */ /* 0x000562000c1e1500 */
[----:B------:R-:W-:Y:S05]  /*2560*/  BRA `(.L_x_10238) ;  /* 0x0000000000047947 */ /* 0x000fea0003800000 */
.L_x_10261:
[----:B------:R1:W5:Y:S02]  /*2570*/  LDG.E.U16 R19, desc[UR36][R2.64] ;  /* 0x0000002402137981 */ /* 0x000364000c1e1500 */
.L_x_10238:
        /* <DEDUP_REMOVED lines=17> */
.L_x_10269:
[----:B------:R3:W5:Y:S01]  /*2690*/  LDG.E.U8 R0, desc[UR36][R2.64] ;  /* 0x0000002402007981 */ /* 0x000762000c1e1100 */
[----:B------:R-:W-:Y:S05]  /*26a0*/  BRA `(.L_x_10271) ;  /* 0x0000000c00547947 */ /* 0x000fea0003800000 */
.L_x_10268:
        /* <DEDUP_REMOVED lines=8> */
.L_x_10273:
[----:B------:R1:W5:Y:S01]  /*2730*/  LDG.E.U16 R0, desc[UR36][R2.64] ;  /* 0x0000002402007981 */ /* 0x000362000c1e1500 */
[----:B------:R-:W-:Y:S05]  /*2740*/  BRA `(.L_x_10271) ;  /* 0x0000000c002c7947 */ /* 0x000fea0003800000 */
.L_x_10272:
[----:B------:R2:W5:Y:S01]  /*2750*/  LDG.E.U16 R0, desc[UR36][R2.64] ;  /* 0x0000002402007981 */ /* 0x000562000c1e1500 */
[----:B------:R-:W-:Y:S05]  /*2760*/  BRA `(.L_x_10271) ;  /* 0x0000000c00247947 */ /* 0x000fea0003800000 */
.L_x_10267:
        /* <DEDUP_REMOVED lines=9> */
.L_x_10275:
[----:B------:R-:W2:Y:S02]  /*2800*/  LDG.E.U16 R4, desc[UR36][R2.64] ;  /* 0x0000002402047981 */ /* 0x000ea4000c1e1500 */
[----:B--2---:R-:W-:-:S06]  /*2810*/  HADD2.F32 R4, -RZ, R4.H0_H0 ;  /* 0x20000004ff047230 */ /* 0x004fcc0000004100 */
[----:B------:R-:W0:Y:S02]  /*2820*/  F2I.FTZ.TRUNC.NTZ R4, R4 ;  /* 0x0000000400047305 */ /* 0x000e24000021f100 */
[----:B0-----:R-:W-:Y:S01]  /*2830*/  PRMT R0, R4, 0x7610, R0 ;  /* 0x0000761004007816 */ /* 0x001fe20000000000 */
[----:B------:R-:W-:Y:S06]  /*2840*/  BRA `(.L_x_10271) ;  /* 0x0000000800ec7947 */ /* 0x000fec0003800000 */
.L_x_10274:
        /* <DEDUP_REMOVED lines=9> */
.L_x_10277:
[----:B------:R-:W2:Y:S02]  /*28e0*/  LDG.E.U16 R2, desc[UR36][R2.64] ;  /* 0x0000002402027981 */ /* 0x000ea4000c1e1500 */
[----:B--2---:R-:W-:-:S06]  /*28f0*/  HADD2.F32 R4, -RZ, R2.H0_H0 ;  /* 0x20000002ff047230 */ /* 0x004fcc0000004100 */
[----:B------:R-:W0:Y:S02]  /*2900*/  F2I.FTZ.TRUNC.NTZ R4, R4 ;  /* 0x0000000400047305 */ /* 0x000e24000021f100 */
[----:B0-----:R-:W-:Y:S01]  /*2910*/  PRMT R0, R4, 0x7610, R0 ;  /* 0x0000761004007816 */ /* 0x001fe20000000000 */
[----:B------:R-:W-:Y:S06]  /*2920*/  BRA `(.L_x_10271) ;  /* 0x0000000800b47947 */ /* 0x000fec0003800000 */
.L_x_10276:
[----:B------:R-:W2:Y:S02]  /*2930*/  LDG.E.64 R2, desc[UR36][R2.64] ;  /* 0x0000002402027981 */ /* 0x000ea4000c1e1b00 */
[----:B--2---:R0:W1:Y:S01]  /*2940*/  F2I.F64.TRUNC R0, R2 ;  /* 0x0000000200007311 */ /* 0x004062000030d100 */
[----:B------:R-:W-:Y:S05]  /*2950*/  BRA `(.L_x_10271) ;  /* 0x0000000800a87947 */ /* 0x000fea0003800000 */
.L_x_10266:
        /* <DEDUP_REMOVED lines=12> */
.L_x_10280:
[----:B------:R-:W2:Y:S02]  /*2a20*/  LDG.E.64 R2, desc[UR36][R2.64] ;  /* 0x0000002402027981 */ /* 0x000ea4000c1e1b00 */
[----:B--2---:R0:W1:Y:S01]  /*2a30*/  F2I.F64.TRUNC R0, R2 ;  /* 0x0000000200007311 */ /* 0x004062000030d100 */
[----:B------:R-:W-:Y:S05]  /*2a40*/  BRA `(.L_x_10271) ;  /* 0x00000008006c7947 */ /* 0x000fea0003800000 */
.L_x_10279:
        /* <DEDUP_REMOVED lines=28> */
.L_x_10282:
        /* <DEDUP_REMOVED lines=15> */
.L_x_10281:
[----:B------:R-:W2:Y:S02]  /*2d00*/  LDG.E.U16 R4, desc[UR36][R2.64] ;  /* 0x0000002402047981 */ /* 0x000ea4000c1e1500 */
[----:B--2---:R-:W-:-:S06]  /*2d10*/  IMAD.U32 R4, R4, 0x10000, RZ ;  /* 0x0001000004047824 */ /* 0x004fcc00078e00ff */
[----:B------:R-:W0:Y:S02]  /*2d20*/  F2I.FTZ.TRUNC.NTZ R4, R4 ;  /* 0x0000000400047305 */ /* 0x000e24000021f100 */
[----:B0-----:R-:W-:Y:S01]  /*2d30*/  PRMT R0, R4, 0x7610, R0 ;  /* 0x0000761004007816 */ /* 0x001fe20000000000 */
[----:B------:R-:W-:Y:S06]  /*2d40*/  BRA `(.L_x_10271) ;  /* 0x0000000400ac7947 */ /* 0x000fec0003800000 */
.L_x_10278:
        /* <DEDUP_REMOVED lines=10> */
.L_x_10285:
        /* <DEDUP_REMOVED lines=21> */
.L_x_10289:
[----:B------:R-:W-:Y:S05]  /*2f40*/  BSYNC B1 ;  /* 0x0000000000017941 */ /* 0x000fea0003800000 */
.L_x_10288:
[----:B------:R-:W-:Y:S01]  /*2f50*/  IMAD.SHL.U32 R2, R2, 0x100000, RZ ;  /* 0x0010000002027824 */ /* 0x000fe200078e00ff */
[----:B------:R-:W-:-:S04]  /*2f60*/  LEA R3, R0, 0x3b800000, 0x17 ;  /* 0x3b80000000037811 */ /* 0x000fc800078eb8ff */
[----:B------:R-:W-:-:S07]  /*2f70*/  LOP3.LUT R4, R3, R2, R4, 0xfe, !PT ;  /* 0x0000000203047212 */ /* 0x000fce00078efe04 */
.L_x_10287:
[----:B------:R-:W-:Y:S05]  /*2f80*/  BSYNC B0 ;  /* 0x0000000000007941 */ /* 0x000fea0003800000 */
.L_x_10286:
[----:B------:R-:W0:Y:S02]  /*2f90*/  F2I.FTZ.TRUNC.NTZ R4, R4 ;  /* 0x0000000400047305 */ /* 0x000e24000021f100 */
[----:B0-----:R-:W-:Y:S01]  /*2fa0*/  PRMT R0, R4, 0x7610, R0 ;  /* 0x0000761004007816 */ /* 0x001fe20000000000 */
[----:B------:R-:W-:Y:S06]  /*2fb0*/  BRA `(.L_x_10271) ;  /* 0x0000000400107947 */ /* 0x000fec0003800000 */
.L_x_10284:
        /* <DEDUP_REMOVED lines=21> */
.L_x_10293:
[----:B------:R-:W-:Y:S05]  /*3110*/  BSYNC B1 ;  /* 0x0000000000017941 */ /* 0x000fea0003800000 */
.L_x_10292:
[----:B------:R-:W-:Y:S01]  /*3120*/  IMAD.SHL.U32 R2, R2, 0x200000, RZ ;  /* 0x0020000002027824 */ /* 0x000fe200078e00ff */
[----:B------:R-:W-:-:S04]  /*3130*/  LEA R3, R0, 0x37800000, 0x17 ;  /* 0x3780000000037811 */ /* 0x000fc800078eb8ff */
[----:B------:R-:W-:-:S07]  /*3140*/  LOP3.LUT R4, R3, R2, R4, 0xfe, !PT ;  /* 0x0000000203047212 */ /* 0x000fce00078efe04 */
.L_x_10291:
[----:B------:R-:W-:Y:S05]  /*3150*/  BSYNC B0 ;  /* 0x0000000000007941 */ /* 0x000fea0003800000 */
.L_x_10290:
[----:B------:R-:W0:Y:S02]  /*3160*/  F2I.FTZ.TRUNC.NTZ R4, R4 ;  /* 0x0000000400047305 */ /* 0x000e24000021f100 */
[----:B0-----:R-:W-:Y:S01]  /*3170*/  PRMT R0, R4, 0x7610, R0 ;  /* 0x0000761004007816 */ /* 0x001fe20000000000 */
[----:B------:R-:W-:Y:S06]  /*3180*/  BRA `(.L_x_10271) ;  /* 0x00000000009c7947 */ /* 0x000fec0003800000 */
.L_x_10283:
        /* <DEDUP_REMOVED lines=14> */
.L_x_10297:
[----:B------:R-:W-:Y:S05]  /*3270*/  BSYNC B0 ;  /* 0x0000000000007941 */ /* 0x000fea0003800000 */
.L_x_10296:
[----:B------:R-:W0:Y:S02]  /*3280*/  F2I.FTZ.TRUNC.NTZ R4, R4 ;  /* 0x0000000400047305 */ /* 0x000e24000021f100 */
[----:B0-----:R-:W-:Y:S01]  /*3290*/  PRMT R0, R4, 0x7610, R0 ;  /* 0x0000761004007816 */ /* 0x001fe20000000000 */
[----:B------:R-:W-:Y:S06]  /*32a0*/  BRA `(.L_x_10271) ;  /* 0x0000000000547947 */ /* 0x000fec0003800000 */
.L_x_10270:
        /* <DEDUP_REMOVED lines=16> */
.L_x_10298:
[----:B------:R-:W-:Y:S01]  /*33b0*/  PRMT R0, RZ, 0x7610, R0 ;  /* 0x00007610ff007816 */ /* 0x000fe20000000000 */
[----:B------:R-:W-:Y:S06]  /*33c0*/  BRA `(.L_x_10271) ;  /* 0x00000000000c7947 */ /* 0x000fec0003800000 */
.L_x_10295:
[----:B------:R0:W5:Y:S01]  /*33d0*/  LDG.E.U16 R0, desc[UR36][R2.64] ;  /* 0x0000002402007981 */ /* 0x000162000c1e1500 */
[----:B------:R-:W-:Y:S05]  /*33e0*/  BRA `(.L_x_10271) ;  /* 0x0000000000047947 */ /* 0x000fea0003800000 */
.L_x_10294:
[----:B------:R0:W5:Y:S02]  /*33f0*/  LDG.E.U16 R0, desc[UR36][R2.64] ;  /* 0x0000002402007981 */ /* 0x000164000c1e1500 */
.L_x_10271:
[----:B------:R-:W0:Y:S01]  /*3400*/  LDC.U8 R6, c[0x0][0x491] ;  /* 0x00012440ff067b82 */ /* 0x000e220000000000 */
[C---:B-1---5:R-:W-:Y:S02]  /*3410*/  PRMT R4, R0.reuse, 0x9910, RZ ;  /* 0x0000991000047816 */ /* 0x062fe400000000ff */
[----:B0-234-:R-:W-:Y:S02]  /*3420*/  LOP3.LUT R2, R0, 0xffff, RZ, 0xc0, !PT ;  /* 0x0000ffff00027812 */ /* 0x01dfe400078ec0ff */
[----:B------:R-:W-:Y:S01]  /*3430*/  LOP3.LUT R19, R19, 0xffff, RZ, 0xc0, !PT ;  /* 0x0000ffff13137812 */ /* 0x000fe200078ec0ff */
[----:B------:R-:W-:Y:S01]  /*3440*/  IMAD.MOV.U32 R0, RZ, RZ, R4 ;  /* 0x000000ffff007224 */ /* 0x000fe200078e0004 */
[----:B------:R-:W-:-:S04]  /*3450*/  ISETP.GT.U32.AND P0, PT, R2, 0xf, PT ;  /* 0x0000000f0200780c */ /* 0x000fc80003f04070 */
[----:B------:R-:W-:-:S04]  /*3460*/  SHF.L.U32 R0, R19, R0, RZ ;  /* 0x0000000013007219 */ /* 0x000fc800000006ff */
[----:B------:R-:W-:Y:S02]  /*3470*/  SEL R5, R0, RZ, !P0 ;  /* 0x000000ff00057207 */ /* 0x000fe40004000000 */
        /* <DEDUP_REMOVED lines=13> */
.L_x_10302:
[----:B------:R1:W-:Y:S01]  /*3550*/  STG.E.U8 desc[UR36][R16.64], R5 ;  /* 0x0000000510007986 */ /* 0x0003e2000c101124 */
[----:B------:R-:W-:Y:S05]  /*3560*/  BRA `(.L_x_10304) ;  /* 0x0000000c00647947 */ /* 0x000fea0003800000 */
.L_x_10301:
        /* <DEDUP_REMOVED lines=10> */
.L_x_10306:
[----:B------:R-:W-:-:S05]  /*3610*/  PRMT R3, R5, 0x9910, RZ ;  /* 0x0000991005037816 */ /* 0x000fca00000000ff */
[----:B------:R3:W-:Y:S01]  /*3620*/  STG.E desc[UR36][R16.64], R3 ;  /* 0x0000000310007986 */ /* 0x0007e2000c101924 */
[----:B------:R-:W-:Y:S05]  /*3630*/  BRA `(.L_x_10304) ;  /* 0x0000000c00307947 */ /* 0x000fea0003800000 */
.L_x_10305:
[----:B------:R2:W-:Y:S01]  /*3640*/  STG.E.U16 desc[UR36][R16.64], R5 ;  /* 0x0000000510007986 */ /* 0x0005e2000c101524 */
[----:B------:R-:W-:Y:S05]  /*3650*/  BRA `(.L_x_10304) ;  /* 0x0000000c00287947 */ /* 0x000fea0003800000 */
.L_x_10300:
        /* <DEDUP_REMOVED lines=9> */
.L_x_10308:
[----:B------:R-:W0:Y:S02]  /*36f0*/  I2F.S16 R0, R5 ;  /* 0x0000000500007306 */ /* 0x000e240000101400 */
[----:B0-----:R-:W-:-:S05]  /*3700*/  F2FP.F16.F32.PACK_AB R0, RZ, R0 ;  /* 0x00000000ff00723e */ /* 0x001fca00000000ff */
[----:B------:R0:W-:Y:S01]  /*3710*/  STG.E.U16 desc[UR36][R16.64], R0 ;  /* 0x0000000010007986 */ /* 0x0001e2000c101524 */
[----:B------:R-:W-:Y:S05]  /*3720*/  BRA `(.L_x_10304) ;  /* 0x0000000800f47947 */ /* 0x000fea0003800000 */
.L_x_10307:
        /* <DEDUP_REMOVED lines=10> */
.L_x_10310:
[----:B------:R-:W0:Y:S02]  /*37d0*/  I2F.S16 R5, R5 ;  /* 0x0000000500057306 */ /* 0x000e240000101400 */
[----:B0-----:R-:W-:-:S04]  /*37e0*/  F2FP.F16.F32.PACK_AB R3, RZ, R5 ;  /* 0x00000005ff03723e */ /* 0x001fc800000000ff */
[----:B------:R-:W-:-:S05]  /*37f0*/  PRMT R3, R3, 0x5410, RZ ;  /* 0x0000541003037816 */ /* 0x000fca00000000ff */
[----:B------:R0:W-:Y:S01]  /*3800*/  STG.E desc[UR36][R16.64], R3 ;  /* 0x0000000310007986 */ /* 0x0001e2000c101924 */
[----:B------:R-:W-:Y:S05]  /*3810*/  BRA `(.L_x_10304) ;  /* 0x0000000800b87947 */ /* 0x000fea0003800000 */
.L_x_10309:
[----:B------:R-:W0:Y:S02]  /*3820*/  I2F.F64.S16 R2, R5 ;  /* 0x0000000500027312 */ /* 0x000e240000101c00 */
[----:B0-----:R0:W-:Y:S01]  /*3830*/  STG.E.64 desc[UR36][R16.64], R2 ;  /* 0x0000000210007986 */ /* 0x0011e2000c101b24 */
[----:B------:R-:W-:Y:S05]  /*3840*/  BRA `(.L_x_10304) ;  /* 0x0000000800ac7947 */ /* 0x000fea0003800000 */
.L_x_10299:
        /* <DEDUP_REMOVED lines=13> */
.L_x_10313:
[----:B------:R-:W0:Y:S01]  /*3920*/  I2F.F64.S16 R4, R5 ;  /* 0x0000000500047312 */ /* 0x000e220000101c00 */
[----:B------:R-:W-:-:S05]  /*3930*/  CS2R R6, SRZ ;  /* 0x0000000000067805 */ /* 0x000fca000001ff00 */
[----:B0-----:R0:W-:Y:S01]  /*3940*/  STG.E.128 desc[UR36][R16.64], R4 ;  /* 0x0000000410007986 */ /* 0x0011e2000c101d24 */
[----:B------:R-:W-:Y:S05]  /*3950*/  BRA `(.L_x_10304) ;  /* 0x0000000800687947 */ /* 0x000fea0003800000 */
.L_x_10312:
        /* <DEDUP_REMOVED lines=21> */
.L_x_10317:
[----:B------:R-:W-:Y:S05]  /*3ab0*/  BSYNC B0 ;  /* 0x0000000000007941 */ /* 0x000fea0003800000 */
.L_x_10316:
[----:B------:R-:W-:-:S05]  /*3ac0*/  LOP3.LUT R3, R0, R3, RZ, 0xfc, !PT ;  /* 0x0000000300037212 */ /* 0x000fca00078efcff */
[----:B------:R0:W-:Y:S01]  /*3ad0*/  STG.E.U8 desc[UR36][R16.64], R3 ;  /* 0x0000000310007986 */ /* 0x0001e2000c101124 */
[----:B------:R-:W-:Y:S05]  /*3ae0*/  BRA `(.L_x_10304) ;  /* 0x0000000800047947 */ /* 0x000fea0003800000 */
.L_x_10315:
        /* <DEDUP_REMOVED lines=13> */
.L_x_10319:
[----:B------:R-:W-:Y:S01]  /*3bc0*/  IMAD.MOV.U32 R0, RZ, RZ, 0x7f ;  /* 0x0000007fff007424 */ /* 0x000fe200078e00ff */
[----:B------:R-:W-:-:S04]  /*3bd0*/  ISETP.GT.U32.AND P0, PT, R2, 0x7f800000, PT ;  /* 0x7f8000000200780c */ /* 0x000fc80003f04070 */
[----:B------:R-:W-:-:S09]  /*3be0*/  SEL R0, R0, 0x7c, P0 ;  /* 0x0000007c00007807 */ /* 0x000fd20000000000 */
.L_x_10320:
[----:B------:R-:W-:Y:S05]  /*3bf0*/  BSYNC B0 ;  /* 0x0000000000007941 */ /* 0x000fea0003800000 */
.L_x_10318:
[----:B------:R-:W-:-:S04]  /*3c00*/  LOP3.LUT R2, R5, 0x80000000, RZ, 0xc0, !PT ;  /* 0x8000000005027812 */ /* 0x000fc800078ec0ff */
[----:B------:R-:W-:-:S04]  /*3c10*/  SHF.R.U32.HI R3, RZ, 0x18, R2 ;  /* 0x00000018ff037819 */ /* 0x000fc80000011602 */
[----:B------:R-:W-:-:S05]  /*3c20*/  LOP3.LUT R3, R0, R3, RZ, 0xfc, !PT ;  /* 0x0000000300037212 */ /* 0x000fca00078efcff */
[----:B------:R0:W-:Y:S01]  /*3c30*/  STG.E.U8 desc[UR36][R16.64], R3 ;  /* 0x0000000310007986 */ /* 0x0001e2000c101124 */
[----:B------:R-:W-:Y:S05]  /*3c40*/  BRA `(.L_x_10304) ;  /* 0x0000000400ac7947 */ /* 0x000fea0003800000 */
.L_x_10314:
[----:B------:R-:W0:Y:S02]  /*3c50*/  I2F.S16 R0, R5 ;  /* 0x0000000500007306 */ /* 0x000e240000101400 */
[----:B0-----:R-:W-:-:S05]  /*3c60*/  F2FP.BF16.F32.PACK_AB R0, RZ, R0 ;  /* 0x00000000ff00723e */ /* 0x001fca00000010ff */
[----:B------:R0:W-:Y:S01]  /*3c70*/  STG.E.U16 desc[UR36][R16.64], R0 ;  /* 0x0000000010007986 */ /* 0x0001e2000c101524 */
[----:B------:R-:W-:Y:S05]  /*3c80*/  BRA `(.L_x_10304) ;  /* 0x00000004009c7947 */ /* 0x000fea0003800000 */
.L_x_10311:
        /* <DEDUP_REMOVED lines=10> */
.L_x_10323:
        /* <DEDUP_REMOVED lines=17> */
.L_x_10326:
[----:B------:R-:W-:-:S04]  /*3e40*/  LOP3.LUT R2, R5, 0x80000000, RZ, 0xc0, !PT ;  /* 0x8000000005027812 */ /* 0x000fc800078ec0ff */
[----:B------:R-:W-:-:S04]  /*3e50*/  SHF.R.U32.HI R3, RZ, 0x18, R2 ;  /* 0x00000018ff037819 */ /* 0x000fc80000011602 */
[----:B------:R-:W-:-:S04]  /*3e60*/  LOP3.LUT R0, R0, R3, RZ, 0xfc, !PT ;  /* 0x0000000300007212 */ /* 0x000fc800078efcff */
[----:B------:R-:W-:-:S07]  /*3e70*/  PRMT R8, R0, 0x7610, R8 ;  /* 0x0000761000087816 */ /* 0x000fce0000000008 */
.L_x_10325:
[----:B------:R-:W-:Y:S05]  /*3e80*/  BSYNC B0 ;  /* 0x0000000000007941 */ /* 0x000fea0003800000 */
.L_x_10324:
[----:B------:R0:W-:Y:S01]  /*3e90*/  STG.E.U8 desc[UR36][R16.64], R8 ;  /* 0x0000000810007986 */ /* 0x0001e2000c101124 */
[----:B------:R-:W-:Y:S05]  /*3ea0*/  BRA `(.L_x_10304) ;  /* 0x0000000400147947 */ /* 0x000fea0003800000 */
.L_x_10322:
        /* <DEDUP_REMOVED lines=17> */
.L_x_10329:
[----:B------:R-:W-:-:S04]  /*3fc0*/  LOP3.LUT R2, R5, 0x80000000, RZ, 0xc0, !PT ;  /* 0x8000000005027812 */ /* 0x000fc800078ec0ff */
[----:B------:R-:W-:-:S04]  /*3fd0*/  SHF.R.U32.HI R3, RZ, 0x18, R2 ;  /* 0x00000018ff037819 */ /* 0x000fc80000011602 */
[----:B------:R-:W-:-:S04]  /*3fe0*/  LOP3.LUT R0, R0, R3, RZ, 0xfc, !PT ;  /* 0x0000000300007212 */ /* 0x000fc800078efcff */
[----:B------:R-:W-:-:S07]  /*3ff0*/  PRMT R8, R0, 0x7610, R8 ;  /* 0x0000761000087816 */ /* 0x000fce0000000008 */
.L_x_10328:
[----:B------:R-:W-:Y:S05]  /*4000*/  BSYNC B0 ;  /* 0x0000000000007941 */ /* 0x000fea0003800000 */
.L_x_10327:
[----:B------:R0:W-:Y:S01]  /*4010*/  STG.E.U8 desc[UR36][R16.64], R8 ;  /* 0x0000000810007986 */ /* 0x0001e2000c101124 */
[----:B------:R-:W-:Y:S05]  /*4020*/  BRA `(.L_x_10304) ;  /* 0x0000000000b47947 */ /* 0x000fea0003800000 */
.L_x_10321:
        /* <DEDUP_REMOVED lines=22> */
.L_x_10303:
        /* <DEDUP_REMOVED lines=16> */
.L_x_10332:
[----:B------:R-:W-:Y:S05]  /*4290*/  BRA `(.L_x_10304) ;  /* 0x0000000000187947 */ /* 0x000fea0003800000 */
.L_x_10331:
[----:B------:R-:W-:-:S04]  /*42a0*/  PRMT R2, R5, 0x9910, RZ ;  /* 0x0000991005027816 */ /* 0x000fc800000000ff */
[----:B------:R-:W-:-:S05]  /*42b0*/  SHF.R.S32.HI R3, RZ, 0x1f, R2 ;  /* 0x0000001fff037819 */ /* 0x000fca0000011402 */
[----:B------:R0:W-:Y:S01]  /*42c0*/  STG.E.64 desc[UR36][R16.64], R2 ;  /* 0x0000000210007986 */ /* 0x0001e2000c101b24 */
[----:B------:R-:W-:Y:S05]  /*42d0*/  BRA `(.L_x_10304) ;  /* 0x0000000000087947 */ /* 0x000fea0003800000 */
.L_x_10330:
[----:B------:R-:W-:-:S05]  /*42e0*/  PRMT R3, R5, 0x9910, RZ ;  /* 0x0000991005037816 */ /* 0x000fca00000000ff */
[----:B------:R0:W-:Y:S02]  /*42f0*/  STG.E desc[UR36][R16.64], R3 ;  /* 0x0000000310007986 */ /* 0x0001e4000c101924 */
.L_x_10304:
[----:B------:R-:W-:-:S04]  /*4300*/  IMAD R18, R18, 0x200, R23 ;  /* 0x0000020012127824 */ /* 0x000fc800078e0217 */
[----:B------:R-:W-:-:S07]  /*4310*/  VIADD R19, R18, 0x80 ;  /* 0x0000008012137836 */ /* 0x000fce0000000000 */
.L_x_10231:
[----:B------:R-:W-:Y:S05]  /*4320*/  BSYNC B6 ;  /* 0x0000000000067941 */ /* 0x000fea0003800000 */
.L_x_10230:
        /* <DEDUP_REMOVED lines=358> */
.L_x_10335:
        /* <DEDUP_REMOVED lines=20> */
.L_x_10339:
[----:B------:R0:W5:Y:S01]  /*5ad0*/  LDG.E.U8 R22, desc[UR36][R2.64] ;  /* 0x0000002402167981 */ /* 0x000162000c1e1100 */
[----:B------:R-:W-:Y:S05]  /*5ae0*/  BRA `(.L_x_10341) ;  /* 0x0000000c00547947 */ /* 0x000fea0003800000 */
.L_x_10338:
        /* <DEDUP_REMOVED lines=8> */
.L_x_10343:
[----:B------:R0:W5:Y:S01]  /*5b70*/  LDG.E.U16 R22, desc[UR36][R2.64] ;  /* 0x0000002402167981 */ /* 0x000162000c1e1500 */
[----:B------:R-:W-:Y:S05]  /*5b80*/  BRA `(.L_x_10341) ;  /* 0x0000000c002c7947 */ /* 0x000fea0003800000 */
.L_x_10342:
[----:B------:R0:W5:Y:S01]  /*5b90*/  LDG.E.U16 R22, desc[UR36][R2.64] ;  /* 0x0000002402167981 */ /* 0x000162000c1e1500 */
[----:B------:R-:W-:Y:S05]  /*5ba0*/  BRA `(.L_x_10341) ;  /* 0x0000000c00247947 */ /* 0x000fea0003800000 */
.L_x_10337:
        /* <DEDUP_REMOVED lines=9> */
.L_x_10345:
[----:B------:R-:W2:Y:S02]  /*5c40*/  LDG.E.U16 R0, desc[UR36][R2.64] ;  /* 0x0000002402007981 */ /* 0x000ea4000c1e1500 */
[----:B--2---:R-:W-:-:S06]  /*5c50*/  HADD2.F32 R0, -RZ, R0.H0_H0 ;  /* 0x20000000ff007230 */ /* 0x004fcc0000004100 */
[----:B------:R-:W0:Y:S02]  /*5c60*/  F2I.FTZ.TRUNC.NTZ R0, R0 ;  /* 0x0000000000007305 */ /* 0x000e24000021f100 */
[----:B0-----:R-:W-:Y:S01]  /*5c70*/  PRMT R22, R0, 0x7610, R22 ;  /* 0x0000761000167816 */ /* 0x001fe20000000016 */
[----:B------:R-:W-:Y:S06]  /*5c80*/  BRA `(.L_x_10341) ;  /* 0x0000000800ec7947 */ /* 0x000fec0003800000 */
.L_x_10344:
        /* <DEDUP_REMOVED lines=9> */
.L_x_10347:
[----:B------:R-:W2:Y:S02]  /*5d20*/  LDG.E.U16 R2, desc[UR36][R2.64] ;  /* 0x0000002402027981 */ /* 0x000ea4000c1e1500 */
[----:B--2---:R-:W-:-:S06]  /*5d30*/  HADD2.F32 R0, -RZ, R2.H0_H0 ;  /* 0x20000002ff007230 */ /* 0x004fcc0000004100 */
[----:B------:R-:W0:Y:S02]  /*5d40*/  F2I.FTZ.TRUNC.NTZ R0, R0 ;  /* 0x0000000000007305 */ /* 0x000e24000021f100 */
[----:B0-----:R-:W-:Y:S01]  /*5d50*/  PRMT R22, R0, 0x7610, R22 ;  /* 0x0000761000167816 */ /* 0x001fe20000000016 */
[----:B------:R-:W-:Y:S06]  /*5d60*/  BRA `(.L_x_10341) ;  /* 0x0000000800b47947 */ /* 0x000fec0003800000 */
.L_x_10346:
[----:B------:R-:W2:Y:S02]  /*5d70*/  LDG.E.64 R2, desc[UR36][R2.64] ;  /* 0x0000002402027981 */ /* 0x000ea4000c1e1b00 */
[----:B--2---:R0:W1:Y:S01]  /*5d80*/  F2I.F64.TRUNC R22, R2 ;  /* 0x0000000200167311 */ /* 0x004062000030d100 */
[----:B------:R-:W-:Y:S05]  /*5d90*/  BRA `(.L_x_10341) ;  /* 0x0000000800a87947 */ /* 0x000fea0003800000 */
.L_x_10336:
        /* <DEDUP_REMOVED lines=12> */
.L_x_10350:
[----:B------:R-:W2:Y:S02]  /*5e60*/  LDG.E.64 R2, desc[UR36][R2.64] ;  /* 0x0000002402027981 */ /* 0x000ea4000c1e1b00 */
[----:B--2---:R0:W1:Y:S01]  /*5e70*/  F2I.F64.TRUNC R22, R2 ;  /* 0x0000000200167311 */ /* 0x004062000030d100 */
[----:B------:R-:W-:Y:S05]  /*5e80*/  BRA `(.L_x_10341) ;  /* 0x00000008006c7947 */ /* 0x000fea0003800000 */
.L_x_10349:
        /* <DEDUP_REMOVED lines=28> */
.L_x_10352:
        /* <DEDUP_REMOVED lines=15> */
.L_x_10351:
[----:B------:R-:W2:Y:S02]  /*6140*/  LDG.E.U16 R0, desc[UR36][R2.64] ;  /* 0x0000002402007981 */ /* 0x000ea4000c1e1500 */
[----:B--2---:R-:W-:-:S06]  /*6150*/  IMAD.U32 R0, R0, 0x10000, RZ ;  /* 0x0001000000007824 */ /* 0x004fcc00078e00ff */
[----:B------:R-:W0:Y:S02]  /*6160*/  F2I.FTZ.TRUNC.NTZ R0, R0 ;  /* 0x0000000000007305 */ /* 0x000e24000021f100 */
[----:B0-----:R-:W-:Y:S01]  /*6170*/  PRMT R22, R0, 0x7610, R22 ;  /* 0x0000761000167816 */ /* 0x001fe20000000016 */
[----:B------:R-:W-:Y:S06]  /*6180*/  BRA `(.L_x_10341) ;  /* 0x0000000400ac7947 */ /* 0x000fec0003800000 */
.L_x_10348:
        /* <DEDUP_REMOVED lines=10> */
.L_x_10355:
        /* <DEDUP_REMOVED lines=21> */
.L_x_10359:
[----:B------:R-:W-:Y:S05]  /*6380*/  BSYNC B1 ;  /* 0x0000000000017941 */ /* 0x000fea0003800000 */
.L_x_10358:
[----:B------:R-:W-:Y:S01]  /*6390*/  LEA R3, R0, 0x3b800000, 0x17 ;  /* 0x3b80000000037811 */ /* 0x000fe200078eb8ff */
[----:B------:R-:W-:-:S05]  /*63a0*/  IMAD.SHL.U32 R0, R2, 0x100000, RZ ;  /* 0x0010000002007824 */ /* 0x000fca00078e00ff */
[----:B------:R-:W-:-:S07]  /*63b0*/  LOP3.LUT R0, R3, R0, R4, 0xfe, !PT ;  /* 0x0000000003007212 */ /* 0x000fce00078efe04 */
.L_x_10357:
[----:B------:R-:W-:Y:S05]  /*63c0*/  BSYNC B0 ;  /* 0x0000000000007941 */ /* 0x000fea0003800000 */
.L_x_10356:
[----:B------:R-:W0:Y:S02]  /*63d0*/  F2I.FTZ.TRUNC.NTZ R0, R0 ;  /* 0x0000000000007305 */ /* 0x000e24000021f100 */
[----:B0-----:R-:W-:Y:S01]  /*63e0*/  PRMT R22, R0, 0x7610, R22 ;  /* 0x0000761000167816 */ /* 0x001fe20000000016 */
[----:B------:R-:W-:Y:S06]  /*63f0*/  BRA `(.L_x_10341) ;  /* 0x0000000400107947 */ /* 0x000fec0003800000 */
.L_x_10354:
        /* <DEDUP_REMOVED lines=21> */
.L_x_10363:
[----:B------:R-:W-:Y:S05]  /*6550*/  BSYNC B1 ;  /* 0x0000000000017941 */ /* 0x000fea0003800000 */
.L_x_10362:
[----:B------:R-:W-:Y:S01]  /*6560*/  LEA R3, R0, 0x37800000, 0x17 ;  /* 0x3780000000037811 */ /* 0x000fe200078eb8ff */
[----:B------:R-:W-:-:S05]  /*6570*/  IMAD.SHL.U32 R0, R2, 0x200000, RZ ;  /* 0x0020000002007824 */ /* 0x000fca00078e00ff */
[----:B------:R-:W-:-:S07]  /*6580*/  LOP3.LUT R0, R3, R0, R4, 0xfe, !PT ;  /* 0x0000000003007212 */ /* 0x000fce00078efe04 */
.L_x_10361:
[----:B------:R-:W-:Y:S05]  /*6590*/  BSYNC B0 ;  /* 0x0000000000007941 */ /* 0x000fea0003800000 */
.L_x_10360:
[----:B------:R-:W0:Y:S02]  /*65a0*/  F2I.FTZ.TRUNC.NTZ R0, R0 ;  /* 0x0000000000007305 */ /* 0x000e24000021f100 */
[----:B0-----:R-:W-:Y:S01]  /*65b0*/  PRMT R22, R0, 0x7610, R22 ;  /* 0x0000761000167816 */ /* 0x001fe20000000016 */
[----:B------:R-:W-:Y:S06]  /*65c0*/  BRA `(.L_x_10341) ;  /* 0x00000000009c7947 */ /* 0x000fec0003800000 */
.L_x_10353:
        /* <DEDUP_REMOVED lines=14> */
.L_x_10367:
[----:B------:R-:W-:Y:S05]  /*66b0*/  BSYNC B0 ;  /* 0x0000000000007941 */ /* 0x000fea0003800000 */
.L_x_10366:
[----:B------:R-:W0:Y:S02]  /*66c0*/  F2I.FTZ.TRUNC.NTZ R0, R0 ;  /* 0x0000000000007305 */ /* 0x000e24000021f100 */
[----:B0-----:R-:W-:Y:S01]  /*66d0*/  PRMT R22, R0, 0x7610, R22 ;  /* 0x0000761000167816 */ /* 0x001fe20000000016 */
[----:B------:R-:W-:Y:S06]  /*66e0*/  BRA `(.L_x_10341) ;  /* 0x0000000000547947 */ /* 0x000fec0003800000 */
.L_x_10340:
        /* <DEDUP_REMOVED lines=16> */
.L_x_10368:
[----:B------:R-:W-:Y:S01]  /*67f0*/  PRMT R22, RZ, 0x7610, R22 ;  /* 0x00007610ff167816 */ /* 0x000fe20000000016 */
[----:B------:R-:W-:Y:S06]  /*6800*/  BRA `(.L_x_10341) ;  /* 0x00000000000c7947 */ /* 0x000fec0003800000 */
.L_x_10365:
[----:B------:R3:W5:Y:S01]  /*6810*/  LDG.E.U16 R22, desc[UR36][R2.64] ;  /* 0x0000002402167981 */ /* 0x000762000c1e1500 */
[----:B------:R-:W-:Y:S05]  /*6820*/  BRA `(.L_x_10341) ;  /* 0x0000000000047947 */ /* 0x000fea0003800000 */
.L_x_10364:
[----:B------:R4:W5:Y:S02]  /*6830*/  LDG.E.U16 R22, desc[UR36][R2.64] ;  /* 0x0000002402167981 */ /* 0x000964000c1e1500 */
.L_x_10341:
        /* <DEDUP_REMOVED lines=17> */
.L_x_10372:
[----:B------:R4:W5:Y:S01]  /*6950*/  LDG.E.U8 R0, desc[UR36][R2.64] ;  /* 0x0000002402007981 */ /* 0x000962000c1e1100 */
[----:B------:R-:W-:Y:S05]  /*6960*/  BRA `(.L_x_10374) ;  /* 0x0000000c00547947 */ /* 0x000fea0003800000 */
.L_x_10371:
        /* <DEDUP_REMOVED lines=8> */
.L_x_10376:
[----:B------:R2:W5:Y:S01]  /*69f0*/  LDG.E.U16 R0, desc[UR36][R2.64] ;  /* 0x0000002402007981 */ /* 0x000562000c1e1500 */
[----:B------:R-:W-:Y:S05]  /*6a00*/  BRA `(.L_x_10374) ;  /* 0x0000000c002c7947 */ /* 0x000fea0003800000 */
.L_x_10375:
[----:B------:R0:W5:Y:S01]  /*6a10*/  LDG.E.U16 R0, desc[UR36][R2.64] ;  /* 0x0000002402007981 */ /* 0x000162000c1e1500 */
[----:B------:R-:W-:Y:S05]  /*6a20*/  BRA `(.L_x_10374) ;  /* 0x0000000c00247947 */ /* 0x000fea0003800000 */
.L_x_10370:
        /* <DEDUP_REMOVED lines=9> */
.L_x_10378:
[----:B------:R-:W2:Y:S02]  /*6ac0*/  LDG.E.U16 R4, desc[UR36][R2.64] ;  /* 0x0000002402047981 */ /* 0x000ea4000c1e1500 */
[----:B--2---:R-:W-:-:S06]  /*6ad0*/  HADD2.F32 R4, -RZ, R4.H0_H0 ;  /* 0x20000004ff047230 */ /* 0x004fcc0000004100 */
[----:B------:R-:W0:Y:S02]  /*6ae0*/  F2I.FTZ.TRUNC.NTZ R4, R4 ;  /* 0x0000000400047305 */ /* 0x000e24000021f100 */
[----:B0-----:R-:W-:Y:S01]  /*6af0*/  PRMT R0, R4, 0x7610, R0 ;  /* 0x0000761004007816 */ /* 0x001fe20000000000 */
[----:B------:R-:W-:Y:S06]  /*6b00*/  BRA `(.L_x_10374) ;  /* 0x0000000800ec7947 */ /* 0x000fec0003800000 */
.L_x_10377:
        /* <DEDUP_REMOVED lines=9> */
.L_x_10380:
[----:B------:R-:W2:Y:S02]  /*6ba0*/  LDG.E.U16 R2, desc[UR36][R2.64] ;  /* 0x0000002402027981 */ /* 0x000ea4000c1e1500 */
[----:B--2---:R-:W-:-:S06]  /*6bb0*/  HADD2.F32 R4, -RZ, R2.H0_H0 ;  /* 0x20000002ff047230 */ /* 0x004fcc0000004100 */
[----:B------:R-:W0:Y:S02]  /*6bc0*/  F2I.FTZ.TRUNC.NTZ R4, R4 ;  /* 0x0000000400047305 */ /* 0x000e24000021f100 */
[----:B0-----:R-:W-:Y:S01]  /*6bd0*/  PRMT R0, R4, 0x7610, R0 ;  /* 0x0000761004007816 */ /* 0x001fe20000000000 */
[----:B------:R-:W-:Y:S06]  /*6be0*/  BRA `(.L_x_10374) ;  /* 0x0000000800b47947 */ /* 0x000fec0003800000 */
.L_x_10379:
[----:B------:R-:W2:Y:S02]  /*6bf0*/  LDG.E.64 R2, desc[UR36][R2.64] ;  /* 0x0000002402027981 */ /* 0x000ea4000c1e1b00 */
[----:B--2---:R0:W1:Y:S01]  /*6c00*/  F2I.F64.TRUNC R0, R2 ;  /* 0x0000000200007311 */ /* 0x004062000030d100 */
[----:B------:R-:W-:Y:S05]  /*6c10*/  BRA `(.L_x_10374) ;  /* 0x0000000800a87947 */ /* 0x000fea0003800000 */
.L_x_10369:
        /* <DEDUP_REMOVED lines=12> */
.L_x_10383:
[----:B------:R-:W2:Y:S02]  /*6ce0*/  LDG.E.64 R2, desc[UR36][R2.64] ;  /* 0x0000002402027981 */ /* 0x000ea4000c1e1b00 */
[----:B--2---:R0:W1:Y:S01]  /*6cf0*/  F2I.F64.TRUNC R0, R2 ;  /* 0x0000000200007311 */ /* 0x004062000030d100 */
[----:B------:R-:W-:Y:S05]  /*6d00*/  BRA `(.L_x_10374) ;  /* 0x00000008006c7947 */ /* 0x000fea0003800000 */
.L_x_10382:
        /* <DEDUP_REMOVED lines=28> */
.L_x_10385:
        /* <DEDUP_REMOVED lines=15> */
.L_x_10384:
[----:B------:R-:W2:Y:S02]  /*6fc0*/  LDG.E.U16 R4, desc[UR36][R2.64] ;  /* 0x0000002402047981 */ /* 0x000ea4000c1e1500 */
[----:B--2---:R-:W-:-:S06]  /*6fd0*/  IMAD.U32 R4, R4, 0x10000, RZ ;  /* 0x0001000004047824 */ /* 0x004fcc00078e00ff */
[----:B------:R-:W0:Y:S02]  /*6fe0*/  F2I.FTZ.TRUNC.NTZ R4, R4 ;  /* 0x0000000400047305 */ /* 0x000e24000021f100 */
[----:B0-----:R-:W-:Y:S01]  /*6ff0*/  PRMT R0, R4, 0x7610, R0 ;  /* 0x0000761004007816 */ /* 0x001fe20000000000 */
[----:B------:R-:W-:Y:S06]  /*7000*/  BRA `(.L_x_10374) ;  /* 0x0000000400ac7947 */ /* 0x000fec0003800000 */
.L_x_10381:
        /* <DEDUP_REMOVED lines=10> */
.L_x_10388:
        /* <DEDUP_REMOVED lines=21> */
.L_x_10392:
[----:B------:R-:W-:Y:S05]  /*7200*/  BSYNC B1 ;  /* 0x0000000000017941 */ /* 0x000fea0003800000 */
.L_x_10391:
[----:B------:R-:W-:Y:S01]  /*7210*/  IMAD.SHL.U32 R2, R2, 0x100000, RZ ;  /* 0x0010000002027824 */ /* 0x000fe200078e00ff */
[----:B------:R-:W-:-:S04]  /*7220*/  LEA R3, R0, 0x3b800000, 0x17 ;  /* 0x3b80000000037811 */ /* 0x000fc800078eb8ff */
[----:B------:R-:W-:-:S07]  /*7230*/  LOP3.LUT R4, R3, R2, R4, 0xfe, !PT ;  /* 0x0000000203047212 */ /* 0x000fce00078efe04 */
.L_x_10390:
[----:B------:R-:W-:Y:S05]  /*7240*/  BSYNC B0 ;  /* 0x0000000000007941 */ /* 0x000fea0003800000 */
.L_x_10389:
[----:B------:R-:W0:Y:S02]  /*7250*/  F2I.FTZ.TRUNC.NTZ R4, R4 ;  /* 0x0000000400047305 */ /* 0x000e24000021f100 */
[----:B0-----:R-:W-:Y:S01]  /*7260*/  PRMT R0, R4, 0x7610, R0 ;  /* 0x0000761004007816 */ /* 0x001fe20000000000 */
[----:B------:R-:W-:Y:S06]  /*7270*/  BRA `(.L_x_10374) ;  /* 0x0000000400107947 */ /* 0x000fec0003800000 */
.L_x_10387:
        /* <DEDUP_REMOVED lines=21> */
.L_x_10396:
[----:B------:R-:W-:Y:S05]  /*73d0*/  BSYNC B1 ;  /* 0x0000000000017941 */ /* 0x000fea0003800000 */
.L_x_10395:
[----:B------:R-:W-:Y:S01]  /*73e0*/  IMAD.SHL.U32 R2, R2, 0x200000, RZ ;  /* 0x0020000002027824 */ /* 0x000fe200078e00ff */
[----:B------:R-:W-:-:S04]  /*73f0*/  LEA R3, R0, 0x37800000, 0x17 ;  /* 0x3780000000037811 */ /* 0x000fc800078eb8ff */
[----:B------:R-:W-:-:S07]  /*7400*/  LOP3.LUT R4, R3, R2, R4, 0xfe, !PT ;  /* 0x0000000203047212 */ /* 0x000fce00078efe04 */
.L_x_10394:
[----:B------:R-:W-:Y:S05]  /*7410*/  BSYNC B0 ;  /* 0x0000000000007941 */ /* 0x000fea0003800000 */
.L_x_10393:
[----:B------:R-:W0:Y:S02]  /*7420*/  F2I.FTZ.TRUNC.NTZ R4, R4 ;  /* 0x0000000400047305 */ /* 0x000e24000021f100 */
[----:B0-----:R-:W-:Y:S01]  /*7430*/  PRMT R0, R4, 0x7610, R0 ;  /* 0x0000761004007816 */ /* 0x001fe20000000000 */
[----:B------:R-:W-:Y:S06]  /*7440*/  BRA `(.L_x_10374) ;  /* 0x00000000009c7947 */ /* 0x000fec0003800000 */
.L_x_10386:
        /* <DEDUP_REMOVED lines=14> */
.L_x_10400:
[----:B------:R-:W-:Y:S05]  /*7530*/  BSYNC B0 ;  /* 0x0000000000007941 */ /* 0x000fea0003800000 */
.L_x_10399:
[----:B------:R-:W0:Y:S02]  /*7540*/  F2I.FTZ.TRUNC.NTZ R4, R4 ;  /* 0x0000000400047305 */ /* 0x000e24000021f100 */
[----:B0-----:R-:W-:Y:S01]  /*7550*/  PRMT R0, R4, 0x7610, R0 ;  /* 0x0000761004007816 */ /* 0x001fe20000000000 */
[----:B------:R-:W-:Y:S06]  /*7560*/  BRA `(.L_x_10374) ;  /* 0x0000000000547947 */ /* 0x000fec0003800000 */
.L_x_10373:
        /* <DEDUP_REMOVED lines=16> */
.L_x_10401:
[----:B------:R-:W-:Y:S01]  /*7670*/  PRMT R0, RZ, 0x7610, R0 ;  /* 0x00007610ff007816 */ /* 0x000fe20000000000 */
[----:B------:R-:W-:Y:S06]  /*7680*/  BRA `(.L_x_10374) ;  /* 0x00000000000c7947 */ /* 0x000fec0003800000 */
.L_x_10398:
[----:B------:R0:W5:Y:S01]  /*7690*/  LDG.E.U16 R0, desc[UR36][R2.64] ;  /* 0x0000002402007981 */ /* 0x000162000c1e1500 */
[----:B------:R-:W-:Y:S05]  /*76a0*/  BRA `(.L_x_10374) ;  /* 0x0000000000047947 */ /* 0x000fea0003800000 */
.L_x_10397:
[----:B------:R0:W5:Y:S02]  /*76b0*/  LDG.E.U16 R0, desc[UR36][R2.64] ;  /* 0x0000002402007981 */ /* 0x000164000c1e1500 */
.L_x_10374:
        /* <DEDUP_REMOVED lines=21> */
.L_x_10405:
[----:B------:R0:W-:Y:S01]  /*7810*/  STG.E.U8 desc[UR36][R16.64], R5 ;  /* 0x0000000510007986 */ /* 0x0001e2000c101124 */
[----:B------:R-:W-:Y:S05]  /*7820*/  BRA `(.L_x_10407) ;  /* 0x0000000c00647947 */ /* 0x000fea0003800000 */
.L_x_10404:
        /* <DEDUP_REMOVED lines=10> */
.L_x_10409:
[----:B------:R-:W-:-:S05]  /*78d0*/  PRMT R3, R5, 0x9910, RZ ;  /* 0x0000991005037816 */ /* 0x000fca00000000ff */
[----:B------:R3:W-:Y:S01]  /*78e0*/  STG.E desc[UR36][R16.64], R3 ;  /* 0x0000000310007986 */ /* 0x0007e2000c101924 */
[----:B------:R-:W-:Y:S05]  /*78f0*/  BRA `(.L_x_10407) ;  /* 0x0000000c00307947 */ /* 0x000fea0003800000 */
.L_x_10408:
[----:B------:R2:W-:Y:S01]  /*7900*/  STG.E.U16 desc[UR36][R16.64], R5 ;  /* 0x0000000510007986 */ /* 0x0005e2000c101524 */
[----:B------:R-:W-:Y:S05]  /*7910*/  BRA `(.L_x_10407) ;  /* 0x0000000c00287947 */ /* 0x000fea0003800000 */
.L_x_10403:
        /* <DEDUP_REMOVED lines=9> */
.L_x_10411:
[----:B------:R-:W0:Y:S02]  /*79b0*/  I2F.S16 R0, R5 ;  /* 0x0000000500007306 */ /* 0x000e240000101400 */
[----:B0-----:R-:W-:-:S05]  /*79c0*/  F2FP.F16.F32.PACK_AB R0, RZ, R0 ;  /* 0x00000000ff00723e */ /* 0x001fca00000000ff */
[----:B------:R0:W-:Y:S01]  /*79d0*/  STG.E.U16 desc[UR36][R16.64], R0 ;  /* 0x0000000010007986 */ /* 0x0001e2000c101524 */
[----:B------:R-:W-:Y:S05]  /*79e0*/  BRA `(.L_x_10407) ;  /* 0x0000000800f47947 */ /* 0x000fea0003800000 */
.L_x_10410:
        /* <DEDUP_REMOVED lines=10> */
.L_x_10413:
[----:B------:R-:W0:Y:S02]  /*7a90*/  I2F.S16 R5, R5 ;  /* 0x0000000500057306 */ /* 0x000e240000101400 */
[----:B0-----:R-:W-:-:S04]  /*7aa0*/  F2FP.F16.F32.PACK_AB R3, RZ, R5 ;  /* 0x00000005ff03723e */ /* 0x001fc800000000ff */
[----:B------:R-:W-:-:S05]  /*7ab0*/  PRMT R3, R3, 0x5410, RZ ;  /* 0x0000541003037816 */ /* 0x000fca00000000ff */
[----:B------:R0:W-:Y:S01]  /*7ac0*/  STG.E desc[UR36][R16.64], R3 ;  /* 0x0000000310007986 */ /* 0x0001e2000c101924 */
[----:B------:R-:W-:Y:S05]  /*7ad0*/  BRA `(.L_x_10407) ;  /* 0x0000000800b87947 */ /* 0x000fea0003800000 */
.L_x_10412:
[----:B------:R-:W0:Y:S02]  /*7ae0*/  I2F.F64.S16 R2, R5 ;  /* 0x0000000500027312 */ /* 0x000e240000101c00 */
[----:B0-----:R0:W-:Y:S01]  /*7af0*/  STG.E.64 desc[UR36][R16.64], R2 ;  /* 0x0000000210007986 */ /* 0x0011e2000c101b24 */
[----:B------:R-:W-:Y:S05]  /*7b00*/  BRA `(.L_x_10407) ;  /* 0x0000000800ac7947 */ /* 0x000fea0003800000 */
.L_x_10402:
        /* <DEDUP_REMOVED lines=13> */
.L_x_10416:
[----:B------:R-:W0:Y:S01]  /*7be0*/  I2F.F64.S16 R4, R5 ;  /* 0x0000000500047312 */ /* 0x000e220000101c00 */
[----:B------:R-:W-:-:S05]  /*7bf0*/  CS2R R6, SRZ ;  /* 0x0000000000067805 */ /* 0x000fca000001ff00 */
[----:B0-----:R0:W-:Y:S01]  /*7c00*/  STG.E.128 desc[UR36][R16.64], R4 ;  /* 0x0000000410007986 */ /* 0x0011e2000c101d24 */
[----:B------:R-:W-:Y:S05]  /*7c10*/  BRA `(.L_x_10407) ;  /* 0x0000000800687947 */ /* 0x000fea0003800000 */
.L_x_10415:
        /* <DEDUP_REMOVED lines=21> */
.L_x_10420:
[----:B------:R-:W-:Y:S05]  /*7d70*/  BSYNC B0 ;  /* 0x0000000000007941 */ /* 0x000fea0003800000 */
.L_x_10419:
[----:B------:R-:W-:-:S05]  /*7d80*/  LOP3.LUT R3, R0, R3, RZ, 0xfc, !PT ;  /* 0x0000000300037212 */ /* 0x000fca00078efcff */
[----:B------:R0:W-:Y:S01]  /*7d90*/  STG.E.U8 desc[UR36][R16.64], R3 ;  /* 0x0000000310007986 */ /* 0x0001e2000c101124 */
[----:B------:R-:W-:Y:S05]  /*7da0*/  BRA `(.L_x_10407) ;  /* 0x0000000800047947 */ /* 0x000fea0003800000 */
.L_x_10418:
        /* <DEDUP_REMOVED lines=13> */
.L_x_10422:
[----:B------:R-:W-:Y:S01]  /*7e80*/  IMAD.MOV.U32 R0, RZ, RZ, 0x7f ;  /* 0x0000007fff007424 */ /* 0x000fe200078e00ff */
[----:B------:R-:W-:-:S04]  /*7e90*/  ISETP.GT.U32.AND P0, PT, R2, 0x7f800000, PT ;  /* 0x7f8000000200780c */ /* 0x000fc80003f04070 */
[----:B------:R-:W-:-:S09]  /*7ea0*/  SEL R0, R0, 0x7c, P0 ;  /* 0x0000007c00007807 */ /* 0x000fd20000000000 */
.L_x_10423:
[----:B------:R-:W-:Y:S05]  /*7eb0*/  BSYNC B0 ;  /* 0x0000000000007941 */ /* 0x000fea0003800000 */
.L_x_10421:
[----:B------:R-:W-:-:S04]  /*7ec0*/  LOP3.LUT R2, R5, 0x80000000, RZ, 0xc0, !PT ;  /* 0x8000000005027812 */ /* 0x000fc800078ec0ff */
[----:B------:R-:W-:-:S04]  /*7ed0*/  SHF.R.U32.HI R3, RZ, 0x18, R2 ;  /* 0x00000018ff037819 */ /* 0x000fc80000011602 */
[----:B------:R-:W-:-:S05]  /*7ee0*/  LOP3.LUT R3, R0, R3, RZ, 0xfc, !PT ;  /* 0x0000000300037212 */ /* 0x000fca00078efcff */
[----:B------:R0:W-:Y:S01]  /*7ef0*/  STG.E.U8 desc[UR36][R16.64], R3 ;  /* 0x0000000310007986 */ /* 0x0001e2000c101124 */
[----:B------:R-:W-:Y:S05]  /*7f00*/  BRA `(.L_x_10407) ;  /* 0x0000000400ac7947 */ /* 0x000fea0003800000 */
.L_x_10417:
[----:B------:R-:W0:Y:S02]  /*7f10*/  I2F.S16 R0, R5 ;  /* 0x0000000500007306 */ /* 0x000e240000101400 */
[----:B0-----:R-:W-:-:S05]  /*7f20*/  F2FP.BF16.F32.PACK_AB R0, RZ, R0 ;  /* 0x00000000ff00723e */ /* 0x001fca00000010ff */
[----:B------:R0:W-:Y:S01]  /*7f30*/  STG.E.U16 desc[UR36][R16.64], R0 ;  /* 0x0000000010007986 */ /* 0x0001e2000c101524 */
[----:B------:R-:W-:Y:S05]  /*7f40*/  BRA `(.L_x_10407) ;  /* 0x00000004009c7947 */ /* 0x000fea0003800000 */
.L_x_10414:
        /* <DEDUP_REMOVED lines=10> */
.L_x_10426:
        /* <DEDUP_REMOVED lines=17> */
.L_x_10429:
[----:B------:R-:W-:-:S04]  /*8100*/  LOP3.LUT R2, R5, 0x80000000, RZ, 0xc0, !PT ;  /* 0x8000000005027812 */ /* 0x000fc800078ec0ff */
[----:B------:R-:W-:-:S04]  /*8110*/  SHF.R.U32.HI R3, RZ, 0x18, R2 ;  /* 0x00000018ff037819 */ /* 0x000fc80000011602 */
[----:B------:R-:W-:-:S04]  /*8120*/  LOP3.LUT R0, R0, R3, RZ, 0xfc, !PT ;  /* 0x0000000300007212 */ /* 0x000fc800078efcff */
[----:B------:R-:W-:-:S07]  /*8130*/  PRMT R8, R0, 0x7610, R8 ;  /* 0x0000761000087816 */ /* 0x000fce0000000008 */
.L_x_10428:
[----:B------:R-:W-:Y:S05]  /*8140*/  BSYNC B0 ;  /* 0x0000000000007941 */ /* 0x000fea0003800000 */
.L_x_10427:
[----:B------:R0:W-:Y:S01]  /*8150*/  STG.E.U8 desc[UR36][R16.64], R8 ;  /* 0x0000000810007986 */ /* 0x0001e2000c101124 */
[----:B------:R-:W-:Y:S05]  /*8160*/  BRA `(.L_x_10407) ;  /* 0x0000000400147947 */ /* 0x000fea0003800000 */
.L_x_10425:
        /* <DEDUP_REMOVED lines=17> */
.L_x_10432:
[----:B------:R-:W-:-:S04]  /*8280*/  LOP3.LUT R2, R5, 0x80000000, RZ, 0xc0, !PT ;  /* 0x8000000005027812 */ /* 0x000fc800078ec0ff */
[----:B------:R-:W-:-:S04]  /*8290*/  SHF.R.U32.HI R3, RZ, 0x18, R2 ;  /* 0x00000018ff037819 */ /* 0x000fc80000011602 */
[----:B------:R-:W-:-:S04]  /*82a0*/  LOP3.LUT R0, R0, R3, RZ, 0xfc, !PT ;  /* 0x0000000300007212 */ /* 0x000fc800078efcff */
[----:B------:R-:W-:-:S07]  /*82b0*/  PRMT R8, R0, 0x7610, R8 ;  /* 0x0000761000087816 */ /* 0x000fce0000000008 */
.L_x_10431:
[----:B------:R-:W-:Y:S05]  /*82c0*/  BSYNC B0 ;  /* 0x0000000000007941 */ /* 0x000fea0003800000 */
.L_x_10430:
[----:B------:R0:W-:Y:S01]  /*82d0*/  STG.E.U8 desc[UR36][R16.64], R8 ;  /* 0x0000000810007986 */ /* 0x0001e2000c101124 */
[----:B------:R-:W-:Y:S05]  /*82e0*/  BRA `(.L_x_10407) ;  /* 0x0000000000b47947 */ /* 0x000fea0003800000 */
.L_x_10424:
        /* <DEDUP_REMOVED lines=22> */
.L_x_10406:
        /* <DEDUP_REMOVED lines=16> */
.L_x_10435:
[----:B------:R-:W-:Y:S05]  /*8550*/  BRA `(.L_x_10407) ;  /* 0x0000000000187947 */ /* 0x000fea0003800000 */
.L_x_10434:
[----:B------:R-:W-:-:S04]  /*8560*/  PRMT R2, R5, 0x9910, RZ ;  /* 0x0000991005027816 */ /* 0x000fc800000000ff */
[----:B------:R-:W-:-:S05]  /*8570*/  SHF.R.S32.HI R3, RZ, 0x1f, R2 ;  /* 0x0000001fff037819 */ /* 0x000fca0000011402 */
[----:B------:R0:W-:Y:S01]  /*8580*/  STG.E.64 desc[UR36][R16.64], R2 ;  /* 0x0000000210007986 */ /* 0x0001e2000c101b24 */
[----:B------:R-:W-:Y:S05]  /*8590*/  BRA `(.L_x_10407) ;  /* 0x0000000000087947 */ /* 0x000fea0003800000 */
.L_x_10433:
[----:B------:R-:W-:-:S05]  /*85a0*/  PRMT R3, R5, 0x9910, RZ ;  /* 0x0000991005037816 */ /* 0x000fca00000000ff */
[----:B------:R0:W-:Y:S02]  /*85b0*/  STG.E desc[UR36][R16.64], R3 ;  /* 0x0000000310007986 */ /* 0x0001e4000c101924 */
.L_x_10407:
[----:B------:R-:W-:-:S07]  /*85c0*/  VIADD R19, R19, 0x80 ;  /* 0x0000008013137836 */ /* 0x000fce0000000000 */
.L_x_10334:
[----:B------:R-:W-:Y:S05]  /*85d0*/  BSYNC B6 ;  /* 0x0000000000067941 */ /* 0x000fea0003800000 */
.L_x_10333:
        /* <DEDUP_REMOVED lines=358> */
.L_x_10438:
        /* <DEDUP_REMOVED lines=20> */
.L_x_10442:
[----:B------:R0:W5:Y:S01]  /*9d80*/  LDG.E.U8 R22, desc[UR36][R2.64] ;  /* 0x0000002402167981 */ /* 0x000162000c1e1100 */
[----:B------:R-:W-:Y:S05]  /*9d90*/  BRA `(.L_x_10444) ;  /* 0x0000000c00547947 */ /* 0x000fea0003800000 */
.L_x_10441:
        /* <DEDUP_REMOVED lines=8> */
.L_x_10446:
[----:B------:R0:W5:Y:S01]  /*9e20*/  LDG.E.U16 R22, desc[UR36][R2.64] ;  /* 0x0000002402167981 */ /* 0x000162000c1e1500 */
[----:B------:R-:W-:Y:S05]  /*9e30*/  BRA `(.L_x_10444) ;  /* 0x0000000c002c7947 */ /* 0x000fea0003800000 */
.L_x_10445:
[----:B------:R0:W5:Y:S01]  /*9e40*/  LDG.E.U16 R22, desc[UR36][R2.64] ;  /* 0x0000002402167981 */ /* 0x000162000c1e1500 */
[----:B------:R-:W-:Y:S05]  /*9e50*/  BRA `(.L_x_10444) ;  /* 0x0000000c00247947 */ /* 0x000fea0003800000 */
.L_x_10440:
        /* <DEDUP_REMOVED lines=9> */
.L_x_10448:
[----:B------:R-:W2:Y:S02]  /*9ef0*/  LDG.E.U16 R0, desc[UR36][R2.64] ;  /* 0x0000002402007981 */ /* 0x000ea4000c1e1500 */
[----:B--2---:R-:W-:-:S06]  /*9f00*/  HADD2.F32 R0, -RZ, R0.H0_H0 ;  /* 0x20000000ff007230 */ /* 0x004fcc0000004100 */
[----:B------:R-:W0:Y:S02]  /*9f10*/  F2I.FTZ.TRUNC.NTZ R0, R0 ;  /* 0x0000000000007305 */ /* 0x000e24000021f100 */
[----:B0-----:R-:W-:Y:S01]  /*9f20*/  PRMT R22, R0, 0x7610, R22 ;  /* 0x0000761000167816 */ /* 0x001fe20000000016 */
[----:B------:R-:W-:Y:S06]  /*9f30*/  BRA `(.L_x_10444) ;  /* 0x0000000800ec7947 */ /* 0x000fec0003800000 */
.L_x_10447:
        /* <DEDUP_REMOVED lines=9> */
.L_x_10450:
[----:B------:R-:W2:Y:S02]  /*9fd0*/  LDG.E.U16 R2, desc[UR36][R2.64] ;  /* 0x0000002402027981 */ /* 0x000ea4000c1e1500 */
[----:B--2---:R-:W-:-:S06]  /*9fe0*/  HADD2.F32 R0, -RZ, R2.H0_H0 ;  /* 0x20000002ff007230 */ /* 0x004fcc0000004100 */
[----:B------:R-:W0:Y:S02]  /*9ff0*/  F2I.FTZ.TRUNC.NTZ R0, R0 ;  /* 0x0000000000007305 */ /* 0x000e24000021f100 */
[----:B0-----:R-:W-:Y:S01]  /*a000*/  PRMT R22, R0, 0x7610, R22 ;  /* 0x0000761000167816 */ /* 0x001fe20000000016 */
[----:B------:R-:W-:Y:S06]  /*a010*/  BRA `(.L_x_10444) ;  /* 0x0000000800b47947 */ /* 0x000fec0003800000 */
.L_x_10449:
[----:B------:R-:W2:Y:S02]  /*a020*/  LDG.E.64 R2, desc[UR36][R2.64] ;  /* 0x0000002402027981 */ /* 0x000ea4000c1e1b00 */
[----:B--2---:R2:W3:Y:S01]  /*a030*/  F2I.F64.TRUNC R22, R2 ;  /* 0x0000000200167311 */ /* 0x0044e2000030d100 */
[----:B------:R-:W-:Y:S05]  /*a040*/  BRA `(.L_x_10444) ;  /* 0x0000000800a87947 */ /* 0x000fea0003800000 */
.L_x_10439:
        /* <DEDUP_REMOVED lines=12> */
.L_x_10453:
[----:B------:R-:W2:Y:S02]  /*a110*/  LDG.E.64 R2, desc[UR36][R2.64] ;  /* 0x0000002402027981 */ /* 0x000ea4000c1e1b00 */
[----:B--2---:R0:W1:Y:S01]  /*a120*/  F2I.F64.TRUNC R22, R2 ;  /* 0x0000000200167311 */ /* 0x004062000030d100 */
[----:B------:R-:W-:Y:S05]  /*a130*/  BRA `(.L_x_10444) ;  /* 0x00000008006c7947 */ /* 0x000fea0003800000 */
.L_x_10452:
        /* <DEDUP_REMOVED lines=28> */
.L_x_10455:
        /* <DEDUP_REMOVED lines=15> */
.L_x_10454:
[----:B------:R-:W2:Y:S02]  /*a3f0*/  LDG.E.U16 R0, desc[UR36][R2.64] ;  /* 0x0000002402007981 */ /* 0x000ea4000c1e1500 */
[----:B--2---:R-:W-:-:S06]  /*a400*/  IMAD.U32 R0, R0, 0x10000, RZ ;  /* 0x0001000000007824 */ /* 0x004fcc00078e00ff */
[----:B------:R-:W0:Y:S02]  /*a410*/  F2I.FTZ.TRUNC.NTZ R0, R0 ;  /* 0x0000000000007305 */ /* 0x000e24000021f100 */
[----:B0-----:R-:W-:Y:S01]  /*a420*/  PRMT R22, R0, 0x7610, R22 ;  /* 0x0000761000167816 */ /* 0x001fe20000000016 */
[----:B------:R-:W-:Y:S06]  /*a430*/  BRA `(.L_x_10444) ;  /* 0x0000000400ac7947 */ /* 0x000fec0003800000 */
.L_x_10451:
        /* <DEDUP_REMOVED lines=10> */
.L_x_10458:
        /* <DEDUP_REMOVED lines=21> */
.L_x_10462:
[----:B------:R-:W-:Y:S05]  /*a630*/  BSYNC B1 ;  /* 0x0000000000017941 */ /* 0x000fea0003800000 */
.L_x_10461:
[----:B------:R-:W-:Y:S01]  /*a640*/  LEA R3, R0, 0x3b800000, 0x17 ;  /* 0x3b80000000037811 */ /* 0x000fe200078eb8ff */
[----:B------:R-:W-:-:S05]  /*a650*/  IMAD.SHL.U32 R0, R2, 0x100000, RZ ;  /* 0x0010000002007824 */ /* 0x000fca00078e00ff */
[----:B------:R-:W-:-:S07]  /*a660*/  LOP3.LUT R0, R3, R0, R4, 0xfe, !PT ;  /* 0x0000000003007212 */ /* 0x000fce00078efe04 */
.L_x_10460:
[----:B------:R-:W-:Y:S05]  /*a670*/  BSYNC B0 ;  /* 0x0000000000007941 */ /* 0x000fea0003800000 */
.L_x_10459:
[----:B------:R-:W0:Y:S02]  /*a680*/  F2I.FTZ.TRUNC.NTZ R0, R0 ;  /* 0x0000000000007305 */ /* 0x000e24000021f100 */
[----:B0-----:R-:W-:Y:S01]  /*a690*/  PRMT R22, R0, 0x7610, R22 ;  /* 0x0000761000167816 */ /* 0x001fe20000000016 */
[----:B------:R-:W-:Y:S06]  /*a6a0*/  BRA `(.L_x_10444) ;  /* 0x0000000400107947 */ /* 0x000fec0003800000 */
.L_x_10457:
        /* <DEDUP_REMOVED lines=21> */
.L_x_10466:
[----:B------:R-:W-:Y:S05]  /*a800*/  BSYNC B1 ;  /* 0x0000000000017941 */ /* 0x000fea0003800000 */
.L_x_10465:
[----:B------:R-:W-:Y:S01]  /*a810*/  LEA R3, R0, 0x37800000, 0x17 ;  /* 0x3780000000037811 */ /* 0x000fe200078eb8ff */
[----:B------:R-:W-:-:S05]  /*a820*/  IMAD.SHL.U32 R0, R2, 0x200000, RZ ;  /* 0x0020000002007824 */ /* 0x000fca00078e00ff */
[----:B------:R-:W-:-:S07]  /*a830*/  LOP3.LUT R0, R3, R0, R4, 0xfe, !PT ;  /* 0x0000000003007212 */ /* 0x000fce00078efe04 */
.L_x_10464:
[----:B------:R-:W-:Y:S05]  /*a840*/  BSYNC B0 ;  /* 0x0000000000007941 */ /* 0x000fea0003800000 */
.L_x_10463:
[----:B------:R-:W0:Y:S02]  /*a850*/  F2I.FTZ.TRUNC.NTZ R0, R0 ;  /* 0x0000000000007305 */ /* 0x000e24000021f100 */
[----:B0-----:R-:W-:Y:S01]  /*a860*/  PRMT R22, R0, 0x7610, R22 ;  /* 0x0000761000167816 */ /* 0x001fe20000000016 */
[----:B------:R-:W-:Y:S06]  /*a870*/  BRA `(.L_x_10444) ;  /* 0x00000000009c7947 */ /* 0x000fec0003800000 */
.L_x_10456:
        /* <DEDUP_REMOVED lines=14> */
.L_x_10470:
[----:B------:R-:W-:Y:S05]  /*a960*/  BSYNC B0 ;  /* 0x0000000000007941 */ /* 0x000fea0003800000 */
.L_x_10469:
[----:B------:R-:W0:Y:S02]  /*a970*/  F2I.FTZ.TRUNC.NTZ R0, R0 ;  /* 0x0000000000007305 */ /* 0x000e24000021f100 */
[----:B0-----:R-:W-:Y:S01]  /*a980*/  PRMT R22, R0, 0x7610, R22 ;  /* 0x0000761000167816 */ /* 0x001fe20000000016 */
[----:B------:R-:W-:Y:S06]  /*a990*/  BRA `(.L_x_10444) ;  /* 0x0000000000547947 */ /* 0x000fec0003800000 */
.L_x_10443:
        /* <DEDUP_REMOVED lines=16> */
.L_x_10471:
[----:B------:R-:W-:Y:S01]  /*aaa0*/  PRMT R22, RZ, 0x7610, R22 ;  /* 0x00007610ff167816 */ /* 0x000fe20000000016 */
[----:B------:R-:W-:Y:S06]  /*aab0*/  BRA `(.L_x_10444) ;  /* 0x00000000000c7947 */ /* 0x000fec0003800000 */
.L_x_10468:
[----:B------:R0:W5:Y:S01]  /*aac0*/  LDG.E.U16 R22, desc[UR36][R2.64] ;  /* 0x0000002402167981 */ /* 0x000162000c1e1500 */
[----:B------:R-:W-:Y:S05]  /*aad0*/  BRA `(.L_x_10444) ;  /* 0x0000000000047947 */ /* 0x000fea0003800000 */
.L_x_10467:
[----:B------:R0:W5:Y:S02]  /*aae0*/  LDG.E.U16 R22, desc[UR36][R2.64] ;  /* 0x0000002402167981 */ /* 0x000164000c1e1500 */
.L_x_10444:
        /* <DEDUP_REMOVED lines=17> */
.L_x_10475:
[----:B------:R0:W5:Y:S01]  /*ac00*/  LDG.E.U8 R0, desc[UR36][R2.64] ;  /* 0x0000002402007981 */ /* 0x000162000c1e1100 */
[----:B------:R-:W-:Y:S05]  /*ac10*/  BRA `(.L_x_10477) ;  /* 0x0000000c00547947 */ /* 0x000fea0003800000 */
.L_x_10474:
        /* <DEDUP_REMOVED lines=8> */
.L_x_10479:
[----:B------:R0:W5:Y:S01]  /*aca0*/  LDG.E.U16 R0, desc[UR36][R2.64] ;  /* 0x0000002402007981 */ /* 0x000162000c1e1500 */
[----:B------:R-:W-:Y:S05]  /*acb0*/  BRA `(.L_x_10477) ;  /* 0x0000000c002c7947 */ /* 0x000fea0003800000 */
.L_x_10478:
[----:B------:R0:W5:Y:S01]  /*acc0*/  LDG.E.U16 R0, desc[UR36][R2.64] ;  /* 0x0000002402007981 */ /* 0x000162000c1e1500 */
[----:B------:R-:W-:Y:S05]  /*acd0*/  BRA `(.L_x_10477) ;  /* 0x0000000c00247947 */ /* 0x000fea0003800000 */
.L_x_10473:
        /* <DEDUP_REMOVED lines=9> */
.L_x_10481:
[----:B------:R-:W2:Y:S02]  /*ad70*/  LDG.E.U16 R4, desc[UR36][R2.64] ;  /* 0x0000002402047981 */ /* 0x000ea4000c1e1500 */
[----:B--2---:R-:W-:-:S06]  /*ad80*/  HADD2.F32 R4, -RZ, R4.H0_H0 ;  /* 0x20000004ff047230 */ /* 0x004fcc0000004100 */
[----:B------:R-:W0:Y:S02]  /*ad90*/  F2I.FTZ.TRUNC.NTZ R4, R4 ;  /* 0x0000000400047305 */ /* 0x000e24000021f100 */
[----:B0-----:R-:W-:Y:S01]  /*ada0*/  PRMT R0, R4, 0x7610, R0 ;  /* 0x0000761004007816 */ /* 0x001fe20000000000 */
[----:B------:R-:W-:Y:S06]  /*adb0*/  BRA `(.L_x_10477) ;  /* 0x0000000800ec7947 */ /* 0x000fec0003800000 */
.L_x_10480:
        /* <DEDUP_REMOVED lines=9> */
.L_x_10483:
[----:B------:R-:W2:Y:S02]  /*ae50*/  LDG.E.U16 R2, desc[UR36][R2.64] ;  /* 0x0000002402027981 */ /* 0x000ea4000c1e1500 */
[----:B--2---:R-:W-:-:S06]  /*ae60*/  HADD2.F32 R4, -RZ, R2.H0_H0 ;  /* 0x20000002ff047230 */ /* 0x004fcc0000004100 */
[----:B------:R-:W0:Y:S02]  /*ae70*/  F2I.FTZ.TRUNC.NTZ R4, R4 ;  /* 0x0000000400047305 */ /* 0x000e24000021f100 */
[----:B0-----:R-:W-:Y:S01]  /*ae80*/  PRMT R0, R4, 0x7610, R0 ;  /* 0x0000761004007816 */ /* 0x001fe20000000000 */
[----:B------:R-:W-:Y:S06]  /*ae90*/  BRA `(.L_x_10477) ;  /* 0x0000000800b47947 */ /* 0x000fec0003800000 */
.L_x_10482:
[----:B------:R-:W2:Y:S02]  /*aea0*/  LDG.E.64 R2, desc[UR36][R2.64] ;  /* 0x0000002402027981 */ /* 0x000ea4000c1e1b00 */
[----:B--2---:R0:W1:Y:S01]  /*aeb0*/  F2I.F64.TRUNC R0, R2 ;  /* 0x0000000200007311 */ /* 0x004062000030d100 */
[----:B------:R-:W-:Y:S05]  /*aec0*/  BRA `(.L_x_10477) ;  /* 0x0000000800a87947 */ /* 0x000fea0003800000 */
.L_x_10472:
        /* <DEDUP_REMOVED lines=12> */
.L_x_10486:
[----:B------:R-:W2:Y:S02]  /*af90*/  LDG.E.64 R2, desc[UR36][R2.64] ;  /* 0x0000002402027981 */ /* 0x000ea4000c1e1b00 */
[----:B--2---:R0:W1:Y:S01]  /*afa0*/  F2I.F64.TRUNC R0, R2 ;  /* 0x0000000200007311 */ /* 0x004062000030d100 */
[----:B------:R-:W-:Y:S05]  /*afb0*/  BRA `(.L_x_10477) ;  /* 0x00000008006c7947 */ /* 0x000fea0003800000 */
.L_x_10485:
        /* <DEDUP_REMOVED lines=28> */
.L_x_10488:
        /* <DEDUP_REMOVED lines=15> */
.L_x_10487:
[----:B------:R-:W2:Y:S02]  /*b270*/  LDG.E.U16 R4, desc[UR36][R2.64] ;  /* 0x0000002402047981 */ /* 0x000ea4000c1e1500 */
[----:B--2---:R-:W-:-:S06]  /*b280*/  IMAD.U32 R4, R4, 0x10000, RZ ;  /* 0x0001000004047824 */ /* 0x004fcc00078e00ff */
[----:B------:R-:W0:Y:S02]  /*b290*/  F2I.FTZ.TRUNC.NTZ R4, R4 ;  /* 0x0000000400047305 */ /* 0x000e24000021f100 */
[----:B0-----:R-:W-:Y:S01]  /*b2a0*/  PRMT R0, R4, 0x7610, R0 ;  /* 0x0000761004007816 */ /* 0x001fe20000000000 */
[----:B------:R-:W-:Y:S06]  /*b2b0*/  BRA `(.L_x_10477) ;  /* 0x0000000400ac7947 */ /* 0x000fec0003800000 */
.L_x_10484:
        /* <DEDUP_REMOVED lines=10> */
.L_x_10491:
        /* <DEDUP_REMOVED lines=21> */
.L_x_10495:
[----:B------:R-:W-:Y:S05]  /*b4b0*/  BSYNC B1 ;  /* 0x0000000000017941 */ /* 0x000fea0003800000 */
.L_x_10494:
[----:B------:R-:W-:Y:S01]  /*b4c0*/  IMAD.SHL.U32 R2, R2, 0x100000, RZ ;  /* 0x0010000002027824 */ /* 0x000fe200078e00ff */
[----:B------:R-:W-:-:S04]  /*b4d0*/  LEA R3, R0, 0x3b800000, 0x17 ;  /* 0x3b80000000037811 */ /* 0x000fc800078eb8ff */
[----:B------:R-:W-:-:S07]  /*b4e0*/  LOP3.LUT R4, R3, R2, R4, 0xfe, !PT ;  /* 0x0000000203047212 */ /* 0x000fce00078efe04 */
.L_x_10493:
[----:B------:R-:W-:Y:S05]  /*b4f0*/  BSYNC B0 ;  /* 0x0000000000007941 */ /* 0x000fea0003800000 */
.L_x_10492:
[----:B------:R-:W0:Y:S02]  /*b500*/  F2I.FTZ.TRUNC.NTZ R4, R4 ;  /* 0x0000000400047305 */ /* 0x000e24000021f100 */
[----:B0-----:R-:W-:Y:S01]  /*b510*/  PRMT R0, R4, 0x7610, R0 ;  /* 0x0000761004007816 */ /* 0x001fe20000000000 */
[----:B------:R-:W-:Y:S06]  /*b520*/  BRA `(.L_x_10477) ;  /* 0x0000000400107947 */ /* 0x000fec0003800000 */
.L_x_10490:
        /* <DEDUP_REMOVED lines=21> */
.L_x_10499:
[----:B------:R-:W-:Y:S05]  /*b680*/  BSYNC B1 ;  /* 0x0000000000017941 */ /* 0x000fea0003800000 */
.L_x_10498:
[----:B------:R-:W-:Y:S01]  /*b690*/  IMAD.SHL.U32 R2, R2, 0x200000, RZ ;  /* 0x0020000002027824 */ /* 0x000fe200078e00ff */
[----:B------:R-:W-:-:S04]  /*b6a0*/  LEA R3, R0, 0x37800000, 0x17 ;  /* 0x3780000000037811 */ /* 0x000fc800078eb8ff */
[----:B------:R-:W-:-:S07]  /*b6b0*/  LOP3.LUT R4, R3, R2, R4, 0xfe, !PT ;  /* 0x0000000203047212 */ /* 0x000fce00078efe04 */
.L_x_10497:
[----:B------:R-:W-:Y:S05]  /*b6c0*/  BSYNC B0 ;  /* 0x0000000000007941 */ /* 0x000fea0003800000 */
.L_x_10496:
[----:B------:R-:W0:Y:S02]  /*b6d0*/  F2I.FTZ.TRUNC.NTZ R4, R4 ;  /* 0x0000000400047305 */ /* 0x000e24000021f100 */
[----:B0-----:R-:W-:Y:S01]  /*b6e0*/  PRMT R0, R4, 0x7610, R0 ;  /* 0x0000761004007816 */ /* 0x001fe20000000000 */
[----:B------:R-:W-:Y:S06]  /*b6f0*/  BRA `(.L_x_10477) ;  /* 0x00000000009c7947 */ /* 0x000fec0003800000 */
.L_x_10489:
        /* <DEDUP_REMOVED lines=14> */
.L_x_10503:
[----:B------:R-:W-:Y:S05]  /*b7e0*/  BSYNC B0 ;  /* 0x0000000000007941 */ /* 0x000fea0003800000 */
.L_x_10502:
[----:B------:R-:W0:Y:S02]  /*b7f0*/  F2I.FTZ.TRUNC.NTZ R4, R4 ;  /* 0x0000000400047305 */ /* 0x000e24000021f100 */
[----:B0-----:R-:W-:Y:S01]  /*b800*/  PRMT R0, R4, 0x7610, R0 ;  /* 0x0000761004007816 */ /* 0x001fe20000000000 */
[----:B------:R-:W-:Y:S06]  /*b810*/  BRA `(.L_x_10477) ;  /* 0x0000000000547947 */ /* 0x000fec0003800000 */
.L_x_10476:
        /* <DEDUP_REMOVED lines=16> */
.L_x_10504:
[----:B------:R-:W-:Y:S01]  /*b920*/  PRMT R0, RZ, 0x7610, R0 ;  /* 0x00007610ff007816 */ /* 0x000fe20000000000 */
[----:B------:R-:W-:Y:S06]  /*b930*/  BRA `(.L_x_10477) ;  /* 0x00000000000c7947 */ /* 0x000fec0003800000 */
.L_x_10501:
[----:B------:R0:W5:Y:S01]  /*b940*/  LDG.E.U16 R0, desc[UR36][R2.64] ;  /* 0x0000002402007981 */ /* 0x000162000c1e1500 */
[----:B------:R-:W-:Y:S05]  /*b950*/  BRA `(.L_x_10477) ;  /* 0x0000000000047947 */ /* 0x000fea0003800000 */
.L_x_10500:
[----:B------:R0:W5:Y:S02]  /*b960*/  LDG.E.U16 R0, desc[UR36][R2.64] ;  /* 0x0000002402007981 */ /* 0x000164000c1e1500 */
.L_x_10477:
[----:B------:R-:W3:Y:S01]  /*b970*/  LDC.U8 R6, c[0x0][0x491] ;  /* 0x00012440ff067b82 */ /* 0x000ee20000000000 */
[C---:B-1--45:R-:W-:Y:S02]  /*b980*/  PRMT R5, R0.reuse, 0x9910, RZ ;  /* 0x0000991000057816 */ /* 0x072fe400000000ff */
[----:B0-2---:R-:W-:Y:S02]  /*b990*/  LOP3.LUT R2, R0, 0xffff, RZ, 0xc0, !PT ;  /* 0x0000ffff00027812 */ /* 0x005fe400078ec0ff */
[----:B---3--:R-:W-:Y:S01]  /*b9a0*/  LOP3.LUT R3, R22, 0xffff, RZ, 0xc0, !PT ;  /* 0x0000ffff16037812 */ /* 0x008fe200078ec0ff */
        /* <DEDUP_REMOVED lines=17> */
.L_x_10508:
[----:B------:R0:W-:Y:S01]  /*bac0*/  STG.E.U8 desc[UR36][R16.64], R5 ;  /* 0x0000000510007986 */ /* 0x0001e2000c101124 */
[----:B------:R-:W-:Y:S05]  /*bad0*/  BRA `(.L_x_10510) ;  /* 0x0000000c00647947 */ /* 0x000fea0003800000 */
.L_x_10507:
        /* <DEDUP_REMOVED lines=10> */
.L_x_10512:
[----:B------:R-:W-:-:S05]  /*bb80*/  PRMT R3, R5, 0x9910, RZ ;  /* 0x0000991005037816 */ /* 0x000fca00000000ff */
[----:B------:R0:W-:Y:S01]  /*bb90*/  STG.E desc[UR36][R16.64], R3 ;  /* 0x0000000310007986 */ /* 0x0001e2000c101924 */
[----:B------:R-:W-:Y:S05]  /*bba0*/  BRA `(.L_x_10510) ;  /* 0x0000000c00307947 */ /* 0x000fea0003800000 */
.L_x_10511:
[----:B------:R0:W-:Y:S01]  /*bbb0*/  STG.E.U16 desc[UR36][R16.64], R5 ;  /* 0x0000000510007986 */ /* 0x0001e2000c101524 */
[----:B------:R-:W-:Y:S05]  /*bbc0*/  BRA `(.L_x_10510) ;  /* 0x0000000c00287947 */ /* 0x000fea0003800000 */
.L_x_10506:
        /* <DEDUP_REMOVED lines=9> */
.L_x_10514:
[----:B------:R-:W0:Y:S02]  /*bc60*/  I2F.S16 R0, R5 ;  /* 0x0000000500007306 */ /* 0x000e240000101400 */
[----:B0-----:R-:W-:-:S05]  /*bc70*/  F2FP.F16.F32.PACK_AB R0, RZ, R0 ;  /* 0x00000000ff00723e */ /* 0x001fca00000000ff */
[----:B------:R0:W-:Y:S01]  /*bc80*/  STG.E.U16 desc[UR36][R16.64], R0 ;  /* 0x0000000010007986 */ /* 0x0001e2000c101524 */
[----:B------:R-:W-:Y:S05]  /*bc90*/  BRA `(.L_x_10510) ;  /* 0x0000000800f47947 */ /* 0x000fea0003800000 */
.L_x_10513:
        /* <DEDUP_REMOVED lines=10> */
.L_x_10516:
[----:B------:R-:W0:Y:S02]  /*bd40*/  I2F.S16 R5, R5 ;  /* 0x0000000500057306 */ /* 0x000e240000101400 */
[----:B0-----:R-:W-:-:S04]  /*bd50*/  F2FP.F16.F32.PACK_AB R3, RZ, R5 ;  /* 0x00000005ff03723e */ /* 0x001fc800000000ff */
[----:B------:R-:W-:-:S05]  /*bd60*/  PRMT R3, R3, 0x5410, RZ ;  /* 0x0000541003037816 */ /* 0x000fca00000000ff */
[----:B------:R0:W-:Y:S01]  /*bd70*/  STG.E desc[UR36][R16.64], R3 ;  /* 0x0000000310007986 */ /* 0x0001e2000c101924 */
[----:B------:R-:W-:Y:S05]  /*bd80*/  BRA `(.L_x_10510) ;  /* 0x0000000800b87947 */ /* 0x000fea0003800000 */
.L_x_10515:
[----:B------:R-:W0:Y:S02]  /*bd90*/  I2F.F64.S16 R2, R5 ;  /* 0x0000000500027312 */ /* 0x000e240000101c00 */
[----:B0-----:R0:W-:Y:S01]  /*bda0*/  STG.E.64 desc[UR36][R16.64], R2 ;  /* 0x0000000210007986 */ /* 0x0011e2000c101b24 */
[----:B------:R-:W-:Y:S05]  /*bdb0*/  BRA `(.L_x_10510) ;  /* 0x0000000800ac7947 */ /* 0x000fea0003800000 */
.L_x_10505:
        /* <DEDUP_REMOVED lines=13> */
.L_x_10519:
[----:B------:R-:W0:Y:S01]  /*be90*/  I2F.F64.S16 R4, R5 ;  /* 0x0000000500047312 */ /* 0x000e220000101c00 */
[----:B------:R-:W-:-:S05]  /*bea0*/  CS2R R6, SRZ ;  /* 0x0000000000067805 */ /* 0x000fca000001ff00 */
[----:B0-----:R0:W-:Y:S01]  /*beb0*/  STG.E.128 desc[UR36][R16.64], R4 ;  /* 0x0000000410007986 */ /* 0x0011e2000c101d24 */
[----:B------:R-:W-:Y:S05]  /*bec0*/  BRA `(.L_x_10510) ;  /* 0x0000000800687947 */ /* 0x000fea0003800000 */
.L_x_10518:
        /* <DEDUP_REMOVED lines=21> */
.L_x_10523:
[----:B------:R-:W-:Y:S05]  /*c020*/  BSYNC B0 ;  /* 0x0000000000007941 */ /* 0x000fea0003800000 */
.L_x_10522:
[----:B------:R-:W-:-:S05]  /*c030*/  LOP3.LUT R3, R0, R3, RZ, 0xfc, !PT ;  /* 0x0000000300037212 */ /* 0x000fca00078efcff */
[----:B------:R0:W-:Y:S01]  /*c040*/  STG.E.U8 desc[UR36][R16.64], R3 ;  /* 0x0000000310007986 */ /* 0x0001e2000c101124 */
[----:B------:R-:W-:Y:S05]  /*c050*/  BRA `(.L_x_10510) ;  /* 0x0000000800047947 */ /* 0x000fea0003800000 */
.L_x_10521:
        /* <DEDUP_REMOVED lines=13> */
.L_x_10525:
[----:B------:R-:W-:Y:S01]  /*c130*/  IMAD.MOV.U32 R0, RZ, RZ, 0x7f ;  /* 0x0000007fff007424 */ /* 0x000fe200078e00ff */
[----:B------:R-:W-:-:S04]  /*c140*/  ISETP.GT.U32.AND P0, PT, R2, 0x7f800000, PT ;  /* 0x7f8000000200780c */ /* 0x000fc80003f04070 */
[----:B------:R-:W-:-:S09]  /*c150*/  SEL R0, R0, 0x7c, P0 ;  /* 0x0000007c00007807 */ /* 0x000fd20000000000 */
.L_x_10526:
[----:B------:R-:W-:Y:S05]  /*c160*/  BSYNC B0 ;  /* 0x0000000000007941 */ /* 0x000fea0003800000 */
.L_x_10524:
[----:B------:R-:W-:-:S04]  /*c170*/  LOP3.LUT R2, R5, 0x80000000, RZ, 0xc0, !PT ;  /* 0x8000000005027812 */ /* 0x000fc800078ec0ff */
[----:B------:R-:W-:-:S04]  /*c180*/  SHF.R.U32.HI R3, RZ, 0x18, R2 ;  /* 0x00000018ff037819 */ /* 0x000fc80000011602 */
[----:B------:R-:W-:-:S05]  /*c190*/  LOP3.LUT R3, R0, R3, RZ, 0xfc, !PT ;  /* 0x0000000300037212 */ /* 0x000fca00078efcff */
[----:B------:R0:W-:Y:S01]  /*c1a0*/  STG.E.U8 desc[UR36][R16.64], R3 ;  /* 0x0000000310007986 */ /* 0x0001e2000c101124 */
[----:B------:R-:W-:Y:S05]  /*c1b0*/  BRA `(.L_x_10510) ;  /* 0x0000000400ac7947 */ /* 0x000fea0003800000 */
.L_x_10520:
[----:B------:R-:W0:Y:S02]  /*c1c0*/  I2F.S16 R0, R5 ;  /* 0x0000000500007306 */ /* 0x000e240000101400 */
[----:B0-----:R-:W-:-:S05]  /*c1d0*/  F2FP.BF16.F32.PACK_AB R0, RZ, R0 ;  /* 0x00000000ff00723e */ /* 0x001fca00000010ff */
[----:B------:R0:W-:Y:S01]  /*c1e0*/  STG.E.U16 desc[UR36][R16.64], R0 ;  /* 0x0000000010007986 */ /* 0x0001e2000c101524 */
[----:B------:R-:W-:Y:S05]  /*c1f0*/  BRA `(.L_x_10510) ;  /* 0x00000004009c7947 */ /* 0x000fea0003800000 */
.L_x_10517:
        /* <DEDUP_REMOVED lines=10> */
.L_x_10529:
        /* <DEDUP_REMOVED lines=17> */
.L_x_10532:
[----:B------:R-:W-:-:S04]  /*c3b0*/  LOP3.LUT R2, R5, 0x80000000, RZ, 0xc0, !PT ;  /* 0x8000000005027812 */ /* 0x000fc800078ec0ff */
[----:B------:R-:W-:-:S04]  /*c3c0*/  SHF.R.U32.HI R3, RZ, 0x18, R2 ;  /* 0x00000018ff037819 */ /* 0x000fc80000011602 */
[----:B------:R-:W-:-:S04]  /*c3d0*/  LOP3.LUT R0, R0, R3, RZ, 0xfc, !PT ;  /* 0x0000000300007212 */ /* 0x000fc800078efcff */
[----:B------:R-:W-:-:S07]  /*c3e0*/  PRMT R8, R0, 0x7610, R8 ;  /* 0x0000761000087816 */ /* 0x000fce0000000008 */
.L_x_10531:
[----:B------:R-:W-:Y:S05]  /*c3f0*/  BSYNC B0 ;  /* 0x0000000000007941 */ /* 0x000fea0003800000 */
.L_x_10530:
[----:B------:R3:W-:Y:S01]  /*c400*/  STG.E.U8 desc[UR36][R16.64], R8 ;  /* 0x0000000810007986 */ /* 0x0007e2000c101124 */
[----:B------:R-:W-:Y:S05]  /*c410*/  BRA `(.L_x_10510) ;  /* 0x0000000400147947 */ /* 0x000fea0003800000 */
.L_x_10528:
        /* <DEDUP_REMOVED lines=17> */
.L_x_10535:
[----:B------:R-:W-:-:S04]  /*c530*/  LOP3.LUT R2, R5, 0x80000000, RZ, 0xc0, !PT ;  /* 0x8000000005027812 */ /* 0x000fc800078ec0ff */
[----:B------:R-:W-:-:S04]  /*c540*/  SHF.R.U32.HI R3, RZ, 0x18, R2 ;  /* 0x00000018ff037819 */ /* 0x000fc80000011602 */
[----:B------:R-:W-:-:S04]  /*c550*/  LOP3.LUT R0, R0, R3, RZ, 0xfc, !PT ;  /* 0x0000000300007212 */ /* 0x000fc800078efcff */
[----:B------:R-:W-:-:S07]  /*c560*/  PRMT R8, R0, 0x7610, R8 ;  /* 0x0000761000087816 */ /* 0x000fce0000000008 */
.L_x_10534:
[----:B------:R-:W-:Y:S05]  /*c570*/  BSYNC B0 ;  /* 0x0000000000007941 */ /* 0x000fea0003800000 */
.L_x_10533:
[----:B------:R0:W-:Y:S01]  /*c580*/  STG.E.U8 desc[UR36][R16.64], R8 ;  /* 0x0000000810007986 */ /* 0x0001e2000c101124 */
[----:B------:R-:W-:Y:S05]  /*c590*/  BRA `(.L_x_10510) ;  /* 0x0000000000b47947 */ /* 0x000fea0003800000 */
.L_x_10527:
        /* <DEDUP_REMOVED lines=22> */
.L_x_10509:
        /* <DEDUP_REMOVED lines=16> */
.L_x_10538:
[----:B------:R-:W-:Y:S05]  /*c800*/  BRA `(.L_x_10510) ;  /* 0x0000000000187947 */ /* 0x000fea0003800000 */
.L_x_10537:
[----:B------:R-:W-:-:S04]  /*c810*/  PRMT R2, R5, 0x9910, RZ ;  /* 0x0000991005027816 */ /* 0x000fc800000000ff */
[----:B------:R-:W-:-:S05]  /*c820*/  SHF.R.S32.HI R3, RZ, 0x1f, R2 ;  /* 0x0000001fff037819 */ /* 0x000fca0000011402 */
[----:B------:R1:W-:Y:S01]  /*c830*/  STG.E.64 desc[UR36][R16.64], R2 ;  /* 0x0000000210007986 */ /* 0x0003e2000c101b24 */
[----:B------:R-:W-:Y:S05]  /*c840*/  BRA `(.L_x_10510) ;  /* 0x0000000000087947 */ /* 0x000fea0003800000 */
.L_x_10536:
[----:B------:R-:W-:-:S05]  /*c850*/  PRMT R3, R5, 0x9910, RZ ;  /* 0x0000991005037816 */ /* 0x000fca00000000ff */
[----:B------:R0:W-:Y:S02]  /*c860*/  STG.E desc[UR36][R16.64], R3 ;  /* 0x0000000310007986 */ /* 0x0001e4000c101924 */
.L_x_10510:
[----:B------:R-:W-:-:S07]  /*c870*/  VIADD R19, R19, 0x80 ;  /* 0x0000008013137836 */ /* 0x000fce0000000000 */
.L_x_10437:
[----:B------:R-:W-:Y:S05]  /*c880*/  BSYNC B6 ;  /* 0x0000000000067941 */ /* 0x000fea0003800000 */
.L_x_10436:
        /* <DEDUP_REMOVED lines=357> */
.L_x_10539:
        /* <DEDUP_REMOVED lines=20> */
.L_x_10543:
[----:B------:R0:W5:Y:S01]  /*e020*/  LDG.E.U8 R19, desc[UR36][R2.64] ;  /* 0x0000002402137981 */ /* 0x000162000c1e1100 */
[----:B------:R-:W-:Y:S05]  /*e030*/  BRA `(.L_x_10545) ;  /* 0x0000000c00547947 */ /* 0x000fea0003800000 */
.L_x_10542:
        /* <DEDUP_REMOVED lines=8> */
.L_x_10547:
[----:B------:R0:W5:Y:S01]  /*e0c0*/  LDG.E.U16 R19, desc[UR36][R2.64] ;  /* 0x0000002402137981 */ /* 0x000162000c1e1500 */
[----:B------:R-:W-:Y:S05]  /*e0d0*/  BRA `(.L_x_10545) ;  /* 0x0000000c002c7947 */ /* 0x000fea0003800000 */
.L_x_10546:
[----:B------:R0:W5:Y:S01]  /*e0e0*/  LDG.E.U16 R19, desc[UR36][R2.64] ;  /* 0x0000002402137981 */ /* 0x000162000c1e1500 */
[----:B------:R-:W-:Y:S05]  /*e0f0*/  BRA `(.L_x_10545) ;  /* 0x0000000c00247947 */ /* 0x000fea0003800000 */
.L_x_10541:
        /* <DEDUP_REMOVED lines=9> */
.L_x_10549:
[----:B------:R-:W2:Y:S02]  /*e190*/  LDG.E.U16 R0, desc[UR36][R2.64] ;  /* 0x0000002402007981 */ /* 0x000ea4000c1e1500 */
[----:B--2---:R-:W-:-:S06]  /*e1a0*/  HADD2.F32 R0, -RZ, R0.H0_H0 ;  /* 0x20000000ff007230 */ /* 0x004fcc0000004100 */
[----:B------:R-:W0:Y:S02]  /*e1b0*/  F2I.FTZ.TRUNC.NTZ R0, R0 ;  /* 0x0000000000007305 */ /* 0x000e24000021f100 */
[----:B0-----:R-:W-:Y:S01]  /*e1c0*/  PRMT R19, R0, 0x7610, R19 ;  /* 0x0000761000137816 */ /* 0x001fe20000000013 */
[----:B------:R-:W-:Y:S06]  /*e1d0*/  BRA `(.L_x_10545) ;  /* 0x0000000800ec7947 */ /* 0x000fec0003800000 */
.L_x_10548:
        /* <DEDUP_REMOVED lines=9> */
.L_x_10551:
[----:B------:R-:W2:Y:S02]  /*e270*/  LDG.E.U16 R2, desc[UR36][R2.64] ;  /* 0x0000002402027981 */ /* 0x000ea4000c1e1500 */
[----:B--2---:R-:W-:-:S06]  /*e280*/  HADD2.F32 R0, -RZ, R2.H0_H0 ;  /* 0x20000002ff007230 */ /* 0x004fcc0000004100 */
[----:B------:R-:W0:Y:S02]  /*e290*/  F2I.FTZ.TRUNC.NTZ R0, R0 ;  /* 0x0000000000007305 */ /* 0x000e24000021f100 */
[----:B0-----:R-:W-:Y:S01]  /*e2a0*/  PRMT R19, R0, 0x7610, R19 ;  /* 0x0000761000137816 */ /* 0x001fe20000000013 */
[----:B------:R-:W-:Y:S06]  /*e2b0*/  BRA `(.L_x_10545) ;  /* 0x0000000800b47947 */ /* 0x000fec0003800000 */
.L_x_10550:
[----:B------:R-:W2:Y:S02]  /*e2c0*/  LDG.E.64 R2, desc[UR36][R2.64] ;  /* 0x0000002402027981 */ /* 0x000ea4000c1e1b00 */
[----:B--2---:R0:W1:Y:S01]  /*e2d0*/  F2I.F64.TRUNC R19, R2 ;  /* 0x0000000200137311 */ /* 0x004062000030d100 */
[----:B------:R-:W-:Y:S05]  /*e2e0*/  BRA `(.L_x_10545) ;  /* 0x0000000800a87947 */ /* 0x000fea0003800000 */
.L_x_10540:
        /* <DEDUP_REMOVED lines=12> */
.L_x_10554:
[----:B------:R-:W2:Y:S02]  /*e3b0*/  LDG.E.64 R2, desc[UR36][R2.64] ;  /* 0x0000002402027981 */ /* 0x000ea4000c1e1b00 */
[----:B--2---:R0:W1:Y:S01]  /*e3c0*/  F2I.F64.TRUNC R19, R2 ;  /* 0x0000000200137311 */ /* 0x004062000030d100 */
[----:B------:R-:W-:Y:S05]  /*e3d0*/  BRA `(.L_x_10545) ;  /* 0x00000008006c7947 */ /* 0x000fea0003800000 */
.L_x_10553:
        /* <DEDUP_REMOVED lines=28> */
.L_x_10556:
        /* <DEDUP_REMOVED lines=15> */
.L_x_10555:
[----:B------:R-:W2:Y:S02]  /*e690*/  LDG.E.U16 R0, desc[UR36][R2.64] ;  /* 0x0000002402007981 */ /* 0x000ea4000c1e1500 */
[----:B--2---:R-:W-:-:S06]  /*e6a0*/  IMAD.U32 R0, R0, 0x10000, RZ ;  /* 0x0001000000007824 */ /* 0x004fcc00078e00ff */
[----:B------:R-:W0:Y:S02]  /*e6b0*/  F2I.FTZ.TRUNC.NTZ R0, R0 ;  /* 0x0000000000007305 */ /* 0x000e24000021f100 */
[----:B0-----:R-:W-:Y:S01]  /*e6c0*/  PRMT R19, R0, 0x7610, R19 ;  /* 0x0000761000137816 */ /* 0x001fe20000000013 */
[----:B------:R-:W-:Y:S06]  /*e6d0*/  BRA `(.L_x_10545) ;  /* 0x0000000400ac7947 */ /* 0x000fec0003800000 */
.L_x_10552:
        /* <DEDUP_REMOVED lines=10> */
.L_x_10559:
        /* <DEDUP_REMOVED lines=21> */
.L_x_10563:
[----:B------:R-:W-:Y:S05]  /*e8d0*/  BSYNC B1 ;  /* 0x0000000000017941 */ /* 0x000fea0003800000 */
.L_x_10562:
[----:B------:R-:W-:Y:S01]  /*e8e0*/  LEA R3, R0, 0x3b800000, 0x17 ;  /* 0x3b80000000037811 */ /* 0x000fe200078eb8ff */
[----:B------:R-:W-:-:S05]  /*e8f0*/  IMAD.SHL.U32 R0, R2, 0x100000, RZ ;  /* 0x0010000002007824 */ /* 0x000fca00078e00ff */
[----:B------:R-:W-:-:S07]  /*e900*/  LOP3.LUT R0, R3, R0, R4, 0xfe, !PT ;  /* 0x0000000003007212 */ /* 0x000fce00078efe04 */
.L_x_10561:
[----:B------:R-:W-:Y:S05]  /*e910*/  BSYNC B0 ;  /* 0x0000000000007941 */ /* 0x000fea0003800000 */
.L_x_10560:
[----:B------:R-:W0:Y:S02]  /*e920*/  F2I.FTZ.TRUNC.NTZ R0, R0 ;  /* 0x0000000000007305 */ /* 0x000e24000021f100 */
[----:B0-----:R-:W-:Y:S01]  /*e930*/  PRMT R19, R0, 0x7610, R19 ;  /* 0x0000761000137816 */ /* 0x001fe20000000013 */
[----:B------:R-:W-:Y:S06]  /*e940*/  BRA `(.L_x_10545) ;  /* 0x0000000400107947 */ /* 0x000fec0003800000 */
.L_x_10558:
        /* <DEDUP_REMOVED lines=21> */
.L_x_10567:
[----:B------:R-:W-:Y:S05]  /*eaa0*/  BSYNC B1 ;  /* 0x0000000000017941 */ /* 0x000fea0003800000 */
.L_x_10566:
[----:B------:R-:W-:Y:S01]  /*eab0*/  LEA R3, R0, 0x37800000, 0x17 ;  /* 0x3780000000037811 */ /* 0x000fe200078eb8ff */
[----:B------:R-:W-:-:S05]  /*eac0*/  IMAD.SHL.U32 R0, R2, 0x200000, RZ ;  /* 0x0020000002007824 */ /* 0x000fca00078e00ff */
[----:B------:R-:W-:-:S07]  /*ead0*/  LOP3.LUT R0, R3, R0, R4, 0xfe, !PT ;  /* 0x0000000003007212 */ /* 0x000fce00078efe04 */
.L_x_10565:
[----:B------:R-:W-:Y:S05]  /*eae0*/  BSYNC B0 ;  /* 0x0000000000007941 */ /* 0x000fea0003800000 */
.L_x_10564:
[----:B------:R-:W0:Y:S02]  /*eaf0*/  F2I.FTZ.TRUNC.NTZ R0, R0 ;  /* 0x0000000000007305 */ /* 0x000e24000021f100 */
[----:B0-----:R-:W-:Y:S01]  /*eb00*/  PRMT R19, R0, 0x7610, R19 ;  /* 0x0000761000137816 */ /* 0x001fe20000000013 */
[----:B------:R-:W-:Y:S06]  /*eb10*/  BRA `(.L_x_10545) ;  /* 0x00000000009c7947 */ /* 0x000fec0003800000 */
.L_x_10557:
        /* <DEDUP_REMOVED lines=14> */
.L_x_10571:
[----:B------:R-:W-:Y:S05]  /*ec00*/  BSYNC B0 ;  /* 0x0000000000007941 */ /* 0x000fea0003800000 */
.L_x_10570:
[----:B------:R-:W0:Y:S02]  /*ec10*/  F2I.FTZ.TRUNC.NTZ R0, R0 ;  /* 0x0000000000007305 */ /* 0x000e24000021f100 */
[----:B0-----:R-:W-:Y:S01]  /*ec20*/  PRMT R19, R0, 0x7610, R19 ;  /* 0x0000761000137816 */ /* 0x001fe20000000013 */
[----:B------:R-:W-:Y:S06]  /*ec30*/  BRA `(.L_x_10545) ;  /* 0x0000000000547947 */ /* 0x000fec0003800000 */
.L_x_10544:
        /* <DEDUP_REMOVED lines=16> */
.L_x_10572:
[----:B------:R-:W-:Y:S01]  /*ed40*/  PRMT R19, RZ, 0x7610, R19 ;  /* 0x00007610ff137816 */ /* 0x000fe20000000013 */
[----:B------:R-:W-:Y:S06]  /*ed50*/  BRA `(.L_x_10545) ;  /* 0x00000000000c7947 */ /* 0x000fec0003800000 */
.L_x_10569:
[----:B------:R2:W5:Y:S01]  /*ed60*/  LDG.E.U16 R19, desc[UR36][R2.64] ;  /* 0x0000002402137981 */ /* 0x000562000c1e1500 */
[----:B------:R-:W-:Y:S05]  /*ed70*/  BRA `(.L_x_10545) ;  /* 0x0000000000047947 */ /* 0x000fea0003800000 */
.L_x_10568:
[----:B------:R3:W5:Y:S02]  /*ed80*/  LDG.E.U16 R19, desc[UR36][R2.64] ;  /* 0x0000002402137981 */ /* 0x000764000c1e1500 */
.L_x_10545:
        /* <DEDUP_REMOVED lines=17> */
.L_x_10576:
[----:B------:R1:W5:Y:S01]  /*eea0*/  LDG.E.U8 R0, desc[UR36][R2.64] ;  /* 0x0000002402007981 */ /* 0x000362000c1e1100 */
[----:B------:R-:W-:Y:S05]  /*eeb0*/  BRA `(.L_x_10578) ;  /* 0x0000000c00547947 */ /* 0x000fea0003800000 */
.L_x_10575:
        /* <DEDUP_REMOVED lines=8> */
.L_x_10580:
[----:B------:R3:W5:Y:S01]  /*ef40*/  LDG.E.U16 R0, desc[UR36][R2.64] ;  /* 0x0000002402007981 */ /* 0x000762000c1e1500 */
[----:B------:R-:W-:Y:S05]  /*ef50*/  BRA `(.L_x_10578) ;  /* 0x0000000c002c7947 */ /* 0x000fea0003800000 */
.L_x_10579:
[----:B------:R4:W5:Y:S01]  /*ef60*/  LDG.E.U16 R0, desc[UR36][R2.64] ;  /* 0x0000002402007981 */ /* 0x000962000c1e1500 */
[----:B------:R-:W-:Y:S05]  /*ef70*/  BRA `(.L_x_10578) ;  /* 0x0000000c00247947 */ /* 0x000fea0003800000 */
.L_x_10574:
        /* <DEDUP_REMOVED lines=9> */
.L_x_10582:
[----:B------:R-:W2:Y:S02]  /*f010*/  LDG.E.U16 R4, desc[UR36][R2.64] ;  /* 0x0000002402047981 */ /* 0x000ea4000c1e1500 */
[----:B--2---:R-:W-:-:S06]  /*f020*/  HADD2.F32 R4, -RZ, R4.H0_H0 ;  /* 0x20000004ff047230 */ /* 0x004fcc0000004100 */
[----:B------:R-:W0:Y:S02]  /*f030*/  F2I.FTZ.TRUNC.NTZ R4, R4 ;  /* 0x0000000400047305 */ /* 0x000e24000021f100 */
[----:B0-----:R-:W-:Y:S01]  /*f040*/  PRMT R0, R4, 0x7610, R0 ;  /* 0x0000761004007816 */ /* 0x001fe20000000000 */
[----:B------:R-:W-:Y:S06]  /*f050*/  BRA `(.L_x_10578) ;  /* 0x0000000800ec7947 */ /* 0x000fec0003800000 */
.L_x_10581:
        /* <DEDUP_REMOVED lines=9> */
.L_x_10584:
[----:B------:R-:W2:Y:S02]  /*f0f0*/  LDG.E.U16 R2, desc[UR36][R2.64] ;  /* 0x0000002402027981 */ /* 0x000ea4000c1e1500 */
[----:B--2---:R-:W-:-:S06]  /*f100*/  HADD2.F32 R4, -RZ, R2.H0_H0 ;  /* 0x20000002ff047230 */ /* 0x004fcc0000004100 */
[----:B------:R-:W0:Y:S02]  /*f110*/  F2I.FTZ.TRUNC.NTZ R4, R4 ;  /* 0x0000000400047305 */ /* 0x000e24000021f100 */
[----:B0-----:R-:W-:Y:S01]  /*f120*/  PRMT R0, R4, 0x7610, R0 ;  /* 0x0000761004007816 */ /* 0x001fe20000000000 */
[----:B------:R-:W-:Y:S06]  /*f130*/  BRA `(.L_x_10578) ;  /* 0x0000000800b47947 */ /* 0x000fec0003800000 */
.L_x_10583:
[----:B------:R-:W2:Y:S02]  /*f140*/  LDG.E.64 R2, desc[UR36][R2.64] ;  /* 0x0000002402027981 */ /* 0x000ea4000c1e1b00 */
[----:B--2---:R0:W1:Y:S01]  /*f150*/  F2I.F64.TRUNC R0, R2 ;  /* 0x0000000200007311 */ /* 0x004062000030d100 */
[----:B------:R-:W-:Y:S05]  /*f160*/  BRA `(.L_x_10578) ;  /* 0x0000000800a87947 */ /* 0x000fea0003800000 */
.L_x_10573:
        /* <DEDUP_REMOVED lines=12> */
.L_x_10587:
[----:B------:R-:W2:Y:S02]  /*f230*/  LDG.E.64 R2, desc[UR36][R2.64] ;  /* 0x0000002402027981 */ /* 0x000ea4000c1e1b00 */
[----:B--2---:R0:W1:Y:S01]  /*f240*/  F2I.F64.TRUNC R0, R2 ;  /* 0x0000000200007311 */ /* 0x004062000030d100 */
[----:B------:R-:W-:Y:S05]  /*f250*/  BRA `(.L_x_10578) ;  /* 0x00000008006c7947 */ /* 0x000fea0003800000 */
.L_x_10586:
        /* <DEDUP_REMOVED lines=28> */
.L_x_10589:
        /* <DEDUP_REMOVED lines=15> */
.L_x_10588:
[----:B------:R-:W2:Y:S02]  /*f510*/  LDG.E.U16 R4, desc[UR36][R2.64] ;  /* 0x0000002402047981 */ /* 0x000ea4000c1e1500 */
[----:B--2---:R-:W-:-:S06]  /*f520*/  IMAD.U32 R4, R4, 0x10000, RZ ;  /* 0x0001000004047824 */ /* 0x004fcc00078e00ff */
[----:B------:R-:W0:Y:S02]  /*f530*/  F2I.FTZ.TRUNC.NTZ R4, R4 ;  /* 0x0000000400047305 */ /* 0x000e24000021f100 */
[----:B0-----:R-:W-:Y:S01]  /*f540*/  PRMT R0, R4, 0x7610, R0 ;  /* 0x0000761004007816 */ /* 0x001fe20000000000 */
[----:B------:R-:W-:Y:S06]  /*f550*/  BRA `(.L_x_10578) ;  /* 0x0000000400ac7947 */ /* 0x000fec0003800000 */
.L_x_10585:
        /* <DEDUP_REMOVED lines=10> */
.L_x_10592:
        /* <DEDUP_REMOVED lines=21> */
.L_x_10596:
[----:B------:R-:W-:Y:S05]  /*f750*/  BSYNC B1 ;  /* 0x0000000000017941 */ /* 0x000fea0003800000 */
.L_x_10595:
[----:B------:R-:W-:Y:S01]  /*f760*/  IMAD.SHL.U32 R2, R2, 0x100000, RZ ;  /* 0x0010000002027824 */ /* 0x000fe200078e00ff */
[----:B------:R-:W-:-:S04]  /*f770*/  LEA R3, R0, 0x3b800000, 0x17 ;  /* 0x3b80000000037811 */ /* 0x000fc800078eb8ff */
[----:B------:R-:W-:-:S07]  /*f780*/  LOP3.LUT R4, R3, R2, R4, 0xfe, !PT ;  /* 0x0000000203047212 */ /* 0x000fce00078efe04 */
.L_x_10594:
[----:B------:R-:W-:Y:S05]  /*f790*/  BSYNC B0 ;  /* 0x0000000000007941 */ /* 0x000fea0003800000 */
.L_x_10593:
[----:B------:R-:W0:Y:S02]  /*f7a0*/  F2I.FTZ.TRUNC.NTZ R4, R4 ;  /* 0x0000000400047305 */ /* 0x000e24000021f100 */
[----:B0-----:R-:W-:Y:S01]  /*f7b0*/  PRMT R0, R4, 0x7610, R0 ;  /* 0x0000761004007816 */ /* 0x001fe20000000000 */
[----:B------:R-:W-:Y:S06]  /*f7c0*/  BRA `(.L_x_10578) ;  /* 0x0000000400107947 */ /* 0x000fec0003800000 */
.L_x_10591:
        /* <DEDUP_REMOVED lines=21> */
.L_x_10600:
[----:B------:R-:W-:Y:S05]  /*f920*/  BSYNC B1 ;  /* 0x0000000000017941 */ /* 0x000fea0003800000 */
.L_x_10599:
[----:B------:R-:W-:Y:S01]  /*f930*/  IMAD.SHL.U32 R2, R2, 0x200000, RZ ;  /* 0x0020000002027824 */ /* 0x000fe200078e00ff */
[----:B------:R-:W-:-:S04]  /*f940*/  LEA R3, R0, 0x37800000, 0x17 ;  /* 0x3780000000037811 */ /* 0x000fc800078eb8ff */
[----:B------:R-:W-:-:S07]  /*f950*/  LOP3.LUT R4, R3, R2, R4, 0xfe, !PT ;  /* 0x0000000203047212 */ /* 0x000fce00078efe04 */
.L_x_10598:
[----:B------:R-:W-:Y:S05]  /*f960*/  BSYNC B0 ;  /* 0x0000000000007941 */ /* 0x000fea0003800000 */
.L_x_10597:
[----:B------:R-:W0:Y:S02]  /*f970*/  F2I.FTZ.TRUNC.NTZ R4, R4 ;  /* 0x0000000400047305 */ /* 0x000e24000021f100 */
[----:B0-----:R-:W-:Y:S01]  /*f980*/  PRMT R0, R4, 0x7610, R0 ;  /* 0x0000761004007816 */ /* 0x001fe20000000000 */
[----:B------:R-:W-:Y:S06]  /*f990*/  BRA `(.L_x_10578) ;  /* 0x00000000009c7947 */ /* 0x000fec0003800000 */
.L_x_10590:
        /* <DEDUP_REMOVED lines=14> */
.L_x_10604:
[----:B------:R-:W-:Y:S05]  /*fa80*/  BSYNC B0 ;  /* 0x0000000000007941 */ /* 0x000fea0003800000 */
.L_x_10603:
[----:B------:R-:W0:Y:S02]  /*fa90*/  F2I.FTZ.TRUNC.NTZ R4, R4 ;  /* 0x0000000400047305 */ /* 0x000e24000021f100 */
[----:B0-----:R-:W-:Y:S01]  /*faa0*/  PRMT R0, R4, 0x7610, R0 ;  /* 0x0000761004007816 */ /* 0x001fe20000000000 */
[----:B------:R-:W-:Y:S06]  /*fab0*/  BRA `(.L_x_10578) ;  /* 0x0000000000547947 */ /* 0x000fec0003800000 */
.L_x_10577:
        /* <DEDUP_REMOVED lines=16> */
.L_x_10605:
[----:B------:R-:W-:Y:S01]  /*fbc0*/  PRMT R0, RZ, 0x7610, R0 ;  /* 0x00007610ff007816 */ /* 0x000fe20000000000 */
[----:B------:R-:W-:Y:S06]  /*fbd0*/  BRA `(.L_x_10578) ;  /* 0x00000000000c7947 */ /* 0x000fec0003800000 */
.L_x_10602:
[----:B------:R0:W5:Y:S01]  /*fbe0*/  LDG.E.U16 R0, desc[UR36][R2.64] ;  /* 0x0000002402007981 */ /* 0x000162000c1e1500 */
[----:B------:R-:W-:Y:S05]  /*fbf0*/  BRA `(.L_x_10578) ;  /* 0x0000000000047947 */ /* 0x000fea0003800000 */
.L_x_10601:
[----:B------:R0:W5:Y:S02]  /*fc00*/  LDG.E.U16 R0, desc[UR36][R2.64] ;  /* 0x0000002402007981 */ /* 0x000164000c1e1500 */
.L_x_10578:
        /* <DEDUP_REMOVED lines=21> */
.L_x_10609:
[----:B------:R-:W-:Y:S01]  /*fd60*/  STG.E.U8 desc[UR36][R16.64], R5 ;  /* 0x0000000510007986 */ /* 0x000fe2000c101124 */
[----:B------:R-:W-:Y:S05]  /*fd70*/  EXIT ;  /* 0x000000000000794d */ /* 0x000fea0003800000 */
.L_x_10608:
        /* <DEDUP_REMOVED lines=10> */
.L_x_10612:
[----:B------:R-:W-:-:S05]  /*fe20*/  PRMT R3, R5, 0x9910, RZ ;  /* 0x0000991005037816 */ /* 0x000fca00000000ff */
[----:B------:R-:W-:Y:S01]  /*fe30*/  STG.E desc[UR36][R16.64], R3 ;  /* 0x0000000310007986 */ /* 0x000fe2000c101924 */
[----:B------:R-:W-:Y:S05]  /*fe40*/  EXIT ;  /* 0x000000000000794d */ /* 0x000fea0003800000 */
.L_x_10611:
[----:B------:R-:W-:Y:S01]  /*fe50*/  STG.E.U16 desc[UR36][R16.64], R5 ;  /* 0x0000000510007986 */ /* 0x000fe2000c101524 */
[----:B------:R-:W-:Y:S05]  /*fe60*/  EXIT ;  /* 0x000000000000794d */ /* 0x000fea0003800000 */
.L_x_10607:
        /* <DEDUP_REMOVED lines=9> */
.L_x_10614:
[----:B------:R-:W0:Y:S02]  /*ff00*/  I2F.S16 R0, R5 ;  /* 0x0000000500007306 */ /* 0x000e240000101400 */
[----:B0-----:R-:W-:-:S05]  /*ff10*/  F2FP.F16.F32.PACK_AB R0, RZ, R0 ;  /* 0x00000000ff00723e */ /* 0x001fca00000000ff */
[----:B------:R-:W-:Y:S01]  /*ff20*/  STG.E.U16 desc[UR36][R16.64], R0 ;  /* 0x0000000010007986 */ /* 0x000fe2000c101524 */
[----:B------:R-:W-:Y:S05]  /*ff30*/  EXIT ;  /* 0x000000000000794d */ /* 0x000fea0003800000 */
.L_x_10613:
        /* <DEDUP_REMOVED lines=10> */
.L_x_10616:
[----:B------:R-:W0:Y:S02]  /*ffe0*/  I2F.S16 R5, R5 ;  /* 0x0000000500057306 */ /* 0x000e240000101400 */
[----:B0-----:R-:W-:-:S04]  /*fff0*/  F2FP.F16.F32.PACK_AB R3, RZ, R5 ;  /* 0x00000005ff03723e */ /* 0x001fc800000000ff */
[----:B------:R-:W-:-:S05]  /*10000*/  PRMT R3, R3, 0x5410, RZ ;  /* 0x0000541003037816 */ /* 0x000fca00000000ff */
[----:B------:R-:W-:Y:S01]  /*10010*/  STG.E desc[UR36][R16.64], R3 ;  /* 0x0000000310007986 */ /* 0x000fe2000c101924 */
[----:B------:R-:W-:Y:S05]  /*10020*/  EXIT ;  /* 0x000000000000794d */ /* 0x000fea0003800000 */
.L_x_10615:
[----:B------:R-:W0:Y:S02]  /*10030*/  I2F.F64.S16 R2, R5 ;  /* 0x0000000500027312 */ /* 0x000e240000101c00 */
[----:B0-----:R-:W-:Y:S01]  /*10040*/  STG.E.64 desc[UR36][R16.64], R2 ;  /* 0x0000000210007986 */ /* 0x001fe2000c101b24 */
[----:B------:R-:W-:Y:S05]  /*10050*/  EXIT ;  /* 0x000000000000794d */ /* 0x000fea0003800000 */
.L_x_10606:
        /* <DEDUP_REMOVED lines=13> */
.L_x_10619:
[----:B------:R-:W0:Y:S01]  /*10130*/  I2F.F64.S16 R4, R5 ;  /* 0x0000000500047312 */ /* 0x000e220000101c00 */
[----:B------:R-:W-:-:S05]  /*10140*/  CS2R R6, SRZ ;  /* 0x0000000000067805 */ /* 0x000fca000001ff00 */
[----:B0-----:R-:W-:Y:S01]  /*10150*/  STG.E.128 desc[UR36][R16.64], R4 ;  /* 0x0000000410007986 */ /* 0x001fe2000c101d24 */
[----:B------:R-:W-:Y:S05]  /*10160*/  EXIT ;  /* 0x000000000000794d */ /* 0x000fea0003800000 */
.L_x_10618:
        /* <DEDUP_REMOVED lines=21> */
.L_x_10623:
[----:B------:R-:W-:Y:S05]  /*102c0*/  BSYNC B0 ;  /* 0x0000000000007941 */ /* 0x000fea0003800000 */
.L_x_10622:
[----:B------:R-:W-:-:S05]  /*102d0*/  LOP3.LUT R3, R0, R3, RZ, 0xfc, !PT ;  /* 0x0000000300037212 */ /* 0x000fca00078efcff */
[----:B------:R-:W-:Y:S01]  /*102e0*/  STG.E.U8 desc[UR36][R16.64], R3 ;  /* 0x0000000310007986 */ /* 0x000fe2000c101124 */
[----:B------:R-:W-:Y:S05]  /*102f0*/  EXIT ;  /* 0x000000000000794d */ /* 0x000fea0003800000 */
.L_x_10621:
        /* <DEDUP_REMOVED lines=13> */
.L_x_10625:
[----:B------:R-:W-:Y:S01]  /*103d0*/  IMAD.MOV.U32 R0, RZ, RZ, 0x7f ;  /* 0x0000007fff007424 */ /* 0x000fe200078e00ff */
[----:B------:R-:W-:-:S04]  /*103e0*/  ISETP.GT.U32.AND P0, PT, R2, 0x7f800000, PT ;  /* 0x7f8000000200780c */ /* 0x000fc80003f04070 */
[----:B------:R-:W-:-:S09]  /*103f0*/  SEL R0, R0, 0x7c, P0 ;  /* 0x0000007c00007807 */ /* 0x000fd20000000000 */
.L_x_10626:
[----:B------:R-:W-:Y:S05]  /*10400*/  BSYNC B0 ;  /* 0x0000000000007941 */ /* 0x000fea0003800000 */
.L_x_10624:
[----:B------:R-:W-:-:S04]  /*10410*/  LOP3.LUT R2, R5, 0x80000000, RZ, 0xc0, !PT ;  /* 0x8000000005027812 */ /* 0x000fc800078ec0ff */
[----:B------:R-:W-:-:S04]  /*10420*/  SHF.R.U32.HI R3, RZ, 0x18, R2 ;  /* 0x00000018ff037819 */ /* 0x000fc80000011602 */
[----:B------:R-:W-:-:S05]  /*10430*/  LOP3.LUT R3, R0, R3, RZ, 0xfc, !PT ;  /* 0x0000000300037212 */ /* 0x000fca00078efcff */
[----:B------:R-:W-:Y:S01]  /*10440*/  STG.E.U8 desc[UR36][R16.64], R3 ;  /* 0x0000000310007986 */ /* 0x000fe2000c101124 */
[----:B------:R-:W-:Y:S05]  /*10450*/  EXIT ;  /* 0x000000000000794d */ /* 0x000fea0003800000 */
.L_x_10620:
[----:B------:R-:W0:Y:S02]  /*10460*/  I2F.S16 R0, R5 ;  /* 0x0000000500007306 */ /* 0x000e240000101400 */
[----:B0-----:R-:W-:-:S05]  /*10470*/  F2FP.BF16.F32.PACK_AB R0, RZ, R0 ;  /* 0x00000000ff00723e */ /* 0x001fca00000010ff */
[----:B------:R-:W-:Y:S01]  /*10480*/  STG.E.U16 desc[UR36][R16.64], R0 ;  /* 0x0000000010007986 */ /* 0x000fe2000c101524 */
[----:B------:R-:W-:Y:S05]  /*10490*/  EXIT ;  /* 0x000000000000794d */ /* 0x000fea0003800000 */
.L_x_10617:
        /* <DEDUP_REMOVED lines=10> */
.L_x_10629:
        /* <DEDUP_REMOVED lines=17> */
.L_x_10632:
[----:B------:R-:W-:-:S04]  /*10650*/  LOP3.LUT R2, R5, 0x80000000, RZ, 0xc0, !PT ;  /* 0x8000000005027812 */ /* 0x000fc800078ec0ff */
[----:B------:R-:W-:-:S04]  /*10660*/  SHF.R.U32.HI R3, RZ, 0x18, R2 ;  /* 0x00000018ff037819 */ /* 0x000fc80000011602 */
[----:B------:R-:W-:-:S04]  /*10670*/  LOP3.LUT R0, R0, R3, RZ, 0xfc, !PT ;  /* 0x0000000300007212 */ /* 0x000fc800078efcff */
[----:B------:R-:W-:-:S07]  /*10680*/  PRMT R8, R0, 0x7610, R8 ;  /* 0x0000761000087816 */ /* 0x000fce0000000008 */
.L_x_10631:
[----:B------:R-:W-:Y:S05]  /*10690*/  BSYNC B0 ;  /* 0x0000000000007941 */ /* 0x000fea0003800000 */
.L_x_10630:
[----:B------:R-:W-:Y:S01]  /*106a0*/  STG.E.U8 desc[UR36][R16.64], R8 ;  /* 0x0000000810007986 */ /* 0x000fe2000c101124 */
[----:B------:R-:W-:Y:S05]  /*106b0*/  EXIT ;  /* 0x000000000000794d */ /* 0x000fea0003800000 */
.L_x_10628:
        /* <DEDUP_REMOVED lines=17> */
.L_x_10635:
[----:B------:R-:W-:-:S04]  /*107d0*/  LOP3.LUT R2, R5, 0x80000000, RZ, 0xc0, !PT ;  /* 0x8000000005027812 */ /* 0x000fc800078ec0ff */
[----:B------:R-:W-:-:S04]  /*107e0*/  SHF.R.U32.HI R3, RZ, 0x18, R2 ;  /* 0x00000018ff037819 */ /* 0x000fc80000011602 */
[----:B------:R-:W-:-:S04]  /*107f0*/  LOP3.LUT R0, R0, R3, RZ, 0xfc, !PT ;  /* 0x0000000300007212 */ /* 0x000fc800078efcff */
[----:B------:R-:W-:-:S07]  /*10800*/  PRMT R8, R0, 0x7610, R8 ;  /* 0x0000761000087816 */ /* 0x000fce0000000008 */
.L_x_10634:
[----:B------:R-:W-:Y:S05]  /*10810*/  BSYNC B0 ;  /* 0x0000000000007941 */ /* 0x000fea0003800000 */
.L_x_10633:
[----:B------:R-:W-:Y:S01]  /*10820*/  STG.E.U8 desc[UR36][R16.64], R8 ;  /* 0x0000000810007986 */ /* 0x000fe2000c101124 */
[----:B------:R-:W-:Y:S05]  /*10830*/  EXIT ;  /* 0x000000000000794d */ /* 0x000fea0003800000 */
.L_x_10627:
        /* <DEDUP_REMOVED lines=22> */
.L_x_10610:
        /* <DEDUP_REMOVED lines=16> */
.L_x_10638:
[----:B------:R-:W-:Y:S05]  /*10aa0*/  EXIT ;  /* 0x000000000000794d */ /* 0x000fea0003800000 */
.L_x_10637:
[----:B------:R-:W-:-:S04]  /*10ab0*/  PRMT R2, R5, 0x9910, RZ ;  /* 0x0000991005027816 */ /* 0x000fc800000000ff */
[----:B------:R-:W-:-:S05]  /*10ac0*/  SHF.R.S32.HI R3, RZ, 0x1f, R2 ;  /* 0x0000001fff037819 */ /* 0x000fca0000011402 */
[----:B------:R-:W-:Y:S01]  /*10ad0*/  STG.E.64 desc[UR36][R16.64], R2 ;  /* 0x0000000210007986 */ /* 0x000fe2000c101b24 */
[----:B------:R-:W-:Y:S05]  /*10ae0*/  EXIT ;  /* 0x000000000000794d */ /* 0x000fea0003800000 */
.L_x_10636:
[----:B------:R-:W-:-:S05]  /*10af0*/  PRMT R3, R5, 0x9910, RZ ;  /* 0x0000991005037816 */ /* 0x000fca00000000ff */
[----:B------:R-:W-:Y:S01]  /*10b00*/  STG.E desc[UR36][R16.64], R3 ;  /* 0x0000000310007986 */ /* 0x000fe2000c101924 */
[----:B------:R-:W-:Y:S05]  /*10b10*/  EXIT ;  /* 0x000000000000794d */ /* 0x000fea0003800000 */
.L_x_10639:
        /* <DEDUP_REMOVED lines=14> */
.L_x_20596:


//--------------------- .text._ZN2at6native27unrolled_elementwise_kernelINS0_13BinaryFunctorIsssZZZNS0_18lshift_kernel_cudaERNS_18TensorIteratorBaseEENKUlvE_clEvENKUlvE3_clEvEUlssE_EESt5arrayIPcLm3EELi4E23TrivialOffsetCalculatorILi2EjESC_ILi1EjENS0_6memory12LoadWithCastILi2EEENSF_13StoreWithCastILi1EEEEEviT_T0_T2_T3_T4_T5_ --------------------------
	.section	.text._ZN2at6native27unrolled_elementwise_kernelINS0_13BinaryFunctorIsssZZZNS0_18lshift_kernel_cudaERNS_18TensorIteratorBaseEENKUlvE_clEvENKUlvE3_clEvEUlssE_EESt5arrayIPcLm3EELi4E23TrivialOffsetCalculatorILi2EjESC_ILi1EjENS0_6memory12LoadWithCastILi2EEENSF_13StoreWithCastILi1EEEEEviT_T0_T2_T3_T4_T5_,"ax",@progbits
	.align	128
        .global         _ZN2at6native27unrolled_elementwise_kernelINS0_13BinaryFunctorIsssZZZNS0_18lshift_kernel_cudaERNS_18TensorIteratorBaseEENKUlvE_clEvENKUlvE3_clEvEUlssE_EESt5arrayIPcLm3EELi4E23TrivialOffsetCalculatorILi2EjESC_ILi1EjENS0_6memory12LoadWithCastILi2EEENSF_13StoreWithCastILi1EEEEEviT_T0_T2_T3_T4_T5_
        .type           _ZN2at6native27unrolled_elementwise_kernelINS0_13BinaryFunctorIsssZZZNS0_18lshift_kernel_cudaERNS_18TensorIteratorBaseEENKUlvE_clEvENKUlvE3_clEvEUlssE_EESt5arrayIPcLm3EELi4E23TrivialOffsetCalculatorILi2EjESC_ILi1EjENS0_6memory12LoadWithCastILi2EEENSF_13StoreWithCastILi1EEEEEviT_T0_T2_T3_T4_T5_,@function
        .size           _ZN2at6native27unrolled_elementwise_kernelINS0_13BinaryFunctorIsssZZZNS0_18lshift_kernel_cudaERNS_18TensorIteratorBaseEENKUlvE_clEvENKUlvE3_clEvEUlssE_EESt5arrayIPcLm3EELi4E23TrivialOffsetCalculatorILi2EjESC_ILi1EjENS0_6memory12LoadWithCastILi2EEENSF_13StoreWithCastILi1EEEEEviT_T0_T2_T3_T4_T5_,(.L_x_20597 - _ZN2at6native27unrolled_elementwise_kernelINS0_13BinaryFunctorIsssZZZNS0_18lshift_kernel_cudaERNS_18TensorIteratorBaseEENKUlvE_clEvENKUlvE3_clEvEUlssE_EESt5arrayIPcLm3EELi4E23TrivialOffsetCalculatorILi2EjESC_ILi1EjENS0_6memory12LoadWithCastILi2EEENSF_13StoreWithCastILi1EEEEEviT_T0_T2_T3_T4_T5_)
        .other          _ZN2at6native27unrolled_elementwise_kernelINS0_13BinaryFunctorIsssZZZNS0_18lshift_kernel_cudaERNS_18TensorIteratorBaseEENKUlvE_clEvENKUlvE3_clEvEUlssE_EESt5arrayIPcLm3EELi4E23TrivialOffsetCalculatorILi2EjESC_ILi1EjENS0_6memory12LoadWithCastILi2EEENSF_13StoreWithCastILi1EEEEEviT_T0_T2_T3_T4_T5_,@"STO_CUDA_ENTRY STV_DEFAULT"
_ZN2at6native27unrolled_elementwise_kernelINS0_13BinaryFunctorIsssZZZNS0_18lshift_kernel_cudaERNS_18TensorIteratorBaseEENKUlvE_clEvENKUlvE3_clEvEUlssE_EESt5arrayIPcLm3EELi4E23TrivialOffsetCalculatorILi2EjESC_ILi1EjENS0_6memory12LoadWithCastILi2EEENSF_13StoreWithCastILi1EEEEEviT_T0_T2_T3_T4_T5_:
.text._ZN2at6native27unrolled_elementwise_kernelINS0_13BinaryFunctorIsssZZZNS0_18lshift_kernel_cudaERNS_18TensorIteratorBaseEENKUlvE_clEvENKUlvE3_clEvEUlssE_EESt5arrayIPcLm3EELi4E23TrivialOffsetCalculatorILi2EjESC_ILi1EjENS0_6memory12LoadWithCastILi2EEENSF_13StoreWithCastILi1EEEEEviT_T0_T2_T3_T4_T5_:
        /* <DEDUP_REMOVED lines=33> */
.L_x_10645:
[----:B------:R3:W5:Y:S01]  /*0210*/  LDG.E.U8 R25, desc[UR36][R4.64] ;  /* 0x0000002404197981 */ /* 0x000762000c1e1100 */
[----:B------:R-:W-:Y:S05]  /*0220*/  BRA `(.L_x_10647) ;  /* 0x0000000c00587947 */ /* 0x000fea0003800000 */
.L_x_10644:
        /* <DEDUP_REMOVED lines=8> */
.L_x_10649:
[----:B------:R1:W5:Y:S01]  /*02b0*/  LDG.E.U16 R25, desc[UR36][R4.64] ;  /* 0x0000002404197981 */ /* 0x000362000c1e1500 */
[----:B------:R-:W-:Y:S05]  /*02c0*/  BRA `(.L_x_10647) ;  /* 0x0000000c00307947 */ /* 0x000fea0003800000 */
.L_x_10648:
[----:B------:R2:W5:Y:S01]  /*02d0*/  LDG.E.U16 R25, desc[UR36][R4.64] ;  /* 0x0000002404197981 */ /* 0x000562000c1e1500 */
[----:B------:R-:W-:Y:S05]  /*02e0*/  BRA `(.L_x_10647) ;  /* 0x0000000c00287947 */ /* 0x000fea0003800000 */
.L_x_10643:
        /* <DEDUP_REMOVED lines=9> */
.L_x_10651:
[----:B------:R-:W2:Y:S02]  /*0380*/  LDG.E.U16 R0, desc[UR36][R4.64] ;  /* 0x0000002404007981 */ /* 0x000ea4000c1e1500 */
[----:B--2---:R-:W-:-:S06]  /*0390*/  HADD2.F32 R0, -RZ, R0.H0_H0 ;  /* 0x20000000ff007230 */ /* 0x004fcc0000004100 */
[----:B------:R-:W0:Y:S02]  /*03a0*/  F2I.FTZ.TRUNC.NTZ R0, R0 ;  /* 0x0000000000007305 */ /* 0x000e24000021f100 */
[----:B0-----:R-:W-:Y:S01]  /*03b0*/  PRMT R25, R0, 0x7610, R25 ;  /* 0x0000761000197816 */ /* 0x001fe20000000019 */
[----:B------:R-:W-:Y:S06]  /*03c0*/  BRA `(.L_x_10647) ;  /* 0x0000000800f07947 */ /* 0x000fec0003800000 */
.L_x_10650:
        /* <DEDUP_REMOVED lines=9> */
.L_x_10653:
[----:B------:R-:W2:Y:S02]  /*0460*/  LDG.E.U16 R4, desc[UR36][R4.64] ;  /* 0x0000002404047981 */ /* 0x000ea4000c1e1500 */
[----:B--2---:R-:W-:-:S06]  /*0470*/  HADD2.F32 R0, -RZ, R4.H0_H0 ;  /* 0x20000004ff007230 */ /* 0x004fcc0000004100 */
[----:B------:R-:W0:Y:S02]  /*0480*/  F2I.FTZ.TRUNC.NTZ R0, R0 ;  /* 0x0000000000007305 */ /* 0x000e24000021f100 */
[----:B0-----:R-:W-:Y:S01]  /*0490*/  PRMT R25, R0, 0x7610, R25 ;  /* 0x0000761000197816 */ /* 0x001fe20000000019 */
[----:B------:R-:W-:Y:S06]  /*04a0*/  BRA `(.L_x_10647) ;  /* 0x0000000800b87947 */ /* 0x000fec0003800000 */
.L_x_10652:
[----:B------:R-:W2:Y:S02]  /*04b0*/  LDG.E.64 R4, desc[UR36][R4.64] ;  /* 0x0000002404047981 */ /* 0x000ea4000c1e1b00 */
[----:B--2---:R0:W1:Y:S01]  /*04c0*/  F2I.F64.TRUNC R25, R4 ;  /* 0x0000000400197311 */ /* 0x004062000030d100 */
[----:B------:R-:W-:Y:S05]  /*04d0*/  BRA `(.L_x_10647) ;  /* 0x0000000800ac7947 */ /* 0x000fea0003800000 */
.L_x_10642:
        /* <DEDUP_REMOVED lines=12> */
.L_x_10656:
[----:B------:R-:W2:Y:S02]  /*05a0*/  LDG.E.64 R4, desc[UR36][R4.64] ;  /* 0x0000002404047981 */ /* 0x000ea4000c1e1b00 */
[----:B--2---:R0:W1:Y:S01]  /*05b0*/  F2I.F64.TRUNC R25, R4 ;  /* 0x0000000400197311 */ /* 0x004062000030d100 */
[----:B------:R-:W-:Y:S05]  /*05c0*/  BRA `(.L_x_10647) ;  /* 0x0000000800707947 */ /* 0x000fea0003800000 */
.L_x_10655:
        /* <DEDUP_REMOVED lines=28> */
.L_x_10658:
        /* <DEDUP_REMOVED lines=16> */
.L_x_10657:
[----:B------:R-:W2:Y:S02]  /*0890*/  LDG.E.U16 R0, desc[UR36][R4.64] ;  /* 0x0000002404007981 */ /* 0x000ea4000c1e1500 */
[----:B--2---:R-:W-:-:S06]  /*08a0*/  IMAD.U32 R0, R0, 0x10000, RZ ;  /* 0x0001000000007824 */ /* 0x004fcc00078e00ff */
[----:B------:R-:W0:Y:S02]  /*08b0*/  F2I.FTZ.TRUNC.NTZ R0, R0 ;  /* 0x0000000000007305 */ /* 0x000e24000021f100 */
[----:B0-----:R-:W-:Y:S01]  /*08c0*/  PRMT R25, R0, 0x7610, R25 ;  /* 0x0000761000197816 */ /* 0x001fe20000000019 */
[----:B------:R-:W-:Y:S06]  /*08d0*/  BRA `(.L_x_10647) ;  /* 0x0000000400ac7947 */ /* 0x000fec0003800000 */
.L_x_10654:
        /* <DEDUP_REMOVED lines=10> */
.L_x_10661:
        /* <DEDUP_REMOVED lines=21> */
.L_x_10665:
[----:B------:R-:W-:Y:S05]  /*0ad0*/  BSYNC B1 ;  /* 0x0000000000017941 */ /* 0x000fea0003800000 */
.L_x_10664:
[----:B------:R-:W-:Y:S01]  /*0ae0*/  LEA R5, R0, 0x3b800000, 0x17 ;  /* 0x3b80000000057811 */ /* 0x000fe200078eb8ff */
[----:B------:R-:W-:-:S05]  /*0af0*/  IMAD.SHL.U32 R0, R3, 0x100000, RZ ;  /* 0x0010000003007824 */ /* 0x000fca00078e00ff */
[----:B------:R-:W-:-:S07]  /*0b00*/  LOP3.LUT R0, R5, R0, R6, 0xfe, !PT ;  /* 0x0000000005007212 */ /* 0x000fce00078efe06 */
.L_x_10663:
[----:B------:R-:W-:Y:S05]  /*0b10*/  BSYNC B0 ;  /* 0x0000000000007941 */ /* 0x000fea0003800000 */
.L_x_10662:
[----:B------:R-:W0:Y:S02]  /*0b20*/  F2I.FTZ.TRUNC.NTZ R0, R0 ;  /* 0x0000000000007305 */ /* 0x000e24000021f100 */
[----:B0-----:R-:W-:Y:S01]  /*0b30*/  PRMT R25, R0, 0x7610, R25 ;  /* 0x0000761000197816 */ /* 0x001fe20000000019 */
[----:B------:R-:W-:Y:S06]  /*0b40*/  BRA `(.L_x_10647) ;  /* 0x0000000400107947 */ /* 0x000fec0003800000 */
.L_x_10660:
        /* <DEDUP_REMOVED lines=21> */
.L_x_10669:
[----:B------:R-:W-:Y:S05]  /*0ca0*/  BSYNC B1 ;  /* 0x0000000000017941 */ /* 0x000fea0003800000 */
.L_x_10668:
[----:B------:R-:W-:Y:S01]  /*0cb0*/  LEA R5, R0, 0x37800000, 0x17 ;  /* 0x3780000000057811 */ /* 0x000fe200078eb8ff */
[----:B------:R-:W-:-:S05]  /*0cc0*/  IMAD.SHL.U32 R0, R3, 0x200000, RZ ;  /* 0x0020000003007824 */ /* 0x000fca00078e00ff */
[----:B------:R-:W-:-:S07]  /*0cd0*/  LOP3.LUT R0, R5, R0, R6, 0xfe, !PT ;  /* 0x0000000005007212 */ /* 0x000fce00078efe06 */
.L_x_10667:
[----:B------:R-:W-:Y:S05]  /*0ce0*/  BSYNC B0 ;  /* 0x0000000000007941 */ /* 0x000fea0003800000 */
.L_x_10666:
[----:B------:R-:W0:Y:S02]  /*0cf0*/  F2I.FTZ.TRUNC.NTZ R0, R0 ;  /* 0x0000000000007305 */ /* 0x000e24000021f100 */
[----:B0-----:R-:W-:Y:S01]  /*0d00*/  PRMT R25, R0, 0x7610, R25 ;  /* 0x0000761000197816 */ /* 0x001fe20000000019 */
[----:B------:R-:W-:Y:S06]  /*0d10*/  BRA `(.L_x_10647) ;  /* 0x00000000009c7947 */ /* 0x000fec0003800000 */
.L_x_10659:
        /* <DEDUP_REMOVED lines=14> */
.L_x_10673:
[----:B------:R-:W-:Y:S05]  /*0e00*/  BSYNC B0 ;  /* 0x0000000000007941 */ /* 0x000fea0003800000 */
.L_x_10672:
[----:B------:R-:W0:Y:S02]  /*0e10*/  F2I.FTZ.TRUNC.NTZ R0, R0 ;  /* 0x0000000000007305 */ /* 0x000e24000021f100 */
[----:B0-----:R-:W-:Y:S01]  /*0e20*/  PRMT R25, R0, 0x7610, R25 ;  /* 0x0000761000197816 */ /* 0x001fe20000000019 */
[----:B------:R-:W-:Y:S06]  /*0e30*/  BRA `(.L_x_10647) ;  /* 0x0000000000547947 */ /* 0x000fec0003800000 */
.L_x_10646:
        /* <DEDUP_REMOVED lines=16> */
.L_x_10674:
[----:B------:R-:W-:Y:S01]  /*0f40*/  PRMT R25, RZ, 0x7610, R25 ;  /* 0x00007610ff197816 */ /* 0x000fe20000000019 */
[----:B------:R-:W-:Y:S06]  /*0f50*/  BRA `(.L_x_10647) ;  /* 0x00000000000c7947 */ /* 0x000fec0003800000 */
.L_x_10671:
[----:B------:R0:W5:Y:S01]  /*0f60*/  LDG.E.U16 R25, desc[UR36][R4.64] ;  /* 0x0000002404197981 */ /* 0x000162000c1e1500 */
[----:B------:R-:W-:Y:S05]  /*0f70*/  BRA `(.L_x_10647) ;  /* 0x0000000000047947 */ /* 0x000fea0003800000 */
.L_x_10670:
[----:B------:R0:W5:Y:S02]  /*0f80*/  LDG.E.U16 R25, desc[UR36][R4.64] ;  /* 0x0000002404197981 */ /* 0x000164000c1e1500 */
.L_x_10647:
        /* <DEDUP_REMOVED lines=18> */
.L_x_10678:
[----:B------:R1:W5:Y:S01]  /*10b0*/  LDG.E.U8 R17, desc[UR36][R4.64] ;  /* 0x0000002404117981 */ /* 0x000362000c1e1100 */
[----:B------:R-:W-:Y:S05]  /*10c0*/  BRA `(.L_x_10680) ;  /* 0x0000000c00547947 */ /* 0x000fea0003800000 */
.L_x_10677:
        /* <DEDUP_REMOVED lines=8> */
.L_x_10682:
[----:B------:R3:W5:Y:S01]  /*1150*/  LDG.E.U16 R17, desc[UR36][R4.64] ;  /* 0x0000002404117981 */ /* 0x000762000c1e1500 */
[----:B------:R-:W-:Y:S05]  /*1160*/  BRA `(.L_x_10680) ;  /* 0x0000000c002c7947 */ /* 0x000fea0003800000 */
.L_x_10681:
[----:B------:R2:W5:Y:S01]  /*1170*/  LDG.E.U16 R17, desc[UR36][R4.64] ;  /* 0x0000002404117981 */ /* 0x000562000c1e1500 */
[----:B------:R-:W-:Y:S05]  /*1180*/  BRA `(.L_x_10680) ;  /* 0x0000000c00247947 */ /* 0x000fea0003800000 */
.L_x_10676:
        /* <DEDUP_REMOVED lines=9> */
.L_x_10684:
[----:B------:R-:W2:Y:S02]  /*1220*/  LDG.E.U16 R0, desc[UR36][R4.64] ;  /* 0x0000002404007981 */ /* 0x000ea4000c1e1500 */
[----:B--2---:R-:W-:-:S06]  /*1230*/  HADD2.F32 R0, -RZ, R0.H0_H0 ;  /* 0x20000000ff007230 */ /* 0x004fcc0000004100 */
[----:B------:R-:W0:Y:S02]  /*1240*/  F2I.FTZ.TRUNC.NTZ R0, R0 ;  /* 0x0000000000007305 */ /* 0x000e24000021f100 */
[----:B0-----:R-:W-:Y:S01]  /*1250*/  PRMT R17, R0, 0x7610, R17 ;  /* 0x0000761000117816 */ /* 0x001fe20000000011 */
[----:B------:R-:W-:Y:S06]  /*1260*/  BRA `(.L_x_10680) ;  /* 0x0000000800ec7947 */ /* 0x000fec0003800000 */
.L_x_10683:
        /* <DEDUP_REMOVED lines=9> */
.L_x_10686:
[----:B------:R-:W2:Y:S02]  /*1300*/  LDG.E.U16 R4, desc[UR36][R4.64] ;  /* 0x0000002404047981 */ /* 0x000ea4000c1e1500 */
[----:B--2---:R-:W-:-:S06]  /*1310*/  HADD2.F32 R0, -RZ, R4.H0_H0 ;  /* 0x20000004ff007230 */ /* 0x004fcc0000004100 */
[----:B------:R-:W0:Y:S02]  /*1320*/  F2I.FTZ.TRUNC.NTZ R0, R0 ;  /* 0x0000000000007305 */ /* 0x000e24000021f100 */
[----:B0-----:R-:W-:Y:S01]  /*1330*/  PRMT R17, R0, 0x7610, R17 ;  /* 0x0000761000117816 */ /* 0x001fe20000000011 */
[----:B------:R-:W-:Y:S06]  /*1340*/  BRA `(.L_x_10680) ;  /* 0x0000000800b47947 */ /* 0x000fec0003800000 */
.L_x_10685:
[----:B------:R-:W2:Y:S02]  /*1350*/  LDG.E.64 R4, desc[UR36][R4.64] ;  /* 0x0000002404047981 */ /* 0x000ea4000c1e1b00 */
[----:B--2---:R0:W1:Y:S01]  /*1360*/  F2I.F64.TRUNC R17, R4 ;  /* 0x0000000400117311 */ /* 0x004062000030d100 */
[----:B------:R-:W-:Y:S05]  /*1370*/  BRA `(.L_x_10680) ;  /* 0x0000000800a87947 */ /* 0x000fea0003800000 */
.L_x_10675:
        /* <DEDUP_REMOVED lines=12> */
.L_x_10689:
[----:B------:R-:W2:Y:S02]  /*1440*/  LDG.E.64 R4, desc[UR36][R4.64] ;  /* 0x0000002404047981 */ /* 0x000ea4000c1e1b00 */
[----:B--2---:R0:W1:Y:S01]  /*1450*/  F2I.F64.TRUNC R17, R4 ;  /* 0x0000000400117311 */ /* 0x004062000030d100 */
[----:B------:R-:W-:Y:S05]  /*1460*/  BRA `(.L_x_10680) ;  /* 0x00000008006c7947 */ /* 0x000fea0003800000 */
.L_x_10688:
        /* <DEDUP_REMOVED lines=28> */
.L_x_10691:
        /* <DEDUP_REMOVED lines=15> */
.L_x_10690:
[----:B------:R-:W2:Y:S02]  /*1720*/  LDG.E.U16 R0, desc[UR36][R4.64] ;  /* 0x0000002404007981 */ /* 0x000ea4000c1e1500 */
[----:B--2---:R-:W-:-:S06]  /*1730*/  IMAD.U32 R0, R0, 0x10000, RZ ;  /* 0x0001000000007824 */ /* 0x004fcc00078e00ff */
[----:B------:R-:W0:Y:S02]  /*1740*/  F2I.FTZ.TRUNC.NTZ R0, R0 ;  /* 0x0000000000007305 */ /* 0x000e24000021f100 */
[----:B0-----:R-:W-:Y:S01]  /*1750*/  PRMT R17, R0, 0x7610, R17 ;  /* 0x0000761000117816 */ /* 0x001fe20000000011 */
[----:B------:R-:W-:Y:S06]  /*1760*/  BRA `(.L_x_10680) ;  /* 0x0000000400ac7947 */ /* 0x000fec0003800000 */
.L_x_10687:
        /* <DEDUP_REMOVED lines=10> */
.L_x_10694:
        /* <DEDUP_REMOVED lines=21> */
.L_x_10698:
[----:B------:R-:W-:Y:S05]  /*1960*/  BSYNC B1 ;  /* 0x0000000000017941 */ /* 0x000fea0003800000 */
.L_x_10697:
[----:B------:R-:W-:Y:S01]  /*1970*/  LEA R5, R0, 0x3b800000, 0x17 ;  /* 0x3b80000000057811 */ /* 0x000fe200078eb8ff */
[----:B------:R-:W-:-:S05]  /*1980*/  IMAD.SHL.U32 R0, R3, 0x100000, RZ ;  /* 0x0010000003007824 */ /* 0x000fca00078e00ff */
[----:B------:R-:W-:-:S07]  /*1990*/  LOP3.LUT R0, R5, R0, R6, 0xfe, !PT ;  /* 0x0000000005007212 */ /* 0x000fce00078efe06 */
.L_x_10696:
[----:B------:R-:W-:Y:S05]  /*19a0*/  BSYNC B0 ;  /* 0x0000000000007941 */ /* 0x000fea0003800000 */
.L_x_10695:
[----:B------:R-:W0:Y:S02]  /*19b0*/  F2I.FTZ.TRUNC.NTZ R0, R0 ;  /* 0x0000000000007305 */ /* 0x000e24000021f100 */
[----:B0-----:R-:W-:Y:S01]  /*19c0*/  PRMT R17, R0, 0x7610, R17 ;  /* 0x0000761000117816 */ /* 0x001fe20000000011 */
[----:B------:R-:W-:Y:S06]  /*19d0*/  BRA `(.L_x_10680) ;  /* 0x0000000400107947 */ /* 0x000fec0003800000 */
.L_x_10693:
        /* <DEDUP_REMOVED lines=21> */
.L_x_10702:
[----:B------:R-:W-:Y:S05]  /*1b30*/  BSYNC B1 ;  /* 0x0000000000017941 */ /* 0x000fea0003800000 */
.L_x_10701:
[----:B------:R-:W-:Y:S01]  /*1b40*/  LEA R5, R0, 0x37800000, 0x17 ;  /* 0x3780000000057811 */ /* 0x000fe200078eb8ff */
[----:B------:R-:W-:-:S05]  /*1b50*/  IMAD.SHL.U32 R0, R3, 0x200000, RZ ;  /* 0x0020000003007824 */ /* 0x000fca00078e00ff */
[----:B------:R-:W-:-:S07]  /*1b60*/  LOP3.LUT R0, R5, R0, R6, 0xfe, !PT ;  /* 0x0000000005007212 */ /* 0x000fce00078efe06 */
.L_x_10700:
[----:B------:R-:W-:Y:S05]  /*1b70*/  BSYNC B0 ;  /* 0x0000000000007941 */ /* 0x000fea0003800000 */
.L_x_10699:
[----:B------:R-:W0:Y:S02]  /*1b80*/  F2I.FTZ.TRUNC.NTZ R0, R0 ;  /* 0x0000000000007305 */ /* 0x000e24000021f100 */
[----:B0-----:R-:W-:Y:S01]  /*1b90*/  PRMT R17, R0, 0x7610, R17 ;  /* 0x0000761000117816 */ /* 0x001fe20000000011 */
[----:B------:R-:W-:Y:S06]  /*1ba0*/  BRA `(.L_x_10680) ;  /* 0x00000000009c7947 */ /* 0x000fec0003800000 */
.L_x_10692:
        /* <DEDUP_REMOVED lines=14> */
.L_x_10706:
[----:B------:R-:W-:Y:S05]  /*1c90*/  BSYNC B0 ;  /* 0x0000000000007941 */ /* 0x000fea0003800000 */
.L_x_10705:
[----:B------:R-:W0:Y:S02]  /*1ca0*/  F2I.FTZ.TRUNC.NTZ R0, R0 ;  /* 0x0000000000007305 */ /* 0x000e24000021f100 */
[----:B0-----:R-:W-:Y:S01]  /*1cb0*/  PRMT R17, R0, 0x7610, R17 ;  /* 0x0000761000117816 */ /* 0x001fe20000000011 */
[----:B------:R-:W-:Y:S06]  /*1cc0*/  BRA `(.L_x_10680) ;  /* 0x0000000000547947 */ /* 0x000fec0003800000 */
.L_x_10679:
        /* <DEDUP_REMOVED lines=16> */
.L_x_10707:
[----:B------:R-:W-:Y:S01]  /*1dd0*/  PRMT R17, RZ, 0x7610, R17 ;  /* 0x00007610ff117816 */ /* 0x000fe20000000011 */
[----:B------:R-:W-:Y:S06]  /*1de0*/  BRA `(.L_x_10680) ;  /* 0x00000000000c7947 */ /* 0x000fec0003800000 */
.L_x_10704:
[----:B------:R0:W5:Y:S01]  /*1df0*/  LDG.E.U16 R17, desc[UR36][R4.64] ;  /* 0x0000002404117981 */ /* 0x000162000c1e1500 */
[----:B------:R-:W-:Y:S05]  /*1e00*/  BRA `(.L_x_10680) ;  /* 0x0000000000047947 */ /* 0x000fea0003800000 */
.L_x_10703:
[----:B------:R0:W5:Y:S02]  /*1e10*/  LDG.E.U16 R17, desc[UR36][R4.64] ;  /* 0x0000002404117981 */ /* 0x000164000c1e1500 */
.L_x_10680:
[----:B------:R-:W2:Y:S02]  /*1e20*/  S2R R23, SR_TID.X ;  /* 0x0000000000177919 */ /* 0x000ea40000002100 */
[----:B--2---:R-:W-:-:S07]  /*1e30*/  VIADD R23, R23, 0x80 ;  /* 0x0000008017177836 */ /* 0x004fce0000000000 */
.L_x_10641:
[----:B------:R-:W-:Y:S05]  /*1e40*/  BSYNC B6 ;  /* 0x0000000000067941 */ /* 0x000fea0003800000 */
.L_x_10640:
        /* <DEDUP_REMOVED lines=23> */
.L_x_10713:
[----:B------:R0:W5:Y:S01]  /*1fc0*/  LDG.E.U8 R18, desc[UR36][R4.64] ;  /* 0x0000002404127981 */ /* 0x000162000c1e1100 */
[----:B------:R-:W-:Y:S05]  /*1fd0*/  BRA `(.L_x_10715) ;  /* 0x0000000c00547947 */ /* 0x000fea0003800000 */
.L_x_10712:
        /* <DEDUP_REMOVED lines=8> */
.L_x_10717:
[----:B------:R0:W5:Y:S01]  /*2060*/  LDG.E.U16 R18, desc[UR36][R4.64] ;  /* 0x0000002404127981 */ /* 0x000162000c1e1500 */
[----:B------:R-:W-:Y:S05]  /*2070*/  BRA `(.L_x_10715) ;  /* 0x0000000c002c7947 */ /* 0x000fea0003800000 */
.L_x_10716:
[----:B------:R0:W5:Y:S01]  /*2080*/  LDG.E.U16 R18, desc[UR36][R4.64] ;  /* 0x0000002404127981 */ /* 0x000162000c1e1500 */
[----:B------:R-:W-:Y:S05]  /*2090*/  BRA `(.L_x_10715) ;  /* 0x0000000c00247947 */ /* 0x000fea0003800000 */
.L_x_10711:
        /* <DEDUP_REMOVED lines=9> */
.L_x_10719:
[----:B------:R-:W2:Y:S02]  /*2130*/  LDG.E.U16 R0, desc[UR36][R4.64] ;  /* 0x0000002404007981 */ /* 0x000ea4000c1e1500 */
[----:B--2---:R-:W-:-:S06]  /*2140*/  HADD2.F32 R0, -RZ, R0.H0_H0 ;  /* 0x20000000ff007230 */ /* 0x004fcc0000004100 */
[----:B------:R-:W0:Y:S02]  /*2150*/  F2I.FTZ.TRUNC.NTZ R0, R0 ;  /* 0x0000000000007305 */ /* 0x000e24000021f100 */
[----:B0-----:R-:W-:Y:S01]  /*2160*/  PRMT R18, R0, 0x7610, R18 ;  /* 0x0000761000127816 */ /* 0x001fe20000000012 */
[----:B------:R-:W-:Y:S06]  /*2170*/  BRA `(.L_x_10715) ;  /* 0x0000000800ec7947 */ /* 0x000fec0003800000 */
.L_x_10718:
        /* <DEDUP_REMOVED lines=9> */
.L_x_10721:
[----:B------:R-:W2:Y:S02]  /*2210*/  LDG.E.U16 R4, desc[UR36][R4.64] ;  /* 0x0000002404047981 */ /* 0x000ea4000c1e1500 */
[----:B--2---:R-:W-:-:S06]  /*2220*/  HADD2.F32 R0, -RZ, R4.H0_H0 ;  /* 0x20000004ff007230 */ /* 0x004fcc0000004100 */
[----:B------:R-:W0:Y:S02]  /*2230*/  F2I.FTZ.TRUNC.NTZ R0, R0 ;  /* 0x0000000000007305 */ /* 0x000e24000021f100 */
[----:B0-----:R-:W-:Y:S01]  /*2240*/  PRMT R18, R0, 0x7610, R18 ;  /* 0x0000761000127816 */ /* 0x001fe20000000012 */
[----:B------:R-:W-:Y:S06]  /*2250*/  BRA `(.L_x_10715) ;  /* 0x0000000800b47947 */ /* 0x000fec0003800000 */
.L_x_10720:
[----:B------:R-:W2:Y:S02]  /*2260*/  LDG.E.64 R4, desc[UR36][R4.64] ;  /* 0x0000002404047981 */ /* 0x000ea4000c1e1b00 */
[----:B--2---:R0:W1:Y:S01]  /*2270*/  F2I.F64.TRUNC R18, R4 ;  /* 0x0000000400127311 */ /* 0x004062000030d100 */
[----:B------:R-:W-:Y:S05]  /*2280*/  BRA `(.L_x_10715) ;  /* 0x0000000800a87947 */ /* 0x000fea0003800000 */
.L_x_10710:
        /* <DEDUP_REMOVED lines=12> */
.L_x_10724:
[----:B------:R-:W2:Y:S02]  /*2350*/  LDG.E.64 R4, desc[UR36][R4.64] ;  /* 0x0000002404047981 */ /* 0x000ea4000c1e1b00 */
[----:B--2---:R0:W1:Y:S01]  /*2360*/  F2I.F64.TRUNC R18, R4 ;  /* 0x0000000400127311 */ /* 0x004062000030d100 */
[----:B------:R-:W-:Y:S05]  /*2370*/  BRA `(.L_x_10715) ;  /* 0x00000008006c7947 */ /* 0x000fea0003800000 */
.L_x_10723:
        /* <DEDUP_REMOVED lines=28> */
.L_x_10726:
        /* <DEDUP_REMOVED lines=15> */
.L_x_10725:
[----:B------:R-:W2:Y:S02]  /*2630*/  LDG.E.U16 R0, desc[UR36][R4.64] ;  /* 0x0000002404007981 */ /* 0x000ea4000c1e1500 */
[----:B--2---:R-:W-:-:S06]  /*2640*/  IMAD.U32 R0, R0, 0x10000, RZ ;  /* 0x0001000000007824 */ /* 0x004fcc00078e00ff */
[----:B------:R-:W0:Y:S02]  /*2650*/  F2I.FTZ.TRUNC.NTZ R0, R0 ;  /* 0x0000000000007305 */ /* 0x000e24000021f100 */
[----:B0-----:R-:W-:Y:S01]  /*2660*/  PRMT R18, R0, 0x7610, R18 ;  /* 0x0000761000127816 */ /* 0x001fe20000000012 */
[----:B------:R-:W-:Y:S06]  /*2670*/  BRA `(.L_x_10715) ;  /* 0x0000000400ac7947 */ /* 0x000fec0003800000 */
.L_x_10722:
        /* <DEDUP_REMOVED lines=10> */
.L_x_10729:
        /* <DEDUP_REMOVED lines=21> */
.L_x_10733:
[----:B------:R-:W-:Y:S05]  /*2870*/  BSYNC B1 ;  /* 0x0000000000017941 */ /* 0x000fea0003800000 */
.L_x_10732:
[----:B------:R-:W-:Y:S01]  /*2880*/  LEA R5, R0, 0x3b800000, 0x17 ;  /* 0x3b80000000057811 */ /* 0x000fe200078eb8ff */
[----:B------:R-:W-:-:S05]  /*2890*/  IMAD.SHL.U32 R0, R3, 0x100000, RZ ;  /* 0x0010000003007824 */ /* 0x000fca00078e00ff */
[----:B------:R-:W-:-:S07]  /*28a0*/  LOP3.LUT R0, R5, R0, R6, 0xfe, !PT ;  /* 0x0000000005007212 */ /* 0x000fce00078efe06 */
.L_x_10731:
[----:B------:R-:W-:Y:S05]  /*28b0*/  BSYNC B0 ;  /* 0x0000000000007941 */ /* 0x000fea0003800000 */
.L_x_10730:
[----:B------:R-:W0:Y:S02]  /*28c0*/  F2I.FTZ.TRUNC.NTZ R0, R0 ;  /* 0x0000000000007305 */ /* 0x000e24000021f100 */
[----:B0-----:R-:W-:Y:S01]  /*28d0*/  PRMT R18, R0, 0x7610, R18 ;  /* 0x0000761000127816 */ /* 0x001fe20000000012 */
[----:B------:R-:W-:Y:S06]  /*28e0*/  BRA `(.L_x_10715) ;  /* 0x0000000400107947 */ /* 0x000fec0003800000 */
.L_x_10728:
        /* <DEDUP_REMOVED lines=21> */
.L_x_10737:
[----:B------:R-:W-:Y:S05]  /*2a40*/  BSYNC B1 ;  /* 0x0000000000017941 */ /* 0x000fea0003800000 */
.L_x_10736:
[----:B------:R-:W-:Y:S01]  /*2a50*/  LEA R5, R0, 0x37800000, 0x17 ;  /* 0x3780000000057811 */ /* 0x000fe200078eb8ff */
[----:B------:R-:W-:-:S05]  /*2a60*/  IMAD.SHL.U32 R0, R3, 0x200000, RZ ;  /* 0x0020000003007824 */ /* 0x000fca00078e00ff */
[----:B------:R-:W-:-:S07]  /*2a70*/  LOP3.LUT R0, R5, R0, R6, 0xfe, !PT ;  /* 0x0000000005007212 */ /* 0x000fce00078efe06 */
.L_x_10735:
[----:B------:R-:W-:Y:S05]  /*2a80*/  BSYNC B0 ;  /* 0x0000000000007941 */ /* 0x000fea0003800000 */
.L_x_10734:
[----:B------:R-:W0:Y:S02]  /*2a90*/  F2I.FTZ.TRUNC.NTZ R0, R0 ;  /* 0x0000000000007305 */ /* 0x000e24000021f100 */
[----:B0-----:R-:W-:Y:S01]  /*2aa0*/  PRMT R18, R0, 0x7610, R18 ;  /* 0x0000761000127816 */ /* 0x001fe20000000012 */
[----:B------:R-:W-:Y:S06]  /*2ab0*/  BRA `(.L_x_10715) ;  /* 0x00000000009c7947 */ /* 0x000fec0003800000 */
.L_x_10727:
        /* <DEDUP_REMOVED lines=14> */
.L_x_10741:
[----:B------:R-:W-:Y:S05]  /*2ba0*/  BSYNC B0 ;  /* 0x0000000000007941 */ /* 0x000fea0003800000 */
.L_x_10740:
[----:B------:R-:W0:Y:S02]  /*2bb0*/  F2I.FTZ.TRUNC.NTZ R0, R0 ;  /* 0x0000000000007305 */ /* 0x000e24000021f100 */
[----:B0-----:R-:W-:Y:S01]  /*2bc0*/  PRMT R18, R0, 0x7610, R18 ;  /* 0x0000761000127816 */ /* 0x001fe20000000012 */
[----:B------:R-:W-:Y:S06]  /*2bd0*/  BRA `(.L_x_10715) ;  /* 0x0000000000547947 */ /* 0x000fec0003800000 */
.L_x_10714:
        /* <DEDUP_REMOVED lines=16> */
.L_x_10742:
[----:B------:R-:W-:Y:S01]  /*2ce0*/  PRMT R18, RZ, 0x7610, R18 ;  /* 0x00007610ff127816 */ /* 0x000fe20000000012 */
[----:B------:R-:W-:Y:S06]  /*2cf0*/  BRA `(.L_x_10715) ;  /* 0x00000000000c7947 */ /* 0x000fec0003800000 */
.L_x_10739:
[----:B------:R2:W5:Y:S01]  /*2d00*/  LDG.E.U16 R18, desc[UR36][R4.64] ;  /* 0x0000002404127981 */ /* 0x000562000c1e1500 */
[----:B------:R-:W-:Y:S05]  /*2d10*/  BRA `(.L_x_10715) ;  /* 0x0000000000047947 */ /* 0x000fea0003800000 */
.L_x_10738:
[----:B------:R3:W5:Y:S02]  /*2d20*/  LDG.E.U16 R18, desc[UR36][R4.64] ;  /* 0x0000002404127981 */ /* 0x000764000c1e1500 */
.L_x_10715:
        /* <DEDUP_REMOVED lines=18> */
.L_x_10746:
[----:B------:R0:W5:Y:S01]  /*2e50*/  LDG.E.U8 R19, desc[UR36][R4.64] ;  /* 0x0000002404137981 */ /* 0x000162000c1e1100 */
[----:B------:R-:W-:Y:S05]  /*2e60*/  BRA `(.L_x_10748) ;  /* 0x0000000c00547947 */ /* 0x000fea0003800000 */
.L_x_10745:
        /* <DEDUP_REMOVED lines=8> */
.L_x_10750:
[----:B------:R0:W5:Y:S01]  /*2ef0*/  LDG.E.U16 R19, desc[UR36][R4.64] ;  /* 0x0000002404137981 */ /* 0x000162000c1e1500 */
[----:B------:R-:W-:Y:S05]  /*2f00*/  BRA `(.L_x_10748) ;  /* 0x0000000c002c7947 */ /* 0x000fea0003800000 */
.L_x_10749:
[----:B------:R0:W5:Y:S01]  /*2f10*/  LDG.E.U16 R19, desc[UR36][R4.64] ;  /* 0x0000002404137981 */ /* 0x000162000c1e1500 */
[----:B------:R-:W-:Y:S05]  /*2f20*/  BRA `(.L_x_10748) ;  /* 0x0000000c00247947 */ /* 0x000fea0003800000 */
.L_x_10744:
        /* <DEDUP_REMOVED lines=9> */
.L_x_10752:
[----:B------:R-:W2:Y:S02]  /*2fc0*/  LDG.E.U16 R0, desc[UR36][R4.64] ;  /* 0x0000002404007981 */ /* 0x000ea4000c1e1500 */
[----:B--2---:R-:W-:-:S06]  /*2fd0*/  HADD2.F32 R0, -RZ, R0.H0_H0 ;  /* 0x20000000ff007230 */ /* 0x004fcc0000004100 */
[----:B------:R-:W0:Y:S02]  /*2fe0*/  F2I.FTZ.TRUNC.NTZ R0, R0 ;  /* 0x0000000000007305 */ /* 0x000e24000021f100 */
[----:B0-----:R-:W-:Y:S01]  /*2ff0*/  PRMT R19, R0, 0x7610, R19 ;  /* 0x0000761000137816 */ /* 0x001fe20000000013 */
[----:B------:R-:W-:Y:S06]  /*3000*/  BRA `(.L_x_10748) ;  /* 0x0000000800ec7947 */ /* 0x000fec0003800000 */
.L_x_10751:
        /* <DEDUP_REMOVED lines=9> */
.L_x_10754:
[----:B------:R-:W2:Y:S02]  /*30a0*/  LDG.E.U16 R4, desc[UR36][R4.64] ;  /* 0x0000002404047981 */ /* 0x000ea4000c1e1500 */
[----:B--2---:R-:W-:-:S06]  /*30b0*/  HADD2.F32 R0, -RZ, R4.H0_H0 ;  /* 0x20000004ff007230 */ /* 0x004fcc0000004100 */
[----:B------:R-:W0:Y:S02]  /*30c0*/  F2I.FTZ.TRUNC.NTZ R0, R0 ;  /* 0x0000000000007305 */ /* 0x000e24000021f100 */
[----:B0-----:R-:W-:Y:S01]  /*30d0*/  PRMT R19, R0, 0x7610, R19 ;  /* 0x0000761000137816 */ /* 0x001fe20000000013 */
[----:B------:R-:W-:Y:S06]  /*30e0*/  BRA `(.L_x_10748) ;  /* 0x0000000800b47947 */ /* 0x000fec0003800000 */
.L_x_10753:
[----:B------:R-:W2:Y:S02]  /*30f0*/  LDG.E.64 R4, desc[UR36][R4.64] ;  /* 0x0000002404047981 */ /* 0x000ea4000c1e1b00 */
[----:B--2---:R0:W2:Y:S01]  /*3100*/  F2I.F64.TRUNC R19, R4 ;  /* 0x0000000400137311 */ /* 0x0040a2000030d100 */
[----:B------:R-:W-:Y:S05]  /*3110*/  BRA `(.L_x_10748) ;  /* 0x0000000800a87947 */ /* 0x000fea0003800000 */
.L_x_10743:
        /* <DEDUP_REMOVED lines=12> */
.L_x_10757:
[----:B------:R-:W2:Y:S02]  /*31e0*/  LDG.E.64 R4, desc[UR36][R4.64] ;  /* 0x0000002404047981 */ /* 0x000ea4000c1e1b00 */
[----:B--2---:R4:W0:Y:S01]  /*31f0*/  F2I.F64.TRUNC R19, R4 ;  /* 0x0000000400137311 */ /* 0x004822000030d100 */
[----:B------:R-:W-:Y:S05]  /*3200*/  BRA `(.L_x_10748) ;  /* 0x00000008006c7947 */ /* 0x000fea0003800000 */
.L_x_10756:
        /* <DEDUP_REMOVED lines=28> */
.L_x_10759:
        /* <DEDUP_REMOVED lines=15> */
.L_x_10758:
[----:B------:R-:W2:Y:S02]  /*34c0*/  LDG.E.U16 R0, desc[UR36][R4.64] ;  /* 0x0000002404007981 */ /* 0x000ea4000c1e1500 */
[----:B--2---:R-:W-:-:S06]  /*34d0*/  IMAD.U32 R0, R0, 0x10000, RZ ;  /* 0x0001000000007824 */ /* 0x004fcc00078e00ff */
[----:B------:R-:W0:Y:S02]  /*34e0*/  F2I.FTZ.TRUNC.NTZ R0, R0 ;  /* 0x0000000000007305 */ /* 0x000e24000021f100 */
[----:B0-----:R-:W-:Y:S01]  /*34f0*/  PRMT R19, R0, 0x7610, R19 ;  /* 0x0000761000137816 */ /* 0x001fe20000000013 */
[----:B------:R-:W-:Y:S06]  /*3500*/  BRA `(.L_x_10748) ;  /* 0x0000000400ac7947 */ /* 0x000fec0003800000 */
.L_x_10755:
        /* <DEDUP_REMOVED lines=10> */
.L_x_10762:
        /* <DEDUP_REMOVED lines=21> */
.L_x_10766:
[----:B------:R-:W-:Y:S05]  /*3700*/  BSYNC B1 ;  /* 0x0000000000017941 */ /* 0x000fea0003800000 */
.L_x_10765:
[----:B------:R-:W-:Y:S01]  /*3710*/  LEA R5, R0, 0x3b800000, 0x17 ;  /* 0x3b80000000057811 */ /* 0x000fe200078eb8ff */
[----:B------:R-:W-:-:S05]  /*3720*/  IMAD.SHL.U32 R0, R3, 0x100000, RZ ;  /* 0x0010000003007824 */ /* 0x000fca00078e00ff */
[----:B------:R-:W-:-:S07]  /*3730*/  LOP3.LUT R0, R5, R0, R6, 0xfe, !PT ;  /* 0x0000000005007212 */ /* 0x000fce00078efe06 */
.L_x_10764:
[----:B------:R-:W-:Y:S05]  /*3740*/  BSYNC B0 ;  /* 0x0000000000007941 */ /* 0x000fea0003800000 */
.L_x_10763:
[----:B------:R-:W0:Y:S02]  /*3750*/  F2I.FTZ.TRUNC.NTZ R0, R0 ;  /* 0x0000000000007305 */ /* 0x000e24000021f100 */
[----:B0-----:R-:W-:Y:S01]  /*3760*/  PRMT R19, R0, 0x7610, R19 ;  /* 0x0000761000137816 */ /* 0x001fe20000000013 */
[----:B------:R-:W-:Y:S06]  /*3770*/  BRA `(.L_x_10748) ;  /* 0x0000000400107947 */ /* 0x000fec0003800000 */
.L_x_10761:
        /* <DEDUP_REMOVED lines=21> */
.L_x_10770:
[----:B------:R-:W-:Y:S05]  /*38d0*/  BSYNC B1 ;  /* 0x0000000000017941 */ /* 0x000fea0003800000 */
.L_x_10769:
[----:B------:R-:W-:Y:S01]  /*38e0*/  LEA R5, R0, 0x37800000, 0x17 ;  /* 0x3780000000057811 */ /* 0x000fe200078eb8ff */
[----:B------:R-:W-:-:S05]  /*38f0*/  IMAD.SHL.U32 R0, R3, 0x200000, RZ ;  /* 0x0020000003007824 */ /* 0x000fca00078e00ff */
[----:B------:R-:W-:-:S07]  /*3900*/  LOP3.LUT R0, R5, R0, R6, 0xfe, !PT ;  /* 0x0000000005007212 */ /* 0x000fce00078efe06 */
.L_x_10768:
[----:B------:R-:W-:Y:S05]  /*3910*/  BSYNC B0 ;  /* 0x0000000000007941 */ /* 0x000fea0003800000 */
.L_x_10767:
[----:B------:R-:W0:Y:S02]  /*3920*/  F2I.FTZ.TRUNC.NTZ R0, R0 ;  /* 0x0000000000007305 */ /* 0x000e24000021f100 */
[----:B0-----:R-:W-:Y:S01]  /*3930*/  PRMT R19, R0, 0x7610, R19 ;  /* 0x0000761000137816 */ /* 0x001fe20000000013 */
[----:B------:R-:W-:Y:S06]  /*3940*/  BRA `(.L_x_10748) ;  /* 0x00000000009c7947 */ /* 0x000fec0003800000 */
.L_x_10760:
        /* <DEDUP_REMOVED lines=14> */
.L_x_10774:
[----:B------:R-:W-:Y:S05]  /*3a30*/  BSYNC B0 ;  /* 0x0000000000007941 */ /* 0x000fea0003800000 */
.L_x_10773:
[----:B------:R-:W0:Y:S02]  /*3a40*/  F2I.FTZ.TRUNC.NTZ R0, R0 ;  /* 0x0000000000007305 */ /* 0x000e24000021f100 */
[----:B0-----:R-:W-:Y:S01]  /*3a50*/  PRMT R19, R0, 0x7610, R19 ;  /* 0x0000761000137816 */ /* 0x001fe20000000013 */
[----:B------:R-:W-:Y:S06]  /*3a60*/  BRA `(.L_x_10748) ;  /* 0x0000000000547947 */ /* 0x000fec0003800000 */
.L_x_10747:
        /* <DEDUP_REMOVED lines=16> */
.L_x_10775:
[----:B------:R-:W-:Y:S01]  /*3b70*/  PRMT R19, RZ, 0x7610, R19 ;  /* 0x00007610ff137816 */ /* 0x000fe20000000013 */
[----:B------:R-:W-:Y:S06]  /*3b80*/  BRA `(.L_x_10748) ;  /* 0x00000000000c7947 */ /* 0x000fec0003800000 */
.L_x_10772:
[----:B------:R2:W5:Y:S01]  /*3b90*/  LDG.E.U16 R19, desc[UR36][R4.64] ;  /* 0x0000002404137981 */ /* 0x000562000c1e1500 */
[----:B------:R-:W-:Y:S05]  /*3ba0*/  BRA `(.L_x_10748) ;  /* 0x0000000000047947 */ /* 0x000fea0003800000 */
.L_x_10771:
[----:B------:R3:W5:Y:S02]  /*3bb0*/  LDG.E.U16 R19, desc[UR36][R4.64] ;  /* 0x0000002404137981 */ /* 0x000764000c1e1500 */
.L_x_10748:
[----:B------:R-:W-:-:S07]  /*3bc0*/  VIADD R23, R23, 0x80 ;  /* 0x0000008017177836 */ /* 0x000fce0000000000 */
.L_x_10709:
[----:B------:R-:W-:Y:S05]  /*3bd0*/  BSYNC B6 ;  /* 0x0000000000067941 */ /* 0x000fea0003800000 */
.L_x_10708:
        /* <DEDUP_REMOVED lines=25> */
.L_x_10781:
[----:B------:R0:W5:Y:S01]  /*3d70*/  LDG.E.U8 R24, desc[UR36][R4.64] ;  /* 0x0000002404187981 */ /* 0x000162000c1e1100 */
[----:B------:R-:W-:Y:S05]  /*3d80*/  BRA `(.L_x_10783) ;  /* 0x0000000c00547947 */ /* 0x000fea0003800000 */
.L_x_10780:
        /* <DEDUP_REMOVED lines=8> */
.L_x_10785:
[----:B------:R0:W5:Y:S01]  /*3e10*/  LDG.E.U16 R24, desc[UR36][R4.64] ;  /* 0x0000002404187981 */ /* 0x000162000c1e1500 */
[----:B------:R-:W-:Y:S05]  /*3e20*/  BRA `(.L_x_10783) ;  /* 0x0000000c002c7947 */ /* 0x000fea0003800000 */
.L_x_10784:
[----:B------:R0:W5:Y:S01]  /*3e30*/  LDG.E.U16 R24, desc[UR36][R4.64] ;  /* 0x0000002404187981 */ /* 0x000162000c1e1500 */
[----:B------:R-:W-:Y:S05]  /*3e40*/  BRA `(.L_x_10783) ;  /* 0x0000000c00247947 */ /* 0x000fea0003800000 */
.L_x_10779:
        /* <DEDUP_REMOVED lines=9> */
.L_x_10787:
[----:B------:R-:W2:Y:S02]  /*3ee0*/  LDG.E.U16 R0, desc[UR36][R4.64] ;  /* 0x0000002404007981 */ /* 0x000ea4000c1e1500 */
[----:B--2---:R-:W-:-:S06]  /*3ef0*/  HADD2.F32 R0, -RZ, R0.H0_H0 ;  /* 0x20000000ff007230 */ /* 0x004fcc0000004100 */
[----:B------:R-:W0:Y:S02]  /*3f00*/  F2I.FTZ.TRUNC.NTZ R0, R0 ;  /* 0x0000000000007305 */ /* 0x000e24000021f100 */
[----:B0-----:R-:W-:Y:S01]  /*3f10*/  PRMT R24, R0, 0x7610, R24 ;  /* 0x0000761000187816 */ /* 0x001fe20000000018 */
[----:B------:R-:W-:Y:S06]  /*3f20*/  BRA `(.L_x_10783) ;  /* 0x0000000800ec7947 */ /* 0x000fec0003800000 */
.L_x_10786:
        /* <DEDUP_REMOVED lines=9> */
.L_x_10789:
[----:B------:R-:W2:Y:S02]  /*3fc0*/  LDG.E.U16 R4, desc[UR36][R4.64] ;  /* 0x0000002404047981 */ /* 0x000ea4000c1e1500 */
[----:B--2---:R-:W-:-:S06]  /*3fd0*/  HADD2.F32 R0, -RZ, R4.H0_H0 ;  /* 0x20000004ff007230 */ /* 0x004fcc0000004100 */
[----:B------:R-:W0:Y:S02]  /*3fe0*/  F2I.FTZ.TRUNC.NTZ R0, R0 ;  /* 0x0000000000007305 */ /* 0x000e24000021f100 */
[----:B0-----:R-:W-:Y:S01]  /*3ff0*/  PRMT R24, R0, 0x7610, R24 ;  /* 0x0000761000187816 */ /* 0x001fe20000000018 */
[----:B------:R-:W-:Y:S06]  /*4000*/  BRA `(.L_x_10783) ;  /* 0x0000000800b47947 */ /* 0x000fec0003800000 */
.L_x_10788:
[----:B------:R-:W2:Y:S02]  /*4010*/  LDG.E.64 R4, desc[UR36][R4.64] ;  /* 0x0000002404047981 */ /* 0x000ea4000c1e1b00 */
[----:B--2---:R0:W1:Y:S01]  /*4020*/  F2I.F64.TRUNC R24, R4 ;  /* 0x0000000400187311 */ /* 0x004062000030d100 */
[----:B------:R-:W-:Y:S05]  /*4030*/  BRA `(.L_x_10783) ;  /* 0x0000000800a87947 */ /* 0x000fea0003800000 */
.L_x_10778:
        /* <DEDUP_REMOVED lines=12> */
.L_x_10792:
[----:B------:R-:W2:Y:S02]  /*4100*/  LDG.E.64 R4, desc[UR36][R4.64] ;  /* 0x0000002404047981 */ /* 0x000ea4000c1e1b00 */
[----:B--2---:R0:W1:Y:S01]  /*4110*/  F2I.F64.TRUNC R24, R4 ;  /* 0x0000000400187311 */ /* 0x004062000030d100 */
[----:B------:R-:W-:Y:S05]  /*4120*/  BRA `(.L_x_10783) ;  /* 0x00000008006c7947 */ /* 0x000fea0003800000 */
.L_x_10791:
        /* <DEDUP_REMOVED lines=28> */
.L_x_10794:
        /* <DEDUP_REMOVED lines=15> */
.L_x_10793:
[----:B------:R-:W2:Y:S02]  /*43e0*/  LDG.E.U16 R0, desc[UR36][R4.64] ;  /* 0x0000002404007981 */ /* 0x000ea4000c1e1500 */
[----:B--2---:R-:W-:-:S06]  /*43f0*/  IMAD.U32 R0, R0, 0x10000, RZ ;  /* 0x0001000000007824 */ /* 0x004fcc00078e00ff */
[----:B------:R-:W0:Y:S02]  /*4400*/  F2I.FTZ.TRUNC.NTZ R0, R0 ;  /* 0x0000000000007305 */ /* 0x000e24000021f100 */
[----:B0-----:R-:W-:Y:S01]  /*4410*/  PRMT R24, R0, 0x7610, R24 ;  /* 0x0000761000187816 */ /* 0x001fe20000000018 */
[----:B------:R-:W-:Y:S06]  /*4420*/  BRA `(.L_x_10783) ;  /* 0x0000000400ac7947 */ /* 0x000fec0003800000 */
.L_x_10790:
        /* <DEDUP_REMOVED lines=10> */
.L_x_10797:
        /* <DEDUP_REMOVED lines=21> */
.L_x_10801:
[----:B------:R-:W-:Y:S05]  /*4620*/  BSYNC B1 ;  /* 0x0000000000017941 */ /* 0x000fea0003800000 */
.L_x_10800:
[----:B------:R-:W-:Y:S01]  /*4630*/  LEA R5, R0, 0x3b800000, 0x17 ;  /* 0x3b80000000057811 */ /* 0x000fe200078eb8ff */
[----:B------:R-:W-:-:S05]  /*4640*/  IMAD.SHL.U32 R0, R3, 0x100000, RZ ;  /* 0x0010000003007824 */ /* 0x000fca00078e00ff */
[----:B------:R-:W-:-:S07]  /*4650*/  LOP3.LUT R0, R5, R0, R6, 0xfe, !PT ;  /* 0x0000000005007212 */ /* 0x000fce00078efe06 */
.L_x_10799:
[----:B------:R-:W-:Y:S05]  /*4660*/  BSYNC B0 ;  /* 0x0000000000007941 */ /* 0x000fea0003800000 */
.L_x_10798:
[----:B------:R-:W0:Y:S02]  /*4670*/  F2I.FTZ.TRUNC.NTZ R0, R0 ;  /* 0x0000000000007305 */ /* 0x000e24000021f100 */
[----:B0-----:R-:W-:Y:S01]  /*4680*/  PRMT R24, R0, 0x7610, R24 ;  /* 0x0000761000187816 */ /* 0x001fe20000000018 */
[----:B------:R-:W-:Y:S06]  /*4690*/  BRA `(.L_x_10783) ;  /* 0x0000000400107947 */ /* 0x000fec0003800000 */
.L_x_10796:
        /* <DEDUP_REMOVED lines=21> */
.L_x_10805:
[----:B------:R-:W-:Y:S05]  /*47f0*/  BSYNC B1 ;  /* 0x0000000000017941 */ /* 0x000fea0003800000 */
.L_x_10804:
[----:B------:R-:W-:Y:S01]  /*4800*/  LEA R5, R0, 0x37800000, 0x17 ;  /* 0x3780000000057811 */ /* 0x000fe200078eb8ff */
[----:B------:R-:W-:-:S05]  /*4810*/  IMAD.SHL.U32 R0, R3, 0x200000, RZ ;  /* 0x0020000003007824 */ /* 0x000fca00078e00ff */
[----:B------:R-:W-:-:S07]  /*4820*/  LOP3.LUT R0, R5, R0, R6, 0xfe, !PT ;  /* 0x0000000005007212 */ /* 0x000fce00078efe06 */
.L_x_10803:
[----:B------:R-:W-:Y:S05]  /*4830*/  BSYNC B0 ;  /* 0x0000000000007941 */ /* 0x000fea0003800000 */
.L_x_10802:
[----:B------:R-:W0:Y:S02]  /*4840*/  F2I.FTZ.TRUNC.NTZ R0, R0 ;  /* 0x0000000000007305 */ /* 0x000e24000021f100 */
[----:B0-----:R-:W-:Y:S01]  /*4850*/  PRMT R24, R0, 0x7610, R24 ;  /* 0x0000761000187816 */ /* 0x001fe20000000018 */
[----:B------:R-:W-:Y:S06]  /*4860*/  BRA `(.L_x_10783) ;  /* 0x00000000009c7947 */ /* 0x000fec0003800000 */
.L_x_10795:
        /* <DEDUP_REMOVED lines=14> */
.L_x_10809:
[----:B------:R-:W-:Y:S05]  /*4950*/  BSYNC B0 ;  /* 0x0000000000007941 */ /* 0x000fea0003800000 */
.L_x_10808:
[----:B------:R-:W0:Y:S02]  /*4960*/  F2I.FTZ.TRUNC.NTZ R0, R0 ;  /* 0x0000000000007305 */ /* 0x000e24000021f100 */
[----:B0-----:R-:W-:Y:S01]  /*4970*/  PRMT R24, R0, 0x7610, R24 ;  /* 0x0000761000187816 */ /* 0x001fe20000000018 */
[----:B------:R-:W-:Y:S06]  /*4980*/  BRA `(.L_x_10783) ;  /* 0x0000000000547947 */ /* 0x000fec0003800000 */
.L_x_10782:
        /* <DEDUP_REMOVED lines=16> */
.L_x_10810:
[----:B------:R-:W-:Y:S01]  /*4a90*/  PRMT R24, RZ, 0x7610, R24 ;  /* 0x00007610ff187816 */ /* 0x000fe20000000018 */
[----:B------:R-:W-:Y:S06]  /*4aa0*/  BRA `(.L_x_10783) ;  /* 0x00000000000c7947 */ /* 0x000fec0003800000 */
.L_x_10807:
[----:B------:R3:W5:Y:S01]  /*4ab0*/  LDG.E.U16 R24, desc[UR36][R4.64] ;  /* 0x0000002404187981 */ /* 0x000762000c1e1500 */
[----:B------:R-:W-:Y:S05]  /*4ac0*/  BRA `(.L_x_10783) ;  /* 0x0000000000047947 */ /* 0x000fea0003800000 */
.L_x_10806:
[----:B------:R4:W5:Y:S02]  /*4ad0*/  LDG.E.U16 R24, desc[UR36][R4.64] ;  /* 0x0000002404187981 */ /* 0x000964000c1e1500 */
.L_x_10783:
        /* <DEDUP_REMOVED lines=19> */
.L_x_10814:
[----:B------:R0:W5:Y:S01]  /*4c10*/  LDG.E.U8 R26, desc[UR36][R4.64] ;  /* 0x00000024041a7981 */ /* 0x000162000c1e1100 */
[----:B------:R-:W-:Y:S05]  /*4c20*/  BRA `(.L_x_10816) ;  /* 0x0000000c00547947 */ /* 0x000fea0003800000 */
.L_x_10813:
        /* <DEDUP_REMOVED lines=8> */
.L_x_10818:
[----:B------:R0:W5:Y:S01]  /*4cb0*/  LDG.E.U16 R26, desc[UR36][R4.64] ;  /* 0x00000024041a7981 */ /* 0x000162000c1e1500 */
[----:B------:R-:W-:Y:S05]  /*4cc0*/  BRA `(.L_x_10816) ;  /* 0x0000000c002c7947 */ /* 0x000fea0003800000 */
.L_x_10817:
[----:B------:R0:W5:Y:S01]  /*4cd0*/  LDG.E.U16 R26, desc[UR36][R4.64] ;  /* 0x00000024041a7981 */ /* 0x000162000c1e1500 */
[----:B------:R-:W-:Y:S05]  /*4ce0*/  BRA `(.L_x_10816) ;  /* 0x0000000c00247947 */ /* 0x000fea0003800000 */
.L_x_10812:
        /* <DEDUP_REMOVED lines=9> */
.L_x_10820:
[----:B------:R-:W2:Y:S02]  /*4d80*/  LDG.E.U16 R0, desc[UR36][R4.64] ;  /* 0x0000002404007981 */ /* 0x000ea4000c1e1500 */
[----:B--2---:R-:W-:-:S06]  /*4d90*/  HADD2.F32 R0, -RZ, R0.H0_H0 ;  /* 0x20000000ff007230 */ /* 0x004fcc0000004100 */
[----:B------:R-:W0:Y:S02]  /*4da0*/  F2I.FTZ.TRUNC.NTZ R0, R0 ;  /* 0x0000000000007305 */ /* 0x000e24000021f100 */
[----:B0-----:R-:W-:Y:S01]  /*4db0*/  PRMT R26, R0, 0x7610, R26 ;  /* 0x00007610001a7816 */ /* 0x001fe2000000001a */
[----:B------:R-:W-:Y:S06]  /*4dc0*/  BRA `(.L_x_10816) ;  /* 0x0000000800ec7947 */ /* 0x000fec0003800000 */
.L_x_10819:
        /* <DEDUP_REMOVED lines=9> */
.L_x_10822:
[----:B------:R-:W2:Y:S02]  /*4e60*/  LDG.E.U16 R4, desc[UR36][R4.64] ;  /* 0x0000002404047981 */ /* 0x000ea4000c1e1500 */
[----:B--2---:R-:W-:-:S06]  /*4e70*/  HADD2.F32 R0, -RZ, R4.H0_H0 ;  /* 0x20000004ff007230 */ /* 0x004fcc0000004100 */
[----:B------:R-:W0:Y:S02]  /*4e80*/  F2I.FTZ.TRUNC.NTZ R0, R0 ;  /* 0x0000000000007305 */ /* 0x000e24000021f100 */
[----:B0-----:R-:W-:Y:S01]  /*4e90*/  PRMT R26, R0, 0x7610, R26 ;  /* 0x00007610001a7816 */ /* 0x001fe2000000001a */
[----:B------:R-:W-:Y:S06]  /*4ea0*/  BRA `(.L_x_10816) ;  /* 0x0000000800b47947 */ /* 0x000fec0003800000 */
.L_x_10821:
[----:B------:R-:W2:Y:S02]  /*4eb0*/  LDG.E.64 R4, desc[UR36][R4.64] ;  /* 0x0000002404047981 */ /* 0x000ea4000c1e1b00 */
[----:B--2---:R0:W1:Y:S01]  /*4ec0*/  F2I.F64.TRUNC R26, R4 ;  /* 0x00000004001a7311 */ /* 0x004062000030d100 */
[----:B------:R-:W-:Y:S05]  /*4ed0*/  BRA `(.L_x_10816) ;  /* 0x0000000800a87947 */ /* 0x000fea0003800000 */
.L_x_10811:
        /* <DEDUP_REMOVED lines=12> */
.L_x_10825:
[----:B------:R-:W2:Y:S02]  /*4fa0*/  LDG.E.64 R4, desc[UR36][R4.64] ;  /* 0x0000002404047981 */ /* 0x000ea4000c1e1b00 */
[----:B--2---:R3:W4:Y:S01]  /*4fb0*/  F2I.F64.TRUNC R26, R4 ;  /* 0x00000004001a7311 */ /* 0x004722000030d100 */
[----:B------:R-:W-:Y:S05]  /*4fc0*/  BRA `(.L_x_10816) ;  /* 0x00000008006c7947 */ /* 0x000fea0003800000 */
.L_x_10824:
        /* <DEDUP_REMOVED lines=28> */
.L_x_10827:
        /* <DEDUP_REMOVED lines=15> */
.L_x_10826:
[----:B------:R-:W2:Y:S02]  /*5280*/  LDG.E.U16 R0, desc[UR36][R4.64] ;  /* 0x0000002404007981 */ /* 0x000ea4000c1e1500 */
[----:B--2---:R-:W-:-:S06]  /*5290*/  IMAD.U32 R0, R0, 0x10000, RZ ;  /* 0x0001000000007824 */ /* 0x004fcc00078e00ff */
[----:B------:R-:W0:Y:S02]  /*52a0*/  F2I.FTZ.TRUNC.NTZ R0, R0 ;  /* 0x0000000000007305 */ /* 0x000e24000021f100 */
[----:B0-----:R-:W-:Y:S01]  /*52b0*/  PRMT R26, R0, 0x7610, R26 ;  /* 0x00007610001a7816 */ /* 0x001fe2000000001a */
[----:B------:R-:W-:Y:S06]  /*52c0*/  BRA `(.L_x_10816) ;  /* 0x0000000400ac7947 */ /* 0x000fec0003800000 */
.L_x_10823:
        /* <DEDUP_REMOVED lines=10> */
.L_x_10830:
        /* <DEDUP_REMOVED lines=21> */
.L_x_10834:
[----:B------:R-:W-:Y:S05]  /*54c0*/  BSYNC B1 ;  /* 0x0000000000017941 */ /* 0x000fea0003800000 */
.L_x_10833:
[----:B------:R-:W-:Y:S01]  /*54d0*/  LEA R5, R0, 0x3b800000, 0x17 ;  /* 0x3b80000000057811 */ /* 0x000fe200078eb8ff */
[----:B------:R-:W-:-:S05]  /*54e0*/  IMAD.SHL.U32 R0, R3, 0x100000, RZ ;  /* 0x0010000003007824 */ /* 0x000fca00078e00ff */
[----:B------:R-:W-:-:S07]  /*54f0*/  LOP3.LUT R0, R5, R0, R6, 0xfe, !PT ;  /* 0x0000000005007212 */ /* 0x000fce00078efe06 */
.L_x_10832:
[----:B------:R-:W-:Y:S05]  /*5500*/  BSYNC B0 ;  /* 0x0000000000007941 */ /* 0x000fea0003800000 */
.L_x_10831:
[----:B------:R-:W0:Y:S02]  /*5510*/  F2I.FTZ.TRUNC.NTZ R0, R0 ;  /* 0x0000000000007305 */ /* 0x000e24000021f100 */
[----:B0-----:R-:W-:Y:S01]  /*5520*/  PRMT R26, R0, 0x7610, R26 ;  /* 0x00007610001a7816 */ /* 0x001fe2000000001a */
[----:B------:R-:W-:Y:S06]  /*5530*/  BRA `(.L_x_10816) ;  /* 0x0000000400107947 */ /* 0x000fec0003800000 */
.L_x_10829:
        /* <DEDUP_REMOVED lines=21> */
.L_x_10838:
[----:B------:R-:W-:Y:S05]  /*5690*/  BSYNC B1 ;  /* 0x0000000000017941 */ /* 0x000fea0003800000 */
.L_x_10837:
[----:B------:R-:W-:Y:S01]  /*56a0*/  LEA R5, R0, 0x37800000, 0x17 ;  /* 0x3780000000057811 */ /* 0x000fe200078eb8ff */
[----:B------:R-:W-:-:S05]  /*56b0*/  IMAD.SHL.U32 R0, R3, 0x200000, RZ ;  /* 0x0020000003007824 */ /* 0x000fca00078e00ff */
[----:B------:R-:W-:-:S07]  /*56c0*/  LOP3.LUT R0, R5, R0, R6, 0xfe, !PT ;  /* 0x0000000005007212 */ /* 0x000fce00078efe06 */
.L_x_10836:
[----:B------:R-:W-:Y:S05]  /*56d0*/  BSYNC B0 ;  /* 0x0000000000007941 */ /* 0x000fea0003800000 */
.L_x_10835:
[----:B------:R-:W0:Y:S02]  /*56e0*/  F2I.FTZ.TRUNC.NTZ R0, R0 ;  /* 0x0000000000007305 */ /* 0x000e24000021f100 */
[----:B0-----:R-:W-:Y:S01]  /*56f0*/  PRMT R26, R0, 0x7610, R26 ;  /* 0x00007610001a7816 */ /* 0x001fe2000000001a */
[----:B------:R-:W-:Y:S06]  /*5700*/  BRA `(.L_x_10816) ;  /* 0x00000000009c7947 */ /* 0x000fec0003800000 */
.L_x_10828:
        /* <DEDUP_REMOVED lines=14> */
.L_x_10842:
[----:B------:R-:W-:Y:S05]  /*57f0*/  BSYNC B0 ;  /* 0x0000000000007941 */ /* 0x000fea0003800000 */
.L_x_10841:
[----:B------:R-:W0:Y:S02]  /*5800*/  F2I.FTZ.TRUNC.NTZ R0, R0 ;  /* 0x0000000000007305 */ /* 0x000e24000021f100 */
[----:B0-----:R-:W-:Y:S01]  /*5810*/  PRMT R26, R0, 0x7610, R26 ;  /* 0x00007610001a7816 */ /* 0x001fe2000000001a */
[----:B------:R-:W-:Y:S06]  /*5820*/  BRA `(.L_x_10816) ;  /* 0x0000000000547947 */ /* 0x000fec0003800000 */
.L_x_10815:
        /* <DEDUP_REMOVED lines=16> */
.L_x_10843:
[----:B------:R-:W-:Y:S01]  /*5930*/  PRMT R26, RZ, 0x7610, R26 ;  /* 0x00007610ff1a7816 */ /* 0x000fe2000000001a */
[----:B------:R-:W-:Y:S06]  /*5940*/  BRA `(.L_x_10816) ;  /* 0x00000000000c7947 */ /* 0x000fec0003800000 */
.L_x_10840:
[----:B------:R1:W5:Y:S01]  /*5950*/  LDG.E.U16 R26, desc[UR36][R4.64] ;  /* 0x00000024041a7981 */ /* 0x000362000c1e1500 */
[----:B------:R-:W-:Y:S05]  /*5960*/  BRA `(.L_x_10816) ;  /* 0x0000000000047947 */ /* 0x000fea0003800000 */
.L_x_10839:
[----:B------:R2:W5:Y:S02]  /*5970*/  LDG.E.U16 R26, desc[UR36][R4.64] ;  /* 0x00000024041a7981 */ /* 0x000564000c1e1500 */
.L_x_10816:
[----:B------:R-:W-:-:S07]  /*5980*/  VIADD R23, R23, 0x80 ;  /* 0x0000008017177836 */ /* 0x000fce0000000000 */
.L_x_10777:
[----:B------:R-:W-:Y:S05]  /*5990*/  BSYNC B6 ;  /* 0x0000000000067941 */ /* 0x000fea0003800000 */
.L_x_10776:
        /* <DEDUP_REMOVED lines=23> */
.L_x_10849:
[----:B------:R0:W5:Y:S01]  /*5b10*/  LDG.E.U8 R27, desc[UR36][R4.64] ;  /* 0x00000024041b7981 */ /* 0x000162000c1e1100 */
[----:B------:R-:W-:Y:S05]  /*5b20*/  BRA `(.L_x_10851) ;  /* 0x0000000c00547947 */ /* 0x000fea0003800000 */
.L_x_10848:
        /* <DEDUP_REMOVED lines=8> */
.L_x_10853:
[----:B------:R3:W5:Y:S01]  /*5bb0*/  LDG.E.U16 R27, desc[UR36][R4.64] ;  /* 0x00000024041b7981 */ /* 0x000762000c1e1500 */
[----:B------:R-:W-:Y:S05]  /*5bc0*/  BRA `(.L_x_10851) ;  /* 0x0000000c002c7947 */ /* 0x000fea0003800000 */
.L_x_10852:
[----:B------:R2:W5:Y:S01]  /*5bd0*/  LDG.E.U16 R27, desc[UR36][R4.64] ;  /* 0x00000024041b7981 */ /* 0x000562000c1e1500 */
[----:B------:R-:W-:Y:S05]  /*5be0*/  BRA `(.L_x_10851) ;  /* 0x0000000c00247947 */ /* 0x000fea0003800000 */
.L_x_10847:
        /* <DEDUP_REMOVED lines=9> */
.L_x_10855:
[----:B------:R-:W2:Y:S02]  /*5c80*/  LDG.E.U16 R0, desc[UR36][R4.64] ;  /* 0x0000002404007981 */ /* 0x000ea4000c1e1500 */
[----:B--2---:R-:W-:-:S06]  /*5c90*/  HADD2.F32 R0, -RZ, R0.H0_H0 ;  /* 0x20000000ff007230 */ /* 0x004fcc0000004100 */
[----:B------:R-:W0:Y:S02]  /*5ca0*/  F2I.FTZ.TRUNC.NTZ R0, R0 ;  /* 0x0000000000007305 */ /* 0x000e24000021f100 */
[----:B0-----:R-:W-:Y:S01]  /*5cb0*/  PRMT R27, R0, 0x7610, R27 ;  /* 0x00007610001b7816 */ /* 0x001fe2000000001b */
[----:B------:R-:W-:Y:S06]  /*5cc0*/  BRA `(.L_x_10851) ;  /* 0x0000000800ec7947 */ /* 0x000fec0003800000 */
.L_x_10854:
        /* <DEDUP_REMOVED lines=9> */
.L_x_10857:
[----:B------:R-:W2:Y:S02]  /*5d60*/  LDG.E.U16 R4, desc[UR36][R4.64] ;  /* 0x0000002404047981 */ /* 0x000ea4000c1e1500 */
[----:B--2---:R-:W-:-:S06]  /*5d70*/  HADD2.F32 R0, -RZ, R4.H0_H0 ;  /* 0x20000004ff007230 */ /* 0x004fcc0000004100 */
[----:B------:R-:W0:Y:S02]  /*5d80*/  F2I.FTZ.TRUNC.NTZ R0, R0 ;  /* 0x0000000000007305 */ /* 0x000e24000021f100 */
[----:B0-----:R-:W-:Y:S01]  /*5d90*/  PRMT R27, R0, 0x7610, R27 ;  /* 0x00007610001b7816 */ /* 0x001fe2000000001b */
[----:B------:R-:W-:Y:S06]  /*5da0*/  BRA `(.L_x_10851) ;  /* 0x0000000800b47947 */ /* 0x000fec0003800000 */
.L_x_10856:
[----:B------:R-:W2:Y:S02]  /*5db0*/  LDG.E.64 R4, desc[UR36][R4.64] ;  /* 0x0000002404047981 */ /* 0x000ea4000c1e1b00 */
[----:B--2---:R0:W1:Y:S01]  /*5dc0*/  F2I.F64.TRUNC R27, R4 ;  /* 0x00000004001b7311 */ /* 0x004062000030d100 */
[----:B------:R-:W-:Y:S05]  /*5dd0*/  BRA `(.L_x_10851) ;  /* 0x0000000800a87947 */ /* 0x000fea0003800000 */
.L_x_10846:
        /* <DEDUP_REMOVED lines=12> */
.L_x_10860:
[----:B------:R-:W2:Y:S02]  /*5ea0*/  LDG.E.64 R4, desc[UR36][R4.64] ;  /* 0x0000002404047981 */ /* 0x000ea4000c1e1b00 */
[----:B--2---:R0:W1:Y:S01]  /*5eb0*/  F2I.F64.TRUNC R27, R4 ;  /* 0x00000004001b7311 */ /* 0x004062000030d100 */
[----:B------:R-:W-:Y:S05]  /*5ec0*/  BRA `(.L_x_10851) ;  /* 0x00000008006c7947 */ /* 0x000fea0003800000 */
.L_x_10859:
        /* <DEDUP_REMOVED lines=28> */
.L_x_10862:
        /* <DEDUP_REMOVED lines=15> */
.L_x_10861:
[----:B------:R-:W2:Y:S02]  /*6180*/  LDG.E.U16 R0, desc[UR36][R4.64] ;  /* 0x0000002404007981 */ /* 0x000ea4000c1e1500 */
[----:B--2---:R-:W-:-:S06]  /*6190*/  IMAD.U32 R0, R0, 0x10000, RZ ;  /* 0x0001000000007824 */ /* 0x004fcc00078e00ff */
[----:B------:R-:W0:Y:S02]  /*61a0*/  F2I.FTZ.TRUNC.NTZ R0, R0 ;  /* 0x0000000000007305 */ /* 0x000e24000021f100 */
[----:B0-----:R-:W-:Y:S01]  /*61b0*/  PRMT R27, R0, 0x7610, R27 ;  /* 0x00007610001b7816 */ /* 0x001fe2000000001b */
[----:B------:R-:W-:Y:S06]  /*61c0*/  BRA `(.L_x_10851) ;  /* 0x0000000400ac7947 */ /* 0x000fec0003800000 */
.L_x_10858:
        /* <DEDUP_REMOVED lines=10> */
.L_x_10865:
        /* <DEDUP_REMOVED lines=21> */
.L_x_10869:
[----:B------:R-:W-:Y:S05]  /*63c0*/  BSYNC B1 ;  /* 0x0000000000017941 */ /* 0x000fea0003800000 */
.L_x_10868:
[----:B------:R-:W-:Y:S01]  /*63d0*/  LEA R5, R0, 0x3b800000, 0x17 ;  /* 0x3b80000000057811 */ /* 0x000fe200078eb8ff */
[----:B------:R-:W-:-:S05]  /*63e0*/  IMAD.SHL.U32 R0, R3, 0x100000, RZ ;  /* 0x0010000003007824 */ /* 0x000fca00078e00ff */
[----:B------:R-:W-:-:S07]  /*63f0*/  LOP3.LUT R0, R5, R0, R6, 0xfe, !PT ;  /* 0x0000000005007212 */ /* 0x000fce00078efe06 */
.L_x_10867:
[----:B------:R-:W-:Y:S05]  /*6400*/  BSYNC B0 ;  /* 0x0000000000007941 */ /* 0x000fea0003800000 */
.L_x_10866:
[----:B------:R-:W0:Y:S02]  /*6410*/  F2I.FTZ.TRUNC.NTZ R0, R0 ;  /* 0x0000000000007305 */ /* 0x000e24000021f100 */
[----:B0-----:R-:W-:Y:S01]  /*6420*/  PRMT R27, R0, 0x7610, R27 ;  /* 0x00007610001b7816 */ /* 0x001fe2000000001b */
[----:B------:R-:W-:Y:S06]  /*6430*/  BRA `(.L_x_10851) ;  /* 0x0000000400107947 */ /* 0x000fec0003800000 */
.L_x_10864:
        /* <DEDUP_REMOVED lines=21> */
.L_x_10873:
[----:B------:R-:W-:Y:S05]  /*6590*/  BSYNC B1 ;  /* 0x0000000000017941 */ /* 0x000fea0003800000 */
.L_x_10872:
[----:B------:R-:W-:Y:S01]  /*65a0*/  LEA R5, R0, 0x37800000, 0x17 ;  /* 0x3780000000057811 */ /* 0x000fe200078eb8ff */
[----:B------:R-:W-:-:S05]  /*65b0*/  IMAD.SHL.U32 R0, R3, 0x200000, RZ ;  /* 0x0020000003007824 */ /* 0x000fca00078e00ff */
[----:B------:R-:W-:-:S07]  /*65c0*/  LOP3.LUT R0, R5, R0, R6, 0xfe, !PT ;  /* 0x0000000005007212 */ /* 0x000fce00078efe06 */
.L_x_10871:
[----:B------:R-:W-:Y:S05]  /*65d0*/  BSYNC B0 ;  /* 0x0000000000007941 */ /* 0x000fea0003800000 */
.L_x_10870:
[----:B------:R-:W0:Y:S02]  /*65e0*/  F2I.FTZ.TRUNC.NTZ R0, R0 ;  /* 0x0000000000007305 */ /* 0x000e24000021f100 */
[----:B0-----:R-:W-:Y:S01]  /*65f0*/  PRMT R27, R0, 0x7610, R27 ;  /* 0x00007610001b7816 */ /* 0x001fe2000000001b */
[----:B------:R-:W-:Y:S06]  /*6600*/  BRA `(.L_x_10851) ;  /* 0x00000000009c7947 */ /* 0x000fec0003800000 */
.L_x_10863:
        /* <DEDUP_REMOVED lines=14> */
.L_x_10877:
[----:B------:R-:W-:Y:S05]  /*66f0*/  BSYNC B0 ;  /* 0x0000000000007941 */ /* 0x000fea0003800000 */
.L_x_10876:
[----:B------:R-:W0:Y:S02]  /*6700*/  F2I.FTZ.TRUNC.NTZ R0, R0 ;  /* 0x0000000000007305 */ /* 0x000e24000021f100 */
[----:B0-----:R-:W-:Y:S01]  /*6710*/  PRMT R27, R0, 0x7610, R27 ;  /* 0x00007610001b7816 */ /* 0x001fe2000000001b */
[----:B------:R-:W-:Y:S06]  /*6720*/  BRA `(.L_x_10851) ;  /* 0x0000000000547947 */ /* 0x000fec0003800000 */
.L_x_10850:
        /* <DEDUP_REMOVED lines=16> */
.L_x_10878:
[----:B------:R-:W-:Y:S01]  /*6830*/  PRMT R27, RZ, 0x7610, R27 ;  /* 0x00007610ff1b7816 */ /* 0x000fe2000000001b */
[----:B------:R-:W-:Y:S06]  /*6840*/  BRA `(.L_x_10851) ;  /* 0x00000000000c7947 */ /* 0x000fec0003800000 */
.L_x_10875:
[----:B------:R0:W5:Y:S01]  /*6850*/  LDG.E.U16 R27, desc[UR36][R4.64] ;  /* 0x00000024041b7981 */ /* 0x000162000c1e1500 */
[----:B------:R-:W-:Y:S05]  /*6860*/  BRA `(.L_x_10851) ;  /* 0x0000000000047947 */ /* 0x000fea0003800000 */
.L_x_10874:
[----:B------:R0:W5:Y:S02]  /*6870*/  LDG.E.U16 R27, desc[UR36][R4.64] ;  /* 0x00000024041b7981 */ /* 0x000164000c1e1500 */
.L_x_10851:
        /* <DEDUP_REMOVED lines=19> */
.L_x_10882:
[----:B------:R0:W5:Y:S01]  /*69b0*/  LDG.E.U8 R22, desc[UR36][R4.64] ;  /* 0x0000002404167981 */ /* 0x000162000c1e1100 */
[----:B------:R-:W-:Y:S05]  /*69c0*/  BRA `(.L_x_10845) ;  /* 0x0000000c00507947 */ /* 0x000fea0003800000 */
.L_x_10881:
        /* <DEDUP_REMOVED lines=8> */
.L_x_10885:
[----:B------:R0:W5:Y:S01]  /*6a50*/  LDG.E.U16 R22, desc[UR36][R4.64] ;  /* 0x0000002404167981 */ /* 0x000162000c1e1500 */
[----:B------:R-:W-:Y:S05]  /*6a60*/  BRA `(.L_x_10845) ;  /* 0x0000000c00287947 */ /* 0x000fea0003800000 */
.L_x_10884:
[----:B------:R0:W5:Y:S01]  /*6a70*/  LDG.E.U16 R22, desc[UR36][R4.64] ;  /* 0x0000002404167981 */ /* 0x000162000c1e1500 */
[----:B------:R-:W-:Y:S05]  /*6a80*/  BRA `(.L_x_10845) ;  /* 0x0000000c00207947 */ /* 0x000fea0003800000 */
.L_x_10880:
        /* <DEDUP_REMOVED lines=9> */
.L_x_10887:
[----:B------:R-:W2:Y:S02]  /*6b20*/  LDG.E.U16 R0, desc[UR36][R4.64] ;  /* 0x0000002404007981 */ /* 0x000ea4000c1e1500 */
[----:B--2---:R-:W-:-:S06]  /*6b30*/  HADD2.F32 R0, -RZ, R0.H0_H0 ;  /* 0x20000000ff007230 */ /* 0x004fcc0000004100 */
[----:B------:R-:W0:Y:S02]  /*6b40*/  F2I.FTZ.TRUNC.NTZ R0, R0 ;  /* 0x0000000000007305 */ /* 0x000e24000021f100 */
[----:B0-----:R-:W-:Y:S01]  /*6b50*/  PRMT R22, R0, 0x7610, R22 ;  /* 0x0000761000167816 */ /* 0x001fe20000000016 */
[----:B------:R-:W-:Y:S06]  /*6b60*/  BRA `(.L_x_10845) ;  /* 0x0000000800e87947 */ /* 0x000fec0003800000 */
.L_x_10886:
        /* <DEDUP_REMOVED lines=9> */
.L_x_10889:
[----:B------:R-:W2:Y:S02]  /*6c00*/  LDG.E.U16 R4, desc[UR36][R4.64] ;  /* 0x0000002404047981 */ /* 0x000ea4000c1e1500 */
[----:B--2---:R-:W-:-:S06]  /*6c10*/  HADD2.F32 R0, -RZ, R4.H0_H0 ;  /* 0x20000004ff007230 */ /* 0x004fcc0000004100 */
[----:B------:R-:W0:Y:S02]  /*6c20*/  F2I.FTZ.TRUNC.NTZ R0, R0 ;  /* 0x0000000000007305 */ /* 0x000e24000021f100 */
[----:B0-----:R-:W-:Y:S01]  /*6c30*/  PRMT R22, R0, 0x7610, R22 ;  /* 0x0000761000167816 */ /* 0x001fe20000000016 */
[----:B------:R-:W-:Y:S06]  /*6c40*/  BRA `(.L_x_10845) ;  /* 0x0000000800b07947 */ /* 0x000fec0003800000 */
.L_x_10888:
[----:B------:R-:W2:Y:S02]  /*6c50*/  LDG.E.64 R4, desc[UR36][R4.64] ;  /* 0x0000002404047981 */ /* 0x000ea4000c1e1b00 */
[----:B--2---:R0:W1:Y:S01]  /*6c60*/  F2I.F64.TRUNC R22, R4 ;  /* 0x0000000400167311 */ /* 0x004062000030d100 */
[----:B------:R-:W-:Y:S05]  /*6c70*/  BRA `(.L_x_10845) ;  /* 0x0000000800a47947 */ /* 0x000fea0003800000 */
.L_x_10879:
        /* <DEDUP_REMOVED lines=12> */
.L_x_10892:
[----:B------:R-:W2:Y:S02]  /*6d40*/  LDG.E.64 R4, desc[UR36][R4.64] ;  /* 0x0000002404047981 */ /* 0x000ea4000c1e1b00 */
[----:B--2---:R0:W1:Y:S01]  /*6d50*/  F2I.F64.TRUNC R22, R4 ;  /* 0x0000000400167311 */ /* 0x004062000030d100 */
[----:B------:R-:W-:Y:S05]  /*6d60*/  BRA `(.L_x_10845) ;  /* 0x0000000800687947 */ /* 0x000fea0003800000 */
.L_x_10891:
        /* <DEDUP_REMOVED lines=28> */
.L_x_10894:
        /* <DEDUP_REMOVED lines=15> */
.L_x_10893:
[----:B------:R-:W2:Y:S02]  /*7020*/  LDG.E.U16 R0, desc[UR36][R4.64] ;  /* 0x0000002404007981 */ /* 0x000ea4000c1e1500 */
[----:B--2---:R-:W-:-:S06]  /*7030*/  IMAD.U32 R0, R0, 0x10000, RZ ;  /* 0x0001000000007824 */ /* 0x004fcc00078e00ff */
[----:B------:R-:W0:Y:S02]  /*7040*/  F2I.FTZ.TRUNC.NTZ R0, R0 ;  /* 0x0000000000007305 */ /* 0x000e24000021f100 */
[----:B0-----:R-:W-:Y:S01]  /*7050*/  PRMT R22, R0, 0x7610, R22 ;  /* 0x0000761000167816 */ /* 0x001fe20000000016 */
[----:B------:R-:W-:Y:S06]  /*7060*/  BRA `(.L_x_10845) ;  /* 0x0000000400a87947 */ /* 0x000fec0003800000 */
.L_x_10890:
        /* <DEDUP_REMOVED lines=10> */
.L_x_10897:
        /* <DEDUP_REMOVED lines=21> */
.L_x_10901:
[----:B------:R-:W-:Y:S05]  /*7260*/  BSYNC B1 ;  /* 0x0000000000017941 */ /* 0x000fea0003800000 */
.L_x_10900:
[----:B------:R-:W-:Y:S01]  /*7270*/  LEA R5, R0, 0x3b800000, 0x17 ;  /* 0x3b80000000057811 */ /* 0x000fe200078eb8ff */
[----:B------:R-:W-:-:S05]  /*7280*/  IMAD.SHL.U32 R0, R3, 0x100000, RZ ;  /* 0x0010000003007824 */ /* 0x000fca00078e00ff */
[----:B------:R-:W-:-:S07]  /*7290*/  LOP3.LUT R0, R5, R0, R6, 0xfe, !PT ;  /* 0x0000000005007212 */ /* 0x000fce00078efe06 */
.L_x_10899:
[----:B------:R-:W-:Y:S05]  /*72a0*/  BSYNC B0 ;  /* 0x0000000000007941 */ /* 0x000fea0003800000 */
.L_x_10898:
[----:B------:R-:W0:Y:S02]  /*72b0*/  F2I.FTZ.TRUNC.NTZ R0, R0 ;  /* 0x0000000000007305 */ /* 0x000e24000021f100 */
[----:B0-----:R-:W-:Y:S01]  /*72c0*/  PRMT R22, R0, 0x7610, R22 ;  /* 0x0000761000167816 */ /* 0x001fe20000000016 */
[----:B------:R-:W-:Y:S06]  /*72d0*/  BRA `(.L_x_10845) ;  /* 0x00000004000c7947 */ /* 0x000fec0003800000 */
.L_x_10896:
        /* <DEDUP_REMOVED lines=21> */
.L_x_10905:
[----:B------:R-:W-:Y:S05]  /*7430*/  BSYNC B1 ;  /* 0x0000000000017941 */ /* 0x000fea0003800000 */
.L_x_10904:
[----:B------:R-:W-:Y:S01]  /*7440*/  LEA R5, R0, 0x37800000, 0x17 ;  /* 0x3780000000057811 */ /* 0x000fe200078eb8ff */
[----:B------:R-:W-:-:S05]  /*7450*/  IMAD.SHL.U32 R0, R3, 0x200000, RZ ;  /* 0x0020000003007824 */ /* 0x000fca00078e00ff */
[----:B------:R-:W-:-:S07]  /*7460*/  LOP3.LUT R0, R5, R0, R6, 0xfe, !PT ;  /* 0x0000000005007212 */ /* 0x000fce00078efe06 */
.L_x_10903:
[----:B------:R-:W-:Y:S05]  /*7470*/  BSYNC B0 ;  /* 0x0000000000007941 */ /* 0x000fea0003800000 */
.L_x_10902:
[----:B------:R-:W0:Y:S02]  /*7480*/  F2I.FTZ.TRUNC.NTZ R0, R0 ;  /* 0x0000000000007305 */ /* 0x000e24000021f100 */
[----:B0-----:R-:W-:Y:S01]  /*7490*/  PRMT R22, R0, 0x7610, R22 ;  /* 0x0000761000167816 */ /* 0x001fe20000000016 */
[----:B------:R-:W-:Y:S06]  /*74a0*/  BRA `(.L_x_10845) ;  /* 0x0000000000987947 */ /* 0x000fec0003800000 */
.L_x_10895:
        /* <DEDUP_REMOVED lines=14> */
.L_x_10909:
[----:B------:R-:W-:Y:S05]  /*7590*/  BSYNC B0 ;  /* 0x0000000000007941 */ /* 0x000fea0003800000 */
.L_x_10908:
[----:B------:R-:W0:Y:S02]  /*75a0*/  F2I.FTZ.TRUNC.NTZ R0, R0 ;  /* 0x0000000000007305 */ /* 0x000e24000021f100 */
[----:B0-----:R-:W-:Y:S01]  /*75b0*/  PRMT R22, R0, 0x7610, R22 ;  /* 0x0000761000167816 */ /* 0x001fe20000000016 */
[----:B------:R-:W-:Y:S06]  /*75c0*/  BRA `(.L_x_10845) ;  /* 0x0000000000507947 */ /* 0x000fec0003800000 */
.L_x_10883:
        /* <DEDUP_REMOVED lines=16> */
.L_x_10910:
[----:B------:R-:W-:Y:S05]  /*76d0*/  BRA `(.L_x_10845) ;  /* 0x00000000000c7947 */ /* 0x000fea0003800000 */
.L_x_10907:
[----:B------:R0:W5:Y:S01]  /*76e0*/  LDG.E.U16 R22, desc[UR36][R4.64] ;  /* 0x0000002404167981 */ /* 0x000162000c1e1500 */
[----:B------:R-:W-:Y:S05]  /*76f0*/  BRA `(.L_x_10845) ;  /* 0x0000000000047947 */ /* 0x000fea0003800000 */
.L_x_10906:
[----:B------:R0:W5:Y:S02]  /*7700*/  LDG.E.U16 R22, desc[UR36][R4.64] ;  /* 0x0000002404167981 */ /* 0x000164000c1e1500 */
.L_x_10845:
[----:B------:R-:W-:Y:S05]  /*7710*/  BSYNC B6 ;  /* 0x0000000000067941 */ /* 0x000fea0003800000 */
.L_x_10844:
[----:B------:R-:W2:Y:S01]  /*7720*/  S2R R23, SR_TID.X ;  /* 0x0000000000177919 */ /* 0x000ea20000002100 */
[----:B------:R-:W-:Y:S01]  /*7730*/  BSSY B6, `(.L_x_10911) ;  /* 0x0000128000067945 */ /* 0x000fe20003800000 */
[C---:B--2---:R-:W-:Y:S01]  /*7740*/  ISETP.GE.AND P0, PT, R23.reuse, R16, PT ;  /* 0x000000101700720c */ /* 0x044fe20003f06270 */
[C---:B------:R-:W-:Y:S02]  /*7750*/  VIADD R3, R23.reuse, 0x100 ;  /* 0x0000010017037836 */ /* 0x040fe40000000000 */
[----:B------:R-:W-:-:S03]  /*7760*/  VIADD R7, R23, 0x180 ;  /* 0x0000018017077836 */ /* 0x000fc60000000000 */
[-C--:B------:R-:W-:Y:S02]  /*7770*/  ISETP.GE.AND P1, PT, R3, R16.reuse, PT ;  /* 0x000000100300720c */ /* 0x080fe40003f26270 */
[----:B------:R-:W-:-:S05]  /*7780*/  ISETP.GE.AND P3, PT, R7, R16, PT ;  /* 0x000000100700720c */ /* 0x000fca0003f66270 */
[----:B-1---5:R-:W-:Y:S02]  /*7790*/  @!P0 PRMT R0, R17, 0x9910, RZ ;  /* 0x0000991011008816 */ /* 0x022fe400000000ff */
[----:B------:R-:W-:Y:S01]  /*77a0*/  @!P0 LOP3.LUT R3, R25, 0xffff, RZ, 0xc0, !PT ;  /* 0x0000ffff19038812 */ /* 0x000fe200078ec0ff */
[----:B------:R-:W-:Y:S01]  /*77b0*/  VIADD R25, R23, 0x80 ;  /* 0x0000008017197836 */ /* 0x000fe20000000000 */
[----:B------:R-:W-:Y:S02]  /*77c0*/  @!P0 LOP3.LUT R17, R17, 0xffff, RZ, 0xc0, !PT ;  /* 0x0000ffff11118812 */ /* 0x000fe400078ec0ff */
[----:B------:R-:W-:Y:S02]  /*77d0*/  @!P0 SHF.L.U32 R0, R3, R0, RZ ;  /* 0x0000000003008219 */ /* 0x000fe400000006ff */
[----:B------:R-:W-:Y:S02]  /*77e0*/  @!P0 ISETP.GT.U32.AND P4, PT, R17, 0xf, PT ;  /* 0x0000000f1100880c */ /* 0x000fe40003f84070 */
[----:B------:R-:W-:Y:S01]  /*77f0*/  ISETP.GE.AND P2, PT, R25, R16, PT ;  /* 0x000000101900720c */ /* 0x000fe20003f46270 */
[----:B------:R-:W1:Y:S01]  /*7800*/  LDC.U8 R17, c[0x0][0x240] ;  /* 0x00009000ff117b82 */ /* 0x000e620000000000 */
[----:B----4-:R-:W-:-:S02]  /*7810*/  @!P1 LOP3.LUT R3, R26, 0xffff, RZ, 0xc0, !PT ;  /* 0x0000ffff1a039812 */ /* 0x010fc400078ec0ff */
[----:B0--3--:R-:W-:Y:S02]  /*7820*/  @!P3 LOP3.LUT R4, R22, 0xffff, RZ, 0xc0, !PT ;  /* 0x0000ffff1604b812 */ /* 0x009fe400078ec0ff */
[----:B------:R-:W-:Y:S02]  /*7830*/  @!P0 SEL R5, R0, RZ, !P4 ;  /* 0x000000ff00058207 */ /* 0x000fe40006000000 */
[----:B------:R-:W-:Y:S02]  /*7840*/  @!P1 ISETP.GT.U32.AND P5, PT, R3, 0xf, PT ;  /* 0x0000000f0300980c */ /* 0x000fe40003fa4070 */
[----:B------:R-:W-:Y:S02]  /*7850*/  @!P3 ISETP.GT.U32.AND P6, PT, R4, 0xf, PT ;  /* 0x0000000f0400b80c */ /* 0x000fe40003fc4070 */
[----:B------:R-:W-:Y:S02]  /*7860*/  @!P1 LOP3.LUT R7, R24, 0xffff, RZ, 0xc0, !PT ;  /* 0x0000ffff18079812 */ /* 0x000fe400078ec0ff */
[----:B------:R-:W-:-:S02]  /*7870*/  @!P1 PRMT R4, R26, 0x9910, RZ ;  /* 0x000099101a049816 */ /* 0x000fc400000000ff */
[----:B------:R-:W-:Y:S02]  /*7880*/  @!P3 LOP3.LUT R27, R27, 0xffff, RZ, 0xc0, !PT ;  /* 0x0000ffff1b1bb812 */ /* 0x000fe400078ec0ff */
[----:B------:R-:W-:Y:S02]  /*7890*/  @!P3 PRMT R6, R22, 0x9910, RZ ;  /* 0x000099101606b816 */ /* 0x000fe400000000ff */
[----:B------:R-:W-:Y:S02]  /*78a0*/  @!P2 LOP3.LUT R3, R18, 0xffff, RZ, 0xc0, !PT ;  /* 0x0000ffff1203a812 */ /* 0x000fe400078ec0ff */
[C---:B------:R-:W-:Y:S02]  /*78b0*/  @!P2 PRMT R0, R19.reuse, 0x9910, RZ ;  /* 0x000099101300a816 */ /* 0x040fe400000000ff */
[----:B------:R-:W-:Y:S02]  /*78c0*/  @!P2 LOP3.LUT R8, R19, 0xffff, RZ, 0xc0, !PT ;  /* 0x0000ffff1308a812 */ /* 0x000fe400078ec0ff */
[----:B------:R-:W-:-:S02]  /*78d0*/  @!P1 SHF.L.U32 R4, R7, R4, RZ ;  /* 0x0000000407049219 */ /* 0x000fc400000006ff */
[----:B------:R-:W-:Y:S02]  /*78e0*/  @!P2 ISETP.GT.U32.AND P4, PT, R8, 0xf, PT ;  /* 0x0000000f0800a80c */ /* 0x000fe40003f84070 */
[----:B------:R-:W-:Y:S02]  /*78f0*/  @!P3 SHF.L.U32 R6, R27, R6, RZ ;  /* 0x000000061b06b219 */ /* 0x000fe400000006ff */
[----:B------:R-:W-:Y:S02]  /*7900*/  @!P2 SHF.L.U32 R0, R3, R0, RZ ;  /* 0x000000000300a219 */ /* 0x000fe400000006ff */
[----:B------:R-:W-:Y:S02]  /*7910*/  @!P1 SEL R18, R4, RZ, !P5 ;  /* 0x000000ff04129207 */ /* 0x000fe40006800000 */
        /* <DEDUP_REMOVED lines=23> */
.L_x_10916:
[----:B------:R0:W-:Y:S01]  /*7a90*/  STG.E.U8 desc[UR36][R8.64], R5 ;  /* 0x0000000508007986 */ /* 0x0001e2000c101124 */
[----:B------:R-:W-:Y:S01]  /*7aa0*/  IMAD.MOV.U32 R23, RZ, RZ, R25 ;  /* 0x000000ffff177224 */ /* 0x000fe200078e0019 */
[----:B------:R-:W-:Y:S06]  /*7ab0*/  BRA `(.L_x_10912) ;  /* 0x0000000c00bc7947 */ /* 0x000fec0003800000 */
.L_x_10915:
        /* <DEDUP_REMOVED lines=12> */
.L_x_10919:
[----:B------:R-:W-:Y:S01]  /*7b80*/  PRMT R3, R5, 0x9910, RZ ;  /* 0x0000991005037816 */ /* 0x000fe200000000ff */
[----:B------:R-:W-:-:S04]  /*7b90*/  IMAD.MOV.U32 R23, RZ, RZ, R25 ;  /* 0x000000ffff177224 */ /* 0x000fc800078e0019 */
[----:B------:R0:W-:Y:S01]  /*7ba0*/  STG.E desc[UR36][R8.64], R3 ;  /* 0x0000000308007986 */ /* 0x0001e2000c101924 */
[----:B------:R-:W-:Y:S05]  /*7bb0*/  BRA `(.L_x_10912) ;  /* 0x0000000c007c7947 */ /* 0x000fea0003800000 */
.L_x_10918:
[----:B------:R0:W-:Y:S01]  /*7bc0*/  STG.E.U16 desc[UR36][R8.64], R5 ;  /* 0x0000000508007986 */ /* 0x0001e2000c101524 */
[----:B------:R-:W-:Y:S01]  /*7bd0*/  IMAD.MOV.U32 R23, RZ, RZ, R25 ;  /* 0x000000ffff177224 */ /* 0x000fe200078e0019 */
[----:B------:R-:W-:Y:S06]  /*7be0*/  BRA `(.L_x_10912) ;  /* 0x0000000c00707947 */ /* 0x000fec0003800000 */
.L_x_10914:
        /* <DEDUP_REMOVED lines=10> */
.L_x_10921:
[----:B------:R-:W0:Y:S01]  /*7c90*/  I2F.S16 R0, R5 ;  /* 0x0000000500007306 */ /* 0x000e220000101400 */
[----:B------:R-:W-:Y:S01]  /*7ca0*/  IMAD.MOV.U32 R23, RZ, RZ, R25 ;  /* 0x000000ffff177224 */ /* 0x000fe200078e0019 */
[----:B0-----:R-:W-:-:S05]  /*7cb0*/  F2FP.F16.F32.PACK_AB R0, RZ, R0 ;  /* 0x00000000ff00723e */ /* 0x001fca00000000ff */
[----:B------:R0:W-:Y:S01]  /*7cc0*/  STG.E.U16 desc[UR36][R8.64], R0 ;  /* 0x0000000008007986 */ /* 0x0001e2000c101524 */
[----:B------:R-:W-:Y:S05]  /*7cd0*/  BRA `(.L_x_10912) ;  /* 0x0000000c00347947 */ /* 0x000fea0003800000 */
.L_x_10920:
        /* <DEDUP_REMOVED lines=11> */
.L_x_10923:
[----:B------:R-:W0:Y:S01]  /*7d90*/  I2F.S16 R5, R5 ;  /* 0x0000000500057306 */ /* 0x000e220000101400 */
[----:B------:R-:W-:Y:S01]  /*7da0*/  IMAD.MOV.U32 R23, RZ, RZ, R25 ;  /* 0x000000ffff177224 */ /* 0x000fe200078e0019 */
[----:B0-----:R-:W-:-:S04]  /*7db0*/  F2FP.F16.F32.PACK_AB R3, RZ, R5 ;  /* 0x00000005ff03723e */ /* 0x001fc800000000ff */
[----:B------:R-:W-:-:S05]  /*7dc0*/  PRMT R3, R3, 0x5410, RZ ;  /* 0x0000541003037816 */ /* 0x000fca00000000ff */
[----:B------:R4:W-:Y:S01]  /*7dd0*/  STG.E desc[UR36][R8.64], R3 ;  /* 0x0000000308007986 */ /* 0x0009e2000c101924 */
[----:B------:R-:W-:Y:S05]  /*7de0*/  BRA `(.L_x_10912) ;  /* 0x0000000800f07947 */ /* 0x000fea0003800000 */
.L_x_10922:
[----:B------:R-:W0:Y:S01]  /*7df0*/  I2F.F64.S16 R4, R5 ;  /* 0x0000000500047312 */ /* 0x000e220000101c00 */
[----:B------:R-:W-:Y:S01]  /*7e00*/  IMAD.MOV.U32 R23, RZ, RZ, R25 ;  /* 0x000000ffff177224 */ /* 0x000fe200078e0019 */
[----:B0-----:R0:W-:Y:S01]  /*7e10*/  STG.E.64 desc[UR36][R8.64], R4 ;  /* 0x0000000408007986 */ /* 0x0011e2000c101b24 */
[----:B------:R-:W-:Y:S05]  /*7e20*/  BRA `(.L_x_10912) ;  /* 0x0000000800e07947 */ /* 0x000fea0003800000 */
.L_x_10913:
        /* <DEDUP_REMOVED lines=14> */
.L_x_10926:
[----:B------:R-:W0:Y:S01]  /*7f10*/  I2F.F64.S16 R4, R5 ;  /* 0x0000000500047312 */ /* 0x000e220000101c00 */
[----:B------:R-:W-:Y:S01]  /*7f20*/  CS2R R6, SRZ ;  /* 0x0000000000067805 */ /* 0x000fe2000001ff00 */
[----:B------:R-:W-:-:S04]  /*7f30*/  IMAD.MOV.U32 R23, RZ, RZ, R25 ;  /* 0x000000ffff177224 */ /* 0x000fc800078e0019 */
[----:B0-----:R0:W-:Y:S01]  /*7f40*/  STG.E.128 desc[UR36][R8.64], R4 ;  /* 0x0000000408007986 */ /* 0x0011e2000c101d24 */
[----:B------:R-:W-:Y:S05]  /*7f50*/  BRA `(.L_x_10912) ;  /* 0x0000000800947947 */ /* 0x000fea0003800000 */
.L_x_10925:
        /* <DEDUP_REMOVED lines=21> */
.L_x_10930:
[----:B------:R-:W-:Y:S05]  /*80b0*/  BSYNC B0 ;  /* 0x0000000000007941 */ /* 0x000fea0003800000 */
.L_x_10929:
[----:B------:R-:W-:Y:S01]  /*80c0*/  LOP3.LUT R7, R0, R7, RZ, 0xfc, !PT ;  /* 0x0000000700077212 */ /* 0x000fe200078efcff */
[----:B------:R-:W-:-:S04]  /*80d0*/  IMAD.MOV.U32 R23, RZ, RZ, R25 ;  /* 0x000000ffff177224 */ /* 0x000fc800078e0019 */
[----:B------:R0:W-:Y:S01]  /*80e0*/  STG.E.U8 desc[UR36][R8.64], R7 ;  /* 0x0000000708007986 */ /* 0x0001e2000c101124 */
[----:B------:R-:W-:Y:S05]  /*80f0*/  BRA `(.L_x_10912) ;  /* 0x00000008002c7947 */ /* 0x000fea0003800000 */
.L_x_10928:
        /* <DEDUP_REMOVED lines=13> */
.L_x_10932:
[----:B------:R-:W-:Y:S01]  /*81d0*/  IMAD.MOV.U32 R0, RZ, RZ, 0x7f ;  /* 0x0000007fff007424 */ /* 0x000fe200078e00ff */
[----:B------:R-:W-:-:S04]  /*81e0*/  ISETP.GT.U32.AND P0, PT, R3, 0x7f800000, PT ;  /* 0x7f8000000300780c */ /* 0x000fc80003f04070 */
[----:B------:R-:W-:-:S09]  /*81f0*/  SEL R0, R0, 0x7c, P0 ;  /* 0x0000007c00007807 */ /* 0x000fd20000000000 */
.L_x_10933:
[----:B------:R-:W-:Y:S05]  /*8200*/  BSYNC B0 ;  /* 0x0000000000007941 */ /* 0x000fea0003800000 */
.L_x_10931:
[----:B------:R-:W-:Y:S01]  /*8210*/  LOP3.LUT R3, R5, 0x80000000, RZ, 0xc0, !PT ;  /* 0x8000000005037812 */ /* 0x000fe200078ec0ff */
[----:B------:R-:W-:-:S03]  /*8220*/  IMAD.MOV.U32 R23, RZ, RZ, R25 ;  /* 0x000000ffff177224 */ /* 0x000fc600078e0019 */
[----:B------:R-:W-:-:S04]  /*8230*/  SHF.R.U32.HI R3, RZ, 0x18, R3 ;  /* 0x00000018ff037819 */ /* 0x000fc80000011603 */
[----:B------:R-:W-:-:S05]  /*8240*/  LOP3.LUT R3, R0, R3, RZ, 0xfc, !PT ;  /* 0x0000000300037212 */ /* 0x000fca00078efcff */
[----:B------:R0:W-:Y:S01]  /*8250*/  STG.E.U8 desc[UR36][R8.64], R3 ;  /* 0x0000000308007986 */ /* 0x0001e2000c101124 */
[----:B------:R-:W-:Y:S05]  /*8260*/  BRA `(.L_x_10912) ;  /* 0x0000000400d07947 */ /* 0x000fea0003800000 */
.L_x_10927:
[----:B------:R-:W0:Y:S01]  /*8270*/  I2F.S16 R0, R5 ;  /* 0x0000000500007306 */ /* 0x000e220000101400 */
[----:B------:R-:W-:Y:S01]  /*8280*/  IMAD.MOV.U32 R23, RZ, RZ, R25 ;  /* 0x000000ffff177224 */ /* 0x000fe200078e0019 */
[----:B0-----:R-:W-:-:S05]  /*8290*/  F2FP.BF16.F32.PACK_AB R0, RZ, R0 ;  /* 0x00000000ff00723e */ /* 0x001fca00000010ff */
[----:B------:R0:W-:Y:S01]  /*82a0*/  STG.E.U16 desc[UR36][R8.64], R0 ;  /* 0x0000000008007986 */ /* 0x0001e2000c101524 */
[----:B------:R-:W-:Y:S05]  /*82b0*/  BRA `(.L_x_10912) ;  /* 0x0000000400bc7947 */ /* 0x000fea0003800000 */
.L_x_10924:
        /* <DEDUP_REMOVED lines=11> */
.L_x_10936:
        /* <DEDUP_REMOVED lines=17> */
.L_x_10939:
[----:B------:R-:W-:-:S04]  /*8480*/  LOP3.LUT R3, R5, 0x80000000, RZ, 0xc0, !PT ;  /* 0x8000000005037812 */ /* 0x000fc800078ec0ff */
[----:B------:R-:W-:-:S04]  /*8490*/  SHF.R.U32.HI R3, RZ, 0x18, R3 ;  /* 0x00000018ff037819 */ /* 0x000fc80000011603 */
[----:B------:R-:W-:-:S04]  /*84a0*/  LOP3.LUT R0, R0, R3, RZ, 0xfc, !PT ;  /* 0x0000000300007212 */ /* 0x000fc800078efcff */
[----:B------:R-:W-:-:S07]  /*84b0*/  PRMT R4, R0, 0x7610, R4 ;  /* 0x0000761000047816 */ /* 0x000fce0000000004 */
.L_x_10938:
[----:B------:R-:W-:Y:S05]  /*84c0*/  BSYNC B0 ;  /* 0x0000000000007941 */ /* 0x000fea0003800000 */
.L_x_10937:
[----:B------:R0:W-:Y:S01]  /*84d0*/  STG.E.U8 desc[UR36][R8.64], R4 ;  /* 0x0000000408007986 */ /* 0x0001e2000c101124 */
[----:B------:R-:W-:Y:S01]  /*84e0*/  IMAD.MOV.U32 R23, RZ, RZ, R25 ;  /* 0x000000ffff177224 */ /* 0x000fe200078e0019 */
[----:B------:R-:W-:Y:S06]  /*84f0*/  BRA `(.L_x_10912) ;  /* 0x00000004002c7947 */ /* 0x000fec0003800000 */
.L_x_10935:
        /* <DEDUP_REMOVED lines=17> */
.L_x_10942:
[----:B------:R-:W-:-:S04]  /*8610*/  LOP3.LUT R3, R5, 0x80000000, RZ, 0xc0, !PT ;  /* 0x8000000005037812 */ /* 0x000fc800078ec0ff */
[----:B------:R-:W-:-:S04]  /*8620*/  SHF.R.U32.HI R3, RZ, 0x18, R3 ;  /* 0x00000018ff037819 */ /* 0x000fc80000011603 */
[----:B------:R-:W-:-:S04]  /*8630*/  LOP3.LUT R0, R0, R3, RZ, 0xfc, !PT ;  /* 0x0000000300007212 */ /* 0x000fc800078efcff */
[----:B------:R-:W-:-:S07]  /*8640*/  PRMT R4, R0, 0x7610, R4 ;  /* 0x0000761000047816 */ /* 0x000fce0000000004 */
.L_x_10941:
[----:B------:R-:W-:Y:S05]  /*8650*/  BSYNC B0 ;  /* 0x0000000000007941 */ /* 0x000fea0003800000 */
.L_x_10940:
[----:B------:R0:W-:Y:S01]  /*8660*/  STG.E.U8 desc[UR36][R8.64], R4 ;  /* 0x0000000408007986 */ /* 0x0001e2000c101124 */
[----:B------:R-:W-:Y:S01]  /*8670*/  IMAD.MOV.U32 R23, RZ, RZ, R25 ;  /* 0x000000ffff177224 */ /* 0x000fe200078e0019 */
[----:B------:R-:W-:Y:S06]  /*8680*/  BRA `(.L_x_10912) ;  /* 0x0000000000c87947 */ /* 0x000fec0003800000 */
.L_x_10934:
        /* <DEDUP_REMOVED lines=23> */
.L_x_10917:
        /* <DEDUP_REMOVED lines=16> */
.L_x_10945:
[----:B------:R-:W-:Y:S01]  /*8900*/  IMAD.MOV.U32 R23, RZ, RZ, R25 ;  /* 0x000000ffff177224 */ /* 0x000fe200078e0019 */
[----:B------:R-:W-:Y:S06]  /*8910*/  BRA `(.L_x_10912) ;  /* 0x0000000000247947 */ /* 0x000fec0003800000 */
.L_x_10944:
[----:B------:R-:W-:Y:S01]  /*8920*/  PRMT R5, R5, 0x9910, RZ ;  /* 0x0000991005057816 */ /* 0x000fe200000000ff */
[----:B------:R-:W-:-:S04]  /*8930*/  IMAD.MOV.U32 R23, RZ, RZ, R25 ;  /* 0x000000ffff177224 */ /* 0x000fc800078e0019 */
[----:B------:R-:W-:-:S05]  /*8940*/  IMAD.MOV.U32 R4, RZ, RZ, R5 ;  /* 0x000000ffff047224 */ /* 0x000fca00078e0005 */
[----:B------:R-:W-:-:S05]  /*8950*/  SHF.R.S32.HI R5, RZ, 0x1f, R4 ;  /* 0x0000001fff057819 */ /* 0x000fca0000011404 */
[----:B------:R0:W-:Y:S01]  /*8960*/  STG.E.64 desc[UR36][R8.64], R4 ;  /* 0x0000000408007986 */ /* 0x0001e2000c101b24 */
[----:B------:R-:W-:Y:S05]  /*8970*/  BRA `(.L_x_10912) ;  /* 0x00000000000c7947 */ /* 0x000fea0003800000 */
.L_x_10943:
[----:B------:R-:W-:Y:S01]  /*8980*/  PRMT R3, R5, 0x9910, RZ ;  /* 0x0000991005037816 */ /* 0x000fe200000000ff */
[----:B------:R-:W-:-:S04]  /*8990*/  IMAD.MOV.U32 R23, RZ, RZ, R25 ;  /* 0x000000ffff177224 */ /* 0x000fc800078e0019 */
[----:B------:R0:W-:Y:S03]  /*89a0*/  STG.E desc[UR36][R8.64], R3 ;  /* 0x0000000308007986 */ /* 0x0001e6000c101924 */
.L_x_10912:
[----:B------:R-:W-:Y:S05]  /*89b0*/  BSYNC B6 ;  /* 0x0000000000067941 */ /* 0x000fea0003800000 */
.L_x_10911:
        /* <DEDUP_REMOVED lines=23> */
.L_x_10951:
[----:B------:R0:W-:Y:S01]  /*8b30*/  STG.E.U8 desc[UR36][R8.64], R22 ;  /* 0x0000001608007986 */ /* 0x0001e2000c101124 */
[----:B------:R-:W-:Y:S05]  /*8b40*/  BRA `(.L_x_10953) ;  /* 0x0000000c00647947 */ /* 0x000fea0003800000 */
.L_x_10950:
        /* <DEDUP_REMOVED lines=10> */
.L_x_10955:
[----:B------:R-:W-:-:S05]  /*8bf0*/  PRMT R3, R22, 0x9910, RZ ;  /* 0x0000991016037816 */ /* 0x000fca00000000ff */
[----:B------:R0:W-:Y:S01]  /*8c00*/  STG.E desc[UR36][R8.64], R3 ;  /* 0x0000000308007986 */ /* 0x0001e2000c101924 */
[----:B------:R-:W-:Y:S05]  /*8c10*/  BRA `(.L_x_10953) ;  /* 0x0000000c00307947 */ /* 0x000fea0003800000 */
.L_x_10954:
[----:B------:R0:W-:Y:S01]  /*8c20*/  STG.E.U16 desc[UR36][R8.64], R22 ;  /* 0x0000001608007986 */ /* 0x0001e2000c101524 */
[----:B------:R-:W-:Y:S05]  /*8c30*/  BRA `(.L_x_10953) ;  /* 0x0000000c00287947 */ /* 0x000fea0003800000 */
.L_x_10949:
        /* <DEDUP_REMOVED lines=9> */
.L_x_10957:
[----:B------:R-:W0:Y:S02]  /*8cd0*/  I2F.S16 R0, R22 ;  /* 0x0000001600007306 */ /* 0x000e240000101400 */
[----:B0-----:R-:W-:-:S05]  /*8ce0*/  F2FP.F16.F32.PACK_AB R0, RZ, R0 ;  /* 0x00000000ff00723e */ /* 0x001fca00000000ff */
[----:B------:R0:W-:Y:S01]  /*8cf0*/  STG.E.U16 desc[UR36][R8.64], R0 ;  /* 0x0000000008007986 */ /* 0x0001e2000c101524 */
[----:B------:R-:W-:Y:S05]  /*8d00*/  BRA `(.L_x_10953) ;  /* 0x0000000800f47947 */ /* 0x000fea0003800000 */
.L_x_10956:
        /* <DEDUP_REMOVED lines=10> */
.L_x_10959:
[----:B------:R-:W0:Y:S02]  /*8db0*/  I2F.S16 R22, R22 ;  /* 0x0000001600167306 */ /* 0x000e240000101400 */
[----:B0-----:R-:W-:-:S04]  /*8dc0*/  F2FP.F16.F32.PACK_AB R3, RZ, R22 ;  /* 0x00000016ff03723e */ /* 0x001fc800000000ff */
[----:B------:R-:W-:-:S05]  /*8dd0*/  PRMT R3, R3, 0x5410, RZ ;  /* 0x0000541003037816 */ /* 0x000fca00000000ff */
[----:B------:R3:W-:Y:S01]  /*8de0*/  STG.E desc[UR36][R8.64], R3 ;  /* 0x0000000308007986 */ /* 0x0007e2000c101924 */
[----:B------:R-:W-:Y:S05]  /*8df0*/  BRA `(.L_x_10953) ;  /* 0x0000000800b87947 */ /* 0x000fea0003800000 */
.L_x_10958:
[----:B------:R-:W0:Y:S02]  /*8e00*/  I2F.F64.S16 R4, R22 ;  /* 0x0000001600047312 */ /* 0x000e240000101c00 */
[----:B0-----:R4:W-:Y:S01]  /*8e10*/  STG.E.64 desc[UR36][R8.64], R4 ;  /* 0x0000000408007986 */ /* 0x0019e2000c101b24 */
[----:B------:R-:W-:Y:S05]  /*8e20*/  BRA `(.L_x_10953) ;  /* 0x0000000800ac7947 */ /* 0x000fea0003800000 */
.L_x_10948:
        /* <DEDUP_REMOVED lines=13> */
.L_x_10962:
[----:B------:R-:W0:Y:S01]  /*8f00*/  I2F.F64.S16 R4, R22 ;  /* 0x0000001600047312 */ /* 0x000e220000101c00 */
[----:B------:R-:W-:-:S05]  /*8f10*/  CS2R R6, SRZ ;  /* 0x0000000000067805 */ /* 0x000fca000001ff00 */
[----:B0-----:R0:W-:Y:S01]  /*8f20*/  STG.E.128 desc[UR36][R8.64], R4 ;  /* 0x0000000408007986 */ /* 0x0011e2000c101d24 */
[----:B------:R-:W-:Y:S05]  /*8f30*/  BRA `(.L_x_10953) ;  /* 0x0000000800687947 */ /* 0x000fea0003800000 */
.L_x_10961:
        /* <DEDUP_REMOVED lines=21> */
.L_x_10966:
[----:B------:R-:W-:Y:S05]  /*9090*/  BSYNC B0 ;  /* 0x0000000000007941 */ /* 0x000fea0003800000 */
.L_x_10965:
[----:B------:R-:W-:-:S05]  /*90a0*/  LOP3.LUT R5, R0, R5, RZ, 0xfc, !PT ;  /* 0x0000000500057212 */ /* 0x000fca00078efcff */
[----:B------:R0:W-:Y:S01]  /*90b0*/  STG.E.U8 desc[UR36][R8.64], R5 ;  /* 0x0000000508007986 */ /* 0x0001e2000c101124 */
[----:B------:R-:W-:Y:S05]  /*90c0*/  BRA `(.L_x_10953) ;  /* 0x0000000800047947 */ /* 0x000fea0003800000 */
.L_x_10964:
        /* <DEDUP_REMOVED lines=13> */
.L_x_10968:
[----:B------:R-:W-:Y:S01]  /*91a0*/  IMAD.MOV.U32 R0, RZ, RZ, 0x7f ;  /* 0x0000007fff007424 */ /* 0x000fe200078e00ff */
[----:B------:R-:W-:-:S04]  /*91b0*/  ISETP.GT.U32.AND P0, PT, R3, 0x7f800000, PT ;  /* 0x7f8000000300780c */ /* 0x000fc80003f04070 */
[----:B------:R-:W-:-:S09]  /*91c0*/  SEL R0, R0, 0x7c, P0 ;  /* 0x0000007c00007807 */ /* 0x000fd20000000000 */
.L_x_10969:
[----:B------:R-:W-:Y:S05]  /*91d0*/  BSYNC B0 ;  /* 0x0000000000007941 */ /* 0x000fea0003800000 */
.L_x_10967:
[----:B------:R-:W-:-:S04]  /*91e0*/  LOP3.LUT R3, R5, 0x80000000, RZ, 0xc0, !PT ;  /* 0x8000000005037812 */ /* 0x000fc800078ec0ff */
[----:B------:R-:W-:-:S04]  /*91f0*/  SHF.R.U32.HI R3, RZ, 0x18, R3 ;  /* 0x00000018ff037819 */ /* 0x000fc80000011603 */
[----:B------:R-:W-:-:S05]  /*9200*/  LOP3.LUT R3, R0, R3, RZ, 0xfc, !PT ;  /* 0x0000000300037212 */ /* 0x000fca00078efcff */
[----:B------:R0:W-:Y:S01]  /*9210*/  STG.E.U8 desc[UR36][R8.64], R3 ;  /* 0x0000000308007986 */ /* 0x0001e2000c101124 */
[----:B------:R-:W-:Y:S05]  /*9220*/  BRA `(.L_x_10953) ;  /* 0x0000000400ac7947 */ /* 0x000fea0003800000 */
.L_x_10963:
[----:B------:R-:W0:Y:S02]  /*9230*/  I2F.S16 R0, R22 ;  /* 0x0000001600007306 */ /* 0x000e240000101400 */
[----:B0-----:R-:W-:-:S05]  /*9240*/  F2FP.BF16.F32.PACK_AB R0, RZ, R0 ;  /* 0x00000000ff00723e */ /* 0x001fca00000010ff */
[----:B------:R0:W-:Y:S01]  /*9250*/  STG.E.U16 desc[UR36][R8.64], R0 ;  /* 0x0000000008007986 */ /* 0x0001e2000c101524 */
[----:B------:R-:W-:Y:S05]  /*9260*/  BRA `(.L_x_10953) ;  /* 0x00000004009c7947 */ /* 0x000fea0003800000 */
.L_x_10960:
        /* <DEDUP_REMOVED lines=10> */
.L_x_10972:
        /* <DEDUP_REMOVED lines=17> */
.L_x_10975:
[----:B------:R-:W-:-:S04]  /*9420*/  LOP3.LUT R3, R5, 0x80000000, RZ, 0xc0, !PT ;  /* 0x8000000005037812 */ /* 0x000fc800078ec0ff */
[----:B------:R-:W-:-:S04]  /*9430*/  SHF.R.U32.HI R3, RZ, 0x18, R3 ;  /* 0x00000018ff037819 */ /* 0x000fc80000011603 */
[----:B------:R-:W-:-:S04]  /*9440*/  LOP3.LUT R0, R0, R3, RZ, 0xfc, !PT ;  /* 0x0000000300007212 */ /* 0x000fc800078efcff */
[----:B------:R-:W-:-:S07]  /*9450*/  PRMT R4, R0, 0x7610, R4 ;  /* 0x0000761000047816 */ /* 0x000fce0000000004 */
.L_x_10974:
[----:B------:R-:W-:Y:S05]  /*9460*/  BSYNC B0 ;  /* 0x0000000000007941 */ /* 0x000fea0003800000 */
.L_x_10973:
[----:B------:R0:W-:Y:S01]  /*9470*/  STG.E.U8 desc[UR36][R8.64], R4 ;  /* 0x0000000408007986 */ /* 0x0001e2000c101124 */
[----:B------:R-:W-:Y:S05]  /*9480*/  BRA `(.L_x_10953) ;  /* 0x0000000400147947 */ /* 0x000fea0003800000 */
.L_x_10971:
        /* <DEDUP_REMOVED lines=17> */
.L_x_10978:
[----:B------:R-:W-:-:S04]  /*95a0*/  LOP3.LUT R3, R5, 0x80000000, RZ, 0xc0, !PT ;  /* 0x8000000005037812 */ /* 0x000fc800078ec0ff */
[----:B------:R-:W-:-:S04]  /*95b0*/  SHF.R.U32.HI R3, RZ, 0x18, R3 ;  /* 0x00000018ff037819 */ /* 0x000fc80000011603 */
[----:B------:R-:W-:-:S04]  /*95c0*/  LOP3.LUT R0, R0, R3, RZ, 0xfc, !PT ;  /* 0x0000000300007212 */ /* 0x000fc800078efcff */
[----:B------:R-:W-:-:S07]  /*95d0*/  PRMT R4, R0, 0x7610, R4 ;  /* 0x0000761000047816 */ /* 0x000fce0000000004 */
.L_x_10977:
[----:B------:R-:W-:Y:S05]  /*95e0*/  BSYNC B0 ;  /* 0x0000000000007941 */ /* 0x000fea0003800000 */
.L_x_10976:
[----:B------:R0:W-:Y:S01]  /*95f0*/  STG.E.U8 desc[UR36][R8.64], R4 ;  /* 0x0000000408007986 */ /* 0x0001e2000c101124 */
[----:B------:R-:W-:Y:S05]  /*9600*/  BRA `(.L_x_10953) ;  /* 0x0000000000b47947 */ /* 0x000fea0003800000 */
.L_x_10970:
        /* <DEDUP_REMOVED lines=22> */
.L_x_10952:
        /* <DEDUP_REMOVED lines=16> */
.L_x_10981:
[----:B------:R-:W-:Y:S05]  /*9870*/  BRA `(.L_x_10953) ;  /* 0x0000000000187947 */ /* 0x000fea0003800000 */
.L_x_10980:
[----:B------:R-:W-:-:S04]  /*9880*/  PRMT R4, R22, 0x9910, RZ ;  /* 0x0000991016047816 */ /* 0x000fc800000000ff */
[----:B------:R-:W-:-:S05]  /*9890*/  SHF.R.S32.HI R5, RZ, 0x1f, R4 ;  /* 0x0000001fff057819 */ /* 0x000fca0000011404 */
[----:B------:R0:W-:Y:S01]  /*98a0*/  STG.E.64 desc[UR36][R8.64], R4 ;  /* 0x0000000408007986 */ /* 0x0001e2000c101b24 */
[----:B------:R-:W-:Y:S05]  /*98b0*/  BRA `(.L_x_10953) ;  /* 0x0000000000087947 */ /* 0x000fea0003800000 */
.L_x_10979:
[----:B------:R-:W-:-:S05]  /*98c0*/  PRMT R3, R22, 0x9910, RZ ;  /* 0x0000991016037816 */ /* 0x000fca00000000ff */
[----:B------:R0:W-:Y:S02]  /*98d0*/  STG.E desc[UR36][R8.64], R3 ;  /* 0x0000000308007986 */ /* 0x0001e4000c101924 */
.L_x_10953:
        /* <DEDUP_REMOVED lines=23> */
.L_x_10985:
[----:B------:R0:W-:Y:S01]  /*9a50*/  STG.E.U8 desc[UR36][R8.64], R18 ;  /* 0x0000001208007986 */ /* 0x0001e2000c101124 */
[----:B------:R-:W-:Y:S05]  /*9a60*/  BRA `(.L_x_10987) ;  /* 0x0000000c00647947 */ /* 0x000fea0003800000 */
.L_x_10984:
        /* <DEDUP_REMOVED lines=10> */
.L_x_10989:
[----:B------:R-:W-:-:S05]  /*9b10*/  PRMT R3, R18, 0x9910, RZ ;  /* 0x0000991012037816 */ /* 0x000fca00000000ff */
[----:B------:R0:W-:Y:S01]  /*9b20*/  STG.E desc[UR36][R8.64], R3 ;  /* 0x0000000308007986 */ /* 0x0001e2000c101924 */
[----:B------:R-:W-:Y:S05]  /*9b30*/  BRA `(.L_x_10987) ;  /* 0x0000000c00307947 */ /* 0x000fea0003800000 */
.L_x_10988:
[----:B------:R0:W-:Y:S01]  /*9b40*/  STG.E.U16 desc[UR36][R8.64], R18 ;  /* 0x0000001208007986 */ /* 0x0001e2000c101524 */
[----:B------:R-:W-:Y:S05]  /*9b50*/  BRA `(.L_x_10987) ;  /* 0x0000000c00287947 */ /* 0x000fea0003800000 */
.L_x_10983:
        /* <DEDUP_REMOVED lines=9> */
.L_x_10991:
[----:B------:R-:W0:Y:S02]  /*9bf0*/  I2F.S16 R0, R18 ;  /* 0x0000001200007306 */ /* 0x000e240000101400 */
[----:B0-----:R-:W-:-:S05]  /*9c00*/  F2FP.F16.F32.PACK_AB R0, RZ, R0 ;  /* 0x00000000ff00723e */ /* 0x001fca00000000ff */
[----:B------:R4:W-:Y:S01]  /*9c10*/  STG.E.U16 desc[UR36][R8.64], R0 ;  /* 0x0000000008007986 */ /* 0x0009e2000c101524 */
[----:B------:R-:W-:Y:S05]  /*9c20*/  BRA `(.L_x_10987) ;  /* 0x0000000800f47947 */ /* 0x000fea0003800000 */
.L_x_10990:
        /* <DEDUP_REMOVED lines=10> */
.L_x_10993:
[----:B------:R-:W0:Y:S02]  /*9cd0*/  I2F.S16 R18, R18 ;  /* 0x0000001200127306 */ /* 0x000e240000101400 */
[----:B0-----:R-:W-:-:S04]  /*9ce0*/  F2FP.F16.F32.PACK_AB R3, RZ, R18 ;  /* 0x00000012ff03723e */ /* 0x001fc800000000ff */
[----:B------:R-:W-:-:S05]  /*9cf0*/  PRMT R3, R3, 0x5410, RZ ;  /* 0x0000541003037816 */ /* 0x000fca00000000ff */
[----:B------:R2:W-:Y:S01]  /*9d00*/  STG.E desc[UR36][R8.64], R3 ;  /* 0x0000000308007986 */ /* 0x0005e2000c101924 */
[----:B------:R-:W-:Y:S05]  /*9d10*/  BRA `(.L_x_10987) ;  /* 0x0000000800b87947 */ /* 0x000fea0003800000 */
.L_x_10992:
[----:B------:R-:W0:Y:S02]  /*9d20*/  I2F.F64.S16 R4, R18 ;  /* 0x0000001200047312 */ /* 0x000e240000101c00 */
[----:B0-----:R0:W-:Y:S01]  /*9d30*/  STG.E.64 desc[UR36][R8.64], R4 ;  /* 0x0000000408007986 */ /* 0x0011e2000c101b24 */
[----:B------:R-:W-:Y:S05]  /*9d40*/  BRA `(.L_x_10987) ;  /* 0x0000000800ac7947 */ /* 0x000fea0003800000 */
.L_x_10982:
        /* <DEDUP_REMOVED lines=13> */
.L_x_10996:
[----:B------:R-:W0:Y:S01]  /*9e20*/  I2F.F64.S16 R4, R18 ;  /* 0x0000001200047312 */ /* 0x000e220000101c00 */
[----:B------:R-:W-:-:S05]  /*9e30*/  CS2R R6, SRZ ;  /* 0x0000000000067805 */ /* 0x000fca000001ff00 */
[----:B0-----:R0:W-:Y:S01]  /*9e40*/  STG.E.128 desc[UR36][R8.64], R4 ;  /* 0x0000000408007986 */ /* 0x0011e2000c101d24 */
[----:B------:R-:W-:Y:S05]  /*9e50*/  BRA `(.L_x_10987) ;  /* 0x0000000800687947 */ /* 0x000fea0003800000 */
.L_x_10995:
        /* <DEDUP_REMOVED lines=21> */
.L_x_11000:
[----:B------:R-:W-:Y:S05]  /*9fb0*/  BSYNC B0 ;  /* 0x0000000000007941 */ /* 0x000fea0003800000 */
.L_x_10999:
[----:B------:R-:W-:-:S05]  /*9fc0*/  LOP3.LUT R5, R0, R5, RZ, 0xfc, !PT ;  /* 0x0000000500057212 */ /* 0x000fca00078efcff */
[----:B------:R0:W-:Y:S01]  /*9fd0*/  STG.E.U8 desc[UR36][R8.64], R5 ;  /* 0x0000000508007986 */ /* 0x0001e2000c101124 */
[----:B------:R-:W-:Y:S05]  /*9fe0*/  BRA `(.L_x_10987) ;  /* 0x0000000800047947 */ /* 0x000fea0003800000 */
.L_x_10998:
        /* <DEDUP_REMOVED lines=13> */
.L_x_11002:
[----:B------:R-:W-:Y:S01]  /*a0c0*/  IMAD.MOV.U32 R0, RZ, RZ, 0x7f ;  /* 0x0000007fff007424 */ /* 0x000fe200078e00ff */
[----:B------:R-:W-:-:S04]  /*a0d0*/  ISETP.GT.U32.AND P0, PT, R3, 0x7f800000, PT ;  /* 0x7f8000000300780c */ /* 0x000fc80003f04070 */
[----:B------:R-:W-:-:S09]  /*a0e0*/  SEL R0, R0, 0x7c, P0 ;  /* 0x0000007c00007807 */ /* 0x000fd20000000000 */
.L_x_11003:
[----:B------:R-:W-:Y:S05]  /*a0f0*/  BSYNC B0 ;  /* 0x0000000000007941 */ /* 0x000fea0003800000 */
.L_x_11001:
[----:B------:R-:W-:-:S04]  /*a100*/  LOP3.LUT R3, R5, 0x80000000, RZ, 0xc0, !PT ;  /* 0x8000000005037812 */ /* 0x000fc800078ec0ff */
[----:B------:R-:W-:-:S04]  /*a110*/  SHF.R.U32.HI R3, RZ, 0x18, R3 ;  /* 0x00000018ff037819 */ /* 0x000fc80000011603 */
[----:B------:R-:W-:-:S05]  /*a120*/  LOP3.LUT R3, R0, R3, RZ, 0xfc, !PT ;  /* 0x0000000300037212 */ /* 0x000fca00078efcff */
[----:B------:R0:W-:Y:S01]  /*a130*/  STG.E.U8 desc[UR36][R8.64], R3 ;  /* 0x0000000308007986 */ /* 0x0001e2000c101124 */
[----:B------:R-:W-:Y:S05]  /*a140*/  BRA `(.L_x_10987) ;  /* 0x0000000400ac7947 */ /* 0x000fea0003800000 */
.L_x_10997:
[----:B------:R-:W0:Y:S02]  /*a150*/  I2F.S16 R0, R18 ;  /* 0x0000001200007306 */ /* 0x000e240000101400 */
[----:B0-----:R-:W-:-:S05]  /*a160*/  F2FP.BF16.F32.PACK_AB R0, RZ, R0 ;  /* 0x00000000ff00723e */ /* 0x001fca00000010ff */
[----:B------:R0:W-:Y:S01]  /*a170*/  STG.E.U16 desc[UR36][R8.64], R0 ;  /* 0x0000000008007986 */ /* 0x0001e2000c101524 */
[----:B------:R-:W-:Y:S05]  /*a180*/  BRA `(.L_x_10987) ;  /* 0x00000004009c7947 */ /* 0x000fea0003800000 */
.L_x_10994:
        /* <DEDUP_REMOVED lines=10> */
.L_x_11006:
        /* <DEDUP_REMOVED lines=17> */
.L_x_11009:
[----:B------:R-:W-:-:S04]  /*a340*/  LOP3.LUT R3, R5, 0x80000000, RZ, 0xc0, !PT ;  /* 0x8000000005037812 */ /* 0x000fc800078ec0ff */
[----:B------:R-:W-:-:S04]  /*a350*/  SHF.R.U32.HI R3, RZ, 0x18, R3 ;  /* 0x00000018ff037819 */ /* 0x000fc80000011603 */
[----:B------:R-:W-:-:S04]  /*a360*/  LOP3.LUT R0, R0, R3, RZ, 0xfc, !PT ;  /* 0x0000000300007212 */ /* 0x000fc800078efcff */
[----:B------:R-:W-:-:S07]  /*a370*/  PRMT R4, R0, 0x7610, R4 ;  /* 0x0000761000047816 */ /* 0x000fce0000000004 */
.L_x_11008:
[----:B------:R-:W-:Y:S05]  /*a380*/  BSYNC B0 ;  /* 0x0000000000007941 */ /* 0x000fea0003800000 */
.L_x_11007:
[----:B------:R0:W-:Y:S01]  /*a390*/  STG.E.U8 desc[UR36][R8.64], R4 ;  /* 0x0000000408007986 */ /* 0x0001e2000c101124 */
[----:B------:R-:W-:Y:S05]  /*a3a0*/  BRA `(.L_x_10987) ;  /* 0x0000000400147947 */ /* 0x000fea0003800000 */
.L_x_11005:
        /* <DEDUP_REMOVED lines=17> */
.L_x_11012:
[----:B------:R-:W-:-:S04]  /*a4c0*/  LOP3.LUT R3, R5, 0x80000000, RZ, 0xc0, !PT ;  /* 0x8000000005037812 */ /* 0x000fc800078ec0ff */
[----:B------:R-:W-:-:S04]  /*a4d0*/  SHF.R.U32.HI R3, RZ, 0x18, R3 ;  /* 0x00000018ff037819 */ /* 0x000fc80000011603 */
[----:B------:R-:W-:-:S04]  /*a4e0*/  LOP3.LUT R0, R0, R3, RZ, 0xfc, !PT ;  /* 0x0000000300007212 */ /* 0x000fc800078efcff */
[----:B------:R-:W-:-:S07]  /*a4f0*/  PRMT R4, R0, 0x7610, R4 ;  /* 0x0000761000047816 */ /* 0x000fce0000000004 */
.L_x_11011:
[----:B------:R-:W-:Y:S05]  /*a500*/  BSYNC B0 ;  /* 0x0000000000007941 */ /* 0x000fea0003800000 */
.L_x_11010:
[----:B------:R0:W-:Y:S01]  /*a510*/  STG.E.U8 desc[UR36][R8.64], R4 ;  /* 0x0000000408007986 */ /* 0x0001e2000c101124 */
[----:B------:R-:W-:Y:S05]  /*a520*/  BRA `(.L_x_10987) ;  /* 0x0000000000b47947 */ /* 0x000fea0003800000 */
.L_x_11004:
        /* <DEDUP_REMOVED lines=22> */
.L_x_10986:
        /* <DEDUP_REMOVED lines=16> */
.L_x_11015:
[----:B------:R-:W-:Y:S05]  /*a790*/  BRA `(.L_x_10987) ;  /* 0x0000000000187947 */ /* 0x000fea0003800000 */
.L_x_11014:
[----:B------:R-:W-:-:S04]  /*a7a0*/  PRMT R4, R18, 0x9910, RZ ;  /* 0x0000991012047816 */ /* 0x000fc800000000ff */
[----:B------:R-:W-:-:S05]  /*a7b0*/  SHF.R.S32.HI R5, RZ, 0x1f, R4 ;  /* 0x0000001fff057819 */ /* 0x000fca0000011404 */
[----:B------:R0:W-:Y:S01]  /*a7c0*/  STG.E.64 desc[UR36][R8.64], R4 ;  /* 0x0000000408007986 */ /* 0x0001e2000c101b24 */
[----:B------:R-:W-:Y:S05]  /*a7d0*/  BRA `(.L_x_10987) ;  /* 0x0000000000087947 */ /* 0x000fea0003800000 */
.L_x_11013:
[----:B------:R-:W-:-:S05]  /*a7e0*/  PRMT R3, R18, 0x9910, RZ ;  /* 0x0000991012037816 */ /* 0x000fca00000000ff */
[----:B------:R0:W-:Y:S02]  /*a7f0*/  STG.E desc[UR36][R8.64], R3 ;  /* 0x0000000308007986 */ /* 0x0001e4000c101924 */
.L_x_10987:
[----:B------:R-:W-:-:S07]  /*a800*/  VIADD R23, R23, 0x80 ;  /* 0x0000008017177836 */ /* 0x000fce0000000000 */
.L_x_10947:
[----:B------:R-:W-:Y:S05]  /*a810*/  BSYNC B6 ;  /* 0x0000000000067941 */ /* 0x000fea0003800000 */
.L_x_10946:
        /* <DEDUP_REMOVED lines=21> */
.L_x_11019:
[----:B------:R-:W-:Y:S01]  /*a970*/  STG.E.U8 desc[UR36][R2.64], R19 ;  /* 0x0000001302007986 */ /* 0x000fe2000c101124 */
[----:B------:R-:W-:Y:S05]  /*a980*/  EXIT ;  /* 0x000000000000794d */ /* 0x000fea0003800000 */
.L_x_11018:
        /* <DEDUP_REMOVED lines=10> */
.L_x_11022:
[----:B------:R-:W-:-:S05]  /*aa30*/  PRMT R5, R19, 0x9910, RZ ;  /* 0x0000991013057816 */ /* 0x000fca00000000ff */
[----:B------:R-:W-:Y:S01]  /*aa40*/  STG.E desc[UR36][R2.64], R5 ;  /* 0x0000000502007986 */ /* 0x000fe2000c101924 */
[----:B------:R-:W-:Y:S05]  /*aa50*/  EXIT ;  /* 0x000000000000794d */ /* 0x000fea0003800000 */
.L_x_11021:
[----:B------:R-:W-:Y:S01]  /*aa60*/  STG.E.U16 desc[UR36][R2.64], R19 ;  /* 0x0000001302007986 */ /* 0x000fe2000c101524 */
[----:B------:R-:W-:Y:S05]  /*aa70*/  EXIT ;  /* 0x000000000000794d */ /* 0x000fea0003800000 */
.L_x_11017:
        /* <DEDUP_REMOVED lines=9> */
.L_x_11024:
[----:B------:R-:W0:Y:S02]  /*ab10*/  I2F.S16 R0, R19 ;  /* 0x0000001300007306 */ /* 0x000e240000101400 */
[----:B0-----:R-:W-:-:S05]  /*ab20*/  F2FP.F16.F32.PACK_AB R0, RZ, R0 ;  /* 0x00000000ff00723e */ /* 0x001fca00000000ff */
[----:B------:R-:W-:Y:S01]  /*ab30*/  STG.E.U16 desc[UR36][R2.64], R0 ;  /* 0x0000000002007986 */ /* 0x000fe2000c101524 */
[----:B------:R-:W-:Y:S05]  /*ab40*/  EXIT ;  /* 0x000000000000794d */ /* 0x000fea0003800000 */
.L_x_11023:
        /* <DEDUP_REMOVED lines=10> */
.L_x_11026:
[----:B------:R-:W0:Y:S02]  /*abf0*/  I2F.S16 R19, R19 ;  /* 0x0000001300137306 */ /* 0x000e240000101400 */
[----:B0-----:R-:W-:-:S04]  /*ac00*/  F2FP.F16.F32.PACK_AB R5, RZ, R19 ;  /* 0x00000013ff05723e */ /* 0x001fc800000000ff */
[----:B------:R-:W-:-:S05]  /*ac10*/  PRMT R5, R5, 0x5410, RZ ;  /* 0x0000541005057816 */ /* 0x000fca00000000ff */
[----:B------:R-:W-:Y:S01]  /*ac20*/  STG.E desc[UR36][R2.64], R5 ;  /* 0x0000000502007986 */ /* 0x000fe2000c101924 */
[----:B------:R-:W-:Y:S05]  /*ac30*/  EXIT ;  /* 0x000000000000794d */ /* 0x000fea0003800000 */
.L_x_11025:
[----:B------:R-:W0:Y:S02]  /*ac40*/  I2F.F64.S16 R4, R19 ;  /* 0x0000001300047312 */ /* 0x000e240000101c00 */
[----:B0-----:R-:W-:Y:S01]  /*ac50*/  STG.E.64 desc[UR36][R2.64], R4 ;  /* 0x0000000402007986 */ /* 0x001fe2000c101b24 */
[----:B------:R-:W-:Y:S05]  /*ac60*/  EXIT ;  /* 0x000000000000794d */ /* 0x000fea0003800000 */
.L_x_11016:
        /* <DEDUP_REMOVED lines=13> */
.L_x_11029:
[----:B------:R-:W0:Y:S01]  /*ad40*/  I2F.F64.S16 R4, R19 ;  /* 0x0000001300047312 */ /* 0x000e220000101c00 */
[----:B------:R-:W-:-:S05]  /*ad50*/  CS2R R6, SRZ ;  /* 0x0000000000067805 */ /* 0x000fca000001ff00 */
[----:B0-----:R-:W-:Y:S01]  /*ad60*/  STG.E.128 desc[UR36][R2.64], R4 ;  /* 0x0000000402007986 */ /* 0x001fe2000c101d24 */
[----:B------:R-:W-:Y:S05]  /*ad70*/  EXIT ;  /* 0x000000000000794d */ /* 0x000fea0003800000 */
.L_x_11028:
        /* <DEDUP_REMOVED lines=21> */
.L_x_11033:
[----:B------:R-:W-:Y:S05]  /*aed0*/  BSYNC B0 ;  /* 0x0000000000007941 */ /* 0x000fea0003800000 */
.L_x_11032:
[----:B------:R-:W-:-:S05]  /*aee0*/  LOP3.LUT R5, R0, R5, RZ, 0xfc, !PT ;  /* 0x0000000500057212 */ /* 0x000fca00078efcff */
[----:B------:R-:W-:Y:S01]  /*aef0*/  STG.E.U8 desc[UR36][R2.64], R5 ;  /* 0x0000000502007986 */ /* 0x000fe2000c101124 */
[----:B------:R-:W-:Y:S05]  /*af00*/  EXIT ;  /* 0x000000000000794d */ /* 0x000fea0003800000 */
.L_x_11031:
        /* <DEDUP_REMOVED lines=13> */
.L_x_11035:
[----:B------:R-:W-:Y:S01]  /*afe0*/  IMAD.MOV.U32 R0, RZ, RZ, 0x7f ;  /* 0x0000007fff007424 */ /* 0x000fe200078e00ff */
[----:B------:R-:W-:-:S04]  /*aff0*/  ISETP.GT.U32.AND P0, PT, R4, 0x7f800000, PT ;  /* 0x7f8000000400780c */ /* 0x000fc80003f04070 */
[----:B------:R-:W-:-:S09]  /*b000*/  SEL R0, R0, 0x7c, P0 ;  /* 0x0000007c00007807 */ /* 0x000fd20000000000 */
.L_x_11036:
[----:B------:R-:W-:Y:S05]  /*b010*/  BSYNC B0 ;  /* 0x0000000000007941 */ /* 0x000fea0003800000 */
.L_x_11034:
[----:B------:R-:W-:-:S04]  /*b020*/  LOP3.LUT R4, R19, 0x80000000, RZ, 0xc0, !PT ;  /* 0x8000000013047812 */ /* 0x000fc800078ec0ff */
[----:B------:R-:W-:-:S04]  /*b030*/  SHF.R.U32.HI R5, RZ, 0x18, R4 ;  /* 0x00000018ff057819 */ /* 0x000fc80000011604 */
[----:B------:R-:W-:-:S05]  /*b040*/  LOP3.LUT R5, R0, R5, RZ, 0xfc, !PT ;  /* 0x0000000500057212 */ /* 0x000fca00078efcff */
[----:B------:R-:W-:Y:S01]  /*b050*/  STG.E.U8 desc[UR36][R2.64], R5 ;  /* 0x0000000502007986 */ /* 0x000fe2000c101124 */
[----:B------:R-:W-:Y:S05]  /*b060*/  EXIT ;  /* 0x000000000000794d */ /* 0x000fea0003800000 */
.L_x_11030:
[----:B------:R-:W0:Y:S02]  /*b070*/  I2F.S16 R0, R19 ;  /* 0x0000001300007306 */ /* 0x000e240000101400 */
[----:B0-----:R-:W-:-:S05]  /*b080*/  F2FP.BF16.F32.PACK_AB R0, RZ, R0 ;  /* 0x00000000ff00723e */ /* 0x001fca00000010ff */
[----:B------:R-:W-:Y:S01]  /*b090*/  STG.E.U16 desc[UR36][R2.64], R0 ;  /* 0x0000000002007986 */ /* 0x000fe2000c101524 */
[----:B------:R-:W-:Y:S05]  /*b0a0*/  EXIT ;  /* 0x000000000000794d */ /* 0x000fea0003800000 */
.L_x_11027:
        /* <DEDUP_REMOVED lines=10> */
.L_x_11039:
        /* <DEDUP_REMOVED lines=17> */
.L_x_11042:
[----:B------:R-:W-:-:S04]  /*b260*/  LOP3.LUT R0, R19, 0x80000000, RZ, 0xc0, !PT ;  /* 0x8000000013007812 */ /* 0x000fc800078ec0ff */
[----:B------:R-:W-:-:S04]  /*b270*/  SHF.R.U32.HI R5, RZ, 0x18, R0 ;  /* 0x00000018ff057819 */ /* 0x000fc80000011600 */
[----:B------:R-:W-:-:S04]  /*b280*/  LOP3.LUT R4, R4, R5, RZ, 0xfc, !PT ;  /* 0x0000000504047212 */ /* 0x000fc800078efcff */
[----:B------:R-:W-:-:S07]  /*b290*/  PRMT R0, R4, 0x7610, R0 ;  /* 0x0000761004007816 */ /* 0x000fce0000000000 */
.L_x_11041:
[----:B------:R-:W-:Y:S05]  /*b2a0*/  BSYNC B0 ;  /* 0x0000000000007941 */ /* 0x000fea0003800000 */
.L_x_11040:
[----:B------:R-:W-:Y:S01]  /*b2b0*/  STG.E.U8 desc[UR36][R2.64], R0 ;  /* 0x0000000002007986 */ /* 0x000fe2000c101124 */
[----:B------:R-:W-:Y:S05]  /*b2c0*/  EXIT ;  /* 0x000000000000794d */ /* 0x000fea0003800000 */
.L_x_11038:
        /* <DEDUP_REMOVED lines=17> */
.L_x_11045:
[----:B------:R-:W-:-:S04]  /*b3e0*/  LOP3.LUT R0, R19, 0x80000000, RZ, 0xc0, !PT ;  /* 0x8000000013007812 */ /* 0x000fc800078ec0ff */
[----:B------:R-:W-:-:S04]  /*b3f0*/  SHF.R.U32.HI R5, RZ, 0x18, R0 ;  /* 0x00000018ff057819 */ /* 0x000fc80000011600 */
[----:B------:R-:W-:-:S04]  /*b400*/  LOP3.LUT R4, R4, R5, RZ, 0xfc, !PT ;  /* 0x0000000504047212 */ /* 0x000fc800078efcff */
[----:B------:R-:W-:-:S07]  /*b410*/  PRMT R0, R4, 0x7610, R0 ;  /* 0x0000761004007816 */ /* 0x000fce0000000000 */
.L_x_11044:
[----:B------:R-:W-:Y:S05]  /*b420*/  BSYNC B0 ;  /* 0x0000000000007941 */ /* 0x000fea0003800000 */
.L_x_11043:
[----:B------:R-:W-:Y:S01]  /*b430*/  STG.E.U8 desc[UR36][R2.64], R0 ;  /* 0x0000000002007986 */ /* 0x000fe2000c101124 */
[----:B------:R-:W-:Y:S05]  /*b440*/  EXIT ;  /* 0x000000000000794d */ /* 0x000fea0003800000 */
.L_x_11037:
        /* <DEDUP_REMOVED lines=22> */
.L_x_11020:
        /* <DEDUP_REMOVED lines=16> */
.L_x_11048:
[----:B------:R-:W-:Y:S05]  /*b6b0*/  EXIT ;  /* 0x000000000000794d */ /* 0x000fea0003800000 */
.L_x_11047:
[----:B------:R-:W-:-:S04]  /*b6c0*/  PRMT R4, R19, 0x9910, RZ ;  /* 0x0000991013047816 */ /* 0x000fc800000000ff */
[----:B------:R-:W-:-:S05]  /*b6d0*/  SHF.R.S32.HI R5, RZ, 0x1f, R4 ;  /* 0x0000001fff057819 */ /* 0x000fca0000011404 */
[----:B------:R-:W-:Y:S01]  /*b6e0*/  STG.E.64 desc[UR36][R2.64], R4 ;  /* 0x0000000402007986 */ /* 0x000fe2000c101b24 */
[----:B------:R-:W-:Y:S05]  /*b6f0*/  EXIT ;  /* 0x000000000000794d */ /* 0x000fea0003800000 */
.L_x_11046:
[----:B------:R-:W-:-:S05]  /*b700*/  PRMT R5, R19, 0x9910, RZ ;  /* 0x0000991013057816 */ /* 0x000fca00000000ff */
[----:B------:R-:W-:Y:S01]  /*b710*/  STG.E desc[UR36][R2.64], R5 ;  /* 0x0000000502007986 */ /* 0x000fe2000c101924 */
[----:B------:R-:W-:Y:S05]  /*b720*/  EXIT ;  /* 0x000000000000794d */ /* 0x000fea0003800000 */
.L_x_11049:
        /* <DEDUP_REMOVED lines=13> */
.L_x_20597:


//--------------------- .text._ZN2at6native18elementwise_kernelILi128ELi4EZNS0_22gpu_kernel_impl_nocastINS0_13BinaryFunctorIsssZZZNS0_18lshift_kernel_cudaERNS_18TensorIteratorBaseEENKUlvE_clEvENKUlvE3_clEvEUlssE_EEEEvS5_RKT_EUliE_EEviT1_ --------------------------
	.section	.text._ZN2at6native18elementwise_kernelILi128ELi4EZNS0_22gpu_kernel_impl_nocastINS0_13BinaryFunctorIsssZZZNS0_18lshift_kernel_cudaERNS_18TensorIteratorBaseEENKUlvE_clEvENKUlvE3_clEvEUlssE_EEEEvS5_RKT_EUliE_EEviT1_,"ax",@progbits
	.align	128
        .global         _ZN2at6native18elementwise_kernelILi128ELi4EZNS0_22gpu_kernel_impl_nocastINS0_13BinaryFunctorIsssZZZNS0_18lshift_kernel_cudaERNS_18TensorIteratorBaseEENKUlvE_clEvENKUlvE3_clEvEUlssE_EEEEvS5_RKT_EUliE_EEviT1_
        .type           _ZN2at6native18elementwise_kernelILi128ELi4EZNS0_22gpu_kernel_impl_nocastINS0_13BinaryFunctorIsssZZZNS0_18lshift_kernel_cudaERNS_18TensorIteratorBaseEENKUlvE_clEvENKUlvE3_clEvEUlssE_EEEEvS5_RKT_EUliE_EEviT1_,@function
        .size           _ZN2at6native18elementwise_kernelILi128ELi4EZNS0_22gpu_kernel_impl_nocastINS0_13BinaryFunctorIsssZZZNS0_18lshift_kernel_cudaERNS_18TensorIteratorBaseEENKUlvE_clEvENKUlvE3_clEvEUlssE_EEEEvS5_RKT_EUliE_EEviT1_,(.L_x_20598 - _ZN2at6native18elementwise_kernelILi128ELi4EZNS0_22gpu_kernel_impl_nocastINS0_13BinaryFunctorIsssZZZNS0_18lshift_kernel_cudaERNS_18TensorIteratorBaseEENKUlvE_clEvENKUlvE3_clEvEUlssE_EEEEvS5_RKT_EUliE_EEviT1_)
        .other          _ZN2at6native18elementwise_kernelILi128ELi4EZNS0_22gpu_kernel_impl_nocastINS0_13BinaryFunctorIsssZZZNS0_18lshift_kernel_cudaERNS_18TensorIteratorBaseEENKUlvE_clEvENKUlvE3_clEvEUlssE_EEEEvS5_RKT_EUliE_EEviT1_,@"STO_CUDA_ENTRY STV_DEFAULT"
_ZN2at6native18elementwise_kernelILi128ELi4EZNS0_22gpu_kernel_impl_nocastINS0_13BinaryFunctorIsssZZZNS0_18lshift_kernel_cudaERNS_18TensorIteratorBaseEENKUlvE_clEvENKUlvE3_clEvEUlssE_EEEEvS5_RKT_EUliE_EEviT1_:
.text._ZN2at6native18elementwise_kernelILi128ELi4EZNS0_22gpu_kernel_impl_nocastINS0_13BinaryFunctorIsssZZZNS0_18lshift_kernel_cudaERNS_18TensorIteratorBaseEENKUlvE_clEvENKUlvE3_clEvEUlssE_EEEEvS5_RKT_EUliE_EEviT1_:
        /* <DEDUP_REMOVED lines=363> */
.L_x_11052:
[----:B------:R-:W-:Y:S01]  /*16b0*/  ULDC.64 UR8, c[0x0][0x480] ;  /* 0x0001200000087ab9 */ /* 0x000fe20000000a00 */
[----:B------:R-:W-:Y:S01]  /*16c0*/  ULDC.64 UR10, c[0x0][0x488] ;  /* 0x00012200000a7ab9 */ /* 0x000fe20000000a00 */
[----:B------:R-:W-:Y:S02]  /*16d0*/  IADD3 R8, P0, R0, UR8, RZ ;  /* 0x0000000800087c10 */ /* 0x000fe4000ff1e0ff */
[----:B------:R-:W-:Y:S02]  /*16e0*/  IADD3 R6, P1, R2, UR10, RZ ;  /* 0x0000000a02067c10 */ /* 0x000fe4000ff3e0ff */
[----:B------:R-:W-:Y:S01]  /*16f0*/  IADD3.X R9, RZ, UR9, RZ, P0, !PT ;  /* 0x00000009ff097c10 */ /* 0x000fe200087fe4ff */
[----:B------:R-:W-:Y:S01]  /*1700*/  ULDC.64 UR8, c[0x0][0x478] ;  /* 0x00011e0000087ab9 */ /* 0x000fe20000000a00 */
[----:B------:R-:W-:-:S04]  /*1710*/  IADD3.X R7, RZ, UR11, RZ, P1, !PT ;  /* 0x0000000bff077c10 */ /* 0x000fc80008ffe4ff */
[----:B------:R-:W2:Y:S04]  /*1720*/  LDG.E.U16 R9, desc[UR4][R8.64] ;  /* 0x0000000408097981 */ /* 0x000ea8000c1e1500 */
[----:B------:R-:W3:Y:S01]  /*1730*/  LDG.E.S16 R6, desc[UR4][R6.64] ;  /* 0x0000000406067981 */ /* 0x000ee2000c1e1700 */
[----:B------:R-:W-:-:S04]  /*1740*/  IADD3 R4, P1, R5, UR8, RZ ;  /* 0x0000000805047c10 */ /* 0x000fc8000ff3e0ff */
[----:B------:R-:W-:Y:S02]  /*1750*/  IADD3.X R5, RZ, UR9, RZ, P1, !PT ;  /* 0x00000009ff057c10 */ /* 0x000fe40008ffe4ff */
[----:B------:R-:W-:Y:S02]  /*1760*/  IADD3 R3, R3, 0x80, RZ ;  /* 0x0000008003037810 */ /* 0x000fe40007ffe0ff */
[----:B---3--:R-:W-:Y:S02]  /*1770*/  ISETP.GT.U32.AND P0, PT, R6, 0xf, PT ;  /* 0x0000000f0600780c */ /* 0x008fe40003f04070 */
[----:B--2---:R-:W-:-:S04]  /*1780*/  SHF.L.U32 R0, R9, R6, RZ ;  /* 0x0000000609007219 */ /* 0x004fc800000006ff */
[----:B------:R-:W-:-:S05]  /*1790*/  SEL R11, R0, RZ, !P0 ;  /* 0x000000ff000b7207 */ /* 0x000fca0004000000 */
[----:B------:R0:W-:Y:S02]  /*17a0*/  STG.E.U16 desc[UR4][R4.64], R11 ;  /* 0x0000000b04007986 */ /* 0x0001e4000c101504 */
.L_x_11051:
[----:B------:R-:W-:Y:S05]  /*17b0*/  BSYNC B0 ;  /* 0x0000000000007941 */ /* 0x000fea0003800000 */
.L_x_11050:
        /* <DEDUP_REMOVED lines=356> */
.L_x_11055:
        /* <DEDUP_REMOVED lines=15> */
[----:B------:R1:W-:Y:S01]  /*2ef0*/  STG.E.U16 desc[UR4][R4.64], R11 ;  /* 0x0000000b04007986 */ /* 0x0003e2000c101504 */
        /* <DEDUP_REMOVED lines=355> */
.L_x_11056:
        /* <DEDUP_REMOVED lines=16> */
.L_x_11054:
[----:B------:R-:W-:Y:S05]  /*4630*/  BSYNC B0 ;  /* 0x0000000000007941 */ /* 0x000fea0003800000 */
.L_x_11053:
        /* <DEDUP_REMOVED lines=355> */
.L_x_11057:
        /* <DEDUP_REMOVED lines=11> */
[----:B---3--:R-:W-:Y:S02]  /*5d20*/  ISETP.GT.U32.AND P0, PT, R2, 0xf, PT ;  /* 0x0000000f0200780c */ /* 0x008fe40003f04070 */
[----:B--2---:R-:W-:-:S04]  /*5d30*/  SHF.L.U32 R0, R7, R2, RZ ;  /* 0x0000000207007219 */ /* 0x004fc800000006ff */
[----:B------:R-:W-:-:S05]  /*5d40*/  SEL R9, R0, RZ, !P0 ;  /* 0x000000ff00097207 */ /* 0x000fca0004000000 */
[----:B------:R-:W-:Y:S01]  /*5d50*/  STG.E.U16 desc[UR4][R4.64], R9 ;  /* 0x0000000904007986 */ /* 0x000fe2000c101504 */
[----:B------:R-:W-:Y:S05]  /*5d60*/  EXIT ;  /* 0x000000000000794d */ /* 0x000fea0003800000 */
.L_x_11058:
        /* <DEDUP_REMOVED lines=9> */
.L_x_20598:


//--------------------- .text._ZN2at6native27unrolled_elementwise_kernelINS0_13BinaryFunctorIsssZZZNS0_18lshift_kernel_cudaERNS_18TensorIteratorBaseEENKUlvE_clEvENKUlvE3_clEvEUlssE_EESt5arrayIPcLm3EELi4E23TrivialOffsetCalculatorILi2EjESC_ILi1EjENS0_6memory15LoadWithoutCastENSF_16StoreWithoutCastEEEviT_T0_T2_T3_T4_T5_ --------------------------
	.section	.text._ZN2at6native27unrolled_elementwise_kernelINS0_13BinaryFunctorIsssZZZNS0_18lshift_kernel_cudaERNS_18TensorIteratorBaseEENKUlvE_clEvENKUlvE3_clEvEUlssE_EESt5arrayIPcLm3EELi4E23TrivialOffsetCalculatorILi2EjESC_ILi1EjENS0_6memory15LoadWithoutCastENSF_16StoreWithoutCastEEEviT_T0_T2_T3_T4_T5_,"ax",@progbits
	.align	128
        .global         _ZN2at6native27unrolled_elementwise_kernelINS0_13BinaryFunctorIsssZZZNS0_18lshift_kernel_cudaERNS_18TensorIteratorBaseEENKUlvE_clEvENKUlvE3_clEvEUlssE_EESt5arrayIPcLm3EELi4E23TrivialOffsetCalculatorILi2EjESC_ILi1EjENS0_6memory15LoadWithoutCastENSF_16StoreWithoutCastEEEviT_T0_T2_T3_T4_T5_
        .type           _ZN2at6native27unrolled_elementwise_kernelINS0_13BinaryFunctorIsssZZZNS0_18lshift_kernel_cudaERNS_18TensorIteratorBaseEENKUlvE_clEvENKUlvE3_clEvEUlssE_EESt5arrayIPcLm3EELi4E23TrivialOffsetCalculatorILi2EjESC_ILi1EjENS0_6memory15LoadWithoutCastENSF_16StoreWithoutCastEEEviT_T0_T2_T3_T4_T5_,@function
        .size           _ZN2at6native27unrolled_elementwise_kernelINS0_13BinaryFunctorIsssZZZNS0_18lshift_kernel_cudaERNS_18TensorIteratorBaseEENKUlvE_clEvENKUlvE3_clEvEUlssE_EESt5arrayIPcLm3EELi4E23TrivialOffsetCalculatorILi2EjESC_ILi1EjENS0_6memory15LoadWithoutCastENSF_16StoreWithoutCastEEEviT_T0_T2_T3_T4_T5_,(.L_x_20599 - _ZN2at6native27unrolled_elementwise_kernelINS0_13BinaryFunctorIsssZZZNS0_18lshift_kernel_cudaERNS_18TensorIteratorBaseEENKUlvE_clEvENKUlvE3_clEvEUlssE_EESt5arrayIPcLm3EELi4E23TrivialOffsetCalculatorILi2EjESC_ILi1EjENS0_6memory15LoadWithoutCastENSF_16StoreWithoutCastEEEviT_T0_T2_T3_T4_T5_)
        .other          _ZN2at6native27unrolled_elementwise_kernelINS0_13BinaryFunctorIsssZZZNS0_18lshift_kernel_cudaERNS_18TensorIteratorBaseEENKUlvE_clEvENKUlvE3_clEvEUlssE_EESt5arrayIPcLm3EELi4E23TrivialOffsetCalculatorILi2EjESC_ILi1EjENS0_6memory15LoadWithoutCastENSF_16StoreWithoutCastEEEviT_T0_T2_T3_T4_T5_,@"STO_CUDA_ENTRY STV_DEFAULT"
_ZN2at6native27unrolled_elementwise_kernelINS0_13BinaryFunctorIsssZZZNS0_18lshift_kernel_cudaERNS_18TensorIteratorBaseEENKUlvE_clEvENKUlvE3_clEvEUlssE_EESt5arrayIPcLm3EELi4E23TrivialOffsetCalculatorILi2EjESC_ILi1EjENS0_6memory15LoadWithoutCastENSF_16StoreWithoutCastEEEviT_T0_T2_T3_T4_T5_:
.text._ZN2at6native27unrolled_elementwise_kernelINS0_13BinaryFunctorIsssZZZNS0_18lshift_kernel_cudaERNS_18TensorIteratorBaseEENKUlvE_clEvENKUlvE3_clEvEUlssE_EESt5arrayIPcLm3EELi4E23TrivialOffsetCalculatorILi2EjESC_ILi1EjENS0_6memory15LoadWithoutCastENSF_16StoreWithoutCastEEEviT_T0_T2_T3_T4_T5_:
        /* <DEDUP_REMOVED lines=21> */
[----:B------:R3:W4:Y:S01]  /*0150*/  @!P2 LDG.E.U16 R11, desc[UR4][R20.64] ;  /* 0x00000004140ba981 */ /* 0x000722000c1e1500 */
[----:B------:R-:W-:Y:S02]  /*0160*/  IMAD.MOV.U32 R14, RZ, RZ, RZ ;  /* 0x000000ffff0e7224 */ /* 0x000fe400078e00ff */
[----:B-1----:R-:W-:-:S05]  /*0170*/  @!P2 IMAD.WIDE.U32 R18, R23, 0x2, R18 ;  /* 0x000000021712a825 */ /* 0x002fca00078e0012 */
[----:B------:R1:W4:Y:S02]  /*0180*/  @!P2 LDG.E.U16 R14, desc[UR4][R18.64] ;  /* 0x00000004120ea981 */ /* 0x000324000c1e1500 */
[----:B------:R-:W3:Y:S01]  /*0190*/  @!P3 LDC.64 R2, c[0x0][0x228] ;  /* 0x00008a00ff02bb82 */ /* 0x000ee20000000a00 */
[----:B------:R-:W-:Y:S01]  /*01a0*/  PRMT R16, RZ, 0x7610, R16 ;  /* 0x00007610ff107816 */ /* 0x000fe20000000010 */
[----:B--2---:R-:W-:-:S06]  /*01b0*/  @!P0 IMAD.WIDE.U32 R8, R17, 0x2, R8 ;  /* 0x0000000211088825 */ /* 0x004fcc00078e0008 */
[----:B------:R-:W2:Y:S01]  /*01c0*/  @!P3 LDC.64 R6, c[0x0][0x220] ;  /* 0x00008800ff06bb82 */ /* 0x000ea20000000a00 */
[----:B------:R-:W-:Y:S01]  /*01d0*/  @!P3 IMAD R27, R0, 0x200, R15 ;  /* 0x00000200001bb824 */ /* 0x000fe200078e020f */
[----:B------:R1:W4:Y:S01]  /*01e0*/  @!P0 LDG.E.U16 R12, desc[UR4][R8.64] ;  /* 0x00000004080c8981 */ /* 0x000322000c1e1500 */
[----:B0-----:R-:W-:Y:S01]  /*01f0*/  @!P0 IMAD.WIDE.U32 R24, R17, 0x2, R4 ;  /* 0x0000000211188825 */ /* 0x001fe200078e0004 */
[----:B------:R-:W-:-:S03]  /*0200*/  CS2R R4, SRZ ;  /* 0x0000000000047805 */ /* 0x000fc6000001ff00 */
[----:B---3--:R-:W-:-:S04]  /*0210*/  @!P3 IMAD.WIDE.U32 R22, R27, 0x2, R2 ;  /* 0x000000021b16b825 */ /* 0x008fc800078e0002 */
[----:B------:R-:W-:Y:S01]  /*0220*/  IMAD.MOV.U32 R3, RZ, RZ, RZ ;  /* 0x000000ffff037224 */ /* 0x000fe200078e00ff */
[----:B------:R-:W3:Y:S01]  /*0230*/  @!P3 LDG.E.U16 R16, desc[UR4][R22.64] ;  /* 0x000000041610b981 */ /* 0x000ee2000c1e1500 */
[----:B--2---:R-:W-:-:S04]  /*0240*/  @!P3 IMAD.WIDE.U32 R26, R27, 0x2, R6 ;  /* 0x000000021b1ab825 */ /* 0x004fc800078e0006 */
[----:B------:R-:W2:Y:S04]  /*0250*/  @!P0 LDG.E.U16 R3, desc[UR4][R24.64] ;  /* 0x0000000418038981 */ /* 0x000ea8000c1e1500 */
[----:B------:R-:W2:Y:S01]  /*0260*/  @!P3 LDG.E.U16 R4, desc[UR4][R26.64] ;  /* 0x000000041a04b981 */ /* 0x000ea2000c1e1500 */
[----:B------:R-:W-:-:S05]  /*0270*/  @!P3 VIADD R15, R15, 0x80 ;  /* 0x000000800f0fb836 */ /* 0x000fca0000000000 */
[----:B------:R-:W-:-:S13]  /*0280*/  ISETP.GE.AND P1, PT, R15, R10, PT ;  /* 0x0000000a0f00720c */ /* 0x000fda0003f26270 */
[----:B------:R-:W0:Y:S08]  /*0290*/  @!P1 LDC.64 R20, c[0x0][0x228] ;  /* 0x00008a00ff149b82 */ /* 0x000e300000000a00 */
[----:B------:R-:W0:Y:S01]  /*02a0*/  @!P1 LDC.64 R6, c[0x0][0x220] ;  /* 0x00008800ff069b82 */ /* 0x000e220000000a00 */
[----:B-1----:R-:W-:Y:S01]  /*02b0*/  @!P1 IMAD R19, R0, 0x200, R15 ;  /* 0x0000020000139824 */ /* 0x002fe200078e020f */
[----:B------:R-:W-:-:S03]  /*02c0*/  IADD3 R8, R13, 0x80, RZ ;  /* 0x000000800d087810 */ /* 0x000fc60007ffe0ff */
[----:B0-----:R-:W-:-:S04]  /*02d0*/  @!P1 IMAD.WIDE.U32 R20, R19, 0x2, R20 ;  /* 0x0000000213149825 */ /* 0x001fc800078e0014 */
[----:B------:R-:W-:Y:S02]  /*02e0*/  @!P1 IMAD.WIDE.U32 R18, R19, 0x2, R6 ;  /* 0x0000000213129825 */ /* 0x000fe400078e0006 */
[----:B------:R-:W0:Y:S02]  /*02f0*/  @!P2 LDC.64 R6, c[0x0][0x218] ;  /* 0x00008600ff06ab82 */ /* 0x000e240000000a00 */
[--C-:B------:R-:W-:Y:S01]  /*0300*/  IMAD.MOV.U32 R9, RZ, RZ, R13.reuse ;  /* 0x000000ffff097224 */ /* 0x100fe200078e000d */
[----:B------:R-:W-:Y:S01]  /*0310*/  PRMT R2, RZ, 0x7610, R2 ;  /* 0x00007610ff027816 */ /* 0x000fe20000000002 */
[----:B------:R-:W-:Y:S01]  /*0320*/  @!P2 IMAD.MOV.U32 R9, RZ, RZ, R8 ;  /* 0x000000ffff09a224 */ /* 0x000fe200078e0008 */
[----:B------:R1:W5:Y:S01]  /*0330*/  @!P1 LDG.E.U16 R5, desc[UR4][R18.64] ;  /* 0x0000000412059981 */ /* 0x000362000c1e1500 */
[----:B------:R-:W-:-:S03]  /*0340*/  @!P2 IMAD R13, R0, 0x200, R13 ;  /* 0x00000200000da824 */ /* 0x000fc600078e020d */
[----:B------:R1:W5:Y:S01]  /*0350*/  @!P1 LDG.E.U16 R2, desc[UR4][R20.64] ;  /* 0x0000000414029981 */ /* 0x000362000c1e1500 */
[----:B------:R-:W-:Y:S01]  /*0360*/  ISETP.GE.AND P0, PT, R9, R10, PT ;  /* 0x0000000a0900720c */ /* 0x000fe20003f06270 */
[----:B0-----:R-:W-:Y:S01]  /*0370*/  @!P2 IMAD.WIDE.U32 R6, R13, 0x2, R6 ;  /* 0x000000020d06a825 */ /* 0x001fe200078e0006 */
[----:B------:R-:W-:Y:S01]  /*0380*/  BSSY B0, `(.L_x_11059) ;  /* 0x000001d000007945 */ /* 0x000fe20003800000 */
[C---:B----4-:R-:W-:Y:S02]  /*0390*/  PRMT R15, R11.reuse, 0x9910, RZ ;  /* 0x000099100b0f7816 */ /* 0x050fe400000000ff */
[----:B------:R-:W-:-:S03]  /*03a0*/  LOP3.LUT R8, R11, 0xffff, RZ, 0xc0, !PT ;  /* 0x0000ffff0b087812 */ /* 0x000fc600078ec0ff */
[----:B------:R-:W-:Y:S01]  /*03b0*/  IMAD.MOV.U32 R11, RZ, RZ, R15 ;  /* 0x000000ffff0b7224 */ /* 0x000fe200078e000f */
[----:B------:R-:W-:-:S04]  /*03c0*/  ISETP.GT.U32.AND P3, PT, R8, 0xf, PT ;  /* 0x0000000f0800780c */ /* 0x000fc80003f64070 */
[----:B------:R-:W-:-:S04]  /*03d0*/  SHF.L.U32 R11, R14, R11, RZ ;  /* 0x0000000b0e0b7219 */ /* 0x000fc800000006ff */
[----:B------:R-:W-:-:S05]  /*03e0*/  SEL R11, R11, RZ, !P3 ;  /* 0x000000ff0b0b7207 */ /* 0x000fca0005800000 */
[----:B------:R1:W-:Y:S01]  /*03f0*/  @!P2 STG.E.U16 desc[UR4][R6.64], R11 ;  /* 0x0000000b0600a986 */ /* 0x0003e2000c101504 */
[C---:B------:R-:W-:Y:S02]  /*0400*/  LOP3.LUT R15, R12.reuse, 0xffff, RZ, 0xc0, !PT ;  /* 0x0000ffff0c0f7812 */ /* 0x040fe400078ec0ff */
[----:B------:R-:W-:Y:S02]  /*0410*/  PRMT R8, R12, 0x9910, RZ ;  /* 0x000099100c087816 */ /* 0x000fe400000000ff */
[----:B------:R-:W-:Y:S02]  /*0420*/  ISETP.GT.U32.AND P1, PT, R15, 0xf, PT ;  /* 0x0000000f0f00780c */ /* 0x000fe40003f24070 */
[C---:B---3--:R-:W-:Y:S02]  /*0430*/  PRMT R13, R16.reuse, 0x9910, RZ ;  /* 0x00009910100d7816 */ /* 0x048fe400000000ff */
[----:B------:R-:W-:Y:S02]  /*0440*/  LOP3.LUT R16, R16, 0xffff, RZ, 0xc0, !PT ;  /* 0x0000ffff10107812 */ /* 0x000fe400078ec0ff */
[----:B--2---:R-:W-:-:S02]  /*0450*/  SHF.L.U32 R3, R3, R8, RZ ;  /* 0x0000000803037219 */ /* 0x004fc400000006ff */
[----:B------:R-:W-:Y:S02]  /*0460*/  ISETP.GT.U32.AND P3, PT, R16, 0xf, PT ;  /* 0x0000000f1000780c */ /* 0x000fe40003f64070 */
[----:B------:R-:W-:Y:S02]  /*0470*/  SHF.L.U32 R4, R4, R13, RZ ;  /* 0x0000000d04047219 */ /* 0x000fe400000006ff */
[----:B------:R-:W-:Y:S02]  /*0480*/  SEL R3, R3, RZ, !P1 ;  /* 0x000000ff03037207 */ /* 0x000fe40004800000 */
[----:B------:R-:W-:Y:S01]  /*0490*/  SEL R15, R4, RZ, !P3 ;  /* 0x000000ff040f7207 */ /* 0x000fe20005800000 */
[----:B-1----:R-:W-:Y:S06]  /*04a0*/  @P0 BRA `(.L_x_11060) ;  /* 0x0000000000280947 */ /* 0x002fec0003800000 */
[----:B------:R-:W0:Y:S01]  /*04b0*/  LDC.64 R12, c[0x0][0x218] ;  /* 0x00008600ff0c7b82 */ /* 0x000e220000000a00 */
[----:B------:R-:W-:Y:S01]  /*04c0*/  IMAD R7, R0, 0x200, R9 ;  /* 0x0000020000077824 */ /* 0x000fe200078e0209 */
[----:B------:R-:W-:-:S04]  /*04d0*/  IADD3 R9, R9, 0x80, RZ ;  /* 0x0000008009097810 */ /* 0x000fc80007ffe0ff */
[----:B------:R-:W-:-:S13]  /*04e0*/  ISETP.GE.AND P0, PT, R9, R10, PT ;  /* 0x0000000a0900720c */ /* 0x000fda0003f06270 */
[----:B------:R-:W-:Y:S02]  /*04f0*/  @!P0 IMAD R11, R0, 0x200, R9 ;  /* 0x00000200000b8824 */ /* 0x000fe400078e0209 */
[----:B------:R-:W-:Y:S02]  /*0500*/  @!P0 VIADD R9, R9, 0x80 ;  /* 0x0000008009098836 */ /* 0x000fe40000000000 */
[----:B0-----:R-:W-:-:S04]  /*0510*/  IMAD.WIDE.U32 R6, R7, 0x2, R12 ;  /* 0x0000000207067825 */ /* 0x001fc800078e000c */
[----:B------:R-:W-:Y:S01]  /*0520*/  @!P0 IMAD.WIDE.U32 R12, R11, 0x2, R12 ;  /* 0x000000020b0c8825 */ /* 0x000fe200078e000c */
[----:B------:R0:W-:Y:S04]  /*0530*/  STG.E.U16 desc[UR4][R6.64], R3 ;  /* 0x0000000306007986 */ /* 0x0001e8000c101504 */
[----:B------:R0:W-:Y:S02]  /*0540*/  @!P0 STG.E.U16 desc[UR4][R12.64], R15 ;  /* 0x0000000f0c008986 */ /* 0x0001e4000c101504 */
.L_x_11060:
[----:B------:R-:W-:Y:S05]  /*0550*/  BSYNC B0 ;  /* 0x0000000000007941 */ /* 0x000fea0003800000 */
.L_x_11059:
[----:B------:R-:W-:-:S13]  /*0560*/  ISETP.GE.AND P0, PT, R9, R10, PT ;  /* 0x0000000a0900720c */ /* 0x000fda0003f06270 */
[----:B------:R-:W-:Y:S05]  /*0570*/  @P0 EXIT ;  /* 0x000000000000094d */ /* 0x000fea0003800000 */
[----:B0-----:R-:W0:Y:S01]  /*0580*/  LDC.64 R6, c[0x0][0x218] ;  /* 0x00008600ff067b82 */ /* 0x001e220000000a00 */
[C---:B-----5:R-:W-:Y:S02]  /*0590*/  PRMT R4, R2.reuse, 0x9910, RZ ;  /* 0x0000991002047816 */ /* 0x060fe400000000ff */
[----:B------:R-:W-:-:S03]  /*05a0*/  LOP3.LUT R3, R2, 0xffff, RZ, 0xc0, !PT ;  /* 0x0000ffff02037812 */ /* 0x000fc600078ec0ff */
[----:B------:R-:W-:Y:S01]  /*05b0*/  IMAD.MOV.U32 R2, RZ, RZ, R4 ;  /* 0x000000ffff027224 */ /* 0x000fe200078e0004 */
[----:B------:R-:W-:Y:S01]  /*05c0*/  ISETP.GT.U32.AND P0, PT, R3, 0xf, PT ;  /* 0x0000000f0300780c */ /* 0x000fe20003f04070 */
[----:B------:R-:W-:-:S03]  /*05d0*/  IMAD R3, R0, 0x200, R9 ;  /* 0x0000020000037824 */ /* 0x000fc600078e0209 */
[----:B------:R-:W-:-:S04]  /*05e0*/  SHF.L.U32 R2, R5, R2, RZ ;  /* 0x0000000205027219 */ /* 0x000fc800000006ff */
[----:B------:R-:W-:Y:S01]  /*05f0*/  SEL R5, R2, RZ, !P0 ;  /* 0x000000ff02057207 */ /* 0x000fe20004000000 */
[----:B0-----:R-:W-:-:S05]  /*0600*/  IMAD.WIDE.U32 R2, R3, 0x2, R6 ;  /* 0x0000000203027825 */ /* 0x001fca00078e0006 */
[----:B------:R-:W-:Y:S01]  /*0610*/  STG.E.U16 desc[UR4][R2.64], R5 ;  /* 0x0000000502007986 */ /* 0x000fe2000c101504 */
[----:B------:R-:W-:Y:S05]  /*0620*/  EXIT ;  /* 0x000000000000794d */ /* 0x000fea0003800000 */
.L_x_11061:
        /* <DEDUP_REMOVED lines=13> */
.L_x_20599:


//--------------------- .text._ZN2at6native29vectorized_elementwise_kernelILi2ENS0_13BinaryFunctorIsssZZZNS0_18lshift_kernel_cudaERNS_18TensorIteratorBaseEENKUlvE_clEvENKUlvE3_clEvEUlssE_EESt5arrayIPcLm3EEEEviT0_T1_ --------------------------
	.section	.text._ZN2at6native29vectorized_elementwise_kernelILi2ENS0_13BinaryFunctorIsssZZZNS0_18lshift_kernel_cudaERNS_18TensorIteratorBaseEENKUlvE_clEvENKUlvE3_clEvEUlssE_EESt5arrayIPcLm3EEEEviT0_T1_,"ax",@progbits
	.align	128
        .global         _ZN2at6native29vectorized_elementwise_kernelILi2ENS0_13BinaryFunctorIsssZZZNS0_18lshift_kernel_cudaERNS_18TensorIteratorBaseEENKUlvE_clEvENKUlvE3_clEvEUlssE_EESt5arrayIPcLm3EEEEviT0_T1_
        .type           _ZN2at6native29vectorized_elementwise_kernelILi2ENS0_13BinaryFunctorIsssZZZNS0_18lshift_kernel_cudaERNS_18TensorIteratorBaseEENKUlvE_clEvENKUlvE3_clEvEUlssE_EESt5arrayIPcLm3EEEEviT0_T1_,@function
        .size           _ZN2at6native29vectorized_elementwise_kernelILi2ENS0_13BinaryFunctorIsssZZZNS0_18lshift_kernel_cudaERNS_18TensorIteratorBaseEENKUlvE_clEvENKUlvE3_clEvEUlssE_EESt5arrayIPcLm3EEEEviT0_T1_,(.L_x_20600 - _ZN2at6native29vectorized_elementwise_kernelILi2ENS0_13BinaryFunctorIsssZZZNS0_18lshift_kernel_cudaERNS_18TensorIteratorBaseEENKUlvE_clEvENKUlvE3_clEvEUlssE_EESt5arrayIPcLm3EEEEviT0_T1_)
        .other          _ZN2at6native29vectorized_elementwise_kernelILi2ENS0_13BinaryFunctorIsssZZZNS0_18lshift_kernel_cudaERNS_18TensorIteratorBaseEENKUlvE_clEvENKUlvE3_clEvEUlssE_EESt5arrayIPcLm3EEEEviT0_T1_,@"STO_CUDA_ENTRY STV_DEFAULT"
_ZN2at6native29vectorized_elementwise_kernelILi2ENS0_13BinaryFunctorIsssZZZNS0_18lshift_kernel_cudaERNS_18TensorIteratorBaseEENKUlvE_clEvENKUlvE3_clEvEUlssE_EESt5arrayIPcLm3EEEEviT0_T1_:
.text._ZN2at6native29vectorized_elementwise_kernelILi2ENS0_13BinaryFunctorIsssZZZNS0_18lshift_kernel_cudaERNS_18TensorIteratorBaseEENKUlvE_clEvENKUlvE3_clEvEUlssE_EESt5arrayIPcLm3EEEEviT0_T1_:
        /* <DEDUP_REMOVED lines=13> */
[----:B--2---:R-:W-:Y:S01]  /*00d0*/  IMAD.WIDE R4, R0, 0x2, R6 ;  /* 0x0000000200047825 */ /* 0x004fe200078e0206 */
        /* <DEDUP_REMOVED lines=8> */
[----:B------:R-:W4:Y:S04]  /*0160*/  LDG.E R3, desc[UR4][R16.64+0x600] ;  /* 0x0006000410037981 */ /* 0x000f28000c1e1900 */
[----:B------:R1:W4:Y:S01]  /*0170*/  LDG.E R6, desc[UR4][R14.64+0x600] ;  /* 0x000600040e067981 */ /* 0x000322000c1e1900 */
[----:B0-----:R-:W-:-:S04]  /*0180*/  IMAD.WIDE.U32 R4, R0, 0x2, R4 ;  /* 0x0000000200047825 */ /* 0x001fc800078e0004 */
[----:B------:R-:W-:Y:S01]  /*0190*/  IMAD.WIDE R4, R2, 0x4, R4 ;  /* 0x0000000402047825 */ /* 0x000fe200078e0204 */
[C---:B---3--:R-:W-:Y:S02]  /*01a0*/  LOP3.LUT R13, R7.reuse, 0xffff, RZ, 0xc0, !PT ;  /* 0x0000ffff070d7812 */ /* 0x048fe400078ec0ff */
[----:B------:R-:W-:Y:S02]  /*01b0*/  PRMT R20, R7, 0xbb32, RZ ;  /* 0x0000bb3207147816 */ /* 0x000fe400000000ff */
[----:B------:R-:W-:Y:S02]  /*01c0*/  ISETP.GT.U32.AND P5, PT, R13, 0xf, PT ;  /* 0x0000000f0d00780c */ /* 0x000fe40003fa4070 */
[C---:B------:R-:W-:Y:S02]  /*01d0*/  PRMT R13, R7.reuse, 0x9910, RZ ;  /* 0x00009910070d7816 */ /* 0x040fe400000000ff */
[----:B-----5:R-:W-:Y:S02]  /*01e0*/  PRMT R19, R8, 0x7732, RZ ;  /* 0x0000773208137816 */ /* 0x020fe400000000ff */
[----:B------:R-:W-:-:S02]  /*01f0*/  PRMT R18, R7, 0x7732, RZ ;  /* 0x0000773207127816 */ /* 0x000fc400000000ff */
[----:B------:R-:W-:Y:S01]  /*0200*/  LOP3.LUT R7, R8, 0xffff, RZ, 0xc0, !PT ;  /* 0x0000ffff08077812 */ /* 0x000fe200078ec0ff */
[----:B------:R-:W-:Y:S02]  /*0210*/  IMAD.MOV.U32 R8, RZ, RZ, R13 ;  /* 0x000000ffff087224 */ /* 0x000fe400078e000d */
[----:B-1----:R-:W-:Y:S02]  /*0220*/  IMAD.MOV.U32 R14, RZ, RZ, R20 ;  /* 0x000000ffff0e7224 */ /* 0x002fe400078e0014 */
[----:B------:R-:W-:Y:S01]  /*0230*/  IMAD.MOV.U32 R13, RZ, RZ, R19 ;  /* 0x000000ffff0d7224 */ /* 0x000fe200078e0013 */
[----:B--2---:R-:W-:Y:S02]  /*0240*/  LOP3.LUT R15, R12, 0xffff, RZ, 0xc0, !PT ;  /* 0x0000ffff0c0f7812 */ /* 0x004fe400078ec0ff */
[----:B------:R-:W-:Y:S02]  /*0250*/  SHF.L.U32 R7, R7, R8, RZ ;  /* 0x0000000807077219 */ /* 0x000fe400000006ff */
[----:B------:R-:W-:-:S02]  /*0260*/  SHF.L.U32 R8, R13, R14, RZ ;  /* 0x0000000e0d087219 */ /* 0x000fc400000006ff */
[----:B------:R-:W-:Y:S02]  /*0270*/  ISETP.GT.U32.AND P3, PT, R15, 0xf, PT ;  /* 0x0000000f0f00780c */ /* 0x000fe40003f64070 */
[C---:B----4-:R-:W-:Y:S02]  /*0280*/  PRMT R13, R11.reuse, 0x7732, RZ ;  /* 0x000077320b0d7816 */ /* 0x050fe400000000ff */
[C---:B------:R-:W-:Y:S02]  /*0290*/  PRMT R15, R12.reuse, 0xbb32, RZ ;  /* 0x0000bb320c0f7816 */ /* 0x040fe400000000ff */
[----:B------:R-:W-:Y:S02]  /*02a0*/  LOP3.LUT R0, R11, 0xffff, RZ, 0xc0, !PT ;  /* 0x0000ffff0b007812 */ /* 0x000fe400078ec0ff */
[C---:B------:R-:W-:Y:S02]  /*02b0*/  PRMT R11, R12.reuse, 0x9910, RZ ;  /* 0x000099100c0b7816 */ /* 0x040fe400000000ff */
[----:B------:R-:W-:Y:S01]  /*02c0*/  PRMT R14, R12, 0x7732, RZ ;  /* 0x000077320c0e7816 */ /* 0x000fe200000000ff */
[----:B------:R-:W-:-:S02]  /*02d0*/  IMAD.MOV.U32 R12, RZ, RZ, R13 ;  /* 0x000000ffff0c7224 */ /* 0x000fc400078e000d */
[----:B------:R-:W-:Y:S01]  /*02e0*/  IMAD.MOV.U32 R13, RZ, RZ, R15 ;  /* 0x000000ffff0d7224 */ /* 0x000fe200078e000f */
[----:B------:R-:W-:Y:S02]  /*02f0*/  LOP3.LUT R15, R9, 0xffff, RZ, 0xc0, !PT ;  /* 0x0000ffff090f7812 */ /* 0x000fe400078ec0ff */
[----:B------:R-:W-:Y:S02]  /*0300*/  SHF.L.U32 R0, R0, R11, RZ ;  /* 0x0000000b00007219 */ /* 0x000fe400000006ff */
[----:B------:R-:W-:Y:S02]  /*0310*/  SHF.L.U32 R11, R12, R13, RZ ;  /* 0x0000000d0c0b7219 */ /* 0x000fe400000006ff */
[----:B------:R-:W-:Y:S02]  /*0320*/  ISETP.GT.U32.AND P1, PT, R15, 0xf, PT ;  /* 0x0000000f0f00780c */ /* 0x000fe40003f24070 */
[C---:B------:R-:W-:Y:S02]  /*0330*/  PRMT R13, R9.reuse, 0x9910, RZ ;  /* 0x00009910090d7816 */ /* 0x040fe400000000ff */
[----:B------:R-:W-:-:S02]  /*0340*/  PRMT R15, R9, 0xbb32, RZ ;  /* 0x0000bb32090f7816 */ /* 0x000fc400000000ff */
[----:B------:R-:W-:Y:S02]  /*0350*/  ISETP.GT.U32.AND P4, PT, R14, 0xf, PT ;  /* 0x0000000f0e00780c */ /* 0x000fe40003f84070 */
[----:B------:R-:W-:Y:S01]  /*0360*/  PRMT R14, R9, 0x7732, RZ ;  /* 0x00007732090e7816 */ /* 0x000fe200000000ff */
[----:B------:R-:W-:Y:S01]  /*0370*/  IMAD.MOV.U32 R9, RZ, RZ, R13 ;  /* 0x000000ffff097224 */ /* 0x000fe200078e000d */
[C---:B------:R-:W-:Y:S01]  /*0380*/  LOP3.LUT R12, R10.reuse, 0xffff, RZ, 0xc0, !PT ;  /* 0x0000ffff0a0c7812 */ /* 0x040fe200078ec0ff */
[----:B------:R-:W-:Y:S01]  /*0390*/  IMAD.MOV.U32 R13, RZ, RZ, R15 ;  /* 0x000000ffff0d7224 */ /* 0x000fe200078e000f */
[----:B------:R-:W-:Y:S02]  /*03a0*/  PRMT R10, R10, 0x7732, RZ ;  /* 0x000077320a0a7816 */ /* 0x000fe400000000ff */
[----:B------:R-:W-:Y:S02]  /*03b0*/  LOP3.LUT R15, R3, 0xffff, RZ, 0xc0, !PT ;  /* 0x0000ffff030f7812 */ /* 0x000fe400078ec0ff */
[----:B------:R-:W-:-:S02]  /*03c0*/  SHF.L.U32 R10, R10, R13, RZ ;  /* 0x0000000d0a0a7219 */ /* 0x000fc400000006ff */
[----:B------:R-:W-:Y:S02]  /*03d0*/  ISETP.GT.U32.AND P0, PT, R15, 0xf, PT ;  /* 0x0000000f0f00780c */ /* 0x000fe40003f04070 */
[C---:B------:R-:W-:Y:S02]  /*03e0*/  PRMT R13, R3.reuse, 0x9910, RZ ;  /* 0x00009910030d7816 */ /* 0x040fe400000000ff */
[C---:B------:R-:W-:Y:S02]  /*03f0*/  PRMT R15, R3.reuse, 0xbb32, RZ ;  /* 0x0000bb32030f7816 */ /* 0x040fe400000000ff */
[----:B------:R-:W-:Y:S02]  /*0400*/  ISETP.GT.U32.AND P2, PT, R14, 0xf, PT ;  /* 0x0000000f0e00780c */ /* 0x000fe40003f44070 */
[----:B------:R-:W-:Y:S01]  /*0410*/  PRMT R14, R3, 0x7732, RZ ;  /* 0x00007732030e7816 */ /* 0x000fe200000000ff */
[----:B------:R-:W-:Y:S01]  /*0420*/  IMAD.MOV.U32 R3, RZ, RZ, R13 ;  /* 0x000000ffff037224 */ /* 0x000fe200078e000d */
[----:B------:R-:W-:Y:S01]  /*0430*/  SHF.L.U32 R9, R12, R9, RZ ;  /* 0x000000090c097219 */ /* 0x000fe200000006ff */
[----:B------:R-:W-:Y:S01]  /*0440*/  IMAD.MOV.U32 R13, RZ, RZ, R15 ;  /* 0x000000ffff0d7224 */ /* 0x000fe200078e000f */
[----:B------:R-:W-:-:S02]  /*0450*/  ISETP.GT.U32.AND P6, PT, R18, 0xf, PT ;  /* 0x0000000f1200780c */ /* 0x000fc40003fc4070 */
[C---:B------:R-:W-:Y:S02]  /*0460*/  LOP3.LUT R12, R6.reuse, 0xffff, RZ, 0xc0, !PT ;  /* 0x0000ffff060c7812 */ /* 0x040fe400078ec0ff */
[----:B------:R-:W-:Y:S02]  /*0470*/  PRMT R6, R6, 0x7732, RZ ;  /* 0x0000773206067816 */ /* 0x000fe400000000ff */
[----:B------:R-:W-:Y:S02]  /*0480*/  SEL R8, R8, RZ, !P6 ;  /* 0x000000ff08087207 */ /* 0x000fe40007000000 */
[----:B------:R-:W-:Y:S02]  /*0490*/  SHF.L.U32 R3, R12, R3, RZ ;  /* 0x000000030c037219 */ /* 0x000fe400000006ff */
[----:B------:R-:W-:Y:S02]  /*04a0*/  ISETP.GT.U32.AND P6, PT, R14, 0xf, PT ;  /* 0x0000000f0e00780c */ /* 0x000fe40003fc4070 */
[----:B------:R-:W-:-:S02]  /*04b0*/  SHF.L.U32 R6, R6, R13, RZ ;  /* 0x0000000d06067219 */ /* 0x000fc400000006ff */
[----:B------:R-:W-:Y:S02]  /*04c0*/  SEL R7, R7, RZ, !P5 ;  /* 0x000000ff07077207 */ /* 0x000fe40006800000 */
[----:B------:R-:W-:Y:S02]  /*04d0*/  SEL R11, R11, RZ, !P4 ;  /* 0x000000ff0b0b7207 */ /* 0x000fe40006000000 */
[----:B------:R-:W-:Y:S02]  /*04e0*/  SEL R0, R0, RZ, !P3 ;  /* 0x000000ff00007207 */ /* 0x000fe40005800000 */
[----:B------:R-:W-:Y:S02]  /*04f0*/  SEL R10, R10, RZ, !P2 ;  /* 0x000000ff0a0a7207 */ /* 0x000fe40005000000 */
[----:B------:R-:W-:Y:S02]  /*0500*/  SEL R9, R9, RZ, !P1 ;  /* 0x000000ff09097207 */ /* 0x000fe40004800000 */
[----:B------:R-:W-:-:S02]  /*0510*/  SEL R6, R6, RZ, !P6 ;  /* 0x000000ff06067207 */ /* 0x000fc40007000000 */
[----:B------:R-:W-:Y:S02]  /*0520*/  SEL R3, R3, RZ, !P0 ;  /* 0x000000ff03037207 */ /* 0x000fe40004000000 */
        /* <DEDUP_REMOVED lines=9> */
.L_x_11062:
[----:B------:R-:W0:Y:S01]  /*05c0*/  S2R R3, SR_TID.X ;  /* 0x0000000000037919 */ /* 0x000e220000002100 */
[----:B------:R-:W-:Y:S01]  /*05d0*/  PRMT R8, RZ, 0x7610, R8 ;  /* 0x00007610ff087816 */ /* 0x000fe20000000008 */
        /* <DEDUP_REMOVED lines=14> */
[----:B------:R-:W-:Y:S01]  /*06c0*/  IMAD.MOV.U32 R10, RZ, RZ, RZ ;  /* 0x000000ffff0a7224 */ /* 0x000fe200078e00ff */
[----:B------:R3:W4:Y:S01]  /*06d0*/  @!P0 LDG.E.U16 R6, desc[UR4][R16.64] ;  /* 0x0000000410068981 */ /* 0x000722000c1e1500 */
[----:B-1----:R-:W-:Y:S01]  /*06e0*/  @!P0 IMAD.WIDE.U32 R24, R9, 0x2, R24 ;  /* 0x0000000209188825 */ /* 0x002fe200078e0018 */
[----:B------:R-:W-:-:S07]  /*06f0*/  PRMT R9, RZ, 0x7610, R9 ;  /* 0x00007610ff097816 */ /* 0x000fce0000000009 */
[----:B------:R-:W-:Y:S01]  /*0700*/  @!P4 IMAD.IADD R5, R0, 0x1, R11 ;  /* 0x000000010005c824 */ /* 0x000fe200078e020b */
[----:B------:R-:W1:Y:S01]  /*0710*/  @!P4 LDC.64 R22, c[0x0][0x228] ;  /* 0x00008a00ff16cb82 */ /* 0x000e620000000a00 */
[----:B------:R-:W-:Y:S01]  /*0720*/  @!P4 VIADD R11, R11, 0x80 ;  /* 0x000000800b0bc836 */ /* 0x000fe20000000000 */
[----:B------:R5:W4:Y:S01]  /*0730*/  @!P0 LDG.E.U16 R9, desc[UR4][R24.64] ;  /* 0x0000000418098981 */ /* 0x000b22000c1e1500 */
[----:B--2---:R-:W-:-:S03]  /*0740*/  @!P3 IMAD.WIDE.U32 R18, R21, 0x2, R18 ;  /* 0x000000021512b825 */ /* 0x004fc600078e0012 */
[C---:B------:R-:W-:Y:S02]  /*0750*/  ISETP.GE.AND P5, PT, R11.reuse, R2, PT ;  /* 0x000000020b00720c */ /* 0x040fe40003fa6270 */
[----:B------:R-:W2:Y:S01]  /*0760*/  @!P4 LDC.64 R28, c[0x0][0x220] ;  /* 0x00008800ff1ccb82 */ /* 0x000ea20000000a00 */
[----:B------:R5:W4:Y:S10]  /*0770*/  @!P3 LDG.E.U16 R8, desc[UR4][R18.64] ;  /* 0x000000041208b981 */ /* 0x000b34000c1e1500 */
[----:B------:R-:W-:Y:S01]  /*0780*/  @!P5 IMAD.IADD R7, R0, 0x1, R11 ;  /* 0x000000010007d824 */ /* 0x000fe200078e020b */
[----:B------:R-:W2:Y:S01]  /*0790*/  @!P5 LDC.64 R12, c[0x0][0x228] ;  /* 0x00008a00ff0cdb82 */ /* 0x000ea20000000a00 */
[----:B------:R-:W-:-:S05]  /*07a0*/  @!P5 VIADD R11, R11, 0x80 ;  /* 0x000000800b0bd836 */ /* 0x000fca0000000000 */
[----:B------:R-:W-:Y:S01]  /*07b0*/  ISETP.GE.AND P1, PT, R11, R2, PT ;  /* 0x000000020b00720c */ /* 0x000fe20003f26270 */
[----:B0-----:R-:W-:Y:S01]  /*07c0*/  @!P3 IMAD.WIDE.U32 R14, R21, 0x2, R14 ;  /* 0x00000002150eb825 */ /* 0x001fe200078e000e */
[----:B---3--:R-:W0:Y:S01]  /*07d0*/  @!P5 LDC.64 R16, c[0x0][0x220] ;  /* 0x00008800ff10db82 */ /* 0x008e220000000a00 */
[----:B------:R-:W-:Y:S02]  /*07e0*/  PRMT R4, RZ, 0x7610, R4 ;  /* 0x00007610ff047816 */ /* 0x000fe40000000004 */
[----:B-----5:R-:W-:Y:S01]  /*07f0*/  IMAD.MOV.U32 R24, RZ, RZ, RZ ;  /* 0x000000ffff187224 */ /* 0x020fe200078e00ff */
[----:B------:R3:W5:Y:S07]  /*0800*/  @!P3 LDG.E.U16 R10, desc[UR4][R14.64] ;  /* 0x000000040e0ab981 */ /* 0x00076e000c1e1500 */
[----:B------:R-:W-:Y:S01]  /*0810*/  @!P1 IMAD.IADD R21, R0, 0x1, R11 ;  /* 0x0000000100159824 */ /* 0x000fe200078e020b */
[----:B------:R-:W0:Y:S01]  /*0820*/  @!P1 LDC.64 R26, c[0x0][0x228] ;  /* 0x00008a00ff1a9b82 */ /* 0x000e220000000a00 */
[----:B------:R-:W-:-:S05]  /*0830*/  @!P1 VIADD R11, R11, 0x80 ;  /* 0x000000800b0b9836 */ /* 0x000fca0000000000 */
[----:B------:R-:W-:Y:S02]  /*0840*/  ISETP.GE.AND P2, PT, R11, R2, PT ;  /* 0x000000020b00720c */ /* 0x000fe40003f46270 */
[----:B------:R-:W0:Y:S01]  /*0850*/  @!P1 LDC.64 R18, c[0x0][0x220] ;  /* 0x00008800ff129b82 */ /* 0x000e220000000a00 */
[----:B-1----:R-:W-:-:S04]  /*0860*/  @!P4 IMAD.WIDE.U32 R22, R5, 0x2, R22 ;  /* 0x000000020516c825 */ /* 0x002fc800078e0016 */
[----:B--2---:R-:W-:Y:S01]  /*0870*/  @!P4 IMAD.WIDE.U32 R28, R5, 0x2, R28 ;  /* 0x00000002051cc825 */ /* 0x004fe200078e001c */
[----:B------:R-:W-:Y:S01]  /*0880*/  PRMT R5, RZ, 0x7610, R5 ;  /* 0x00007610ff057816 */ /* 0x000fe20000000005 */
[----:B------:R-:W2:Y:S02]  /*0890*/  @!P4 LDG.E.U16 R4, desc[UR4][R22.64] ;  /* 0x000000041604c981 */ /* 0x000ea4000c1e1500 */
[----:B------:R-:W-:Y:S02]  /*08a0*/  @!P5 IMAD.WIDE.U32 R12, R7, 0x2, R12 ;  /* 0x00000002070cd825 */ /* 0x000fe400078e000c */
[----:B------:R1:W2:Y:S02]  /*08b0*/  @!P4 LDG.E.U16 R24, desc[UR4][R28.64] ;  /* 0x000000041c18c981 */ /* 0x0002a4000c1e1500 */
[----:B---3--:R-:W-:Y:S02]  /*08c0*/  @!P2 IMAD.IADD R15, R0, 0x1, R11 ;  /* 0x00000001000fa824 */ /* 0x008fe400078e020b */
[----:B------:R-:W-:Y:S01]  /*08d0*/  @!P2 VIADD R11, R11, 0x80 ;  /* 0x000000800b0ba836 */ /* 0x000fe20000000000 */
[----:B------:R3:W2:Y:S04]  /*08e0*/  @!P5 LDG.E.U16 R5, desc[UR4][R12.64] ;  /* 0x000000040c05d981 */ /* 0x0006a8000c1e1500 */
[----:B------:R-:W-:Y:S01]  /*08f0*/  ISETP.GE.AND P4, PT, R11, R2, PT ;  /* 0x000000020b00720c */ /* 0x000fe20003f86270 */
[----:B-1----:R-:W1:Y:S08]  /*0900*/  @!P2 LDC.64 R28, c[0x0][0x228] ;  /* 0x00008a00ff1cab82 */ /* 0x002e700000000a00 */
[----:B---3--:R-:W3:Y:S01]  /*0910*/  @!P2 LDC.64 R12, c[0x0][0x220] ;  /* 0x00008800ff0cab82 */ /* 0x008ee20000000a00 */
[----:B0-----:R-:W-:-:S04]  /*0920*/  @!P1 IMAD.WIDE.U32 R26, R21, 0x2, R26 ;  /* 0x00000002151a9825 */ /* 0x001fc800078e001a */
[----:B------:R-:W-:-:S04]  /*0930*/  @!P1 IMAD.WIDE.U32 R18, R21, 0x2, R18 ;  /* 0x0000000215129825 */ /* 0x000fc800078e0012 */
[----:B------:R-:W-:Y:S02]  /*0940*/  @!P4 IMAD.IADD R21, R0, 0x1, R11 ;  /* 0x000000010015c824 */ /* 0x000fe400078e020b */
[----:B------:R-:W-:Y:S02]  /*0950*/  @!P4 VIADD R11, R11, 0x80 ;  /* 0x000000800b0bc836 */ /* 0x000fe40000000000 */
[----:B------:R-:W-:Y:S01]  /*0960*/  @!P5 IMAD.WIDE.U32 R16, R7, 0x2, R16 ;  /* 0x000000020710d825 */ /* 0x000fe200078e0010 */
[----:B------:R-:W-:Y:S02]  /*0970*/  PRMT R7, RZ, 0x7610, R7 ;  /* 0x00007610ff077816 */ /* 0x000fe40000000007 */
[----:B------:R-:W-:Y:S02]  /*0980*/  ISETP.GE.AND P3, PT, R11, R2, PT ;  /* 0x000000020b00720c */ /* 0x000fe40003f66270 */
[----:B------:R-:W-:Y:S02]  /*0990*/  CS2R R22, SRZ ;  /* 0x0000000000167805 */ /* 0x000fe4000001ff00 */
[----:B------:R0:W2:Y:S01]  /*09a0*/  @!P1 LDG.E.U16 R7, desc[UR4][R26.64] ;  /* 0x000000041a079981 */ /* 0x0000a2000c1e1500 */
[----:B-1----:R-:W-:-:S03]  /*09b0*/  @!P2 IMAD.WIDE.U32 R28, R15, 0x2, R28 ;  /* 0x000000020f1ca825 */ /* 0x002fc600078e001c */
[----:B------:R1:W2:Y:S01]  /*09c0*/  @!P5 LDG.E.U16 R23, desc[UR4][R16.64] ;  /* 0x000000041017d981 */ /* 0x0002a2000c1e1500 */
[----:B---3--:R-:W-:Y:S02]  /*09d0*/  @!P2 IMAD.WIDE.U32 R12, R15, 0x2, R12 ;  /* 0x000000020f0ca825 */ /* 0x008fe400078e000c */
[----:B------:R-:W3:Y:S01]  /*09e0*/  @!P4 LDC.64 R14, c[0x0][0x220] ;  /* 0x00008800ff0ecb82 */ /* 0x000ee20000000a00 */
[----:B------:R1:W2:Y:S01]  /*09f0*/  @!P1 LDG.E.U16 R22, desc[UR4][R18.64] ;  /* 0x0000000412169981 */ /* 0x0002a2000c1e1500 */
[----:B0-----:R-:W-:-:S06]  /*0a00*/  IMAD.MOV.U32 R26, RZ, RZ, RZ ;  /* 0x000000ffff1a7224 */ /* 0x001fcc00078e00ff */
[----:B-1----:R-:W0:Y:S01]  /*0a10*/  @!P4 LDC.64 R16, c[0x0][0x228] ;  /* 0x00008a00ff10cb82 */ /* 0x002e220000000a00 */
[----:B------:R1:W2:Y:S07]  /*0a20*/  @!P2 LDG.E.U16 R26, desc[UR4][R12.64] ;  /* 0x000000040c1aa981 */ /* 0x0002ae000c1e1500 */
[----:B------:R-:W0:Y:S08]  /*0a30*/  @!P3 LDC.64 R18, c[0x0][0x220] ;  /* 0x00008800ff12bb82 */ /* 0x000e300000000a00 */
[----:B-1----:R-:W1:Y:S01]  /*0a40*/  @!P3 LDC.64 R12, c[0x0][0x228] ;  /* 0x00008a00ff0cbb82 */ /* 0x002e620000000a00 */
[----:B------:R-:W-:Y:S01]  /*0a50*/  PRMT R25, RZ, 0x7610, R25 ;  /* 0x00007610ff197816 */ /* 0x000fe20000000019 */
[----:B------:R-:W-:Y:S01]  /*0a60*/  @!P3 IMAD.IADD R11, R0, 0x1, R11 ;  /* 0x00000001000bb824 */ /* 0x000fe200078e020b */
[----:B------:R-:W-:Y:S01]  /*0a70*/  PRMT R27, RZ, 0x7610, R27 ;  /* 0x00007610ff1b7816 */ /* 0x000fe2000000001b */
[----:B---3--:R-:W-:-:S03]  /*0a80*/  @!P4 IMAD.WIDE.U32 R14, R21, 0x2, R14 ;  /* 0x00000002150ec825 */ /* 0x008fc600078e000e */
[----:B------:R3:W2:Y:S01]  /*0a90*/  @!P2 LDG.E.U16 R25, desc[UR4][R28.64] ;  /* 0x000000041c19a981 */ /* 0x0006a2000c1e1500 */
[----:B0-----:R-:W-:Y:S01]  /*0aa0*/  @!P4 IMAD.WIDE.U32 R16, R21, 0x2, R16 ;  /* 0x000000021510c825 */ /* 0x001fe200078e0010 */
[----:B------:R-:W-:-:S04]  /*0ab0*/  PRMT R21, RZ, 0x7610, R21 ;  /* 0x00007610ff157816 */ /* 0x000fc80000000015 */
[----:B------:R-:W2:Y:S01]  /*0ac0*/  @!P4 LDG.E.U16 R27, desc[UR4][R16.64] ;  /* 0x00000004101bc981 */ /* 0x000ea2000c1e1500 */
[----:B------:R-:W-:-:S04]  /*0ad0*/  @!P3 IMAD.WIDE.U32 R18, R11, 0x2, R18 ;  /* 0x000000020b12b825 */ /* 0x000fc800078e0012 */
[----:B---3--:R-:W-:Y:S02]  /*0ae0*/  IMAD.MOV.U32 R28, RZ, RZ, RZ ;  /* 0x000000ffff1c7224 */ /* 0x008fe400078e00ff */
[----:B-1----:R-:W-:-:S04]  /*0af0*/  @!P3 IMAD.WIDE.U32 R12, R11, 0x2, R12 ;  /* 0x000000020b0cb825 */ /* 0x002fc800078e000c */
[----:B------:R0:W3:Y:S01]  /*0b00*/  @!P4 LDG.E.U16 R28, desc[UR4][R14.64] ;  /* 0x000000040e1cc981 */ /* 0x0000e2000c1e1500 */
[----:B------:R-:W-:-:S03]  /*0b10*/  IMAD.MOV.U32 R11, RZ, RZ, RZ ;  /* 0x000000ffff0b7224 */ /* 0x000fc600078e00ff */
[----:B------:R1:W3:Y:S04]  /*0b20*/  @!P3 LDG.E.U16 R21, desc[UR4][R12.64] ;  /* 0x000000040c15b981 */ /* 0x0002e8000c1e1500 */
[----:B------:R-:W3:Y:S01]  /*0b30*/  @!P3 LDG.E.U16 R11, desc[UR4][R18.64] ;  /* 0x00000004120bb981 */ /* 0x000ee2000c1e1500 */
[----:B0-----:R-:W0:Y:S01]  /*0b40*/  @!P0 LDC.64 R14, c[0x0][0x218] ;  /* 0x00008600ff0e8b82 */ /* 0x001e220000000a00 */
[----:B------:R-:W-:Y:S04]  /*0b50*/  BSSY B0, `(.L_x_11063) ;  /* 0x000005c000007945 */ /* 0x000fe80003800000 */
[----:B------:R-:W-:Y:S01]  /*0b60*/  BSSY B1, `(.L_x_11064) ;  /* 0x0000054000017945 */ /* 0x000fe20003800000 */
[----:B----4-:R-:W-:-:S02]  /*0b70*/  @!P0 PRMT R17, R9, 0x9910, RZ ;  /* 0x0000991009118816 */ /* 0x010fc400000000ff */
[----:B------:R-:W-:-:S03]  /*0b80*/  @!P0 LOP3.LUT R16, R9, 0xffff, RZ, 0xc0, !PT ;  /* 0x0000ffff09108812 */ /* 0x000fc600078ec0ff */
[----:B------:R-:W-:Y:S01]  /*0b90*/  @!P0 IMAD.MOV.U32 R9, RZ, RZ, R17 ;  /* 0x000000ffff098224 */ /* 0x000fe200078e0011 */
[----:B------:R-:W-:-:S04]  /*0ba0*/  @!P0 ISETP.GT.U32.AND P1, PT, R16, 0xf, PT ;  /* 0x0000000f1000880c */ /* 0x000fc80003f24070 */
[----:B------:R-:W-:Y:S02]  /*0bb0*/  @!P0 SHF.L.U32 R6, R6, R9, RZ ;  /* 0x0000000906068219 */ /* 0x000fe400000006ff */
[----:B------:R-:W-:Y:S02]  /*0bc0*/  PRMT R9, R8, 0x9910, RZ ;  /* 0x0000991008097816 */ /* 0x000fe400000000ff */
[----:B------:R-:W-:Y:S02]  /*0bd0*/  @!P0 SEL R20, R6, RZ, !P1 ;  /* 0x000000ff06148207 */ /* 0x000fe40004800000 */
[----:B------:R-:W-:-:S04]  /*0be0*/  LOP3.LUT R8, R8, 0xffff, RZ, 0xc0, !PT ;  /* 0x0000ffff08087812 */ /* 0x000fc800078ec0ff */
[----:B------:R-:W-:Y:S02]  /*0bf0*/  ISETP.GT.U32.AND P6, PT, R8, 0xf, PT ;  /* 0x0000000f0800780c */ /* 0x000fe40003fc4070 */
[----:B-----5:R-:W-:Y:S02]  /*0c00*/  SHF.L.U32 R10, R10, R9, RZ ;  /* 0x000000090a0a7219 */ /* 0x020fe400000006ff */
[C---:B--2---:R-:W-:Y:S02]  /*0c10*/  PRMT R6, R4.reuse, 0x9910, RZ ;  /* 0x0000991004067816 */ /* 0x044fe400000000ff */
[----:B------:R-:W-:-:S03]  /*0c20*/  LOP3.LUT R4, R4, 0xffff, RZ, 0xc0, !PT ;  /* 0x0000ffff04047812 */ /* 0x000fc600078ec0ff */
[----:B------:R-:W-:Y:S01]  /*0c30*/  IMAD.MOV.U32 R9, RZ, RZ, R6 ;  /* 0x000000ffff097224 */ /* 0x000fe200078e0006 */
[----:B------:R-:W-:Y:S02]  /*0c40*/  ISETP.GT.U32.AND P5, PT, R4, 0xf, PT ;  /* 0x0000000f0400780c */ /* 0x000fe40003fa4070 */
[C---:B------:R-:W-:Y:S02]  /*0c50*/  PRMT R4, R5.reuse, 0x9910, RZ ;  /* 0x0000991005047816 */ /* 0x040fe400000000ff */
[----:B------:R-:W-:Y:S02]  /*0c60*/  LOP3.LUT R5, R5, 0xffff, RZ, 0xc0, !PT ;  /* 0x0000ffff05057812 */ /* 0x000fe400078ec0ff */
[----:B------:R-:W-:Y:S02]  /*0c70*/  SHF.L.U32 R24, R24, R9, RZ ;  /* 0x0000000918187219 */ /* 0x000fe400000006ff */
[----:B------:R-:W-:Y:S02]  /*0c80*/  ISETP.GT.U32.AND P1, PT, R5, 0xf, PT ;  /* 0x0000000f0500780c */ /* 0x000fe40003f24070 */
[----:B------:R-:W-:-:S02]  /*0c90*/  SEL R17, R24, RZ, !P5 ;  /* 0x000000ff18117207 */ /* 0x000fc40006800000 */
[----:B-1----:R-:W-:Y:S02]  /*0ca0*/  SEL R13, R10, RZ, !P6 ;  /* 0x000000ff0a0d7207 */ /* 0x002fe40007000000 */
[C---:B------:R-:W-:Y:S02]  /*0cb0*/  PRMT R8, R7.reuse, 0x9910, RZ ;  /* 0x0000991007087816 */ /* 0x040fe400000000ff */
[----:B------:R-:W-:Y:S01]  /*0cc0*/  LOP3.LUT R6, R7, 0xffff, RZ, 0xc0, !PT ;  /* 0x0000ffff07067812 */ /* 0x000fe200078ec0ff */
[----:B------:R-:W-:Y:S02]  /*0cd0*/  @!P0 IMAD.IADD R7, R0, 0x1, R3 ;  /* 0x0000000100078824 */ /* 0x000fe400078e0203 */
[----:B------:R-:W-:Y:S01]  /*0ce0*/  @!P0 VIADD R3, R3, 0x80 ;  /* 0x0000008003038836 */ /* 0x000fe20000000000 */
[----:B------:R-:W-:Y:S01]  /*0cf0*/  SHF.L.U32 R23, R23, R4, RZ ;  /* 0x0000000417177219 */ /* 0x000fe200000006ff */
[----:B------:R-:W-:-:S03]  /*0d00*/  IMAD.MOV.U32 R5, RZ, RZ, R8 ;  /* 0x000000ffff057224 */ /* 0x000fc600078e0008 */
[----:B------:R-:W-:Y:S01]  /*0d10*/  ISETP.GE.AND P5, PT, R3, R2, PT ;  /* 0x000000020300720c */ /* 0x000fe20003fa6270 */
[----:B0-----:R-:W-:Y:S01]  /*0d20*/  @!P0 IMAD.WIDE.U32 R14, R7, 0x2, R14 ;  /* 0x00000002070e8825 */ /* 0x001fe200078e000e */
[----:B------:R-:W-:Y:S02]  /*0d30*/  SHF.L.U32 R22, R22, R5, RZ ;  /* 0x0000000516167219 */ /* 0x000fe400000006ff */
[----:B------:R-:W-:Y:S02]  /*0d40*/  ISETP.GT.U32.AND P4, PT, R6, 0xf, PT ;  /* 0x0000000f0600780c */ /* 0x000fe40003f84070 */
[----:B------:R0:W-:Y:S01]  /*0d50*/  @!P0 STG.E.U16 desc[UR4][R14.64], R20 ;  /* 0x000000140e008986 */ /* 0x0001e2000c101504 */
[----:B------:R-:W-:Y:S02]  /*0d60*/  SEL R23, R23, RZ, !P1 ;  /* 0x000000ff17177207 */ /* 0x000fe40004800000 */
[----:B------:R-:W-:Y:S02]  /*0d70*/  SEL R22, R22, RZ, !P4 ;  /* 0x000000ff16167207 */ /* 0x000fe40006000000 */
[----:B------:R-:W-:-:S02]  /*0d80*/  LOP3.LUT R4, R25, 0xffff, RZ, 0xc0, !PT ;  /* 0x0000ffff19047812 */ /* 0x000fc400078ec0ff */
[----:B------:R-:W-:Y:S02]  /*0d90*/  PRMT R5, R25, 0x9910, RZ ;  /* 0x0000991019057816 */ /* 0x000fe400000000ff */
[----:B------:R-:W-:Y:S02]  /*0da0*/  ISETP.GT.U32.AND P3, PT, R4, 0xf, PT ;  /* 0x0000000f0400780c */ /* 0x000fe40003f64070 */
[C---:B------:R-:W-:Y:S02]  /*0db0*/  PRMT R7, R27.reuse, 0x9910, RZ ;  /* 0x000099101b077816 */ /* 0x040fe400000000ff */
[----:B------:R-:W-:Y:S02]  /*0dc0*/  LOP3.LUT R27, R27, 0xffff, RZ, 0xc0, !PT ;  /* 0x0000ffff1b1b7812 */ /* 0x000fe400078ec0ff */
[----:B------:R-:W-:Y:S02]  /*0dd0*/  SHF.L.U32 R5, R26, R5, RZ ;  /* 0x000000051a057219 */ /* 0x000fe400000006ff */
[----:B------:R-:W-:-:S02]  /*0de0*/  ISETP.GT.U32.AND P2, PT, R27, 0xf, PT ;  /* 0x0000000f1b00780c */ /* 0x000fc40003f44070 */
[----:B------:R-:W-:Y:S02]  /*0df0*/  SEL R6, R5, RZ, !P3 ;  /* 0x000000ff05067207 */ /* 0x000fe40005800000 */
[C---:B---3--:R-:W-:Y:S02]  /*0e00*/  PRMT R4, R21.reuse, 0x9910, RZ ;  /* 0x0000991015047816 */ /* 0x048fe400000000ff */
[----:B------:R-:W-:Y:S02]  /*0e10*/  LOP3.LUT R21, R21, 0xffff, RZ, 0xc0, !PT ;  /* 0x0000ffff15157812 */ /* 0x000fe400078ec0ff */
[----:B------:R-:W-:Y:S02]  /*0e20*/  SHF.L.U32 R7, R28, R7, RZ ;  /* 0x000000071c077219 */ /* 0x000fe400000006ff */
[----:B------:R-:W-:Y:S02]  /*0e30*/  ISETP.GT.U32.AND P0, PT, R21, 0xf, PT ;  /* 0x0000000f1500780c */ /* 0x000fe40003f04070 */
[----:B------:R-:W-:-:S02]  /*0e40*/  SHF.L.U32 R4, R11, R4, RZ ;  /* 0x000000040b047219 */ /* 0x000fc400000006ff */
[----:B------:R-:W-:Y:S02]  /*0e50*/  SEL R5, R7, RZ, !P2 ;  /* 0x000000ff07057207 */ /* 0x000fe40005000000 */
[----:B------:R-:W-:Y:S01]  /*0e60*/  SEL R4, R4, RZ, !P0 ;  /* 0x000000ff04047207 */ /* 0x000fe20004000000 */
        /* <DEDUP_REMOVED lines=13> */
.L_x_11065:
[----:B------:R-:W-:-:S13]  /*0f40*/  ISETP.GE.AND P0, PT, R3, R2, PT ;  /* 0x000000020300720c */ /* 0x000fda0003f06270 */
[----:B------:R-:W-:Y:S05]  /*0f50*/  @P0 BRA `(.L_x_11067) ;  /* 0x0000000000300947 */ /* 0x000fea0003800000 */
[----:B0-----:R-:W0:Y:S01]  /*0f60*/  LDC.64 R8, c[0x0][0x218] ;  /* 0x00008600ff087b82 */ /* 0x001e220000000a00 */
[----:B------:R-:W-:Y:S02]  /*0f70*/  IMAD.IADD R7, R0, 0x1, R3 ;  /* 0x0000000100077824 */ /* 0x000fe400078e0203 */
[----:B------:R-:W-:Y:S02]  /*0f80*/  VIADD R3, R3, 0x80 ;  /* 0x0000008003037836 */ /* 0x000fe40000000000 */
[----:B0-----:R-:W-:-:S05]  /*0f90*/  IMAD.WIDE.U32 R8, R7, 0x2, R8 ;  /* 0x0000000207087825 */ /* 0x001fca00078e0008 */
[----:B------:R1:W-:Y:S02]  /*0fa0*/  STG.E.U16 desc[UR4][R8.64], R23 ;  /* 0x0000001708007986 */ /* 0x0003e4000c101504 */
.L_x_11066:
[----:B------:R-:W-:-:S13]  /*0fb0*/  ISETP.GE.AND P0, PT, R3, R2, PT ;  /* 0x000000020300720c */ /* 0x000fda0003f06270 */
[----:B------:R-:W-:Y:S05]  /*0fc0*/  @P0 BRA `(.L_x_11068) ;  /* 0x0000000000340947 */ /* 0x000fea0003800000 */
[----:B01----:R-:W0:Y:S01]  /*0fd0*/  LDC.64 R8, c[0x0][0x218] ;  /* 0x00008600ff087b82 */ /* 0x003e220000000a00 */
[----:B------:R-:W-:Y:S02]  /*0fe0*/  IMAD.IADD R7, R0, 0x1, R3 ;  /* 0x0000000100077824 */ /* 0x000fe400078e0203 */
[----:B------:R-:W-:Y:S02]  /*0ff0*/  VIADD R3, R3, 0x80 ;  /* 0x0000008003037836 */ /* 0x000fe40000000000 */
[----:B0-----:R-:W-:-:S05]  /*1000*/  IMAD.WIDE.U32 R8, R7, 0x2, R8 ;  /* 0x0000000207087825 */ /* 0x001fca00078e0008 */
[----:B------:R1:W-:Y:S02]  /*1010*/  STG.E.U16 desc[UR4][R8.64], R22 ;  /* 0x0000001608007986 */ /* 0x0003e4000c101504 */
.L_x_11067:
        /* <DEDUP_REMOVED lines=8> */
.L_x_11068:
[----:B------:R-:W-:Y:S05]  /*10a0*/  BSYNC B1 ;  /* 0x0000000000017941 */ /* 0x000fea0003800000 */
.L_x_11064:
[----:B------:R-:W-:-:S13]  /*10b0*/  ISETP.GE.AND P0, PT, R3, R2, PT ;  /* 0x000000020300720c */ /* 0x000fda0003f06270 */
[----:B--2---:R-:W2:Y:S01]  /*10c0*/  @!P0 LDC.64 R6, c[0x0][0x218] ;  /* 0x00008600ff068b82 */ /* 0x004ea20000000a00 */
[----:B01----:R-:W-:Y:S02]  /*10d0*/  @!P0 IMAD.IADD R9, R0, 0x1, R3 ;  /* 0x0000000100098824 */ /* 0x003fe400078e0203 */
[----:B------:R-:W-:Y:S02]  /*10e0*/  @!P0 VIADD R3, R3, 0x80 ;  /* 0x0000008003038836 */ /* 0x000fe40000000000 */
[----:B--2---:R-:W-:-:S05]  /*10f0*/  @!P0 IMAD.WIDE.U32 R6, R9, 0x2, R6 ;  /* 0x0000000209068825 */ /* 0x004fca00078e0006 */
[----:B------:R2:W-:Y:S02]  /*1100*/  @!P0 STG.E.U16 desc[UR4][R6.64], R5 ;  /* 0x0000000506008986 */ /* 0x0005e4000c101504 */
.L_x_11069:
[----:B------:R-:W-:Y:S05]  /*1110*/  BSYNC B0 ;  /* 0x0000000000007941 */ /* 0x000fea0003800000 */
.L_x_11063:
        /* <DEDUP_REMOVED lines=8> */
.L_x_11070:
        /* <DEDUP_REMOVED lines=14> */
.L_x_20600:


//--------------------- .text._ZN2at6native29vectorized_elementwise_kernelILi4ENS0_13BinaryFunctorIsssZZZNS0_18lshift_kernel_cudaERNS_18TensorIteratorBaseEENKUlvE_clEvENKUlvE3_clEvEUlssE_EESt5arrayIPcLm3EEEEviT0_T1_ --------------------------
	.section	.text._ZN2at6native29vectorized_elementwise_kernelILi4ENS0_13BinaryFunctorIsssZZZNS0_18lshift_kernel_cudaERNS_18TensorIteratorBaseEENKUlvE_clEvENKUlvE3_clEvEUlssE_EESt5arrayIPcLm3EEEEviT0_T1_,"ax",@progbits
	.align	128
        .global         _ZN2at6native29vectorized_elementwise_kernelILi4ENS0_13BinaryFunctorIsssZZZNS0_18lshift_kernel_cudaERNS_18TensorIteratorBaseEENKUlvE_clEvENKUlvE3_clEvEUlssE_EESt5arrayIPcLm3EEEEviT0_T1_
        .type           _ZN2at6native29vectorized_elementwise_kernelILi4ENS0_13BinaryFunctorIsssZZZNS0_18lshift_kernel_cudaERNS_18TensorIteratorBaseEENKUlvE_clEvENKUlvE3_clEvEUlssE_EESt5arrayIPcLm3EEEEviT0_T1_,@function
        .size           _ZN2at6native29vectorized_elementwise_kernelILi4ENS0_13BinaryFunctorIsssZZZNS0_18lshift_kernel_cudaERNS_18TensorIteratorBaseEENKUlvE_clEvENKUlvE3_clEvEUlssE_EESt5arrayIPcLm3EEEEviT0_T1_,(.L_x_20601 - _ZN2at6native29vectorized_elementwise_kernelILi4ENS0_13BinaryFunctorIsssZZZNS0_18lshift_kernel_cudaERNS_18TensorIteratorBaseEENKUlvE_clEvENKUlvE3_clEvEUlssE_EESt5arrayIPcLm3EEEEviT0_T1_)
        .other          _ZN2at6native29vectorized_elementwise_kernelILi4ENS0_13BinaryFunctorIsssZZZNS0_18lshift_kernel_cudaERNS_18TensorIteratorBaseEENKUlvE_clEvENKUlvE3_clEvEUlssE_EESt5arrayIPcLm3EEEEviT0_T1_,@"STO_CUDA_ENTRY STV_DEFAULT"
_ZN2at6native29vectorized_elementwise_kernelILi4ENS0_13BinaryFunctorIsssZZZNS0_18lshift_kernel_cudaERNS_18TensorIteratorBaseEENKUlvE_clEvENKUlvE3_clEvEUlssE_EESt5arrayIPcLm3EEEEviT0_T1_:
.text._ZN2at6native29vectorized_elementwise_kernelILi4ENS0_13BinaryFunctorIsssZZZNS0_18lshift_kernel_cudaERNS_18TensorIteratorBaseEENKUlvE_clEvENKUlvE3_clEvEUlssE_EESt5arrayIPcLm3EEEEviT0_T1_:
        /* <DEDUP_REMOVED lines=14> */
[----:B------:R-:W2:Y:S03]  /*00e0*/  LDG.E.64 R8, desc[UR4][R14.64] ;  /* 0x000000040e087981 */ /* 0x000ea6000c1e1b00 */
[----:B------:R-:W-:Y:S02]  /*00f0*/  IMAD.WIDE.U32 R12, R2, 0x8, R4 ;  /* 0x00000008020c7825 */ /* 0x000fe400078e0004 */
[----:B------:R-:W3:Y:S04]  /*0100*/  LDG.E.64 R4, desc[UR4][R14.64+0x400] ;  /* 0x000400040e047981 */ /* 0x000ee8000c1e1b00 */
[----:B------:R-:W4:Y:S04]  /*0110*/  LDG.E.64 R10, desc[UR4][R12.64] ;  /* 0x000000040c0a7981 */ /* 0x000f28000c1e1b00 */
[----:B------:R0:W5:Y:S01]  /*0120*/  LDG.E.64 R6, desc[UR4][R12.64+0x400] ;  /* 0x000400040c067981 */ /* 0x000162000c1e1b00 */
[----:B--2---:R-:W-:-:S02]  /*0130*/  PRMT R17, R8, 0x9910, RZ ;  /* 0x0000991008117816 */ /* 0x004fc400000000ff */
[C---:B------:R-:W-:Y:S02]  /*0140*/  LOP3.LUT R3, R8.reuse, 0xffff, RZ, 0xc0, !PT ;  /* 0x0000ffff08037812 */ /* 0x040fe400078ec0ff */
[C---:B------:R-:W-:Y:S02]  /*0150*/  PRMT R18, R8.reuse, 0x7732, RZ ;  /* 0x0000773208127816 */ /* 0x040fe400000000ff */
[----:B------:R-:W-:Y:S01]  /*0160*/  PRMT R19, R8, 0xbb32, RZ ;  /* 0x0000bb3208137816 */ /* 0x000fe200000000ff */
[----:B------:R-:W-:Y:S01]  /*0170*/  IMAD.MOV.U32 R8, RZ, RZ, R17 ;  /* 0x000000ffff087224 */ /* 0x000fe200078e0011 */
[----:B------:R-:W-:Y:S01]  /*0180*/  ISETP.GT.U32.AND P3, PT, R3, 0xf, PT ;  /* 0x0000000f0300780c */ /* 0x000fe20003f64070 */
[----:B0-----:R-:W-:Y:S01]  /*0190*/  IMAD.MOV.U32 R12, RZ, RZ, R18 ;  /* 0x000000ffff0c7224 */ /* 0x001fe200078e0012 */
[C---:B----4-:R-:W-:Y:S01]  /*01a0*/  LOP3.LUT R3, R10.reuse, 0xffff, RZ, 0xc0, !PT ;  /* 0x0000ffff0a037812 */ /* 0x050fe200078ec0ff */
[----:B------:R-:W-:Y:S01]  /*01b0*/  IMAD.MOV.U32 R13, RZ, RZ, R19 ;  /* 0x000000ffff0d7224 */ /* 0x000fe200078e0013 */
[----:B------:R-:W-:-:S02]  /*01c0*/  PRMT R10, R10, 0x7732, RZ ;  /* 0x000077320a0a7816 */ /* 0x000fc400000000ff */
[----:B------:R-:W-:Y:S02]  /*01d0*/  SHF.L.U32 R3, R3, R8, RZ ;  /* 0x0000000803037219 */ /* 0x000fe400000006ff */
[C---:B------:R-:W-:Y:S02]  /*01e0*/  PRMT R8, R9.reuse, 0x9910, RZ ;  /* 0x0000991009087816 */ /* 0x040fe400000000ff */
[C---:B------:R-:W-:Y:S02]  /*01f0*/  PRMT R14, R9.reuse, 0xbb32, RZ ;  /* 0x0000bb32090e7816 */ /* 0x040fe400000000ff */
[----:B------:R-:W-:Y:S02]  /*0200*/  ISETP.GT.U32.AND P6, PT, R12, 0xf, PT ;  /* 0x0000000f0c00780c */ /* 0x000fe40003fc4070 */
[----:B------:R-:W-:Y:S02]  /*0210*/  SHF.L.U32 R12, R10, R13, RZ ;  /* 0x0000000d0a0c7219 */ /* 0x000fe400000006ff */
[----:B------:R-:W-:-:S02]  /*0220*/  LOP3.LUT R16, R9, 0xffff, RZ, 0xc0, !PT ;  /* 0x0000ffff09107812 */ /* 0x000fc400078ec0ff */
[----:B------:R-:W-:Y:S01]  /*0230*/  PRMT R13, R9, 0x7732, RZ ;  /* 0x00007732090d7816 */ /* 0x000fe200000000ff */
[----:B------:R-:W-:Y:S01]  /*0240*/  IMAD.MOV.U32 R9, RZ, RZ, R8 ;  /* 0x000000ffff097224 */ /* 0x000fe200078e0008 */
[C---:B------:R-:W-:Y:S01]  /*0250*/  LOP3.LUT R10, R11.reuse, 0xffff, RZ, 0xc0, !PT ;  /* 0x0000ffff0b0a7812 */ /* 0x040fe200078ec0ff */
[----:B------:R-:W-:Y:S01]  /*0260*/  IMAD.MOV.U32 R8, RZ, RZ, R14 ;  /* 0x000000ffff087224 */ /* 0x000fe200078e000e */
[----:B---3--:R-:W-:Y:S02]  /*0270*/  LOP3.LUT R14, R4, 0xffff, RZ, 0xc0, !PT ;  /* 0x0000ffff040e7812 */ /* 0x008fe400078ec0ff */
[----:B------:R-:W-:Y:S02]  /*0280*/  PRMT R11, R11, 0x7732, RZ ;  /* 0x000077320b0b7816 */ /* 0x000fe400000000ff */
[----:B------:R-:W-:Y:S02]  /*0290*/  ISETP.GT.U32.AND P0, PT, R14, 0xf, PT ;  /* 0x0000000f0e00780c */ /* 0x000fe40003f04070 */
[----:B------:R-:W-:-:S02]  /*02a0*/  SHF.L.U32 R10, R10, R9, RZ ;  /* 0x000000090a0a7219 */ /* 0x000fc400000006ff */
[----:B------:R-:W-:Y:S02]  /*02b0*/  SHF.L.U32 R11, R11, R8, RZ ;  /* 0x000000080b0b7219 */ /* 0x000fe400000006ff */
[----:B------:R-:W-:Y:S01]  /*02c0*/  PRMT R14, R4, 0x9910, RZ ;  /* 0x00009910040e7816 */ /* 0x000fe200000000ff */
[----:B------:R-:W0:Y:S01]  /*02d0*/  LDC.64 R8, c[0x0][0x218] ;  /* 0x00008600ff087b82 */ /* 0x000e220000000a00 */
[----:B------:R-:W-:Y:S02]  /*02e0*/  ISETP.GT.U32.AND P4, PT, R16, 0xf, PT ;  /* 0x0000000f1000780c */ /* 0x000fe40003f84070 */
[C---:B------:R-:W-:Y:S02]  /*02f0*/  PRMT R15, R4.reuse, 0x7732, RZ ;  /* 0x00007732040f7816 */ /* 0x040fe400000000ff */
[----:B------:R-:W-:Y:S01]  /*0300*/  PRMT R16, R4, 0xbb32, RZ ;  /* 0x0000bb3204107816 */ /* 0x000fe200000000ff */
[----:B------:R-:W-:Y:S01]  /*0310*/  IMAD.MOV.U32 R4, RZ, RZ, R14 ;  /* 0x000000ffff047224 */ /* 0x000fe200078e000e */
[----:B------:R-:W-:Y:S01]  /*0320*/  ISETP.GT.U32.AND P5, PT, R13, 0xf, PT ;  /* 0x0000000f0d00780c */ /* 0x000fe20003fa4070 */
[----:B------:R-:W-:Y:S01]  /*0330*/  IMAD.MOV.U32 R14, RZ, RZ, R15 ;  /* 0x000000ffff0e7224 */ /* 0x000fe200078e000f */
[C---:B-----5:R-:W-:Y:S01]  /*0340*/  LOP3.LUT R13, R6.reuse, 0xffff, RZ, 0xc0, !PT ;  /* 0x0000ffff060d7812 */ /* 0x060fe200078ec0ff */
[----:B------:R-:W-:Y:S01]  /*0350*/  IMAD.MOV.U32 R15, RZ, RZ, R16 ;  /* 0x000000ffff0f7224 */ /* 0x000fe200078e0010 */
[----:B------:R-:W-:-:S04]  /*0360*/  PRMT R6, R6, 0x7732, RZ ;  /* 0x0000773206067816 */ /* 0x000fc800000000ff */
[----:B------:R-:W-:Y:S02]  /*0370*/  SHF.L.U32 R6, R6, R15, RZ ;  /* 0x0000000f06067219 */ /* 0x000fe400000006ff */
[----:B------:R-:W-:Y:S02]  /*0380*/  PRMT R15, R7, 0x7732, RZ ;  /* 0x00007732070f7816 */ /* 0x000fe400000000ff */
[----:B------:R-:W-:Y:S02]  /*0390*/  SHF.L.U32 R4, R13, R4, RZ ;  /* 0x000000040d047219 */ /* 0x000fe400000006ff */
[----:B------:R-:W-:Y:S02]  /*03a0*/  ISETP.GT.U32.AND P2, PT, R14, 0xf, PT ;  /* 0x0000000f0e00780c */ /* 0x000fe40003f44070 */
[----:B------:R-:W-:Y:S02]  /*03b0*/  LOP3.LUT R13, R7, 0xffff, RZ, 0xc0, !PT ;  /* 0x0000ffff070d7812 */ /* 0x000fe400078ec0ff */
[----:B------:R-:W-:-:S02]  /*03c0*/  LOP3.LUT R17, R5, 0xffff, RZ, 0xc0, !PT ;  /* 0x0000ffff05117812 */ /* 0x000fc400078ec0ff */
[C---:B------:R-:W-:Y:S02]  /*03d0*/  PRMT R14, R5.reuse, 0x9910, RZ ;  /* 0x00009910050e7816 */ /* 0x040fe400000000ff */
[C---:B------:R-:W-:Y:S02]  /*03e0*/  PRMT R7, R5.reuse, 0x7732, RZ ;  /* 0x0000773205077816 */ /* 0x040fe400000000ff */
[----:B------:R-:W-:Y:S01]  /*03f0*/  PRMT R16, R5, 0xbb32, RZ ;  /* 0x0000bb3205107816 */ /* 0x000fe200000000ff */
[----:B------:R-:W-:Y:S01]  /*0400*/  IMAD.MOV.U32 R5, RZ, RZ, R15 ;  /* 0x000000ffff057224 */ /* 0x000fe200078e000f */
[----:B------:R-:W-:Y:S02]  /*0410*/  SEL R12, R12, RZ, !P6 ;  /* 0x000000ff0c0c7207 */ /* 0x000fe40007000000 */
[----:B------:R-:W-:Y:S02]  /*0420*/  ISETP.GT.U32.AND P1, PT, R17, 0xf, PT ;  /* 0x0000000f1100780c */ /* 0x000fe40003f24070 */
[----:B------:R-:W-:-:S02]  /*0430*/  SHF.L.U32 R13, R13, R14, RZ ;  /* 0x0000000e0d0d7219 */ /* 0x000fc400000006ff */
[----:B------:R-:W-:Y:S02]  /*0440*/  ISETP.GT.U32.AND P6, PT, R7, 0xf, PT ;  /* 0x0000000f0700780c */ /* 0x000fe40003fc4070 */
[----:B------:R-:W-:Y:S01]  /*0450*/  SHF.L.U32 R5, R5, R16, RZ ;  /* 0x0000001005057219 */ /* 0x000fe200000006ff */
[----:B0-----:R-:W-:Y:S01]  /*0460*/  IMAD.WIDE.U32 R8, R0, 0x2, R8 ;  /* 0x0000000200087825 */ /* 0x001fe200078e0008 */
[----:B------:R-:W-:Y:S02]  /*0470*/  SEL R11, R11, RZ, !P5 ;  /* 0x000000ff0b0b7207 */ /* 0x000fe40006800000 */
[----:B------:R-:W-:Y:S02]  /*0480*/  SEL R10, R10, RZ, !P4 ;  /* 0x000000ff0a0a7207 */ /* 0x000fe40006000000 */
[----:B------:R-:W-:Y:S02]  /*0490*/  SEL R3, R3, RZ, !P3 ;  /* 0x000000ff03037207 */ /* 0x000fe40005800000 */
[----:B------:R-:W-:-:S02]  /*04a0*/  SEL R6, R6, RZ, !P2 ;  /* 0x000000ff06067207 */ /* 0x000fc40005000000 */
[----:B------:R-:W-:Y:S02]  /*04b0*/  SEL R5, R5, RZ, !P6 ;  /* 0x000000ff05057207 */ /* 0x000fe40007000000 */
[----:B------:R-:W-:Y:S02]  /*04c0*/  SEL R0, R13, RZ, !P1 ;  /* 0x000000ff0d007207 */ /* 0x000fe40004800000 */
[----:B------:R-:W-:Y:S01]  /*04d0*/  SEL R7, R4, RZ, !P0 ;  /* 0x000000ff04077207 */ /* 0x000fe20004000000 */
[----:B------:R-:W-:Y:S01]  /*04e0*/  IMAD.WIDE R8, R2, 0x8, R8 ;  /* 0x0000000802087825 */ /* 0x000fe200078e0208 */
[----:B------:R-:W-:Y:S02]  /*04f0*/  PRMT R11, R10, 0x5410, R11 ;  /* 0x000054100a0b7816 */ /* 0x000fe4000000000b */
[----:B------:R-:W-:Y:S02]  /*0500*/  PRMT R10, R3, 0x5410, R12 ;  /* 0x00005410030a7816 */ /* 0x000fe4000000000c */
[----:B------:R-:W-:-:S02]  /*0510*/  PRMT R5, R0, 0x5410, R5 ;  /* 0x0000541000057816 */ /* 0x000fc40000000005 */
[----:B------:R-:W-:Y:S01]  /*0520*/  PRMT R4, R7, 0x5410, R6 ;  /* 0x0000541007047816 */ /* 0x000fe20000000006 */
[----:B------:R-:W-:Y:S04]  /*0530*/  STG.E.64 desc[UR4][R8.64], R10 ;  /* 0x0000000a08007986 */ /* 0x000fe8000c101b04 */
[----:B------:R-:W-:Y:S01]  /*0540*/  STG.E.64 desc[UR4][R8.64+0x400], R4 ;  /* 0x0004000408007986 */ /* 0x000fe2000c101b04 */
[----:B------:R-:W-:Y:S05]  /*0550*/  EXIT ;  /* 0x000000000000794d */ /* 0x000fea0003800000 */
.L_x_11071:
        /* <DEDUP_REMOVED lines=152> */
.L_x_11074:
[----:B------:R-:W-:-:S13]  /*0ee0*/  ISETP.GE.AND P0, PT, R3, R2, PT ;  /* 0x000000020300720c */ /* 0x000fda0003f06270 */
[----:B------:R-:W-:Y:S05]  /*0ef0*/  @P0 BRA `(.L_x_11076) ;  /* 0x0000000000300947 */ /* 0x000fea0003800000 */
[----:B0-----:R-:W0:Y:S01]  /*0f00*/  LDC.64 R8, c[0x0][0x218] ;  /* 0x00008600ff087b82 */ /* 0x001e220000000a00 */
[----:B------:R-:W-:Y:S02]  /*0f10*/  IMAD.IADD R7, R0, 0x1, R3 ;  /* 0x0000000100077824 */ /* 0x000fe400078e0203 */
[----:B------:R-:W-:Y:S02]  /*0f20*/  VIADD R3, R3, 0x80 ;  /* 0x0000008003037836 */ /* 0x000fe40000000000 */
[----:B0-----:R-:W-:-:S05]  /*0f30*/  IMAD.WIDE.U32 R8, R7, 0x2, R8 ;  /* 0x0000000207087825 */ /* 0x001fca00078e0008 */
[----:B------:R1:W-:Y:S02]  /*0f40*/  STG.E.U16 desc[UR4][R8.64], R23 ;  /* 0x0000001708007986 */ /* 0x0003e4000c101504 */
.L_x_11075:
[----:B------:R-:W-:-:S13]  /*0f50*/  ISETP.GE.AND P0, PT, R3, R2, PT ;  /* 0x000000020300720c */ /* 0x000fda0003f06270 */
[----:B------:R-:W-:Y:S05]  /*0f60*/  @P0 BRA `(.L_x_11077) ;  /* 0x0000000000340947 */ /* 0x000fea0003800000 */
[----:B01----:R-:W0:Y:S01]  /*0f70*/  LDC.64 R8, c[0x0][0x218] ;  /* 0x00008600ff087b82 */ /* 0x003e220000000a00 */
[----:B------:R-:W-:Y:S02]  /*0f80*/  IMAD.IADD R7, R0, 0x1, R3 ;  /* 0x0000000100077824 */ /* 0x000fe400078e0203 */
[----:B------:R-:W-:Y:S02]  /*0f90*/  VIADD R3, R3, 0x80 ;  /* 0x0000008003037836 */ /* 0x000fe40000000000 */
[----:B0-----:R-:W-:-:S05]  /*0fa0*/  IMAD.WIDE.U32 R8, R7, 0x2, R8 ;  /* 0x0000000207087825 */ /* 0x001fca00078e0008 */
[----:B------:R1:W-:Y:S02]  /*0fb0*/  STG.E.U16 desc[UR4][R8.64], R22 ;  /* 0x0000001608007986 */ /* 0x0003e4000c101504 */
.L_x_11076:
        /* <DEDUP_REMOVED lines=8> */
.L_x_11077:
[----:B------:R-:W-:Y:S05]  /*1040*/  BSYNC B1 ;  /* 0x0000000000017941 */ /* 0x000fea0003800000 */
.L_x_11073:
[----:B------:R-:W-:-:S13]  /*1050*/  ISETP.GE.AND P0, PT, R3, R2, PT ;  /* 0x000000020300720c */ /* 0x000fda0003f06270 */
[----:B--2---:R-:W2:Y:S01]  /*1060*/  @!P0 LDC.64 R6, c[0x0][0x218] ;  /* 0x00008600ff068b82 */ /* 0x004ea20000000a00 */
[----:B01----:R-:W-:Y:S02]  /*1070*/  @!P0 IMAD.IADD R9, R0, 0x1, R3 ;  /* 0x0000000100098824 */ /* 0x003fe400078e0203 */
[----:B------:R-:W-:Y:S02]  /*1080*/  @!P0 VIADD R3, R3, 0x80 ;  /* 0x0000008003038836 */ /* 0x000fe40000000000 */
[----:B--2---:R-:W-:-:S05]  /*1090*/  @!P0 IMAD.WIDE.U32 R6, R9, 0x2, R6 ;  /* 0x0000000209068825 */ /* 0x004fca00078e0006 */
[----:B------:R2:W-:Y:S02]  /*10a0*/  @!P0 STG.E.U16 desc[UR4][R6.64], R5 ;  /* 0x0000000506008986 */ /* 0x0005e4000c101504 */
.L_x_11078:
[----:B------:R-:W-:Y:S05]  /*10b0*/  BSYNC B0 ;  /* 0x0000000000007941 */ /* 0x000fea0003800000 */
.L_x_11072:
        /* <DEDUP_REMOVED lines=8> */
.L_x_11079:
        /* <DEDUP_REMOVED lines=12> */
.L_x_20601:


//--------------------- .text._ZN2at6native29vectorized_elementwise_kernelILi8ENS0_13BinaryFunctorIsssZZZNS0_18lshift_kernel_cudaERNS_18TensorIteratorBaseEENKUlvE_clEvENKUlvE3_clEvEUlssE_EESt5arrayIPcLm3EEEEviT0_T1_ --------------------------
	.section	.text._ZN2at6native29vectorized_elementwise_kernelILi8ENS0_13BinaryFunctorIsssZZZNS0_18lshift_kernel_cudaERNS_18TensorIteratorBaseEENKUlvE_clEvENKUlvE3_clEvEUlssE_EESt5arrayIPcLm3EEEEviT0_T1_,"ax",@progbits
	.align	128
        .global         _ZN2at6native29vectorized_elementwise_kernelILi8ENS0_13BinaryFunctorIsssZZZNS0_18lshift_kernel_cudaERNS_18TensorIteratorBaseEENKUlvE_clEvENKUlvE3_clEvEUlssE_EESt5arrayIPcLm3EEEEviT0_T1_
        .type           _ZN2at6native29vectorized_elementwise_kernelILi8ENS0_13BinaryFunctorIsssZZZNS0_18lshift_kernel_cudaERNS_18TensorIteratorBaseEENKUlvE_clEvENKUlvE3_clEvEUlssE_EESt5arrayIPcLm3EEEEviT0_T1_,@function
        .size           _ZN2at6native29vectorized_elementwise_kernelILi8ENS0_13BinaryFunctorIsssZZZNS0_18lshift_kernel_cudaERNS_18TensorIteratorBaseEENKUlvE_clEvENKUlvE3_clEvEUlssE_EESt5arrayIPcLm3EEEEviT0_T1_,(.L_x_20602 - _ZN2at6native29vectorized_elementwise_kernelILi8ENS0_13BinaryFunctorIsssZZZNS0_18lshift_kernel_cudaERNS_18TensorIteratorBaseEENKUlvE_clEvENKUlvE3_clEvEUlssE_EESt5arrayIPcLm3EEEEviT0_T1_)
        .other          _ZN2at6native29vectorized_elementwise_kernelILi8ENS0_13BinaryFunctorIsssZZZNS0_18lshift_kernel_cudaERNS_18TensorIteratorBaseEENKUlvE_clEvENKUlvE3_clEvEUlssE_EESt5arrayIPcLm3EEEEviT0_T1_,@"STO_CUDA_ENTRY STV_DEFAULT"
_ZN2at6native29vectorized_elementwise_kernelILi8ENS0_13BinaryFunctorIsssZZZNS0_18lshift_kernel_cudaERNS_18TensorIteratorBaseEENKUlvE_clEvENKUlvE3_clEvEUlssE_EESt5arrayIPcLm3EEEEviT0_T1_:
.text._ZN2at6native29vectorized_elementwise_kernelILi8ENS0_13BinaryFunctorIsssZZZNS0_18lshift_kernel_cudaERNS_18TensorIteratorBaseEENKUlvE_clEvENKUlvE3_clEvEUlssE_EESt5arrayIPcLm3EEEEviT0_T1_:
        /* <DEDUP_REMOVED lines=15> */
[----:B------:R-:W-:-:S05]  /*00f0*/  IMAD.WIDE.U32 R2, R12, 0x10, R2 ;  /* 0x000000100c027825 */ /* 0x000fca00078e0002 */
[----:B------:R0:W3:Y:S01]  /*0100*/  LDG.E.128 R4, desc[UR4][R2.64] ;  /* 0x0000000402047981 */ /* 0x0000e2000c1e1d00 */
[C---:B--2---:R-:W-:Y:S02]  /*0110*/  PRMT R19, R8.reuse, 0x7732, RZ ;  /* 0x0000773208137816 */ /* 0x044fe400000000ff */
[----:B------:R-:W-:Y:S02]  /*0120*/  PRMT R20, R8, 0xbb32, RZ ;  /* 0x0000bb3208147816 */ /* 0x000fe400000000ff */
[C---:B------:R-:W-:Y:S02]  /*0130*/  PRMT R15, R9.reuse, 0x9910, RZ ;  /* 0x00009910090f7816 */ /* 0x040fe400000000ff */
[C---:B------:R-:W-:Y:S02]  /*0140*/  PRMT R21, R9.reuse, 0x7732, RZ ;  /* 0x0000773209157816 */ /* 0x040fe400000000ff */
[C---:B------:R-:W-:Y:S02]  /*0150*/  LOP3.LUT R18, R9.reuse, 0xffff, RZ, 0xc0, !PT ;  /* 0x0000ffff09127812 */ /* 0x040fe400078ec0ff */
[----:B------:R-:W-:-:S02]  /*0160*/  PRMT R16, R9, 0xbb32, RZ ;  /* 0x0000bb3209107816 */ /* 0x000fc400000000ff */
[----:B0-----:R-:W-:Y:S02]  /*0170*/  LOP3.LUT R3, R10, 0xffff, RZ, 0xc0, !PT ;  /* 0x0000ffff0a037812 */ /* 0x001fe400078ec0ff */
[C---:B------:R-:W-:Y:S02]  /*0180*/  PRMT R9, R11.reuse, 0x9910, RZ ;  /* 0x000099100b097816 */ /* 0x040fe400000000ff */
[C---:B------:R-:W-:Y:S02]  /*0190*/  PRMT R2, R11.reuse, 0x7732, RZ ;  /* 0x000077320b027816 */ /* 0x040fe400000000ff */
[C---:B------:R-:W-:Y:S02]  /*01a0*/  LOP3.LUT R23, R11.reuse, 0xffff, RZ, 0xc0, !PT ;  /* 0x0000ffff0b177812 */ /* 0x040fe400078ec0ff */
[----:B------:R-:W-:Y:S01]  /*01b0*/  PRMT R13, R11, 0xbb32, RZ ;  /* 0x0000bb320b0d7816 */ /* 0x000fe200000000ff */
[----:B------:R-:W-:Y:S01]  /*01c0*/  IMAD.MOV.U32 R11, RZ, RZ, R19 ;  /* 0x000000ffff0b7224 */ /* 0x000fe200078e0013 */
[----:B------:R-:W-:Y:S01]  /*01d0*/  ISETP.GT.U32.AND P2, PT, R18, 0xf, PT ;  /* 0x0000000f1200780c */ /* 0x000fe20003f44070 */
[----:B------:R-:W-:Y:S01]  /*01e0*/  IMAD.MOV.U32 R18, RZ, RZ, R20 ;  /* 0x000000ffff127224 */ /* 0x000fe200078e0014 */
[----:B------:R-:W-:-:S02]  /*01f0*/  ISETP.GT.U32.AND P1, PT, R3, 0xf, PT ;  /* 0x0000000f0300780c */ /* 0x000fc40003f24070 */
[----:B---3--:R-:W-:Y:S02]  /*0200*/  PRMT R3, R4, 0x7732, RZ ;  /* 0x0000773204037816 */ /* 0x008fe400000000ff */
[----:B------:R-:W-:Y:S01]  /*0210*/  ISETP.GT.U32.AND P6, PT, R11, 0xf, PT ;  /* 0x0000000f0b00780c */ /* 0x000fe20003fc4070 */
[----:B------:R-:W-:Y:S01]  /*0220*/  IMAD.MOV.U32 R11, RZ, RZ, R21 ;  /* 0x000000ffff0b7224 */ /* 0x000fe200078e0015 */
[----:B------:R-:W-:Y:S01]  /*0230*/  SHF.L.U32 R3, R3, R18, RZ ;  /* 0x0000001203037219 */ /* 0x000fe200000006ff */
[----:B------:R-:W-:Y:S01]  /*0240*/  IMAD.MOV.U32 R21, RZ, RZ, R16 ;  /* 0x000000ffff157224 */ /* 0x000fe200078e0010 */
[----:B------:R-:W-:Y:S02]  /*0250*/  LOP3.LUT R17, R8, 0xffff, RZ, 0xc0, !PT ;  /* 0x0000ffff08117812 */ /* 0x000fe400078ec0ff */
[----:B------:R-:W-:Y:S02]  /*0260*/  ISETP.GT.U32.AND P5, PT, R11, 0xf, PT ;  /* 0x0000000f0b00780c */ /* 0x000fe40003fa4070 */
[----:B------:R-:W-:-:S02]  /*0270*/  SEL R11, R3, RZ, !P6 ;  /* 0x000000ff030b7207 */ /* 0x000fc40007000000 */
[----:B------:R-:W-:Y:S02]  /*0280*/  ISETP.GT.U32.AND P6, PT, R2, 0xf, PT ;  /* 0x0000000f0200780c */ /* 0x000fe40003fc4070 */
[----:B------:R-:W0:Y:S01]  /*0290*/  LDC.64 R2, c[0x0][0x218] ;  /* 0x00008600ff027b82 */ /* 0x000e220000000a00 */
[----:B------:R-:W-:Y:S02]  /*02a0*/  PRMT R22, R10, 0x7732, RZ ;  /* 0x000077320a167816 */ /* 0x000fe400000000ff */
[----:B------:R-:W-:Y:S02]  /*02b0*/  PRMT R20, R5, 0x7732, RZ ;  /* 0x0000773205147816 */ /* 0x000fe400000000ff */
[----:B------:R-:W-:Y:S01]  /*02c0*/  ISETP.GT.U32.AND P3, PT, R17, 0xf, PT ;  /* 0x0000000f1100780c */ /* 0x000fe20003f64070 */
[----:B------:R-:W-:Y:S01]  /*02d0*/  IMAD.MOV.U32 R17, RZ, RZ, R22 ;  /* 0x000000ffff117224 */ /* 0x000fe200078e0016 */
[----:B------:R-:W-:Y:S01]  /*02e0*/  PRMT R14, R8, 0x9910, RZ ;  /* 0x00009910080e7816 */ /* 0x000fe200000000ff */
[----:B------:R-:W-:Y:S01]  /*02f0*/  IMAD.MOV.U32 R16, RZ, RZ, R20 ;  /* 0x000000ffff107224 */ /* 0x000fe200078e0014 */
[----:B------:R-:W-:-:S02]  /*0300*/  LOP3.LUT R18, R4, 0xffff, RZ, 0xc0, !PT ;  /* 0x0000ffff04127812 */ /* 0x000fc400078ec0ff */
[----:B------:R-:W-:Y:S02]  /*0310*/  PRMT R20, R7, 0x7732, RZ ;  /* 0x0000773207147816 */ /* 0x000fe400000000ff */
[----:B------:R-:W-:Y:S02]  /*0320*/  ISETP.GT.U32.AND P4, PT, R17, 0xf, PT ;  /* 0x0000000f1100780c */ /* 0x000fe40003f84070 */
[----:B------:R-:W-:Y:S02]  /*0330*/  LOP3.LUT R19, R5, 0xffff, RZ, 0xc0, !PT ;  /* 0x0000ffff05137812 */ /* 0x000fe400078ec0ff */
[C---:B------:R-:W-:Y:S02]  /*0340*/  LOP3.LUT R5, R6.reuse, 0xffff, RZ, 0xc0, !PT ;  /* 0x0000ffff06057812 */ /* 0x040fe400078ec0ff */
[----:B------:R-:W-:Y:S02]  /*0350*/  PRMT R17, R6, 0x7732, RZ ;  /* 0x0000773206117816 */ /* 0x000fe400000000ff */
[----:B------:R-:W-:Y:S01]  /*0360*/  SHF.L.U32 R6, R18, R14, RZ ;  /* 0x0000000e12067219 */ /* 0x000fe200000006ff */
[----:B------:R-:W-:Y:S01]  /*0370*/  IMAD.MOV.U32 R14, RZ, RZ, R13 ;  /* 0x000000ffff0e7224 */ /* 0x000fe200078e000d */
[C---:B------:R-:W-:Y:S01]  /*0380*/  PRMT R8, R10.reuse, 0x9910, RZ ;  /* 0x000099100a087816 */ /* 0x040fe200000000ff */
[----:B------:R-:W-:Y:S01]  /*0390*/  IMAD.MOV.U32 R13, RZ, RZ, R20 ;  /* 0x000000ffff0d7224 */ /* 0x000fe200078e0014 */
[----:B------:R-:W-:Y:S01]  /*03a0*/  PRMT R10, R10, 0xbb32, RZ ;  /* 0x0000bb320a0a7816 */ /* 0x000fe200000000ff */
[----:B0-----:R-:W-:Y:S01]  /*03b0*/  IMAD.WIDE.U32 R2, R0, 0x2, R2 ;  /* 0x0000000200027825 */ /* 0x001fe200078e0002 */
[----:B------:R-:W-:-:S02]  /*03c0*/  LOP3.LUT R4, R7, 0xffff, RZ, 0xc0, !PT ;  /* 0x0000ffff07047812 */ /* 0x000fc400078ec0ff */
[----:B------:R-:W-:Y:S02]  /*03d0*/  SHF.L.U32 R7, R19, R15, RZ ;  /* 0x0000000f13077219 */ /* 0x000fe400000006ff */
[----:B------:R-:W-:Y:S01]  /*03e0*/  SHF.L.U32 R16, R16, R21, RZ ;  /* 0x0000001510107219 */ /* 0x000fe200000006ff */
[----:B------:R-:W-:Y:S01]  /*03f0*/  IMAD.WIDE R2, R12, 0x10, R2 ;  /* 0x000000100c027825 */ /* 0x000fe200078e0202 */
[----:B------:R-:W-:Y:S02]  /*0400*/  ISETP.GT.U32.AND P0, PT, R23, 0xf, PT ;  /* 0x0000000f1700780c */ /* 0x000fe40003f04070 */
[----:B------:R-:W-:Y:S02]  /*0410*/  SHF.L.U32 R5, R5, R8, RZ ;  /* 0x0000000805057219 */ /* 0x000fe400000006ff */
[----:B------:R-:W-:Y:S02]  /*0420*/  SHF.L.U32 R10, R17, R10, RZ ;  /* 0x0000000a110a7219 */ /* 0x000fe400000006ff */
[----:B------:R-:W-:-:S02]  /*0430*/  SHF.L.U32 R4, R4, R9, RZ ;  /* 0x0000000904047219 */ /* 0x000fc400000006ff */
[----:B------:R-:W-:Y:S02]  /*0440*/  SHF.L.U32 R13, R13, R14, RZ ;  /* 0x0000000e0d0d7219 */ /* 0x000fe400000006ff */
[----:B------:R-:W-:Y:S02]  /*0450*/  SEL R16, R16, RZ, !P5 ;  /* 0x000000ff10107207 */ /* 0x000fe40006800000 */
[----:B------:R-:W-:Y:S02]  /*0460*/  SEL R6, R6, RZ, !P3 ;  /* 0x000000ff06067207 */ /* 0x000fe40005800000 */
[----:B------:R-:W-:Y:S02]  /*0470*/  SEL R7, R7, RZ, !P2 ;  /* 0x000000ff07077207 */ /* 0x000fe40005000000 */
[----:B------:R-:W-:Y:S02]  /*0480*/  SEL R10, R10, RZ, !P4 ;  /* 0x000000ff0a0a7207 */ /* 0x000fe40006000000 */
[----:B------:R-:W-:-:S02]  /*0490*/  SEL R13, R13, RZ, !P6 ;  /* 0x000000ff0d0d7207 */ /* 0x000fc40007000000 */
[----:B------:R-:W-:Y:S02]  /*04a0*/  SEL R9, R5, RZ, !P1 ;  /* 0x000000ff05097207 */ /* 0x000fe40004800000 */
[----:B------:R-:W-:Y:S02]  /*04b0*/  SEL R0, R4, RZ, !P0 ;  /* 0x000000ff04007207 */ /* 0x000fe40004000000 */
[----:B------:R-:W-:Y:S02]  /*04c0*/  PRMT R4, R6, 0x5410, R11 ;  /* 0x0000541006047816 */ /* 0x000fe4000000000b */
[----:B------:R-:W-:Y:S02]  /*04d0*/  PRMT R5, R7, 0x5410, R16 ;  /* 0x0000541007057816 */ /* 0x000fe40000000010 */
[----:B------:R-:W-:Y:S02]  /*04e0*/  PRMT R6, R9, 0x5410, R10 ;  /* 0x0000541009067816 */ /* 0x000fe4000000000a */
[----:B------:R-:W-:-:S05]  /*04f0*/  PRMT R7, R0, 0x5410, R13 ;  /* 0x0000541000077816 */ /* 0x000fca000000000d */
[----:B------:R-:W-:Y:S01]  /*0500*/  STG.E.128 desc[UR4][R2.64], R4 ;  /* 0x0000000402007986 */ /* 0x000fe2000c101d04 */
[----:B------:R-:W-:Y:S05]  /*0510*/  EXIT ;  /* 0x000000000000794d */ /* 0x000fea0003800000 */
.L_x_11080:
        /* <DEDUP_REMOVED lines=152> */
.L_x_11083:
[----:B------:R-:W-:-:S13]  /*0ea0*/  ISETP.GE.AND P0, PT, R3, R2, PT ;  /* 0x000000020300720c */ /* 0x000fda0003f06270 */
[----:B------:R-:W-:Y:S05]  /*0eb0*/  @P0 BRA `(.L_x_11085) ;  /* 0x0000000000300947 */ /* 0x000fea0003800000 */
[----:B0-----:R-:W0:Y:S01]  /*0ec0*/  LDC.64 R8, c[0x0][0x218] ;  /* 0x00008600ff087b82 */ /* 0x001e220000000a00 */
[----:B------:R-:W-:Y:S02]  /*0ed0*/  IMAD.IADD R7, R0, 0x1, R3 ;  /* 0x0000000100077824 */ /* 0x000fe400078e0203 */
[----:B------:R-:W-:Y:S02]  /*0ee0*/  VIADD R3, R3, 0x80 ;  /* 0x0000008003037836 */ /* 0x000fe40000000000 */
[----:B0-----:R-:W-:-:S05]  /*0ef0*/  IMAD.WIDE.U32 R8, R7, 0x2, R8 ;  /* 0x0000000207087825 */ /* 0x001fca00078e0008 */
[----:B------:R1:W-:Y:S02]  /*0f00*/  STG.E.U16 desc[UR4][R8.64], R23 ;  /* 0x0000001708007986 */ /* 0x0003e4000c101504 */
.L_x_11084:
[----:B------:R-:W-:-:S13]  /*0f10*/  ISETP.GE.AND P0, PT, R3, R2, PT ;  /* 0x000000020300720c */ /* 0x000fda0003f06270 */
[----:B------:R-:W-:Y:S05]  /*0f20*/  @P0 BRA `(.L_x_11086) ;  /* 0x0000000000340947 */ /* 0x000fea0003800000 */
[----:B01----:R-:W0:Y:S01]  /*0f30*/  LDC.64 R8, c[0x0][0x218] ;  /* 0x00008600ff087b82 */ /* 0x003e220000000a00 */
[----:B------:R-:W-:Y:S02]  /*0f40*/  IMAD.IADD R7, R0, 0x1, R3 ;  /* 0x0000000100077824 */ /* 0x000fe400078e0203 */
[----:B------:R-:W-:Y:S02]  /*0f50*/  VIADD R3, R3, 0x80 ;  /* 0x0000008003037836 */ /* 0x000fe40000000000 */
[----:B0-----:R-:W-:-:S05]  /*0f60*/  IMAD.WIDE.U32 R8, R7, 0x2, R8 ;  /* 0x0000000207087825 */ /* 0x001fca00078e0008 */
[----:B------:R1:W-:Y:S02]  /*0f70*/  STG.E.U16 desc[UR4][R8.64], R22 ;  /* 0x0000001608007986 */ /* 0x0003e4000c101504 */
.L_x_11085:
        /* <DEDUP_REMOVED lines=8> */
.L_x_11086:
[----:B------:R-:W-:Y:S05]  /*1000*/  BSYNC B1 ;  /* 0x0000000000017941 */ /* 0x000fea0003800000 */
.L_x_11082:
[----:B------:R-:W-:-:S13]  /*1010*/  ISETP.GE.AND P0, PT, R3, R2, PT ;  /* 0x000000020300720c */ /* 0x000fda0003f06270 */
[----:B--2---:R-:W2:Y:S01]  /*1020*/  @!P0 LDC.64 R6, c[0x0][0x218] ;  /* 0x00008600ff068b82 */ /* 0x004ea20000000a00 */
[----:B01----:R-:W-:Y:S02]  /*1030*/  @!P0 IMAD.IADD R9, R0, 0x1, R3 ;  /* 0x0000000100098824 */ /* 0x003fe400078e0203 */
[----:B------:R-:W-:Y:S02]  /*1040*/  @!P0 VIADD R3, R3, 0x80 ;  /* 0x0000008003038836 */ /* 0x000fe40000000000 */
[----:B--2---:R-:W-:-:S05]  /*1050*/  @!P0 IMAD.WIDE.U32 R6, R9, 0x2, R6 ;  /* 0x0000000209068825 */ /* 0x004fca00078e0006 */
[----:B------:R2:W-:Y:S02]  /*1060*/  @!P0 STG.E.U16 desc[UR4][R6.64], R5 ;  /* 0x0000000506008986 */ /* 0x0005e4000c101504 */
.L_x_11087:
[----:B------:R-:W-:Y:S05]  /*1070*/  BSYNC B0 ;  /* 0x0000000000007941 */ /* 0x000fea0003800000 */
.L_x_11081:
        /* <DEDUP_REMOVED lines=8> */
.L_x_11088:
        /* <DEDUP_REMOVED lines=16> */
.L_x_20602:


//--------------------- .text._ZN2at6native18elementwise_kernelILi128ELi4EZNS0_15gpu_kernel_implINS0_13BUnaryFunctorIsssZZZNS0_18lshift_kernel_cudaERNS_18TensorIteratorBaseEENKUlvE_clEvENKUlvE3_clEvEUlssE_EEEEvS5_RKT_EUliE_EEviT1_ --------------------------
	.section	.text._ZN2at6native18elementwise_kernelILi128ELi4EZNS0_15gpu_kernel_implINS0_13BUnaryFunctorIsssZZZNS0_18lshift_kernel_cudaERNS_18TensorIteratorBaseEENKUlvE_clEvENKUlvE3_clEvEUlssE_EEEEvS5_RKT_EUliE_EEviT1_,"ax",@progbits
	.align	128
        .global         _ZN2at6native18elementwise_kernelILi128ELi4EZNS0_15gpu_kernel_implINS0_13BUnaryFunctorIsssZZZNS0_18lshift_kernel_cudaERNS_18TensorIteratorBaseEENKUlvE_clEvENKUlvE3_clEvEUlssE_EEEEvS5_RKT_EUliE_EEviT1_
        .type           _ZN2at6native18elementwise_kernelILi128ELi4EZNS0_15gpu_kernel_implINS0_13BUnaryFunctorIsssZZZNS0_18lshift_kernel_cudaERNS_18TensorIteratorBaseEENKUlvE_clEvENKUlvE3_clEvEUlssE_EEEEvS5_RKT_EUliE_EEviT1_,@function
        .size           _ZN2at6native18elementwise_kernelILi128ELi4EZNS0_15gpu_kernel_implINS0_13BUnaryFunctorIsssZZZNS0_18lshift_kernel_cudaERNS_18TensorIteratorBaseEENKUlvE_clEvENKUlvE3_clEvEUlssE_EEEEvS5_RKT_EUliE_EEviT1_,(.L_x_20603 - _ZN2at6native18elementwise_kernelILi128ELi4EZNS0_15gpu_kernel_implINS0_13BUnaryFunctorIsssZZZNS0_18lshift_kernel_cudaERNS_18TensorIteratorBaseEENKUlvE_clEvENKUlvE3_clEvEUlssE_EEEEvS5_RKT_EUliE_EEviT1_)
        .other          _ZN2at6native18elementwise_kernelILi128ELi4EZNS0_15gpu_kernel_implINS0_13BUnaryFunctorIsssZZZNS0_18lshift_kernel_cudaERNS_18TensorIteratorBaseEENKUlvE_clEvENKUlvE3_clEvEUlssE_EEEEvS5_RKT_EUliE_EEviT1_,@"STO_CUDA_ENTRY STV_DEFAULT"
_ZN2at6native18elementwise_kernelILi128ELi4EZNS0_15gpu_kernel_implINS0_13BUnaryFunctorIsssZZZNS0_18lshift_kernel_cudaERNS_18TensorIteratorBaseEENKUlvE_clEvENKUlvE3_clEvEUlssE_EEEEvS5_RKT_EUliE_EEviT1_:
.text._ZN2at6native18elementwise_kernelILi128ELi4EZNS0_15gpu_kernel_implINS0_13BUnaryFunctorIsssZZZNS0_18lshift_kernel_cudaERNS_18TensorIteratorBaseEENKUlvE_clEvENKUlvE3_clEvEUlssE_EEEEvS5_RKT_EUliE_EEviT1_:
        /* <DEDUP_REMOVED lines=314> */
.L_x_11091:
        /* <DEDUP_REMOVED lines=20> */
.L_x_11095:
[----:B------:R0:W5:Y:S01]  /*14e0*/  LDG.E.U8 R0, desc[UR36][R2.64] ;  /* 0x0000002402007981 */ /* 0x000162000c1e1100 */
[----:B------:R-:W-:Y:S05]  /*14f0*/  BRA `(.L_x_11097) ;  /* 0x0000000c00547947 */ /* 0x000fea0003800000 */
.L_x_11094:
        /* <DEDUP_REMOVED lines=8> */
.L_x_11099:
[----:B------:R0:W5:Y:S01]  /*1580*/  LDG.E.U16 R0, desc[UR36][R2.64] ;  /* 0x0000002402007981 */ /* 0x000162000c1e1500 */
[----:B------:R-:W-:Y:S05]  /*1590*/  BRA `(.L_x_11097) ;  /* 0x0000000c002c7947 */ /* 0x000fea0003800000 */
.L_x_11098:
[----:B------:R0:W5:Y:S01]  /*15a0*/  LDG.E.U16 R0, desc[UR36][R2.64] ;  /* 0x0000002402007981 */ /* 0x000162000c1e1500 */
[----:B------:R-:W-:Y:S05]  /*15b0*/  BRA `(.L_x_11097) ;  /* 0x0000000c00247947 */ /* 0x000fea0003800000 */
.L_x_11093:
        /* <DEDUP_REMOVED lines=9> */
.L_x_11101:
[----:B------:R-:W2:Y:S02]  /*1650*/  LDG.E.U16 R4, desc[UR36][R2.64] ;  /* 0x0000002402047981 */ /* 0x000ea4000c1e1500 */
[----:B--2---:R-:W-:-:S06]  /*1660*/  HADD2.F32 R4, -RZ, R4.H0_H0 ;  /* 0x20000004ff047230 */ /* 0x004fcc0000004100 */
[----:B------:R-:W0:Y:S02]  /*1670*/  F2I.FTZ.TRUNC.NTZ R4, R4 ;  /* 0x0000000400047305 */ /* 0x000e24000021f100 */
[----:B0-----:R-:W-:Y:S01]  /*1680*/  PRMT R0, R4, 0x7610, R0 ;  /* 0x0000761004007816 */ /* 0x001fe20000000000 */
[----:B------:R-:W-:Y:S06]  /*1690*/  BRA `(.L_x_11097) ;  /* 0x0000000800ec7947 */ /* 0x000fec0003800000 */
.L_x_11100:
        /* <DEDUP_REMOVED lines=9> */
.L_x_11103:
[----:B------:R-:W2:Y:S02]  /*1730*/  LDG.E.U16 R2, desc[UR36][R2.64] ;  /* 0x0000002402027981 */ /* 0x000ea4000c1e1500 */
[----:B--2---:R-:W-:-:S06]  /*1740*/  HADD2.F32 R4, -RZ, R2.H0_H0 ;  /* 0x20000002ff047230 */ /* 0x004fcc0000004100 */
[----:B------:R-:W0:Y:S02]  /*1750*/  F2I.FTZ.TRUNC.NTZ R4, R4 ;  /* 0x0000000400047305 */ /* 0x000e24000021f100 */
[----:B0-----:R-:W-:Y:S01]  /*1760*/  PRMT R0, R4, 0x7610, R0 ;  /* 0x0000761004007816 */ /* 0x001fe20000000000 */
[----:B------:R-:W-:Y:S06]  /*1770*/  BRA `(.L_x_11097) ;  /* 0x0000000800b47947 */ /* 0x000fec0003800000 */
.L_x_11102:
[----:B------:R-:W2:Y:S02]  /*1780*/  LDG.E.64 R2, desc[UR36][R2.64] ;  /* 0x0000002402027981 */ /* 0x000ea4000c1e1b00 */
[----:B--2---:R0:W1:Y:S01]  /*1790*/  F2I.F64.TRUNC R0, R2 ;  /* 0x0000000200007311 */ /* 0x004062000030d100 */
[----:B------:R-:W-:Y:S05]  /*17a0*/  BRA `(.L_x_11097) ;  /* 0x0000000800a87947 */ /* 0x000fea0003800000 */
.L_x_11092:
        /* <DEDUP_REMOVED lines=12> */
.L_x_11106:
[----:B------:R-:W2:Y:S02]  /*1870*/  LDG.E.64 R2, desc[UR36][R2.64] ;  /* 0x0000002402027981 */ /* 0x000ea4000c1e1b00 */
[----:B--2---:R3:W4:Y:S01]  /*1880*/  F2I.F64.TRUNC R0, R2 ;  /* 0x0000000200007311 */ /* 0x004722000030d100 */
[----:B------:R-:W-:Y:S05]  /*1890*/  BRA `(.L_x_11097) ;  /* 0x00000008006c7947 */ /* 0x000fea0003800000 */
.L_x_11105:
        /* <DEDUP_REMOVED lines=28> */
.L_x_11108:
        /* <DEDUP_REMOVED lines=15> */
.L_x_11107:
[----:B------:R-:W2:Y:S02]  /*1b50*/  LDG.E.U16 R4, desc[UR36][R2.64] ;  /* 0x0000002402047981 */ /* 0x000ea4000c1e1500 */
[----:B--2---:R-:W-:-:S06]  /*1b60*/  IMAD.U32 R4, R4, 0x10000, RZ ;  /* 0x0001000004047824 */ /* 0x004fcc00078e00ff */
[----:B------:R-:W0:Y:S02]  /*1b70*/  F2I.FTZ.TRUNC.NTZ R4, R4 ;  /* 0x0000000400047305 */ /* 0x000e24000021f100 */
[----:B0-----:R-:W-:Y:S01]  /*1b80*/  PRMT R0, R4, 0x7610, R0 ;  /* 0x0000761004007816 */ /* 0x001fe20000000000 */
[----:B------:R-:W-:Y:S06]  /*1b90*/  BRA `(.L_x_11097) ;  /* 0x0000000400ac7947 */ /* 0x000fec0003800000 */
.L_x_11104:
        /* <DEDUP_REMOVED lines=10> */
.L_x_11111:
        /* <DEDUP_REMOVED lines=21> */
.L_x_11115:
[----:B------:R-:W-:Y:S05]  /*1d90*/  BSYNC B1 ;  /* 0x0000000000017941 */ /* 0x000fea0003800000 */
.L_x_11114:
[----:B------:R-:W-:Y:S01]  /*1da0*/  IMAD.SHL.U32 R2, R2, 0x100000, RZ ;  /* 0x0010000002027824 */ /* 0x000fe200078e00ff */
[----:B------:R-:W-:-:S04]  /*1db0*/  LEA R3, R0, 0x3b800000, 0x17 ;  /* 0x3b80000000037811 */ /* 0x000fc800078eb8ff */
[----:B------:R-:W-:-:S07]  /*1dc0*/  LOP3.LUT R4, R3, R2, R4, 0xfe, !PT ;  /* 0x0000000203047212 */ /* 0x000fce00078efe04 */
.L_x_11113:
[----:B------:R-:W-:Y:S05]  /*1dd0*/  BSYNC B0 ;  /* 0x0000000000007941 */ /* 0x000fea0003800000 */
.L_x_11112:
[----:B------:R-:W0:Y:S02]  /*1de0*/  F2I.FTZ.TRUNC.NTZ R4, R4 ;  /* 0x0000000400047305 */ /* 0x000e24000021f100 */
[----:B0-----:R-:W-:Y:S01]  /*1df0*/  PRMT R0, R4, 0x7610, R0 ;  /* 0x0000761004007816 */ /* 0x001fe20000000000 */
[----:B------:R-:W-:Y:S06]  /*1e00*/  BRA `(.L_x_11097) ;  /* 0x0000000400107947 */ /* 0x000fec0003800000 */
.L_x_11110:
        /* <DEDUP_REMOVED lines=21> */
.L_x_11119:
[----:B------:R-:W-:Y:S05]  /*1f60*/  BSYNC B1 ;  /* 0x0000000000017941 */ /* 0x000fea0003800000 */
.L_x_11118:
[----:B------:R-:W-:Y:S01]  /*1f70*/  IMAD.SHL.U32 R2, R2, 0x200000, RZ ;  /* 0x0020000002027824 */ /* 0x000fe200078e00ff */
[----:B------:R-:W-:-:S04]  /*1f80*/  LEA R3, R0, 0x37800000, 0x17 ;  /* 0x3780000000037811 */ /* 0x000fc800078eb8ff */
[----:B------:R-:W-:-:S07]  /*1f90*/  LOP3.LUT R4, R3, R2, R4, 0xfe, !PT ;  /* 0x0000000203047212 */ /* 0x000fce00078efe04 */
.L_x_11117:
[----:B------:R-:W-:Y:S05]  /*1fa0*/  BSYNC B0 ;  /* 0x0000000000007941 */ /* 0x000fea0003800000 */
.L_x_11116:
[----:B------:R-:W0:Y:S02]  /*1fb0*/  F2I.FTZ.TRUNC.NTZ R4, R4 ;  /* 0x0000000400047305 */ /* 0x000e24000021f100 */
[----:B0-----:R-:W-:Y:S01]  /*1fc0*/  PRMT R0, R4, 0x7610, R0 ;  /* 0x0000761004007816 */ /* 0x001fe20000000000 */
[----:B------:R-:W-:Y:S06]  /*1fd0*/  BRA `(.L_x_11097) ;  /* 0x00000000009c7947 */ /* 0x000fec0003800000 */
.L_x_11109:
        /* <DEDUP_REMOVED lines=14> */
.L_x_11123:
[----:B------:R-:W-:Y:S05]  /*20c0*/  BSYNC B0 ;  /* 0x0000000000007941 */ /* 0x000fea0003800000 */
.L_x_11122:
[----:B------:R-:W0:Y:S02]  /*20d0*/  F2I.FTZ.TRUNC.NTZ R4, R4 ;  /* 0x0000000400047305 */ /* 0x000e24000021f100 */
[----:B0-----:R-:W-:Y:S01]  /*20e0*/  PRMT R0, R4, 0x7610, R0 ;  /* 0x0000761004007816 */ /* 0x001fe20000000000 */
[----:B------:R-:W-:Y:S06]  /*20f0*/  BRA `(.L_x_11097) ;  /* 0x0000000000547947 */ /* 0x000fec0003800000 */
.L_x_11096:
        /* <DEDUP_REMOVED lines=16> */
.L_x_11124:
[----:B------:R-:W-:Y:S01]  /*2200*/  PRMT R0, RZ, 0x7610, R0 ;  /* 0x00007610ff007816 */ /* 0x000fe20000000000 */
[----:B------:R-:W-:Y:S06]  /*2210*/  BRA `(.L_x_11097) ;  /* 0x00000000000c7947 */ /* 0x000fec0003800000 */
.L_x_11121:
[----:B------:R2:W5:Y:S01]  /*2220*/  LDG.E.U16 R0, desc[UR36][R2.64] ;  /* 0x0000002402007981 */ /* 0x000562000c1e1500 */
[----:B------:R-:W-:Y:S05]  /*2230*/  BRA `(.L_x_11097) ;  /* 0x0000000000047947 */ /* 0x000fea0003800000 */
.L_x_11120:
[----:B------:R1:W5:Y:S02]  /*2240*/  LDG.E.U16 R0, desc[UR36][R2.64] ;  /* 0x0000002402007981 */ /* 0x000364000c1e1500 */
.L_x_11097:
[----:B------:R-:W0:Y:S02]  /*2250*/  LDC.U8 R6, c[0x0][0x424] ;  /* 0x00010900ff067b82 */ /* 0x000e240000000000 */
[----:B012345:R-:W-:-:S06]  /*2260*/  LOP3.LUT R3, R0, 0xffff, RZ, 0xc0, !PT ;  /* 0x0000ffff00037812 */ /* 0x03ffcc00078ec0ff */
[----:B------:R-:W0:Y:S01]  /*2270*/  LDC.U16 R2, c[0x0][0x422] ;  /* 0x00010880ff027b82 */ /* 0x000e220000000400 */
[----:B------:R-:W-:-:S04]  /*2280*/  PRMT R4, R6, 0x9910, RZ ;  /* 0x0000991006047816 */ /* 0x000fc800000000ff */
[----:B------:R-:W-:Y:S02]  /*2290*/  ISETP.GT.AND P1, PT, R4, 0x9, PT ;  /* 0x000000090400780c */ /* 0x000fe40003f24270 */
[----:B0-----:R-:W-:-:S04]  /*22a0*/  PRMT R2, R2, 0x9910, RZ ;  /* 0x0000991002027816 */ /* 0x001fc800000000ff */
[----:B------:R-:W-:Y:S02]  /*22b0*/  ISETP.GT.U32.AND P0, PT, R2, 0xf, PT ;  /* 0x0000000f0200780c */ /* 0x000fe40003f04070 */
[----:B------:R-:W-:-:S04]  /*22c0*/  SHF.L.U32 R3, R3, R2, RZ ;  /* 0x0000000203037219 */ /* 0x000fc800000006ff */
[----:B------:R-:W-:Y:S01]  /*22d0*/  SEL R5, R3, RZ, !P0 ;  /* 0x000000ff03057207 */ /* 0x000fe20004000000 */
        /* <DEDUP_REMOVED lines=11> */
.L_x_11128:
[----:B------:R3:W-:Y:S01]  /*2390*/  STG.E.U8 desc[UR36][R16.64], R5 ;  /* 0x0000000510007986 */ /* 0x0007e2000c101124 */
[----:B------:R-:W-:Y:S05]  /*23a0*/  BRA `(.L_x_11130) ;  /* 0x0000000c00647947 */ /* 0x000fea0003800000 */
.L_x_11127:
        /* <DEDUP_REMOVED lines=10> */
.L_x_11132:
[----:B------:R-:W-:-:S05]  /*2450*/  PRMT R3, R5, 0x9910, RZ ;  /* 0x0000991005037816 */ /* 0x000fca00000000ff */
[----:B------:R1:W-:Y:S01]  /*2460*/  STG.E desc[UR36][R16.64], R3 ;  /* 0x0000000310007986 */ /* 0x0003e2000c101924 */
[----:B------:R-:W-:Y:S05]  /*2470*/  BRA `(.L_x_11130) ;  /* 0x0000000c00307947 */ /* 0x000fea0003800000 */
.L_x_11131:
[----:B------:R2:W-:Y:S01]  /*2480*/  STG.E.U16 desc[UR36][R16.64], R5 ;  /* 0x0000000510007986 */ /* 0x0005e2000c101524 */
[----:B------:R-:W-:Y:S05]  /*2490*/  BRA `(.L_x_11130) ;  /* 0x0000000c00287947 */ /* 0x000fea0003800000 */
.L_x_11126:
        /* <DEDUP_REMOVED lines=9> */
.L_x_11134:
[----:B------:R-:W0:Y:S02]  /*2530*/  I2F.S16 R0, R5 ;  /* 0x0000000500007306 */ /* 0x000e240000101400 */
[----:B0-----:R-:W-:-:S05]  /*2540*/  F2FP.F16.F32.PACK_AB R0, RZ, R0 ;  /* 0x00000000ff00723e */ /* 0x001fca00000000ff */
[----:B------:R0:W-:Y:S01]  /*2550*/  STG.E.U16 desc[UR36][R16.64], R0 ;  /* 0x0000000010007986 */ /* 0x0001e2000c101524 */
[----:B------:R-:W-:Y:S05]  /*2560*/  BRA `(.L_x_11130) ;  /* 0x0000000800f47947 */ /* 0x000fea0003800000 */
.L_x_11133:
        /* <DEDUP_REMOVED lines=10> */
.L_x_11136:
[----:B------:R-:W0:Y:S02]  /*2610*/  I2F.S16 R5, R5 ;  /* 0x0000000500057306 */ /* 0x000e240000101400 */
[----:B0-----:R-:W-:-:S04]  /*2620*/  F2FP.F16.F32.PACK_AB R3, RZ, R5 ;  /* 0x00000005ff03723e */ /* 0x001fc800000000ff */
[----:B------:R-:W-:-:S05]  /*2630*/  PRMT R3, R3, 0x5410, RZ ;  /* 0x0000541003037816 */ /* 0x000fca00000000ff */
[----:B------:R0:W-:Y:S01]  /*2640*/  STG.E desc[UR36][R16.64], R3 ;  /* 0x0000000310007986 */ /* 0x0001e2000c101924 */
[----:B------:R-:W-:Y:S05]  /*2650*/  BRA `(.L_x_11130) ;  /* 0x0000000800b87947 */ /* 0x000fea0003800000 */
.L_x_11135:
[----:B------:R-:W0:Y:S02]  /*2660*/  I2F.F64.S16 R2, R5 ;  /* 0x0000000500027312 */ /* 0x000e240000101c00 */
[----:B0-----:R0:W-:Y:S01]  /*2670*/  STG.E.64 desc[UR36][R16.64], R2 ;  /* 0x0000000210007986 */ /* 0x0011e2000c101b24 */
[----:B------:R-:W-:Y:S05]  /*2680*/  BRA `(.L_x_11130) ;  /* 0x0000000800ac7947 */ /* 0x000fea0003800000 */
.L_x_11125:
        /* <DEDUP_REMOVED lines=13> */
.L_x_11139:
[----:B------:R-:W0:Y:S01]  /*2760*/  I2F.F64.S16 R4, R5 ;  /* 0x0000000500047312 */ /* 0x000e220000101c00 */
[----:B------:R-:W-:-:S05]  /*2770*/  CS2R R6, SRZ ;  /* 0x0000000000067805 */ /* 0x000fca000001ff00 */
[----:B0-----:R0:W-:Y:S01]  /*2780*/  STG.E.128 desc[UR36][R16.64], R4 ;  /* 0x0000000410007986 */ /* 0x0011e2000c101d24 */
[----:B------:R-:W-:Y:S05]  /*2790*/  BRA `(.L_x_11130) ;  /* 0x0000000800687947 */ /* 0x000fea0003800000 */
.L_x_11138:
        /* <DEDUP_REMOVED lines=21> */
.L_x_11143:
[----:B------:R-:W-:Y:S05]  /*28f0*/  BSYNC B0 ;  /* 0x0000000000007941 */ /* 0x000fea0003800000 */
.L_x_11142:
[----:B------:R-:W-:-:S05]  /*2900*/  LOP3.LUT R3, R0, R3, RZ, 0xfc, !PT ;  /* 0x0000000300037212 */ /* 0x000fca00078efcff */
[----:B------:R0:W-:Y:S01]  /*2910*/  STG.E.U8 desc[UR36][R16.64], R3 ;  /* 0x0000000310007986 */ /* 0x0001e2000c101124 */
[----:B------:R-:W-:Y:S05]  /*2920*/  BRA `(.L_x_11130) ;  /* 0x0000000800047947 */ /* 0x000fea0003800000 */
.L_x_11141:
        /* <DEDUP_REMOVED lines=13> */
.L_x_11145:
[----:B------:R-:W-:Y:S01]  /*2a00*/  IMAD.MOV.U32 R0, RZ, RZ, 0x7f ;  /* 0x0000007fff007424 */ /* 0x000fe200078e00ff */
[----:B------:R-:W-:-:S04]  /*2a10*/  ISETP.GT.U32.AND P0, PT, R2, 0x7f800000, PT ;  /* 0x7f8000000200780c */ /* 0x000fc80003f04070 */
[----:B------:R-:W-:-:S09]  /*2a20*/  SEL R0, R0, 0x7c, P0 ;  /* 0x0000007c00007807 */ /* 0x000fd20000000000 */
.L_x_11146:
[----:B------:R-:W-:Y:S05]  /*2a30*/  BSYNC B0 ;  /* 0x0000000000007941 */ /* 0x000fea0003800000 */
.L_x_11144:
[----:B------:R-:W-:-:S04]  /*2a40*/  LOP3.LUT R2, R5, 0x80000000, RZ, 0xc0, !PT ;  /* 0x8000000005027812 */ /* 0x000fc800078ec0ff */
[----:B------:R-:W-:-:S04]  /*2a50*/  SHF.R.U32.HI R3, RZ, 0x18, R2 ;  /* 0x00000018ff037819 */ /* 0x000fc80000011602 */
[----:B------:R-:W-:-:S05]  /*2a60*/  LOP3.LUT R3, R0, R3, RZ, 0xfc, !PT ;  /* 0x0000000300037212 */ /* 0x000fca00078efcff */
[----:B------:R0:W-:Y:S01]  /*2a70*/  STG.E.U8 desc[UR36][R16.64], R3 ;  /* 0x0000000310007986 */ /* 0x0001e2000c101124 */
[----:B------:R-:W-:Y:S05]  /*2a80*/  BRA `(.L_x_11130) ;  /* 0x0000000400ac7947 */ /* 0x000fea0003800000 */
.L_x_11140:
[----:B------:R-:W0:Y:S02]  /*2a90*/  I2F.S16 R0, R5 ;  /* 0x0000000500007306 */ /* 0x000e240000101400 */
[----:B0-----:R-:W-:-:S05]  /*2aa0*/  F2FP.BF16.F32.PACK_AB R0, RZ, R0 ;  /* 0x00000000ff00723e */ /* 0x001fca00000010ff */
[----:B------:R0:W-:Y:S01]  /*2ab0*/  STG.E.U16 desc[UR36][R16.64], R0 ;  /* 0x0000000010007986 */ /* 0x0001e2000c101524 */
[----:B------:R-:W-:Y:S05]  /*2ac0*/  BRA `(.L_x_11130) ;  /* 0x00000004009c7947 */ /* 0x000fea0003800000 */
.L_x_11137:
        /* <DEDUP_REMOVED lines=10> */
.L_x_11149:
        /* <DEDUP_REMOVED lines=17> */
.L_x_11152:
[----:B------:R-:W-:-:S04]  /*2c80*/  LOP3.LUT R2, R5, 0x80000000, RZ, 0xc0, !PT ;  /* 0x8000000005027812 */ /* 0x000fc800078ec0ff */
[----:B------:R-:W-:-:S04]  /*2c90*/  SHF.R.U32.HI R3, RZ, 0x18, R2 ;  /* 0x00000018ff037819 */ /* 0x000fc80000011602 */
[----:B------:R-:W-:-:S04]  /*2ca0*/  LOP3.LUT R0, R0, R3, RZ, 0xfc, !PT ;  /* 0x0000000300007212 */ /* 0x000fc800078efcff */
[----:B------:R-:W-:-:S07]  /*2cb0*/  PRMT R8, R0, 0x7610, R8 ;  /* 0x0000761000087816 */ /* 0x000fce0000000008 */
.L_x_11151:
[----:B------:R-:W-:Y:S05]  /*2cc0*/  BSYNC B0 ;  /* 0x0000000000007941 */ /* 0x000fea0003800000 */
.L_x_11150:
[----:B------:R0:W-:Y:S01]  /*2cd0*/  STG.E.U8 desc[UR36][R16.64], R8 ;  /* 0x0000000810007986 */ /* 0x0001e2000c101124 */
[----:B------:R-:W-:Y:S05]  /*2ce0*/  BRA `(.L_x_11130) ;  /* 0x0000000400147947 */ /* 0x000fea0003800000 */
.L_x_11148:
        /* <DEDUP_REMOVED lines=17> */
.L_x_11155:
[----:B------:R-:W-:-:S04]  /*2e00*/  LOP3.LUT R2, R5, 0x80000000, RZ, 0xc0, !PT ;  /* 0x8000000005027812 */ /* 0x000fc800078ec0ff */
[----:B------:R-:W-:-:S04]  /*2e10*/  SHF.R.U32.HI R3, RZ, 0x18, R2 ;  /* 0x00000018ff037819 */ /* 0x000fc80000011602 */
[----:B------:R-:W-:-:S04]  /*2e20*/  LOP3.LUT R0, R0, R3, RZ, 0xfc, !PT ;  /* 0x0000000300007212 */ /* 0x000fc800078efcff */
[----:B------:R-:W-:-:S07]  /*2e30*/  PRMT R8, R0, 0x7610, R8 ;  /* 0x0000761000087816 */ /* 0x000fce0000000008 */
.L_x_11154:
[----:B------:R-:W-:Y:S05]  /*2e40*/  BSYNC B0 ;  /* 0x0000000000007941 */ /* 0x000fea0003800000 */
.L_x_11153:
[----:B------:R0:W-:Y:S01]  /*2e50*/  STG.E.U8 desc[UR36][R16.64], R8 ;  /* 0x0000000810007986 */ /* 0x0001e2000c101124 */
[----:B------:R-:W-:Y:S05]  /*2e60*/  BRA `(.L_x_11130) ;  /* 0x0000000000b47947 */ /* 0x000fea0003800000 */
.L_x_11147:
        /* <DEDUP_REMOVED lines=22> */
.L_x_11129:
        /* <DEDUP_REMOVED lines=16> */
.L_x_11158:
[----:B------:R-:W-:Y:S05]  /*30d0*/  BRA `(.L_x_11130) ;  /* 0x0000000000187947 */ /* 0x000fea0003800000 */
.L_x_11157:
[----:B------:R-:W-:-:S04]  /*30e0*/  PRMT R2, R5, 0x9910, RZ ;  /* 0x0000991005027816 */ /* 0x000fc800000000ff */
[----:B------:R-:W-:-:S05]  /*30f0*/  SHF.R.S32.HI R3, RZ, 0x1f, R2 ;  /* 0x0000001fff037819 */ /* 0x000fca0000011402 */
[----:B------:R0:W-:Y:S01]  /*3100*/  STG.E.64 desc[UR36][R16.64], R2 ;  /* 0x0000000210007986 */ /* 0x0001e2000c101b24 */
[----:B------:R-:W-:Y:S05]  /*3110*/  BRA `(.L_x_11130) ;  /* 0x0000000000087947 */ /* 0x000fea0003800000 */
.L_x_11156:
[----:B------:R-:W-:-:S05]  /*3120*/  PRMT R3, R5, 0x9910, RZ ;  /* 0x0000991005037816 */ /* 0x000fca00000000ff */
[----:B------:R0:W-:Y:S02]  /*3130*/  STG.E desc[UR36][R16.64], R3 ;  /* 0x0000000310007986 */ /* 0x0001e4000c101924 */
.L_x_11130:
[----:B------:R-:W-:-:S04]  /*3140*/  IMAD R18, R23, 0x200, R18 ;  /* 0x0000020017127824 */ /* 0x000fc800078e0212 */
[----:B------:R-:W-:-:S07]  /*3150*/  VIADD R19, R18, 0x80 ;  /* 0x0000008012137836 */ /* 0x000fce0000000000 */
.L_x_11090:
[----:B------:R-:W-:Y:S05]  /*3160*/  BSYNC B6 ;  /* 0x0000000000067941 */ /* 0x000fea0003800000 */
.L_x_11089:
        /* <DEDUP_REMOVED lines=307> */
.L_x_11161:
        /* <DEDUP_REMOVED lines=20> */
.L_x_11165:
[----:B------:R0:W5:Y:S01]  /*45e0*/  LDG.E.U8 R0, desc[UR36][R2.64] ;  /* 0x0000002402007981 */ /* 0x000162000c1e1100 */
[----:B------:R-:W-:Y:S05]  /*45f0*/  BRA `(.L_x_11167) ;  /* 0x0000000c00547947 */ /* 0x000fea0003800000 */
.L_x_11164:
        /* <DEDUP_REMOVED lines=8> */
.L_x_11169:
[----:B------:R0:W5:Y:S01]  /*4680*/  LDG.E.U16 R0, desc[UR36][R2.64] ;  /* 0x0000002402007981 */ /* 0x000162000c1e1500 */
[----:B------:R-:W-:Y:S05]  /*4690*/  BRA `(.L_x_11167) ;  /* 0x0000000c002c7947 */ /* 0x000fea0003800000 */
.L_x_11168:
[----:B------:R0:W5:Y:S01]  /*46a0*/  LDG.E.U16 R0, desc[UR36][R2.64] ;  /* 0x0000002402007981 */ /* 0x000162000c1e1500 */
[----:B------:R-:W-:Y:S05]  /*46b0*/  BRA `(.L_x_11167) ;  /* 0x0000000c00247947 */ /* 0x000fea0003800000 */
.L_x_11163:
        /* <DEDUP_REMOVED lines=9> */
.L_x_11171:
[----:B------:R-:W2:Y:S02]  /*4750*/  LDG.E.U16 R4, desc[UR36][R2.64] ;  /* 0x0000002402047981 */ /* 0x000ea4000c1e1500 */
[----:B--2---:R-:W-:-:S06]  /*4760*/  HADD2.F32 R4, -RZ, R4.H0_H0 ;  /* 0x20000004ff047230 */ /* 0x004fcc0000004100 */
[----:B------:R-:W0:Y:S02]  /*4770*/  F2I.FTZ.TRUNC.NTZ R4, R4 ;  /* 0x0000000400047305 */ /* 0x000e24000021f100 */
[----:B0-----:R-:W-:Y:S01]  /*4780*/  PRMT R0, R4, 0x7610, R0 ;  /* 0x0000761004007816 */ /* 0x001fe20000000000 */
[----:B------:R-:W-:Y:S06]  /*4790*/  BRA `(.L_x_11167) ;  /* 0x0000000800ec7947 */ /* 0x000fec0003800000 */
.L_x_11170:
        /* <DEDUP_REMOVED lines=9> */
.L_x_11173:
[----:B------:R-:W2:Y:S02]  /*4830*/  LDG.E.U16 R2, desc[UR36][R2.64] ;  /* 0x0000002402027981 */ /* 0x000ea4000c1e1500 */
[----:B--2---:R-:W-:-:S06]  /*4840*/  HADD2.F32 R4, -RZ, R2.H0_H0 ;  /* 0x20000002ff047230 */ /* 0x004fcc0000004100 */
[----:B------:R-:W0:Y:S02]  /*4850*/  F2I.FTZ.TRUNC.NTZ R4, R4 ;  /* 0x0000000400047305 */ /* 0x000e24000021f100 */
[----:B0-----:R-:W-:Y:S01]  /*4860*/  PRMT R0, R4, 0x7610, R0 ;  /* 0x0000761004007816 */ /* 0x001fe20000000000 */
[----:B------:R-:W-:Y:S06]  /*4870*/  BRA `(.L_x_11167) ;  /* 0x0000000800b47947 */ /* 0x000fec0003800000 */
.L_x_11172:
[----:B------:R-:W2:Y:S02]  /*4880*/  LDG.E.64 R2, desc[UR36][R2.64] ;  /* 0x0000002402027981 */ /* 0x000ea4000c1e1b00 */
[----:B--2---:R0:W1:Y:S01]  /*4890*/  F2I.F64.TRUNC R0, R2 ;  /* 0x0000000200007311 */ /* 0x004062000030d100 */
[----:B------:R-:W-:Y:S05]  /*48a0*/  BRA `(.L_x_11167) ;  /* 0x0000000800a87947 */ /* 0x000fea0003800000 */
.L_x_11162:
        /* <DEDUP_REMOVED lines=12> */
.L_x_11176:
[----:B------:R-:W2:Y:S02]  /*4970*/  LDG.E.64 R2, desc[UR36][R2.64] ;  /* 0x0000002402027981 */ /* 0x000ea4000c1e1b00 */
[----:B--2---:R3:W4:Y:S01]  /*4980*/  F2I.F64.TRUNC R0, R2 ;  /* 0x0000000200007311 */ /* 0x004722000030d100 */
[----:B------:R-:W-:Y:S05]  /*4990*/  BRA `(.L_x_11167) ;  /* 0x00000008006c7947 */ /* 0x000fea0003800000 */
.L_x_11175:
        /* <DEDUP_REMOVED lines=28> */
.L_x_11178:
        /* <DEDUP_REMOVED lines=15> */
.L_x_11177:
[----:B------:R-:W2:Y:S02]  /*4c50*/  LDG.E.U16 R4, desc[UR36][R2.64] ;  /* 0x0000002402047981 */ /* 0x000ea4000c1e1500 */
[----:B--2---:R-:W-:-:S06]  /*4c60*/  IMAD.U32 R4, R4, 0x10000, RZ ;  /* 0x0001000004047824 */ /* 0x004fcc00078e00ff */
[----:B------:R-:W0:Y:S02]  /*4c70*/  F2I.FTZ.TRUNC.NTZ R4, R4 ;  /* 0x0000000400047305 */ /* 0x000e24000021f100 */
[----:B0-----:R-:W-:Y:S01]  /*4c80*/  PRMT R0, R4, 0x7610, R0 ;  /* 0x0000761004007816 */ /* 0x001fe20000000000 */
[----:B------:R-:W-:Y:S06]  /*4c90*/  BRA `(.L_x_11167) ;  /* 0x0000000400ac7947 */ /* 0x000fec0003800000 */
.L_x_11174:
        /* <DEDUP_REMOVED lines=10> */
.L_x_11181:
        /* <DEDUP_REMOVED lines=21> */
.L_x_11185:
[----:B------:R-:W-:Y:S05]  /*4e90*/  BSYNC B1 ;  /* 0x0000000000017941 */ /* 0x000fea0003800000 */
.L_x_11184:
[----:B------:R-:W-:Y:S01]  /*4ea0*/  IMAD.SHL.U32 R2, R2, 0x100000, RZ ;  /* 0x0010000002027824 */ /* 0x000fe200078e00ff */
[----:B------:R-:W-:-:S04]  /*4eb0*/  LEA R3, R0, 0x3b800000, 0x17 ;  /* 0x3b80000000037811 */ /* 0x000fc800078eb8ff */
[----:B------:R-:W-:-:S07]  /*4ec0*/  LOP3.LUT R4, R3, R2, R4, 0xfe, !PT ;  /* 0x0000000203047212 */ /* 0x000fce00078efe04 */
.L_x_11183:
[----:B------:R-:W-:Y:S05]  /*4ed0*/  BSYNC B0 ;  /* 0x0000000000007941 */ /* 0x000fea0003800000 */
.L_x_11182:
[----:B------:R-:W0:Y:S02]  /*4ee0*/  F2I.FTZ.TRUNC.NTZ R4, R4 ;  /* 0x0000000400047305 */ /* 0x000e24000021f100 */
[----:B0-----:R-:W-:Y:S01]  /*4ef0*/  PRMT R0, R4, 0x7610, R0 ;  /* 0x0000761004007816 */ /* 0x001fe20000000000 */
[----:B------:R-:W-:Y:S06]  /*4f00*/  BRA `(.L_x_11167) ;  /* 0x0000000400107947 */ /* 0x000fec0003800000 */
.L_x_11180:
        /* <DEDUP_REMOVED lines=21> */
.L_x_11189:
[----:B------:R-:W-:Y:S05]  /*5060*/  BSYNC B1 ;  /* 0x0000000000017941 */ /* 0x000fea0003800000 */
.L_x_11188:
[----:B------:R-:W-:Y:S01]  /*5070*/  IMAD.SHL.U32 R2, R2, 0x200000, RZ ;  /* 0x0020000002027824 */ /* 0x000fe200078e00ff */
[----:B------:R-:W-:-:S04]  /*5080*/  LEA R3, R0, 0x37800000, 0x17 ;  /* 0x3780000000037811 */ /* 0x000fc800078eb8ff */
[----:B------:R-:W-:-:S07]  /*5090*/  LOP3.LUT R4, R3, R2, R4, 0xfe, !PT ;  /* 0x0000000203047212 */ /* 0x000fce00078efe04 */
.L_x_11187:
[----:B------:R-:W-:Y:S05]  /*50a0*/  BSYNC B0 ;  /* 0x0000000000007941 */ /* 0x000fea0003800000 */
.L_x_11186:
[----:B------:R-:W0:Y:S02]  /*50b0*/  F2I.FTZ.TRUNC.NTZ R4, R4 ;  /* 0x0000000400047305 */ /* 0x000e24000021f100 */
[----:B0-----:R-:W-:Y:S01]  /*50c0*/  PRMT R0, R4, 0x7610, R0 ;  /* 0x0000761004007816 */ /* 0x001fe20000000000 */
[----:B------:R-:W-:Y:S06]  /*50d0*/  BRA `(.L_x_11167) ;  /* 0x00000000009c7947 */ /* 0x000fec0003800000 */
.L_x_11179:
        /* <DEDUP_REMOVED lines=14> */
.L_x_11193:
[----:B------:R-:W-:Y:S05]  /*51c0*/  BSYNC B0 ;  /* 0x0000000000007941 */ /* 0x000fea0003800000 */
.L_x_11192:
[----:B------:R-:W0:Y:S02]  /*51d0*/  F2I.FTZ.TRUNC.NTZ R4, R4 ;  /* 0x0000000400047305 */ /* 0x000e24000021f100 */
[----:B0-----:R-:W-:Y:S01]  /*51e0*/  PRMT R0, R4, 0x7610, R0 ;  /* 0x0000761004007816 */ /* 0x001fe20000000000 */
[----:B------:R-:W-:Y:S06]  /*51f0*/  BRA `(.L_x_11167) ;  /* 0x0000000000547947 */ /* 0x000fec0003800000 */
.L_x_11166:
        /* <DEDUP_REMOVED lines=16> */
.L_x_11194:
[----:B------:R-:W-:Y:S01]  /*5300*/  PRMT R0, RZ, 0x7610, R0 ;  /* 0x00007610ff007816 */ /* 0x000fe20000000000 */
[----:B------:R-:W-:Y:S06]  /*5310*/  BRA `(.L_x_11167) ;  /* 0x00000000000c7947 */ /* 0x000fec0003800000 */
.L_x_11191:
[----:B------:R2:W5:Y:S01]  /*5320*/  LDG.E.U16 R0, desc[UR36][R2.64] ;  /* 0x0000002402007981 */ /* 0x000562000c1e1500 */
[----:B------:R-:W-:Y:S05]  /*5330*/  BRA `(.L_x_11167) ;  /* 0x0000000000047947 */ /* 0x000fea0003800000 */
.L_x_11190:
[----:B------:R1:W5:Y:S02]  /*5340*/  LDG.E.U16 R0, desc[UR36][R2.64] ;  /* 0x0000002402007981 */ /* 0x000364000c1e1500 */
.L_x_11167:
[----:B0123--:R-:W0:Y:S01]  /*5350*/  LDC.U16 R2, c[0x0][0x422] ;  /* 0x00010880ff027b82 */ /* 0x00fe220000000400 */
[----:B----45:R-:W-:-:S07]  /*5360*/  LOP3.LUT R0, R0, 0xffff, RZ, 0xc0, !PT ;  /* 0x0000ffff00007812 */ /* 0x030fce00078ec0ff */
[----:B------:R-:W1:Y:S01]  /*5370*/  LDC.U8 R4, c[0x0][0x424] ;  /* 0x00010900ff047b82 */ /* 0x000e620000000000 */
[----:B0-----:R-:W-:-:S04]  /*5380*/  PRMT R3, R2, 0x9910, RZ ;  /* 0x0000991002037816 */ /* 0x001fc800000000ff */
[----:B------:R-:W-:Y:S02]  /*5390*/  ISETP.GT.U32.AND P0, PT, R3, 0xf, PT ;  /* 0x0000000f0300780c */ /* 0x000fe40003f04070 */
[----:B------:R-:W-:Y:S02]  /*53a0*/  SHF.L.U32 R0, R0, R3, RZ ;  /* 0x0000000300007219 */ /* 0x000fe400000006ff */
[----:B-1----:R-:W-:Y:S02]  /*53b0*/  PRMT R2, R4, 0x9910, RZ ;  /* 0x0000991004027816 */ /* 0x002fe400000000ff */
[----:B------:R-:W-:Y:S02]  /*53c0*/  SEL R5, R0, RZ, !P0 ;  /* 0x000000ff00057207 */ /* 0x000fe40004000000 */
        /* <DEDUP_REMOVED lines=12> */
.L_x_11198:
[----:B------:R0:W-:Y:S01]  /*5490*/  STG.E.U8 desc[UR36][R16.64], R5 ;  /* 0x0000000510007986 */ /* 0x0001e2000c101124 */
[----:B------:R-:W-:Y:S05]  /*54a0*/  BRA `(.L_x_11200) ;  /* 0x0000000c00647947 */ /* 0x000fea0003800000 */
.L_x_11197:
        /* <DEDUP_REMOVED lines=10> */
.L_x_11202:
[----:B------:R-:W-:-:S05]  /*5550*/  PRMT R3, R5, 0x9910, RZ ;  /* 0x0000991005037816 */ /* 0x000fca00000000ff */
[----:B------:R0:W-:Y:S01]  /*5560*/  STG.E desc[UR36][R16.64], R3 ;  /* 0x0000000310007986 */ /* 0x0001e2000c101924 */
[----:B------:R-:W-:Y:S05]  /*5570*/  BRA `(.L_x_11200) ;  /* 0x0000000c00307947 */ /* 0x000fea0003800000 */
.L_x_11201:
[----:B------:R0:W-:Y:S01]  /*5580*/  STG.E.U16 desc[UR36][R16.64], R5 ;  /* 0x0000000510007986 */ /* 0x0001e2000c101524 */
[----:B------:R-:W-:Y:S05]  /*5590*/  BRA `(.L_x_11200) ;  /* 0x0000000c00287947 */ /* 0x000fea0003800000 */
.L_x_11196:
        /* <DEDUP_REMOVED lines=9> */
.L_x_11204:
[----:B------:R-:W0:Y:S02]  /*5630*/  I2F.S16 R0, R5 ;  /* 0x0000000500007306 */ /* 0x000e240000101400 */
[----:B0-----:R-:W-:-:S05]  /*5640*/  F2FP.F16.F32.PACK_AB R0, RZ, R0 ;  /* 0x00000000ff00723e */ /* 0x001fca00000000ff */
[----:B------:R0:W-:Y:S01]  /*5650*/  STG.E.U16 desc[UR36][R16.64], R0 ;  /* 0x0000000010007986 */ /* 0x0001e2000c101524 */
[----:B------:R-:W-:Y:S05]  /*5660*/  BRA `(.L_x_11200) ;  /* 0x0000000800f47947 */ /* 0x000fea0003800000 */
.L_x_11203:
        /* <DEDUP_REMOVED lines=10> */
.L_x_11206:
[----:B------:R-:W0:Y:S02]  /*5710*/  I2F.S16 R5, R5 ;  /* 0x0000000500057306 */ /* 0x000e240000101400 */
[----:B0-----:R-:W-:-:S04]  /*5720*/  F2FP.F16.F32.PACK_AB R3, RZ, R5 ;  /* 0x00000005ff03723e */ /* 0x001fc800000000ff */
[----:B------:R-:W-:-:S05]  /*5730*/  PRMT R3, R3, 0x5410, RZ ;  /* 0x0000541003037816 */ /* 0x000fca00000000ff */
[----:B------:R0:W-:Y:S01]  /*5740*/  STG.E desc[UR36][R16.64], R3 ;  /* 0x0000000310007986 */ /* 0x0001e2000c101924 */
[----:B------:R-:W-:Y:S05]  /*5750*/  BRA `(.L_x_11200) ;  /* 0x0000000800b87947 */ /* 0x000fea0003800000 */
.L_x_11205:
[----:B------:R-:W0:Y:S02]  /*5760*/  I2F.F64.S16 R2, R5 ;  /* 0x0000000500027312 */ /* 0x000e240000101c00 */
[----:B0-----:R0:W-:Y:S01]  /*5770*/  STG.E.64 desc[UR36][R16.64], R2 ;  /* 0x0000000210007986 */ /* 0x0011e2000c101b24 */
[----:B------:R-:W-:Y:S05]  /*5780*/  BRA `(.L_x_11200) ;  /* 0x0000000800ac7947 */ /* 0x000fea0003800000 */
.L_x_11195:
        /* <DEDUP_REMOVED lines=13> */
.L_x_11209:
[----:B------:R-:W0:Y:S01]  /*5860*/  I2F.F64.S16 R4, R5 ;  /* 0x0000000500047312 */ /* 0x000e220000101c00 */
[----:B------:R-:W-:-:S05]  /*5870*/  CS2R R6, SRZ ;  /* 0x0000000000067805 */ /* 0x000fca000001ff00 */
[----:B0-----:R0:W-:Y:S01]  /*5880*/  STG.E.128 desc[UR36][R16.64], R4 ;  /* 0x0000000410007986 */ /* 0x0011e2000c101d24 */
[----:B------:R-:W-:Y:S05]  /*5890*/  BRA `(.L_x_11200) ;  /* 0x0000000800687947 */ /* 0x000fea0003800000 */
.L_x_11208:
        /* <DEDUP_REMOVED lines=21> */
.L_x_11213:
[----:B------:R-:W-:Y:S05]  /*59f0*/  BSYNC B0 ;  /* 0x0000000000007941 */ /* 0x000fea0003800000 */
.L_x_11212:
[----:B------:R-:W-:-:S05]  /*5a00*/  LOP3.LUT R3, R0, R3, RZ, 0xfc, !PT ;  /* 0x0000000300037212 */ /* 0x000fca00078efcff */
[----:B------:R0:W-:Y:S01]  /*5a10*/  STG.E.U8 desc[UR36][R16.64], R3 ;  /* 0x0000000310007986 */ /* 0x0001e2000c101124 */
[----:B------:R-:W-:Y:S05]  /*5a20*/  BRA `(.L_x_11200) ;  /* 0x0000000800047947 */ /* 0x000fea0003800000 */
.L_x_11211:
        /* <DEDUP_REMOVED lines=13> */
.L_x_11215:
[----:B------:R-:W-:Y:S01]  /*5b00*/  IMAD.MOV.U32 R0, RZ, RZ, 0x7f ;  /* 0x0000007fff007424 */ /* 0x000fe200078e00ff */
[----:B------:R-:W-:-:S04]  /*5b10*/  ISETP.GT.U32.AND P0, PT, R2, 0x7f800000, PT ;  /* 0x7f8000000200780c */ /* 0x000fc80003f04070 */
[----:B------:R-:W-:-:S09]  /*5b20*/  SEL R0, R0, 0x7c, P0 ;  /* 0x0000007c00007807 */ /* 0x000fd20000000000 */
.L_x_11216:
[----:B------:R-:W-:Y:S05]  /*5b30*/  BSYNC B0 ;  /* 0x0000000000007941 */ /* 0x000fea0003800000 */
.L_x_11214:
[----:B------:R-:W-:-:S04]  /*5b40*/  LOP3.LUT R2, R5, 0x80000000, RZ, 0xc0, !PT ;  /* 0x8000000005027812 */ /* 0x000fc800078ec0ff */
[----:B------:R-:W-:-:S04]  /*5b50*/  SHF.R.U32.HI R3, RZ, 0x18, R2 ;  /* 0x00000018ff037819 */ /* 0x000fc80000011602 */
[----:B------:R-:W-:-:S05]  /*5b60*/  LOP3.LUT R3, R0, R3, RZ, 0xfc, !PT ;  /* 0x0000000300037212 */ /* 0x000fca00078efcff */
[----:B------:R0:W-:Y:S01]  /*5b70*/  STG.E.U8 desc[UR36][R16.64], R3 ;  /* 0x0000000310007986 */ /* 0x0001e2000c101124 */
[----:B------:R-:W-:Y:S05]  /*5b80*/  BRA `(.L_x_11200) ;  /* 0x0000000400ac7947 */ /* 0x000fea0003800000 */
.L_x_11210:
[----:B------:R-:W0:Y:S02]  /*5b90*/  I2F.S16 R0, R5 ;  /* 0x0000000500007306 */ /* 0x000e240000101400 */
[----:B0-----:R-:W-:-:S05]  /*5ba0*/  F2FP.BF16.F32.PACK_AB R0, RZ, R0 ;  /* 0x00000000ff00723e */ /* 0x001fca00000010ff */
[----:B------:R0:W-:Y:S01]  /*5bb0*/  STG.E.U16 desc[UR36][R16.64], R0 ;  /* 0x0000000010007986 */ /* 0x0001e2000c101524 */
[----:B------:R-:W-:Y:S05]  /*5bc0*/  BRA `(.L_x_11200) ;  /* 0x00000004009c7947 */ /* 0x000fea0003800000 */
.L_x_11207:
        /* <DEDUP_REMOVED lines=10> */
.L_x_11219:
        /* <DEDUP_REMOVED lines=17> */
.L_x_11222:
[----:B------:R-:W-:-:S04]  /*5d80*/  LOP3.LUT R2, R5, 0x80000000, RZ, 0xc0, !PT ;  /* 0x8000000005027812 */ /* 0x000fc800078ec0ff */
[----:B------:R-:W-:-:S04]  /*5d90*/  SHF.R.U32.HI R3, RZ, 0x18, R2 ;  /* 0x00000018ff037819 */ /* 0x000fc80000011602 */
[----:B------:R-:W-:-:S04]  /*5da0*/  LOP3.LUT R0, R0, R3, RZ, 0xfc, !PT ;  /* 0x0000000300007212 */ /* 0x000fc800078efcff */
[----:B------:R-:W-:-:S07]  /*5db0*/  PRMT R8, R0, 0x7610, R8 ;  /* 0x0000761000087816 */ /* 0x000fce0000000008 */
.L_x_11221:
[----:B------:R-:W-:Y:S05]  /*5dc0*/  BSYNC B0 ;  /* 0x0000000000007941 */ /* 0x000fea0003800000 */
.L_x_11220:
[----:B------:R3:W-:Y:S01]  /*5dd0*/  STG.E.U8 desc[UR36][R16.64], R8 ;  /* 0x0000000810007986 */ /* 0x0007e2000c101124 */
[----:B------:R-:W-:Y:S05]  /*5de0*/  BRA `(.L_x_11200) ;  /* 0x0000000400147947 */ /* 0x000fea0003800000 */
.L_x_11218:
        /* <DEDUP_REMOVED lines=17> */
.L_x_11225:
[----:B------:R-:W-:-:S04]  /*5f00*/  LOP3.LUT R2, R5, 0x80000000, RZ, 0xc0, !PT ;  /* 0x8000000005027812 */ /* 0x000fc800078ec0ff */
[----:B------:R-:W-:-:S04]  /*5f10*/  SHF.R.U32.HI R3, RZ, 0x18, R2 ;  /* 0x00000018ff037819 */ /* 0x000fc80000011602 */
[----:B------:R-:W-:-:S04]  /*5f20*/  LOP3.LUT R0, R0, R3, RZ, 0xfc, !PT ;  /* 0x0000000300007212 */ /* 0x000fc800078efcff */
[----:B------:R-:W-:-:S07]  /*5f30*/  PRMT R8, R0, 0x7610, R8 ;  /* 0x0000761000087816 */ /* 0x000fce0000000008 */
.L_x_11224:
[----:B------:R-:W-:Y:S05]  /*5f40*/  BSYNC B0 ;  /* 0x0000000000007941 */ /* 0x000fea0003800000 */
.L_x_11223:
[----:B------:R0:W-:Y:S01]  /*5f50*/  STG.E.U8 desc[UR36][R16.64], R8 ;  /* 0x0000000810007986 */ /* 0x0001e2000c101124 */
[----:B------:R-:W-:Y:S05]  /*5f60*/  BRA `(.L_x_11200) ;  /* 0x0000000000b47947 */ /* 0x000fea0003800000 */
.L_x_11217:
        /* <DEDUP_REMOVED lines=22> */
.L_x_11199:
        /* <DEDUP_REMOVED lines=16> */
.L_x_11228:
[----:B------:R-:W-:Y:S05]  /*61d0*/  BRA `(.L_x_11200) ;  /* 0x0000000000187947 */ /* 0x000fea0003800000 */
.L_x_11227:
[----:B------:R-:W-:-:S04]  /*61e0*/  PRMT R2, R5, 0x9910, RZ ;  /* 0x0000991005027816 */ /* 0x000fc800000000ff */
[----:B------:R-:W-:-:S05]  /*61f0*/  SHF.R.S32.HI R3, RZ, 0x1f, R2 ;  /* 0x0000001fff037819 */ /* 0x000fca0000011402 */
[----:B------:R2:W-:Y:S01]  /*6200*/  STG.E.64 desc[UR36][R16.64], R2 ;  /* 0x0000000210007986 */ /* 0x0005e2000c101b24 */
[----:B------:R-:W-:Y:S05]  /*6210*/  BRA `(.L_x_11200) ;  /* 0x0000000000087947 */ /* 0x000fea0003800000 */
.L_x_11226:
[----:B------:R-:W-:-:S05]  /*6220*/  PRMT R3, R5, 0x9910, RZ ;  /* 0x0000991005037816 */ /* 0x000fca00000000ff */
[----:B------:R0:W-:Y:S02]  /*6230*/  STG.E desc[UR36][R16.64], R3 ;  /* 0x0000000310007986 */ /* 0x0001e4000c101924 */
.L_x_11200:
[----:B------:R-:W-:-:S07]  /*6240*/  VIADD R19, R19, 0x80 ;  /* 0x0000008013137836 */ /* 0x000fce0000000000 */
.L_x_11160:
[----:B------:R-:W-:Y:S05]  /*6250*/  BSYNC B6 ;  /* 0x0000000000067941 */ /* 0x000fea0003800000 */
.L_x_11159:
        /* <DEDUP_REMOVED lines=307> */
.L_x_11231:
        /* <DEDUP_REMOVED lines=20> */
.L_x_11235:
[----:B------:R0:W5:Y:S01]  /*76d0*/  LDG.E.U8 R0, desc[UR36][R2.64] ;  /* 0x0000002402007981 */ /* 0x000162000c1e1100 */
[----:B------:R-:W-:Y:S05]  /*76e0*/  BRA `(.L_x_11237) ;  /* 0x0000000c00547947 */ /* 0x000fea0003800000 */
.L_x_11234:
        /* <DEDUP_REMOVED lines=8> */
.L_x_11239:
[----:B------:R0:W5:Y:S01]  /*7770*/  LDG.E.U16 R0, desc[UR36][R2.64] ;  /* 0x0000002402007981 */ /* 0x000162000c1e1500 */
[----:B------:R-:W-:Y:S05]  /*7780*/  BRA `(.L_x_11237) ;  /* 0x0000000c002c7947 */ /* 0x000fea0003800000 */
.L_x_11238:
[----:B------:R0:W5:Y:S01]  /*7790*/  LDG.E.U16 R0, desc[UR36][R2.64] ;  /* 0x0000002402007981 */ /* 0x000162000c1e1500 */
[----:B------:R-:W-:Y:S05]  /*77a0*/  BRA `(.L_x_11237) ;  /* 0x0000000c00247947 */ /* 0x000fea0003800000 */
.L_x_11233:
        /* <DEDUP_REMOVED lines=9> */
.L_x_11241:
[----:B------:R-:W2:Y:S02]  /*7840*/  LDG.E.U16 R4, desc[UR36][R2.64] ;  /* 0x0000002402047981 */ /* 0x000ea4000c1e1500 */
[----:B--2---:R-:W-:-:S06]  /*7850*/  HADD2.F32 R4, -RZ, R4.H0_H0 ;  /* 0x20000004ff047230 */ /* 0x004fcc0000004100 */
[----:B------:R-:W0:Y:S02]  /*7860*/  F2I.FTZ.TRUNC.NTZ R4, R4 ;  /* 0x0000000400047305 */ /* 0x000e24000021f100 */
[----:B0-----:R-:W-:Y:S01]  /*7870*/  PRMT R0, R4, 0x7610, R0 ;  /* 0x0000761004007816 */ /* 0x001fe20000000000 */
[----:B------:R-:W-:Y:S06]  /*7880*/  BRA `(.L_x_11237) ;  /* 0x0000000800ec7947 */ /* 0x000fec0003800000 */
.L_x_11240:
        /* <DEDUP_REMOVED lines=9> */
.L_x_11243:
[----:B------:R-:W2:Y:S02]  /*7920*/  LDG.E.U16 R2, desc[UR36][R2.64] ;  /* 0x0000002402027981 */ /* 0x000ea4000c1e1500 */
[----:B--2---:R-:W-:-:S06]  /*7930*/  HADD2.F32 R4, -RZ, R2.H0_H0 ;  /* 0x20000002ff047230 */ /* 0x004fcc0000004100 */
[----:B------:R-:W0:Y:S02]  /*7940*/  F2I.FTZ.TRUNC.NTZ R4, R4 ;  /* 0x0000000400047305 */ /* 0x000e24000021f100 */
[----:B0-----:R-:W-:Y:S01]  /*7950*/  PRMT R0, R4, 0x7610, R0 ;  /* 0x0000761004007816 */ /* 0x001fe20000000000 */
[----:B------:R-:W-:Y:S06]  /*7960*/  BRA `(.L_x_11237) ;  /* 0x0000000800b47947 */ /* 0x000fec0003800000 */
.L_x_11242:
[----:B------:R-:W2:Y:S02]  /*7970*/  LDG.E.64 R2, desc[UR36][R2.64] ;  /* 0x0000002402027981 */ /* 0x000ea4000c1e1b00 */
[----:B--2---:R0:W1:Y:S01]  /*7980*/  F2I.F64.TRUNC R0, R2 ;  /* 0x0000000200007311 */ /* 0x004062000030d100 */
[----:B------:R-:W-:Y:S05]  /*7990*/  BRA `(.L_x_11237) ;  /* 0x0000000800a87947 */ /* 0x000fea0003800000 */
.L_x_11232:
        /* <DEDUP_REMOVED lines=12> */
.L_x_11246:
[----:B------:R-:W2:Y:S02]  /*7a60*/  LDG.E.64 R2, desc[UR36][R2.64] ;  /* 0x0000002402027981 */ /* 0x000ea4000c1e1b00 */
[----:B--2---:R3:W4:Y:S01]  /*7a70*/  F2I.F64.TRUNC R0, R2 ;  /* 0x0000000200007311 */ /* 0x004722000030d100 */
[----:B------:R-:W-:Y:S05]  /*7a80*/  BRA `(.L_x_11237) ;  /* 0x00000008006c7947 */ /* 0x000fea0003800000 */
.L_x_11245:
        /* <DEDUP_REMOVED lines=28> */
.L_x_11248:
        /* <DEDUP_REMOVED lines=15> */
.L_x_11247:
[----:B------:R-:W2:Y:S02]  /*7d40*/  LDG.E.U16 R4, desc[UR36][R2.64] ;  /* 0x0000002402047981 */ /* 0x000ea4000c1e1500 */
[----:B--2---:R-:W-:-:S06]  /*7d50*/  IMAD.U32 R4, R4, 0x10000, RZ ;  /* 0x0001000004047824 */ /* 0x004fcc00078e00ff */
[----:B------:R-:W0:Y:S02]  /*7d60*/  F2I.FTZ.TRUNC.NTZ R4, R4 ;  /* 0x0000000400047305 */ /* 0x000e24000021f100 */
[----:B0-----:R-:W-:Y:S01]  /*7d70*/  PRMT R0, R4, 0x7610, R0 ;  /* 0x0000761004007816 */ /* 0x001fe20000000000 */
[----:B------:R-:W-:Y:S06]  /*7d80*/  BRA `(.L_x_11237) ;  /* 0x0000000400ac7947 */ /* 0x000fec0003800000 */
.L_x_11244:
        /* <DEDUP_REMOVED lines=10> */
.L_x_11251:
        /* <DEDUP_REMOVED lines=21> */
.L_x_11255:
[----:B------:R-:W-:Y:S05]  /*7f80*/  BSYNC B1 ;  /* 0x0000000000017941 */ /* 0x000fea0003800000 */
.L_x_11254:
[----:B------:R-:W-:Y:S01]  /*7f90*/  IMAD.SHL.U32 R2, R2, 0x100000, RZ ;  /* 0x0010000002027824 */ /* 0x000fe200078e00ff */
[----:B------:R-:W-:-:S04]  /*7fa0*/  LEA R3, R0, 0x3b800000, 0x17 ;  /* 0x3b80000000037811 */ /* 0x000fc800078eb8ff */
[----:B------:R-:W-:-:S07]  /*7fb0*/  LOP3.LUT R4, R3, R2, R4, 0xfe, !PT ;  /* 0x0000000203047212 */ /* 0x000fce00078efe04 */
.L_x_11253:
[----:B------:R-:W-:Y:S05]  /*7fc0*/  BSYNC B0 ;  /* 0x0000000000007941 */ /* 0x000fea0003800000 */
.L_x_11252:
[----:B------:R-:W0:Y:S02]  /*7fd0*/  F2I.FTZ.TRUNC.NTZ R4, R4 ;  /* 0x0000000400047305 */ /* 0x000e24000021f100 */
[----:B0-----:R-:W-:Y:S01]  /*7fe0*/  PRMT R0, R4, 0x7610, R0 ;  /* 0x0000761004007816 */ /* 0x001fe20000000000 */
[----:B------:R-:W-:Y:S06]  /*7ff0*/  BRA `(.L_x_11237) ;  /* 0x0000000400107947 */ /* 0x000fec0003800000 */
.L_x_11250:
        /* <DEDUP_REMOVED lines=21> */
.L_x_11259:
[----:B------:R-:W-:Y:S05]  /*8150*/  BSYNC B1 ;  /* 0x0000000000017941 */ /* 0x000fea0003800000 */
.L_x_11258:
[----:B------:R-:W-:Y:S01]  /*8160*/  IMAD.SHL.U32 R2, R2, 0x200000, RZ ;  /* 0x0020000002027824 */ /* 0x000fe200078e00ff */
[----:B------:R-:W-:-:S04]  /*8170*/  LEA R3, R0, 0x37800000, 0x17 ;  /* 0x3780000000037811 */ /* 0x000fc800078eb8ff */
[----:B------:R-:W-:-:S07]  /*8180*/  LOP3.LUT R4, R3, R2, R4, 0xfe, !PT ;  /* 0x0000000203047212 */ /* 0x000fce00078efe04 */
.L_x_11257:
[----:B------:R-:W-:Y:S05]  /*8190*/  BSYNC B0 ;  /* 0x0000000000007941 */ /* 0x000fea0003800000 */
.L_x_11256:
[----:B------:R-:W0:Y:S02]  /*81a0*/  F2I.FTZ.TRUNC.NTZ R4, R4 ;  /* 0x0000000400047305 */ /* 0x000e24000021f100 */
[----:B0-----:R-:W-:Y:S01]  /*81b0*/  PRMT R0, R4, 0x7610, R0 ;  /* 0x0000761004007816 */ /* 0x001fe20000000000 */
[----:B------:R-:W-:Y:S06]  /*81c0*/  BRA `(.L_x_11237) ;  /* 0x00000000009c7947 */ /* 0x000fec0003800000 */
.L_x_11249:
        /* <DEDUP_REMOVED lines=14> */
.L_x_11263:
[----:B------:R-:W-:Y:S05]  /*82b0*/  BSYNC B0 ;  /* 0x0000000000007941 */ /* 0x000fea0003800000 */
.L_x_11262:
[----:B------:R-:W0:Y:S02]  /*82c0*/  F2I.FTZ.TRUNC.NTZ R4, R4 ;  /* 0x0000000400047305 */ /* 0x000e24000021f100 */
[----:B0-----:R-:W-:Y:S01]  /*82d0*/  PRMT R0, R4, 0x7610, R0 ;  /* 0x0000761004007816 */ /* 0x001fe20000000000 */
[----:B------:R-:W-:Y:S06]  /*82e0*/  BRA `(.L_x_11237) ;  /* 0x0000000000547947 */ /* 0x000fec0003800000 */
.L_x_11236:
        /* <DEDUP_REMOVED lines=16> */
.L_x_11264:
[----:B------:R-:W-:Y:S01]  /*83f0*/  PRMT R0, RZ, 0x7610, R0 ;  /* 0x00007610ff007816 */ /* 0x000fe20000000000 */
[----:B------:R-:W-:Y:S06]  /*8400*/  BRA `(.L_x_11237) ;  /* 0x00000000000c7947 */ /* 0x000fec0003800000 */
.L_x_11261:
[----:B------:R1:W5:Y:S01]  /*8410*/  LDG.E.U16 R0, desc[UR36][R2.64] ;  /* 0x0000002402007981 */ /* 0x000362000c1e1500 */
[----:B------:R-:W-:Y:S05]  /*8420*/  BRA `(.L_x_11237) ;  /* 0x0000000000047947 */ /* 0x000fea0003800000 */
.L_x_11260:
[----:B------:R2:W5:Y:S02]  /*8430*/  LDG.E.U16 R0, desc[UR36][R2.64] ;  /* 0x0000002402007981 */ /* 0x000564000c1e1500 */
.L_x_11237:
        /* <DEDUP_REMOVED lines=20> */
.L_x_11268:
[----:B------:R3:W-:Y:S01]  /*8580*/  STG.E.U8 desc[UR36][R16.64], R5 ;  /* 0x0000000510007986 */ /* 0x0007e2000c101124 */
[----:B------:R-:W-:Y:S05]  /*8590*/  BRA `(.L_x_11270) ;  /* 0x0000000c00647947 */ /* 0x000fea0003800000 */
.L_x_11267:
        /* <DEDUP_REMOVED lines=10> */
.L_x_11272:
[----:B------:R-:W-:-:S05]  /*8640*/  PRMT R3, R5, 0x9910, RZ ;  /* 0x0000991005037816 */ /* 0x000fca00000000ff */
[----:B------:R2:W-:Y:S01]  /*8650*/  STG.E desc[UR36][R16.64], R3 ;  /* 0x0000000310007986 */ /* 0x0005e2000c101924 */
[----:B------:R-:W-:Y:S05]  /*8660*/  BRA `(.L_x_11270) ;  /* 0x0000000c00307947 */ /* 0x000fea0003800000 */
.L_x_11271:
[----:B------:R0:W-:Y:S01]  /*8670*/  STG.E.U16 desc[UR36][R16.64], R5 ;  /* 0x0000000510007986 */ /* 0x0001e2000c101524 */
[----:B------:R-:W-:Y:S05]  /*8680*/  BRA `(.L_x_11270) ;  /* 0x0000000c00287947 */ /* 0x000fea0003800000 */
.L_x_11266:
        /* <DEDUP_REMOVED lines=9> */
.L_x_11274:
[----:B------:R-:W0:Y:S02]  /*8720*/  I2F.S16 R0, R5 ;  /* 0x0000000500007306 */ /* 0x000e240000101400 */
[----:B0-----:R-:W-:-:S05]  /*8730*/  F2FP.F16.F32.PACK_AB R0, RZ, R0 ;  /* 0x00000000ff00723e */ /* 0x001fca00000000ff */
[----:B------:R0:W-:Y:S01]  /*8740*/  STG.E.U16 desc[UR36][R16.64], R0 ;  /* 0x0000000010007986 */ /* 0x0001e2000c101524 */
[----:B------:R-:W-:Y:S05]  /*8750*/  BRA `(.L_x_11270) ;  /* 0x0000000800f47947 */ /* 0x000fea0003800000 */
.L_x_11273:
        /* <DEDUP_REMOVED lines=10> */
.L_x_11276:
[----:B------:R-:W0:Y:S02]  /*8800*/  I2F.S16 R5, R5 ;  /* 0x0000000500057306 */ /* 0x000e240000101400 */
[----:B0-----:R-:W-:-:S04]  /*8810*/  F2FP.F16.F32.PACK_AB R3, RZ, R5 ;  /* 0x00000005ff03723e */ /* 0x001fc800000000ff */
[----:B------:R-:W-:-:S05]  /*8820*/  PRMT R3, R3, 0x5410, RZ ;  /* 0x0000541003037816 */ /* 0x000fca00000000ff */
[----:B------:R0:W-:Y:S01]  /*8830*/  STG.E desc[UR36][R16.64], R3 ;  /* 0x0000000310007986 */ /* 0x0001e2000c101924 */
[----:B------:R-:W-:Y:S05]  /*8840*/  BRA `(.L_x_11270) ;  /* 0x0000000800b87947 */ /* 0x000fea0003800000 */
.L_x_11275:
[----:B------:R-:W0:Y:S02]  /*8850*/  I2F.F64.S16 R2, R5 ;  /* 0x0000000500027312 */ /* 0x000e240000101c00 */
[----:B0-----:R0:W-:Y:S01]  /*8860*/  STG.E.64 desc[UR36][R16.64], R2 ;  /* 0x0000000210007986 */ /* 0x0011e2000c101b24 */
[----:B------:R-:W-:Y:S05]  /*8870*/  BRA `(.L_x_11270) ;  /* 0x0000000800ac7947 */ /* 0x000fea0003800000 */
.L_x_11265:
        /* <DEDUP_REMOVED lines=13> */
.L_x_11279:
[----:B------:R-:W0:Y:S01]  /*8950*/  I2F.F64.S16 R4, R5 ;  /* 0x0000000500047312 */ /* 0x000e220000101c00 */
[----:B------:R-:W-:-:S05]  /*8960*/  CS2R R6, SRZ ;  /* 0x0000000000067805 */ /* 0x000fca000001ff00 */
[----:B0-----:R0:W-:Y:S01]  /*8970*/  STG.E.128 desc[UR36][R16.64], R4 ;  /* 0x0000000410007986 */ /* 0x0011e2000c101d24 */
[----:B------:R-:W-:Y:S05]  /*8980*/  BRA `(.L_x_11270) ;  /* 0x0000000800687947 */ /* 0x000fea0003800000 */
.L_x_11278:
        /* <DEDUP_REMOVED lines=21> */
.L_x_11283:
[----:B------:R-:W-:Y:S05]  /*8ae0*/  BSYNC B0 ;  /* 0x0000000000007941 */ /* 0x000fea0003800000 */
.L_x_11282:
[----:B------:R-:W-:-:S05]  /*8af0*/  LOP3.LUT R3, R0, R3, RZ, 0xfc, !PT ;  /* 0x0000000300037212 */ /* 0x000fca00078efcff */
[----:B------:R0:W-:Y:S01]  /*8b00*/  STG.E.U8 desc[UR36][R16.64], R3 ;  /* 0x0000000310007986 */ /* 0x0001e2000c101124 */
[----:B------:R-:W-:Y:S05]  /*8b10*/  BRA `(.L_x_11270) ;  /* 0x0000000800047947 */ /* 0x000fea0003800000 */
.L_x_11281:
        /* <DEDUP_REMOVED lines=13> */
.L_x_11285:
[----:B------:R-:W-:Y:S01]  /*8bf0*/  IMAD.MOV.U32 R0, RZ, RZ, 0x7f ;  /* 0x0000007fff007424 */ /* 0x000fe200078e00ff */
[----:B------:R-:W-:-:S04]  /*8c00*/  ISETP.GT.U32.AND P0, PT, R2, 0x7f800000, PT ;  /* 0x7f8000000200780c */ /* 0x000fc80003f04070 */
[----:B------:R-:W-:-:S09]  /*8c10*/  SEL R0, R0, 0x7c, P0 ;  /* 0x0000007c00007807 */ /* 0x000fd20000000000 */
.L_x_11286:
[----:B------:R-:W-:Y:S05]  /*8c20*/  BSYNC B0 ;  /* 0x0000000000007941 */ /* 0x000fea0003800000 */
.L_x_11284:
[----:B------:R-:W-:-:S04]  /*8c30*/  LOP3.LUT R2, R5, 0x80000000, RZ, 0xc0, !PT ;  /* 0x8000000005027812 */ /* 0x000fc800078ec0ff */
[----:B------:R-:W-:-:S04]  /*8c40*/  SHF.R.U32.HI R3, RZ, 0x18, R2 ;  /* 0x00000018ff037819 */ /* 0x000fc80000011602 */
[----:B------:R-:W-:-:S05]  /*8c50*/  LOP3.LUT R3, R0, R3, RZ, 0xfc, !PT ;  /* 0x0000000300037212 */ /* 0x000fca00078efcff */
[----:B------:R0:W-:Y:S01]  /*8c60*/  STG.E.U8 desc[UR36][R16.64], R3 ;  /* 0x0000000310007986 */ /* 0x0001e2000c101124 */
[----:B------:R-:W-:Y:S05]  /*8c70*/  BRA `(.L_x_11270) ;  /* 0x0000000400ac7947 */ /* 0x000fea0003800000 */
.L_x_11280:
[----:B------:R-:W0:Y:S02]  /*8c80*/  I2F.S16 R0, R5 ;  /* 0x0000000500007306 */ /* 0x000e240000101400 */
[----:B0-----:R-:W-:-:S05]  /*8c90*/  F2FP.BF16.F32.PACK_AB R0, RZ, R0 ;  /* 0x00000000ff00723e */ /* 0x001fca00000010ff */
[----:B------:R0:W-:Y:S01]  /*8ca0*/  STG.E.U16 desc[UR36][R16.64], R0 ;  /* 0x0000000010007986 */ /* 0x0001e2000c101524 */
[----:B------:R-:W-:Y:S05]  /*8cb0*/  BRA `(.L_x_11270) ;  /* 0x00000004009c7947 */ /* 0x000fea0003800000 */
.L_x_11277:
        /* <DEDUP_REMOVED lines=10> */
.L_x_11289:
        /* <DEDUP_REMOVED lines=17> */
.L_x_11292:
[----:B------:R-:W-:-:S04]  /*8e70*/  LOP3.LUT R2, R5, 0x80000000, RZ, 0xc0, !PT ;  /* 0x8000000005027812 */ /* 0x000fc800078ec0ff */
[----:B------:R-:W-:-:S04]  /*8e80*/  SHF.R.U32.HI R3, RZ, 0x18, R2 ;  /* 0x00000018ff037819 */ /* 0x000fc80000011602 */
[----:B------:R-:W-:-:S04]  /*8e90*/  LOP3.LUT R0, R0, R3, RZ, 0xfc, !PT ;  /* 0x0000000300007212 */ /* 0x000fc800078efcff */
[----:B------:R-:W-:-:S07]  /*8ea0*/  PRMT R8, R0, 0x7610, R8 ;  /* 0x0000761000087816 */ /* 0x000fce0000000008 */
.L_x_11291:
[----:B------:R-:W-:Y:S05]  /*8eb0*/  BSYNC B0 ;  /* 0x0000000000007941 */ /* 0x000fea0003800000 */
.L_x_11290:
[----:B------:R0:W-:Y:S01]  /*8ec0*/  STG.E.U8 desc[UR36][R16.64], R8 ;  /* 0x0000000810007986 */ /* 0x0001e2000c101124 */
[----:B------:R-:W-:Y:S05]  /*8ed0*/  BRA `(.L_x_11270) ;  /* 0x0000000400147947 */ /* 0x000fea0003800000 */
.L_x_11288:
        /* <DEDUP_REMOVED lines=17> */
.L_x_11295:
[----:B------:R-:W-:-:S04]  /*8ff0*/  LOP3.LUT R2, R5, 0x80000000, RZ, 0xc0, !PT ;  /* 0x8000000005027812 */ /* 0x000fc800078ec0ff */
[----:B------:R-:W-:-:S04]  /*9000*/  SHF.R.U32.HI R3, RZ, 0x18, R2 ;  /* 0x00000018ff037819 */ /* 0x000fc80000011602 */
[----:B------:R-:W-:-:S04]  /*9010*/  LOP3.LUT R0, R0, R3, RZ, 0xfc, !PT ;  /* 0x0000000300007212 */ /* 0x000fc800078efcff */
[----:B------:R-:W-:-:S07]  /*9020*/  PRMT R8, R0, 0x7610, R8 ;  /* 0x0000761000087816 */ /* 0x000fce0000000008 */
.L_x_11294:
[----:B------:R-:W-:Y:S05]  /*9030*/  BSYNC B0 ;  /* 0x0000000000007941 */ /* 0x000fea0003800000 */
.L_x_11293:
[----:B------:R0:W-:Y:S01]  /*9040*/  STG.E.U8 desc[UR36][R16.64], R8 ;  /* 0x0000000810007986 */ /* 0x0001e2000c101124 */
[----:B------:R-:W-:Y:S05]  /*9050*/  BRA `(.L_x_11270) ;  /* 0x0000000000b47947 */ /* 0x000fea0003800000 */
.L_x_11287:
        /* <DEDUP_REMOVED lines=22> */
.L_x_11269:
        /* <DEDUP_REMOVED lines=16> */
.L_x_11298:
[----:B------:R-:W-:Y:S05]  /*92c0*/  BRA `(.L_x_11270) ;  /* 0x0000000000187947 */ /* 0x000fea0003800000 */
.L_x_11297:
[----:B------:R-:W-:-:S04]  /*92d0*/  PRMT R2, R5, 0x9910, RZ ;  /* 0x0000991005027816 */ /* 0x000fc800000000ff */
[----:B------:R-:W-:-:S05]  /*92e0*/  SHF.R.S32.HI R3, RZ, 0x1f, R2 ;  /* 0x0000001fff037819 */ /* 0x000fca0000011402 */
[----:B------:R0:W-:Y:S01]  /*92f0*/  STG.E.64 desc[UR36][R16.64], R2 ;  /* 0x0000000210007986 */ /* 0x0001e2000c101b24 */
[----:B------:R-:W-:Y:S05]  /*9300*/  BRA `(.L_x_11270) ;  /* 0x0000000000087947 */ /* 0x000fea0003800000 */
.L_x_11296:
[----:B------:R-:W-:-:S05]  /*9310*/  PRMT R3, R5, 0x9910, RZ ;  /* 0x0000991005037816 */ /* 0x000fca00000000ff */
[----:B------:R0:W-:Y:S02]  /*9320*/  STG.E desc[UR36][R16.64], R3 ;  /* 0x0000000310007986 */ /* 0x0001e4000c101924 */
.L_x_11270:
[----:B------:R-:W-:-:S07]  /*9330*/  VIADD R19, R19, 0x80 ;  /* 0x0000008013137836 */ /* 0x000fce0000000000 */
.L_x_11230:
[----:B------:R-:W-:Y:S05]  /*9340*/  BSYNC B6 ;  /* 0x0000000000067941 */ /* 0x000fea0003800000 */
.L_x_11229:
        /* <DEDUP_REMOVED lines=306> */
.L_x_11299:
        /* <DEDUP_REMOVED lines=20> */
.L_x_11303:
[----:B------:R4:W5:Y:S01]  /*a7b0*/  LDG.E.U8 R0, desc[UR36][R2.64] ;  /* 0x0000002402007981 */ /* 0x000962000c1e1100 */
[----:B------:R-:W-:Y:S05]  /*a7c0*/  BRA `(.L_x_11305) ;  /* 0x0000000c00547947 */ /* 0x000fea0003800000 */
.L_x_11302:
        /* <DEDUP_REMOVED lines=8> */
.L_x_11307:
[----:B------:R2:W5:Y:S01]  /*a850*/  LDG.E.U16 R0, desc[UR36][R2.64] ;  /* 0x0000002402007981 */ /* 0x000562000c1e1500 */
[----:B------:R-:W-:Y:S05]  /*a860*/  BRA `(.L_x_11305) ;  /* 0x0000000c002c7947 */ /* 0x000fea0003800000 */
.L_x_11306:
[----:B------:R0:W5:Y:S01]  /*a870*/  LDG.E.U16 R0, desc[UR36][R2.64] ;  /* 0x0000002402007981 */ /* 0x000162000c1e1500 */
[----:B------:R-:W-:Y:S05]  /*a880*/  BRA `(.L_x_11305) ;  /* 0x0000000c00247947 */ /* 0x000fea0003800000 */
.L_x_11301:
        /* <DEDUP_REMOVED lines=9> */
.L_x_11309:
[----:B------:R-:W2:Y:S02]  /*a920*/  LDG.E.U16 R4, desc[UR36][R2.64] ;  /* 0x0000002402047981 */ /* 0x000ea4000c1e1500 */
[----:B--2---:R-:W-:-:S06]  /*a930*/  HADD2.F32 R4, -RZ, R4.H0_H0 ;  /* 0x20000004ff047230 */ /* 0x004fcc0000004100 */
[----:B------:R-:W0:Y:S02]  /*a940*/  F2I.FTZ.TRUNC.NTZ R4, R4 ;  /* 0x0000000400047305 */ /* 0x000e24000021f100 */
[----:B0-----:R-:W-:Y:S01]  /*a950*/  PRMT R0, R4, 0x7610, R0 ;  /* 0x0000761004007816 */ /* 0x001fe20000000000 */
[----:B------:R-:W-:Y:S06]  /*a960*/  BRA `(.L_x_11305) ;  /* 0x0000000800ec7947 */ /* 0x000fec0003800000 */
.L_x_11308:
        /* <DEDUP_REMOVED lines=9> */
.L_x_11311:
[----:B------:R-:W2:Y:S02]  /*aa00*/  LDG.E.U16 R2, desc[UR36][R2.64] ;  /* 0x0000002402027981 */ /* 0x000ea4000c1e1500 */
[----:B--2---:R-:W-:-:S06]  /*aa10*/  HADD2.F32 R4, -RZ, R2.H0_H0 ;  /* 0x20000002ff047230 */ /* 0x004fcc0000004100 */
[----:B------:R-:W0:Y:S02]  /*aa20*/  F2I.FTZ.TRUNC.NTZ R4, R4 ;  /* 0x0000000400047305 */ /* 0x000e24000021f100 */
[----:B0-----:R-:W-:Y:S01]  /*aa30*/  PRMT R0, R4, 0x7610, R0 ;  /* 0x0000761004007816 */ /* 0x001fe20000000000 */
[----:B------:R-:W-:Y:S06]  /*aa40*/  BRA `(.L_x_11305) ;  /* 0x0000000800b47947 */ /* 0x000fec0003800000 */
.L_x_11310:
[----:B------:R-:W2:Y:S02]  /*aa50*/  LDG.E.64 R2, desc[UR36][R2.64] ;  /* 0x0000002402027981 */ /* 0x000ea4000c1e1b00 */
[----:B--2---:R0:W1:Y:S01]  /*aa60*/  F2I.F64.TRUNC R0, R2 ;  /* 0x0000000200007311 */ /* 0x004062000030d100 */
[----:B------:R-:W-:Y:S05]  /*aa70*/  BRA `(.L_x_11305) ;  /* 0x0000000800a87947 */ /* 0x000fea0003800000 */
.L_x_11300:
        /* <DEDUP_REMOVED lines=12> */
.L_x_11314:
[----:B------:R-:W2:Y:S02]  /*ab40*/  LDG.E.64 R2, desc[UR36][R2.64] ;  /* 0x0000002402027981 */ /* 0x000ea4000c1e1b00 */
[----:B--2---:R0:W1:Y:S01]  /*ab50*/  F2I.F64.TRUNC R0, R2 ;  /* 0x0000000200007311 */ /* 0x004062000030d100 */
[----:B------:R-:W-:Y:S05]  /*ab60*/  BRA `(.L_x_11305) ;  /* 0x00000008006c7947 */ /* 0x000fea0003800000 */
.L_x_11313:
        /* <DEDUP_REMOVED lines=28> */
.L_x_11316:
        /* <DEDUP_REMOVED lines=15> */
.L_x_11315:
[----:B------:R-:W2:Y:S02]  /*ae20*/  LDG.E.U16 R4, desc[UR36][R2.64] ;  /* 0x0000002402047981 */ /* 0x000ea4000c1e1500 */
[----:B--2---:R-:W-:-:S06]  /*ae30*/  IMAD.U32 R4, R4, 0x10000, RZ ;  /* 0x0001000004047824 */ /* 0x004fcc00078e00ff */
[----:B------:R-:W0:Y:S02]  /*ae40*/  F2I.FTZ.TRUNC.NTZ R4, R4 ;  /* 0x0000000400047305 */ /* 0x000e24000021f100 */
[----:B0-----:R-:W-:Y:S01]  /*ae50*/  PRMT R0, R4, 0x7610, R0 ;  /* 0x0000761004007816 */ /* 0x001fe20000000000 */
[----:B------:R-:W-:Y:S06]  /*ae60*/  BRA `(.L_x_11305) ;  /* 0x0000000400ac7947 */ /* 0x000fec0003800000 */
.L_x_11312:
        /* <DEDUP_REMOVED lines=10> */
.L_x_11319:
        /* <DEDUP_REMOVED lines=21> */
.L_x_11323:
[----:B------:R-:W-:Y:S05]  /*b060*/  BSYNC B1 ;  /* 0x0000000000017941 */ /* 0x000fea0003800000 */
.L_x_11322:
[----:B------:R-:W-:Y:S01]  /*b070*/  IMAD.SHL.U32 R2, R2, 0x100000, RZ ;  /* 0x0010000002027824 */ /* 0x000fe200078e00ff */
[----:B------:R-:W-:-:S04]  /*b080*/  LEA R3, R0, 0x3b800000, 0x17 ;  /* 0x3b80000000037811 */ /* 0x000fc800078eb8ff */
[----:B------:R-:W-:-:S07]  /*b090*/  LOP3.LUT R4, R3, R2, R4, 0xfe, !PT ;  /* 0x0000000203047212 */ /* 0x000fce00078efe04 */
.L_x_11321:
[----:B------:R-:W-:Y:S05]  /*b0a0*/  BSYNC B0 ;  /* 0x0000000000007941 */ /* 0x000fea0003800000 */
.L_x_11320:
[----:B------:R-:W0:Y:S02]  /*b0b0*/  F2I.FTZ.TRUNC.NTZ R4, R4 ;  /* 0x0000000400047305 */ /* 0x000e24000021f100 */
[----:B0-----:R-:W-:Y:S01]  /*b0c0*/  PRMT R0, R4, 0x7610, R0 ;  /* 0x0000761004007816 */ /* 0x001fe20000000000 */
[----:B------:R-:W-:Y:S06]  /*b0d0*/  BRA `(.L_x_11305) ;  /* 0x0000000400107947 */ /* 0x000fec0003800000 */
.L_x_11318:
        /* <DEDUP_REMOVED lines=21> */
.L_x_11327:
[----:B------:R-:W-:Y:S05]  /*b230*/  BSYNC B1 ;  /* 0x0000000000017941 */ /* 0x000fea0003800000 */
.L_x_11326:
[----:B------:R-:W-:Y:S01]  /*b240*/  IMAD.SHL.U32 R2, R2, 0x200000, RZ ;  /* 0x0020000002027824 */ /* 0x000fe200078e00ff */
[----:B------:R-:W-:-:S04]  /*b250*/  LEA R3, R0, 0x37800000, 0x17 ;  /* 0x3780000000037811 */ /* 0x000fc800078eb8ff */
[----:B------:R-:W-:-:S07]  /*b260*/  LOP3.LUT R4, R3, R2, R4, 0xfe, !PT ;  /* 0x0000000203047212 */ /* 0x000fce00078efe04 */
.L_x_11325:
[----:B------:R-:W-:Y:S05]  /*b270*/  BSYNC B0 ;  /* 0x0000000000007941 */ /* 0x000fea0003800000 */
.L_x_11324:
[----:B------:R-:W0:Y:S02]  /*b280*/  F2I.FTZ.TRUNC.NTZ R4, R4 ;  /* 0x0000000400047305 */ /* 0x000e24000021f100 */
[----:B0-----:R-:W-:Y:S01]  /*b290*/  PRMT R0, R4, 0x7610, R0 ;  /* 0x0000761004007816 */ /* 0x001fe20000000000 */
[----:B------:R-:W-:Y:S06]  /*b2a0*/  BRA `(.L_x_11305) ;  /* 0x00000000009c7947 */ /* 0x000fec0003800000 */
.L_x_11317:
        /* <DEDUP_REMOVED lines=14> */
.L_x_11331:
[----:B------:R-:W-:Y:S05]  /*b390*/  BSYNC B0 ;  /* 0x0000000000007941 */ /* 0x000fea0003800000 */
.L_x_11330:
[----:B------:R-:W0:Y:S02]  /*b3a0*/  F2I.FTZ.TRUNC.NTZ R4, R4 ;  /* 0x0000000400047305 */ /* 0x000e24000021f100 */
[----:B0-----:R-:W-:Y:S01]  /*b3b0*/  PRMT R0, R4, 0x7610, R0 ;  /* 0x0000761004007816 */ /* 0x001fe20000000000 */
[----:B------:R-:W-:Y:S06]  /*b3c0*/  BRA `(.L_x_11305) ;  /* 0x0000000000547947 */ /* 0x000fec0003800000 */
.L_x_11304:
        /* <DEDUP_REMOVED lines=16> */
.L_x_11332:
[----:B------:R-:W-:Y:S01]  /*b4d0*/  PRMT R0, RZ, 0x7610, R0 ;  /* 0x00007610ff007816 */ /* 0x000fe20000000000 */
[----:B------:R-:W-:Y:S06]  /*b4e0*/  BRA `(.L_x_11305) ;  /* 0x00000000000c7947 */ /* 0x000fec0003800000 */
.L_x_11329:
[----:B------:R0:W5:Y:S01]  /*b4f0*/  LDG.E.U16 R0, desc[UR36][R2.64] ;  /* 0x0000002402007981 */ /* 0x000162000c1e1500 */
[----:B------:R-:W-:Y:S05]  /*b500*/  BRA `(.L_x_11305) ;  /* 0x0000000000047947 */ /* 0x000fea0003800000 */
.L_x_11328:
[----:B------:R0:W5:Y:S02]  /*b510*/  LDG.E.U16 R0, desc[UR36][R2.64] ;  /* 0x0000002402007981 */ /* 0x000164000c1e1500 */
.L_x_11305:
[----:B01234-:R-:W0:Y:S01]  /*b520*/  LDC.U16 R2, c[0x0][0x422] ;  /* 0x00010880ff027b82 */ /* 0x01fe220000000400 */
[----:B-----5:R-:W-:-:S07]  /*b530*/  LOP3.LUT R0, R0, 0xffff, RZ, 0xc0, !PT ;  /* 0x0000ffff00007812 */ /* 0x020fce00078ec0ff */
        /* <DEDUP_REMOVED lines=18> */
.L_x_11336:
[----:B------:R-:W-:Y:S01]  /*b660*/  STG.E.U8 desc[UR36][R16.64], R5 ;  /* 0x0000000510007986 */ /* 0x000fe2000c101124 */
[----:B------:R-:W-:Y:S05]  /*b670*/  EXIT ;  /* 0x000000000000794d */ /* 0x000fea0003800000 */
.L_x_11335:
        /* <DEDUP_REMOVED lines=10> */
.L_x_11339:
[----:B------:R-:W-:-:S05]  /*b720*/  PRMT R3, R5, 0x9910, RZ ;  /* 0x0000991005037816 */ /* 0x000fca00000000ff */
[----:B------:R-:W-:Y:S01]  /*b730*/  STG.E desc[UR36][R16.64], R3 ;  /* 0x0000000310007986 */ /* 0x000fe2000c101924 */
[----:B------:R-:W-:Y:S05]  /*b740*/  EXIT ;  /* 0x000000000000794d */ /* 0x000fea0003800000 */
.L_x_11338:
[----:B------:R-:W-:Y:S01]  /*b750*/  STG.E.U16 desc[UR36][R16.64], R5 ;  /* 0x0000000510007986 */ /* 0x000fe2000c101524 */
[----:B------:R-:W-:Y:S05]  /*b760*/  EXIT ;  /* 0x000000000000794d */ /* 0x000fea0003800000 */
.L_x_11334:
        /* <DEDUP_REMOVED lines=9> */
.L_x_11341:
[----:B------:R-:W0:Y:S02]  /*b800*/  I2F.S16 R0, R5 ;  /* 0x0000000500007306 */ /* 0x000e240000101400 */
[----:B0-----:R-:W-:-:S05]  /*b810*/  F2FP.F16.F32.PACK_AB R0, RZ, R0 ;  /* 0x00000000ff00723e */ /* 0x001fca00000000ff */
[----:B------:R-:W-:Y:S01]  /*b820*/  STG.E.U16 desc[UR36][R16.64], R0 ;  /* 0x0000000010007986 */ /* 0x000fe2000c101524 */
[----:B------:R-:W-:Y:S05]  /*b830*/  EXIT ;  /* 0x000000000000794d */ /* 0x000fea0003800000 */
.L_x_11340:
        /* <DEDUP_REMOVED lines=10> */
.L_x_11343:
[----:B------:R-:W0:Y:S02]  /*b8e0*/  I2F.S16 R5, R5 ;  /* 0x0000000500057306 */ /* 0x000e240000101400 */
[----:B0-----:R-:W-:-:S04]  /*b8f0*/  F2FP.F16.F32.PACK_AB R3, RZ, R5 ;  /* 0x00000005ff03723e */ /* 0x001fc800000000ff */
[----:B------:R-:W-:-:S05]  /*b900*/  PRMT R3, R3, 0x5410, RZ ;  /* 0x0000541003037816 */ /* 0x000fca00000000ff */
[----:B------:R-:W-:Y:S01]  /*b910*/  STG.E desc[UR36][R16.64], R3 ;  /* 0x0000000310007986 */ /* 0x000fe2000c101924 */
[----:B------:R-:W-:Y:S05]  /*b920*/  EXIT ;  /* 0x000000000000794d */ /* 0x000fea0003800000 */
.L_x_11342:
[----:B------:R-:W0:Y:S02]  /*b930*/  I2F.F64.S16 R2, R5 ;  /* 0x0000000500027312 */ /* 0x000e240000101c00 */
[----:B0-----:R-:W-:Y:S01]  /*b940*/  STG.E.64 desc[UR36][R16.64], R2 ;  /* 0x0000000210007986 */ /* 0x001fe2000c101b24 */
[----:B------:R-:W-:Y:S05]  /*b950*/  EXIT ;  /* 0x000000000000794d */ /* 0x000fea0003800000 */
.L_x_11333:
        /* <DEDUP_REMOVED lines=13> */
.L_x_11346:
[----:B------:R-:W0:Y:S01]  /*ba30*/  I2F.F64.S16 R4, R5 ;  /* 0x0000000500047312 */ /* 0x000e220000101c00 */
[----:B------:R-:W-:-:S05]  /*ba40*/  CS2R R6, SRZ ;  /* 0x0000000000067805 */ /* 0x000fca000001ff00 */
[----:B0-----:R-:W-:Y:S01]  /*ba50*/  STG.E.128 desc[UR36][R16.64], R4 ;  /* 0x0000000410007986 */ /* 0x001fe2000c101d24 */
[----:B------:R-:W-:Y:S05]  /*ba60*/  EXIT ;  /* 0x000000000000794d */ /* 0x000fea0003800000 */
.L_x_11345:
        /* <DEDUP_REMOVED lines=21> */
.L_x_11350:
[----:B------:R-:W-:Y:S05]  /*bbc0*/  BSYNC B0 ;  /* 0x0000000000007941 */ /* 0x000fea0003800000 */
.L_x_11349:
[----:B------:R-:W-:-:S05]  /*bbd0*/  LOP3.LUT R3, R0, R3, RZ, 0xfc, !PT ;  /* 0x0000000300037212 */ /* 0x000fca00078efcff */
[----:B------:R-:W-:Y:S01]  /*bbe0*/  STG.E.U8 desc[UR36][R16.64], R3 ;  /* 0x0000000310007986 */ /* 0x000fe2000c101124 */
[----:B------:R-:W-:Y:S05]  /*bbf0*/  EXIT ;  /* 0x000000000000794d */ /* 0x000fea0003800000 */
.L_x_11348:
        /* <DEDUP_REMOVED lines=13> */
.L_x_11352:
[----:B------:R-:W-:Y:S01]  /*bcd0*/  IMAD.MOV.U32 R0, RZ, RZ, 0x7f ;  /* 0x0000007fff007424 */ /* 0x000fe200078e00ff */
[----:B------:R-:W-:-:S04]  /*bce0*/  ISETP.GT.U32.AND P0, PT, R2, 0x7f800000, PT ;  /* 0x7f8000000200780c */ /* 0x000fc80003f04070 */
[----:B------:R-:W-:-:S09]  /*bcf0*/  SEL R0, R0, 0x7c, P0 ;  /* 0x0000007c00007807 */ /* 0x000fd20000000000 */
.L_x_11353:
[----:B------:R-:W-:Y:S05]  /*bd00*/  BSYNC B0 ;  /* 0x0000000000007941 */ /* 0x000fea0003800000 */
.L_x_11351:
[----:B------:R-:W-:-:S04]  /*bd10*/  LOP3.LUT R2, R5, 0x80000000, RZ, 0xc0, !PT ;  /* 0x8000000005027812 */ /* 0x000fc800078ec0ff */
[----:B------:R-:W-:-:S04]  /*bd20*/  SHF.R.U32.HI R3, RZ, 0x18, R2 ;  /* 0x00000018ff037819 */ /* 0x000fc80000011602 */
[----:B------:R-:W-:-:S05]  /*bd30*/  LOP3.LUT R3, R0, R3, RZ, 0xfc, !PT ;  /* 0x0000000300037212 */ /* 0x000fca00078efcff */
[----:B------:R-:W-:Y:S01]  /*bd40*/  STG.E.U8 desc[UR36][R16.64], R3 ;  /* 0x0000000310007986 */ /* 0x000fe2000c101124 */
[----:B------:R-:W-:Y:S05]  /*bd50*/  EXIT ;  /* 0x000000000000794d */ /* 0x000fea0003800000 */
.L_x_11347:
[----:B------:R-:W0:Y:S02]  /*bd60*/  I2F.S16 R0, R5 ;  /* 0x0000000500007306 */ /* 0x000e240000101400 */
[----:B0-----:R-:W-:-:S05]  /*bd70*/  F2FP.BF16.F32.PACK_AB R0, RZ, R0 ;  /* 0x00000000ff00723e */ /* 0x001fca00000010ff */
[----:B------:R-:W-:Y:S01]  /*bd80*/  STG.E.U16 desc[UR36][R16.64], R0 ;  /* 0x0000000010007986 */ /* 0x000fe2000c101524 */
[----:B------:R-:W-:Y:S05]  /*bd90*/  EXIT ;  /* 0x000000000000794d */ /* 0x000fea0003800000 */
.L_x_11344:
        /* <DEDUP_REMOVED lines=10> */
.L_x_11356:
        /* <DEDUP_REMOVED lines=17> */
.L_x_11359:
[----:B------:R-:W-:-:S04]  /*bf50*/  LOP3.LUT R2, R5, 0x80000000, RZ, 0xc0, !PT ;  /* 0x8000000005027812 */ /* 0x000fc800078ec0ff */
[----:B------:R-:W-:-:S04]  /*bf60*/  SHF.R.U32.HI R3, RZ, 0x18, R2 ;  /* 0x00000018ff037819 */ /* 0x000fc80000011602 */
[----:B------:R-:W-:-:S04]  /*bf70*/  LOP3.LUT R0, R0, R3, RZ, 0xfc, !PT ;  /* 0x0000000300007212 */ /* 0x000fc800078efcff */
[----:B------:R-:W-:-:S07]  /*bf80*/  PRMT R8, R0, 0x7610, R8 ;  /* 0x0000761000087816 */ /* 0x000fce0000000008 */
.L_x_11358:
[----:B------:R-:W-:Y:S05]  /*bf90*/  BSYNC B0 ;  /* 0x0000000000007941 */ /* 0x000fea0003800000 */
.L_x_11357:
[----:B------:R-:W-:Y:S01]  /*bfa0*/  STG.E.U8 desc[UR36][R16.64], R8 ;  /* 0x0000000810007986 */ /* 0x000fe2000c101124 */
[----:B------:R-:W-:Y:S05]  /*bfb0*/  EXIT ;  /* 0x000000000000794d */ /* 0x000fea0003800000 */
.L_x_11355:
        /* <DEDUP_REMOVED lines=17> */
.L_x_11362:
[----:B------:R-:W-:-:S04]  /*c0d0*/  LOP3.LUT R2, R5, 0x80000000, RZ, 0xc0, !PT ;  /* 0x8000000005027812 */ /* 0x000fc800078ec0ff */
[----:B------:R-:W-:-:S04]  /*c0e0*/  SHF.R.U32.HI R3, RZ, 0x18, R2 ;  /* 0x00000018ff037819 */ /* 0x000fc80000011602 */
[----:B------:R-:W-:-:S04]  /*c0f0*/  LOP3.LUT R0, R0, R3, RZ, 0xfc, !PT ;  /* 0x0000000300007212 */ /* 0x000fc800078efcff */
[----:B------:R-:W-:-:S07]  /*c100*/  PRMT R8, R0, 0x7610, R8 ;  /* 0x0000761000087816 */ /* 0x000fce0000000008 */
.L_x_11361:
[----:B------:R-:W-:Y:S05]  /*c110*/  BSYNC B0 ;  /* 0x0000000000007941 */ /* 0x000fea0003800000 */
.L_x_11360:
[----:B------:R-:W-:Y:S01]  /*c120*/  STG.E.U8 desc[UR36][R16.64], R8 ;  /* 0x0000000810007986 */ /* 0x000fe2000c101124 */
[----:B------:R-:W-:Y:S05]  /*c130*/  EXIT ;  /* 0x000000000000794d */ /* 0x000fea0003800000 */
.L_x_11354:
        /* <DEDUP_REMOVED lines=22> */
.L_x_11337:
        /* <DEDUP_REMOVED lines=16> */
.L_x_11365:
[----:B------:R-:W-:Y:S05]  /*c3a0*/  EXIT ;  /* 0x000000000000794d */ /* 0x000fea0003800000 */
.L_x_11364:
[----:B------:R-:W-:-:S04]  /*c3b0*/  PRMT R2, R5, 0x9910, RZ ;  /* 0x0000991005027816 */ /* 0x000fc800000000ff */
[----:B------:R-:W-:-:S05]  /*c3c0*/  SHF.R.S32.HI R3, RZ, 0x1f, R2 ;  /* 0x0000001fff037819 */ /* 0x000fca0000011402 */
[----:B------:R-:W-:Y:S01]  /*c3d0*/  STG.E.64 desc[UR36][R16.64], R2 ;  /* 0x0000000210007986 */ /* 0x000fe2000c101b24 */
[----:B------:R-:W-:Y:S05]  /*c3e0*/  EXIT ;  /* 0x000000000000794d */ /* 0x000fea0003800000 */
.L_x_11363:
[----:B------:R-:W-:-:S05]  /*c3f0*/  PRMT R3, R5, 0x9910, RZ ;  /* 0x0000991005037816 */ /* 0x000fca00000000ff */
[----:B------:R-:W-:Y:S01]  /*c400*/  STG.E desc[UR36][R16.64], R3 ;  /* 0x0000000310007986 */ /* 0x000fe2000c101924 */
[----:B------:R-:W-:Y:S05]  /*c410*/  EXIT ;  /* 0x000000000000794d */ /* 0x000fea0003800000 */
.L_x_11366:
        /* <DEDUP_REMOVED lines=14> */
.L_x_20603:


//--------------------- .text._ZN2at6native27unrolled_elementwise_kernelINS0_13BUnaryFunctorIsssZZZNS0_18lshift_kernel_cudaERNS_18TensorIteratorBaseEENKUlvE_clEvENKUlvE3_clEvEUlssE_EESt5arrayIPcLm2EELi4E23TrivialOffsetCalculatorILi1EjESD_NS0_6memory12LoadWithCastILi1EEENSE_13StoreWithCastILi1EEEEEviT_T0_T2_T3_T4_T5_ --------------------------
	.section	.text._ZN2at6native27unrolled_elementwise_kernelINS0_13BUnaryFunctorIsssZZZNS0_18lshift_kernel_cudaERNS_18TensorIteratorBaseEENKUlvE_clEvENKUlvE3_clEvEUlssE_EESt5arrayIPcLm2EELi4E23TrivialOffsetCalculatorILi1EjESD_NS0_6memory12LoadWithCastILi1EEENSE_13StoreWithCastILi1EEEEEviT_T0_T2_T3_T4_T5_,"ax",@progbits
	.align	128
        .global         _ZN2at6native27unrolled_elementwise_kernelINS0_13BUnaryFunctorIsssZZZNS0_18lshift_kernel_cudaERNS_18TensorIteratorBaseEENKUlvE_clEvENKUlvE3_clEvEUlssE_EESt5arrayIPcLm2EELi4E23TrivialOffsetCalculatorILi1EjESD_NS0_6memory12LoadWithCastILi1EEENSE_13StoreWithCastILi1EEEEEviT_T0_T2_T3_T4_T5_
        .type           _ZN2at6native27unrolled_elementwise_kernelINS0_13BUnaryFunctorIsssZZZNS0_18lshift_kernel_cudaERNS_18TensorIteratorBaseEENKUlvE_clEvENKUlvE3_clEvEUlssE_EESt5arrayIPcLm2EELi4E23TrivialOffsetCalculatorILi1EjESD_NS0_6memory12LoadWithCastILi1EEENSE_13StoreWithCastILi1EEEEEviT_T0_T2_T3_T4_T5_,@function
        .size           _ZN2at6native27unrolled_elementwise_kernelINS0_13BUnaryFunctorIsssZZZNS0_18lshift_kernel_cudaERNS_18TensorIteratorBaseEENKUlvE_clEvENKUlvE3_clEvEUlssE_EESt5arrayIPcLm2EELi4E23TrivialOffsetCalculatorILi1EjESD_NS0_6memory12LoadWithCastILi1EEENSE_13StoreWithCastILi1EEEEEviT_T0_T2_T3_T4_T5_,(.L_x_20604 - _ZN2at6native27unrolled_elementwise_kernelINS0_13BUnaryFunctorIsssZZZNS0_18lshift_kernel_cudaERNS_18TensorIteratorBaseEENKUlvE_clEvENKUlvE3_clEvEUlssE_EESt5arrayIPcLm2EELi4E23TrivialOffsetCalculatorILi1EjESD_NS0_6memory12LoadWithCastILi1EEENSE_13StoreWithCastILi1EEEEEviT_T0_T2_T3_T4_T5_)
        .other          _ZN2at6native27unrolled_elementwise_kernelINS0_13BUnaryFunctorIsssZZZNS0_18lshift_kernel_cudaERNS_18TensorIteratorBaseEENKUlvE_clEvENKUlvE3_clEvEUlssE_EESt5arrayIPcLm2EELi4E23TrivialOffsetCalculatorILi1EjESD_NS0_6memory12LoadWithCastILi1EEENSE_13StoreWithCastILi1EEEEEviT_T0_T2_T3_T4_T5_,@"STO_CUDA_ENTRY STV_DEFAULT"
_ZN2at6native27unrolled_elementwise_kernelINS0_13BUnaryFunctorIsssZZZNS0_18lshift_kernel_cudaERNS_18TensorIteratorBaseEENKUlvE_clEvENKUlvE3_clEvEUlssE_EESt5arrayIPcLm2EELi4E23TrivialOffsetCalculatorILi1EjESD_NS0_6memory12LoadWithCastILi1EEENSE_13StoreWithCastILi1EEEEEviT_T0_T2_T3_T4_T5_:
.text._ZN2at6native27unrolled_elementwise_kernelINS0_13BUnaryFunctorIsssZZZNS0_18lshift_kernel_cudaERNS_18TensorIteratorBaseEENKUlvE_clEvENKUlvE3_clEvEUlssE_EESt5arrayIPcLm2EELi4E23TrivialOffsetCalculatorILi1EjESD_NS0_6memory12LoadWithCastILi1EEENSE_13StoreWithCastILi1EEEEEviT_T0_T2_T3_T4_T5_:
        /* <DEDUP_REMOVED lines=31> */
.L_x_11372:
[----:B------:R3:W5:Y:S01]  /*01f0*/  LDG.E.U8 R26, desc[UR36][R2.64] ;  /* 0x00000024021a7981 */ /* 0x000762000c1e1100 */
[----:B------:R-:W-:Y:S05]  /*0200*/  BRA `(.L_x_11374) ;  /* 0x0000000c00587947 */ /* 0x000fea0003800000 */
.L_x_11371:
        /* <DEDUP_REMOVED lines=8> */
.L_x_11376:
[----:B------:R1:W5:Y:S01]  /*0290*/  LDG.E.U16 R26, desc[UR36][R2.64] ;  /* 0x00000024021a7981 */ /* 0x000362000c1e1500 */
[----:B------:R-:W-:Y:S05]  /*02a0*/  BRA `(.L_x_11374) ;  /* 0x0000000c00307947 */ /* 0x000fea0003800000 */
.L_x_11375:
[----:B------:R2:W5:Y:S01]  /*02b0*/  LDG.E.U16 R26, desc[UR36][R2.64] ;  /* 0x00000024021a7981 */ /* 0x000562000c1e1500 */
[----:B------:R-:W-:Y:S05]  /*02c0*/  BRA `(.L_x_11374) ;  /* 0x0000000c00287947 */ /* 0x000fea0003800000 */
.L_x_11370:
        /* <DEDUP_REMOVED lines=9> */
.L_x_11378:
[----:B------:R-:W2:Y:S02]  /*0360*/  LDG.E.U16 R0, desc[UR36][R2.64] ;  /* 0x0000002402007981 */ /* 0x000ea4000c1e1500 */
[----:B--2---:R-:W-:-:S06]  /*0370*/  HADD2.F32 R0, -RZ, R0.H0_H0 ;  /* 0x20000000ff007230 */ /* 0x004fcc0000004100 */
[----:B------:R-:W0:Y:S02]  /*0380*/  F2I.FTZ.TRUNC.NTZ R0, R0 ;  /* 0x0000000000007305 */ /* 0x000e24000021f100 */
[----:B0-----:R-:W-:Y:S01]  /*0390*/  PRMT R26, R0, 0x7610, R26 ;  /* 0x00007610001a7816 */ /* 0x001fe2000000001a */
[----:B------:R-:W-:Y:S06]  /*03a0*/  BRA `(.L_x_11374) ;  /* 0x0000000800f07947 */ /* 0x000fec0003800000 */
.L_x_11377:
        /* <DEDUP_REMOVED lines=9> */
.L_x_11380:
[----:B------:R-:W2:Y:S02]  /*0440*/  LDG.E.U16 R2, desc[UR36][R2.64] ;  /* 0x0000002402027981 */ /* 0x000ea4000c1e1500 */
[----:B--2---:R-:W-:-:S06]  /*0450*/  HADD2.F32 R0, -RZ, R2.H0_H0 ;  /* 0x20000002ff007230 */ /* 0x004fcc0000004100 */
[----:B------:R-:W0:Y:S02]  /*0460*/  F2I.FTZ.TRUNC.NTZ R0, R0 ;  /* 0x0000000000007305 */ /* 0x000e24000021f100 */
[----:B0-----:R-:W-:Y:S01]  /*0470*/  PRMT R26, R0, 0x7610, R26 ;  /* 0x00007610001a7816 */ /* 0x001fe2000000001a */
[----:B------:R-:W-:Y:S06]  /*0480*/  BRA `(.L_x_11374) ;  /* 0x0000000800b87947 */ /* 0x000fec0003800000 */
.L_x_11379:
[----:B------:R-:W2:Y:S02]  /*0490*/  LDG.E.64 R2, desc[UR36][R2.64] ;  /* 0x0000002402027981 */ /* 0x000ea4000c1e1b00 */
[----:B--2---:R0:W1:Y:S01]  /*04a0*/  F2I.F64.TRUNC R26, R2 ;  /* 0x00000002001a7311 */ /* 0x004062000030d100 */
[----:B------:R-:W-:Y:S05]  /*04b0*/  BRA `(.L_x_11374) ;  /* 0x0000000800ac7947 */ /* 0x000fea0003800000 */
.L_x_11369:
        /* <DEDUP_REMOVED lines=12> */
.L_x_11383:
[----:B------:R-:W2:Y:S02]  /*0580*/  LDG.E.64 R2, desc[UR36][R2.64] ;  /* 0x0000002402027981 */ /* 0x000ea4000c1e1b00 */
[----:B--2---:R0:W1:Y:S01]  /*0590*/  F2I.F64.TRUNC R26, R2 ;  /* 0x00000002001a7311 */ /* 0x004062000030d100 */
[----:B------:R-:W-:Y:S05]  /*05a0*/  BRA `(.L_x_11374) ;  /* 0x0000000800707947 */ /* 0x000fea0003800000 */
.L_x_11382:
        /* <DEDUP_REMOVED lines=28> */
.L_x_11385:
        /* <DEDUP_REMOVED lines=16> */
.L_x_11384:
[----:B------:R-:W2:Y:S02]  /*0870*/  LDG.E.U16 R0, desc[UR36][R2.64] ;  /* 0x0000002402007981 */ /* 0x000ea4000c1e1500 */
[----:B--2---:R-:W-:-:S06]  /*0880*/  IMAD.U32 R0, R0, 0x10000, RZ ;  /* 0x0001000000007824 */ /* 0x004fcc00078e00ff */
[----:B------:R-:W0:Y:S02]  /*0890*/  F2I.FTZ.TRUNC.NTZ R0, R0 ;  /* 0x0000000000007305 */ /* 0x000e24000021f100 */
[----:B0-----:R-:W-:Y:S01]  /*08a0*/  PRMT R26, R0, 0x7610, R26 ;  /* 0x00007610001a7816 */ /* 0x001fe2000000001a */
[----:B------:R-:W-:Y:S06]  /*08b0*/  BRA `(.L_x_11374) ;  /* 0x0000000400ac7947 */ /* 0x000fec0003800000 */
.L_x_11381:
        /* <DEDUP_REMOVED lines=10> */
.L_x_11388:
        /* <DEDUP_REMOVED lines=21> */
.L_x_11392:
[----:B------:R-:W-:Y:S05]  /*0ab0*/  BSYNC B1 ;  /* 0x0000000000017941 */ /* 0x000fea0003800000 */
.L_x_11391:
[----:B------:R-:W-:Y:S01]  /*0ac0*/  LEA R3, R0, 0x3b800000, 0x17 ;  /* 0x3b80000000037811 */ /* 0x000fe200078eb8ff */
[----:B------:R-:W-:-:S05]  /*0ad0*/  IMAD.SHL.U32 R0, R2, 0x100000, RZ ;  /* 0x0010000002007824 */ /* 0x000fca00078e00ff */
[----:B------:R-:W-:-:S07]  /*0ae0*/  LOP3.LUT R0, R3, R0, R4, 0xfe, !PT ;  /* 0x0000000003007212 */ /* 0x000fce00078efe04 */
.L_x_11390:
[----:B------:R-:W-:Y:S05]  /*0af0*/  BSYNC B0 ;  /* 0x0000000000007941 */ /* 0x000fea0003800000 */
.L_x_11389:
[----:B------:R-:W0:Y:S02]  /*0b00*/  F2I.FTZ.TRUNC.NTZ R0, R0 ;  /* 0x0000000000007305 */ /* 0x000e24000021f100 */
[----:B0-----:R-:W-:Y:S01]  /*0b10*/  PRMT R26, R0, 0x7610, R26 ;  /* 0x00007610001a7816 */ /* 0x001fe2000000001a */
[----:B------:R-:W-:Y:S06]  /*0b20*/  BRA `(.L_x_11374) ;  /* 0x0000000400107947 */ /* 0x000fec0003800000 */
.L_x_11387:
        /* <DEDUP_REMOVED lines=21> */
.L_x_11396:
[----:B------:R-:W-:Y:S05]  /*0c80*/  BSYNC B1 ;  /* 0x0000000000017941 */ /* 0x000fea0003800000 */
.L_x_11395:
[----:B------:R-:W-:Y:S01]  /*0c90*/  LEA R3, R0, 0x37800000, 0x17 ;  /* 0x3780000000037811 */ /* 0x000fe200078eb8ff */
[----:B------:R-:W-:-:S05]  /*0ca0*/  IMAD.SHL.U32 R0, R2, 0x200000, RZ ;  /* 0x0020000002007824 */ /* 0x000fca00078e00ff */
[----:B------:R-:W-:-:S07]  /*0cb0*/  LOP3.LUT R0, R3, R0, R4, 0xfe, !PT ;  /* 0x0000000003007212 */ /* 0x000fce00078efe04 */
.L_x_11394:
[----:B------:R-:W-:Y:S05]  /*0cc0*/  BSYNC B0 ;  /* 0x0000000000007941 */ /* 0x000fea0003800000 */
.L_x_11393:
[----:B------:R-:W0:Y:S02]  /*0cd0*/  F2I.FTZ.TRUNC.NTZ R0, R0 ;  /* 0x0000000000007305 */ /* 0x000e24000021f100 */
[----:B0-----:R-:W-:Y:S01]  /*0ce0*/  PRMT R26, R0, 0x7610, R26 ;  /* 0x00007610001a7816 */ /* 0x001fe2000000001a */
[----:B------:R-:W-:Y:S06]  /*0cf0*/  BRA `(.L_x_11374) ;  /* 0x00000000009c7947 */ /* 0x000fec0003800000 */
.L_x_11386:
        /* <DEDUP_REMOVED lines=14> */
.L_x_11400:
[----:B------:R-:W-:Y:S05]  /*0de0*/  BSYNC B0 ;  /* 0x0000000000007941 */ /* 0x000fea0003800000 */
.L_x_11399:
[----:B------:R-:W0:Y:S02]  /*0df0*/  F2I.FTZ.TRUNC.NTZ R0, R0 ;  /* 0x0000000000007305 */ /* 0x000e24000021f100 */
[----:B0-----:R-:W-:Y:S01]  /*0e00*/  PRMT R26, R0, 0x7610, R26 ;  /* 0x00007610001a7816 */ /* 0x001fe2000000001a */
[----:B------:R-:W-:Y:S06]  /*0e10*/  BRA `(.L_x_11374) ;  /* 0x0000000000547947 */ /* 0x000fec0003800000 */
.L_x_11373:
        /* <DEDUP_REMOVED lines=16> */
.L_x_11401:
[----:B------:R-:W-:Y:S01]  /*0f20*/  PRMT R26, RZ, 0x7610, R26 ;  /* 0x00007610ff1a7816 */ /* 0x000fe2000000001a */
[----:B------:R-:W-:Y:S06]  /*0f30*/  BRA `(.L_x_11374) ;  /* 0x00000000000c7947 */ /* 0x000fec0003800000 */
.L_x_11398:
[----:B------:R0:W5:Y:S01]  /*0f40*/  LDG.E.U16 R26, desc[UR36][R2.64] ;  /* 0x00000024021a7981 */ /* 0x000162000c1e1500 */
[----:B------:R-:W-:Y:S05]  /*0f50*/  BRA `(.L_x_11374) ;  /* 0x0000000000047947 */ /* 0x000fea0003800000 */
.L_x_11397:
[----:B------:R0:W5:Y:S02]  /*0f60*/  LDG.E.U16 R26, desc[UR36][R2.64] ;  /* 0x00000024021a7981 */ /* 0x000164000c1e1500 */
.L_x_11374:
[----:B------:R-:W2:Y:S02]  /*0f70*/  S2R R17, SR_TID.X ;  /* 0x0000000000117919 */ /* 0x000ea40000002100 */
[----:B--2---:R-:W-:-:S07]  /*0f80*/  VIADD R17, R17, 0x80 ;  /* 0x0000008011117836 */ /* 0x004fce0000000000 */
.L_x_11368:
[----:B------:R-:W-:Y:S05]  /*0f90*/  BSYNC B6 ;  /* 0x0000000000067941 */ /* 0x000fea0003800000 */
.L_x_11367:
        /* <DEDUP_REMOVED lines=23> */
.L_x_11407:
[----:B------:R0:W5:Y:S01]  /*1110*/  LDG.E.U8 R27, desc[UR36][R2.64] ;  /* 0x00000024021b7981 */ /* 0x000162000c1e1100 */
[----:B------:R-:W-:Y:S05]  /*1120*/  BRA `(.L_x_11409) ;  /* 0x0000000c00547947 */ /* 0x000fea0003800000 */
.L_x_11406:
        /* <DEDUP_REMOVED lines=8> */
.L_x_11411:
[----:B------:R0:W5:Y:S01]  /*11b0*/  LDG.E.U16 R27, desc[UR36][R2.64] ;  /* 0x00000024021b7981 */ /* 0x000162000c1e1500 */
[----:B------:R-:W-:Y:S05]  /*11c0*/  BRA `(.L_x_11409) ;  /* 0x0000000c002c7947 */ /* 0x000fea0003800000 */
.L_x_11410:
[----:B------:R0:W5:Y:S01]  /*11d0*/  LDG.E.U16 R27, desc[UR36][R2.64] ;  /* 0x00000024021b7981 */ /* 0x000162000c1e1500 */
[----:B------:R-:W-:Y:S05]  /*11e0*/  BRA `(.L_x_11409) ;  /* 0x0000000c00247947 */ /* 0x000fea0003800000 */
.L_x_11405:
        /* <DEDUP_REMOVED lines=9> */
.L_x_11413:
[----:B------:R-:W2:Y:S02]  /*1280*/  LDG.E.U16 R0, desc[UR36][R2.64] ;  /* 0x0000002402007981 */ /* 0x000ea4000c1e1500 */
[----:B--2---:R-:W-:-:S06]  /*1290*/  HADD2.F32 R0, -RZ, R0.H0_H0 ;  /* 0x20000000ff007230 */ /* 0x004fcc0000004100 */
[----:B------:R-:W0:Y:S02]  /*12a0*/  F2I.FTZ.TRUNC.NTZ R0, R0 ;  /* 0x0000000000007305 */ /* 0x000e24000021f100 */
[----:B0-----:R-:W-:Y:S01]  /*12b0*/  PRMT R27, R0, 0x7610, R27 ;  /* 0x00007610001b7816 */ /* 0x001fe2000000001b */
[----:B------:R-:W-:Y:S06]  /*12c0*/  BRA `(.L_x_11409) ;  /* 0x0000000800ec7947 */ /* 0x000fec0003800000 */
.L_x_11412:
        /* <DEDUP_REMOVED lines=9> */
.L_x_11415:
[----:B------:R-:W2:Y:S02]  /*1360*/  LDG.E.U16 R2, desc[UR36][R2.64] ;  /* 0x0000002402027981 */ /* 0x000ea4000c1e1500 */
[----:B--2---:R-:W-:-:S06]  /*1370*/  HADD2.F32 R0, -RZ, R2.H0_H0 ;  /* 0x20000002ff007230 */ /* 0x004fcc0000004100 */
[----:B------:R-:W0:Y:S02]  /*1380*/  F2I.FTZ.TRUNC.NTZ R0, R0 ;  /* 0x0000000000007305 */ /* 0x000e24000021f100 */
[----:B0-----:R-:W-:Y:S01]  /*1390*/  PRMT R27, R0, 0x7610, R27 ;  /* 0x00007610001b7816 */ /* 0x001fe2000000001b */
[----:B------:R-:W-:Y:S06]  /*13a0*/  BRA `(.L_x_11409) ;  /* 0x0000000800b47947 */ /* 0x000fec0003800000 */
.L_x_11414:
[----:B------:R-:W2:Y:S02]  /*13b0*/  LDG.E.64 R2, desc[UR36][R2.64] ;  /* 0x0000002402027981 */ /* 0x000ea4000c1e1b00 */
[----:B--2---:R0:W1:Y:S01]  /*13c0*/  F2I.F64.TRUNC R27, R2 ;  /* 0x00000002001b7311 */ /* 0x004062000030d100 */
[----:B------:R-:W-:Y:S05]  /*13d0*/  BRA `(.L_x_11409) ;  /* 0x0000000800a87947 */ /* 0x000fea0003800000 */
.L_x_11404:
        /* <DEDUP_REMOVED lines=12> */
.L_x_11418:
[----:B------:R-:W2:Y:S02]  /*14a0*/  LDG.E.64 R2, desc[UR36][R2.64] ;  /* 0x0000002402027981 */ /* 0x000ea4000c1e1b00 */
[----:B--2---:R0:W1:Y:S01]  /*14b0*/  F2I.F64.TRUNC R27, R2 ;  /* 0x00000002001b7311 */ /* 0x004062000030d100 */
[----:B------:R-:W-:Y:S05]  /*14c0*/  BRA `(.L_x_11409) ;  /* 0x00000008006c7947 */ /* 0x000fea0003800000 */
.L_x_11417:
        /* <DEDUP_REMOVED lines=28> */
.L_x_11420:
        /* <DEDUP_REMOVED lines=15> */
.L_x_11419:
[----:B------:R-:W2:Y:S02]  /*1780*/  LDG.E.U16 R0, desc[UR36][R2.64] ;  /* 0x0000002402007981 */ /* 0x000ea4000c1e1500 */
[----:B--2---:R-:W-:-:S06]  /*1790*/  IMAD.U32 R0, R0, 0x10000, RZ ;  /* 0x0001000000007824 */ /* 0x004fcc00078e00ff */
[----:B------:R-:W0:Y:S02]  /*17a0*/  F2I.FTZ.TRUNC.NTZ R0, R0 ;  /* 0x0000000000007305 */ /* 0x000e24000021f100 */
[----:B0-----:R-:W-:Y:S01]  /*17b0*/  PRMT R27, R0, 0x7610, R27 ;  /* 0x00007610001b7816 */ /* 0x001fe2000000001b */
[----:B------:R-:W-:Y:S06]  /*17c0*/  BRA `(.L_x_11409) ;  /* 0x0000000400ac7947 */ /* 0x000fec0003800000 */
.L_x_11416:
        /* <DEDUP_REMOVED lines=10> */
.L_x_11423:
        /* <DEDUP_REMOVED lines=21> */
.L_x_11427:
[----:B------:R-:W-:Y:S05]  /*19c0*/  BSYNC B1 ;  /* 0x0000000000017941 */ /* 0x000fea0003800000 */
.L_x_11426:
[----:B------:R-:W-:Y:S01]  /*19d0*/  LEA R3, R0, 0x3b800000, 0x17 ;  /* 0x3b80000000037811 */ /* 0x000fe200078eb8ff */
[----:B------:R-:W-:-:S05]  /*19e0*/  IMAD.SHL.U32 R0, R2, 0x100000, RZ ;  /* 0x0010000002007824 */ /* 0x000fca00078e00ff */
[----:B------:R-:W-:-:S07]  /*19f0*/  LOP3.LUT R0, R3, R0, R4, 0xfe, !PT ;  /* 0x0000000003007212 */ /* 0x000fce00078efe04 */
.L_x_11425:
[----:B------:R-:W-:Y:S05]  /*1a00*/  BSYNC B0 ;  /* 0x0000000000007941 */ /* 0x000fea0003800000 */
.L_x_11424:
[----:B------:R-:W0:Y:S02]  /*1a10*/  F2I.FTZ.TRUNC.NTZ R0, R0 ;  /* 0x0000000000007305 */ /* 0x000e24000021f100 */
[----:B0-----:R-:W-:Y:S01]  /*1a20*/  PRMT R27, R0, 0x7610, R27 ;  /* 0x00007610001b7816 */ /* 0x001fe2000000001b */
[----:B------:R-:W-:Y:S06]  /*1a30*/  BRA `(.L_x_11409) ;  /* 0x0000000400107947 */ /* 0x000fec0003800000 */
.L_x_11422:
        /* <DEDUP_REMOVED lines=21> */
.L_x_11431:
[----:B------:R-:W-:Y:S05]  /*1b90*/  BSYNC B1 ;  /* 0x0000000000017941 */ /* 0x000fea0003800000 */
.L_x_11430:
[----:B------:R-:W-:Y:S01]  /*1ba0*/  LEA R3, R0, 0x37800000, 0x17 ;  /* 0x3780000000037811 */ /* 0x000fe200078eb8ff */
[----:B------:R-:W-:-:S05]  /*1bb0*/  IMAD.SHL.U32 R0, R2, 0x200000, RZ ;  /* 0x0020000002007824 */ /* 0x000fca00078e00ff */
[----:B------:R-:W-:-:S07]  /*1bc0*/  LOP3.LUT R0, R3, R0, R4, 0xfe, !PT ;  /* 0x0000000003007212 */ /* 0x000fce00078efe04 */
.L_x_11429:
[----:B------:R-:W-:Y:S05]  /*1bd0*/  BSYNC B0 ;  /* 0x0000000000007941 */ /* 0x000fea0003800000 */
.L_x_11428:
[----:B------:R-:W0:Y:S02]  /*1be0*/  F2I.FTZ.TRUNC.NTZ R0, R0 ;  /* 0x0000000000007305 */ /* 0x000e24000021f100 */
[----:B0-----:R-:W-:Y:S01]  /*1bf0*/  PRMT R27, R0, 0x7610, R27 ;  /* 0x00007610001b7816 */ /* 0x001fe2000000001b */
[----:B------:R-:W-:Y:S06]  /*1c00*/  BRA `(.L_x_11409) ;  /* 0x00000000009c7947 */ /* 0x000fec0003800000 */
.L_x_11421:
        /* <DEDUP_REMOVED lines=14> */
.L_x_11435:
[----:B------:R-:W-:Y:S05]  /*1cf0*/  BSYNC B0 ;  /* 0x0000000000007941 */ /* 0x000fea0003800000 */
.L_x_11434:
[----:B------:R-:W0:Y:S02]  /*1d00*/  F2I.FTZ.TRUNC.NTZ R0, R0 ;  /* 0x0000000000007305 */ /* 0x000e24000021f100 */
[----:B0-----:R-:W-:Y:S01]  /*1d10*/  PRMT R27, R0, 0x7610, R27 ;  /* 0x00007610001b7816 */ /* 0x001fe2000000001b */
[----:B------:R-:W-:Y:S06]  /*1d20*/  BRA `(.L_x_11409) ;  /* 0x0000000000547947 */ /* 0x000fec0003800000 */
.L_x_11408:
        /* <DEDUP_REMOVED lines=16> */
.L_x_11436:
[----:B------:R-:W-:Y:S01]  /*1e30*/  PRMT R27, RZ, 0x7610, R27 ;  /* 0x00007610ff1b7816 */ /* 0x000fe2000000001b */
[----:B------:R-:W-:Y:S06]  /*1e40*/  BRA `(.L_x_11409) ;  /* 0x00000000000c7947 */ /* 0x000fec0003800000 */
.L_x_11433:
[----:B------:R3:W5:Y:S01]  /*1e50*/  LDG.E.U16 R27, desc[UR36][R2.64] ;  /* 0x00000024021b7981 */ /* 0x000762000c1e1500 */
[----:B------:R-:W-:Y:S05]  /*1e60*/  BRA `(.L_x_11409) ;  /* 0x0000000000047947 */ /* 0x000fea0003800000 */
.L_x_11432:
[----:B------:R2:W5:Y:S02]  /*1e70*/  LDG.E.U16 R27, desc[UR36][R2.64] ;  /* 0x00000024021b7981 */ /* 0x000564000c1e1500 */
.L_x_11409:
[----:B------:R-:W-:-:S07]  /*1e80*/  VIADD R17, R17, 0x80 ;  /* 0x0000008011117836 */ /* 0x000fce0000000000 */
.L_x_11403:
[----:B------:R-:W-:Y:S05]  /*1e90*/  BSYNC B6 ;  /* 0x0000000000067941 */ /* 0x000fea0003800000 */
.L_x_11402:
        /* <DEDUP_REMOVED lines=25> */
.L_x_11442:
[----:B------:R0:W5:Y:S01]  /*2030*/  LDG.E.U8 R23, desc[UR36][R2.64] ;  /* 0x0000002402177981 */ /* 0x000162000c1e1100 */
[----:B------:R-:W-:Y:S05]  /*2040*/  BRA `(.L_x_11444) ;  /* 0x0000000c00547947 */ /* 0x000fea0003800000 */
.L_x_11441:
        /* <DEDUP_REMOVED lines=8> */
.L_x_11446:
[----:B------:R0:W5:Y:S01]  /*20d0*/  LDG.E.U16 R23, desc[UR36][R2.64] ;  /* 0x0000002402177981 */ /* 0x000162000c1e1500 */
[----:B------:R-:W-:Y:S05]  /*20e0*/  BRA `(.L_x_11444) ;  /* 0x0000000c002c7947 */ /* 0x000fea0003800000 */
.L_x_11445:
[----:B------:R0:W5:Y:S01]  /*20f0*/  LDG.E.U16 R23, desc[UR36][R2.64] ;  /* 0x0000002402177981 */ /* 0x000162000c1e1500 */
[----:B------:R-:W-:Y:S05]  /*2100*/  BRA `(.L_x_11444) ;  /* 0x0000000c00247947 */ /* 0x000fea0003800000 */
.L_x_11440:
        /* <DEDUP_REMOVED lines=9> */
.L_x_11448:
[----:B------:R-:W2:Y:S02]  /*21a0*/  LDG.E.U16 R0, desc[UR36][R2.64] ;  /* 0x0000002402007981 */ /* 0x000ea4000c1e1500 */
[----:B--2---:R-:W-:-:S06]  /*21b0*/  HADD2.F32 R0, -RZ, R0.H0_H0 ;  /* 0x20000000ff007230 */ /* 0x004fcc0000004100 */
[----:B------:R-:W0:Y:S02]  /*21c0*/  F2I.FTZ.TRUNC.NTZ R0, R0 ;  /* 0x0000000000007305 */ /* 0x000e24000021f100 */
[----:B0-----:R-:W-:Y:S01]  /*21d0*/  PRMT R23, R0, 0x7610, R23 ;  /* 0x0000761000177816 */ /* 0x001fe20000000017 */
[----:B------:R-:W-:Y:S06]  /*21e0*/  BRA `(.L_x_11444) ;  /* 0x0000000800ec7947 */ /* 0x000fec0003800000 */
.L_x_11447:
        /* <DEDUP_REMOVED lines=9> */
.L_x_11450:
[----:B------:R-:W2:Y:S02]  /*2280*/  LDG.E.U16 R2, desc[UR36][R2.64] ;  /* 0x0000002402027981 */ /* 0x000ea4000c1e1500 */
[----:B--2---:R-:W-:-:S06]  /*2290*/  HADD2.F32 R0, -RZ, R2.H0_H0 ;  /* 0x20000002ff007230 */ /* 0x004fcc0000004100 */
[----:B------:R-:W0:Y:S02]  /*22a0*/  F2I.FTZ.TRUNC.NTZ R0, R0 ;  /* 0x0000000000007305 */ /* 0x000e24000021f100 */
[----:B0-----:R-:W-:Y:S01]  /*22b0*/  PRMT R23, R0, 0x7610, R23 ;  /* 0x0000761000177816 */ /* 0x001fe20000000017 */
[----:B------:R-:W-:Y:S06]  /*22c0*/  BRA `(.L_x_11444) ;  /* 0x0000000800b47947 */ /* 0x000fec0003800000 */
.L_x_11449:
[----:B------:R-:W2:Y:S02]  /*22d0*/  LDG.E.64 R2, desc[UR36][R2.64] ;  /* 0x0000002402027981 */ /* 0x000ea4000c1e1b00 */
[----:B--2---:R0:W1:Y:S01]  /*22e0*/  F2I.F64.TRUNC R23, R2 ;  /* 0x0000000200177311 */ /* 0x004062000030d100 */
[----:B------:R-:W-:Y:S05]  /*22f0*/  BRA `(.L_x_11444) ;  /* 0x0000000800a87947 */ /* 0x000fea0003800000 */
.L_x_11439:
        /* <DEDUP_REMOVED lines=12> */
.L_x_11453:
[----:B------:R-:W2:Y:S02]  /*23c0*/  LDG.E.64 R2, desc[UR36][R2.64] ;  /* 0x0000002402027981 */ /* 0x000ea4000c1e1b00 */
[----:B--2---:R3:W4:Y:S01]  /*23d0*/  F2I.F64.TRUNC R23, R2 ;  /* 0x0000000200177311 */ /* 0x004722000030d100 */
[----:B------:R-:W-:Y:S05]  /*23e0*/  BRA `(.L_x_11444) ;  /* 0x00000008006c7947 */ /* 0x000fea0003800000 */
.L_x_11452:
        /* <DEDUP_REMOVED lines=28> */
.L_x_11455:
        /* <DEDUP_REMOVED lines=15> */
.L_x_11454:
[----:B------:R-:W2:Y:S02]  /*26a0*/  LDG.E.U16 R0, desc[UR36][R2.64] ;  /* 0x0000002402007981 */ /* 0x000ea4000c1e1500 */
[----:B--2---:R-:W-:-:S06]  /*26b0*/  IMAD.U32 R0, R0, 0x10000, RZ ;  /* 0x0001000000007824 */ /* 0x004fcc00078e00ff */
[----:B------:R-:W0:Y:S02]  /*26c0*/  F2I.FTZ.TRUNC.NTZ R0, R0 ;  /* 0x0000000000007305 */ /* 0x000e24000021f100 */
[----:B0-----:R-:W-:Y:S01]  /*26d0*/  PRMT R23, R0, 0x7610, R23 ;  /* 0x0000761000177816 */ /* 0x001fe20000000017 */
[----:B------:R-:W-:Y:S06]  /*26e0*/  BRA `(.L_x_11444) ;  /* 0x0000000400ac7947 */ /* 0x000fec0003800000 */
.L_x_11451:
        /* <DEDUP_REMOVED lines=10> */
.L_x_11458:
        /* <DEDUP_REMOVED lines=21> */
.L_x_11462:
[----:B------:R-:W-:Y:S05]  /*28e0*/  BSYNC B1 ;  /* 0x0000000000017941 */ /* 0x000fea0003800000 */
.L_x_11461:
[----:B------:R-:W-:Y:S01]  /*28f0*/  LEA R3, R0, 0x3b800000, 0x17 ;  /* 0x3b80000000037811 */ /* 0x000fe200078eb8ff */
[----:B------:R-:W-:-:S05]  /*2900*/  IMAD.SHL.U32 R0, R2, 0x100000, RZ ;  /* 0x0010000002007824 */ /* 0x000fca00078e00ff */
[----:B------:R-:W-:-:S07]  /*2910*/  LOP3.LUT R0, R3, R0, R4, 0xfe, !PT ;  /* 0x0000000003007212 */ /* 0x000fce00078efe04 */
.L_x_11460:
[----:B------:R-:W-:Y:S05]  /*2920*/  BSYNC B0 ;  /* 0x0000000000007941 */ /* 0x000fea0003800000 */
.L_x_11459:
[----:B------:R-:W0:Y:S02]  /*2930*/  F2I.FTZ.TRUNC.NTZ R0, R0 ;  /* 0x0000000000007305 */ /* 0x000e24000021f100 */
[----:B0-----:R-:W-:Y:S01]  /*2940*/  PRMT R23, R0, 0x7610, R23 ;  /* 0x0000761000177816 */ /* 0x001fe20000000017 */
[----:B------:R-:W-:Y:S06]  /*2950*/  BRA `(.L_x_11444) ;  /* 0x0000000400107947 */ /* 0x000fec0003800000 */
.L_x_11457:
        /* <DEDUP_REMOVED lines=21> */
.L_x_11466:
[----:B------:R-:W-:Y:S05]  /*2ab0*/  BSYNC B1 ;  /* 0x0000000000017941 */ /* 0x000fea0003800000 */
.L_x_11465:
[----:B------:R-:W-:Y:S01]  /*2ac0*/  LEA R3, R0, 0x37800000, 0x17 ;  /* 0x3780000000037811 */ /* 0x000fe200078eb8ff */
[----:B------:R-:W-:-:S05]  /*2ad0*/  IMAD.SHL.U32 R0, R2, 0x200000, RZ ;  /* 0x0020000002007824 */ /* 0x000fca00078e00ff */
[----:B------:R-:W-:-:S07]  /*2ae0*/  LOP3.LUT R0, R3, R0, R4, 0xfe, !PT ;  /* 0x0000000003007212 */ /* 0x000fce00078efe04 */
.L_x_11464:
[----:B------:R-:W-:Y:S05]  /*2af0*/  BSYNC B0 ;  /* 0x0000000000007941 */ /* 0x000fea0003800000 */
.L_x_11463:
[----:B------:R-:W0:Y:S02]  /*2b00*/  F2I.FTZ.TRUNC.NTZ R0, R0 ;  /* 0x0000000000007305 */ /* 0x000e24000021f100 */
[----:B0-----:R-:W-:Y:S01]  /*2b10*/  PRMT R23, R0, 0x7610, R23 ;  /* 0x0000761000177816 */ /* 0x001fe20000000017 */
[----:B------:R-:W-:Y:S06]  /*2b20*/  BRA `(.L_x_11444) ;  /* 0x00000000009c7947 */ /* 0x000fec0003800000 */
.L_x_11456:
        /* <DEDUP_REMOVED lines=14> */
.L_x_11470:
[----:B------:R-:W-:Y:S05]  /*2c10*/  BSYNC B0 ;  /* 0x0000000000007941 */ /* 0x000fea0003800000 */
.L_x_11469:
[----:B------:R-:W0:Y:S02]  /*2c20*/  F2I.FTZ.TRUNC.NTZ R0, R0 ;  /* 0x0000000000007305 */ /* 0x000e24000021f100 */
[----:B0-----:R-:W-:Y:S01]  /*2c30*/  PRMT R23, R0, 0x7610, R23 ;  /* 0x0000761000177816 */ /* 0x001fe20000000017 */
[----:B------:R-:W-:Y:S06]  /*2c40*/  BRA `(.L_x_11444) ;  /* 0x0000000000547947 */ /* 0x000fec0003800000 */
.L_x_11443:
        /* <DEDUP_REMOVED lines=16> */
.L_x_11471:
[----:B------:R-:W-:Y:S01]  /*2d50*/  PRMT R23, RZ, 0x7610, R23 ;  /* 0x00007610ff177816 */ /* 0x000fe20000000017 */
[----:B------:R-:W-:Y:S06]  /*2d60*/  BRA `(.L_x_11444) ;  /* 0x00000000000c7947 */ /* 0x000fec0003800000 */
.L_x_11468:
[----:B------:R2:W5:Y:S01]  /*2d70*/  LDG.E.U16 R23, desc[UR36][R2.64] ;  /* 0x0000002402177981 */ /* 0x000562000c1e1500 */
[----:B------:R-:W-:Y:S05]  /*2d80*/  BRA `(.L_x_11444) ;  /* 0x0000000000047947 */ /* 0x000fea0003800000 */
.L_x_11467:
[----:B------:R1:W5:Y:S02]  /*2d90*/  LDG.E.U16 R23, desc[UR36][R2.64] ;  /* 0x0000002402177981 */ /* 0x000364000c1e1500 */
.L_x_11444:
[----:B------:R-:W-:-:S07]  /*2da0*/  VIADD R17, R17, 0x80 ;  /* 0x0000008011117836 */ /* 0x000fce0000000000 */
.L_x_11438:
[----:B------:R-:W-:Y:S05]  /*2db0*/  BSYNC B6 ;  /* 0x0000000000067941 */ /* 0x000fea0003800000 */
.L_x_11437:
        /* <DEDUP_REMOVED lines=22> */
.L_x_11477:
[----:B------:R0:W5:Y:S01]  /*2f20*/  LDG.E.U8 R25, desc[UR36][R2.64] ;  /* 0x0000002402197981 */ /* 0x000162000c1e1100 */
[----:B------:R-:W-:Y:S05]  /*2f30*/  BRA `(.L_x_11473) ;  /* 0x0000000c00507947 */ /* 0x000fea0003800000 */
.L_x_11476:
        /* <DEDUP_REMOVED lines=8> */
.L_x_11480:
[----:B------:R0:W5:Y:S01]  /*2fc0*/  LDG.E.U16 R25, desc[UR36][R2.64] ;  /* 0x0000002402197981 */ /* 0x000162000c1e1500 */
[----:B------:R-:W-:Y:S05]  /*2fd0*/  BRA `(.L_x_11473) ;  /* 0x0000000c00287947 */ /* 0x000fea0003800000 */
.L_x_11479:
[----:B------:R0:W5:Y:S01]  /*2fe0*/  LDG.E.U16 R25, desc[UR36][R2.64] ;  /* 0x0000002402197981 */ /* 0x000162000c1e1500 */
[----:B------:R-:W-:Y:S05]  /*2ff0*/  BRA `(.L_x_11473) ;  /* 0x0000000c00207947 */ /* 0x000fea0003800000 */
.L_x_11475:
        /* <DEDUP_REMOVED lines=9> */
.L_x_11482:
[----:B------:R-:W2:Y:S02]  /*3090*/  LDG.E.U16 R0, desc[UR36][R2.64] ;  /* 0x0000002402007981 */ /* 0x000ea4000c1e1500 */
[----:B--2---:R-:W-:-:S06]  /*30a0*/  HADD2.F32 R0, -RZ, R0.H0_H0 ;  /* 0x20000000ff007230 */ /* 0x004fcc0000004100 */
[----:B------:R-:W0:Y:S02]  /*30b0*/  F2I.FTZ.TRUNC.NTZ R0, R0 ;  /* 0x0000000000007305 */ /* 0x000e24000021f100 */
[----:B0-----:R-:W-:Y:S01]  /*30c0*/  PRMT R25, R0, 0x7610, R25 ;  /* 0x0000761000197816 */ /* 0x001fe20000000019 */
[----:B------:R-:W-:Y:S06]  /*30d0*/  BRA `(.L_x_11473) ;  /* 0x0000000800e87947 */ /* 0x000fec0003800000 */
.L_x_11481:
        /* <DEDUP_REMOVED lines=9> */
.L_x_11484:
[----:B------:R-:W2:Y:S02]  /*3170*/  LDG.E.U16 R2, desc[UR36][R2.64] ;  /* 0x0000002402027981 */ /* 0x000ea4000c1e1500 */
[----:B--2---:R-:W-:-:S06]  /*3180*/  HADD2.F32 R0, -RZ, R2.H0_H0 ;  /* 0x20000002ff007230 */ /* 0x004fcc0000004100 */
[----:B------:R-:W0:Y:S02]  /*3190*/  F2I.FTZ.TRUNC.NTZ R0, R0 ;  /* 0x0000000000007305 */ /* 0x000e24000021f100 */
[----:B0-----:R-:W-:Y:S01]  /*31a0*/  PRMT R25, R0, 0x7610, R25 ;  /* 0x0000761000197816 */ /* 0x001fe20000000019 */
[----:B------:R-:W-:Y:S06]  /*31b0*/  BRA `(.L_x_11473) ;  /* 0x0000000800b07947 */ /* 0x000fec0003800000 */
.L_x_11483:
[----:B------:R-:W2:Y:S02]  /*31c0*/  LDG.E.64 R2, desc[UR36][R2.64] ;  /* 0x0000002402027981 */ /* 0x000ea4000c1e1b00 */
[----:B--2---:R0:W1:Y:S01]  /*31d0*/  F2I.F64.TRUNC R25, R2 ;  /* 0x0000000200197311 */ /* 0x004062000030d100 */
[----:B------:R-:W-:Y:S05]  /*31e0*/  BRA `(.L_x_11473) ;  /* 0x0000000800a47947 */ /* 0x000fea0003800000 */
.L_x_11474:
        /* <DEDUP_REMOVED lines=12> */
.L_x_11487:
[----:B------:R-:W2:Y:S02]  /*32b0*/  LDG.E.64 R2, desc[UR36][R2.64] ;  /* 0x0000002402027981 */ /* 0x000ea4000c1e1b00 */
[----:B--2---:R0:W1:Y:S01]  /*32c0*/  F2I.F64.TRUNC R25, R2 ;  /* 0x0000000200197311 */ /* 0x004062000030d100 */
[----:B------:R-:W-:Y:S05]  /*32d0*/  BRA `(.L_x_11473) ;  /* 0x0000000800687947 */ /* 0x000fea0003800000 */
.L_x_11486:
        /* <DEDUP_REMOVED lines=28> */
.L_x_11489:
        /* <DEDUP_REMOVED lines=15> */
.L_x_11488:
[----:B------:R-:W2:Y:S02]  /*3590*/  LDG.E.U16 R0, desc[UR36][R2.64] ;  /* 0x0000002402007981 */ /* 0x000ea4000c1e1500 */
[----:B--2---:R-:W-:-:S06]  /*35a0*/  IMAD.U32 R0, R0, 0x10000, RZ ;  /* 0x0001000000007824 */ /* 0x004fcc00078e00ff */
[----:B------:R-:W0:Y:S02]  /*35b0*/  F2I.FTZ.TRUNC.NTZ R0, R0 ;  /* 0x0000000000007305 */ /* 0x000e24000021f100 */
[----:B0-----:R-:W-:Y:S01]  /*35c0*/  PRMT R25, R0, 0x7610, R25 ;  /* 0x0000761000197816 */ /* 0x001fe20000000019 */
[----:B------:R-:W-:Y:S06]  /*35d0*/  BRA `(.L_x_11473) ;  /* 0x0000000400a87947 */ /* 0x000fec0003800000 */
.L_x_11485:
        /* <DEDUP_REMOVED lines=10> */
.L_x_11492:
        /* <DEDUP_REMOVED lines=21> */
.L_x_11496:
[----:B------:R-:W-:Y:S05]  /*37d0*/  BSYNC B1 ;  /* 0x0000000000017941 */ /* 0x000fea0003800000 */
.L_x_11495:
[----:B------:R-:W-:Y:S01]  /*37e0*/  LEA R3, R0, 0x3b800000, 0x17 ;  /* 0x3b80000000037811 */ /* 0x000fe200078eb8ff */
[----:B------:R-:W-:-:S05]  /*37f0*/  IMAD.SHL.U32 R0, R2, 0x100000, RZ ;  /* 0x0010000002007824 */ /* 0x000fca00078e00ff */
[----:B------:R-:W-:-:S07]  /*3800*/  LOP3.LUT R0, R3, R0, R4, 0xfe, !PT ;  /* 0x0000000003007212 */ /* 0x000fce00078efe04 */
.L_x_11494:
[----:B------:R-:W-:Y:S05]  /*3810*/  BSYNC B0 ;  /* 0x0000000000007941 */ /* 0x000fea0003800000 */
.L_x_11493:
[----:B------:R-:W0:Y:S02]  /*3820*/  F2I.FTZ.TRUNC.NTZ R0, R0 ;  /* 0x0000000000007305 */ /* 0x000e24000021f100 */
[----:B0-----:R-:W-:Y:S01]  /*3830*/  PRMT R25, R0, 0x7610, R25 ;  /* 0x0000761000197816 */ /* 0x001fe20000000019 */
[----:B------:R-:W-:Y:S06]  /*3840*/  BRA `(.L_x_11473) ;  /* 0x00000004000c7947 */ /* 0x000fec0003800000 */
.L_x_11491:
        /* <DEDUP_REMOVED lines=21> */
.L_x_11500:
[----:B------:R-:W-:Y:S05]  /*39a0*/  BSYNC B1 ;  /* 0x0000000000017941 */ /* 0x000fea0003800000 */
.L_x_11499:
[----:B------:R-:W-:Y:S01]  /*39b0*/  LEA R3, R0, 0x37800000, 0x17 ;  /* 0x3780000000037811 */ /* 0x000fe200078eb8ff */
[----:B------:R-:W-:-:S05]  /*39c0*/  IMAD.SHL.U32 R0, R2, 0x200000, RZ ;  /* 0x0020000002007824 */ /* 0x000fca00078e00ff */
[----:B------:R-:W-:-:S07]  /*39d0*/  LOP3.LUT R0, R3, R0, R4, 0xfe, !PT ;  /* 0x0000000003007212 */ /* 0x000fce00078efe04 */
.L_x_11498:
[----:B------:R-:W-:Y:S05]  /*39e0*/  BSYNC B0 ;  /* 0x0000000000007941 */ /* 0x000fea0003800000 */
.L_x_11497:
[----:B------:R-:W0:Y:S02]  /*39f0*/  F2I.FTZ.TRUNC.NTZ R0, R0 ;  /* 0x0000000000007305 */ /* 0x000e24000021f100 */
[----:B0-----:R-:W-:Y:S01]  /*3a00*/  PRMT R25, R0, 0x7610, R25 ;  /* 0x0000761000197816 */ /* 0x001fe20000000019 */
[----:B------:R-:W-:Y:S06]  /*3a10*/  BRA `(.L_x_11473) ;  /* 0x0000000000987947 */ /* 0x000fec0003800000 */
.L_x_11490:
        /* <DEDUP_REMOVED lines=14> */
.L_x_11504:
[----:B------:R-:W-:Y:S05]  /*3b00*/  BSYNC B0 ;  /* 0x0000000000007941 */ /* 0x000fea0003800000 */
.L_x_11503:
[----:B------:R-:W0:Y:S02]  /*3b10*/  F2I.FTZ.TRUNC.NTZ R0, R0 ;  /* 0x0000000000007305 */ /* 0x000e24000021f100 */
[----:B0-----:R-:W-:Y:S01]  /*3b20*/  PRMT R25, R0, 0x7610, R25 ;  /* 0x0000761000197816 */ /* 0x001fe20000000019 */
[----:B------:R-:W-:Y:S06]  /*3b30*/  BRA `(.L_x_11473) ;  /* 0x0000000000507947 */ /* 0x000fec0003800000 */
.L_x_11478:
        /* <DEDUP_REMOVED lines=16> */
.L_x_11505:
[----:B------:R-:W-:Y:S05]  /*3c40*/  BRA `(.L_x_11473) ;  /* 0x00000000000c7947 */ /* 0x000fea0003800000 */
.L_x_11502:
[----:B------:R0:W5:Y:S01]  /*3c50*/  LDG.E.U16 R25, desc[UR36][R2.64] ;  /* 0x0000002402197981 */ /* 0x000162000c1e1500 */
[----:B------:R-:W-:Y:S05]  /*3c60*/  BRA `(.L_x_11473) ;  /* 0x0000000000047947 */ /* 0x000fea0003800000 */
.L_x_11501:
[----:B------:R0:W5:Y:S02]  /*3c70*/  LDG.E.U16 R25, desc[UR36][R2.64] ;  /* 0x0000002402197981 */ /* 0x000164000c1e1500 */
.L_x_11473:
[----:B------:R-:W-:Y:S05]  /*3c80*/  BSYNC B6 ;  /* 0x0000000000067941 */ /* 0x000fea0003800000 */
.L_x_11472:
[----:B------:R-:W0:Y:S01]  /*3c90*/  LDC.U16 R0, c[0x0][0x216] ;  /* 0x00008580ff007b82 */ /* 0x000e220000000400 */
[----:B------:R-:W0:Y:S01]  /*3ca0*/  S2R R19, SR_TID.X ;  /* 0x0000000000137919 */ /* 0x000e220000002100 */
[----:B------:R-:W-:Y:S02]  /*3cb0*/  PRMT R17, RZ, 0x7610, R17 ;  /* 0x00007610ff117816 */ /* 0x000fe40000000011 */
[----:B------:R-:W-:Y:S02]  /*3cc0*/  PRMT R16, RZ, 0x7610, R16 ;  /* 0x00007610ff107816 */ /* 0x000fe40000000010 */
[----:B01234-:R-:W-:Y:S02]  /*3cd0*/  PRMT R2, RZ, 0x7610, R2 ;  /* 0x00007610ff027816 */ /* 0x01ffe40000000002 */
[----:B------:R-:W0:Y:S01]  /*3ce0*/  LDC.U8 R18, c[0x0][0x234] ;  /* 0x00008d00ff127b82 */ /* 0x000e220000000000 */
[----:B------:R-:W-:Y:S02]  /*3cf0*/  PRMT R5, RZ, 0x7610, R5 ;  /* 0x00007610ff057816 */ /* 0x000fe40000000005 */
[----:B------:R-:W-:-:S02]  /*3d00*/  ISETP.GT.U32.AND P0, PT, R0, 0xf, PT ;  /* 0x0000000f0000780c */ /* 0x000fc40003f04070 */
[----:B------:R-:W-:-:S11]  /*3d10*/  ISETP.GE.AND P1, PT, R19, R22, PT ;  /* 0x000000161300720c */ /* 0x000fd60003f26270 */
[----:B0-----:R-:W-:Y:S05]  /*3d20*/  @P0 BRA `(.L_x_11506) ;  /* 0x0000000000400947 */ /* 0x001fea0003800000 */
[----:B------:R-:W0:Y:S01]  /*3d30*/  S2R R3, SR_TID.X ;  /* 0x0000000000037919 */ /* 0x000e220000002100 */
[----:B------:R-:W-:Y:S02]  /*3d40*/  PRMT R0, R0, 0x9910, RZ ;  /* 0x0000991000007816 */ /* 0x000fe400000000ff */
[----:B-----5:R-:W-:Y:S02]  /*3d50*/  LOP3.LUT R27, R27, 0xffff, RZ, 0xc0, !PT ;  /* 0x0000ffff1b1b7812 */ /* 0x020fe400078ec0ff */
[----:B------:R-:W-:Y:S02]  /*3d60*/  LOP3.LUT R23, R23, 0xffff, RZ, 0xc0, !PT ;  /* 0x0000ffff17177812 */ /* 0x000fe400078ec0ff */
[-C--:B------:R-:W-:Y:S02]  /*3d70*/  SHF.L.U32 R27, R27, R0.reuse, RZ ;  /* 0x000000001b1b7219 */ /* 0x080fe400000006ff */
[----:B------:R-:W-:Y:S02]  /*3d80*/  SHF.L.U32 R23, R23, R0, RZ ;  /* 0x0000000017177219 */ /* 0x000fe400000006ff */
[----:B------:R-:W-:-:S02]  /*3d90*/  PRMT R2, R27, 0x7610, R2 ;  /* 0x000076101b027816 */ /* 0x000fc40000000002 */
[----:B------:R-:W-:Y:S01]  /*3da0*/  PRMT R16, R23, 0x7610, R16 ;  /* 0x0000761017107816 */ /* 0x000fe20000000010 */
[----:B0-----:R-:W-:-:S05]  /*3db0*/  VIADD R3, R3, 0x180 ;  /* 0x0000018003037836 */ /* 0x001fca0000000000 */
[----:B------:R-:W-:Y:S02]  /*3dc0*/  ISETP.GE.AND P0, PT, R3, R22, PT ;  /* 0x000000160300720c */ /* 0x000fe40003f06270 */
[----:B------:R-:W-:-:S04]  /*3dd0*/  LOP3.LUT R3, R26, 0xffff, RZ, 0xc0, !PT ;  /* 0x0000ffff1a037812 */ /* 0x000fc800078ec0ff */
[----:B------:R-:W-:-:S04]  /*3de0*/  SHF.L.U32 R3, R3, R0, RZ ;  /* 0x0000000003037219 */ /* 0x000fc800000006ff */
[----:B------:R-:W-:-:S03]  /*3df0*/  PRMT R5, R3, 0x7610, R5 ;  /* 0x0000761003057816 */ /* 0x000fc60000000005 */
[----:B------:R-:W-:-:S04]  /*3e00*/  @!P0 LOP3.LUT R25, R25, 0xffff, RZ, 0xc0, !PT ;  /* 0x0000ffff19198812 */ /* 0x000fc800078ec0ff */
[----:B------:R-:W-:-:S04]  /*3e10*/  @!P0 SHF.L.U32 R25, R25, R0, RZ ;  /* 0x0000000019198219 */ /* 0x000fc800000006ff */
[----:B------:R-:W-:-:S07]  /*3e20*/  @!P0 PRMT R17, R25, 0x7610, R17 ;  /* 0x0000761019118816 */ /* 0x000fce0000000011 */
.L_x_11506:
[----:B------:R-:W-:Y:S04]  /*3e30*/  BSSY B6, `(.L_x_11507) ;  /* 0x00000f4000067945 */ /* 0x000fe80003800000 */
[----:B------:R-:W-:Y:S05]  /*3e40*/  @P1 BRA `(.L_x_11508) ;  /* 0x0000000c00c81947 */ /* 0x000fea0003800000 */
[----:B------:R-:W0:Y:S01]  /*3e50*/  LDC.64 R8, c[0x0][0x218] ;  /* 0x00008600ff087b82 */ /* 0x000e220000000a00 */
        /* <DEDUP_REMOVED lines=19> */
.L_x_11512:
[----:B------:R0:W-:Y:S01]  /*3f90*/  STG.E.U8 desc[UR36][R8.64], R5 ;  /* 0x0000000508007986 */ /* 0x0001e2000c101124 */
[----:B------:R-:W-:Y:S05]  /*3fa0*/  BRA `(.L_x_11514) ;  /* 0x0000000c006c7947 */ /* 0x000fea0003800000 */
.L_x_11511:
        /* <DEDUP_REMOVED lines=11> */
.L_x_11516:
[----:B------:R-:W-:-:S05]  /*4060*/  PRMT R3, R5, 0x9910, RZ ;  /* 0x0000991005037816 */ /* 0x000fca00000000ff */
[----:B------:R3:W-:Y:S01]  /*4070*/  STG.E desc[UR36][R8.64], R3 ;  /* 0x0000000308007986 */ /* 0x0007e2000c101924 */
[----:B------:R-:W-:Y:S05]  /*4080*/  BRA `(.L_x_11514) ;  /* 0x0000000c00347947 */ /* 0x000fea0003800000 */
.L_x_11515:
[----:B------:R2:W-:Y:S01]  /*4090*/  STG.E.U16 desc[UR36][R8.64], R5 ;  /* 0x0000000508007986 */ /* 0x0005e2000c101524 */
[----:B------:R-:W-:Y:S05]  /*40a0*/  BRA `(.L_x_11514) ;  /* 0x0000000c002c7947 */ /* 0x000fea0003800000 */
.L_x_11510:
        /* <DEDUP_REMOVED lines=9> */
.L_x_11518:
[----:B------:R-:W0:Y:S02]  /*4140*/  I2F.S16 R0, R5 ;  /* 0x0000000500007306 */ /* 0x000e240000101400 */
[----:B0-----:R-:W-:-:S05]  /*4150*/  F2FP.F16.F32.PACK_AB R0, RZ, R0 ;  /* 0x00000000ff00723e */ /* 0x001fca00000000ff */
[----:B------:R0:W-:Y:S01]  /*4160*/  STG.E.U16 desc[UR36][R8.64], R0 ;  /* 0x0000000008007986 */ /* 0x0001e2000c101524 */
[----:B------:R-:W-:Y:S05]  /*4170*/  BRA `(.L_x_11514) ;  /* 0x0000000800f87947 */ /* 0x000fea0003800000 */
.L_x_11517:
        /* <DEDUP_REMOVED lines=10> */
.L_x_11520:
[----:B------:R-:W0:Y:S02]  /*4220*/  I2F.S16 R5, R5 ;  /* 0x0000000500057306 */ /* 0x000e240000101400 */
[----:B0-----:R-:W-:-:S04]  /*4230*/  F2FP.F16.F32.PACK_AB R3, RZ, R5 ;  /* 0x00000005ff03723e */ /* 0x001fc800000000ff */
[----:B------:R-:W-:-:S05]  /*4240*/  PRMT R3, R3, 0x5410, RZ ;  /* 0x0000541003037816 */ /* 0x000fca00000000ff */
[----:B------:R0:W-:Y:S01]  /*4250*/  STG.E desc[UR36][R8.64], R3 ;  /* 0x0000000308007986 */ /* 0x0001e2000c101924 */
[----:B------:R-:W-:Y:S05]  /*4260*/  BRA `(.L_x_11514) ;  /* 0x0000000800bc7947 */ /* 0x000fea0003800000 */
.L_x_11519:
[----:B------:R-:W0:Y:S02]  /*4270*/  I2F.F64.S16 R4, R5 ;  /* 0x0000000500047312 */ /* 0x000e240000101c00 */
[----:B0-----:R0:W-:Y:S01]  /*4280*/  STG.E.64 desc[UR36][R8.64], R4 ;  /* 0x0000000408007986 */ /* 0x0011e2000c101b24 */
[----:B------:R-:W-:Y:S05]  /*4290*/  BRA `(.L_x_11514) ;  /* 0x0000000800b07947 */ /* 0x000fea0003800000 */
.L_x_11509:
        /* <DEDUP_REMOVED lines=13> */
.L_x_11523:
[----:B------:R-:W0:Y:S01]  /*4370*/  I2F.F64.S16 R4, R5 ;  /* 0x0000000500047312 */ /* 0x000e220000101c00 */
[----:B------:R-:W-:-:S05]  /*4380*/  CS2R R6, SRZ ;  /* 0x0000000000067805 */ /* 0x000fca000001ff00 */
[----:B0-----:R0:W-:Y:S01]  /*4390*/  STG.E.128 desc[UR36][R8.64], R4 ;  /* 0x0000000408007986 */ /* 0x0011e2000c101d24 */
[----:B------:R-:W-:Y:S05]  /*43a0*/  BRA `(.L_x_11514) ;  /* 0x00000008006c7947 */ /* 0x000fea0003800000 */
.L_x_11522:
        /* <DEDUP_REMOVED lines=21> */
.L_x_11527:
[----:B------:R-:W-:Y:S05]  /*4500*/  BSYNC B0 ;  /* 0x0000000000007941 */ /* 0x000fea0003800000 */
.L_x_11526:
[----:B------:R-:W-:-:S05]  /*4510*/  LOP3.LUT R7, R0, R7, RZ, 0xfc, !PT ;  /* 0x0000000700077212 */ /* 0x000fca00078efcff */
[----:B------:R0:W-:Y:S01]  /*4520*/  STG.E.U8 desc[UR36][R8.64], R7 ;  /* 0x0000000708007986 */ /* 0x0001e2000c101124 */
[----:B------:R-:W-:Y:S05]  /*4530*/  BRA `(.L_x_11514) ;  /* 0x0000000800087947 */ /* 0x000fea0003800000 */
.L_x_11525:
        /* <DEDUP_REMOVED lines=13> */
.L_x_11529:
[----:B------:R-:W-:Y:S01]  /*4610*/  IMAD.MOV.U32 R0, RZ, RZ, 0x7f ;  /* 0x0000007fff007424 */ /* 0x000fe200078e00ff */
[----:B------:R-:W-:-:S04]  /*4620*/  ISETP.GT.U32.AND P0, PT, R3, 0x7f800000, PT ;  /* 0x7f8000000300780c */ /* 0x000fc80003f04070 */
[----:B------:R-:W-:-:S09]  /*4630*/  SEL R0, R0, 0x7c, P0 ;  /* 0x0000007c00007807 */ /* 0x000fd20000000000 */
.L_x_11530:
[----:B------:R-:W-:Y:S05]  /*4640*/  BSYNC B0 ;  /* 0x0000000000007941 */ /* 0x000fea0003800000 */
.L_x_11528:
[----:B------:R-:W-:-:S04]  /*4650*/  LOP3.LUT R3, R5, 0x80000000, RZ, 0xc0, !PT ;  /* 0x8000000005037812 */ /* 0x000fc800078ec0ff */
[----:B------:R-:W-:-:S04]  /*4660*/  SHF.R.U32.HI R3, RZ, 0x18, R3 ;  /* 0x00000018ff037819 */ /* 0x000fc80000011603 */
[----:B------:R-:W-:-:S05]  /*4670*/  LOP3.LUT R3, R0, R3, RZ, 0xfc, !PT ;  /* 0x0000000300037212 */ /* 0x000fca00078efcff */
[----:B------:R0:W-:Y:S01]  /*4680*/  STG.E.U8 desc[UR36][R8.64], R3 ;  /* 0x0000000308007986 */ /* 0x0001e2000c101124 */
[----:B------:R-:W-:Y:S05]  /*4690*/  BRA `(.L_x_11514) ;  /* 0x0000000400b07947 */ /* 0x000fea0003800000 */
.L_x_11524:
[----:B------:R-:W0:Y:S02]  /*46a0*/  I2F.S16 R0, R5 ;  /* 0x0000000500007306 */ /* 0x000e240000101400 */
[----:B0-----:R-:W-:-:S05]  /*46b0*/  F2FP.BF16.F32.PACK_AB R0, RZ, R0 ;  /* 0x00000000ff00723e */ /* 0x001fca00000010ff */
[----:B------:R0:W-:Y:S01]  /*46c0*/  STG.E.U16 desc[UR36][R8.64], R0 ;  /* 0x0000000008007986 */ /* 0x0001e2000c101524 */
[----:B------:R-:W-:Y:S05]  /*46d0*/  BRA `(.L_x_11514) ;  /* 0x0000000400a07947 */ /* 0x000fea0003800000 */
.L_x_11521:
        /* <DEDUP_REMOVED lines=10> */
.L_x_11533:
        /* <DEDUP_REMOVED lines=17> */
.L_x_11536:
[----:B------:R-:W-:-:S04]  /*4890*/  LOP3.LUT R3, R5, 0x80000000, RZ, 0xc0, !PT ;  /* 0x8000000005037812 */ /* 0x000fc800078ec0ff */
[----:B------:R-:W-:-:S04]  /*48a0*/  SHF.R.U32.HI R3, RZ, 0x18, R3 ;  /* 0x00000018ff037819 */ /* 0x000fc80000011603 */
[----:B------:R-:W-:-:S04]  /*48b0*/  LOP3.LUT R0, R0, R3, RZ, 0xfc, !PT ;  /* 0x0000000300007212 */ /* 0x000fc800078efcff */
[----:B------:R-:W-:-:S07]  /*48c0*/  PRMT R4, R0, 0x7610, R4 ;  /* 0x0000761000047816 */ /* 0x000fce0000000004 */
.L_x_11535:
[----:B------:R-:W-:Y:S05]  /*48d0*/  BSYNC B0 ;  /* 0x0000000000007941 */ /* 0x000fea0003800000 */
.L_x_11534:
[----:B------:R0:W-:Y:S01]  /*48e0*/  STG.E.U8 desc[UR36][R8.64], R4 ;  /* 0x0000000408007986 */ /* 0x0001e2000c101124 */
[----:B------:R-:W-:Y:S05]  /*48f0*/  BRA `(.L_x_11514) ;  /* 0x0000000400187947 */ /* 0x000fea0003800000 */
.L_x_11532:
        /* <DEDUP_REMOVED lines=17> */
.L_x_11539:
[----:B------:R-:W-:-:S04]  /*4a10*/  LOP3.LUT R3, R5, 0x80000000, RZ, 0xc0, !PT ;  /* 0x8000000005037812 */ /* 0x000fc800078ec0ff */
[----:B------:R-:W-:-:S04]  /*4a20*/  SHF.R.U32.HI R3, RZ, 0x18, R3 ;  /* 0x00000018ff037819 */ /* 0x000fc80000011603 */
[----:B------:R-:W-:-:S04]  /*4a30*/  LOP3.LUT R0, R0, R3, RZ, 0xfc, !PT ;  /* 0x0000000300007212 */ /* 0x000fc800078efcff */
[----:B------:R-:W-:-:S07]  /*4a40*/  PRMT R4, R0, 0x7610, R4 ;  /* 0x0000761000047816 */ /* 0x000fce0000000004 */
.L_x_11538:
[----:B------:R-:W-:Y:S05]  /*4a50*/  BSYNC B0 ;  /* 0x0000000000007941 */ /* 0x000fea0003800000 */
.L_x_11537:
[----:B------:R0:W-:Y:S01]  /*4a60*/  STG.E.U8 desc[UR36][R8.64], R4 ;  /* 0x0000000408007986 */ /* 0x0001e2000c101124 */
[----:B------:R-:W-:Y:S05]  /*4a70*/  BRA `(.L_x_11514) ;  /* 0x0000000000b87947 */ /* 0x000fea0003800000 */
.L_x_11531:
        /* <DEDUP_REMOVED lines=22> */
.L_x_11513:
        /* <DEDUP_REMOVED lines=16> */
.L_x_11542:
[----:B------:R-:W-:Y:S05]  /*4ce0*/  BRA `(.L_x_11514) ;  /* 0x00000000001c7947 */ /* 0x000fea0003800000 */
.L_x_11541:
[----:B------:R-:W-:-:S05]  /*4cf0*/  PRMT R5, R5, 0x9910, RZ ;  /* 0x0000991005057816 */ /* 0x000fca00000000ff */
[----:B------:R-:W-:-:S05]  /*4d00*/  IMAD.MOV.U32 R4, RZ, RZ, R5 ;  /* 0x000000ffff047224 */ /* 0x000fca00078e0005 */
[----:B------:R-:W-:-:S05]  /*4d10*/  SHF.R.S32.HI R5, RZ, 0x1f, R4 ;  /* 0x0000001fff057819 */ /* 0x000fca0000011404 */
[----:B------:R0:W-:Y:S01]  /*4d20*/  STG.E.64 desc[UR36][R8.64], R4 ;  /* 0x0000000408007986 */ /* 0x0001e2000c101b24 */
[----:B------:R-:W-:Y:S05]  /*4d30*/  BRA `(.L_x_11514) ;  /* 0x0000000000087947 */ /* 0x000fea0003800000 */
.L_x_11540:
[----:B------:R-:W-:-:S05]  /*4d40*/  PRMT R3, R5, 0x9910, RZ ;  /* 0x0000991005037816 */ /* 0x000fca00000000ff */
[----:B------:R0:W-:Y:S02]  /*4d50*/  STG.E desc[UR36][R8.64], R3 ;  /* 0x0000000308007986 */ /* 0x0001e4000c101924 */
.L_x_11514:
[----:B------:R-:W-:-:S07]  /*4d60*/  VIADD R19, R19, 0x80 ;  /* 0x0000008013137836 */ /* 0x000fce0000000000 */
.L_x_11508:
[----:B------:R-:W-:Y:S05]  /*4d70*/  BSYNC B6 ;  /* 0x0000000000067941 */ /* 0x000fea0003800000 */
.L_x_11507:
        /* <DEDUP_REMOVED lines=23> */
.L_x_11548:
[----:B------:R0:W-:Y:S01]  /*4ef0*/  STG.E.U8 desc[UR36][R8.64], R2 ;  /* 0x0000000208007986 */ /* 0x0001e2000c101124 */
[----:B------:R-:W-:Y:S05]  /*4f00*/  BRA `(.L_x_11550) ;  /* 0x0000000c00647947 */ /* 0x000fea0003800000 */
.L_x_11547:
        /* <DEDUP_REMOVED lines=10> */
.L_x_11552:
[----:B------:R-:W-:-:S05]  /*4fb0*/  PRMT R3, R2, 0x9910, RZ ;  /* 0x0000991002037816 */ /* 0x000fca00000000ff */
[----:B------:R0:W-:Y:S01]  /*4fc0*/  STG.E desc[UR36][R8.64], R3 ;  /* 0x0000000308007986 */ /* 0x0001e2000c101924 */
[----:B------:R-:W-:Y:S05]  /*4fd0*/  BRA `(.L_x_11550) ;  /* 0x0000000c00307947 */ /* 0x000fea0003800000 */
.L_x_11551:
[----:B------:R0:W-:Y:S01]  /*4fe0*/  STG.E.U16 desc[UR36][R8.64], R2 ;  /* 0x0000000208007986 */ /* 0x0001e2000c101524 */
[----:B------:R-:W-:Y:S05]  /*4ff0*/  BRA `(.L_x_11550) ;  /* 0x0000000c00287947 */ /* 0x000fea0003800000 */
.L_x_11546:
        /* <DEDUP_REMOVED lines=9> */
.L_x_11554:
[----:B------:R-:W0:Y:S02]  /*5090*/  I2F.S16 R0, R2 ;  /* 0x0000000200007306 */ /* 0x000e240000101400 */
[----:B0-----:R-:W-:-:S05]  /*50a0*/  F2FP.F16.F32.PACK_AB R0, RZ, R0 ;  /* 0x00000000ff00723e */ /* 0x001fca00000000ff */
[----:B------:R0:W-:Y:S01]  /*50b0*/  STG.E.U16 desc[UR36][R8.64], R0 ;  /* 0x0000000008007986 */ /* 0x0001e2000c101524 */
[----:B------:R-:W-:Y:S05]  /*50c0*/  BRA `(.L_x_11550) ;  /* 0x0000000800f47947 */ /* 0x000fea0003800000 */
.L_x_11553:
        /* <DEDUP_REMOVED lines=10> */
.L_x_11556:
[----:B------:R-:W0:Y:S02]  /*5170*/  I2F.S16 R2, R2 ;  /* 0x0000000200027306 */ /* 0x000e240000101400 */
[----:B0-----:R-:W-:-:S04]  /*5180*/  F2FP.F16.F32.PACK_AB R3, RZ, R2 ;  /* 0x00000002ff03723e */ /* 0x001fc800000000ff */
[----:B------:R-:W-:-:S05]  /*5190*/  PRMT R3, R3, 0x5410, RZ ;  /* 0x0000541003037816 */ /* 0x000fca00000000ff */
[----:B------:R0:W-:Y:S01]  /*51a0*/  STG.E desc[UR36][R8.64], R3 ;  /* 0x0000000308007986 */ /* 0x0001e2000c101924 */
[----:B------:R-:W-:Y:S05]  /*51b0*/  BRA `(.L_x_11550) ;  /* 0x0000000800b87947 */ /* 0x000fea0003800000 */
.L_x_11555:
[----:B------:R-:W0:Y:S02]  /*51c0*/  I2F.F64.S16 R2, R2 ;  /* 0x0000000200027312 */ /* 0x000e240000101c00 */
[----:B0-----:R0:W-:Y:S01]  /*51d0*/  STG.E.64 desc[UR36][R8.64], R2 ;  /* 0x0000000208007986 */ /* 0x0011e2000c101b24 */
[----:B------:R-:W-:Y:S05]  /*51e0*/  BRA `(.L_x_11550) ;  /* 0x0000000800ac7947 */ /* 0x000fea0003800000 */
.L_x_11545:
        /* <DEDUP_REMOVED lines=13> */
.L_x_11559:
[----:B------:R-:W0:Y:S01]  /*52c0*/  I2F.F64.S16 R4, R2 ;  /* 0x0000000200047312 */ /* 0x000e220000101c00 */
[----:B------:R-:W-:-:S05]  /*52d0*/  CS2R R6, SRZ ;  /* 0x0000000000067805 */ /* 0x000fca000001ff00 */
[----:B0-----:R0:W-:Y:S01]  /*52e0*/  STG.E.128 desc[UR36][R8.64], R4 ;  /* 0x0000000408007986 */ /* 0x0011e2000c101d24 */
[----:B------:R-:W-:Y:S05]  /*52f0*/  BRA `(.L_x_11550) ;  /* 0x0000000800687947 */ /* 0x000fea0003800000 */
.L_x_11558:
        /* <DEDUP_REMOVED lines=21> */
.L_x_11563:
[----:B------:R-:W-:Y:S05]  /*5450*/  BSYNC B0 ;  /* 0x0000000000007941 */ /* 0x000fea0003800000 */
.L_x_11562:
[----:B------:R-:W-:-:S05]  /*5460*/  LOP3.LUT R3, R0, R3, RZ, 0xfc, !PT ;  /* 0x0000000300037212 */ /* 0x000fca00078efcff */
[----:B------:R0:W-:Y:S01]  /*5470*/  STG.E.U8 desc[UR36][R8.64], R3 ;  /* 0x0000000308007986 */ /* 0x0001e2000c101124 */
[----:B------:R-:W-:Y:S05]  /*5480*/  BRA `(.L_x_11550) ;  /* 0x0000000800047947 */ /* 0x000fea0003800000 */
.L_x_11561:
        /* <DEDUP_REMOVED lines=13> */
.L_x_11565:
[----:B------:R-:W-:Y:S01]  /*5560*/  IMAD.MOV.U32 R0, RZ, RZ, 0x7f ;  /* 0x0000007fff007424 */ /* 0x000fe200078e00ff */
[----:B------:R-:W-:-:S04]  /*5570*/  ISETP.GT.U32.AND P0, PT, R3, 0x7f800000, PT ;  /* 0x7f8000000300780c */ /* 0x000fc80003f04070 */
[----:B------:R-:W-:-:S09]  /*5580*/  SEL R0, R0, 0x7c, P0 ;  /* 0x0000007c00007807 */ /* 0x000fd20000000000 */
.L_x_11566:
[----:B------:R-:W-:Y:S05]  /*5590*/  BSYNC B0 ;  /* 0x0000000000007941 */ /* 0x000fea0003800000 */
.L_x_11564:
[----:B------:R-:W-:-:S04]  /*55a0*/  LOP3.LUT R2, R5, 0x80000000, RZ, 0xc0, !PT ;  /* 0x8000000005027812 */ /* 0x000fc800078ec0ff */
[----:B------:R-:W-:-:S04]  /*55b0*/  SHF.R.U32.HI R3, RZ, 0x18, R2 ;  /* 0x00000018ff037819 */ /* 0x000fc80000011602 */
[----:B------:R-:W-:-:S05]  /*55c0*/  LOP3.LUT R3, R0, R3, RZ, 0xfc, !PT ;  /* 0x0000000300037212 */ /* 0x000fca00078efcff */
[----:B------:R0:W-:Y:S01]  /*55d0*/  STG.E.U8 desc[UR36][R8.64], R3 ;  /* 0x0000000308007986 */ /* 0x0001e2000c101124 */
[----:B------:R-:W-:Y:S05]  /*55e0*/  BRA `(.L_x_11550) ;  /* 0x0000000400ac7947 */ /* 0x000fea0003800000 */
.L_x_11560:
[----:B------:R-:W0:Y:S02]  /*55f0*/  I2F.S16 R0, R2 ;  /* 0x0000000200007306 */ /* 0x000e240000101400 */
[----:B0-----:R-:W-:-:S05]  /*5600*/  F2FP.BF16.F32.PACK_AB R0, RZ, R0 ;  /* 0x00000000ff00723e */ /* 0x001fca00000010ff */
[----:B------:R0:W-:Y:S01]  /*5610*/  STG.E.U16 desc[UR36][R8.64], R0 ;  /* 0x0000000008007986 */ /* 0x0001e2000c101524 */
[----:B------:R-:W-:Y:S05]  /*5620*/  BRA `(.L_x_11550) ;  /* 0x00000004009c7947 */ /* 0x000fea0003800000 */
.L_x_11557:
        /* <DEDUP_REMOVED lines=10> */
.L_x_11569:
        /* <DEDUP_REMOVED lines=17> */
.L_x_11572:
[----:B------:R-:W-:-:S04]  /*57e0*/  LOP3.LUT R2, R5, 0x80000000, RZ, 0xc0, !PT ;  /* 0x8000000005027812 */ /* 0x000fc800078ec0ff */
[----:B------:R-:W-:-:S04]  /*57f0*/  SHF.R.U32.HI R3, RZ, 0x18, R2 ;  /* 0x00000018ff037819 */ /* 0x000fc80000011602 */
[----:B------:R-:W-:-:S04]  /*5800*/  LOP3.LUT R0, R0, R3, RZ, 0xfc, !PT ;  /* 0x0000000300007212 */ /* 0x000fc800078efcff */
[----:B------:R-:W-:-:S07]  /*5810*/  PRMT R4, R0, 0x7610, R4 ;  /* 0x0000761000047816 */ /* 0x000fce0000000004 */
.L_x_11571:
[----:B------:R-:W-:Y:S05]  /*5820*/  BSYNC B0 ;  /* 0x0000000000007941 */ /* 0x000fea0003800000 */
.L_x_11570:
[----:B------:R3:W-:Y:S01]  /*5830*/  STG.E.U8 desc[UR36][R8.64], R4 ;  /* 0x0000000408007986 */ /* 0x0007e2000c101124 */
[----:B------:R-:W-:Y:S05]  /*5840*/  BRA `(.L_x_11550) ;  /* 0x0000000400147947 */ /* 0x000fea0003800000 */
.L_x_11568:
        /* <DEDUP_REMOVED lines=17> */
.L_x_11575:
[----:B------:R-:W-:-:S04]  /*5960*/  LOP3.LUT R2, R5, 0x80000000, RZ, 0xc0, !PT ;  /* 0x8000000005027812 */ /* 0x000fc800078ec0ff */
[----:B------:R-:W-:-:S04]  /*5970*/  SHF.R.U32.HI R3, RZ, 0x18, R2 ;  /* 0x00000018ff037819 */ /* 0x000fc80000011602 */
[----:B------:R-:W-:-:S04]  /*5980*/  LOP3.LUT R0, R0, R3, RZ, 0xfc, !PT ;  /* 0x0000000300007212 */ /* 0x000fc800078efcff */
[----:B------:R-:W-:-:S07]  /*5990*/  PRMT R4, R0, 0x7610, R4 ;  /* 0x0000761000047816 */ /* 0x000fce0000000004 */
.L_x_11574:
[----:B------:R-:W-:Y:S05]  /*59a0*/  BSYNC B0 ;  /* 0x0000000000007941 */ /* 0x000fea0003800000 */
.L_x_11573:
[----:B------:R0:W-:Y:S01]  /*59b0*/  STG.E.U8 desc[UR36][R8.64], R4 ;  /* 0x0000000408007986 */ /* 0x0001e2000c101124 */
[----:B------:R-:W-:Y:S05]  /*59c0*/  BRA `(.L_x_11550) ;  /* 0x0000000000b47947 */ /* 0x000fea0003800000 */
.L_x_11567:
        /* <DEDUP_REMOVED lines=22> */
.L_x_11549:
        /* <DEDUP_REMOVED lines=16> */
.L_x_11578:
[----:B------:R-:W-:Y:S05]  /*5c30*/  BRA `(.L_x_11550) ;  /* 0x0000000000187947 */ /* 0x000fea0003800000 */
.L_x_11577:
[----:B------:R-:W-:-:S04]  /*5c40*/  PRMT R2, R2, 0x9910, RZ ;  /* 0x0000991002027816 */ /* 0x000fc800000000ff */
[----:B------:R-:W-:-:S05]  /*5c50*/  SHF.R.S32.HI R3, RZ, 0x1f, R2 ;  /* 0x0000001fff037819 */ /* 0x000fca0000011402 */
[----:B------:R2:W-:Y:S01]  /*5c60*/  STG.E.64 desc[UR36][R8.64], R2 ;  /* 0x0000000208007986 */ /* 0x0005e2000c101b24 */
[----:B------:R-:W-:Y:S05]  /*5c70*/  BRA `(.L_x_11550) ;  /* 0x0000000000087947 */ /* 0x000fea0003800000 */
.L_x_11576:
[----:B------:R-:W-:-:S05]  /*5c80*/  PRMT R3, R2, 0x9910, RZ ;  /* 0x0000991002037816 */ /* 0x000fca00000000ff */
[----:B------:R0:W-:Y:S02]  /*5c90*/  STG.E desc[UR36][R8.64], R3 ;  /* 0x0000000308007986 */ /* 0x0001e4000c101924 */
.L_x_11550:
[----:B------:R-:W-:-:S05]  /*5ca0*/  VIADD R19, R19, 0x80 ;  /* 0x0000008013137836 */ /* 0x000fca0000000000 */
[----:B------:R-:W-:-:S13]  /*5cb0*/  ISETP.GE.AND P0, PT, R19, R22, PT ;  /* 0x000000161300720c */ /* 0x000fda0003f06270 */
[----:B------:R-:W-:Y:S05]  /*5cc0*/  @P0 BRA `(.L_x_11544) ;  /* 0x0000000c00c00947 */ /* 0x000fea0003800000 */
[----:B012-4-:R-:W0:Y:S01]  /*5cd0*/  LDC.64 R2, c[0x0][0x218] ;  /* 0x00008600ff027b82 */ /* 0x017e220000000a00 */
[----:B------:R-:W-:Y:S01]  /*5ce0*/  IMAD R0, R24, 0x200, R19 ;  /* 0x0000020018007824 */ /* 0x000fe200078e0213 */
[----:B---3--:R-:W-:Y:S01]  /*5cf0*/  PRMT R4, R18, 0x9910, RZ ;  /* 0x0000991012047816 */ /* 0x008fe200000000ff */
        /* <DEDUP_REMOVED lines=17> */
.L_x_11582:
[----:B------:R0:W-:Y:S01]  /*5e10*/  STG.E.U8 desc[UR36][R2.64], R16 ;  /* 0x0000001002007986 */ /* 0x0001e2000c101124 */
[----:B------:R-:W-:Y:S05]  /*5e20*/  BRA `(.L_x_11584) ;  /* 0x0000000c00647947 */ /* 0x000fea0003800000 */
.L_x_11581:
        /* <DEDUP_REMOVED lines=10> */
.L_x_11586:
[----:B------:R-:W-:-:S05]  /*5ed0*/  PRMT R5, R16, 0x9910, RZ ;  /* 0x0000991010057816 */ /* 0x000fca00000000ff */
[----:B------:R3:W-:Y:S01]  /*5ee0*/  STG.E desc[UR36][R2.64], R5 ;  /* 0x0000000502007986 */ /* 0x0007e2000c101924 */
[----:B------:R-:W-:Y:S05]  /*5ef0*/  BRA `(.L_x_11584) ;  /* 0x0000000c00307947 */ /* 0x000fea0003800000 */
.L_x_11585:
[----:B------:R2:W-:Y:S01]  /*5f00*/  STG.E.U16 desc[UR36][R2.64], R16 ;  /* 0x0000001002007986 */ /* 0x0005e2000c101524 */
[----:B------:R-:W-:Y:S05]  /*5f10*/  BRA `(.L_x_11584) ;  /* 0x0000000c00287947 */ /* 0x000fea0003800000 */
.L_x_11580:
        /* <DEDUP_REMOVED lines=9> */
.L_x_11588:
[----:B------:R-:W0:Y:S02]  /*5fb0*/  I2F.S16 R0, R16 ;  /* 0x0000001000007306 */ /* 0x000e240000101400 */
[----:B0-----:R-:W-:-:S05]  /*5fc0*/  F2FP.F16.F32.PACK_AB R0, RZ, R0 ;  /* 0x00000000ff00723e */ /* 0x001fca00000000ff */
[----:B------:R0:W-:Y:S01]  /*5fd0*/  STG.E.U16 desc[UR36][R2.64], R0 ;  /* 0x0000000002007986 */ /* 0x0001e2000c101524 */
[----:B------:R-:W-:Y:S05]  /*5fe0*/  BRA `(.L_x_11584) ;  /* 0x0000000800f47947 */ /* 0x000fea0003800000 */
.L_x_11587:
        /* <DEDUP_REMOVED lines=10> */
.L_x_11590:
[----:B------:R-:W0:Y:S02]  /*6090*/  I2F.S16 R16, R16 ;  /* 0x0000001000107306 */ /* 0x000e240000101400 */
[----:B0-----:R-:W-:-:S04]  /*60a0*/  F2FP.F16.F32.PACK_AB R5, RZ, R16 ;  /* 0x00000010ff05723e */ /* 0x001fc800000000ff */
[----:B------:R-:W-:-:S05]  /*60b0*/  PRMT R5, R5, 0x5410, RZ ;  /* 0x0000541005057816 */ /* 0x000fca00000000ff */
[----:B------:R0:W-:Y:S01]  /*60c0*/  STG.E desc[UR36][R2.64], R5 ;  /* 0x0000000502007986 */ /* 0x0001e2000c101924 */
[----:B------:R-:W-:Y:S05]  /*60d0*/  BRA `(.L_x_11584) ;  /* 0x0000000800b87947 */ /* 0x000fea0003800000 */
.L_x_11589:
[----:B------:R-:W0:Y:S02]  /*60e0*/  I2F.F64.S16 R4, R16 ;  /* 0x0000001000047312 */ /* 0x000e240000101c00 */
[----:B0-----:R0:W-:Y:S01]  /*60f0*/  STG.E.64 desc[UR36][R2.64], R4 ;  /* 0x0000000402007986 */ /* 0x0011e2000c101b24 */
[----:B------:R-:W-:Y:S05]  /*6100*/  BRA `(.L_x_11584) ;  /* 0x0000000800ac7947 */ /* 0x000fea0003800000 */
.L_x_11579:
        /* <DEDUP_REMOVED lines=13> */
.L_x_11593:
[----:B------:R-:W0:Y:S01]  /*61e0*/  I2F.F64.S16 R4, R16 ;  /* 0x0000001000047312 */ /* 0x000e220000101c00 */
[----:B------:R-:W-:-:S05]  /*61f0*/  CS2R R6, SRZ ;  /* 0x0000000000067805 */ /* 0x000fca000001ff00 */
[----:B0-----:R0:W-:Y:S01]  /*6200*/  STG.E.128 desc[UR36][R2.64], R4 ;  /* 0x0000000402007986 */ /* 0x0011e2000c101d24 */
[----:B------:R-:W-:Y:S05]  /*6210*/  BRA `(.L_x_11584) ;  /* 0x0000000800687947 */ /* 0x000fea0003800000 */
.L_x_11592:
        /* <DEDUP_REMOVED lines=21> */
.L_x_11597:
[----:B------:R-:W-:Y:S05]  /*6370*/  BSYNC B0 ;  /* 0x0000000000007941 */ /* 0x000fea0003800000 */
.L_x_11596:
[----:B------:R-:W-:-:S05]  /*6380*/  LOP3.LUT R5, R0, R5, RZ, 0xfc, !PT ;  /* 0x0000000500057212 */ /* 0x000fca00078efcff */
[----:B------:R0:W-:Y:S01]  /*6390*/  STG.E.U8 desc[UR36][R2.64], R5 ;  /* 0x0000000502007986 */ /* 0x0001e2000c101124 */
[----:B------:R-:W-:Y:S05]  /*63a0*/  BRA `(.L_x_11584) ;  /* 0x0000000800047947 */ /* 0x000fea0003800000 */
.L_x_11595:
        /* <DEDUP_REMOVED lines=13> */
.L_x_11599:
[----:B------:R-:W-:Y:S01]  /*6480*/  IMAD.MOV.U32 R0, RZ, RZ, 0x7f ;  /* 0x0000007fff007424 */ /* 0x000fe200078e00ff */
[----:B------:R-:W-:-:S04]  /*6490*/  ISETP.GT.U32.AND P0, PT, R4, 0x7f800000, PT ;  /* 0x7f8000000400780c */ /* 0x000fc80003f04070 */
[----:B------:R-:W-:-:S09]  /*64a0*/  SEL R0, R0, 0x7c, P0 ;  /* 0x0000007c00007807 */ /* 0x000fd20000000000 */
.L_x_11600:
[----:B------:R-:W-:Y:S05]  /*64b0*/  BSYNC B0 ;  /* 0x0000000000007941 */ /* 0x000fea0003800000 */
.L_x_11598:
[----:B------:R-:W-:-:S04]  /*64c0*/  LOP3.LUT R4, R5, 0x80000000, RZ, 0xc0, !PT ;  /* 0x8000000005047812 */ /* 0x000fc800078ec0ff */
[----:B------:R-:W-:-:S04]  /*64d0*/  SHF.R.U32.HI R5, RZ, 0x18, R4 ;  /* 0x00000018ff057819 */ /* 0x000fc80000011604 */
[----:B------:R-:W-:-:S05]  /*64e0*/  LOP3.LUT R5, R0, R5, RZ, 0xfc, !PT ;  /* 0x0000000500057212 */ /* 0x000fca00078efcff */
[----:B------:R0:W-:Y:S01]  /*64f0*/  STG.E.U8 desc[UR36][R2.64], R5 ;  /* 0x0000000502007986 */ /* 0x0001e2000c101124 */
[----:B------:R-:W-:Y:S05]  /*6500*/  BRA `(.L_x_11584) ;  /* 0x0000000400ac7947 */ /* 0x000fea0003800000 */
.L_x_11594:
[----:B------:R-:W0:Y:S02]  /*6510*/  I2F.S16 R0, R16 ;  /* 0x0000001000007306 */ /* 0x000e240000101400 */
[----:B0-----:R-:W-:-:S05]  /*6520*/  F2FP.BF16.F32.PACK_AB R0, RZ, R0 ;  /* 0x00000000ff00723e */ /* 0x001fca00000010ff */
[----:B------:R0:W-:Y:S01]  /*6530*/  STG.E.U16 desc[UR36][R2.64], R0 ;  /* 0x0000000002007986 */ /* 0x0001e2000c101524 */
[----:B------:R-:W-:Y:S05]  /*6540*/  BRA `(.L_x_11584) ;  /* 0x00000004009c7947 */ /* 0x000fea0003800000 */
.L_x_11591:
        /* <DEDUP_REMOVED lines=10> */
.L_x_11603:
        /* <DEDUP_REMOVED lines=17> */
.L_x_11606:
[----:B------:R-:W-:-:S04]  /*6700*/  LOP3.LUT R0, R7, 0x80000000, RZ, 0xc0, !PT ;  /* 0x8000000007007812 */ /* 0x000fc800078ec0ff */
[----:B------:R-:W-:-:S04]  /*6710*/  SHF.R.U32.HI R5, RZ, 0x18, R0 ;  /* 0x00000018ff057819 */ /* 0x000fc80000011600 */
[----:B------:R-:W-:-:S04]  /*6720*/  LOP3.LUT R4, R4, R5, RZ, 0xfc, !PT ;  /* 0x0000000504047212 */ /* 0x000fc800078efcff */
[----:B------:R-:W-:-:S07]  /*6730*/  PRMT R0, R4, 0x7610, R0 ;  /* 0x0000761004007816 */ /* 0x000fce0000000000 */
.L_x_11605:
[----:B------:R-:W-:Y:S05]  /*6740*/  BSYNC B0 ;  /* 0x0000000000007941 */ /* 0x000fea0003800000 */
.L_x_11604:
[----:B------:R0:W-:Y:S01]  /*6750*/  STG.E.U8 desc[UR36][R2.64], R0 ;  /* 0x0000000002007986 */ /* 0x0001e2000c101124 */
[----:B------:R-:W-:Y:S05]  /*6760*/  BRA `(.L_x_11584) ;  /* 0x0000000400147947 */ /* 0x000fea0003800000 */
.L_x_11602:
        /* <DEDUP_REMOVED lines=17> */
.L_x_11609:
[----:B------:R-:W-:-:S04]  /*6880*/  LOP3.LUT R0, R7, 0x80000000, RZ, 0xc0, !PT ;  /* 0x8000000007007812 */ /* 0x000fc800078ec0ff */
[----:B------:R-:W-:-:S04]  /*6890*/  SHF.R.U32.HI R5, RZ, 0x18, R0 ;  /* 0x00000018ff057819 */ /* 0x000fc80000011600 */
[----:B------:R-:W-:-:S04]  /*68a0*/  LOP3.LUT R4, R4, R5, RZ, 0xfc, !PT ;  /* 0x0000000504047212 */ /* 0x000fc800078efcff */
[----:B------:R-:W-:-:S07]  /*68b0*/  PRMT R0, R4, 0x7610, R0 ;  /* 0x0000761004007816 */ /* 0x000fce0000000000 */
.L_x_11608:
[----:B------:R-:W-:Y:S05]  /*68c0*/  BSYNC B0 ;  /* 0x0000000000007941 */ /* 0x000fea0003800000 */
.L_x_11607:
[----:B------:R0:W-:Y:S01]  /*68d0*/  STG.E.U8 desc[UR36][R2.64], R0 ;  /* 0x0000000002007986 */ /* 0x0001e2000c101124 */
[----:B------:R-:W-:Y:S05]  /*68e0*/  BRA `(.L_x_11584) ;  /* 0x0000000000b47947 */ /* 0x000fea0003800000 */
.L_x_11601:
        /* <DEDUP_REMOVED lines=22> */
.L_x_11583:
        /* <DEDUP_REMOVED lines=16> */
.L_x_11612:
[----:B------:R-:W-:Y:S05]  /*6b50*/  BRA `(.L_x_11584) ;  /* 0x0000000000187947 */ /* 0x000fea0003800000 */
.L_x_11611:
[----:B------:R-:W-:-:S04]  /*6b60*/  PRMT R4, R16, 0x9910, RZ ;  /* 0x0000991010047816 */ /* 0x000fc800000000ff */
[----:B------:R-:W-:-:S05]  /*6b70*/  SHF.R.S32.HI R5, RZ, 0x1f, R4 ;  /* 0x0000001fff057819 */ /* 0x000fca0000011404 */
[----:B------:R0:W-:Y:S01]  /*6b80*/  STG.E.64 desc[UR36][R2.64], R4 ;  /* 0x0000000402007986 */ /* 0x0001e2000c101b24 */
[----:B------:R-:W-:Y:S05]  /*6b90*/  BRA `(.L_x_11584) ;  /* 0x0000000000087947 */ /* 0x000fea0003800000 */
.L_x_11610:
[----:B------:R-:W-:-:S05]  /*6ba0*/  PRMT R5, R16, 0x9910, RZ ;  /* 0x0000991010057816 */ /* 0x000fca00000000ff */
[----:B------:R0:W-:Y:S02]  /*6bb0*/  STG.E desc[UR36][R2.64], R5 ;  /* 0x0000000502007986 */ /* 0x0001e4000c101924 */
.L_x_11584:
[----:B------:R-:W-:-:S07]  /*6bc0*/  VIADD R19, R19, 0x80 ;  /* 0x0000008013137836 */ /* 0x000fce0000000000 */
.L_x_11544:
[----:B------:R-:W-:Y:S05]  /*6bd0*/  BSYNC B6 ;  /* 0x0000000000067941 */ /* 0x000fea0003800000 */
.L_x_11543:
        /* <DEDUP_REMOVED lines=21> */
.L_x_11616:
[----:B------:R-:W-:Y:S01]  /*6d30*/  STG.E.U8 desc[UR36][R2.64], R17 ;  /* 0x0000001102007986 */ /* 0x000fe2000c101124 */
[----:B------:R-:W-:Y:S05]  /*6d40*/  EXIT ;  /* 0x000000000000794d */ /* 0x000fea0003800000 */
.L_x_11615:
        /* <DEDUP_REMOVED lines=10> */
.L_x_11619:
[----:B------:R-:W-:-:S05]  /*6df0*/  PRMT R5, R17, 0x9910, RZ ;  /* 0x0000991011057816 */ /* 0x000fca00000000ff */
[----:B------:R-:W-:Y:S01]  /*6e00*/  STG.E desc[UR36][R2.64], R5 ;  /* 0x0000000502007986 */ /* 0x000fe2000c101924 */
[----:B------:R-:W-:Y:S05]  /*6e10*/  EXIT ;  /* 0x000000000000794d */ /* 0x000fea0003800000 */
.L_x_11618:
[----:B------:R-:W-:Y:S01]  /*6e20*/  STG.E.U16 desc[UR36][R2.64], R17 ;  /* 0x0000001102007986 */ /* 0x000fe2000c101524 */
[----:B------:R-:W-:Y:S05]  /*6e30*/  EXIT ;  /* 0x000000000000794d */ /* 0x000fea0003800000 */
.L_x_11614:
        /* <DEDUP_REMOVED lines=9> */
.L_x_11621:
[----:B------:R-:W0:Y:S02]  /*6ed0*/  I2F.S16 R0, R17 ;  /* 0x0000001100007306 */ /* 0x000e240000101400 */
[----:B0-----:R-:W-:-:S05]  /*6ee0*/  F2FP.F16.F32.PACK_AB R0, RZ, R0 ;  /* 0x00000000ff00723e */ /* 0x001fca00000000ff */
[----:B------:R-:W-:Y:S01]  /*6ef0*/  STG.E.U16 desc[UR36][R2.64], R0 ;  /* 0x0000000002007986 */ /* 0x000fe2000c101524 */
[----:B------:R-:W-:Y:S05]  /*6f00*/  EXIT ;  /* 0x000000000000794d */ /* 0x000fea0003800000 */
.L_x_11620:
        /* <DEDUP_REMOVED lines=10> */
.L_x_11623:
[----:B------:R-:W0:Y:S02]  /*6fb0*/  I2F.S16 R17, R17 ;  /* 0x0000001100117306 */ /* 0x000e240000101400 */
[----:B0-----:R-:W-:-:S04]  /*6fc0*/  F2FP.F16.F32.PACK_AB R5, RZ, R17 ;  /* 0x00000011ff05723e */ /* 0x001fc800000000ff */
[----:B------:R-:W-:-:S05]  /*6fd0*/  PRMT R5, R5, 0x5410, RZ ;  /* 0x0000541005057816 */ /* 0x000fca00000000ff */
[----:B------:R-:W-:Y:S01]  /*6fe0*/  STG.E desc[UR36][R2.64], R5 ;  /* 0x0000000502007986 */ /* 0x000fe2000c101924 */
[----:B------:R-:W-:Y:S05]  /*6ff0*/  EXIT ;  /* 0x000000000000794d */ /* 0x000fea0003800000 */
.L_x_11622:
[----:B------:R-:W0:Y:S02]  /*7000*/  I2F.F64.S16 R4, R17 ;  /* 0x0000001100047312 */ /* 0x000e240000101c00 */
[----:B0-----:R-:W-:Y:S01]  /*7010*/  STG.E.64 desc[UR36][R2.64], R4 ;  /* 0x0000000402007986 */ /* 0x001fe2000c101b24 */
[----:B------:R-:W-:Y:S05]  /*7020*/  EXIT ;  /* 0x000000000000794d */ /* 0x000fea0003800000 */
.L_x_11613:
        /* <DEDUP_REMOVED lines=13> */
.L_x_11626:
[----:B------:R-:W0:Y:S01]  /*7100*/  I2F.F64.S16 R4, R17 ;  /* 0x0000001100047312 */ /* 0x000e220000101c00 */
[----:B------:R-:W-:-:S05]  /*7110*/  CS2R R6, SRZ ;  /* 0x0000000000067805 */ /* 0x000fca000001ff00 */
[----:B0-----:R-:W-:Y:S01]  /*7120*/  STG.E.128 desc[UR36][R2.64], R4 ;  /* 0x0000000402007986 */ /* 0x001fe2000c101d24 */
[----:B------:R-:W-:Y:S05]  /*7130*/  EXIT ;  /* 0x000000000000794d */ /* 0x000fea0003800000 */
.L_x_11625:
        /* <DEDUP_REMOVED lines=21> */
.L_x_11630:
[----:B------:R-:W-:Y:S05]  /*7290*/  BSYNC B0 ;  /* 0x0000000000007941 */ /* 0x000fea0003800000 */
.L_x_11629:
[----:B------:R-:W-:-:S05]  /*72a0*/  LOP3.LUT R5, R0, R5, RZ, 0xfc, !PT ;  /* 0x0000000500057212 */ /* 0x000fca00078efcff */
[----:B------:R-:W-:Y:S01]  /*72b0*/  STG.E.U8 desc[UR36][R2.64], R5 ;  /* 0x0000000502007986 */ /* 0x000fe2000c101124 */
[----:B------:R-:W-:Y:S05]  /*72c0*/  EXIT ;  /* 0x000000000000794d */ /* 0x000fea0003800000 */
.L_x_11628:
        /* <DEDUP_REMOVED lines=13> */
.L_x_11632:
[----:B------:R-:W-:Y:S01]  /*73a0*/  IMAD.MOV.U32 R0, RZ, RZ, 0x7f ;  /* 0x0000007fff007424 */ /* 0x000fe200078e00ff */
[----:B------:R-:W-:-:S04]  /*73b0*/  ISETP.GT.U32.AND P0, PT, R4, 0x7f800000, PT ;  /* 0x7f8000000400780c */ /* 0x000fc80003f04070 */
[----:B------:R-:W-:-:S09]  /*73c0*/  SEL R0, R0, 0x7c, P0 ;  /* 0x0000007c00007807 */ /* 0x000fd20000000000 */
.L_x_11633:
[----:B------:R-:W-:Y:S05]  /*73d0*/  BSYNC B0 ;  /* 0x0000000000007941 */ /* 0x000fea0003800000 */
.L_x_11631:
[----:B------:R-:W-:-:S04]  /*73e0*/  LOP3.LUT R4, R17, 0x80000000, RZ, 0xc0, !PT ;  /* 0x8000000011047812 */ /* 0x000fc800078ec0ff */
[----:B------:R-:W-:-:S04]  /*73f0*/  SHF.R.U32.HI R5, RZ, 0x18, R4 ;  /* 0x00000018ff057819 */ /* 0x000fc80000011604 */
[----:B------:R-:W-:-:S05]  /*7400*/  LOP3.LUT R5, R0, R5, RZ, 0xfc, !PT ;  /* 0x0000000500057212 */ /* 0x000fca00078efcff */
[----:B------:R-:W-:Y:S01]  /*7410*/  STG.E.U8 desc[UR36][R2.64], R5 ;  /* 0x0000000502007986 */ /* 0x000fe2000c101124 */
[----:B------:R-:W-:Y:S05]  /*7420*/  EXIT ;  /* 0x000000000000794d */ /* 0x000fea0003800000 */
.L_x_11627:
[----:B------:R-:W0:Y:S02]  /*7430*/  I2F.S16 R0, R17 ;  /* 0x0000001100007306 */ /* 0x000e240000101400 */
[----:B0-----:R-:W-:-:S05]  /*7440*/  F2FP.BF16.F32.PACK_AB R0, RZ, R0 ;  /* 0x00000000ff00723e */ /* 0x001fca00000010ff */
[----:B------:R-:W-:Y:S01]  /*7450*/  STG.E.U16 desc[UR36][R2.64], R0 ;  /* 0x0000000002007986 */ /* 0x000fe2000c101524 */
[----:B------:R-:W-:Y:S05]  /*7460*/  EXIT ;  /* 0x000000000000794d */ /* 0x000fea0003800000 */
.L_x_11624:
        /* <DEDUP_REMOVED lines=10> */
.L_x_11636:
        /* <DEDUP_REMOVED lines=17> */
.L_x_11639:
[----:B------:R-:W-:-:S04]  /*7620*/  LOP3.LUT R0, R17, 0x80000000, RZ, 0xc0, !PT ;  /* 0x8000000011007812 */ /* 0x000fc800078ec0ff */
[----:B------:R-:W-:-:S04]  /*7630*/  SHF.R.U32.HI R5, RZ, 0x18, R0 ;  /* 0x00000018ff057819 */ /* 0x000fc80000011600 */
[----:B------:R-:W-:-:S04]  /*7640*/  LOP3.LUT R4, R4, R5, RZ, 0xfc, !PT ;  /* 0x0000000504047212 */ /* 0x000fc800078efcff */
[----:B------:R-:W-:-:S07]  /*7650*/  PRMT R0, R4, 0x7610, R0 ;  /* 0x0000761004007816 */ /* 0x000fce0000000000 */
.L_x_11638:
[----:B------:R-:W-:Y:S05]  /*7660*/  BSYNC B0 ;  /* 0x0000000000007941 */ /* 0x000fea0003800000 */
.L_x_11637:
[----:B------:R-:W-:Y:S01]  /*7670*/  STG.E.U8 desc[UR36][R2.64], R0 ;  /* 0x0000000002007986 */ /* 0x000fe2000c101124 */
[----:B------:R-:W-:Y:S05]  /*7680*/  EXIT ;  /* 0x000000000000794d */ /* 0x000fea0003800000 */
.L_x_11635:
        /* <DEDUP_REMOVED lines=17> */
.L_x_11642:
[----:B------:R-:W-:-:S04]  /*77a0*/  LOP3.LUT R0, R17, 0x80000000, RZ, 0xc0, !PT ;  /* 0x8000000011007812 */ /* 0x000fc800078ec0ff */
[----:B------:R-:W-:-:S04]  /*77b0*/  SHF.R.U32.HI R5, RZ, 0x18, R0 ;  /* 0x00000018ff057819 */ /* 0x000fc80000011600 */
[----:B------:R-:W-:-:S04]  /*77c0*/  LOP3.LUT R4, R4, R5, RZ, 0xfc, !PT ;  /* 0x0000000504047212 */ /* 0x000fc800078efcff */
[----:B------:R-:W-:-:S07]  /*77d0*/  PRMT R0, R4, 0x7610, R0 ;  /* 0x0000761004007816 */ /* 0x000fce0000000000 */
.L_x_11641:
[----:B------:R-:W-:Y:S05]  /*77e0*/  BSYNC B0 ;  /* 0x0000000000007941 */ /* 0x000fea0003800000 */
.L_x_11640:
[----:B------:R-:W-:Y:S01]  /*77f0*/  STG.E.U8 desc[UR36][R2.64], R0 ;  /* 0x0000000002007986 */ /* 0x000fe2000c101124 */
[----:B------:R-:W-:Y:S05]  /*7800*/  EXIT ;  /* 0x000000000000794d */ /* 0x000fea0003800000 */
.L_x_11634:
        /* <DEDUP_REMOVED lines=22> */
.L_x_11617:
        /* <DEDUP_REMOVED lines=15> */
[----:B-1---5:R-:W-:Y:S05]  /*7a60*/  CALL.ABS.NOINC R2 ;  /* 0x0000000002007343 */ /* 0x022fea0003c00000 */
.L_x_11645:
[----:B------:R-:W-:Y:S05]  /*7a70*/  EXIT ;  /* 0x000000000000794d */ /* 0x000fea0003800000 */
.L_x_11644:
[----:B------:R-:W-:-:S04]  /*7a80*/  PRMT R4, R17, 0x9910, RZ ;  /* 0x0000991011047816 */ /* 0x000fc800000000ff */
[----:B------:R-:W-:-:S05]  /*7a90*/  SHF.R.S32.HI R5, RZ, 0x1f, R4 ;  /* 0x0000001fff057819 */ /* 0x000fca0000011404 */
[----:B------:R-:W-:Y:S01]  /*7aa0*/  STG.E.64 desc[UR36][R2.64], R4 ;  /* 0x0000000402007986 */ /* 0x000fe2000c101b24 */
[----:B------:R-:W-:Y:S05]  /*7ab0*/  EXIT ;  /* 0x000000000000794d */ /* 0x000fea0003800000 */
.L_x_11643:
[----:B------:R-:W-:-:S05]  /*7ac0*/  PRMT R5, R17, 0x9910, RZ ;  /* 0x0000991011057816 */ /* 0x000fca00000000ff */
[----:B------:R-:W-:Y:S01]  /*7ad0*/  STG.E desc[UR36][R2.64], R5 ;  /* 0x0000000502007986 */ /* 0x000fe2000c101924 */
[----:B------:R-:W-:Y:S05]  /*7ae0*/  EXIT ;  /* 0x000000000000794d */ /* 0x000fea0003800000 */
.L_x_11646:
        /* <DEDUP_REMOVED lines=9> */
.L_x_20604:


//--------------------- .text._ZN2at6native18elementwise_kernelILi128ELi4EZNS0_22gpu_kernel_impl_nocastINS0_13BUnaryFunctorIsssZZZNS0_18lshift_kernel_cudaERNS_18TensorIteratorBaseEENKUlvE_clEvENKUlvE3_clEvEUlssE_EEEEvS5_RKT_EUliE_EEviT1_ --------------------------
	.section	.text._ZN2at6native18elementwise_kernelILi128ELi4EZNS0_22gpu_kernel_impl_nocastINS0_13BUnaryFunctorIsssZZZNS0_18lshift_kernel_cudaERNS_18TensorIteratorBaseEENKUlvE_clEvENKUlvE3_clEvEUlssE_EEEEvS5_RKT_EUliE_EEviT1_,"ax",@progbits
	.align	128
        .global         _ZN2at6native18elementwise_kernelILi128ELi4EZNS0_22gpu_kernel_impl_nocastINS0_13BUnaryFunctorIsssZZZNS0_18lshift_kernel_cudaERNS_18TensorIteratorBaseEENKUlvE_clEvENKUlvE3_clEvEUlssE_EEEEvS5_RKT_EUliE_EEviT1_
        .type           _ZN2at6native18elementwise_kernelILi128ELi4EZNS0_22gpu_kernel_impl_nocastINS0_13BUnaryFunctorIsssZZZNS0_18lshift_kernel_cudaERNS_18TensorIteratorBaseEENKUlvE_clEvENKUlvE3_clEvEUlssE_EEEEvS5_RKT_EUliE_EEviT1_,@function
        .size           _ZN2at6native18elementwise_kernelILi128ELi4EZNS0_22gpu_kernel_impl_nocastINS0_13BUnaryFunctorIsssZZZNS0_18lshift_kernel_cudaERNS_18TensorIteratorBaseEENKUlvE_clEvENKUlvE3_clEvEUlssE_EEEEvS5_RKT_EUliE_EEviT1_,(.L_x_20605 - _ZN2at6native18elementwise_kernelILi128ELi4EZNS0_22gpu_kernel_impl_nocastINS0_13BUnaryFunctorIsssZZZNS0_18lshift_kernel_cudaERNS_18TensorIteratorBaseEENKUlvE_clEvENKUlvE3_clEvEUlssE_EEEEvS5_RKT_EUliE_EEviT1_)
        .other          _ZN2at6native18elementwise_kernelILi128ELi4EZNS0_22gpu_kernel_impl_nocastINS0_13BUnaryFunctorIsssZZZNS0_18lshift_kernel_cudaERNS_18TensorIteratorBaseEENKUlvE_clEvENKUlvE3_clEvEUlssE_EEEEvS5_RKT_EUliE_EEviT1_,@"STO_CUDA_ENTRY STV_DEFAULT"
_ZN2at6native18elementwise_kernelILi128ELi4EZNS0_22gpu_kernel_impl_nocastINS0_13BUnaryFunctorIsssZZZNS0_18lshift_kernel_cudaERNS_18TensorIteratorBaseEENKUlvE_clEvENKUlvE3_clEvEUlssE_EEEEvS5_RKT_EUliE_EEviT1_:
.text._ZN2at6native18elementwise_kernelILi128ELi4EZNS0_22gpu_kernel_impl_nocastINS0_13BUnaryFunctorIsssZZZNS0_18lshift_kernel_cudaERNS_18TensorIteratorBaseEENKUlvE_clEvENKUlvE3_clEvEUlssE_EEEEvS5_RKT_EUliE_EEviT1_:
        /* <DEDUP_REMOVED lines=311> */
.L_x_11649:
[----:B------:R-:W-:Y:S02]  /*1370*/  ULDC.64 UR8, c[0x0][0x418] ;  /* 0x0001060000087ab9 */ /* 0x000fe40000000a00 */
[----:B------:R-:W-:-:S04]  /*1380*/  IADD3 R4, P0, R2, UR8, RZ ;  /* 0x0000000802047c10 */ /* 0x000fc8000ff1e0ff */
[----:B------:R-:W-:Y:S01]  /*1390*/  IADD3.X R5, RZ, UR9, RZ, P0, !PT ;  /* 0x00000009ff057c10 */ /* 0x000fe200087fe4ff */
[----:B------:R-:W0:Y:S01]  /*13a0*/  LDC.U16 R2, c[0x0][0x422] ;  /* 0x00010880ff027b82 */ /* 0x000e220000000400 */
[----:B------:R-:W-:-:S03]  /*13b0*/  ULDC.64 UR8, c[0x0][0x410] ;  /* 0x0001040000087ab9 */ /* 0x000fc60000000a00 */
[----:B------:R-:W2:Y:S01]  /*13c0*/  LDG.E.U16 R4, desc[UR4][R4.64] ;  /* 0x0000000404047981 */ /* 0x000ea2000c1e1500 */
[----:B------:R-:W-:Y:S02]  /*13d0*/  IADD3 R0, R0, 0x80, RZ ;  /* 0x0000008000007810 */ /* 0x000fe40007ffe0ff */
[C---:B0-----:R-:W-:Y:S02]  /*13e0*/  PRMT R7, R2.reuse, 0x9910, RZ ;  /* 0x0000991002077816 */ /* 0x041fe400000000ff */
[----:B------:R-:W-:Y:S02]  /*13f0*/  ISETP.GT.U32.AND P0, PT, R2, 0xf, PT ;  /* 0x0000000f0200780c */ /* 0x000fe40003f04070 */
[----:B------:R-:W-:-:S04]  /*1400*/  IADD3 R2, P1, R3, UR8, RZ ;  /* 0x0000000803027c10 */ /* 0x000fc8000ff3e0ff */
[----:B------:R-:W-:Y:S02]  /*1410*/  IADD3.X R3, RZ, UR9, RZ, P1, !PT ;  /* 0x00000009ff037c10 */ /* 0x000fe40008ffe4ff */
[----:B--2---:R-:W-:-:S04]  /*1420*/  SHF.L.U32 R7, R4, R7, RZ ;  /* 0x0000000704077219 */ /* 0x004fc800000006ff */
[----:B------:R-:W-:-:S05]  /*1430*/  SEL R7, R7, RZ, !P0 ;  /* 0x000000ff07077207 */ /* 0x000fca0004000000 */
[----:B------:R0:W-:Y:S02]  /*1440*/  STG.E.U16 desc[UR4][R2.64], R7 ;  /* 0x0000000702007986 */ /* 0x0001e4000c101504 */
.L_x_11648:
[----:B------:R-:W-:Y:S05]  /*1450*/  BSYNC B0 ;  /* 0x0000000000007941 */ /* 0x000fea0003800000 */
.L_x_11647:
        /* <DEDUP_REMOVED lines=305> */
.L_x_11652:
[----:B------:R-:W-:Y:S02]  /*2770*/  ULDC.64 UR8, c[0x0][0x418] ;  /* 0x0001060000087ab9 */ /* 0x000fe40000000a00 */
[----:B------:R-:W-:-:S04]  /*2780*/  IADD3 R4, P0, R2, UR8, RZ ;  /* 0x0000000802047c10 */ /* 0x000fc8000ff1e0ff */
[----:B------:R-:W-:Y:S01]  /*2790*/  IADD3.X R5, RZ, UR9, RZ, P0, !PT ;  /* 0x00000009ff057c10 */ /* 0x000fe200087fe4ff */
[----:B------:R-:W0:Y:S01]  /*27a0*/  LDC.U16 R2, c[0x0][0x422] ;  /* 0x00010880ff027b82 */ /* 0x000e220000000400 */
[----:B------:R-:W-:-:S03]  /*27b0*/  ULDC.64 UR8, c[0x0][0x410] ;  /* 0x0001040000087ab9 */ /* 0x000fc60000000a00 */
[----:B------:R-:W2:Y:S01]  /*27c0*/  LDG.E.U16 R4, desc[UR4][R4.64] ;  /* 0x0000000404047981 */ /* 0x000ea2000c1e1500 */
[----:B------:R-:W-:Y:S01]  /*27d0*/  VIADD R0, R0, 0x80 ;  /* 0x0000008000007836 */ /* 0x000fe20000000000 */
[C---:B0-----:R-:W-:Y:S02]  /*27e0*/  PRMT R7, R2.reuse, 0x9910, RZ ;  /* 0x0000991002077816 */ /* 0x041fe400000000ff */
[----:B------:R-:W-:Y:S02]  /*27f0*/  ISETP.GT.U32.AND P1, PT, R2, 0xf, PT ;  /* 0x0000000f0200780c */ /* 0x000fe40003f24070 */
[----:B------:R-:W-:-:S04]  /*2800*/  IADD3 R2, P0, R3, UR8, RZ ;  /* 0x0000000803027c10 */ /* 0x000fc8000ff1e0ff */
[----:B------:R-:W-:Y:S02]  /*2810*/  IADD3.X R3, RZ, UR9, RZ, P0, !PT ;  /* 0x00000009ff037c10 */ /* 0x000fe400087fe4ff */
[----:B------:R-:W-:Y:S02]  /*2820*/  ISETP.GE.AND P0, PT, R0, UR6, PT ;  /* 0x0000000600007c0c */ /* 0x000fe4000bf06270 */
[----:B--2---:R-:W-:-:S04]  /*2830*/  SHF.L.U32 R6, R4, R7, RZ ;  /* 0x0000000704067219 */ /* 0x004fc800000006ff */
[----:B------:R-:W-:-:S05]  /*2840*/  SEL R7, R6, RZ, !P1 ;  /* 0x000000ff06077207 */ /* 0x000fca0004800000 */
[----:B------:R1:W-:Y:S02]  /*2850*/  STG.E.U16 desc[UR4][R2.64], R7 ;  /* 0x0000000702007986 */ /* 0x0003e4000c101504 */
[----:B------:R-:W-:Y:S05]  /*2860*/  @P0 BRA `(.L_x_11651) ;  /* 0x0000001000f00947 */ /* 0x000fea0003800000 */
[----:B------:R-:W0:Y:S01]  /*2870*/  LDC R8, c[0x0][0x218] ;  /* 0x00008600ff087b82 */ /* 0x000e220000000800 */
[----:B-1----:R-:W-:Y:S02]  /*2880*/  CS2R R2, SRZ ;  /* 0x0000000000027805 */ /* 0x002fe4000001ff00 */
        /* <DEDUP_REMOVED lines=300> */
.L_x_11653:
        /* <DEDUP_REMOVED lines=11> */
[----:B--2---:R-:W-:-:S04]  /*3c00*/  SHF.L.U32 R6, R4, R7, RZ ;  /* 0x0000000704067219 */ /* 0x004fc800000006ff */
[----:B------:R-:W-:-:S05]  /*3c10*/  SEL R7, R6, RZ, !P1 ;  /* 0x000000ff06077207 */ /* 0x000fca0004800000 */
[----:B------:R2:W-:Y:S02]  /*3c20*/  STG.E.U16 desc[UR4][R2.64], R7 ;  /* 0x0000000702007986 */ /* 0x0005e4000c101504 */
.L_x_11651:
[----:B------:R-:W-:Y:S05]  /*3c30*/  BSYNC B0 ;  /* 0x0000000000007941 */ /* 0x000fea0003800000 */
.L_x_11650:
        /* <DEDUP_REMOVED lines=304> */
.L_x_11654:
[----:B------:R-:W-:Y:S02]  /*4f40*/  ULDC.64 UR6, c[0x0][0x418] ;  /* 0x0001060000067ab9 */ /* 0x000fe40000000a00 */
[----:B------:R-:W-:-:S04]  /*4f50*/  IADD3 R4, P0, R2, UR6, RZ ;  /* 0x0000000602047c10 */ /* 0x000fc8000ff1e0ff */
[----:B------:R-:W-:Y:S01]  /*4f60*/  IADD3.X R5, RZ, UR7, RZ, P0, !PT ;  /* 0x00000007ff057c10 */ /* 0x000fe200087fe4ff */
[----:B------:R-:W0:Y:S01]  /*4f70*/  LDC.U16 R0, c[0x0][0x422] ;  /* 0x00010880ff007b82 */ /* 0x000e220000000400 */
[----:B------:R-:W-:-:S03]  /*4f80*/  ULDC.64 UR6, c[0x0][0x410] ;  /* 0x0001040000067ab9 */ /* 0x000fc60000000a00 */
[----:B------:R-:W2:Y:S01]  /*4f90*/  LDG.E.U16 R4, desc[UR4][R4.64] ;  /* 0x0000000404047981 */ /* 0x000ea2000c1e1500 */
[----:B------:R-:W-:-:S04]  /*4fa0*/  IADD3 R2, P0, R3, UR6, RZ ;  /* 0x0000000603027c10 */ /* 0x000fc8000ff1e0ff */
[----:B------:R-:W-:Y:S02]  /*4fb0*/  IADD3.X R3, RZ, UR7, RZ, P0, !PT ;  /* 0x00000007ff037c10 */ /* 0x000fe400087fe4ff */
[C---:B0-----:R-:W-:Y:S02]  /*4fc0*/  PRMT R7, R0.reuse, 0x9910, RZ ;  /* 0x0000991000077816 */ /* 0x041fe400000000ff */
[----:B------:R-:W-:Y:S02]  /*4fd0*/  ISETP.GT.U32.AND P1, PT, R0, 0xf, PT ;  /* 0x0000000f0000780c */ /* 0x000fe40003f24070 */
[----:B--2---:R-:W-:-:S04]  /*4fe0*/  SHF.L.U32 R0, R4, R7, RZ ;  /* 0x0000000704007219 */ /* 0x004fc800000006ff */
[----:B------:R-:W-:-:S05]  /*4ff0*/  SEL R7, R0, RZ, !P1 ;  /* 0x000000ff00077207 */ /* 0x000fca0004800000 */
[----:B------:R-:W-:Y:S01]  /*5000*/  STG.E.U16 desc[UR4][R2.64], R7 ;  /* 0x0000000702007986 */ /* 0x000fe2000c101504 */
[----:B------:R-:W-:Y:S05]  /*5010*/  EXIT ;  /* 0x000000000000794d */ /* 0x000fea0003800000 */
.L_x_11655:
        /* <DEDUP_REMOVED lines=14> */
.L_x_20605:


//--------------------- .text._ZN2at6native27unrolled_elementwise_kernelINS0_13BUnaryFunctorIsssZZZNS0_18lshift_kernel_cudaERNS_18TensorIteratorBaseEENKUlvE_clEvENKUlvE3_clEvEUlssE_EESt5arrayIPcLm2EELi4E23TrivialOffsetCalculatorILi1EjESD_NS0_6memory15LoadWithoutCastENSE_16StoreWithoutCastEEEviT_T0_T2_T3_T4_T5_ --------------------------
	.section	.text._ZN2at6native27unrolled_elementwise_kernelINS0_13BUnaryFunctorIsssZZZNS0_18lshift_kernel_cudaERNS_18TensorIteratorBaseEENKUlvE_clEvENKUlvE3_clEvEUlssE_EESt5arrayIPcLm2EELi4E23TrivialOffsetCalculatorILi1EjESD_NS0_6memory15LoadWithoutCastENSE_16StoreWithoutCastEEEviT_T0_T2_T3_T4_T5_,"ax",@progbits
	.align	128
        .global         _ZN2at6native27unrolled_elementwise_kernelINS0_13BUnaryFunctorIsssZZZNS0_18lshift_kernel_cudaERNS_18TensorIteratorBaseEENKUlvE_clEvENKUlvE3_clEvEUlssE_EESt5arrayIPcLm2EELi4E23TrivialOffsetCalculatorILi1EjESD_NS0_6memory15LoadWithoutCastENSE_16StoreWithoutCastEEEviT_T0_T2_T3_T4_T5_
        .type           _ZN2at6native27unrolled_elementwise_kernelINS0_13BUnaryFunctorIsssZZZNS0_18lshift_kernel_cudaERNS_18TensorIteratorBaseEENKUlvE_clEvENKUlvE3_clEvEUlssE_EESt5arrayIPcLm2EELi4E23TrivialOffsetCalculatorILi1EjESD_NS0_6memory15LoadWithoutCastENSE_16StoreWithoutCastEEEviT_T0_T2_T3_T4_T5_,@function
        .size           _ZN2at6native27unrolled_elementwise_kernelINS0_13BUnaryFunctorIsssZZZNS0_18lshift_kernel_cudaERNS_18TensorIteratorBaseEENKUlvE_clEvENKUlvE3_clEvEUlssE_EESt5arrayIPcLm2EELi4E23TrivialOffsetCalculatorILi1EjESD_NS0_6memory15LoadWithoutCastENSE_16StoreWithoutCastEEEviT_T0_T2_T3_T4_T5_,(.L_x_20606 - _ZN2at6native27unrolled_elementwise_kernelINS0_13BUnaryFunctorIsssZZZNS0_18lshift_kernel_cudaERNS_18TensorIteratorBaseEENKUlvE_clEvENKUlvE3_clEvEUlssE_EESt5arrayIPcLm2EELi4E23TrivialOffsetCalculatorILi1EjESD_NS0_6memory15LoadWithoutCastENSE_16StoreWithoutCastEEEviT_T0_T2_T3_T4_T5_)
        .other          _ZN2at6native27unrolled_elementwise_kernelINS0_13BUnaryFunctorIsssZZZNS0_18lshift_kernel_cudaERNS_18TensorIteratorBaseEENKUlvE_clEvENKUlvE3_clEvEUlssE_EESt5arrayIPcLm2EELi4E23TrivialOffsetCalculatorILi1EjESD_NS0_6memory15LoadWithoutCastENSE_16StoreWithoutCastEEEviT_T0_T2_T3_T4_T5_,@"STO_CUDA_ENTRY STV_DEFAULT"
_ZN2at6native27unrolled_elementwise_kernelINS0_13BUnaryFunctorIsssZZZNS0_18lshift_kernel_cudaERNS_18TensorIteratorBaseEENKUlvE_clEvENKUlvE3_clEvEUlssE_EESt5arrayIPcLm2EELi4E23TrivialOffsetCalculatorILi1EjESD_NS0_6memory15LoadWithoutCastENSE_16StoreWithoutCastEEEviT_T0_T2_T3_T4_T5_:
.text._ZN2at6native27unrolled_elementwise_kernelINS0_13BUnaryFunctorIsssZZZNS0_18lshift_kernel_cudaERNS_18TensorIteratorBaseEENKUlvE_clEvENKUlvE3_clEvEUlssE_EESt5arrayIPcLm2EELi4E23TrivialOffsetCalculatorILi1EjESD_NS0_6memory15LoadWithoutCastENSE_16StoreWithoutCastEEEviT_T0_T2_T3_T4_T5_:
        /* <DEDUP_REMOVED lines=16> */
[----:B------:R-:W-:Y:S01]  /*0100*/  ISETP.GE.AND P3, PT, R11, R2, PT ;  /* 0x000000020b00720c */ /* 0x000fe20003f66270 */
[----:B0-----:R-:W-:Y:S01]  /*0110*/  @!P0 IMAD.WIDE.U32 R12, R13, 0x2, R8 ;  /* 0x000000020d0c8825 */ /* 0x001fe200078e0008 */
[----:B------:R-:W-:-:S11]  /*0120*/  HFMA2.MMA R8, -RZ, RZ, 0, 0 ;  /* 0x00000000ff087435 */ /* 0x000fd600000001ff */
[----:B------:R-:W-:Y:S01]  /*0130*/  @!P3 LEA R19, R0, R11, 0x9 ;  /* 0x0000000b0013b211 */ /* 0x000fe200078e48ff */
[----:B------:R-:W-:Y:S01]  /*0140*/  @!P3 VIADD R11, R11, 0x80 ;  /* 0x000000800b0bb836 */ /* 0x000fe20000000000 */
[----:B------:R-:W0:Y:S01]  /*0150*/  @!P3 LDC.64 R6, c[0x0][0x220] ;  /* 0x00008800ff06bb82 */ /* 0x000e220000000a00 */
[----:B-1----:R-:W-:-:S03]  /*0160*/  @!P1 IMAD.WIDE.U32 R4, R17, 0x2, R4 ;  /* 0x0000000211049825 */ /* 0x002fc600078e0004 */
[----:B------:R-:W-:-:S04]  /*0170*/  ISETP.GE.AND P2, PT, R11, R2, PT ;  /* 0x000000020b00720c */ /* 0x000fc80003f46270 */
[----:B------:R-:W1:Y:S09]  /*0180*/  @!P0 LDC.64 R16, c[0x0][0x218] ;  /* 0x00008600ff108b82 */ /* 0x000e720000000a00 */
[----:B------:R-:W2:Y:S01]  /*0190*/  @!P2 LDC.64 R14, c[0x0][0x220] ;  /* 0x00008800ff0eab82 */ /* 0x000ea20000000a00 */
[----:B------:R-:W-:-:S02]  /*01a0*/  @!P2 IMAD R11, R0, 0x200, R11 ;  /* 0x00000200000ba824 */ /* 0x000fc400078e020b */
[----:B0-----:R-:W-:-:S05]  /*01b0*/  @!P3 IMAD.WIDE.U32 R6, R19, 0x2, R6 ;  /* 0x000000021306b825 */ /* 0x001fca00078e0006 */
[----:B------:R-:W0:Y:S01]  /*01c0*/  LDC.U16 R19, c[0x0][0x216] ;  /* 0x00008580ff137b82 */ /* 0x000e220000000400 */
[----:B------:R-:W-:Y:S01]  /*01d0*/  @!P0 LEA R21, R0, R3, 0x9 ;  /* 0x0000000300158211 */ /* 0x000fe200078e48ff */
[----:B------:R-:W-:Y:S01]  /*01e0*/  IMAD.MOV.U32 R9, RZ, RZ, R3 ;  /* 0x000000ffff097224 */ /* 0x000fe200078e0003 */
[----:B------:R3:W5:Y:S01]  /*01f0*/  @!P3 LDG.E.U16 R8, desc[UR4][R6.64] ;  /* 0x000000040608b981 */ /* 0x000762000c1e1500 */
[----:B--2---:R-:W-:Y:S01]  /*0200*/  @!P2 IMAD.WIDE.U32 R14, R11, 0x2, R14 ;  /* 0x000000020b0ea825 */ /* 0x004fe200078e000e */
[----:B------:R-:W-:-:S03]  /*0210*/  CS2R R10, SRZ ;  /* 0x00000000000a7805 */ /* 0x000fc6000001ff00 */
[----:B------:R-:W-:Y:S01]  /*0220*/  @!P0 VIADD R9, R3, 0x80 ;  /* 0x0000008003098836 */ /* 0x000fe20000000000 */
[----:B------:R-:W5:Y:S04]  /*0230*/  @!P2 LDG.E.U16 R18, desc[UR4][R14.64] ;  /* 0x000000040e12a981 */ /* 0x000f68000c1e1500 */
[----:B------:R1:W5:Y:S01]  /*0240*/  @!P1 LDG.E.U16 R10, desc[UR4][R4.64] ;  /* 0x00000004040a9981 */ /* 0x000362000c1e1500 */
[----:B0-----:R-:W-:Y:S02]  /*0250*/  ISETP.GT.U32.AND P1, PT, R19, 0xf, PT ;  /* 0x0000000f1300780c */ /* 0x001fe40003f24070 */
[----:B------:R-:W-:Y:S01]  /*0260*/  ISETP.GE.AND P2, PT, R9, R2, PT ;  /* 0x000000020900720c */ /* 0x000fe20003f46270 */
[----:B------:R0:W5:Y:S01]  /*0270*/  @!P0 LDG.E.U16 R11, desc[UR4][R12.64] ;  /* 0x000000040c0b8981 */ /* 0x000162000c1e1500 */
[----:B---3--:R-:W-:-:S02]  /*0280*/  PRMT R6, RZ, 0x7610, R6 ;  /* 0x00007610ff067816 */ /* 0x008fc40000000006 */
[----:B------:R-:W-:Y:S01]  /*0290*/  PRMT R7, RZ, 0x7610, R7 ;  /* 0x00007610ff077816 */ /* 0x000fe20000000007 */
[----:B-1----:R-:W-:Y:S01]  /*02a0*/  @!P0 IMAD.WIDE.U32 R4, R21, 0x2, R16 ;  /* 0x0000000215048825 */ /* 0x002fe200078e0010 */
[----:B0-----:R-:W-:Y:S02]  /*02b0*/  PRMT R12, RZ, 0x7610, R12 ;  /* 0x00007610ff0c7816 */ /* 0x001fe4000000000c */
[----:B------:R-:W-:-:S03]  /*02c0*/  PRMT R13, RZ, 0x7610, R13 ;  /* 0x00007610ff0d7816 */ /* 0x000fc6000000000d */
[----:B------:R-:W-:Y:S05]  /*02d0*/  @P1 BRA `(.L_x_11656) ;  /* 0x00000000002c1947 */ /* 0x000fea0003800000 */
[----:B------:R-:W-:-:S05]  /*02e0*/  VIADD R3, R3, 0x180 ;  /* 0x0000018003037836 */ /* 0x000fca0000000000 */
[----:B------:R-:W-:Y:S02]  /*02f0*/  ISETP.GE.AND P1, PT, R3, R2, PT ;  /* 0x000000020300720c */ /* 0x000fe40003f26270 */
[----:B------:R-:W-:-:S04]  /*0300*/  PRMT R3, R19, 0x9910, RZ ;  /* 0x0000991013037816 */ /* 0x000fc800000000ff */
[-C--:B-----5:R-:W-:Y:S02]  /*0310*/  SHF.L.U32 R11, R11, R3.reuse, RZ ;  /* 0x000000030b0b7219 */ /* 0x0a0fe400000006ff */
[-C--:B------:R-:W-:Y:S02]  /*0320*/  SHF.L.U32 R10, R10, R3.reuse, RZ ;  /* 0x000000030a0a7219 */ /* 0x080fe400000006ff */
[-C--:B------:R-:W-:Y:S02]  /*0330*/  SHF.L.U32 R8, R8, R3.reuse, RZ ;  /* 0x0000000308087219 */ /* 0x080fe400000006ff */
[----:B------:R-:W-:Y:S02]  /*0340*/  PRMT R13, R11, 0x7610, R13 ;  /* 0x000076100b0d7816 */ /* 0x000fe4000000000d */
[----:B------:R-:W-:Y:S02]  /*0350*/  @!P1 SHF.L.U32 R18, R18, R3, RZ ;  /* 0x0000000312129219 */ /* 0x000fe400000006ff */
[----:B------:R-:W-:-:S02]  /*0360*/  PRMT R12, R10, 0x7610, R12 ;  /* 0x000076100a0c7816 */ /* 0x000fc4000000000c */
[----:B------:R-:W-:Y:S02]  /*0370*/  @!P1 PRMT R6, R18, 0x7610, R6 ;  /* 0x0000761012069816 */ /* 0x000fe40000000006 */
[----:B------:R-:W-:-:S07]  /*0380*/  PRMT R7, R8, 0x7610, R7 ;  /* 0x0000761008077816 */ /* 0x000fce0000000007 */
.L_x_11656:
[----:B------:R0:W-:Y:S01]  /*0390*/  @!P0 STG.E.U16 desc[UR4][R4.64], R13 ;  /* 0x0000000d04008986 */ /* 0x0001e2000c101504 */
[----:B------:R-:W-:Y:S04]  /*03a0*/  BSSY B0, `(.L_x_11657) ;  /* 0x000000c000007945 */ /* 0x000fe80003800000 */
[----:B------:R-:W-:Y:S05]  /*03b0*/  @P2 BRA `(.L_x_11658) ;  /* 0x0000000000282947 */ /* 0x000fea0003800000 */
[----:B-----5:R-:W1:Y:S01]  /*03c0*/  LDC.64 R10, c[0x0][0x218] ;  /* 0x00008600ff0a7b82 */ /* 0x020e620000000a00 */
[----:B0-----:R-:W-:Y:S02]  /*03d0*/  IMAD R5, R0, 0x200, R9 ;  /* 0x0000020000057824 */ /* 0x001fe400078e0209 */
[----:B------:R-:W-:-:S05]  /*03e0*/  VIADD R9, R9, 0x80 ;  /* 0x0000008009097836 */ /* 0x000fca0000000000 */
[----:B------:R-:W-:-:S13]  /*03f0*/  ISETP.GE.AND P0, PT, R9, R2, PT ;  /* 0x000000020900720c */ /* 0x000fda0003f06270 */
[----:B------:R-:W-:Y:S01]  /*0400*/  @!P0 LEA R3, R0, R9, 0x9 ;  /* 0x0000000900038211 */ /* 0x000fe200078e48ff */
[----:B------:R-:W-:Y:S02]  /*0410*/  @!P0 VIADD R9, R9, 0x80 ;  /* 0x0000008009098836 */ /* 0x000fe40000000000 */
[----:B-1----:R-:W-:-:S04]  /*0420*/  IMAD.WIDE.U32 R4, R5, 0x2, R10 ;  /* 0x0000000205047825 */ /* 0x002fc800078e000a */
[----:B------:R-:W-:Y:S01]  /*0430*/  @!P0 IMAD.WIDE.U32 R10, R3, 0x2, R10 ;  /* 0x00000002030a8825 */ /* 0x000fe200078e000a */
[----:B------:R1:W-:Y:S04]  /*0440*/  STG.E.U16 desc[UR4][R4.64], R12 ;  /* 0x0000000c04007986 */ /* 0x0003e8000c101504 */
[----:B------:R1:W-:Y:S02]  /*0450*/  @!P0 STG.E.U16 desc[UR4][R10.64], R7 ;  /* 0x000000070a008986 */ /* 0x0003e4000c101504 */
.L_x_11658:
[----:B------:R-:W-:Y:S05]  /*0460*/  BSYNC B0 ;  /* 0x0000000000007941 */ /* 0x000fea0003800000 */
.L_x_11657:
[----:B------:R-:W-:-:S13]  /*0470*/  ISETP.GE.AND P0, PT, R9, R2, PT ;  /* 0x000000020900720c */ /* 0x000fda0003f06270 */
[----:B------:R-:W-:Y:S05]  /*0480*/  @P0 EXIT ;  /* 0x000000000000094d */ /* 0x000fea0003800000 */
[----:B------:R-:W2:Y:S01]  /*0490*/  LDC.64 R2, c[0x0][0x218] ;  /* 0x00008600ff027b82 */ /* 0x000ea20000000a00 */
[----:B------:R-:W-:-:S04]  /*04a0*/  IMAD R9, R0, 0x200, R9 ;  /* 0x0000020000097824 */ /* 0x000fc800078e0209 */
[----:B--2---:R-:W-:-:S05]  /*04b0*/  IMAD.WIDE.U32 R2, R9, 0x2, R2 ;  /* 0x0000000209027825 */ /* 0x004fca00078e0002 */
[----:B------:R-:W-:Y:S01]  /*04c0*/  STG.E.U16 desc[UR4][R2.64], R6 ;  /* 0x0000000602007986 */ /* 0x000fe2000c101504 */
[----:B------:R-:W-:Y:S05]  /*04d0*/  EXIT ;  /* 0x000000000000794d */ /* 0x000fea0003800000 */
.L_x_11659:
        /* <DEDUP_REMOVED lines=10> */
.L_x_20606:


//--------------------- .text._ZN2at6native29vectorized_elementwise_kernelILi2ENS0_13BUnaryFunctorIsssZZZNS0_18lshift_kernel_cudaERNS_18TensorIteratorBaseEENKUlvE_clEvENKUlvE3_clEvEUlssE_EESt5arrayIPcLm2EEEEviT0_T1_ --------------------------
	.section	.text._ZN2at6native29vectorized_elementwise_kernelILi2ENS0_13BUnaryFunctorIsssZZZNS0_18lshift_kernel_cudaERNS_18TensorIteratorBaseEENKUlvE_clEvENKUlvE3_clEvEUlssE_EESt5arrayIPcLm2EEEEviT0_T1_,"ax",@progbits
	.align	128
        .global         _ZN2at6native29vectorized_elementwise_kernelILi2ENS0_13BUnaryFunctorIsssZZZNS0_18lshift_kernel_cudaERNS_18TensorIteratorBaseEENKUlvE_clEvENKUlvE3_clEvEUlssE_EESt5arrayIPcLm2EEEEviT0_T1_
        .type           _ZN2at6native29vectorized_elementwise_kernelILi2ENS0_13BUnaryFunctorIsssZZZNS0_18lshift_kernel_cudaERNS_18TensorIteratorBaseEENKUlvE_clEvENKUlvE3_clEvEUlssE_EESt5arrayIPcLm2EEEEviT0_T1_,@function
        .size           _ZN2at6native29vectorized_elementwise_kernelILi2ENS0_13BUnaryFunctorIsssZZZNS0_18lshift_kernel_cudaERNS_18TensorIteratorBaseEENKUlvE_clEvENKUlvE3_clEvEUlssE_EESt5arrayIPcLm2EEEEviT0_T1_,(.L_x_20607 - _ZN2at6native29vectorized_elementwise_kernelILi2ENS0_13BUnaryFunctorIsssZZZNS0_18lshift_kernel_cudaERNS_18TensorIteratorBaseEENKUlvE_clEvENKUlvE3_clEvEUlssE_EESt5arrayIPcLm2EEEEviT0_T1_)
        .other          _ZN2at6native29vectorized_elementwise_kernelILi2ENS0_13BUnaryFunctorIsssZZZNS0_18lshift_kernel_cudaERNS_18TensorIteratorBaseEENKUlvE_clEvENKUlvE3_clEvEUlssE_EESt5arrayIPcLm2EEEEviT0_T1_,@"STO_CUDA_ENTRY STV_DEFAULT"
_ZN2at6native29vectorized_elementwise_kernelILi2ENS0_13BUnaryFunctorIsssZZZNS0_18lshift_kernel_cudaERNS_18TensorIteratorBaseEENKUlvE_clEvENKUlvE3_clEvEUlssE_EESt5arrayIPcLm2EEEEviT0_T1_:
.text._ZN2at6native29vectorized_elementwise_kernelILi2ENS0_13BUnaryFunctorIsssZZZNS0_18lshift_kernel_cudaERNS_18TensorIteratorBaseEENKUlvE_clEvENKUlvE3_clEvEUlssE_EESt5arrayIPcLm2EEEEviT0_T1_:
        /* <DEDUP_REMOVED lines=8> */
[----:B------:R-:W0:Y:S01]  /*0080*/  LDC.U16 R8, c[0x0][0x216] ;  /* 0x00008580ff087b82 */ /* 0x000e220000000400 */
[----:B------:R-:W1:Y:S01]  /*0090*/  S2R R9, SR_TID.X ;  /* 0x0000000000097919 */ /* 0x000e620000002100 */
[----:B------:R-:W-:Y:S02]  /*00a0*/  PRMT R4, RZ, 0x5410, RZ ;  /* 0x00005410ff047816 */ /* 0x000fe400000000ff */
[----:B------:R-:W-:Y:S02]  /*00b0*/  PRMT R5, RZ, 0x5410, RZ ;  /* 0x00005410ff057816 */ /* 0x000fe400000000ff */
[----:B------:R-:W-:Y:S02]  /*00c0*/  PRMT R6, RZ, 0x5410, RZ ;  /* 0x00005410ff067816 */ /* 0x000fe400000000ff */
[----:B------:R-:W2:Y:S01]  /*00d0*/  LDC.64 R2, c[0x0][0x218] ;  /* 0x00008600ff027b82 */ /* 0x000ea20000000a00 */
[----:B------:R-:W-:Y:S02]  /*00e0*/  PRMT R7, RZ, 0x5410, RZ ;  /* 0x00005410ff077816 */ /* 0x000fe400000000ff */
[----:B0-----:R-:W-:Y:S01]  /*00f0*/  ISETP.GT.U32.AND P0, PT, R8, 0xf, PT ;  /* 0x0000000f0800780c */ /* 0x001fe20003f04070 */
[----:B--2---:R-:W-:-:S04]  /*0100*/  IMAD.WIDE.U32 R2, R0, 0x2, R2 ;  /* 0x0000000200027825 */ /* 0x004fc800078e0002 */
[----:B-1----:R-:W-:-:S08]  /*0110*/  IMAD.WIDE R2, R9, 0x4, R2 ;  /* 0x0000000409027825 */ /* 0x002fd000078e0202 */
[----:B------:R-:W-:Y:S05]  /*0120*/  @P0 BRA `(.L_x_11661) ;  /* 0x0000000000700947 */ /* 0x000fea0003800000 */
[----:B------:R-:W0:Y:S02]  /*0130*/  LDC.64 R4, c[0x0][0x220] ;  /* 0x00008800ff047b82 */ /* 0x000e240000000a00 */
[----:B0-----:R-:W-:-:S04]  /*0140*/  IMAD.WIDE R4, R0, 0x2, R4 ;  /* 0x0000000200047825 */ /* 0x001fc800078e0204 */
[----:B------:R-:W-:-:S05]  /*0150*/  IMAD.WIDE.U32 R4, R9, 0x4, R4 ;  /* 0x0000000409047825 */ /* 0x000fca00078e0004 */
[----:B------:R-:W2:Y:S04]  /*0160*/  LDG.E R7, desc[UR4][R4.64] ;  /* 0x0000000404077981 */ /* 0x000ea8000c1e1900 */
[----:B------:R-:W3:Y:S04]  /*0170*/  LDG.E R11, desc[UR4][R4.64+0x200] ;  /* 0x00020004040b7981 */ /* 0x000ee8000c1e1900 */
[----:B------:R-:W4:Y:S04]  /*0180*/  LDG.E R10, desc[UR4][R4.64+0x400] ;  /* 0x00040004040a7981 */ /* 0x000f28000c1e1900 */
[----:B------:R-:W5:Y:S01]  /*0190*/  LDG.E R12, desc[UR4][R4.64+0x600] ;  /* 0x00060004040c7981 */ /* 0x000f62000c1e1900 */
[----:B------:R-:W-:-:S02]  /*01a0*/  PRMT R0, R8, 0x9910, RZ ;  /* 0x0000991008007816 */ /* 0x000fc400000000ff */
[C---:B--2---:R-:W-:Y:S02]  /*01b0*/  PRMT R9, R7.reuse, 0x7732, RZ ;  /* 0x0000773207097816 */ /* 0x044fe400000000ff */
[----:B------:R-:W-:Y:S02]  /*01c0*/  LOP3.LUT R7, R7, 0xffff, RZ, 0xc0, !PT ;  /* 0x0000ffff07077812 */ /* 0x000fe400078ec0ff */
[C---:B---3--:R-:W-:Y:S02]  /*01d0*/  PRMT R13, R11.reuse, 0x7732, RZ ;  /* 0x000077320b0d7816 */ /* 0x048fe400000000ff */
[----:B------:R-:W-:Y:S02]  /*01e0*/  LOP3.LUT R11, R11, 0xffff, RZ, 0xc0, !PT ;  /* 0x0000ffff0b0b7812 */ /* 0x000fe400078ec0ff */
[-C--:B------:R-:W-:Y:S02]  /*01f0*/  SHF.L.U32 R7, R7, R0.reuse, RZ ;  /* 0x0000000007077219 */ /* 0x080fe400000006ff */
[----:B------:R-:W-:-:S02]  /*0200*/  SHF.L.U32 R9, R9, R0, RZ ;  /* 0x0000000009097219 */ /* 0x000fc400000006ff */
[-C--:B------:R-:W-:Y:S02]  /*0210*/  SHF.L.U32 R11, R11, R0.reuse, RZ ;  /* 0x000000000b0b7219 */ /* 0x080fe400000006ff */
[----:B------:R-:W-:Y:S02]  /*0220*/  SHF.L.U32 R13, R13, R0, RZ ;  /* 0x000000000d0d7219 */ /* 0x000fe400000006ff */
[----:B------:R-:W-:Y:S02]  /*0230*/  PRMT R7, R7, 0x5410, R9 ;  /* 0x0000541007077816 */ /* 0x000fe40000000009 */
[----:B------:R-:W-:Y:S02]  /*0240*/  PRMT R6, R11, 0x5410, R13 ;  /* 0x000054100b067816 */ /* 0x000fe4000000000d */
[----:B----4-:R-:W-:Y:S02]  /*0250*/  PRMT R9, R10, 0x7732, RZ ;  /* 0x000077320a097816 */ /* 0x010fe400000000ff */
[----:B-----5:R-:W-:-:S02]  /*0260*/  PRMT R13, R12, 0x7732, RZ ;  /* 0x000077320c0d7816 */ /* 0x020fc400000000ff */
[----:B------:R-:W-:Y:S02]  /*0270*/  LOP3.LUT R5, R10, 0xffff, RZ, 0xc0, !PT ;  /* 0x0000ffff0a057812 */ /* 0x000fe400078ec0ff */
[----:B------:R-:W-:Y:S02]  /*0280*/  LOP3.LUT R11, R12, 0xffff, RZ, 0xc0, !PT ;  /* 0x0000ffff0c0b7812 */ /* 0x000fe400078ec0ff */
[-C--:B------:R-:W-:Y:S02]  /*0290*/  SHF.L.U32 R5, R5, R0.reuse, RZ ;  /* 0x0000000005057219 */ /* 0x080fe400000006ff */
[-C--:B------:R-:W-:Y:S02]  /*02a0*/  SHF.L.U32 R9, R9, R0.reuse, RZ ;  /* 0x0000000009097219 */ /* 0x080fe400000006ff */
[-C--:B------:R-:W-:Y:S02]  /*02b0*/  SHF.L.U32 R11, R11, R0.reuse, RZ ;  /* 0x000000000b0b7219 */ /* 0x080fe400000006ff */
[----:B------:R-:W-:-:S02]  /*02c0*/  SHF.L.U32 R13, R13, R0, RZ ;  /* 0x000000000d0d7219 */ /* 0x000fc400000006ff */
[----:B------:R-:W-:Y:S02]  /*02d0*/  PRMT R5, R5, 0x5410, R9 ;  /* 0x0000541005057816 */ /* 0x000fe40000000009 */
[----:B------:R-:W-:-:S07]  /*02e0*/  PRMT R4, R11, 0x5410, R13 ;  /* 0x000054100b047816 */ /* 0x000fce000000000d */
.L_x_11661:
[----:B------:R-:W-:Y:S04]  /*02f0*/  STG.E desc[UR4][R2.64], R7 ;  /* 0x0000000702007986 */ /* 0x000fe8000c101904 */
[----:B------:R-:W-:Y:S04]  /*0300*/  STG.E desc[UR4][R2.64+0x200], R6 ;  /* 0x0002000602007986 */ /* 0x000fe8000c101904 */
[----:B------:R-:W-:Y:S04]  /*0310*/  STG.E desc[UR4][R2.64+0x400], R5 ;  /* 0x0004000502007986 */ /* 0x000fe8000c101904 */
[----:B------:R-:W-:Y:S01]  /*0320*/  STG.E desc[UR4][R2.64+0x600], R4 ;  /* 0x0006000402007986 */ /* 0x000fe2000c101904 */
[----:B------:R-:W-:Y:S05]  /*0330*/  EXIT ;  /* 0x000000000000794d */ /* 0x000fea0003800000 */
.L_x_11660:
[----:B------:R-:W0:Y:S01]  /*0340*/  S2R R13, SR_TID.X ;  /* 0x00000000000d7919 */ /* 0x000e220000002100 */
[----:B------:R-:W-:Y:S01]  /*0350*/  IMAD.MOV.U32 R14, RZ, RZ, RZ ;  /* 0x000000ffff0e7224 */ /* 0x000fe200078e00ff */
[----:B0-----:R-:W-:Y:S01]  /*0360*/  ISETP.GE.AND P0, PT, R13, R12, PT ;  /* 0x0000000c0d00720c */ /* 0x001fe20003f06270 */
[----:B------:R-:W-:-:S12]  /*0370*/  IMAD.MOV.U32 R25, RZ, RZ, R13 ;  /* 0x000000ffff197224 */ /* 0x000fd800078e000d */
[----:B------:R-:W-:-:S05]  /*0380*/  @!P0 VIADD R25, R13, 0x80 ;  /* 0x000000800d198836 */ /* 0x000fca0000000000 */
[----:B------:R-:W-:-:S13]  /*0390*/  ISETP.GE.AND P6, PT, R25, R12, PT ;  /* 0x0000000c1900720c */ /* 0x000fda0003fc6270 */
[----:B------:R-:W-:Y:S01]  /*03a0*/  @!P6 IMAD.IADD R3, R0, 0x1, R25 ;  /* 0x000000010003e824 */ /* 0x000fe200078e0219 */
[----:B------:R-:W0:Y:S01]  /*03b0*/  @!P6 LDC.64 R28, c[0x0][0x220] ;  /* 0x00008800ff1ceb82 */ /* 0x000e220000000a00 */
[----:B------:R-:W-:-:S05]  /*03c0*/  @!P6 VIADD R25, R25, 0x80 ;  /* 0x000000801919e836 */ /* 0x000fca0000000000 */
[----:B------:R-:W-:-:S13]  /*03d0*/  ISETP.GE.AND P5, PT, R25, R12, PT ;  /* 0x0000000c1900720c */ /* 0x000fda0003fa6270 */
[C---:B------:R-:W-:Y:S01]  /*03e0*/  @!P5 IMAD.IADD R16, R0.reuse, 0x1, R25 ;  /* 0x000000010010d824 */ /* 0x040fe200078e0219 */
[----:B------:R-:W1:Y:S01]  /*03f0*/  @!P5 LDC.64 R18, c[0x0][0x220] ;  /* 0x00008800ff12db82 */ /* 0x000e620000000a00 */
[----:B------:R-:W-:Y:S02]  /*0400*/  @!P5 VIADD R25, R25, 0x80 ;  /* 0x000000801919d836 */ /* 0x000fe40000000000 */
[----:B------:R-:W-:Y:S02]  /*0410*/  IMAD.MOV.U32 R24, RZ, RZ, RZ ;  /* 0x000000ffff187224 */ /* 0x000fe400078e00ff */
[----:B0-----:R-:W-:Y:S01]  /*0420*/  @!P6 IMAD.WIDE.U32 R28, R3, 0x2, R28 ;  /* 0x00000002031ce825 */ /* 0x001fe200078e001c */
[C---:B------:R-:W-:Y:S02]  /*0430*/  ISETP.GE.AND P4, PT, R25.reuse, R12, PT ;  /* 0x0000000c1900720c */ /* 0x040fe40003f86270 */
[----:B------:R-:W0:Y:S02]  /*0440*/  @!P0 LDC.64 R2, c[0x0][0x220] ;  /* 0x00008800ff028b82 */ /* 0x000e240000000a00 */
[----:B------:R-:W5:Y:S09]  /*0450*/  @!P6 LDG.E.U16 R14, desc[UR4][R28.64] ;  /* 0x000000041c0ee981 */ /* 0x000f72000c1e1500 */
[----:B------:R-:W-:Y:S01]  /*0460*/  @!P4 IMAD.IADD R15, R0, 0x1, R25 ;  /* 0x00000001000fc824 */ /* 0x000fe200078e0219 */
[----:B------:R-:W2:Y:S01]  /*0470*/  @!P4 LDC.64 R20, c[0x0][0x220] ;  /* 0x00008800ff14cb82 */ /* 0x000ea20000000a00 */
[----:B------:R-:W-:-:S05]  /*0480*/  @!P4 VIADD R25, R25, 0x80 ;  /* 0x000000801919c836 */ /* 0x000fca0000000000 */
[----:B------:R-:W-:-:S13]  /*0490*/  ISETP.GE.AND P3, PT, R25, R12, PT ;  /* 0x0000000c1900720c */ /* 0x000fda0003f66270 */
[----:B------:R-:W3:Y:S01]  /*04a0*/  @!P3 LDC.64 R10, c[0x0][0x220] ;  /* 0x00008800ff0abb82 */ /* 0x000ee20000000a00 */
[----:B------:R-:W-:Y:S02]  /*04b0*/  @!P3 IMAD.IADD R27, R0, 0x1, R25 ;  /* 0x00000001001bb824 */ /* 0x000fe400078e0219 */
[----:B------:R-:W-:-:S05]  /*04c0*/  @!P3 VIADD R25, R25, 0x80 ;  /* 0x000000801919b836 */ /* 0x000fca0000000000 */
[----:B------:R-:W-:-:S13]  /*04d0*/  ISETP.GE.AND P2, PT, R25, R12, PT ;  /* 0x0000000c1900720c */ /* 0x000fda0003f46270 */
[----:B------:R-:W-:Y:S01]  /*04e0*/  @!P2 IMAD.IADD R23, R0, 0x1, R25 ;  /* 0x000000010017a824 */ /* 0x000fe200078e0219 */
[----:B------:R-:W4:Y:S01]  /*04f0*/  @!P2 LDC.64 R8, c[0x0][0x220] ;  /* 0x00008800ff08ab82 */ /* 0x000f220000000a00 */
[----:B------:R-:W-:Y:S02]  /*0500*/  @!P2 VIADD R25, R25, 0x80 ;  /* 0x000000801919a836 */ /* 0x000fe40000000000 */
[----:B---3--:R-:W-:-:S03]  /*0510*/  @!P3 IMAD.WIDE.U32 R10, R27, 0x2, R10 ;  /* 0x000000021b0ab825 */ /* 0x008fc600078e000a */
[----:B------:R-:W-:Y:S02]  /*0520*/  ISETP.GE.AND P1, PT, R25, R12, PT ;  /* 0x0000000c1900720c */ /* 0x000fe40003f26270 */
[----:B------:R-:W5:Y:S01]  /*0530*/  @!P3 LDG.E.U16 R24, desc[UR4][R10.64] ;  /* 0x000000040a18b981 */ /* 0x000f62000c1e1500 */
[----:B-1----:R-:W-:-:S04]  /*0540*/  @!P5 IMAD.WIDE.U32 R18, R16, 0x2, R18 ;  /* 0x000000021012d825 */ /* 0x002fc800078e0012 */
[----:B------:R-:W-:Y:S02]  /*0550*/  IMAD.MOV.U32 R16, RZ, RZ, RZ ;  /* 0x000000ffff107224 */ /* 0x000fe400078e00ff */
[----:B--2---:R-:W-:-:S04]  /*0560*/  @!P4 IMAD.WIDE.U32 R20, R15, 0x2, R20 ;  /* 0x000000020f14c825 */ /* 0x004fc800078e0014 */
[----:B------:R-:W-:Y:S01]  /*0570*/  @!P1 IMAD.IADD R17, R0, 0x1, R25 ;  /* 0x0000000100119824 */ /* 0x000fe200078e0219 */
[----:B------:R-:W1:Y:S01]  /*0580*/  @!P1 LDC.64 R6, c[0x0][0x220] ;  /* 0x00008800ff069b82 */ /* 0x000e620000000a00 */
[----:B------:R-:W-:Y:S01]  /*0590*/  @!P1 VIADD R25, R25, 0x80 ;  /* 0x0000008019199836 */ /* 0x000fe20000000000 */
[----:B------:R2:W5:Y:S04]  /*05a0*/  @!P4 LDG.E.U16 R16, desc[UR4][R20.64] ;  /* 0x000000041410c981 */ /* 0x000568000c1e1500 */
[----:B------:R-:W-:Y:S02]  /*05b0*/  ISETP.GE.AND P6, PT, R25, R12, PT ;  /* 0x0000000c1900720c */ /* 0x000fe40003fc6270 */
[----:B--2---:R-:W2:Y:S01]  /*05c0*/  LDC.U16 R21, c[0x0][0x216] ;  /* 0x00008580ff157b82 */ /* 0x004ea20000000400 */
[----:B------:R-:W-:-:S02]  /*05d0*/  IMAD.MOV.U32 R15, RZ, RZ, RZ ;  /* 0x000000ffff0f7224 */ /* 0x000fc400078e00ff */
[----:B----4-:R-:W-:-:S08]  /*05e0*/  @!P2 IMAD.WIDE.U32 R8, R23, 0x2, R8 ;  /* 0x000000021708a825 */ /* 0x010fd000078e0008 */
[----:B------:R-:W3:Y:S01]  /*05f0*/  @!P6 LDC.64 R4, c[0x0][0x220] ;  /* 0x00008800ff04eb82 */ /* 0x000ee20000000a00 */
[----:B------:R4:W5:Y:S01]  /*0600*/  @!P5 LDG.E.U16 R15, desc[UR4][R18.64] ;  /* 0x00000004120fd981 */ /* 0x000962000c1e1500 */
[----:B------:R-:W-:Y:S01]  /*0610*/  CS2R R22, SRZ ;  /* 0x0000000000167805 */ /* 0x000fe2000001ff00 */
[----:B-1----:R-:W-:-:S04]  /*0620*/  @!P1 IMAD.WIDE.U32 R6, R17, 0x2, R6 ;  /* 0x0000000211069825 */ /* 0x002fc800078e0006 */
[C---:B------:R-:W-:Y:S01]  /*0630*/  @!P6 IMAD.IADD R29, R0.reuse, 0x1, R25 ;  /* 0x00000001001de824 */ /* 0x040fe200078e0219 */
[----:B------:R1:W5:Y:S01]  /*0640*/  @!P1 LDG.E.U16 R22, desc[UR4][R6.64] ;  /* 0x0000000406169981 */ /* 0x000362000c1e1500 */
[----:B----4-:R-:W4:Y:S01]  /*0650*/  @!P0 LDC.64 R18, c[0x0][0x218] ;  /* 0x00008600ff128b82 */ /* 0x010f220000000a00 */
[----:B------:R-:W-:Y:S02]  /*0660*/  IMAD.MOV.U32 R20, RZ, RZ, RZ ;  /* 0x000000ffff147224 */ /* 0x000fe400078e00ff */
[----:B------:R1:W5:Y:S01]  /*0670*/  @!P2 LDG.E.U16 R23, desc[UR4][R8.64] ;  /* 0x000000040817a981 */ /* 0x000362000c1e1500 */
[----:B--2---:R-:W-:Y:S01]  /*0680*/  ISETP.GT.U32.AND P1, PT, R21, 0xf, PT ;  /* 0x0000000f1500780c */ /* 0x004fe20003f24070 */
[----:B------:R-:W-:Y:S02]  /*0690*/  @!P0 IMAD.IADD R25, R0, 0x1, R13 ;  /* 0x0000000100198824 */ /* 0x000fe400078e020d */
[----:B------:R-:W-:Y:S02]  /*06a0*/  IMAD.MOV.U32 R17, RZ, RZ, RZ ;  /* 0x000000ffff117224 */ /* 0x000fe400078e00ff */
[----:B0-----:R-:W-:-:S04]  /*06b0*/  @!P0 IMAD.WIDE.U32 R2, R25, 0x2, R2 ;  /* 0x0000000219028825 */ /* 0x001fc800078e0002 */
[----:B---3--:R-:W-:Y:S01]  /*06c0*/  @!P6 IMAD.WIDE.U32 R4, R29, 0x2, R4 ;  /* 0x000000021d04e825 */ /* 0x008fe200078e0004 */
[----:B------:R0:W5:Y:S01]  /*06d0*/  @!P0 LDG.E.U16 R17, desc[UR4][R2.64] ;  /* 0x0000000402118981 */ /* 0x000162000c1e1500 */
[----:B-1----:R-:W-:Y:S02]  /*06e0*/  PRMT R7, RZ, 0x7610, R7 ;  /* 0x00007610ff077816 */ /* 0x002fe40000000007 */
[----:B------:R-:W-:Y:S01]  /*06f0*/  PRMT R6, RZ, 0x7610, R6 ;  /* 0x00007610ff067816 */ /* 0x000fe20000000006 */
[----:B------:R1:W5:Y:S01]  /*0700*/  @!P6 LDG.E.U16 R20, desc[UR4][R4.64] ;  /* 0x000000040414e981 */ /* 0x000362000c1e1500 */
[----:B------:R-:W-:Y:S02]  /*0710*/  PRMT R8, RZ, 0x7610, R8 ;  /* 0x00007610ff087816 */ /* 0x000fe40000000008 */
[----:B------:R-:W-:Y:S01]  /*0720*/  PRMT R9, RZ, 0x7610, R9 ;  /* 0x00007610ff097816 */ /* 0x000fe20000000009 */
[----:B----4-:R-:W-:Y:S01]  /*0730*/  @!P0 IMAD.WIDE.U32 R18, R25, 0x2, R18 ;  /* 0x0000000219128825 */ /* 0x010fe200078e0012 */
[----:B0-----:R-:W-:-:S02]  /*0740*/  PRMT R3, RZ, 0x7610, R3 ;  /* 0x00007610ff037816 */ /* 0x001fc40000000003 */
[----:B------:R-:W-:Y:S02]  /*0750*/  PRMT R2, RZ, 0x7610, R2 ;  /* 0x00007610ff027816 */ /* 0x000fe40000000002 */
[----:B-1----:R-:W-:Y:S02]  /*0760*/  PRMT R5, RZ, 0x7610, R5 ;  /* 0x00007610ff057816 */ /* 0x002fe40000000005 */
[----:B------:R-:W-:Y:S01]  /*0770*/  PRMT R4, RZ, 0x7610, R4 ;  /* 0x00007610ff047816 */ /* 0x000fe20000000004 */
[----:B------:R-:W-:Y:S06]  /*0780*/  @P1 BRA `(.L_x_11662) ;  /* 0x00000000004c1947 */ /* 0x000fec0003800000 */
[----:B------:R-:W-:-:S05]  /*0790*/  VIADD R5, R13, 0x380 ;  /* 0x000003800d057836 */ /* 0x000fca0000000000 */
[----:B------:R-:W-:Y:S02]  /*07a0*/  ISETP.GE.AND P1, PT, R5, R12, PT ;  /* 0x0000000c0500720c */ /* 0x000fe40003f26270 */
[----:B------:R-:W-:-:S04]  /*07b0*/  PRMT R5, R21, 0x9910, RZ ;  /* 0x0000991015057816 */ /* 0x000fc800000000ff */
[-C--:B-----5:R-:W-:Y:S02]  /*07c0*/  SHF.L.U32 R17, R17, R5.reuse, RZ ;  /* 0x0000000511117219 */ /* 0x0a0fe400000006ff */
[-C--:B------:R-:W-:Y:S02]  /*07d0*/  SHF.L.U32 R14, R14, R5.reuse, RZ ;  /* 0x000000050e0e7219 */ /* 0x080fe400000006ff */
[-C--:B------:R-:W-:Y:S02]  /*07e0*/  SHF.L.U32 R15, R15, R5.reuse, RZ ;  /* 0x000000050f0f7219 */ /* 0x080fe400000006ff */
[-C--:B------:R-:W-:Y:S02]  /*07f0*/  SHF.L.U32 R16, R16, R5.reuse, RZ ;  /* 0x0000000510107219 */ /* 0x080fe400000006ff */
[-C--:B------:R-:W-:Y:S02]  /*0800*/  @!P1 SHF.L.U32 R20, R20, R5.reuse, RZ ;  /* 0x0000000514149219 */ /* 0x080fe400000006ff */
[----:B------:R-:W-:-:S02]  /*0810*/  SHF.L.U32 R24, R24, R5, RZ ;  /* 0x0000000518187219 */ /* 0x000fc400000006ff */
[-C--:B------:R-:W-:Y:S02]  /*0820*/  SHF.L.U32 R23, R23, R5.reuse, RZ ;  /* 0x0000000517177219 */ /* 0x080fe400000006ff */
[----:B------:R-:W-:Y:S02]  /*0830*/  SHF.L.U32 R22, R22, R5, RZ ;  /* 0x0000000516167219 */ /* 0x000fe400000006ff */
[----:B------:R-:W-:Y:S02]  /*0840*/  @!P1 PRMT R3, R20, 0x7610, R3 ;  /* 0x0000761014039816 */ /* 0x000fe40000000003 */
[----:B------:R-:W-:Y:S02]  /*0850*/  PRMT R9, R17, 0x7610, R9 ;  /* 0x0000761011097816 */ /* 0x000fe40000000009 */
[----:B------:R-:W-:Y:S02]  /*0860*/  PRMT R8, R14, 0x7610, R8 ;  /* 0x000076100e087816 */ /* 0x000fe40000000008 */
[----:B------:R-:W-:-:S02]  /*0870*/  PRMT R2, R15, 0x7610, R2 ;  /* 0x000076100f027816 */ /* 0x000fc40000000002 */
[----:B------:R-:W-:Y:S02]  /*0880*/  PRMT R4, R16, 0x7610, R4 ;  /* 0x0000761010047816 */ /* 0x000fe40000000004 */
[----:B------:R-:W-:Y:S02]  /*0890*/  PRMT R6, R24, 0x7610, R6 ;  /* 0x0000761018067816 */ /* 0x000fe40000000006 */
[----:B------:R-:W-:Y:S02]  /*08a0*/  PRMT R7, R23, 0x7610, R7 ;  /* 0x0000761017077816 */ /* 0x000fe40000000007 */
[----:B------:R-:W-:-:S07]  /*08b0*/  PRMT R5, R22, 0x7610, R5 ;  /* 0x0000761016057816 */ /* 0x000fce0000000005 */
.L_x_11662:
[----:B------:R-:W-:Y:S01]  /*08c0*/  @!P0 VIADD R13, R13, 0x80 ;  /* 0x000000800d0d8836 */ /* 0x000fe20000000000 */
[----:B------:R0:W-:Y:S01]  /*08d0*/  @!P0 STG.E.U16 desc[UR4][R18.64], R9 ;  /* 0x0000000912008986 */ /* 0x0001e2000c101504 */
[----:B------:R-:W-:Y:S04]  /*08e0*/  BSSY B0, `(.L_x_11663) ;  /* 0x000002d000007945 */ /* 0x000fe80003800000 */
[----:B------:R-:W-:Y:S01]  /*08f0*/  BSSY B1, `(.L_x_11664) ;  /* 0x0000025000017945 */ /* 0x000fe20003800000 */
[----:B------:R-:W-:-:S13]  /*0900*/  ISETP.GE.AND P0, PT, R13, R12, PT ;  /* 0x0000000c0d00720c */ /* 0x000fda0003f06270 */
[----:B0-----:R-:W-:Y:S05]  /*0910*/  @P0 BRA `(.L_x_11665) ;  /* 0x0000000000300947 */ /* 0x001fea0003800000 */
        /* <DEDUP_REMOVED lines=12> */
.L_x_11665:
[----:B------:R-:W-:-:S13]  /*09e0*/  ISETP.GE.AND P0, PT, R13, R12, PT ;  /* 0x0000000c0d00720c */ /* 0x000fda0003f06270 */
[----:B------:R-:W-:Y:S05]  /*09f0*/  @P0 BRA `(.L_x_11667) ;  /* 0x0000000000300947 */ /* 0x000fea0003800000 */
[----:B0-----:R-:W0:Y:S01]  /*0a00*/  LDC.64 R8, c[0x0][0x218] ;  /* 0x00008600ff087b82 */ /* 0x001e220000000a00 */
[----:B------:R-:W-:Y:S02]  /*0a10*/  IMAD.IADD R11, R0, 0x1, R13 ;  /* 0x00000001000b7824 */ /* 0x000fe400078e020d */
[----:B------:R-:W-:Y:S02]  /*0a20*/  VIADD R13, R13, 0x80 ;  /* 0x000000800d0d7836 */ /* 0x000fe40000000000 */
[----:B0-----:R-:W-:-:S05]  /*0a30*/  IMAD.WIDE.U32 R8, R11, 0x2, R8 ;  /* 0x000000020b087825 */ /* 0x001fca00078e0008 */
[----:B------:R1:W-:Y:S02]  /*0a40*/  STG.E.U16 desc[UR4][R8.64], R4 ;  /* 0x0000000408007986 */ /* 0x0003e4000c101504 */
.L_x_11666:
[----:B------:R-:W-:-:S13]  /*0a50*/  ISETP.GE.AND P0, PT, R13, R12, PT ;  /* 0x0000000c0d00720c */ /* 0x000fda0003f06270 */
[----:B------:R-:W-:Y:S05]  /*0a60*/  @P0 BRA `(.L_x_11668) ;  /* 0x0000000000340947 */ /* 0x000fea0003800000 */
[----:B01----:R-:W0:Y:S01]  /*0a70*/  LDC.64 R8, c[0x0][0x218] ;  /* 0x00008600ff087b82 */ /* 0x003e220000000a00 */
[----:B------:R-:W-:Y:S02]  /*0a80*/  IMAD.IADD R11, R0, 0x1, R13 ;  /* 0x00000001000b7824 */ /* 0x000fe400078e020d */
[----:B------:R-:W-:Y:S02]  /*0a90*/  VIADD R13, R13, 0x80 ;  /* 0x000000800d0d7836 */ /* 0x000fe40000000000 */
[----:B0-----:R-:W-:-:S05]  /*0aa0*/  IMAD.WIDE.U32 R8, R11, 0x2, R8 ;  /* 0x000000020b087825 */ /* 0x001fca00078e0008 */
[----:B------:R1:W-:Y:S02]  /*0ab0*/  STG.E.U16 desc[UR4][R8.64], R6 ;  /* 0x0000000608007986 */ /* 0x0003e4000c101504 */
.L_x_11667:
        /* <DEDUP_REMOVED lines=8> */
.L_x_11668:
[----:B------:R-:W-:Y:S05]  /*0b40*/  BSYNC B1 ;  /* 0x0000000000017941 */ /* 0x000fea0003800000 */
.L_x_11664:
[----:B------:R-:W-:-:S13]  /*0b50*/  ISETP.GE.AND P0, PT, R13, R12, PT ;  /* 0x0000000c0d00720c */ /* 0x000fda0003f06270 */
[----:B--2---:R-:W2:Y:S01]  /*0b60*/  @!P0 LDC.64 R6, c[0x0][0x218] ;  /* 0x00008600ff068b82 */ /* 0x004ea20000000a00 */
[----:B-1----:R-:W-:Y:S02]  /*0b70*/  @!P0 IMAD.IADD R9, R0, 0x1, R13 ;  /* 0x0000000100098824 */ /* 0x002fe400078e020d */
[----:B------:R-:W-:Y:S02]  /*0b80*/  @!P0 VIADD R13, R13, 0x80 ;  /* 0x000000800d0d8836 */ /* 0x000fe40000000000 */
[----:B--2---:R-:W-:-:S05]  /*0b90*/  @!P0 IMAD.WIDE.U32 R6, R9, 0x2, R6 ;  /* 0x0000000209068825 */ /* 0x004fca00078e0006 */
[----:B------:R2:W-:Y:S02]  /*0ba0*/  @!P0 STG.E.U16 desc[UR4][R6.64], R5 ;  /* 0x0000000506008986 */ /* 0x0005e4000c101504 */
.L_x_11669:
[----:B------:R-:W-:Y:S05]  /*0bb0*/  BSYNC B0 ;  /* 0x0000000000007941 */ /* 0x000fea0003800000 */
.L_x_11663:
        /* <DEDUP_REMOVED lines=8> */
.L_x_11670:
        /* <DEDUP_REMOVED lines=12> */
.L_x_20607:


//--------------------- .text._ZN2at6native29vectorized_elementwise_kernelILi4ENS0_13BUnaryFunctorIsssZZZNS0_18lshift_kernel_cudaERNS_18TensorIteratorBaseEENKUlvE_clEvENKUlvE3_clEvEUlssE_EESt5arrayIPcLm2EEEEviT0_T1_ --------------------------
	.section	.text._ZN2at6native29vectorized_elementwise_kernelILi4ENS0_13BUnaryFunctorIsssZZZNS0_18lshift_kernel_cudaERNS_18TensorIteratorBaseEENKUlvE_clEvENKUlvE3_clEvEUlssE_EESt5arrayIPcLm2EEEEviT0_T1_,"ax",@progbits
	.align	128
        .global         _ZN2at6native29vectorized_elementwise_kernelILi4ENS0_13BUnaryFunctorIsssZZZNS0_18lshift_kernel_cudaERNS_18TensorIteratorBaseEENKUlvE_clEvENKUlvE3_clEvEUlssE_EESt5arrayIPcLm2EEEEviT0_T1_
        .type           _ZN2at6native29vectorized_elementwise_kernelILi4ENS0_13BUnaryFunctorIsssZZZNS0_18lshift_kernel_cudaERNS_18TensorIteratorBaseEENKUlvE_clEvENKUlvE3_clEvEUlssE_EESt5arrayIPcLm2EEEEviT0_T1_,@function
        .size           _ZN2at6native29vectorized_elementwise_kernelILi4ENS0_13BUnaryFunctorIsssZZZNS0_18lshift_kernel_cudaERNS_18TensorIteratorBaseEENKUlvE_clEvENKUlvE3_clEvEUlssE_EESt5arrayIPcLm2EEEEviT0_T1_,(.L_x_20608 - _ZN2at6native29vectorized_elementwise_kernelILi4ENS0_13BUnaryFunctorIsssZZZNS0_18lshift_kernel_cudaERNS_18TensorIteratorBaseEENKUlvE_clEvENKUlvE3_clEvEUlssE_EESt5arrayIPcLm2EEEEviT0_T1_)
        .other          _ZN2at6native29vectorized_elementwise_kernelILi4ENS0_13BUnaryFunctorIsssZZZNS0_18lshift_kernel_cudaERNS_18TensorIteratorBaseEENKUlvE_clEvENKUlvE3_clEvEUlssE_EESt5arrayIPcLm2EEEEviT0_T1_,@"STO_CUDA_ENTRY STV_DEFAULT"
_ZN2at6native29vectorized_elementwise_kernelILi4ENS0_13BUnaryFunctorIsssZZZNS0_18lshift_kernel_cudaERNS_18TensorIteratorBaseEENKUlvE_clEvENKUlvE3_clEvEUlssE_EESt5arrayIPcLm2EEEEviT0_T1_:
.text._ZN2at6native29vectorized_elementwise_kernelILi4ENS0_13BUnaryFunctorIsssZZZNS0_18lshift_kernel_cudaERNS_18TensorIteratorBaseEENKUlvE_clEvENKUlvE3_clEvEUlssE_EESt5arrayIPcLm2EEEEviT0_T1_:
        /* <DEDUP_REMOVED lines=22> */
[----:B------:R-:W2:Y:S04]  /*0160*/  LDG.E.64 R12, desc[UR4][R6.64] ;  /* 0x00000004060c7981 */ /* 0x000ea8000c1e1b00 */
[----:B------:R-:W3:Y:S01]  /*0170*/  LDG.E.64 R4, desc[UR4][R6.64+0x400] ;  /* 0x0004000406047981 */ /* 0x000ee2000c1e1b00 */
[----:B------:R-:W-:Y:S02]  /*0180*/  PRMT R0, R8, 0x9910, RZ ;  /* 0x0000991008007816 */ /* 0x000fe400000000ff */
[----:B--2---:R-:W-:Y:S02]  /*0190*/  PRMT R15, R13, 0x7732, RZ ;  /* 0x000077320d0f7816 */ /* 0x004fe400000000ff */
[C---:B------:R-:W-:Y:S02]  /*01a0*/  PRMT R11, R12.reuse, 0x7732, RZ ;  /* 0x000077320c0b7816 */ /* 0x040fe400000000ff */
[----:B------:R-:W-:-:S02]  /*01b0*/  LOP3.LUT R9, R12, 0xffff, RZ, 0xc0, !PT ;  /* 0x0000ffff0c097812 */ /* 0x000fc400078ec0ff */
[----:B------:R-:W-:Y:S02]  /*01c0*/  LOP3.LUT R13, R13, 0xffff, RZ, 0xc0, !PT ;  /* 0x0000ffff0d0d7812 */ /* 0x000fe400078ec0ff */
[-C--:B------:R-:W-:Y:S02]  /*01d0*/  SHF.L.U32 R9, R9, R0.reuse, RZ ;  /* 0x0000000009097219 */ /* 0x080fe400000006ff */
[-C--:B------:R-:W-:Y:S02]  /*01e0*/  SHF.L.U32 R13, R13, R0.reuse, RZ ;  /* 0x000000000d0d7219 */ /* 0x080fe400000006ff */
[-C--:B------:R-:W-:Y:S02]  /*01f0*/  SHF.L.U32 R11, R11, R0.reuse, RZ ;  /* 0x000000000b0b7219 */ /* 0x080fe400000006ff */
[----:B------:R-:W-:Y:S02]  /*0200*/  SHF.L.U32 R15, R15, R0, RZ ;  /* 0x000000000f0f7219 */ /* 0x000fe400000006ff */
[----:B---3--:R-:W-:-:S02]  /*0210*/  PRMT R8, R4, 0x7732, RZ ;  /* 0x0000773204087816 */ /* 0x008fc400000000ff */
[----:B------:R-:W-:Y:S02]  /*0220*/  PRMT R7, R9, 0x5410, R11 ;  /* 0x0000541009077816 */ /* 0x000fe4000000000b */
[----:B------:R-:W-:Y:S02]  /*0230*/  PRMT R6, R13, 0x5410, R15 ;  /* 0x000054100d067816 */ /* 0x000fe4000000000f */
[C---:B------:R-:W-:Y:S02]  /*0240*/  PRMT R13, R5.reuse, 0x7732, RZ ;  /* 0x00007732050d7816 */ /* 0x040fe400000000ff */
[----:B------:R-:W-:Y:S01]  /*0250*/  LOP3.LUT R11, R5, 0xffff, RZ, 0xc0, !PT ;  /* 0x0000ffff050b7812 */ /* 0x000fe200078ec0ff */
[----:B------:R-:W-:Y:S01]  /*0260*/  IMAD.MOV.U32 R5, RZ, RZ, R8 ;  /* 0x000000ffff057224 */ /* 0x000fe200078e0008 */
[----:B------:R-:W-:Y:S02]  /*0270*/  LOP3.LUT R9, R4, 0xffff, RZ, 0xc0, !PT ;  /* 0x0000ffff04097812 */ /* 0x000fe400078ec0ff */
[----:B------:R-:W-:-:S02]  /*0280*/  SHF.L.U32 R11, R11, R0, RZ ;  /* 0x000000000b0b7219 */ /* 0x000fc400000006ff */
[-C--:B------:R-:W-:Y:S02]  /*0290*/  SHF.L.U32 R9, R9, R0.reuse, RZ ;  /* 0x0000000009097219 */ /* 0x080fe400000006ff */
[-C--:B------:R-:W-:Y:S02]  /*02a0*/  SHF.L.U32 R8, R5, R0.reuse, RZ ;  /* 0x0000000005087219 */ /* 0x080fe400000006ff */
[----:B------:R-:W-:Y:S02]  /*02b0*/  SHF.L.U32 R13, R13, R0, RZ ;  /* 0x000000000d0d7219 */ /* 0x000fe400000006ff */
[----:B------:R-:W-:Y:S02]  /*02c0*/  PRMT R5, R9, 0x5410, R8 ;  /* 0x0000541009057816 */ /* 0x000fe40000000008 */
[----:B------:R-:W-:-:S07]  /*02d0*/  PRMT R4, R11, 0x5410, R13 ;  /* 0x000054100b047816 */ /* 0x000fce000000000d */
.L_x_11672:
[----:B------:R-:W-:Y:S02]  /*02e0*/  IMAD.MOV.U32 R8, RZ, RZ, R7 ;  /* 0x000000ffff087224 */ /* 0x000fe400078e0007 */
[----:B------:R-:W-:Y:S02]  /*02f0*/  IMAD.MOV.U32 R9, RZ, RZ, R6 ;  /* 0x000000ffff097224 */ /* 0x000fe400078e0006 */
[----:B------:R-:W-:Y:S02]  /*0300*/  IMAD.MOV.U32 R6, RZ, RZ, R5 ;  /* 0x000000ffff067224 */ /* 0x000fe400078e0005 */
[----:B------:R-:W-:Y:S01]  /*0310*/  IMAD.MOV.U32 R7, RZ, RZ, R4 ;  /* 0x000000ffff077224 */ /* 0x000fe200078e0004 */
[----:B------:R-:W-:Y:S04]  /*0320*/  STG.E.64 desc[UR4][R2.64], R8 ;  /* 0x0000000802007986 */ /* 0x000fe8000c101b04 */
[----:B------:R-:W-:Y:S01]  /*0330*/  STG.E.64 desc[UR4][R2.64+0x400], R6 ;  /* 0x0004000602007986 */ /* 0x000fe2000c101b04 */
[----:B------:R-:W-:Y:S05]  /*0340*/  EXIT ;  /* 0x000000000000794d */ /* 0x000fea0003800000 */
.L_x_11671:
        /* <DEDUP_REMOVED lines=88> */
.L_x_11673:
        /* <DEDUP_REMOVED lines=18> */
.L_x_11676:
[----:B------:R-:W-:-:S13]  /*09f0*/  ISETP.GE.AND P0, PT, R13, R12, PT ;  /* 0x0000000c0d00720c */ /* 0x000fda0003f06270 */
[----:B------:R-:W-:Y:S05]  /*0a00*/  @P0 BRA `(.L_x_11678) ;  /* 0x0000000000300947 */ /* 0x000fea0003800000 */
[----:B0-----:R-:W0:Y:S01]  /*0a10*/  LDC.64 R8, c[0x0][0x218] ;  /* 0x00008600ff087b82 */ /* 0x001e220000000a00 */
[----:B------:R-:W-:Y:S02]  /*0a20*/  IMAD.IADD R11, R0, 0x1, R13 ;  /* 0x00000001000b7824 */ /* 0x000fe400078e020d */
[----:B------:R-:W-:Y:S02]  /*0a30*/  VIADD R13, R13, 0x80 ;  /* 0x000000800d0d7836 */ /* 0x000fe40000000000 */
[----:B0-----:R-:W-:-:S05]  /*0a40*/  IMAD.WIDE.U32 R8, R11, 0x2, R8 ;  /* 0x000000020b087825 */ /* 0x001fca00078e0008 */
[----:B------:R1:W-:Y:S02]  /*0a50*/  STG.E.U16 desc[UR4][R8.64], R4 ;  /* 0x0000000408007986 */ /* 0x0003e4000c101504 */
.L_x_11677:
[----:B------:R-:W-:-:S13]  /*0a60*/  ISETP.GE.AND P0, PT, R13, R12, PT ;  /* 0x0000000c0d00720c */ /* 0x000fda0003f06270 */
[----:B------:R-:W-:Y:S05]  /*0a70*/  @P0 BRA `(.L_x_11679) ;  /* 0x0000000000340947 */ /* 0x000fea0003800000 */
[----:B01----:R-:W0:Y:S01]  /*0a80*/  LDC.64 R8, c[0x0][0x218] ;  /* 0x00008600ff087b82 */ /* 0x003e220000000a00 */
[----:B------:R-:W-:Y:S02]  /*0a90*/  IMAD.IADD R11, R0, 0x1, R13 ;  /* 0x00000001000b7824 */ /* 0x000fe400078e020d */
[----:B------:R-:W-:Y:S02]  /*0aa0*/  VIADD R13, R13, 0x80 ;  /* 0x000000800d0d7836 */ /* 0x000fe40000000000 */
[----:B0-----:R-:W-:-:S05]  /*0ab0*/  IMAD.WIDE.U32 R8, R11, 0x2, R8 ;  /* 0x000000020b087825 */ /* 0x001fca00078e0008 */
[----:B------:R1:W-:Y:S02]  /*0ac0*/  STG.E.U16 desc[UR4][R8.64], R6 ;  /* 0x0000000608007986 */ /* 0x0003e4000c101504 */
.L_x_11678:
        /* <DEDUP_REMOVED lines=8> */
.L_x_11679:
[----:B------:R-:W-:Y:S05]  /*0b50*/  BSYNC B1 ;  /* 0x0000000000017941 */ /* 0x000fea0003800000 */
.L_x_11675:
[----:B------:R-:W-:-:S13]  /*0b60*/  ISETP.GE.AND P0, PT, R13, R12, PT ;  /* 0x0000000c0d00720c */ /* 0x000fda0003f06270 */
[----:B--2---:R-:W2:Y:S01]  /*0b70*/  @!P0 LDC.64 R6, c[0x0][0x218] ;  /* 0x00008600ff068b82 */ /* 0x004ea20000000a00 */
[----:B-1----:R-:W-:Y:S02]  /*0b80*/  @!P0 IMAD.IADD R9, R0, 0x1, R13 ;  /* 0x0000000100098824 */ /* 0x002fe400078e020d */
[----:B------:R-:W-:Y:S02]  /*0b90*/  @!P0 VIADD R13, R13, 0x80 ;  /* 0x000000800d0d8836 */ /* 0x000fe40000000000 */
[----:B--2---:R-:W-:-:S05]  /*0ba0*/  @!P0 IMAD.WIDE.U32 R6, R9, 0x2, R6 ;  /* 0x0000000209068825 */ /* 0x004fca00078e0006 */
[----:B------:R2:W-:Y:S02]  /*0bb0*/  @!P0 STG.E.U16 desc[UR4][R6.64], R5 ;  /* 0x0000000506008986 */ /* 0x0005e4000c101504 */
.L_x_11680:
[----:B------:R-:W-:Y:S05]  /*0bc0*/  BSYNC B0 ;  /* 0x0000000000007941 */ /* 0x000fea0003800000 */
.L_x_11674:
        /* <DEDUP_REMOVED lines=8> */
.L_x_11681:
        /* <DEDUP_REMOVED lines=11> */
.L_x_20608:


//--------------------- .text._ZN2at6native29vectorized_elementwise_kernelILi8ENS0_13BUnaryFunctorIsssZZZNS0_18lshift_kernel_cudaERNS_18TensorIteratorBaseEENKUlvE_clEvENKUlvE3_clEvEUlssE_EESt5arrayIPcLm2EEEEviT0_T1_ --------------------------
	.section	.text._ZN2at6native29vectorized_elementwise_kernelILi8ENS0_13BUnaryFunctorIsssZZZNS0_18lshift_kernel_cudaERNS_18TensorIteratorBaseEENKUlvE_clEvENKUlvE3_clEvEUlssE_EESt5arrayIPcLm2EEEEviT0_T1_,"ax",@progbits
	.align	128
        .global         _ZN2at6native29vectorized_elementwise_kernelILi8ENS0_13BUnaryFunctorIsssZZZNS0_18lshift_kernel_cudaERNS_18TensorIteratorBaseEENKUlvE_clEvENKUlvE3_clEvEUlssE_EESt5arrayIPcLm2EEEEviT0_T1_
        .type           _ZN2at6native29vectorized_elementwise_kernelILi8ENS0_13BUnaryFunctorIsssZZZNS0_18lshift_kernel_cudaERNS_18TensorIteratorBaseEENKUlvE_clEvENKUlvE3_clEvEUlssE_EESt5arrayIPcLm2EEEEviT0_T1_,@function
        .size           _ZN2at6native29vectorized_elementwise_kernelILi8ENS0_13BUnaryFunctorIsssZZZNS0_18lshift_kernel_cudaERNS_18TensorIteratorBaseEENKUlvE_clEvENKUlvE3_clEvEUlssE_EESt5arrayIPcLm2EEEEviT0_T1_,(.L_x_20609 - _ZN2at6native29vectorized_elementwise_kernelILi8ENS0_13BUnaryFunctorIsssZZZNS0_18lshift_kernel_cudaERNS_18TensorIteratorBaseEENKUlvE_clEvENKUlvE3_clEvEUlssE_EESt5arrayIPcLm2EEEEviT0_T1_)
        .other          _ZN2at6native29vectorized_elementwise_kernelILi8ENS0_13BUnaryFunctorIsssZZZNS0_18lshift_kernel_cudaERNS_18TensorIteratorBaseEENKUlvE_clEvENKUlvE3_clEvEUlssE_EESt5arrayIPcLm2EEEEviT0_T1_,@"STO_CUDA_ENTRY STV_DEFAULT"
_ZN2at6native29vectorized_elementwise_kernelILi8ENS0_13BUnaryFunctorIsssZZZNS0_18lshift_kernel_cudaERNS_18TensorIteratorBaseEENKUlvE_clEvENKUlvE3_clEvEUlssE_EESt5arrayIPcLm2EEEEviT0_T1_:
.text._ZN2at6native29vectorized_elementwise_kernelILi8ENS0_13BUnaryFunctorIsssZZZNS0_18lshift_kernel_cudaERNS_18TensorIteratorBaseEENKUlvE_clEvENKUlvE3_clEvEUlssE_EESt5arrayIPcLm2EEEEviT0_T1_:
        /* <DEDUP_REMOVED lines=21> */
[----:B------:R-:W-:-:S06]  /*0150*/  IMAD.WIDE.U32 R4, R9, 0x10, R4 ;  /* 0x0000001009047825 */ /* 0x000fcc00078e0004 */
[----:B------:R-:W2:Y:S01]  /*0160*/  LDG.E.128 R4, desc[UR4][R4.64] ;  /* 0x0000000404047981 */ /* 0x000ea2000c1e1d00 */
[----:B------:R-:W-:Y:S02]  /*0170*/  PRMT R0, R8, 0x9910, RZ ;  /* 0x0000991008007816 */ /* 0x000fe400000000ff */
[C---:B--2---:R-:W-:Y:S02]  /*0180*/  PRMT R8, R4.reuse, 0x7732, RZ ;  /* 0x0000773204087816 */ /* 0x044fe400000000ff */
[C---:B------:R-:W-:Y:S02]  /*0190*/  PRMT R10, R5.reuse, 0x7732, RZ ;  /* 0x00007732050a7816 */ /* 0x040fe400000000ff */
[----:B------:R-:W-:Y:S01]  /*01a0*/  LOP3.LUT R11, R5, 0xffff, RZ, 0xc0, !PT ;  /* 0x0000ffff050b7812 */ /* 0x000fe200078ec0ff */
[----:B------:R-:W-:Y:S01]  /*01b0*/  IMAD.MOV.U32 R5, RZ, RZ, R8 ;  /* 0x000000ffff057224 */ /* 0x000fe200078e0008 */
[C---:B------:R-:W-:Y:S02]  /*01c0*/  LOP3.LUT R17, R7.reuse, 0xffff, RZ, 0xc0, !PT ;  /* 0x0000ffff07117812 */ /* 0x040fe400078ec0ff */
[----:B------:R-:W-:Y:S01]  /*01d0*/  PRMT R19, R7, 0x7732, RZ ;  /* 0x0000773207137816 */ /* 0x000fe200000000ff */
[----:B------:R-:W-:Y:S01]  /*01e0*/  IMAD.MOV.U32 R7, RZ, RZ, R10 ;  /* 0x000000ffff077224 */ /* 0x000fe200078e000a */
[----:B------:R-:W-:-:S02]  /*01f0*/  LOP3.LUT R9, R4, 0xffff, RZ, 0xc0, !PT ;  /* 0x0000ffff04097812 */ /* 0x000fc400078ec0ff */
[C---:B------:R-:W-:Y:S02]  /*0200*/  LOP3.LUT R13, R6.reuse, 0xffff, RZ, 0xc0, !PT ;  /* 0x0000ffff060d7812 */ /* 0x040fe400078ec0ff */
[----:B------:R-:W-:Y:S02]  /*0210*/  PRMT R15, R6, 0x7732, RZ ;  /* 0x00007732060f7816 */ /* 0x000fe400000000ff */
[-C--:B------:R-:W-:Y:S02]  /*0220*/  SHF.L.U32 R9, R9, R0.reuse, RZ ;  /* 0x0000000009097219 */ /* 0x080fe400000006ff */
[-C--:B------:R-:W-:Y:S02]  /*0230*/  SHF.L.U32 R11, R11, R0.reuse, RZ ;  /* 0x000000000b0b7219 */ /* 0x080fe400000006ff */
[-C--:B------:R-:W-:Y:S02]  /*0240*/  SHF.L.U32 R13, R13, R0.reuse, RZ ;  /* 0x000000000d0d7219 */ /* 0x080fe400000006ff */
[----:B------:R-:W-:-:S02]  /*0250*/  SHF.L.U32 R17, R17, R0, RZ ;  /* 0x0000000011117219 */ /* 0x000fc400000006ff */
[-C--:B------:R-:W-:Y:S02]  /*0260*/  SHF.L.U32 R8, R5, R0.reuse, RZ ;  /* 0x0000000005087219 */ /* 0x080fe400000006ff */
[-C--:B------:R-:W-:Y:S02]  /*0270*/  SHF.L.U32 R10, R7, R0.reuse, RZ ;  /* 0x00000000070a7219 */ /* 0x080fe400000006ff */
[-C--:B------:R-:W-:Y:S02]  /*0280*/  SHF.L.U32 R15, R15, R0.reuse, RZ ;  /* 0x000000000f0f7219 */ /* 0x080fe400000006ff */
[----:B------:R-:W-:Y:S02]  /*0290*/  SHF.L.U32 R19, R19, R0, RZ ;  /* 0x0000000013137219 */ /* 0x000fe400000006ff */
[----:B------:R-:W-:Y:S02]  /*02a0*/  PRMT R4, R9, 0x5410, R8 ;  /* 0x0000541009047816 */ /* 0x000fe40000000008 */
[----:B------:R-:W-:-:S02]  /*02b0*/  PRMT R5, R11, 0x5410, R10 ;  /* 0x000054100b057816 */ /* 0x000fc4000000000a */
[----:B------:R-:W-:Y:S02]  /*02c0*/  PRMT R6, R13, 0x5410, R15 ;  /* 0x000054100d067816 */ /* 0x000fe4000000000f */
[----:B------:R-:W-:-:S07]  /*02d0*/  PRMT R7, R17, 0x5410, R19 ;  /* 0x0000541011077816 */ /* 0x000fce0000000013 */
.L_x_11683:
[----:B------:R-:W-:Y:S01]  /*02e0*/  STG.E.128 desc[UR4][R2.64], R4 ;  /* 0x0000000402007986 */ /* 0x000fe2000c101d04 */
[----:B------:R-:W-:Y:S05]  /*02f0*/  EXIT ;  /* 0x000000000000794d */ /* 0x000fea0003800000 */
.L_x_11682:
        /* <DEDUP_REMOVED lines=88> */
.L_x_11684:
        /* <DEDUP_REMOVED lines=18> */
.L_x_11687:
[----:B------:R-:W-:-:S13]  /*09a0*/  ISETP.GE.AND P0, PT, R13, R12, PT ;  /* 0x0000000c0d00720c */ /* 0x000fda0003f06270 */
[----:B------:R-:W-:Y:S05]  /*09b0*/  @P0 BRA `(.L_x_11689) ;  /* 0x0000000000300947 */ /* 0x000fea0003800000 */
[----:B0-----:R-:W0:Y:S01]  /*09c0*/  LDC.64 R8, c[0x0][0x218] ;  /* 0x00008600ff087b82 */ /* 0x001e220000000a00 */
[----:B------:R-:W-:Y:S02]  /*09d0*/  IMAD.IADD R11, R0, 0x1, R13 ;  /* 0x00000001000b7824 */ /* 0x000fe400078e020d */
[----:B------:R-:W-:Y:S02]  /*09e0*/  VIADD R13, R13, 0x80 ;  /* 0x000000800d0d7836 */ /* 0x000fe40000000000 */
[----:B0-----:R-:W-:-:S05]  /*09f0*/  IMAD.WIDE.U32 R8, R11, 0x2, R8 ;  /* 0x000000020b087825 */ /* 0x001fca00078e0008 */
[----:B------:R1:W-:Y:S02]  /*0a00*/  STG.E.U16 desc[UR4][R8.64], R4 ;  /* 0x0000000408007986 */ /* 0x0003e4000c101504 */
.L_x_11688:
[----:B------:R-:W-:-:S13]  /*0a10*/  ISETP.GE.AND P0, PT, R13, R12, PT ;  /* 0x0000000c0d00720c */ /* 0x000fda0003f06270 */
[----:B------:R-:W-:Y:S05]  /*0a20*/  @P0 BRA `(.L_x_11690) ;  /* 0x0000000000340947 */ /* 0x000fea0003800000 */
[----:B01----:R-:W0:Y:S01]  /*0a30*/  LDC.64 R8, c[0x0][0x218] ;  /* 0x00008600ff087b82 */ /* 0x003e220000000a00 */
[----:B------:R-:W-:Y:S02]  /*0a40*/  IMAD.IADD R11, R0, 0x1, R13 ;  /* 0x00000001000b7824 */ /* 0x000fe400078e020d */
[----:B------:R-:W-:Y:S02]  /*0a50*/  VIADD R13, R13, 0x80 ;  /* 0x000000800d0d7836 */ /* 0x000fe40000000000 */
[----:B0-----:R-:W-:-:S05]  /*0a60*/  IMAD.WIDE.U32 R8, R11, 0x2, R8 ;  /* 0x000000020b087825 */ /* 0x001fca00078e0008 */
[----:B------:R1:W-:Y:S02]  /*0a70*/  STG.E.U16 desc[UR4][R8.64], R6 ;  /* 0x0000000608007986 */ /* 0x0003e4000c101504 */
.L_x_11689:
        /* <DEDUP_REMOVED lines=8> */
.L_x_11690:
[----:B------:R-:W-:Y:S05]  /*0b00*/  BSYNC B1 ;  /* 0x0000000000017941 */ /* 0x000fea0003800000 */
.L_x_11686:
[----:B------:R-:W-:-:S13]  /*0b10*/  ISETP.GE.AND P0, PT, R13, R12, PT ;  /* 0x0000000c0d00720c */ /* 0x000fda0003f06270 */
[----:B--2---:R-:W2:Y:S01]  /*0b20*/  @!P0 LDC.64 R6, c[0x0][0x218] ;  /* 0x00008600ff068b82 */ /* 0x004ea20000000a00 */
[----:B-1----:R-:W-:Y:S02]  /*0b30*/  @!P0 IMAD.IADD R9, R0, 0x1, R13 ;  /* 0x0000000100098824 */ /* 0x002fe400078e020d */
[----:B------:R-:W-:Y:S02]  /*0b40*/  @!P0 VIADD R13, R13, 0x80 ;  /* 0x000000800d0d8836 */ /* 0x000fe40000000000 */
[----:B--2---:R-:W-:-:S05]  /*0b50*/  @!P0 IMAD.WIDE.U32 R6, R9, 0x2, R6 ;  /* 0x0000000209068825 */ /* 0x004fca00078e0006 */
[----:B------:R2:W-:Y:S02]  /*0b60*/  @!P0 STG.E.U16 desc[UR4][R6.64], R5 ;  /* 0x0000000506008986 */ /* 0x0005e4000c101504 */
.L_x_11691:
[----:B------:R-:W-:Y:S05]  /*0b70*/  BSYNC B0 ;  /* 0x0000000000007941 */ /* 0x000fea0003800000 */
.L_x_11685:
        /* <DEDUP_REMOVED lines=8> */
.L_x_11692:
        /* <DEDUP_REMOVED lines=16> */
.L_x_20609:


//--------------------- .text._ZN2at6native18elementwise_kernelILi128ELi4EZNS0_15gpu_kernel_implINS0_13AUnaryFunctorIsssZZZNS0_18lshift_kernel_cudaERNS_18TensorIteratorBaseEENKUlvE_clEvENKUlvE3_clEvEUlssE_EEEEvS5_RKT_EUliE_EEviT1_ --------------------------
	.section	.text._ZN2at6native18elementwise_kernelILi128ELi4EZNS0_15gpu_kernel_implINS0_13AUnaryFunctorIsssZZZNS0_18lshift_kernel_cudaERNS_18TensorIteratorBaseEENKUlvE_clEvENKUlvE3_clEvEUlssE_EEEEvS5_RKT_EUliE_EEviT1_,"ax",@progbits
	.align	128
        .global         _ZN2at6native18elementwise_kernelILi128ELi4EZNS0_15gpu_kernel_implINS0_13AUnaryFunctorIsssZZZNS0_18lshift_kernel_cudaERNS_18TensorIteratorBaseEENKUlvE_clEvENKUlvE3_clEvEUlssE_EEEEvS5_RKT_EUliE_EEviT1_
        .type           _ZN2at6native18elementwise_kernelILi128ELi4EZNS0_15gpu_kernel_implINS0_13AUnaryFunctorIsssZZZNS0_18lshift_kernel_cudaERNS_18TensorIteratorBaseEENKUlvE_clEvENKUlvE3_clEvEUlssE_EEEEvS5_RKT_EUliE_EEviT1_,@function
        .size           _ZN2at6native18elementwise_kernelILi128ELi4EZNS0_15gpu_kernel_implINS0_13AUnaryFunctorIsssZZZNS0_18lshift_kernel_cudaERNS_18TensorIteratorBaseEENKUlvE_clEvENKUlvE3_clEvEUlssE_EEEEvS5_RKT_EUliE_EEviT1_,(.L_x_20610 - _ZN2at6native18elementwise_kernelILi128ELi4EZNS0_15gpu_kernel_implINS0_13AUnaryFunctorIsssZZZNS0_18lshift_kernel_cudaERNS_18TensorIteratorBaseEENKUlvE_clEvENKUlvE3_clEvEUlssE_EEEEvS5_RKT_EUliE_EEviT1_)
        .other          _ZN2at6native18elementwise_kernelILi128ELi4EZNS0_15gpu_kernel_implINS0_13AUnaryFunctorIsssZZZNS0_18lshift_kernel_cudaERNS_18TensorIteratorBaseEENKUlvE_clEvENKUlvE3_clEvEUlssE_EEEEvS5_RKT_EUliE_EEviT1_,@"STO_CUDA_ENTRY STV_DEFAULT"
_ZN2at6native18elementwise_kernelILi128ELi4EZNS0_15gpu_kernel_implINS0_13AUnaryFunctorIsssZZZNS0_18lshift_kernel_cudaERNS_18TensorIteratorBaseEENKUlvE_clEvENKUlvE3_clEvEUlssE_EEEEvS5_RKT_EUliE_EEviT1_:
.text._ZN2at6native18elementwise_kernelILi128ELi4EZNS0_15gpu_kernel_implINS0_13AUnaryFunctorIsssZZZNS0_18lshift_kernel_cudaERNS_18TensorIteratorBaseEENKUlvE_clEvENKUlvE3_clEvEUlssE_EEEEvS5_RKT_EUliE_EEviT1_:
        /* <DEDUP_REMOVED lines=314> */
.L_x_11695:
        /* <DEDUP_REMOVED lines=20> */
.L_x_11699:
[----:B------:R0:W5:Y:S01]  /*14e0*/  LDG.E.U8 R0, desc[UR36][R2.64] ;  /* 0x0000002402007981 */ /* 0x000162000c1e1100 */
[----:B------:R-:W-:Y:S05]  /*14f0*/  BRA `(.L_x_11701) ;  /* 0x0000000c00547947 */ /* 0x000fea0003800000 */
.L_x_11698:
        /* <DEDUP_REMOVED lines=8> */
.L_x_11703:
[----:B------:R0:W5:Y:S01]  /*1580*/  LDG.E.U16 R0, desc[UR36][R2.64] ;  /* 0x0000002402007981 */ /* 0x000162000c1e1500 */
[----:B------:R-:W-:Y:S05]  /*1590*/  BRA `(.L_x_11701) ;  /* 0x0000000c002c7947 */ /* 0x000fea0003800000 */
.L_x_11702:
[----:B------:R0:W5:Y:S01]  /*15a0*/  LDG.E.U16 R0, desc[UR36][R2.64] ;  /* 0x0000002402007981 */ /* 0x000162000c1e1500 */
[----:B------:R-:W-:Y:S05]  /*15b0*/  BRA `(.L_x_11701) ;  /* 0x0000000c00247947 */ /* 0x000fea0003800000 */
.L_x_11697:
        /* <DEDUP_REMOVED lines=9> */
.L_x_11705:
[----:B------:R-:W2:Y:S02]  /*1650*/  LDG.E.U16 R4, desc[UR36][R2.64] ;  /* 0x0000002402047981 */ /* 0x000ea4000c1e1500 */
[----:B--2---:R-:W-:-:S06]  /*1660*/  HADD2.F32 R4, -RZ, R4.H0_H0 ;  /* 0x20000004ff047230 */ /* 0x004fcc0000004100 */
[----:B------:R-:W0:Y:S02]  /*1670*/  F2I.FTZ.TRUNC.NTZ R4, R4 ;  /* 0x0000000400047305 */ /* 0x000e24000021f100 */
[----:B0-----:R-:W-:Y:S01]  /*1680*/  PRMT R0, R4, 0x7610, R0 ;  /* 0x0000761004007816 */ /* 0x001fe20000000000 */
[----:B------:R-:W-:Y:S06]  /*1690*/  BRA `(.L_x_11701) ;  /* 0x0000000800ec7947 */ /* 0x000fec0003800000 */
.L_x_11704:
        /* <DEDUP_REMOVED lines=9> */
.L_x_11707:
[----:B------:R-:W2:Y:S02]  /*1730*/  LDG.E.U16 R2, desc[UR36][R2.64] ;  /* 0x0000002402027981 */ /* 0x000ea4000c1e1500 */
[----:B--2---:R-:W-:-:S06]  /*1740*/  HADD2.F32 R4, -RZ, R2.H0_H0 ;  /* 0x20000002ff047230 */ /* 0x004fcc0000004100 */
[----:B------:R-:W0:Y:S02]  /*1750*/  F2I.FTZ.TRUNC.NTZ R4, R4 ;  /* 0x0000000400047305 */ /* 0x000e24000021f100 */
[----:B0-----:R-:W-:Y:S01]  /*1760*/  PRMT R0, R4, 0x7610, R0 ;  /* 0x0000761004007816 */ /* 0x001fe20000000000 */
[----:B------:R-:W-:Y:S06]  /*1770*/  BRA `(.L_x_11701) ;  /* 0x0000000800b47947 */ /* 0x000fec0003800000 */
.L_x_11706:
[----:B------:R-:W2:Y:S02]  /*1780*/  LDG.E.64 R2, desc[UR36][R2.64] ;  /* 0x0000002402027981 */ /* 0x000ea4000c1e1b00 */
[----:B--2---:R0:W1:Y:S01]  /*1790*/  F2I.F64.TRUNC R0, R2 ;  /* 0x0000000200007311 */ /* 0x004062000030d100 */
[----:B------:R-:W-:Y:S05]  /*17a0*/  BRA `(.L_x_11701) ;  /* 0x0000000800a87947 */ /* 0x000fea0003800000 */
.L_x_11696:
        /* <DEDUP_REMOVED lines=12> */
.L_x_11710:
[----:B------:R-:W2:Y:S02]  /*1870*/  LDG.E.64 R2, desc[UR36][R2.64] ;  /* 0x0000002402027981 */ /* 0x000ea4000c1e1b00 */
[----:B--2---:R3:W4:Y:S01]  /*1880*/  F2I.F64.TRUNC R0, R2 ;  /* 0x0000000200007311 */ /* 0x004722000030d100 */
[----:B------:R-:W-:Y:S05]  /*1890*/  BRA `(.L_x_11701) ;  /* 0x00000008006c7947 */ /* 0x000fea0003800000 */
.L_x_11709:
        /* <DEDUP_REMOVED lines=28> */
.L_x_11712:
        /* <DEDUP_REMOVED lines=15> */
.L_x_11711:
[----:B------:R-:W2:Y:S02]  /*1b50*/  LDG.E.U16 R4, desc[UR36][R2.64] ;  /* 0x0000002402047981 */ /* 0x000ea4000c1e1500 */
[----:B--2---:R-:W-:-:S06]  /*1b60*/  IMAD.U32 R4, R4, 0x10000, RZ ;  /* 0x0001000004047824 */ /* 0x004fcc00078e00ff */
[----:B------:R-:W0:Y:S02]  /*1b70*/  F2I.FTZ.TRUNC.NTZ R4, R4 ;  /* 0x0000000400047305 */ /* 0x000e24000021f100 */
[----:B0-----:R-:W-:Y:S01]  /*1b80*/  PRMT R0, R4, 0x7610, R0 ;  /* 0x0000761004007816 */ /* 0x001fe20000000000 */
[----:B------:R-:W-:Y:S06]  /*1b90*/  BRA `(.L_x_11701) ;  /* 0x0000000400ac7947 */ /* 0x000fec0003800000 */
.L_x_11708:
        /* <DEDUP_REMOVED lines=10> */
.L_x_11715:
        /* <DEDUP_REMOVED lines=21> */
.L_x_11719:
[----:B------:R-:W-:Y:S05]  /*1d90*/  BSYNC B1 ;  /* 0x0000000000017941 */ /* 0x000fea0003800000 */
.L_x_11718:
[----:B------:R-:W-:Y:S01]  /*1da0*/  IMAD.SHL.U32 R2, R2, 0x100000, RZ ;  /* 0x0010000002027824 */ /* 0x000fe200078e00ff */
[----:B------:R-:W-:-:S04]  /*1db0*/  LEA R3, R0, 0x3b800000, 0x17 ;  /* 0x3b80000000037811 */ /* 0x000fc800078eb8ff */
[----:B------:R-:W-:-:S07]  /*1dc0*/  LOP3.LUT R4, R3, R2, R4, 0xfe, !PT ;  /* 0x0000000203047212 */ /* 0x000fce00078efe04 */
.L_x_11717:
[----:B------:R-:W-:Y:S05]  /*1dd0*/  BSYNC B0 ;  /* 0x0000000000007941 */ /* 0x000fea0003800000 */
.L_x_11716:
[----:B------:R-:W0:Y:S02]  /*1de0*/  F2I.FTZ.TRUNC.NTZ R4, R4 ;  /* 0x0000000400047305 */ /* 0x000e24000021f100 */
[----:B0-----:R-:W-:Y:S01]  /*1df0*/  PRMT R0, R4, 0x7610, R0 ;  /* 0x0000761004007816 */ /* 0x001fe20000000000 */
[----:B------:R-:W-:Y:S06]  /*1e00*/  BRA `(.L_x_11701) ;  /* 0x0000000400107947 */ /* 0x000fec0003800000 */
.L_x_11714:
        /* <DEDUP_REMOVED lines=21> */
.L_x_11723:
[----:B------:R-:W-:Y:S05]  /*1f60*/  BSYNC B1 ;  /* 0x0000000000017941 */ /* 0x000fea0003800000 */
.L_x_11722:
[----:B------:R-:W-:Y:S01]  /*1f70*/  IMAD.SHL.U32 R2, R2, 0x200000, RZ ;  /* 0x0020000002027824 */ /* 0x000fe200078e00ff */
[----:B------:R-:W-:-:S04]  /*1f80*/  LEA R3, R0, 0x37800000, 0x17 ;  /* 0x3780000000037811 */ /* 0x000fc800078eb8ff */
[----:B------:R-:W-:-:S07]  /*1f90*/  LOP3.LUT R4, R3, R2, R4, 0xfe, !PT ;  /* 0x0000000203047212 */ /* 0x000fce00078efe04 */
.L_x_11721:
[----:B------:R-:W-:Y:S05]  /*1fa0*/  BSYNC B0 ;  /* 0x0000000000007941 */ /* 0x000fea0003800000 */
.L_x_11720:
[----:B------:R-:W0:Y:S02]  /*1fb0*/  F2I.FTZ.TRUNC.NTZ R4, R4 ;  /* 0x0000000400047305 */ /* 0x000e24000021f100 */
[----:B0-----:R-:W-:Y:S01]  /*1fc0*/  PRMT R0, R4, 0x7610, R0 ;  /* 0x0000761004007816 */ /* 0x001fe20000000000 */
[----:B------:R-:W-:Y:S06]  /*1fd0*/  BRA `(.L_x_11701) ;  /* 0x00000000009c7947 */ /* 0x000fec0003800000 */
.L_x_11713:
        /* <DEDUP_REMOVED lines=14> */
.L_x_11727:
[----:B------:R-:W-:Y:S05]  /*20c0*/  BSYNC B0 ;  /* 0x0000000000007941 */ /* 0x000fea0003800000 */
.L_x_11726:
[----:B------:R-:W0:Y:S02]  /*20d0*/  F2I.FTZ.TRUNC.NTZ R4, R4 ;  /* 0x0000000400047305 */ /* 0x000e24000021f100 */
[----:B0-----:R-:W-:Y:S01]  /*20e0*/  PRMT R0, R4, 0x7610, R0 ;  /* 0x0000761004007816 */ /* 0x001fe20000000000 */
[----:B------:R-:W-:Y:S06]  /*20f0*/  BRA `(.L_x_11701) ;  /* 0x0000000000547947 */ /* 0x000fec0003800000 */
.L_x_11700:
        /* <DEDUP_REMOVED lines=16> */
.L_x_11728:
[----:B------:R-:W-:Y:S01]  /*2200*/  PRMT R0, RZ, 0x7610, R0 ;  /* 0x00007610ff007816 */ /* 0x000fe20000000000 */
[----:B------:R-:W-:Y:S06]  /*2210*/  BRA `(.L_x_11701) ;  /* 0x00000000000c7947 */ /* 0x000fec0003800000 */
.L_x_11725:
[----:B------:R2:W5:Y:S01]  /*2220*/  LDG.E.U16 R0, desc[UR36][R2.64] ;  /* 0x0000002402007981 */ /* 0x000562000c1e1500 */
[----:B------:R-:W-:Y:S05]  /*2230*/  BRA `(.L_x_11701) ;  /* 0x0000000000047947 */ /* 0x000fea0003800000 */
.L_x_11724:
[----:B------:R1:W5:Y:S02]  /*2240*/  LDG.E.U16 R0, desc[UR36][R2.64] ;  /* 0x0000002402007981 */ /* 0x000364000c1e1500 */
.L_x_11701:
[----:B------:R-:W0:Y:S02]  /*2250*/  LDC.U8 R6, c[0x0][0x424] ;  /* 0x00010900ff067b82 */ /* 0x000e240000000000 */
[C---:B012345:R-:W-:Y:S02]  /*2260*/  PRMT R3, R0.reuse, 0x9910, RZ ;  /* 0x0000991000037816 */ /* 0x07ffe400000000ff */
[----:B------:R-:W-:-:S04]  /*2270*/  LOP3.LUT R0, R0, 0xffff, RZ, 0xc0, !PT ;  /* 0x0000ffff00007812 */ /* 0x000fc800078ec0ff */
[----:B------:R-:W-:Y:S01]  /*2280*/  ISETP.GT.U32.AND P0, PT, R0, 0xf, PT ;  /* 0x0000000f0000780c */ /* 0x000fe20003f04070 */
[----:B------:R-:W0:Y:S01]  /*2290*/  LDC.U16 R2, c[0x0][0x422] ;  /* 0x00010880ff027b82 */ /* 0x000e220000000400 */
[----:B------:R-:W-:-:S04]  /*22a0*/  PRMT R4, R6, 0x9910, RZ ;  /* 0x0000991006047816 */ /* 0x000fc800000000ff */
[----:B------:R-:W-:Y:S02]  /*22b0*/  ISETP.GT.AND P1, PT, R4, 0x9, PT ;  /* 0x000000090400780c */ /* 0x000fe40003f24270 */
[----:B0-----:R-:W-:-:S04]  /*22c0*/  SHF.L.U32 R2, R2, R3, RZ ;  /* 0x0000000302027219 */ /* 0x001fc800000006ff */
        /* <DEDUP_REMOVED lines=12> */
.L_x_11732:
[----:B------:R3:W-:Y:S01]  /*2390*/  STG.E.U8 desc[UR36][R16.64], R5 ;  /* 0x0000000510007986 */ /* 0x0007e2000c101124 */
[----:B------:R-:W-:Y:S05]  /*23a0*/  BRA `(.L_x_11734) ;  /* 0x0000000c00647947 */ /* 0x000fea0003800000 */
.L_x_11731:
        /* <DEDUP_REMOVED lines=10> */
.L_x_11736:
[----:B------:R-:W-:-:S05]  /*2450*/  PRMT R3, R5, 0x9910, RZ ;  /* 0x0000991005037816 */ /* 0x000fca00000000ff */
[----:B------:R1:W-:Y:S01]  /*2460*/  STG.E desc[UR36][R16.64], R3 ;  /* 0x0000000310007986 */ /* 0x0003e2000c101924 */
[----:B------:R-:W-:Y:S05]  /*2470*/  BRA `(.L_x_11734) ;  /* 0x0000000c00307947 */ /* 0x000fea0003800000 */
.L_x_11735:
[----:B------:R2:W-:Y:S01]  /*2480*/  STG.E.U16 desc[UR36][R16.64], R5 ;  /* 0x0000000510007986 */ /* 0x0005e2000c101524 */
[----:B------:R-:W-:Y:S05]  /*2490*/  BRA `(.L_x_11734) ;  /* 0x0000000c00287947 */ /* 0x000fea0003800000 */
.L_x_11730:
        /* <DEDUP_REMOVED lines=9> */
.L_x_11738:
[----:B------:R-:W0:Y:S02]  /*2530*/  I2F.S16 R0, R5 ;  /* 0x0000000500007306 */ /* 0x000e240000101400 */
[----:B0-----:R-:W-:-:S05]  /*2540*/  F2FP.F16.F32.PACK_AB R0, RZ, R0 ;  /* 0x00000000ff00723e */ /* 0x001fca00000000ff */
[----:B------:R0:W-:Y:S01]  /*2550*/  STG.E.U16 desc[UR36][R16.64], R0 ;  /* 0x0000000010007986 */ /* 0x0001e2000c101524 */
[----:B------:R-:W-:Y:S05]  /*2560*/  BRA `(.L_x_11734) ;  /* 0x0000000800f47947 */ /* 0x000fea0003800000 */
.L_x_11737:
        /* <DEDUP_REMOVED lines=10> */
.L_x_11740:
[----:B------:R-:W0:Y:S02]  /*2610*/  I2F.S16 R5, R5 ;  /* 0x0000000500057306 */ /* 0x000e240000101400 */
[----:B0-----:R-:W-:-:S04]  /*2620*/  F2FP.F16.F32.PACK_AB R3, RZ, R5 ;  /* 0x00000005ff03723e */ /* 0x001fc800000000ff */
[----:B------:R-:W-:-:S05]  /*2630*/  PRMT R3, R3, 0x5410, RZ ;  /* 0x0000541003037816 */ /* 0x000fca00000000ff */
[----:B------:R0:W-:Y:S01]  /*2640*/  STG.E desc[UR36][R16.64], R3 ;  /* 0x0000000310007986 */ /* 0x0001e2000c101924 */
[----:B------:R-:W-:Y:S05]  /*2650*/  BRA `(.L_x_11734) ;  /* 0x0000000800b87947 */ /* 0x000fea0003800000 */
.L_x_11739:
[----:B------:R-:W0:Y:S02]  /*2660*/  I2F.F64.S16 R2, R5 ;  /* 0x0000000500027312 */ /* 0x000e240000101c00 */
[----:B0-----:R0:W-:Y:S01]  /*2670*/  STG.E.64 desc[UR36][R16.64], R2 ;  /* 0x0000000210007986 */ /* 0x0011e2000c101b24 */
[----:B------:R-:W-:Y:S05]  /*2680*/  BRA `(.L_x_11734) ;  /* 0x0000000800ac7947 */ /* 0x000fea0003800000 */
.L_x_11729:
        /* <DEDUP_REMOVED lines=13> */
.L_x_11743:
[----:B------:R-:W0:Y:S01]  /*2760*/  I2F.F64.S16 R4, R5 ;  /* 0x0000000500047312 */ /* 0x000e220000101c00 */
[----:B------:R-:W-:-:S05]  /*2770*/  CS2R R6, SRZ ;  /* 0x0000000000067805 */ /* 0x000fca000001ff00 */
[----:B0-----:R0:W-:Y:S01]  /*2780*/  STG.E.128 desc[UR36][R16.64], R4 ;  /* 0x0000000410007986 */ /* 0x0011e2000c101d24 */
[----:B------:R-:W-:Y:S05]  /*2790*/  BRA `(.L_x_11734) ;  /* 0x0000000800687947 */ /* 0x000fea0003800000 */
.L_x_11742:
        /* <DEDUP_REMOVED lines=21> */
.L_x_11747:
[----:B------:R-:W-:Y:S05]  /*28f0*/  BSYNC B0 ;  /* 0x0000000000007941 */ /* 0x000fea0003800000 */
.L_x_11746:
[----:B------:R-:W-:-:S05]  /*2900*/  LOP3.LUT R3, R0, R3, RZ, 0xfc, !PT ;  /* 0x0000000300037212 */ /* 0x000fca00078efcff */
[----:B------:R0:W-:Y:S01]  /*2910*/  STG.E.U8 desc[UR36][R16.64], R3 ;  /* 0x0000000310007986 */ /* 0x0001e2000c101124 */
[----:B------:R-:W-:Y:S05]  /*2920*/  BRA `(.L_x_11734) ;  /* 0x0000000800047947 */ /* 0x000fea0003800000 */
.L_x_11745:
        /* <DEDUP_REMOVED lines=13> */
.L_x_11749:
[----:B------:R-:W-:Y:S01]  /*2a00*/  IMAD.MOV.U32 R0, RZ, RZ, 0x7f ;  /* 0x0000007fff007424 */ /* 0x000fe200078e00ff */
[----:B------:R-:W-:-:S04]  /*2a10*/  ISETP.GT.U32.AND P0, PT, R2, 0x7f800000, PT ;  /* 0x7f8000000200780c */ /* 0x000fc80003f04070 */
[----:B------:R-:W-:-:S09]  /*2a20*/  SEL R0, R0, 0x7c, P0 ;  /* 0x0000007c00007807 */ /* 0x000fd20000000000 */
.L_x_11750:
[----:B------:R-:W-:Y:S05]  /*2a30*/  BSYNC B0 ;  /* 0x0000000000007941 */ /* 0x000fea0003800000 */
.L_x_11748:
[----:B------:R-:W-:-:S04]  /*2a40*/  LOP3.LUT R2, R5, 0x80000000, RZ, 0xc0, !PT ;  /* 0x8000000005027812 */ /* 0x000fc800078ec0ff */
[----:B------:R-:W-:-:S04]  /*2a50*/  SHF.R.U32.HI R3, RZ, 0x18, R2 ;  /* 0x00000018ff037819 */ /* 0x000fc80000011602 */
[----:B------:R-:W-:-:S05]  /*2a60*/  LOP3.LUT R3, R0, R3, RZ, 0xfc, !PT ;  /* 0x0000000300037212 */ /* 0x000fca00078efcff */
[----:B------:R0:W-:Y:S01]  /*2a70*/  STG.E.U8 desc[UR36][R16.64], R3 ;  /* 0x0000000310007986 */ /* 0x0001e2000c101124 */
[----:B------:R-:W-:Y:S05]  /*2a80*/  BRA `(.L_x_11734) ;  /* 0x0000000400ac7947 */ /* 0x000fea0003800000 */
.L_x_11744:
[----:B------:R-:W0:Y:S02]  /*2a90*/  I2F.S16 R0, R5 ;  /* 0x0000000500007306 */ /* 0x000e240000101400 */
[----:B0-----:R-:W-:-:S05]  /*2aa0*/  F2FP.BF16.F32.PACK_AB R0, RZ, R0 ;  /* 0x00000000ff00723e */ /* 0x001fca00000010ff */
[----:B------:R0:W-:Y:S01]  /*2ab0*/  STG.E.U16 desc[UR36][R16.64], R0 ;  /* 0x0000000010007986 */ /* 0x0001e2000c101524 */
[----:B------:R-:W-:Y:S05]  /*2ac0*/  BRA `(.L_x_11734) ;  /* 0x00000004009c7947 */ /* 0x000fea0003800000 */
.L_x_11741:
        /* <DEDUP_REMOVED lines=10> */
.L_x_11753:
        /* <DEDUP_REMOVED lines=17> */
.L_x_11756:
[----:B------:R-:W-:-:S04]  /*2c80*/  LOP3.LUT R2, R5, 0x80000000, RZ, 0xc0, !PT ;  /* 0x8000000005027812 */ /* 0x000fc800078ec0ff */
[----:B------:R-:W-:-:S04]  /*2c90*/  SHF.R.U32.HI R3, RZ, 0x18, R2 ;  /* 0x00000018ff037819 */ /* 0x000fc80000011602 */
[----:B------:R-:W-:-:S04]  /*2ca0*/  LOP3.LUT R0, R0, R3, RZ, 0xfc, !PT ;  /* 0x0000000300007212 */ /* 0x000fc800078efcff */
[----:B------:R-:W-:-:S07]  /*2cb0*/  PRMT R8, R0, 0x7610, R8 ;  /* 0x0000761000087816 */ /* 0x000fce0000000008 */
.L_x_11755:
[----:B------:R-:W-:Y:S05]  /*2cc0*/  BSYNC B0 ;  /* 0x0000000000007941 */ /* 0x000fea0003800000 */
.L_x_11754:
[----:B------:R0:W-:Y:S01]  /*2cd0*/  STG.E.U8 desc[UR36][R16.64], R8 ;  /* 0x0000000810007986 */ /* 0x0001e2000c101124 */
[----:B------:R-:W-:Y:S05]  /*2ce0*/  BRA `(.L_x_11734) ;  /* 0x0000000400147947 */ /* 0x000fea0003800000 */
.L_x_11752:
        /* <DEDUP_REMOVED lines=17> */
.L_x_11759:
[----:B------:R-:W-:-:S04]  /*2e00*/  LOP3.LUT R2, R5, 0x80000000, RZ, 0xc0, !PT ;  /* 0x8000000005027812 */ /* 0x000fc800078ec0ff */
[----:B------:R-:W-:-:S04]  /*2e10*/  SHF.R.U32.HI R3, RZ, 0x18, R2 ;  /* 0x00000018ff037819 */ /* 0x000fc80000011602 */
[----:B------:R-:W-:-:S04]  /*2e20*/  LOP3.LUT R0, R0, R3, RZ, 0xfc, !PT ;  /* 0x0000000300007212 */ /* 0x000fc800078efcff */
[----:B------:R-:W-:-:S07]  /*2e30*/  PRMT R8, R0, 0x7610, R8 ;  /* 0x0000761000087816 */ /* 0x000fce0000000008 */
.L_x_11758:
[----:B------:R-:W-:Y:S05]  /*2e40*/  BSYNC B0 ;  /* 0x0000000000007941 */ /* 0x000fea0003800000 */
.L_x_11757:
[----:B------:R0:W-:Y:S01]  /*2e50*/  STG.E.U8 desc[UR36][R16.64], R8 ;  /* 0x0000000810007986 */ /* 0x0001e2000c101124 */
[----:B------:R-:W-:Y:S05]  /*2e60*/  BRA `(.L_x_11734) ;  /* 0x0000000000b47947 */ /* 0x000fea0003800000 */
.L_x_11751:
        /* <DEDUP_REMOVED lines=22> */
.L_x_11733:
        /* <DEDUP_REMOVED lines=16> */
.L_x_11762:
[----:B------:R-:W-:Y:S05]  /*30d0*/  BRA `(.L_x_11734) ;  /* 0x0000000000187947 */ /* 0x000fea0003800000 */
.L_x_11761:
[----:B------:R-:W-:-:S04]  /*30e0*/  PRMT R2, R5, 0x9910, RZ ;  /* 0x0000991005027816 */ /* 0x000fc800000000ff */
[----:B------:R-:W-:-:S05]  /*30f0*/  SHF.R.S32.HI R3, RZ, 0x1f, R2 ;  /* 0x0000001fff037819 */ /* 0x000fca0000011402 */
[----:B------:R0:W-:Y:S01]  /*3100*/  STG.E.64 desc[UR36][R16.64], R2 ;  /* 0x0000000210007986 */ /* 0x0001e2000c101b24 */
[----:B------:R-:W-:Y:S05]  /*3110*/  BRA `(.L_x_11734) ;  /* 0x0000000000087947 */ /* 0x000fea0003800000 */
.L_x_11760:
[----:B------:R-:W-:-:S05]  /*3120*/  PRMT R3, R5, 0x9910, RZ ;  /* 0x0000991005037816 */ /* 0x000fca00000000ff */
[----:B------:R0:W-:Y:S02]  /*3130*/  STG.E desc[UR36][R16.64], R3 ;  /* 0x0000000310007986 */ /* 0x0001e4000c101924 */
.L_x_11734:
[----:B------:R-:W-:-:S04]  /*3140*/  IMAD R18, R23, 0x200, R18 ;  /* 0x0000020017127824 */ /* 0x000fc800078e0212 */
[----:B------:R-:W-:-:S07]  /*3150*/  VIADD R19, R18, 0x80 ;  /* 0x0000008012137836 */ /* 0x000fce0000000000 */
.L_x_11694:
[----:B------:R-:W-:Y:S05]  /*3160*/  BSYNC B6 ;  /* 0x0000000000067941 */ /* 0x000fea0003800000 */
.L_x_11693:
        /* <DEDUP_REMOVED lines=307> */
.L_x_11765:
        /* <DEDUP_REMOVED lines=20> */
.L_x_11769:
[----:B------:R0:W5:Y:S01]  /*45e0*/  LDG.E.U8 R0, desc[UR36][R2.64] ;  /* 0x0000002402007981 */ /* 0x000162000c1e1100 */
[----:B------:R-:W-:Y:S05]  /*45f0*/  BRA `(.L_x_11771) ;  /* 0x0000000c00547947 */ /* 0x000fea0003800000 */
.L_x_11768:
        /* <DEDUP_REMOVED lines=8> */
.L_x_11773:
[----:B------:R0:W5:Y:S01]  /*4680*/  LDG.E.U16 R0, desc[UR36][R2.64] ;  /* 0x0000002402007981 */ /* 0x000162000c1e1500 */
[----:B------:R-:W-:Y:S05]  /*4690*/  BRA `(.L_x_11771) ;  /* 0x0000000c002c7947 */ /* 0x000fea0003800000 */
.L_x_11772:
[----:B------:R0:W5:Y:S01]  /*46a0*/  LDG.E.U16 R0, desc[UR36][R2.64] ;  /* 0x0000002402007981 */ /* 0x000162000c1e1500 */
[----:B------:R-:W-:Y:S05]  /*46b0*/  BRA `(.L_x_11771) ;  /* 0x0000000c00247947 */ /* 0x000fea0003800000 */
.L_x_11767:
        /* <DEDUP_REMOVED lines=9> */
.L_x_11775:
[----:B------:R-:W2:Y:S02]  /*4750*/  LDG.E.U16 R4, desc[UR36][R2.64] ;  /* 0x0000002402047981 */ /* 0x000ea4000c1e1500 */
[----:B--2---:R-:W-:-:S06]  /*4760*/  HADD2.F32 R4, -RZ, R4.H0_H0 ;  /* 0x20000004ff047230 */ /* 0x004fcc0000004100 */
[----:B------:R-:W0:Y:S02]  /*4770*/  F2I.FTZ.TRUNC.NTZ R4, R4 ;  /* 0x0000000400047305 */ /* 0x000e24000021f100 */
[----:B0-----:R-:W-:Y:S01]  /*4780*/  PRMT R0, R4, 0x7610, R0 ;  /* 0x0000761004007816 */ /* 0x001fe20000000000 */
[----:B------:R-:W-:Y:S06]  /*4790*/  BRA `(.L_x_11771) ;  /* 0x0000000800ec7947 */ /* 0x000fec0003800000 */
.L_x_11774:
        /* <DEDUP_REMOVED lines=9> */
.L_x_11777:
[----:B------:R-:W2:Y:S02]  /*4830*/  LDG.E.U16 R2, desc[UR36][R2.64] ;  /* 0x0000002402027981 */ /* 0x000ea4000c1e1500 */
[----:B--2---:R-:W-:-:S06]  /*4840*/  HADD2.F32 R4, -RZ, R2.H0_H0 ;  /* 0x20000002ff047230 */ /* 0x004fcc0000004100 */
[----:B------:R-:W0:Y:S02]  /*4850*/  F2I.FTZ.TRUNC.NTZ R4, R4 ;  /* 0x0000000400047305 */ /* 0x000e24000021f100 */
[----:B0-----:R-:W-:Y:S01]  /*4860*/  PRMT R0, R4, 0x7610, R0 ;  /* 0x0000761004007816 */ /* 0x001fe20000000000 */
[----:B------:R-:W-:Y:S06]  /*4870*/  BRA `(.L_x_11771) ;  /* 0x0000000800b47947 */ /* 0x000fec0003800000 */
.L_x_11776:
[----:B------:R-:W2:Y:S02]  /*4880*/  LDG.E.64 R2, desc[UR36][R2.64] ;  /* 0x0000002402027981 */ /* 0x000ea4000c1e1b00 */
[----:B--2---:R0:W1:Y:S01]  /*4890*/  F2I.F64.TRUNC R0, R2 ;  /* 0x0000000200007311 */ /* 0x004062000030d100 */
[----:B------:R-:W-:Y:S05]  /*48a0*/  BRA `(.L_x_11771) ;  /* 0x0000000800a87947 */ /* 0x000fea0003800000 */
.L_x_11766:
        /* <DEDUP_REMOVED lines=12> */
.L_x_11780:
[----:B------:R-:W2:Y:S02]  /*4970*/  LDG.E.64 R2, desc[UR36][R2.64] ;  /* 0x0000002402027981 */ /* 0x000ea4000c1e1b00 */
[----:B--2---:R3:W4:Y:S01]  /*4980*/  F2I.F64.TRUNC R0, R2 ;  /* 0x0000000200007311 */ /* 0x004722000030d100 */
[----:B------:R-:W-:Y:S05]  /*4990*/  BRA `(.L_x_11771) ;  /* 0x00000008006c7947 */ /* 0x000fea0003800000 */
.L_x_11779:
        /* <DEDUP_REMOVED lines=28> */
.L_x_11782:
        /* <DEDUP_REMOVED lines=15> */
.L_x_11781:
[----:B------:R-:W2:Y:S02]  /*4c50*/  LDG.E.U16 R4, desc[UR36][R2.64] ;  /* 0x0000002402047981 */ /* 0x000ea4000c1e1500 */
[----:B--2---:R-:W-:-:S06]  /*4c60*/  IMAD.U32 R4, R4, 0x10000, RZ ;  /* 0x0001000004047824 */ /* 0x004fcc00078e00ff */
[----:B------:R-:W0:Y:S02]  /*4c70*/  F2I.FTZ.TRUNC.NTZ R4, R4 ;  /* 0x0000000400047305 */ /* 0x000e24000021f100 */
[----:B0-----:R-:W-:Y:S01]  /*4c80*/  PRMT R0, R4, 0x7610, R0 ;  /* 0x0000761004007816 */ /* 0x001fe20000000000 */
[----:B------:R-:W-:Y:S06]  /*4c90*/  BRA `(.L_x_11771) ;  /* 0x0000000400ac7947 */ /* 0x000fec0003800000 */
.L_x_11778:
        /* <DEDUP_REMOVED lines=10> */
.L_x_11785:
        /* <DEDUP_REMOVED lines=21> */
.L_x_11789:
[----:B------:R-:W-:Y:S05]  /*4e90*/  BSYNC B1 ;  /* 0x0000000000017941 */ /* 0x000fea0003800000 */
.L_x_11788:
[----:B------:R-:W-:Y:S01]  /*4ea0*/  IMAD.SHL.U32 R2, R2, 0x100000, RZ ;  /* 0x0010000002027824 */ /* 0x000fe200078e00ff */
[----:B------:R-:W-:-:S04]  /*4eb0*/  LEA R3, R0, 0x3b800000, 0x17 ;  /* 0x3b80000000037811 */ /* 0x000fc800078eb8ff */
[----:B------:R-:W-:-:S07]  /*4ec0*/  LOP3.LUT R4, R3, R2, R4, 0xfe, !PT ;  /* 0x0000000203047212 */ /* 0x000fce00078efe04 */
.L_x_11787:
[----:B------:R-:W-:Y:S05]  /*4ed0*/  BSYNC B0 ;  /* 0x0000000000007941 */ /* 0x000fea0003800000 */
.L_x_11786:
[----:B------:R-:W0:Y:S02]  /*4ee0*/  F2I.FTZ.TRUNC.NTZ R4, R4 ;  /* 0x0000000400047305 */ /* 0x000e24000021f100 */
[----:B0-----:R-:W-:Y:S01]  /*4ef0*/  PRMT R0, R4, 0x7610, R0 ;  /* 0x0000761004007816 */ /* 0x001fe20000000000 */
[----:B------:R-:W-:Y:S06]  /*4f00*/  BRA `(.L_x_11771) ;  /* 0x0000000400107947 */ /* 0x000fec0003800000 */
.L_x_11784:
        /* <DEDUP_REMOVED lines=21> */
.L_x_11793:
[----:B------:R-:W-:Y:S05]  /*5060*/  BSYNC B1 ;  /* 0x0000000000017941 */ /* 0x000fea0003800000 */
.L_x_11792:
[----:B------:R-:W-:Y:S01]  /*5070*/  IMAD.SHL.U32 R2, R2, 0x200000, RZ ;  /* 0x0020000002027824 */ /* 0x000fe200078e00ff */
[----:B------:R-:W-:-:S04]  /*5080*/  LEA R3, R0, 0x37800000, 0x17 ;  /* 0x3780000000037811 */ /* 0x000fc800078eb8ff */
[----:B------:R-:W-:-:S07]  /*5090*/  LOP3.LUT R4, R3, R2, R4, 0xfe, !PT ;  /* 0x0000000203047212 */ /* 0x000fce00078efe04 */
.L_x_11791:
[----:B------:R-:W-:Y:S05]  /*50a0*/  BSYNC B0 ;  /* 0x0000000000007941 */ /* 0x000fea0003800000 */
.L_x_11790:
[----:B------:R-:W0:Y:S02]  /*50b0*/  F2I.FTZ.TRUNC.NTZ R4, R4 ;  /* 0x0000000400047305 */ /* 0x000e24000021f100 */
[----:B0-----:R-:W-:Y:S01]  /*50c0*/  PRMT R0, R4, 0x7610, R0 ;  /* 0x0000761004007816 */ /* 0x001fe20000000000 */
[----:B------:R-:W-:Y:S06]  /*50d0*/  BRA `(.L_x_11771) ;  /* 0x00000000009c7947 */ /* 0x000fec0003800000 */
.L_x_11783:
        /* <DEDUP_REMOVED lines=14> */
.L_x_11797:
[----:B------:R-:W-:Y:S05]  /*51c0*/  BSYNC B0 ;  /* 0x0000000000007941 */ /* 0x000fea0003800000 */
.L_x_11796:
[----:B------:R-:W0:Y:S02]  /*51d0*/  F2I.FTZ.TRUNC.NTZ R4, R4 ;  /* 0x0000000400047305 */ /* 0x000e24000021f100 */
[----:B0-----:R-:W-:Y:S01]  /*51e0*/  PRMT R0, R4, 0x7610, R0 ;  /* 0x0000761004007816 */ /* 0x001fe20000000000 */
[----:B------:R-:W-:Y:S06]  /*51f0*/  BRA `(.L_x_11771) ;  /* 0x0000000000547947 */ /* 0x000fec0003800000 */
.L_x_11770:
        /* <DEDUP_REMOVED lines=16> */
.L_x_11798:
[----:B------:R-:W-:Y:S01]  /*5300*/  PRMT R0, RZ, 0x7610, R0 ;  /* 0x00007610ff007816 */ /* 0x000fe20000000000 */
[----:B------:R-:W-:Y:S06]  /*5310*/  BRA `(.L_x_11771) ;  /* 0x00000000000c7947 */ /* 0x000fec0003800000 */
.L_x_11795:
[----:B------:R2:W5:Y:S01]  /*5320*/  LDG.E.U16 R0, desc[UR36][R2.64] ;  /* 0x0000002402007981 */ /* 0x000562000c1e1500 */
[----:B------:R-:W-:Y:S05]  /*5330*/  BRA `(.L_x_11771) ;  /* 0x0000000000047947 */ /* 0x000fea0003800000 */
.L_x_11794:
[----:B------:R1:W5:Y:S02]  /*5340*/  LDG.E.U16 R0, desc[UR36][R2.64] ;  /* 0x0000002402007981 */ /* 0x000364000c1e1500 */
.L_x_11771:
[----:B------:R-:W0:Y:S01]  /*5350*/  LDC.U8 R6, c[0x0][0x424] ;  /* 0x00010900ff067b82 */ /* 0x000e220000000000 */
[C---:B-1--45:R-:W-:Y:S02]  /*5360*/  PRMT R5, R0.reuse, 0x9910, RZ ;  /* 0x0000991000057816 */ /* 0x072fe400000000ff */
[----:B0-23--:R-:W-:-:S03]  /*5370*/  LOP3.LUT R2, R0, 0xffff, RZ, 0xc0, !PT ;  /* 0x0000ffff00027812 */ /* 0x00dfc600078ec0ff */
[----:B------:R-:W-:Y:S01]  /*5380*/  IMAD.MOV.U32 R0, RZ, RZ, R5 ;  /* 0x000000ffff007224 */ /* 0x000fe200078e0005 */
        /* <DEDUP_REMOVED lines=17> */
.L_x_11802:
[----:B------:R0:W-:Y:S01]  /*54a0*/  STG.E.U8 desc[UR36][R16.64], R5 ;  /* 0x0000000510007986 */ /* 0x0001e2000c101124 */
[----:B------:R-:W-:Y:S05]  /*54b0*/  BRA `(.L_x_11804) ;  /* 0x0000000c00647947 */ /* 0x000fea0003800000 */
.L_x_11801:
        /* <DEDUP_REMOVED lines=10> */
.L_x_11806:
[----:B------:R-:W-:-:S05]  /*5560*/  PRMT R3, R5, 0x9910, RZ ;  /* 0x0000991005037816 */ /* 0x000fca00000000ff */
[----:B------:R0:W-:Y:S01]  /*5570*/  STG.E desc[UR36][R16.64], R3 ;  /* 0x0000000310007986 */ /* 0x0001e2000c101924 */
[----:B------:R-:W-:Y:S05]  /*5580*/  BRA `(.L_x_11804) ;  /* 0x0000000c00307947 */ /* 0x000fea0003800000 */
.L_x_11805:
[----:B------:R0:W-:Y:S01]  /*5590*/  STG.E.U16 desc[UR36][R16.64], R5 ;  /* 0x0000000510007986 */ /* 0x0001e2000c101524 */
[----:B------:R-:W-:Y:S05]  /*55a0*/  BRA `(.L_x_11804) ;  /* 0x0000000c00287947 */ /* 0x000fea0003800000 */
.L_x_11800:
        /* <DEDUP_REMOVED lines=9> */
.L_x_11808:
[----:B------:R-:W0:Y:S02]  /*5640*/  I2F.S16 R0, R5 ;  /* 0x0000000500007306 */ /* 0x000e240000101400 */
[----:B0-----:R-:W-:-:S05]  /*5650*/  F2FP.F16.F32.PACK_AB R0, RZ, R0 ;  /* 0x00000000ff00723e */ /* 0x001fca00000000ff */
[----:B------:R0:W-:Y:S01]  /*5660*/  STG.E.U16 desc[UR36][R16.64], R0 ;  /* 0x0000000010007986 */ /* 0x0001e2000c101524 */
[----:B------:R-:W-:Y:S05]  /*5670*/  BRA `(.L_x_11804) ;  /* 0x0000000800f47947 */ /* 0x000fea0003800000 */
.L_x_11807:
        /* <DEDUP_REMOVED lines=10> */
.L_x_11810:
[----:B------:R-:W0:Y:S02]  /*5720*/  I2F.S16 R5, R5 ;  /* 0x0000000500057306 */ /* 0x000e240000101400 */
[----:B0-----:R-:W-:-:S04]  /*5730*/  F2FP.F16.F32.PACK_AB R3, RZ, R5 ;  /* 0x00000005ff03723e */ /* 0x001fc800000000ff */
[----:B------:R-:W-:-:S05]  /*5740*/  PRMT R3, R3, 0x5410, RZ ;  /* 0x0000541003037816 */ /* 0x000fca00000000ff */
[----:B------:R0:W-:Y:S01]  /*5750*/  STG.E desc[UR36][R16.64], R3 ;  /* 0x0000000310007986 */ /* 0x0001e2000c101924 */
[----:B------:R-:W-:Y:S05]  /*5760*/  BRA `(.L_x_11804) ;  /* 0x0000000800b87947 */ /* 0x000fea0003800000 */
.L_x_11809:
[----:B------:R-:W0:Y:S02]  /*5770*/  I2F.F64.S16 R2, R5 ;  /* 0x0000000500027312 */ /* 0x000e240000101c00 */
[----:B0-----:R0:W-:Y:S01]  /*5780*/  STG.E.64 desc[UR36][R16.64], R2 ;  /* 0x0000000210007986 */ /* 0x0011e2000c101b24 */
[----:B------:R-:W-:Y:S05]  /*5790*/  BRA `(.L_x_11804) ;  /* 0x0000000800ac7947 */ /* 0x000fea0003800000 */
.L_x_11799:
        /* <DEDUP_REMOVED lines=13> */
.L_x_11813:
[----:B------:R-:W0:Y:S01]  /*5870*/  I2F.F64.S16 R4, R5 ;  /* 0x0000000500047312 */ /* 0x000e220000101c00 */
[----:B------:R-:W-:-:S05]  /*5880*/  CS2R R6, SRZ ;  /* 0x0000000000067805 */ /* 0x000fca000001ff00 */
[----:B0-----:R0:W-:Y:S01]  /*5890*/  STG.E.128 desc[UR36][R16.64], R4 ;  /* 0x0000000410007986 */ /* 0x0011e2000c101d24 */
[----:B------:R-:W-:Y:S05]  /*58a0*/  BRA `(.L_x_11804) ;  /* 0x0000000800687947 */ /* 0x000fea0003800000 */
.L_x_11812:
        /* <DEDUP_REMOVED lines=21> */
.L_x_11817:
[----:B------:R-:W-:Y:S05]  /*5a00*/  BSYNC B0 ;  /* 0x0000000000007941 */ /* 0x000fea0003800000 */
.L_x_11816:
[----:B------:R-:W-:-:S05]  /*5a10*/  LOP3.LUT R3, R0, R3, RZ, 0xfc, !PT ;  /* 0x0000000300037212 */ /* 0x000fca00078efcff */
[----:B------:R0:W-:Y:S01]  /*5a20*/  STG.E.U8 desc[UR36][R16.64], R3 ;  /* 0x0000000310007986 */ /* 0x0001e2000c101124 */
[----:B------:R-:W-:Y:S05]  /*5a30*/  BRA `(.L_x_11804) ;  /* 0x0000000800047947 */ /* 0x000fea0003800000 */
.L_x_11815:
        /* <DEDUP_REMOVED lines=13> */
.L_x_11819:
[----:B------:R-:W-:Y:S01]  /*5b10*/  IMAD.MOV.U32 R0, RZ, RZ, 0x7f ;  /* 0x0000007fff007424 */ /* 0x000fe200078e00ff */
[----:B------:R-:W-:-:S04]  /*5b20*/  ISETP.GT.U32.AND P0, PT, R2, 0x7f800000, PT ;  /* 0x7f8000000200780c */ /* 0x000fc80003f04070 */
[----:B------:R-:W-:-:S09]  /*5b30*/  SEL R0, R0, 0x7c, P0 ;  /* 0x0000007c00007807 */ /* 0x000fd20000000000 */
.L_x_11820:
[----:B------:R-:W-:Y:S05]  /*5b40*/  BSYNC B0 ;  /* 0x0000000000007941 */ /* 0x000fea0003800000 */
.L_x_11818:
[----:B------:R-:W-:-:S04]  /*5b50*/  LOP3.LUT R2, R5, 0x80000000, RZ, 0xc0, !PT ;  /* 0x8000000005027812 */ /* 0x000fc800078ec0ff */
[----:B------:R-:W-:-:S04]  /*5b60*/  SHF.R.U32.HI R3, RZ, 0x18, R2 ;  /* 0x00000018ff037819 */ /* 0x000fc80000011602 */
[----:B------:R-:W-:-:S05]  /*5b70*/  LOP3.LUT R3, R0, R3, RZ, 0xfc, !PT ;  /* 0x0000000300037212 */ /* 0x000fca00078efcff */
[----:B------:R0:W-:Y:S01]  /*5b80*/  STG.E.U8 desc[UR36][R16.64], R3 ;  /* 0x0000000310007986 */ /* 0x0001e2000c101124 */
[----:B------:R-:W-:Y:S05]  /*5b90*/  BRA `(.L_x_11804) ;  /* 0x0000000400ac7947 */ /* 0x000fea0003800000 */
.L_x_11814:
[----:B------:R-:W0:Y:S02]  /*5ba0*/  I2F.S16 R0, R5 ;  /* 0x0000000500007306 */ /* 0x000e240000101400 */
[----:B0-----:R-:W-:-:S05]  /*5bb0*/  F2FP.BF16.F32.PACK_AB R0, RZ, R0 ;  /* 0x00000000ff00723e */ /* 0x001fca00000010ff */
[----:B------:R0:W-:Y:S01]  /*5bc0*/  STG.E.U16 desc[UR36][R16.64], R0 ;  /* 0x0000000010007986 */ /* 0x0001e2000c101524 */
[----:B------:R-:W-:Y:S05]  /*5bd0*/  BRA `(.L_x_11804) ;  /* 0x00000004009c7947 */ /* 0x000fea0003800000 */
.L_x_11811:
        /* <DEDUP_REMOVED lines=10> */
.L_x_11823:
        /* <DEDUP_REMOVED lines=17> */
.L_x_11826:
[----:B------:R-:W-:-:S04]  /*5d90*/  LOP3.LUT R2, R5, 0x80000000, RZ, 0xc0, !PT ;  /* 0x8000000005027812 */ /* 0x000fc800078ec0ff */
[----:B------:R-:W-:-:S04]  /*5da0*/  SHF.R.U32.HI R3, RZ, 0x18, R2 ;  /* 0x00000018ff037819 */ /* 0x000fc80000011602 */
[----:B------:R-:W-:-:S04]  /*5db0*/  LOP3.LUT R0, R0, R3, RZ, 0xfc, !PT ;  /* 0x0000000300007212 */ /* 0x000fc800078efcff */
[----:B------:R-:W-:-:S07]  /*5dc0*/  PRMT R8, R0, 0x7610, R8 ;  /* 0x0000761000087816 */ /* 0x000fce0000000008 */
.L_x_11825:
[----:B------:R-:W-:Y:S05]  /*5dd0*/  BSYNC B0 ;  /* 0x0000000000007941 */ /* 0x000fea0003800000 */
.L_x_11824:
[----:B------:R3:W-:Y:S01]  /*5de0*/  STG.E.U8 desc[UR36][R16.64], R8 ;  /* 0x0000000810007986 */ /* 0x0007e2000c101124 */
[----:B------:R-:W-:Y:S05]  /*5df0*/  BRA `(.L_x_11804) ;  /* 0x0000000400147947 */ /* 0x000fea0003800000 */
.L_x_11822:
        /* <DEDUP_REMOVED lines=17> */
.L_x_11829:
[----:B------:R-:W-:-:S04]  /*5f10*/  LOP3.LUT R2, R5, 0x80000000, RZ, 0xc0, !PT ;  /* 0x8000000005027812 */ /* 0x000fc800078ec0ff */
[----:B------:R-:W-:-:S04]  /*5f20*/  SHF.R.U32.HI R3, RZ, 0x18, R2 ;  /* 0x00000018ff037819 */ /* 0x000fc80000011602 */
[----:B------:R-:W-:-:S04]  /*5f30*/  LOP3.LUT R0, R0, R3, RZ, 0xfc, !PT ;  /* 0x0000000300007212 */ /* 0x000fc800078efcff */
[----:B------:R-:W-:-:S07]  /*5f40*/  PRMT R8, R0, 0x7610, R8 ;  /* 0x0000761000087816 */ /* 0x000fce0000000008 */
.L_x_11828:
[----:B------:R-:W-:Y:S05]  /*5f50*/  BSYNC B0 ;  /* 0x0000000000007941 */ /* 0x000fea0003800000 */
.L_x_11827:
[----:B------:R0:W-:Y:S01]  /*5f60*/  STG.E.U8 desc[UR36][R16.64], R8 ;  /* 0x0000000810007986 */ /* 0x0001e2000c101124 */
[----:B------:R-:W-:Y:S05]  /*5f70*/  BRA `(.L_x_11804) ;  /* 0x0000000000b47947 */ /* 0x000fea0003800000 */
.L_x_11821:
        /* <DEDUP_REMOVED lines=22> */
.L_x_11803:
        /* <DEDUP_REMOVED lines=16> */
.L_x_11832:
[----:B------:R-:W-:Y:S05]  /*61e0*/  BRA `(.L_x_11804) ;  /* 0x0000000000187947 */ /* 0x000fea0003800000 */
.L_x_11831:
[----:B------:R-:W-:-:S04]  /*61f0*/  PRMT R2, R5, 0x9910, RZ ;  /* 0x0000991005027816 */ /* 0x000fc800000000ff */
[----:B------:R-:W-:-:S05]  /*6200*/  SHF.R.S32.HI R3, RZ, 0x1f, R2 ;  /* 0x0000001fff037819 */ /* 0x000fca0000011402 */
[----:B------:R2:W-:Y:S01]  /*6210*/  STG.E.64 desc[UR36][R16.64], R2 ;  /* 0x0000000210007986 */ /* 0x0005e2000c101b24 */
[----:B------:R-:W-:Y:S05]  /*6220*/  BRA `(.L_x_11804) ;  /* 0x0000000000087947 */ /* 0x000fea0003800000 */
.L_x_11830:
[----:B------:R-:W-:-:S05]  /*6230*/  PRMT R3, R5, 0x9910, RZ ;  /* 0x0000991005037816 */ /* 0x000fca00000000ff */
[----:B------:R0:W-:Y:S02]  /*6240*/  STG.E desc[UR36][R16.64], R3 ;  /* 0x0000000310007986 */ /* 0x0001e4000c101924 */
.L_x_11804:
[----:B------:R-:W-:-:S07]  /*6250*/  VIADD R19, R19, 0x80 ;  /* 0x0000008013137836 */ /* 0x000fce0000000000 */
.L_x_11764:
[----:B------:R-:W-:Y:S05]  /*6260*/  BSYNC B6 ;  /* 0x0000000000067941 */ /* 0x000fea0003800000 */
.L_x_11763:
        /* <DEDUP_REMOVED lines=307> */
.L_x_11835:
        /* <DEDUP_REMOVED lines=20> */
.L_x_11839:
[----:B------:R0:W5:Y:S01]  /*76e0*/  LDG.E.U8 R0, desc[UR36][R2.64] ;  /* 0x0000002402007981 */ /* 0x000162000c1e1100 */
[----:B------:R-:W-:Y:S05]  /*76f0*/  BRA `(.L_x_11841) ;  /* 0x0000000c00547947 */ /* 0x000fea0003800000 */
.L_x_11838:
        /* <DEDUP_REMOVED lines=8> */
.L_x_11843:
[----:B------:R0:W5:Y:S01]  /*7780*/  LDG.E.U16 R0, desc[UR36][R2.64] ;  /* 0x0000002402007981 */ /* 0x000162000c1e1500 */
[----:B------:R-:W-:Y:S05]  /*7790*/  BRA `(.L_x_11841) ;  /* 0x0000000c002c7947 */ /* 0x000fea0003800000 */
.L_x_11842:
[----:B------:R0:W5:Y:S01]  /*77a0*/  LDG.E.U16 R0, desc[UR36][R2.64] ;  /* 0x0000002402007981 */ /* 0x000162000c1e1500 */
[----:B------:R-:W-:Y:S05]  /*77b0*/  BRA `(.L_x_11841) ;  /* 0x0000000c00247947 */ /* 0x000fea0003800000 */
.L_x_11837:
        /* <DEDUP_REMOVED lines=9> */
.L_x_11845:
[----:B------:R-:W2:Y:S02]  /*7850*/  LDG.E.U16 R4, desc[UR36][R2.64] ;  /* 0x0000002402047981 */ /* 0x000ea4000c1e1500 */
[----:B--2---:R-:W-:-:S06]  /*7860*/  HADD2.F32 R4, -RZ, R4.H0_H0 ;  /* 0x20000004ff047230 */ /* 0x004fcc0000004100 */
[----:B------:R-:W0:Y:S02]  /*7870*/  F2I.FTZ.TRUNC.NTZ R4, R4 ;  /* 0x0000000400047305 */ /* 0x000e24000021f100 */
[----:B0-----:R-:W-:Y:S01]  /*7880*/  PRMT R0, R4, 0x7610, R0 ;  /* 0x0000761004007816 */ /* 0x001fe20000000000 */
[----:B------:R-:W-:Y:S06]  /*7890*/  BRA `(.L_x_11841) ;  /* 0x0000000800ec7947 */ /* 0x000fec0003800000 */
.L_x_11844:
        /* <DEDUP_REMOVED lines=9> */
.L_x_11847:
[----:B------:R-:W2:Y:S02]  /*7930*/  LDG.E.U16 R2, desc[UR36][R2.64] ;  /* 0x0000002402027981 */ /* 0x000ea4000c1e1500 */
[----:B--2---:R-:W-:-:S06]  /*7940*/  HADD2.F32 R4, -RZ, R2.H0_H0 ;  /* 0x20000002ff047230 */ /* 0x004fcc0000004100 */
[----:B------:R-:W0:Y:S02]  /*7950*/  F2I.FTZ.TRUNC.NTZ R4, R4 ;  /* 0x0000000400047305 */ /* 0x000e24000021f100 */
[----:B0-----:R-:W-:Y:S01]  /*7960*/  PRMT R0, R4, 0x7610, R0 ;  /* 0x0000761004007816 */ /* 0x001fe20000000000 */
[----:B------:R-:W-:Y:S06]  /*7970*/  BRA `(.L_x_11841) ;  /* 0x0000000800b47947 */ /* 0x000fec0003800000 */
.L_x_11846:
[----:B------:R-:W2:Y:S02]  /*7980*/  LDG.E.64 R2, desc[UR36][R2.64] ;  /* 0x0000002402027981 */ /* 0x000ea4000c1e1b00 */
[----:B--2---:R0:W1:Y:S01]  /*7990*/  F2I.F64.TRUNC R0, R2 ;  /* 0x0000000200007311 */ /* 0x004062000030d100 */
[----:B------:R-:W-:Y:S05]  /*79a0*/  BRA `(.L_x_11841) ;  /* 0x0000000800a87947 */ /* 0x000fea0003800000 */
.L_x_11836:
        /* <DEDUP_REMOVED lines=12> */
.L_x_11850:
[----:B------:R-:W2:Y:S02]  /*7a70*/  LDG.E.64 R2, desc[UR36][R2.64] ;  /* 0x0000002402027981 */ /* 0x000ea4000c1e1b00 */
[----:B--2---:R3:W4:Y:S01]  /*7a80*/  F2I.F64.TRUNC R0, R2 ;  /* 0x0000000200007311 */ /* 0x004722000030d100 */
[----:B------:R-:W-:Y:S05]  /*7a90*/  BRA `(.L_x_11841) ;  /* 0x00000008006c7947 */ /* 0x000fea0003800000 */
.L_x_11849:
        /* <DEDUP_REMOVED lines=28> */
.L_x_11852:
        /* <DEDUP_REMOVED lines=15> */
.L_x_11851:
[----:B------:R-:W2:Y:S02]  /*7d50*/  LDG.E.U16 R4, desc[UR36][R2.64] ;  /* 0x0000002402047981 */ /* 0x000ea4000c1e1500 */
[----:B--2---:R-:W-:-:S06]  /*7d60*/  IMAD.U32 R4, R4, 0x10000, RZ ;  /* 0x0001000004047824 */ /* 0x004fcc00078e00ff */
[----:B------:R-:W0:Y:S02]  /*7d70*/  F2I.FTZ.TRUNC.NTZ R4, R4 ;  /* 0x0000000400047305 */ /* 0x000e24000021f100 */
[----:B0-----:R-:W-:Y:S01]  /*7d80*/  PRMT R0, R4, 0x7610, R0 ;  /* 0x0000761004007816 */ /* 0x001fe20000000000 */
[----:B------:R-:W-:Y:S06]  /*7d90*/  BRA `(.L_x_11841) ;  /* 0x0000000400ac7947 */ /* 0x000fec0003800000 */
.L_x_11848:
        /* <DEDUP_REMOVED lines=10> */
.L_x_11855:
        /* <DEDUP_REMOVED lines=21> */
.L_x_11859:
[----:B------:R-:W-:Y:S05]  /*7f90*/  BSYNC B1 ;  /* 0x0000000000017941 */ /* 0x000fea0003800000 */
.L_x_11858:
[----:B------:R-:W-:Y:S01]  /*7fa0*/  IMAD.SHL.U32 R2, R2, 0x100000, RZ ;  /* 0x0010000002027824 */ /* 0x000fe200078e00ff */
[----:B------:R-:W-:-:S04]  /*7fb0*/  LEA R3, R0, 0x3b800000, 0x17 ;  /* 0x3b80000000037811 */ /* 0x000fc800078eb8ff */
[----:B------:R-:W-:-:S07]  /*7fc0*/  LOP3.LUT R4, R3, R2, R4, 0xfe, !PT ;  /* 0x0000000203047212 */ /* 0x000fce00078efe04 */
.L_x_11857:
[----:B------:R-:W-:Y:S05]  /*7fd0*/  BSYNC B0 ;  /* 0x0000000000007941 */ /* 0x000fea0003800000 */
.L_x_11856:
[----:B------:R-:W0:Y:S02]  /*7fe0*/  F2I.FTZ.TRUNC.NTZ R4, R4 ;  /* 0x0000000400047305 */ /* 0x000e24000021f100 */
[----:B0-----:R-:W-:Y:S01]  /*7ff0*/  PRMT R0, R4, 0x7610, R0 ;  /* 0x0000761004007816 */ /* 0x001fe20000000000 */
[----:B------:R-:W-:Y:S06]  /*8000*/  BRA `(.L_x_11841) ;  /* 0x0000000400107947 */ /* 0x000fec0003800000 */
.L_x_11854:
        /* <DEDUP_REMOVED lines=21> */
.L_x_11863:
[----:B------:R-:W-:Y:S05]  /*8160*/  BSYNC B1 ;  /* 0x0000000000017941 */ /* 0x000fea0003800000 */
.L_x_11862:
[----:B------:R-:W-:Y:S01]  /*8170*/  IMAD.SHL.U32 R2, R2, 0x200000, RZ ;  /* 0x0020000002027824 */ /* 0x000fe200078e00ff */
[----:B------:R-:W-:-:S04]  /*8180*/  LEA R3, R0, 0x37800000, 0x17 ;  /* 0x3780000000037811 */ /* 0x000fc800078eb8ff */
[----:B------:R-:W-:-:S07]  /*8190*/  LOP3.LUT R4, R3, R2, R4, 0xfe, !PT ;  /* 0x0000000203047212 */ /* 0x000fce00078efe04 */
.L_x_11861:
[----:B------:R-:W-:Y:S05]  /*81a0*/  BSYNC B0 ;  /* 0x0000000000007941 */ /* 0x000fea0003800000 */
.L_x_11860:
[----:B------:R-:W0:Y:S02]  /*81b0*/  F2I.FTZ.TRUNC.NTZ R4, R4 ;  /* 0x0000000400047305 */ /* 0x000e24000021f100 */
[----:B0-----:R-:W-:Y:S01]  /*81c0*/  PRMT R0, R4, 0x7610, R0 ;  /* 0x0000761004007816 */ /* 0x001fe20000000000 */
[----:B------:R-:W-:Y:S06]  /*81d0*/  BRA `(.L_x_11841) ;  /* 0x00000000009c7947 */ /* 0x000fec0003800000 */
.L_x_11853:
        /* <DEDUP_REMOVED lines=14> */
.L_x_11867:
[----:B------:R-:W-:Y:S05]  /*82c0*/  BSYNC B0 ;  /* 0x0000000000007941 */ /* 0x000fea0003800000 */
.L_x_11866:
[----:B------:R-:W0:Y:S02]  /*82d0*/  F2I.FTZ.TRUNC.NTZ R4, R4 ;  /* 0x0000000400047305 */ /* 0x000e24000021f100 */
[----:B0-----:R-:W-:Y:S01]  /*82e0*/  PRMT R0, R4, 0x7610, R0 ;  /* 0x0000761004007816 */ /* 0x001fe20000000000 */
[----:B------:R-:W-:Y:S06]  /*82f0*/  BRA `(.L_x_11841) ;  /* 0x0000000000547947 */ /* 0x000fec0003800000 */
.L_x_11840:
        /* <DEDUP_REMOVED lines=16> */
.L_x_11868:
[----:B------:R-:W-:Y:S01]  /*8400*/  PRMT R0, RZ, 0x7610, R0 ;  /* 0x00007610ff007816 */ /* 0x000fe20000000000 */
[----:B------:R-:W-:Y:S06]  /*8410*/  BRA `(.L_x_11841) ;  /* 0x00000000000c7947 */ /* 0x000fec0003800000 */
.L_x_11865:
[----:B------:R1:W5:Y:S01]  /*8420*/  LDG.E.U16 R0, desc[UR36][R2.64] ;  /* 0x0000002402007981 */ /* 0x000362000c1e1500 */
[----:B------:R-:W-:Y:S05]  /*8430*/  BRA `(.L_x_11841) ;  /* 0x0000000000047947 */ /* 0x000fea0003800000 */
.L_x_11864:
[----:B------:R2:W5:Y:S02]  /*8440*/  LDG.E.U16 R0, desc[UR36][R2.64] ;  /* 0x0000002402007981 */ /* 0x000564000c1e1500 */
.L_x_11841:
        /* <DEDUP_REMOVED lines=21> */
.L_x_11872:
[----:B------:R3:W-:Y:S01]  /*85a0*/  STG.E.U8 desc[UR36][R16.64], R5 ;  /* 0x0000000510007986 */ /* 0x0007e2000c101124 */
[----:B------:R-:W-:Y:S05]  /*85b0*/  BRA `(.L_x_11874) ;  /* 0x0000000c00647947 */ /* 0x000fea0003800000 */
.L_x_11871:
        /* <DEDUP_REMOVED lines=10> */
.L_x_11876:
[----:B------:R-:W-:-:S05]  /*8660*/  PRMT R3, R5, 0x9910, RZ ;  /* 0x0000991005037816 */ /* 0x000fca00000000ff */
[----:B------:R2:W-:Y:S01]  /*8670*/  STG.E desc[UR36][R16.64], R3 ;  /* 0x0000000310007986 */ /* 0x0005e2000c101924 */
[----:B------:R-:W-:Y:S05]  /*8680*/  BRA `(.L_x_11874) ;  /* 0x0000000c00307947 */ /* 0x000fea0003800000 */
.L_x_11875:
[----:B------:R0:W-:Y:S01]  /*8690*/  STG.E.U16 desc[UR36][R16.64], R5 ;  /* 0x0000000510007986 */ /* 0x0001e2000c101524 */
[----:B------:R-:W-:Y:S05]  /*86a0*/  BRA `(.L_x_11874) ;  /* 0x0000000c00287947 */ /* 0x000fea0003800000 */
.L_x_11870:
        /* <DEDUP_REMOVED lines=9> */
.L_x_11878:
[----:B------:R-:W0:Y:S02]  /*8740*/  I2F.S16 R0, R5 ;  /* 0x0000000500007306 */ /* 0x000e240000101400 */
[----:B0-----:R-:W-:-:S05]  /*8750*/  F2FP.F16.F32.PACK_AB R0, RZ, R0 ;  /* 0x00000000ff00723e */ /* 0x001fca00000000ff */
[----:B------:R0:W-:Y:S01]  /*8760*/  STG.E.U16 desc[UR36][R16.64], R0 ;  /* 0x0000000010007986 */ /* 0x0001e2000c101524 */
[----:B------:R-:W-:Y:S05]  /*8770*/  BRA `(.L_x_11874) ;  /* 0x0000000800f47947 */ /* 0x000fea0003800000 */
.L_x_11877:
        /* <DEDUP_REMOVED lines=10> */
.L_x_11880:
[----:B------:R-:W0:Y:S02]  /*8820*/  I2F.S16 R5, R5 ;  /* 0x0000000500057306 */ /* 0x000e240000101400 */
[----:B0-----:R-:W-:-:S04]  /*8830*/  F2FP.F16.F32.PACK_AB R3, RZ, R5 ;  /* 0x00000005ff03723e */ /* 0x001fc800000000ff */
[----:B------:R-:W-:-:S05]  /*8840*/  PRMT R3, R3, 0x5410, RZ ;  /* 0x0000541003037816 */ /* 0x000fca00000000ff */
[----:B------:R0:W-:Y:S01]  /*8850*/  STG.E desc[UR36][R16.64], R3 ;  /* 0x0000000310007986 */ /* 0x0001e2000c101924 */
[----:B------:R-:W-:Y:S05]  /*8860*/  BRA `(.L_x_11874) ;  /* 0x0000000800b87947 */ /* 0x000fea0003800000 */
.L_x_11879:
[----:B------:R-:W0:Y:S02]  /*8870*/  I2F.F64.S16 R2, R5 ;  /* 0x0000000500027312 */ /* 0x000e240000101c00 */
[----:B0-----:R0:W-:Y:S01]  /*8880*/  STG.E.64 desc[UR36][R16.64], R2 ;  /* 0x0000000210007986 */ /* 0x0011e2000c101b24 */
[----:B------:R-:W-:Y:S05]  /*8890*/  BRA `(.L_x_11874) ;  /* 0x0000000800ac7947 */ /* 0x000fea0003800000 */
.L_x_11869:
        /* <DEDUP_REMOVED lines=13> */
.L_x_11883:
[----:B------:R-:W0:Y:S01]  /*8970*/  I2F.F64.S16 R4, R5 ;  /* 0x0000000500047312 */ /* 0x000e220000101c00 */
[----:B------:R-:W-:-:S05]  /*8980*/  CS2R R6, SRZ ;  /* 0x0000000000067805 */ /* 0x000fca000001ff00 */
[----:B0-----:R0:W-:Y:S01]  /*8990*/  STG.E.128 desc[UR36][R16.64], R4 ;  /* 0x0000000410007986 */ /* 0x0011e2000c101d24 */
[----:B------:R-:W-:Y:S05]  /*89a0*/  BRA `(.L_x_11874) ;  /* 0x0000000800687947 */ /* 0x000fea0003800000 */
.L_x_11882:
        /* <DEDUP_REMOVED lines=21> */
.L_x_11887:
[----:B------:R-:W-:Y:S05]  /*8b00*/  BSYNC B0 ;  /* 0x0000000000007941 */ /* 0x000fea0003800000 */
.L_x_11886:
[----:B------:R-:W-:-:S05]  /*8b10*/  LOP3.LUT R3, R0, R3, RZ, 0xfc, !PT ;  /* 0x0000000300037212 */ /* 0x000fca00078efcff */
[----:B------:R0:W-:Y:S01]  /*8b20*/  STG.E.U8 desc[UR36][R16.64], R3 ;  /* 0x0000000310007986 */ /* 0x0001e2000c101124 */
[----:B------:R-:W-:Y:S05]  /*8b30*/  BRA `(.L_x_11874) ;  /* 0x0000000800047947 */ /* 0x000fea0003800000 */
.L_x_11885:
        /* <DEDUP_REMOVED lines=13> */
.L_x_11889:
[----:B------:R-:W-:Y:S01]  /*8c10*/  IMAD.MOV.U32 R0, RZ, RZ, 0x7f ;  /* 0x0000007fff007424 */ /* 0x000fe200078e00ff */
[----:B------:R-:W-:-:S04]  /*8c20*/  ISETP.GT.U32.AND P0, PT, R2, 0x7f800000, PT ;  /* 0x7f8000000200780c */ /* 0x000fc80003f04070 */
[----:B------:R-:W-:-:S09]  /*8c30*/  SEL R0, R0, 0x7c, P0 ;  /* 0x0000007c00007807 */ /* 0x000fd20000000000 */
.L_x_11890:
[----:B------:R-:W-:Y:S05]  /*8c40*/  BSYNC B0 ;  /* 0x0000000000007941 */ /* 0x000fea0003800000 */
.L_x_11888:
[----:B------:R-:W-:-:S04]  /*8c50*/  LOP3.LUT R2, R5, 0x80000000, RZ, 0xc0, !PT ;  /* 0x8000000005027812 */ /* 0x000fc800078ec0ff */
[----:B------:R-:W-:-:S04]  /*8c60*/  SHF.R.U32.HI R3, RZ, 0x18, R2 ;  /* 0x00000018ff037819 */ /* 0x000fc80000011602 */
[----:B------:R-:W-:-:S05]  /*8c70*/  LOP3.LUT R3, R0, R3, RZ, 0xfc, !PT ;  /* 0x0000000300037212 */ /* 0x000fca00078efcff */
[----:B------:R0:W-:Y:S01]  /*8c80*/  STG.E.U8 desc[UR36][R16.64], R3 ;  /* 0x0000000310007986 */ /* 0x0001e2000c101124 */
[----:B------:R-:W-:Y:S05]  /*8c90*/  BRA `(.L_x_11874) ;  /* 0x0000000400ac7947 */ /* 0x000fea0003800000 */
.L_x_11884:
[----:B------:R-:W0:Y:S02]  /*8ca0*/  I2F.S16 R0, R5 ;  /* 0x0000000500007306 */ /* 0x000e240000101400 */
[----:B0-----:R-:W-:-:S05]  /*8cb0*/  F2FP.BF16.F32.PACK_AB R0, RZ, R0 ;  /* 0x00000000ff00723e */ /* 0x001fca00000010ff */
[----:B------:R0:W-:Y:S01]  /*8cc0*/  STG.E.U16 desc[UR36][R16.64], R0 ;  /* 0x0000000010007986 */ /* 0x0001e2000c101524 */
[----:B------:R-:W-:Y:S05]  /*8cd0*/  BRA `(.L_x_11874) ;  /* 0x00000004009c7947 */ /* 0x000fea0003800000 */
.L_x_11881:
        /* <DEDUP_REMOVED lines=10> */
.L_x_11893:
        /* <DEDUP_REMOVED lines=17> */
.L_x_11896:
[----:B------:R-:W-:-:S04]  /*8e90*/  LOP3.LUT R2, R5, 0x80000000, RZ, 0xc0, !PT ;  /* 0x8000000005027812 */ /* 0x000fc800078ec0ff */
[----:B------:R-:W-:-:S04]  /*8ea0*/  SHF.R.U32.HI R3, RZ, 0x18, R2 ;  /* 0x00000018ff037819 */ /* 0x000fc80000011602 */
[----:B------:R-:W-:-:S04]  /*8eb0*/  LOP3.LUT R0, R0, R3, RZ, 0xfc, !PT ;  /* 0x0000000300007212 */ /* 0x000fc800078efcff */
[----:B------:R-:W-:-:S07]  /*8ec0*/  PRMT R8, R0, 0x7610, R8 ;  /* 0x0000761000087816 */ /* 0x000fce0000000008 */
.L_x_11895:
[----:B------:R-:W-:Y:S05]  /*8ed0*/  BSYNC B0 ;  /* 0x0000000000007941 */ /* 0x000fea0003800000 */
.L_x_11894:
[----:B------:R0:W-:Y:S01]  /*8ee0*/  STG.E.U8 desc[UR36][R16.64], R8 ;  /* 0x0000000810007986 */ /* 0x0001e2000c101124 */
[----:B------:R-:W-:Y:S05]  /*8ef0*/  BRA `(.L_x_11874) ;  /* 0x0000000400147947 */ /* 0x000fea0003800000 */
.L_x_11892:
        /* <DEDUP_REMOVED lines=17> */
.L_x_11899:
[----:B------:R-:W-:-:S04]  /*9010*/  LOP3.LUT R2, R5, 0x80000000, RZ, 0xc0, !PT ;  /* 0x8000000005027812 */ /* 0x000fc800078ec0ff */
[----:B------:R-:W-:-:S04]  /*9020*/  SHF.R.U32.HI R3, RZ, 0x18, R2 ;  /* 0x00000018ff037819 */ /* 0x000fc80000011602 */
[----:B------:R-:W-:-:S04]  /*9030*/  LOP3.LUT R0, R0, R3, RZ, 0xfc, !PT ;  /* 0x0000000300007212 */ /* 0x000fc800078efcff */
[----:B------:R-:W-:-:S07]  /*9040*/  PRMT R8, R0, 0x7610, R8 ;  /* 0x0000761000087816 */ /* 0x000fce0000000008 */
.L_x_11898:
[----:B------:R-:W-:Y:S05]  /*9050*/  BSYNC B0 ;  /* 0x0000000000007941 */ /* 0x000fea0003800000 */
.L_x_11897:
[----:B------:R0:W-:Y:S01]  /*9060*/  STG.E.U8 desc[UR36][R16.64], R8 ;  /* 0x0000000810007986 */ /* 0x0001e2000c101124 */
[----:B------:R-:W-:Y:S05]  /*9070*/  BRA `(.L_x_11874) ;  /* 0x0000000000b47947 */ /* 0x000fea0003800000 */
.L_x_11891:
        /* <DEDUP_REMOVED lines=22> */
.L_x_11873:
        /* <DEDUP_REMOVED lines=16> */
.L_x_11902:
[----:B------:R-:W-:Y:S05]  /*92e0*/  BRA `(.L_x_11874) ;  /* 0x0000000000187947 */ /* 0x000fea0003800000 */
.L_x_11901:
[----:B------:R-:W-:-:S04]  /*92f0*/  PRMT R2, R5, 0x9910, RZ ;  /* 0x0000991005027816 */ /* 0x000fc800000000ff */
[----:B------:R-:W-:-:S05]  /*9300*/  SHF.R.S32.HI R3, RZ, 0x1f, R2 ;  /* 0x0000001fff037819 */ /* 0x000fca0000011402 */
[----:B------:R0:W-:Y:S01]  /*9310*/  STG.E.64 desc[UR36][R16.64], R2 ;  /* 0x0000000210007986 */ /* 0x0001e2000c101b24 */
[----:B------:R-:W-:Y:S05]  /*9320*/  BRA `(.L_x_11874) ;  /* 0x0000000000087947 */ /* 0x000fea0003800000 */
.L_x_11900:
[----:B------:R-:W-:-:S05]  /*9330*/  PRMT R3, R5, 0x9910, RZ ;  /* 0x0000991005037816 */ /* 0x000fca00000000ff */
[----:B------:R0:W-:Y:S02]  /*9340*/  STG.E desc[UR36][R16.64], R3 ;  /* 0x0000000310007986 */ /* 0x0001e4000c101924 */
.L_x_11874:
[----:B------:R-:W-:-:S07]  /*9350*/  VIADD R19, R19, 0x80 ;  /* 0x0000008013137836 */ /* 0x000fce0000000000 */
.L_x_11834:
[----:B------:R-:W-:Y:S05]  /*9360*/  BSYNC B6 ;  /* 0x0000000000067941 */ /* 0x000fea0003800000 */
.L_x_11833:
        /* <DEDUP_REMOVED lines=306> */
.L_x_11903:
        /* <DEDUP_REMOVED lines=20> */
.L_x_11907:
[----:B------:R4:W5:Y:S01]  /*a7d0*/  LDG.E.U8 R0, desc[UR36][R2.64] ;  /* 0x0000002402007981 */ /* 0x000962000c1e1100 */
[----:B------:R-:W-:Y:S05]  /*a7e0*/  BRA `(.L_x_11909) ;  /* 0x0000000c00547947 */ /* 0x000fea0003800000 */
.L_x_11906:
        /* <DEDUP_REMOVED lines=8> */
.L_x_11911:
[----:B------:R2:W5:Y:S01]  /*a870*/  LDG.E.U16 R0, desc[UR36][R2.64] ;  /* 0x0000002402007981 */ /* 0x000562000c1e1500 */
[----:B------:R-:W-:Y:S05]  /*a880*/  BRA `(.L_x_11909) ;  /* 0x0000000c002c7947 */ /* 0x000fea0003800000 */
.L_x_11910:
[----:B------:R0:W5:Y:S01]  /*a890*/  LDG.E.U16 R0, desc[UR36][R2.64] ;  /* 0x0000002402007981 */ /* 0x000162000c1e1500 */
[----:B------:R-:W-:Y:S05]  /*a8a0*/  BRA `(.L_x_11909) ;  /* 0x0000000c00247947 */ /* 0x000fea0003800000 */
.L_x_11905:
        /* <DEDUP_REMOVED lines=9> */
.L_x_11913:
[----:B------:R-:W2:Y:S02]  /*a940*/  LDG.E.U16 R4, desc[UR36][R2.64] ;  /* 0x0000002402047981 */ /* 0x000ea4000c1e1500 */
[----:B--2---:R-:W-:-:S06]  /*a950*/  HADD2.F32 R4, -RZ, R4.H0_H0 ;  /* 0x20000004ff047230 */ /* 0x004fcc0000004100 */
[----:B------:R-:W0:Y:S02]  /*a960*/  F2I.FTZ.TRUNC.NTZ R4, R4 ;  /* 0x0000000400047305 */ /* 0x000e24000021f100 */
[----:B0-----:R-:W-:Y:S01]  /*a970*/  PRMT R0, R4, 0x7610, R0 ;  /* 0x0000761004007816 */ /* 0x001fe20000000000 */
[----:B------:R-:W-:Y:S06]  /*a980*/  BRA `(.L_x_11909) ;  /* 0x0000000800ec7947 */ /* 0x000fec0003800000 */
.L_x_11912:
        /* <DEDUP_REMOVED lines=9> */
.L_x_11915:
[----:B------:R-:W2:Y:S02]  /*aa20*/  LDG.E.U16 R2, desc[UR36][R2.64] ;  /* 0x0000002402027981 */ /* 0x000ea4000c1e1500 */
[----:B--2---:R-:W-:-:S06]  /*aa30*/  HADD2.F32 R4, -RZ, R2.H0_H0 ;  /* 0x20000002ff047230 */ /* 0x004fcc0000004100 */
[----:B------:R-:W0:Y:S02]  /*aa40*/  F2I.FTZ.TRUNC.NTZ R4, R4 ;  /* 0x0000000400047305 */ /* 0x000e24000021f100 */
[----:B0-----:R-:W-:Y:S01]  /*aa50*/  PRMT R0, R4, 0x7610, R0 ;  /* 0x0000761004007816 */ /* 0x001fe20000000000 */
[----:B------:R-:W-:Y:S06]  /*aa60*/  BRA `(.L_x_11909) ;  /* 0x0000000800b47947 */ /* 0x000fec0003800000 */
.L_x_11914:
[----:B------:R-:W2:Y:S02]  /*aa70*/  LDG.E.64 R2, desc[UR36][R2.64] ;  /* 0x0000002402027981 */ /* 0x000ea4000c1e1b00 */
[----:B--2---:R0:W1:Y:S01]  /*aa80*/  F2I.F64.TRUNC R0, R2 ;  /* 0x0000000200007311 */ /* 0x004062000030d100 */
[----:B------:R-:W-:Y:S05]  /*aa90*/  BRA `(.L_x_11909) ;  /* 0x0000000800a87947 */ /* 0x000fea0003800000 */
.L_x_11904:
        /* <DEDUP_REMOVED lines=12> */
.L_x_11918:
[----:B------:R-:W2:Y:S02]  /*ab60*/  LDG.E.64 R2, desc[UR36][R2.64] ;  /* 0x0000002402027981 */ /* 0x000ea4000c1e1b00 */
[----:B--2---:R0:W1:Y:S01]  /*ab70*/  F2I.F64.TRUNC R0, R2 ;  /* 0x0000000200007311 */ /* 0x004062000030d100 */
[----:B------:R-:W-:Y:S05]  /*ab80*/  BRA `(.L_x_11909) ;  /* 0x00000008006c7947 */ /* 0x000fea0003800000 */
.L_x_11917:
        /* <DEDUP_REMOVED lines=28> */
.L_x_11920:
        /* <DEDUP_REMOVED lines=15> */
.L_x_11919:
[----:B------:R-:W2:Y:S02]  /*ae40*/  LDG.E.U16 R4, desc[UR36][R2.64] ;  /* 0x0000002402047981 */ /* 0x000ea4000c1e1500 */
[----:B--2---:R-:W-:-:S06]  /*ae50*/  IMAD.U32 R4, R4, 0x10000, RZ ;  /* 0x0001000004047824 */ /* 0x004fcc00078e00ff */
[----:B------:R-:W0:Y:S02]  /*ae60*/  F2I.FTZ.TRUNC.NTZ R4, R4 ;  /* 0x0000000400047305 */ /* 0x000e24000021f100 */
[----:B0-----:R-:W-:Y:S01]  /*ae70*/  PRMT R0, R4, 0x7610, R0 ;  /* 0x0000761004007816 */ /* 0x001fe20000000000 */
[----:B------:R-:W-:Y:S06]  /*ae80*/  BRA `(.L_x_11909) ;  /* 0x0000000400ac7947 */ /* 0x000fec0003800000 */
.L_x_11916:
        /* <DEDUP_REMOVED lines=10> */
.L_x_11923:
        /* <DEDUP_REMOVED lines=21> */
.L_x_11927:
[----:B------:R-:W-:Y:S05]  /*b080*/  BSYNC B1 ;  /* 0x0000000000017941 */ /* 0x000fea0003800000 */
.L_x_11926:
[----:B------:R-:W-:Y:S01]  /*b090*/  IMAD.SHL.U32 R2, R2, 0x100000, RZ ;  /* 0x0010000002027824 */ /* 0x000fe200078e00ff */
[----:B------:R-:W-:-:S04]  /*b0a0*/  LEA R3, R0, 0x3b800000, 0x17 ;  /* 0x3b80000000037811 */ /* 0x000fc800078eb8ff */
[----:B------:R-:W-:-:S07]  /*b0b0*/  LOP3.LUT R4, R3, R2, R4, 0xfe, !PT ;  /* 0x0000000203047212 */ /* 0x000fce00078efe04 */
.L_x_11925:
[----:B------:R-:W-:Y:S05]  /*b0c0*/  BSYNC B0 ;  /* 0x0000000000007941 */ /* 0x000fea0003800000 */
.L_x_11924:
[----:B------:R-:W0:Y:S02]  /*b0d0*/  F2I.FTZ.TRUNC.NTZ R4, R4 ;  /* 0x0000000400047305 */ /* 0x000e24000021f100 */
[----:B0-----:R-:W-:Y:S01]  /*b0e0*/  PRMT R0, R4, 0x7610, R0 ;  /* 0x0000761004007816 */ /* 0x001fe20000000000 */
[----:B------:R-:W-:Y:S06]  /*b0f0*/  BRA `(.L_x_11909) ;  /* 0x0000000400107947 */ /* 0x000fec0003800000 */
.L_x_11922:
        /* <DEDUP_REMOVED lines=21> */
.L_x_11931:
[----:B------:R-:W-:Y:S05]  /*b250*/  BSYNC B1 ;  /* 0x0000000000017941 */ /* 0x000fea0003800000 */
.L_x_11930:
[----:B------:R-:W-:Y:S01]  /*b260*/  IMAD.SHL.U32 R2, R2, 0x200000, RZ ;  /* 0x0020000002027824 */ /* 0x000fe200078e00ff */
[----:B------:R-:W-:-:S04]  /*b270*/  LEA R3, R0, 0x37800000, 0x17 ;  /* 0x3780000000037811 */ /* 0x000fc800078eb8ff */
[----:B------:R-:W-:-:S07]  /*b280*/  LOP3.LUT R4, R3, R2, R4, 0xfe, !PT ;  /* 0x0000000203047212 */ /* 0x000fce00078efe04 */
.L_x_11929:
[----:B------:R-:W-:Y:S05]  /*b290*/  BSYNC B0 ;  /* 0x0000000000007941 */ /* 0x000fea0003800000 */
.L_x_11928:
[----:B------:R-:W0:Y:S02]  /*b2a0*/  F2I.FTZ.TRUNC.NTZ R4, R4 ;  /* 0x0000000400047305 */ /* 0x000e24000021f100 */
[----:B0-----:R-:W-:Y:S01]  /*b2b0*/  PRMT R0, R4, 0x7610, R0 ;  /* 0x0000761004007816 */ /* 0x001fe20000000000 */
[----:B------:R-:W-:Y:S06]  /*b2c0*/  BRA `(.L_x_11909) ;  /* 0x00000000009c7947 */ /* 0x000fec0003800000 */
.L_x_11921:
        /* <DEDUP_REMOVED lines=14> */
.L_x_11935:
[----:B------:R-:W-:Y:S05]  /*b3b0*/  BSYNC B0 ;  /* 0x0000000000007941 */ /* 0x000fea0003800000 */
.L_x_11934:
[----:B------:R-:W0:Y:S02]  /*b3c0*/  F2I.FTZ.TRUNC.NTZ R4, R4 ;  /* 0x0000000400047305 */ /* 0x000e24000021f100 */
[----:B0-----:R-:W-:Y:S01]  /*b3d0*/  PRMT R0, R4, 0x7610, R0 ;  /* 0x0000761004007816 */ /* 0x001fe20000000000 */
[----:B------:R-:W-:Y:S06]  /*b3e0*/  BRA `(.L_x_11909) ;  /* 0x0000000000547947 */ /* 0x000fec0003800000 */
.L_x_11908:
        /* <DEDUP_REMOVED lines=16> */
.L_x_11936:
[----:B------:R-:W-:Y:S01]  /*b4f0*/  PRMT R0, RZ, 0x7610, R0 ;  /* 0x00007610ff007816 */ /* 0x000fe20000000000 */
[----:B------:R-:W-:Y:S06]  /*b500*/  BRA `(.L_x_11909) ;  /* 0x00000000000c7947 */ /* 0x000fec0003800000 */
.L_x_11933:
[----:B------:R0:W5:Y:S01]  /*b510*/  LDG.E.U16 R0, desc[UR36][R2.64] ;  /* 0x0000002402007981 */ /* 0x000162000c1e1500 */
[----:B------:R-:W-:Y:S05]  /*b520*/  BRA `(.L_x_11909) ;  /* 0x0000000000047947 */ /* 0x000fea0003800000 */
.L_x_11932:
[----:B------:R0:W5:Y:S02]  /*b530*/  LDG.E.U16 R0, desc[UR36][R2.64] ;  /* 0x0000002402007981 */ /* 0x000164000c1e1500 */
.L_x_11909:
[----:B------:R-:W0:Y:S01]  /*b540*/  LDC.U8 R6, c[0x0][0x424] ;  /* 0x00010900ff067b82 */ /* 0x000e220000000000 */
[C---:B-1---5:R-:W-:Y:S02]  /*b550*/  PRMT R5, R0.reuse, 0x9910, RZ ;  /* 0x0000991000057816 */ /* 0x062fe400000000ff */
[----:B0-234-:R-:W-:-:S03]  /*b560*/  LOP3.LUT R2, R0, 0xffff, RZ, 0xc0, !PT ;  /* 0x0000ffff00027812 */ /* 0x01dfc600078ec0ff */
        /* <DEDUP_REMOVED lines=18> */
.L_x_11940:
[----:B------:R-:W-:Y:S01]  /*b690*/  STG.E.U8 desc[UR36][R16.64], R5 ;  /* 0x0000000510007986 */ /* 0x000fe2000c101124 */
[----:B------:R-:W-:Y:S05]  /*b6a0*/  EXIT ;  /* 0x000000000000794d */ /* 0x000fea0003800000 */
.L_x_11939:
        /* <DEDUP_REMOVED lines=10> */
.L_x_11943:
[----:B------:R-:W-:-:S05]  /*b750*/  PRMT R3, R5, 0x9910, RZ ;  /* 0x0000991005037816 */ /* 0x000fca00000000ff */
[----:B------:R-:W-:Y:S01]  /*b760*/  STG.E desc[UR36][R16.64], R3 ;  /* 0x0000000310007986 */ /* 0x000fe2000c101924 */
[----:B------:R-:W-:Y:S05]  /*b770*/  EXIT ;  /* 0x000000000000794d */ /* 0x000fea0003800000 */
.L_x_11942:
[----:B------:R-:W-:Y:S01]  /*b780*/  STG.E.U16 desc[UR36][R16.64], R5 ;  /* 0x0000000510007986 */ /* 0x000fe2000c101524 */
[----:B------:R-:W-:Y:S05]  /*b790*/  EXIT ;  /* 0x000000000000794d */ /* 0x000fea0003800000 */
.L_x_11938:
        /* <DEDUP_REMOVED lines=9> */
.L_x_11945:
[----:B------:R-:W0:Y:S02]  /*b830*/  I2F.S16 R0, R5 ;  /* 0x0000000500007306 */ /* 0x000e240000101400 */
[----:B0-----:R-:W-:-:S05]  /*b840*/  F2FP.F16.F32.PACK_AB R0, RZ, R0 ;  /* 0x00000000ff00723e */ /* 0x001fca00000000ff */
[----:B------:R-:W-:Y:S01]  /*b850*/  STG.E.U16 desc[UR36][R16.64], R0 ;  /* 0x0000000010007986 */ /* 0x000fe2000c101524 */
[----:B------:R-:W-:Y:S05]  /*b860*/  EXIT ;  /* 0x000000000000794d */ /* 0x000fea0003800000 */
.L_x_11944:
        /* <DEDUP_REMOVED lines=10> */
.L_x_11947:
[----:B------:R-:W0:Y:S02]  /*b910*/  I2F.S16 R5, R5 ;  /* 0x0000000500057306 */ /* 0x000e240000101400 */
[----:B0-----:R-:W-:-:S04]  /*b920*/  F2FP.F16.F32.PACK_AB R3, RZ, R5 ;  /* 0x00000005ff03723e */ /* 0x001fc800000000ff */
[----:B------:R-:W-:-:S05]  /*b930*/  PRMT R3, R3, 0x5410, RZ ;  /* 0x0000541003037816 */ /* 0x000fca00000000ff */
[----:B------:R-:W-:Y:S01]  /*b940*/  STG.E desc[UR36][R16.64], R3 ;  /* 0x0000000310007986 */ /* 0x000fe2000c101924 */
[----:B------:R-:W-:Y:S05]  /*b950*/  EXIT ;  /* 0x000000000000794d */ /* 0x000fea0003800000 */
.L_x_11946:
[----:B------:R-:W0:Y:S02]  /*b960*/  I2F.F64.S16 R2, R5 ;  /* 0x0000000500027312 */ /* 0x000e240000101c00 */
[----:B0-----:R-:W-:Y:S01]  /*b970*/  STG.E.64 desc[UR36][R16.64], R2 ;  /* 0x0000000210007986 */ /* 0x001fe2000c101b24 */
[----:B------:R-:W-:Y:S05]  /*b980*/  EXIT ;  /* 0x000000000000794d */ /* 0x000fea0003800000 */
.L_x_11937:
        /* <DEDUP_REMOVED lines=13> */
.L_x_11950:
[----:B------:R-:W0:Y:S01]  /*ba60*/  I2F.F64.S16 R4, R5 ;  /* 0x0000000500047312 */ /* 0x000e220000101c00 */
[----:B------:R-:W-:-:S05]  /*ba70*/  CS2R R6, SRZ ;  /* 0x0000000000067805 */ /* 0x000fca000001ff00 */
[----:B0-----:R-:W-:Y:S01]  /*ba80*/  STG.E.128 desc[UR36][R16.64], R4 ;  /* 0x0000000410007986 */ /* 0x001fe2000c101d24 */
[----:B------:R-:W-:Y:S05]  /*ba90*/  EXIT ;  /* 0x000000000000794d */ /* 0x000fea0003800000 */
.L_x_11949:
        /* <DEDUP_REMOVED lines=21> */
.L_x_11954:
[----:B------:R-:W-:Y:S05]  /*bbf0*/  BSYNC B0 ;  /* 0x0000000000007941 */ /* 0x000fea0003800000 */
.L_x_11953:
[----:B------:R-:W-:-:S05]  /*bc00*/  LOP3.LUT R3, R0, R3, RZ, 0xfc, !PT ;  /* 0x0000000300037212 */ /* 0x000fca00078efcff */
[----:B------:R-:W-:Y:S01]  /*bc10*/  STG.E.U8 desc[UR36][R16.64], R3 ;  /* 0x0000000310007986 */ /* 0x000fe2000c101124 */
[----:B------:R-:W-:Y:S05]  /*bc20*/  EXIT ;  /* 0x000000000000794d */ /* 0x000fea0003800000 */
.L_x_11952:
        /* <DEDUP_REMOVED lines=13> */
.L_x_11956:
[----:B------:R-:W-:Y:S01]  /*bd00*/  IMAD.MOV.U32 R0, RZ, RZ, 0x7f ;  /* 0x0000007fff007424 */ /* 0x000fe200078e00ff */
[----:B------:R-:W-:-:S04]  /*bd10*/  ISETP.GT.U32.AND P0, PT, R2, 0x7f800000, PT ;  /* 0x7f8000000200780c */ /* 0x000fc80003f04070 */
[----:B------:R-:W-:-:S09]  /*bd20*/  SEL R0, R0, 0x7c, P0 ;  /* 0x0000007c00007807 */ /* 0x000fd20000000000 */
.L_x_11957:
[----:B------:R-:W-:Y:S05]  /*bd30*/  BSYNC B0 ;  /* 0x0000000000007941 */ /* 0x000fea0003800000 */
.L_x_11955:
[----:B------:R-:W-:-:S04]  /*bd40*/  LOP3.LUT R2, R5, 0x80000000, RZ, 0xc0, !PT ;  /* 0x8000000005027812 */ /* 0x000fc800078ec0ff */
[----:B------:R-:W-:-:S04]  /*bd50*/  SHF.R.U32.HI R3, RZ, 0x18, R2 ;  /* 0x00000018ff037819 */ /* 0x000fc80000011602 */
[----:B------:R-:W-:-:S05]  /*bd60*/  LOP3.LUT R3, R0, R3, RZ, 0xfc, !PT ;  /* 0x0000000300037212 */ /* 0x000fca00078efcff */
[----:B------:R-:W-:Y:S01]  /*bd70*/  STG.E.U8 desc[UR36][R16.64], R3 ;  /* 0x0000000310007986 */ /* 0x000fe2000c101124 */
[----:B------:R-:W-:Y:S05]  /*bd80*/  EXIT ;  /* 0x000000000000794d */ /* 0x000fea0003800000 */
.L_x_11951:
[----:B------:R-:W0:Y:S02]  /*bd90*/  I2F.S16 R0, R5 ;  /* 0x0000000500007306 */ /* 0x000e240000101400 */
[----:B0-----:R-:W-:-:S05]  /*bda0*/  F2FP.BF16.F32.PACK_AB R0, RZ, R0 ;  /* 0x00000000ff00723e */ /* 0x001fca00000010ff */
[----:B------:R-:W-:Y:S01]  /*bdb0*/  STG.E.U16 desc[UR36][R16.64], R0 ;  /* 0x0000000010007986 */ /* 0x000fe2000c101524 */
[----:B------:R-:W-:Y:S05]  /*bdc0*/  EXIT ;  /* 0x000000000000794d */ /* 0x000fea0003800000 */
.L_x_11948:
        /* <DEDUP_REMOVED lines=10> */
.L_x_11960:
        /* <DEDUP_REMOVED lines=17> */
.L_x_11963:
[----:B------:R-:W-:-:S04]  /*bf80*/  LOP3.LUT R2, R5, 0x80000000, RZ, 0xc0, !PT ;  /* 0x8000000005027812 */ /* 0x000fc800078ec0ff */
[----:B------:R-:W-:-:S04]  /*bf90*/  SHF.R.U32.HI R3, RZ, 0x18, R2 ;  /* 0x00000018ff037819 */ /* 0x000fc80000011602 */
[----:B------:R-:W-:-:S04]  /*bfa0*/  LOP3.LUT R0, R0, R3, RZ, 0xfc, !PT ;  /* 0x0000000300007212 */ /* 0x000fc800078efcff */
[----:B------:R-:W-:-:S07]  /*bfb0*/  PRMT R8, R0, 0x7610, R8 ;  /* 0x0000761000087816 */ /* 0x000fce0000000008 */
.L_x_11962:
[----:B------:R-:W-:Y:S05]  /*bfc0*/  BSYNC B0 ;  /* 0x0000000000007941 */ /* 0x000fea0003800000 */
.L_x_11961:
[----:B------:R-:W-:Y:S01]  /*bfd0*/  STG.E.U8 desc[UR36][R16.64], R8 ;  /* 0x0000000810007986 */ /* 0x000fe2000c101124 */
[----:B------:R-:W-:Y:S05]  /*bfe0*/  EXIT ;  /* 0x000000000000794d */ /* 0x000fea0003800000 */
.L_x_11959:
        /* <DEDUP_REMOVED lines=17> */
.L_x_11966:
[----:B------:R-:W-:-:S04]  /*c100*/  LOP3.LUT R2, R5, 0x80000000, RZ, 0xc0, !PT ;  /* 0x8000000005027812 */ /* 0x000fc800078ec0ff */
[----:B------:R-:W-:-:S04]  /*c110*/  SHF.R.U32.HI R3, RZ, 0x18, R2 ;  /* 0x00000018ff037819 */ /* 0x000fc80000011602 */
[----:B------:R-:W-:-:S04]  /*c120*/  LOP3.LUT R0, R0, R3, RZ, 0xfc, !PT ;  /* 0x0000000300007212 */ /* 0x000fc800078efcff */
[----:B------:R-:W-:-:S07]  /*c130*/  PRMT R8, R0, 0x7610, R8 ;  /* 0x0000761000087816 */ /* 0x000fce0000000008 */
.L_x_11965:
[----:B------:R-:W-:Y:S05]  /*c140*/  BSYNC B0 ;  /* 0x0000000000007941 */ /* 0x000fea0003800000 */
.L_x_11964:
[----:B------:R-:W-:Y:S01]  /*c150*/  STG.E.U8 desc[UR36][R16.64], R8 ;  /* 0x0000000810007986 */ /* 0x000fe2000c101124 */
[----:B------:R-:W-:Y:S05]  /*c160*/  EXIT ;  /* 0x000000000000794d */ /* 0x000fea0003800000 */
.L_x_11958:
        /* <DEDUP_REMOVED lines=22> */
.L_x_11941:
        /* <DEDUP_REMOVED lines=16> */
.L_x_11969:
[----:B------:R-:W-:Y:S05]  /*c3d0*/  EXIT ;  /* 0x000000000000794d */ /* 0x000fea0003800000 */
.L_x_11968:
[----:B------:R-:W-:-:S04]  /*c3e0*/  PRMT R2, R5, 0x9910, RZ ;  /* 0x0000991005027816 */ /* 0x000fc800000000ff */
[----:B------:R-:W-:-:S05]  /*c3f0*/  SHF.R.S32.HI R3, RZ, 0x1f, R2 ;  /* 0x0000001fff037819 */ /* 0x000fca0000011402 */
[----:B------:R-:W-:Y:S01]  /*c400*/  STG.E.64 desc[UR36][R16.64], R2 ;  /* 0x0000000210007986 */ /* 0x000fe2000c101b24 */
[----:B------:R-:W-:Y:S05]  /*c410*/  EXIT ;  /* 0x000000000000794d */ /* 0x000fea0003800000 */
.L_x_11967:
[----:B------:R-:W-:-:S05]  /*c420*/  PRMT R3, R5, 0x9910, RZ ;  /* 0x0000991005037816 */ /* 0x000fca00000000ff */
[----:B------:R-:W-:Y:S01]  /*c430*/  STG.E desc[UR36][R16.64], R3 ;  /* 0x0000000310007986 */ /* 0x000fe2000c101924 */
[----:B------:R-:W-:Y:S05]  /*c440*/  EXIT ;  /* 0x000000000000794d */ /* 0x000fea0003800000 */
.L_x_11970:
        /* <DEDUP_REMOVED lines=11> */
.L_x_20610:


//--------------------- .text._ZN2at6native27unrolled_elementwise_kernelINS0_13AUnaryFunctorIsssZZZNS0_18lshift_kernel_cudaERNS_18TensorIteratorBaseEENKUlvE_clEvENKUlvE3_clEvEUlssE_EESt5arrayIPcLm2EELi4E23TrivialOffsetCalculatorILi1EjESD_NS0_6memory12LoadWithCastILi1EEENSE_13StoreWithCastILi1EEEEEviT_T0_T2_T3_T4_T5_ --------------------------
	.section	.text._ZN2at6native27unrolled_elementwise_kernelINS0_13AUnaryFunctorIsssZZZNS0_18lshift_kernel_cudaERNS_18TensorIteratorBaseEENKUlvE_clEvENKUlvE3_clEvEUlssE_EESt5arrayIPcLm2EELi4E23TrivialOffsetCalculatorILi1EjESD_NS0_6memory12LoadWithCastILi1EEENSE_13StoreWithCastILi1EEEEEviT_T0_T2_T3_T4_T5_,"ax",@progbits
	.align	128
        .global         _ZN2at6native27unrolled_elementwise_kernelINS0_13AUnaryFunctorIsssZZZNS0_18lshift_kernel_cudaERNS_18TensorIteratorBaseEENKUlvE_clEvENKUlvE3_clEvEUlssE_EESt5arrayIPcLm2EELi4E23TrivialOffsetCalculatorILi1EjESD_NS0_6memory12LoadWithCastILi1EEENSE_13StoreWithCastILi1EEEEEviT_T0_T2_T3_T4_T5_
        .type           _ZN2at6native27unrolled_elementwise_kernelINS0_13AUnaryFunctorIsssZZZNS0_18lshift_kernel_cudaERNS_18TensorIteratorBaseEENKUlvE_clEvENKUlvE3_clEvEUlssE_EESt5arrayIPcLm2EELi4E23TrivialOffsetCalculatorILi1EjESD_NS0_6memory12LoadWithCastILi1EEENSE_13StoreWithCastILi1EEEEEviT_T0_T2_T3_T4_T5_,@function
        .size           _ZN2at6native27unrolled_elementwise_kernelINS0_13AUnaryFunctorIsssZZZNS0_18lshift_kernel_cudaERNS_18TensorIteratorBaseEENKUlvE_clEvENKUlvE3_clEvEUlssE_EESt5arrayIPcLm2EELi4E23TrivialOffsetCalculatorILi1EjESD_NS0_6memory12LoadWithCastILi1EEENSE_13StoreWithCastILi1EEEEEviT_T0_T2_T3_T4_T5_,(.L_x_20611 - _ZN2at6native27unrolled_elementwise_kernelINS0_13AUnaryFunctorIsssZZZNS0_18lshift_kernel_cudaERNS_18TensorIteratorBaseEENKUlvE_clEvENKUlvE3_clEvEUlssE_EESt5arrayIPcLm2EELi4E23TrivialOffsetCalculatorILi1EjESD_NS0_6memory12LoadWithCastILi1EEENSE_13StoreWithCastILi1EEEEEviT_T0_T2_T3_T4_T5_)
        .other          _ZN2at6native27unrolled_elementwise_kernelINS0_13AUnaryFunctorIsssZZZNS0_18lshift_kernel_cudaERNS_18TensorIteratorBaseEENKUlvE_clEvENKUlvE3_clEvEUlssE_EESt5arrayIPcLm2EELi4E23TrivialOffsetCalculatorILi1EjESD_NS0_6memory12LoadWithCastILi1EEENSE_13StoreWithCastILi1EEEEEviT_T0_T2_T3_T4_T5_,@"STO_CUDA_ENTRY STV_DEFAULT"
_ZN2at6native27unrolled_elementwise_kernelINS0_13AUnaryFunctorIsssZZZNS0_18lshift_kernel_cudaERNS_18TensorIteratorBaseEENKUlvE_clEvENKUlvE3_clEvEUlssE_EESt5arrayIPcLm2EELi4E23TrivialOffsetCalculatorILi1EjESD_NS0_6memory12LoadWithCastILi1EEENSE_13StoreWithCastILi1EEEEEviT_T0_T2_T3_T4_T5_:
.text._ZN2at6native27unrolled_elementwise_kernelINS0_13AUnaryFunctorIsssZZZNS0_18lshift_kernel_cudaERNS_18TensorIteratorBaseEENKUlvE_clEvENKUlvE3_clEvEUlssE_EESt5arrayIPcLm2EELi4E23TrivialOffsetCalculatorILi1EjESD_NS0_6memory12LoadWithCastILi1EEENSE_13StoreWithCastILi1EEEEEviT_T0_T2_T3_T4_T5_:
        /* <DEDUP_REMOVED lines=31> */
.L_x_11976:
[----:B------:R3:W5:Y:S01]  /*01f0*/  LDG.E.U8 R17, desc[UR36][R2.64] ;  /* 0x0000002402117981 */ /* 0x000762000c1e1100 */
[----:B------:R-:W-:Y:S05]  /*0200*/  BRA `(.L_x_11978) ;  /* 0x0000000c00587947 */ /* 0x000fea0003800000 */
.L_x_11975:
        /* <DEDUP_REMOVED lines=8> */
.L_x_11980:
[----:B------:R1:W5:Y:S01]  /*0290*/  LDG.E.U16 R17, desc[UR36][R2.64] ;  /* 0x0000002402117981 */ /* 0x000362000c1e1500 */
[----:B------:R-:W-:Y:S05]  /*02a0*/  BRA `(.L_x_11978) ;  /* 0x0000000c00307947 */ /* 0x000fea0003800000 */
.L_x_11979:
[----:B------:R2:W5:Y:S01]  /*02b0*/  LDG.E.U16 R17, desc[UR36][R2.64] ;  /* 0x0000002402117981 */ /* 0x000562000c1e1500 */
[----:B------:R-:W-:Y:S05]  /*02c0*/  BRA `(.L_x_11978) ;  /* 0x0000000c00287947 */ /* 0x000fea0003800000 */
.L_x_11974:
        /* <DEDUP_REMOVED lines=9> */
.L_x_11982:
[----:B------:R-:W2:Y:S02]  /*0360*/  LDG.E.U16 R0, desc[UR36][R2.64] ;  /* 0x0000002402007981 */ /* 0x000ea4000c1e1500 */
[----:B--2---:R-:W-:-:S06]  /*0370*/  HADD2.F32 R0, -RZ, R0.H0_H0 ;  /* 0x20000000ff007230 */ /* 0x004fcc0000004100 */
[----:B------:R-:W0:Y:S02]  /*0380*/  F2I.FTZ.TRUNC.NTZ R0, R0 ;  /* 0x0000000000007305 */ /* 0x000e24000021f100 */
[----:B0-----:R-:W-:Y:S01]  /*0390*/  PRMT R17, R0, 0x7610, R17 ;  /* 0x0000761000117816 */ /* 0x001fe20000000011 */
[----:B------:R-:W-:Y:S06]  /*03a0*/  BRA `(.L_x_11978) ;  /* 0x0000000800f07947 */ /* 0x000fec0003800000 */
.L_x_11981:
        /* <DEDUP_REMOVED lines=9> */
.L_x_11984:
[----:B------:R-:W2:Y:S02]  /*0440*/  LDG.E.U16 R2, desc[UR36][R2.64] ;  /* 0x0000002402027981 */ /* 0x000ea4000c1e1500 */
[----:B--2---:R-:W-:-:S06]  /*0450*/  HADD2.F32 R0, -RZ, R2.H0_H0 ;  /* 0x20000002ff007230 */ /* 0x004fcc0000004100 */
[----:B------:R-:W0:Y:S02]  /*0460*/  F2I.FTZ.TRUNC.NTZ R0, R0 ;  /* 0x0000000000007305 */ /* 0x000e24000021f100 */
[----:B0-----:R-:W-:Y:S01]  /*0470*/  PRMT R17, R0, 0x7610, R17 ;  /* 0x0000761000117816 */ /* 0x001fe20000000011 */
[----:B------:R-:W-:Y:S06]  /*0480*/  BRA `(.L_x_11978) ;  /* 0x0000000800b87947 */ /* 0x000fec0003800000 */
.L_x_11983:
[----:B------:R-:W2:Y:S02]  /*0490*/  LDG.E.64 R2, desc[UR36][R2.64] ;  /* 0x0000002402027981 */ /* 0x000ea4000c1e1b00 */
[----:B--2---:R0:W1:Y:S01]  /*04a0*/  F2I.F64.TRUNC R17, R2 ;  /* 0x0000000200117311 */ /* 0x004062000030d100 */
[----:B------:R-:W-:Y:S05]  /*04b0*/  BRA `(.L_x_11978) ;  /* 0x0000000800ac7947 */ /* 0x000fea0003800000 */
.L_x_11973:
        /* <DEDUP_REMOVED lines=12> */
.L_x_11987:
[----:B------:R-:W2:Y:S02]  /*0580*/  LDG.E.64 R2, desc[UR36][R2.64] ;  /* 0x0000002402027981 */ /* 0x000ea4000c1e1b00 */
[----:B--2---:R0:W1:Y:S01]  /*0590*/  F2I.F64.TRUNC R17, R2 ;  /* 0x0000000200117311 */ /* 0x004062000030d100 */
[----:B------:R-:W-:Y:S05]  /*05a0*/  BRA `(.L_x_11978) ;  /* 0x0000000800707947 */ /* 0x000fea0003800000 */
.L_x_11986:
        /* <DEDUP_REMOVED lines=28> */
.L_x_11989:
        /* <DEDUP_REMOVED lines=16> */
.L_x_11988:
[----:B------:R-:W2:Y:S02]  /*0870*/  LDG.E.U16 R0, desc[UR36][R2.64] ;  /* 0x0000002402007981 */ /* 0x000ea4000c1e1500 */
[----:B--2---:R-:W-:-:S06]  /*0880*/  IMAD.U32 R0, R0, 0x10000, RZ ;  /* 0x0001000000007824 */ /* 0x004fcc00078e00ff */
[----:B------:R-:W0:Y:S02]  /*0890*/  F2I.FTZ.TRUNC.NTZ R0, R0 ;  /* 0x0000000000007305 */ /* 0x000e24000021f100 */
[----:B0-----:R-:W-:Y:S01]  /*08a0*/  PRMT R17, R0, 0x7610, R17 ;  /* 0x0000761000117816 */ /* 0x001fe20000000011 */
[----:B------:R-:W-:Y:S06]  /*08b0*/  BRA `(.L_x_11978) ;  /* 0x0000000400ac7947 */ /* 0x000fec0003800000 */
.L_x_11985:
        /* <DEDUP_REMOVED lines=10> */
.L_x_11992:
        /* <DEDUP_REMOVED lines=21> */
.L_x_11996:
[----:B------:R-:W-:Y:S05]  /*0ab0*/  BSYNC B1 ;  /* 0x0000000000017941 */ /* 0x000fea0003800000 */
.L_x_11995:
[----:B------:R-:W-:Y:S01]  /*0ac0*/  LEA R3, R0, 0x3b800000, 0x17 ;  /* 0x3b80000000037811 */ /* 0x000fe200078eb8ff */
[----:B------:R-:W-:-:S05]  /*0ad0*/  IMAD.SHL.U32 R0, R2, 0x100000, RZ ;  /* 0x0010000002007824 */ /* 0x000fca00078e00ff */
[----:B------:R-:W-:-:S07]  /*0ae0*/  LOP3.LUT R0, R3, R0, R4, 0xfe, !PT ;  /* 0x0000000003007212 */ /* 0x000fce00078efe04 */
.L_x_11994:
[----:B------:R-:W-:Y:S05]  /*0af0*/  BSYNC B0 ;  /* 0x0000000000007941 */ /* 0x000fea0003800000 */
.L_x_11993:
[----:B------:R-:W0:Y:S02]  /*0b00*/  F2I.FTZ.TRUNC.NTZ R0, R0 ;  /* 0x0000000000007305 */ /* 0x000e24000021f100 */
[----:B0-----:R-:W-:Y:S01]  /*0b10*/  PRMT R17, R0, 0x7610, R17 ;  /* 0x0000761000117816 */ /* 0x001fe20000000011 */
[----:B------:R-:W-:Y:S06]  /*0b20*/  BRA `(.L_x_11978) ;  /* 0x0000000400107947 */ /* 0x000fec0003800000 */
.L_x_11991:
        /* <DEDUP_REMOVED lines=21> */
.L_x_12000:
[----:B------:R-:W-:Y:S05]  /*0c80*/  BSYNC B1 ;  /* 0x0000000000017941 */ /* 0x000fea0003800000 */
.L_x_11999:
[----:B------:R-:W-:Y:S01]  /*0c90*/  LEA R3, R0, 0x37800000, 0x17 ;  /* 0x3780000000037811 */ /* 0x000fe200078eb8ff */
[----:B------:R-:W-:-:S05]  /*0ca0*/  IMAD.SHL.U32 R0, R2, 0x200000, RZ ;  /* 0x0020000002007824 */ /* 0x000fca00078e00ff */
[----:B------:R-:W-:-:S07]  /*0cb0*/  LOP3.LUT R0, R3, R0, R4, 0xfe, !PT ;  /* 0x0000000003007212 */ /* 0x000fce00078efe04 */
.L_x_11998:
[----:B------:R-:W-:Y:S05]  /*0cc0*/  BSYNC B0 ;  /* 0x0000000000007941 */ /* 0x000fea0003800000 */
.L_x_11997:
[----:B------:R-:W0:Y:S02]  /*0cd0*/  F2I.FTZ.TRUNC.NTZ R0, R0 ;  /* 0x0000000000007305 */ /* 0x000e24000021f100 */
[----:B0-----:R-:W-:Y:S01]  /*0ce0*/  PRMT R17, R0, 0x7610, R17 ;  /* 0x0000761000117816 */ /* 0x001fe20000000011 */
[----:B------:R-:W-:Y:S06]  /*0cf0*/  BRA `(.L_x_11978) ;  /* 0x00000000009c7947 */ /* 0x000fec0003800000 */
.L_x_11990:
        /* <DEDUP_REMOVED lines=14> */
.L_x_12004:
[----:B------:R-:W-:Y:S05]  /*0de0*/  BSYNC B0 ;  /* 0x0000000000007941 */ /* 0x000fea0003800000 */
.L_x_12003:
[----:B------:R-:W0:Y:S02]  /*0df0*/  F2I.FTZ.TRUNC.NTZ R0, R0 ;  /* 0x0000000000007305 */ /* 0x000e24000021f100 */
[----:B0-----:R-:W-:Y:S01]  /*0e00*/  PRMT R17, R0, 0x7610, R17 ;  /* 0x0000761000117816 */ /* 0x001fe20000000011 */
[----:B------:R-:W-:Y:S06]  /*0e10*/  BRA `(.L_x_11978) ;  /* 0x0000000000547947 */ /* 0x000fec0003800000 */
.L_x_11977:
        /* <DEDUP_REMOVED lines=16> */
.L_x_12005:
[----:B------:R-:W-:Y:S01]  /*0f20*/  PRMT R17, RZ, 0x7610, R17 ;  /* 0x00007610ff117816 */ /* 0x000fe20000000011 */
[----:B------:R-:W-:Y:S06]  /*0f30*/  BRA `(.L_x_11978) ;  /* 0x00000000000c7947 */ /* 0x000fec0003800000 */
.L_x_12002:
[----:B------:R0:W5:Y:S01]  /*0f40*/  LDG.E.U16 R17, desc[UR36][R2.64] ;  /* 0x0000002402117981 */ /* 0x000162000c1e1500 */
[----:B------:R-:W-:Y:S05]  /*0f50*/  BRA `(.L_x_11978) ;  /* 0x0000000000047947 */ /* 0x000fea0003800000 */
.L_x_12001:
[----:B------:R0:W5:Y:S02]  /*0f60*/  LDG.E.U16 R17, desc[UR36][R2.64] ;  /* 0x0000002402117981 */ /* 0x000164000c1e1500 */
.L_x_11978:
[----:B------:R-:W2:Y:S02]  /*0f70*/  S2R R19, SR_TID.X ;  /* 0x0000000000137919 */ /* 0x000ea40000002100 */
[----:B--2---:R-:W-:-:S07]  /*0f80*/  VIADD R19, R19, 0x80 ;  /* 0x0000008013137836 */ /* 0x004fce0000000000 */
.L_x_11972:
[----:B------:R-:W-:Y:S05]  /*0f90*/  BSYNC B6 ;  /* 0x0000000000067941 */ /* 0x000fea0003800000 */
.L_x_11971:
        /* <DEDUP_REMOVED lines=23> */
.L_x_12011:
[----:B------:R0:W5:Y:S01]  /*1110*/  LDG.E.U8 R18, desc[UR36][R2.64] ;  /* 0x0000002402127981 */ /* 0x000162000c1e1100 */
[----:B------:R-:W-:Y:S05]  /*1120*/  BRA `(.L_x_12013) ;  /* 0x0000000c00547947 */ /* 0x000fea0003800000 */
.L_x_12010:
        /* <DEDUP_REMOVED lines=8> */
.L_x_12015:
[----:B------:R0:W5:Y:S01]  /*11b0*/  LDG.E.U16 R18, desc[UR36][R2.64] ;  /* 0x0000002402127981 */ /* 0x000162000c1e1500 */
[----:B------:R-:W-:Y:S05]  /*11c0*/  BRA `(.L_x_12013) ;  /* 0x0000000c002c7947 */ /* 0x000fea0003800000 */
.L_x_12014:
[----:B------:R0:W5:Y:S01]  /*11d0*/  LDG.E.U16 R18, desc[UR36][R2.64] ;  /* 0x0000002402127981 */ /* 0x000162000c1e1500 */
[----:B------:R-:W-:Y:S05]  /*11e0*/  BRA `(.L_x_12013) ;  /* 0x0000000c00247947 */ /* 0x000fea0003800000 */
.L_x_12009:
        /* <DEDUP_REMOVED lines=9> */
.L_x_12017:
[----:B------:R-:W2:Y:S02]  /*1280*/  LDG.E.U16 R0, desc[UR36][R2.64] ;  /* 0x0000002402007981 */ /* 0x000ea4000c1e1500 */
[----:B--2---:R-:W-:-:S06]  /*1290*/  HADD2.F32 R0, -RZ, R0.H0_H0 ;  /* 0x20000000ff007230 */ /* 0x004fcc0000004100 */
[----:B------:R-:W0:Y:S02]  /*12a0*/  F2I.FTZ.TRUNC.NTZ R0, R0 ;  /* 0x0000000000007305 */ /* 0x000e24000021f100 */
[----:B0-----:R-:W-:Y:S01]  /*12b0*/  PRMT R18, R0, 0x7610, R18 ;  /* 0x0000761000127816 */ /* 0x001fe20000000012 */
[----:B------:R-:W-:Y:S06]  /*12c0*/  BRA `(.L_x_12013) ;  /* 0x0000000800ec7947 */ /* 0x000fec0003800000 */
.L_x_12016:
        /* <DEDUP_REMOVED lines=9> */
.L_x_12019:
[----:B------:R-:W2:Y:S02]  /*1360*/  LDG.E.U16 R2, desc[UR36][R2.64] ;  /* 0x0000002402027981 */ /* 0x000ea4000c1e1500 */
[----:B--2---:R-:W-:-:S06]  /*1370*/  HADD2.F32 R0, -RZ, R2.H0_H0 ;  /* 0x20000002ff007230 */ /* 0x004fcc0000004100 */
[----:B------:R-:W0:Y:S02]  /*1380*/  F2I.FTZ.TRUNC.NTZ R0, R0 ;  /* 0x0000000000007305 */ /* 0x000e24000021f100 */
[----:B0-----:R-:W-:Y:S01]  /*1390*/  PRMT R18, R0, 0x7610, R18 ;  /* 0x0000761000127816 */ /* 0x001fe20000000012 */
[----:B------:R-:W-:Y:S06]  /*13a0*/  BRA `(.L_x_12013) ;  /* 0x0000000800b47947 */ /* 0x000fec0003800000 */
.L_x_12018:
[----:B------:R-:W2:Y:S02]  /*13b0*/  LDG.E.64 R2, desc[UR36][R2.64] ;  /* 0x0000002402027981 */ /* 0x000ea4000c1e1b00 */
[----:B--2---:R0:W1:Y:S01]  /*13c0*/  F2I.F64.TRUNC R18, R2 ;  /* 0x0000000200127311 */ /* 0x004062000030d100 */
[----:B------:R-:W-:Y:S05]  /*13d0*/  BRA `(.L_x_12013) ;  /* 0x0000000800a87947 */ /* 0x000fea0003800000 */
.L_x_12008:
        /* <DEDUP_REMOVED lines=12> */
.L_x_12022:
[----:B------:R-:W2:Y:S02]  /*14a0*/  LDG.E.64 R2, desc[UR36][R2.64] ;  /* 0x0000002402027981 */ /* 0x000ea4000c1e1b00 */
[----:B--2---:R0:W1:Y:S01]  /*14b0*/  F2I.F64.TRUNC R18, R2 ;  /* 0x0000000200127311 */ /* 0x004062000030d100 */
[----:B------:R-:W-:Y:S05]  /*14c0*/  BRA `(.L_x_12013) ;  /* 0x00000008006c7947 */ /* 0x000fea0003800000 */
.L_x_12021:
        /* <DEDUP_REMOVED lines=28> */
.L_x_12024:
        /* <DEDUP_REMOVED lines=15> */
.L_x_12023:
[----:B------:R-:W2:Y:S02]  /*1780*/  LDG.E.U16 R0, desc[UR36][R2.64] ;  /* 0x0000002402007981 */ /* 0x000ea4000c1e1500 */
[----:B--2---:R-:W-:-:S06]  /*1790*/  IMAD.U32 R0, R0, 0x10000, RZ ;  /* 0x0001000000007824 */ /* 0x004fcc00078e00ff */
[----:B------:R-:W0:Y:S02]  /*17a0*/  F2I.FTZ.TRUNC.NTZ R0, R0 ;  /* 0x0000000000007305 */ /* 0x000e24000021f100 */
[----:B0-----:R-:W-:Y:S01]  /*17b0*/  PRMT R18, R0, 0x7610, R18 ;  /* 0x0000761000127816 */ /* 0x001fe20000000012 */
[----:B------:R-:W-:Y:S06]  /*17c0*/  BRA `(.L_x_12013) ;  /* 0x0000000400ac7947 */ /* 0x000fec0003800000 */
.L_x_12020:
        /* <DEDUP_REMOVED lines=10> */
.L_x_12027:
        /* <DEDUP_REMOVED lines=21> */
.L_x_12031:
[----:B------:R-:W-:Y:S05]  /*19c0*/  BSYNC B1 ;  /* 0x0000000000017941 */ /* 0x000fea0003800000 */
.L_x_12030:
[----:B------:R-:W-:Y:S01]  /*19d0*/  LEA R3, R0, 0x3b800000, 0x17 ;  /* 0x3b80000000037811 */ /* 0x000fe200078eb8ff */
[----:B------:R-:W-:-:S05]  /*19e0*/  IMAD.SHL.U32 R0, R2, 0x100000, RZ ;  /* 0x0010000002007824 */ /* 0x000fca00078e00ff */
[----:B------:R-:W-:-:S07]  /*19f0*/  LOP3.LUT R0, R3, R0, R4, 0xfe, !PT ;  /* 0x0000000003007212 */ /* 0x000fce00078efe04 */
.L_x_12029:
[----:B------:R-:W-:Y:S05]  /*1a00*/  BSYNC B0 ;  /* 0x0000000000007941 */ /* 0x000fea0003800000 */
.L_x_12028:
[----:B------:R-:W0:Y:S02]  /*1a10*/  F2I.FTZ.TRUNC.NTZ R0, R0 ;  /* 0x0000000000007305 */ /* 0x000e24000021f100 */
[----:B0-----:R-:W-:Y:S01]  /*1a20*/  PRMT R18, R0, 0x7610, R18 ;  /* 0x0000761000127816 */ /* 0x001fe20000000012 */
[----:B------:R-:W-:Y:S06]  /*1a30*/  BRA `(.L_x_12013) ;  /* 0x0000000400107947 */ /* 0x000fec0003800000 */
.L_x_12026:
        /* <DEDUP_REMOVED lines=21> */
.L_x_12035:
[----:B------:R-:W-:Y:S05]  /*1b90*/  BSYNC B1 ;  /* 0x0000000000017941 */ /* 0x000fea0003800000 */
.L_x_12034:
[----:B------:R-:W-:Y:S01]  /*1ba0*/  LEA R3, R0, 0x37800000, 0x17 ;  /* 0x3780000000037811 */ /* 0x000fe200078eb8ff */
[----:B------:R-:W-:-:S05]  /*1bb0*/  IMAD.SHL.U32 R0, R2, 0x200000, RZ ;  /* 0x0020000002007824 */ /* 0x000fca00078e00ff */
[----:B------:R-:W-:-:S07]  /*1bc0*/  LOP3.LUT R0, R3, R0, R4, 0xfe, !PT ;  /* 0x0000000003007212 */ /* 0x000fce00078efe04 */
.L_x_12033:
[----:B------:R-:W-:Y:S05]  /*1bd0*/  BSYNC B0 ;  /* 0x0000000000007941 */ /* 0x000fea0003800000 */
.L_x_12032:
[----:B------:R-:W0:Y:S02]  /*1be0*/  F2I.FTZ.TRUNC.NTZ R0, R0 ;  /* 0x0000000000007305 */ /* 0x000e24000021f100 */
[----:B0-----:R-:W-:Y:S01]  /*1bf0*/  PRMT R18, R0, 0x7610, R18 ;  /* 0x0000761000127816 */ /* 0x001fe20000000012 */
[----:B------:R-:W-:Y:S06]  /*1c00*/  BRA `(.L_x_12013) ;  /* 0x00000000009c7947 */ /* 0x000fec0003800000 */
.L_x_12025:
        /* <DEDUP_REMOVED lines=14> */
.L_x_12039:
[----:B------:R-:W-:Y:S05]  /*1cf0*/  BSYNC B0 ;  /* 0x0000000000007941 */ /* 0x000fea0003800000 */
.L_x_12038:
[----:B------:R-:W0:Y:S02]  /*1d00*/  F2I.FTZ.TRUNC.NTZ R0, R0 ;  /* 0x0000000000007305 */ /* 0x000e24000021f100 */
[----:B0-----:R-:W-:Y:S01]  /*1d10*/  PRMT R18, R0, 0x7610, R18 ;  /* 0x0000761000127816 */ /* 0x001fe20000000012 */
[----:B------:R-:W-:Y:S06]  /*1d20*/  BRA `(.L_x_12013) ;  /* 0x0000000000547947 */ /* 0x000fec0003800000 */
.L_x_12012:
        /* <DEDUP_REMOVED lines=16> */
.L_x_12040:
[----:B------:R-:W-:Y:S01]  /*1e30*/  PRMT R18, RZ, 0x7610, R18 ;  /* 0x00007610ff127816 */ /* 0x000fe20000000012 */
[----:B------:R-:W-:Y:S06]  /*1e40*/  BRA `(.L_x_12013) ;  /* 0x00000000000c7947 */ /* 0x000fec0003800000 */
.L_x_12037:
[----:B------:R3:W5:Y:S01]  /*1e50*/  LDG.E.U16 R18, desc[UR36][R2.64] ;  /* 0x0000002402127981 */ /* 0x000762000c1e1500 */
[----:B------:R-:W-:Y:S05]  /*1e60*/  BRA `(.L_x_12013) ;  /* 0x0000000000047947 */ /* 0x000fea0003800000 */
.L_x_12036:
[----:B------:R2:W5:Y:S02]  /*1e70*/  LDG.E.U16 R18, desc[UR36][R2.64] ;  /* 0x0000002402127981 */ /* 0x000564000c1e1500 */
.L_x_12013:
[----:B------:R-:W-:-:S07]  /*1e80*/  VIADD R19, R19, 0x80 ;  /* 0x0000008013137836 */ /* 0x000fce0000000000 */
.L_x_12007:
[----:B------:R-:W-:Y:S05]  /*1e90*/  BSYNC B6 ;  /* 0x0000000000067941 */ /* 0x000fea0003800000 */
.L_x_12006:
        /* <DEDUP_REMOVED lines=25> */
.L_x_12046:
[----:B------:R0:W5:Y:S01]  /*2030*/  LDG.E.U8 R24, desc[UR36][R2.64] ;  /* 0x0000002402187981 */ /* 0x000162000c1e1100 */
[----:B------:R-:W-:Y:S05]  /*2040*/  BRA `(.L_x_12048) ;  /* 0x0000000c00547947 */ /* 0x000fea0003800000 */
.L_x_12045:
        /* <DEDUP_REMOVED lines=8> */
.L_x_12050:
[----:B------:R0:W5:Y:S01]  /*20d0*/  LDG.E.U16 R24, desc[UR36][R2.64] ;  /* 0x0000002402187981 */ /* 0x000162000c1e1500 */
[----:B------:R-:W-:Y:S05]  /*20e0*/  BRA `(.L_x_12048) ;  /* 0x0000000c002c7947 */ /* 0x000fea0003800000 */
.L_x_12049:
[----:B------:R0:W5:Y:S01]  /*20f0*/  LDG.E.U16 R24, desc[UR36][R2.64] ;  /* 0x0000002402187981 */ /* 0x000162000c1e1500 */
[----:B------:R-:W-:Y:S05]  /*2100*/  BRA `(.L_x_12048) ;  /* 0x0000000c00247947 */ /* 0x000fea0003800000 */
.L_x_12044:
        /* <DEDUP_REMOVED lines=9> */
.L_x_12052:
[----:B------:R-:W2:Y:S02]  /*21a0*/  LDG.E.U16 R0, desc[UR36][R2.64] ;  /* 0x0000002402007981 */ /* 0x000ea4000c1e1500 */
[----:B--2---:R-:W-:-:S06]  /*21b0*/  HADD2.F32 R0, -RZ, R0.H0_H0 ;  /* 0x20000000ff007230 */ /* 0x004fcc0000004100 */
[----:B------:R-:W0:Y:S02]  /*21c0*/  F2I.FTZ.TRUNC.NTZ R0, R0 ;  /* 0x0000000000007305 */ /* 0x000e24000021f100 */
[----:B0-----:R-:W-:Y:S01]  /*21d0*/  PRMT R24, R0, 0x7610, R24 ;  /* 0x0000761000187816 */ /* 0x001fe20000000018 */
[----:B------:R-:W-:Y:S06]  /*21e0*/  BRA `(.L_x_12048) ;  /* 0x0000000800ec7947 */ /* 0x000fec0003800000 */
.L_x_12051:
        /* <DEDUP_REMOVED lines=9> */
.L_x_12054:
[----:B------:R-:W2:Y:S02]  /*2280*/  LDG.E.U16 R2, desc[UR36][R2.64] ;  /* 0x0000002402027981 */ /* 0x000ea4000c1e1500 */
[----:B--2---:R-:W-:-:S06]  /*2290*/  HADD2.F32 R0, -RZ, R2.H0_H0 ;  /* 0x20000002ff007230 */ /* 0x004fcc0000004100 */
[----:B------:R-:W0:Y:S02]  /*22a0*/  F2I.FTZ.TRUNC.NTZ R0, R0 ;  /* 0x0000000000007305 */ /* 0x000e24000021f100 */
[----:B0-----:R-:W-:Y:S01]  /*22b0*/  PRMT R24, R0, 0x7610, R24 ;  /* 0x0000761000187816 */ /* 0x001fe20000000018 */
[----:B------:R-:W-:Y:S06]  /*22c0*/  BRA `(.L_x_12048) ;  /* 0x0000000800b47947 */ /* 0x000fec0003800000 */
.L_x_12053:
[----:B------:R-:W2:Y:S02]  /*22d0*/  LDG.E.64 R2, desc[UR36][R2.64] ;  /* 0x0000002402027981 */ /* 0x000ea4000c1e1b00 */
[----:B--2---:R0:W1:Y:S01]  /*22e0*/  F2I.F64.TRUNC R24, R2 ;  /* 0x0000000200187311 */ /* 0x004062000030d100 */
[----:B------:R-:W-:Y:S05]  /*22f0*/  BRA `(.L_x_12048) ;  /* 0x0000000800a87947 */ /* 0x000fea0003800000 */
.L_x_12043:
        /* <DEDUP_REMOVED lines=12> */
.L_x_12057:
[----:B------:R-:W2:Y:S02]  /*23c0*/  LDG.E.64 R2, desc[UR36][R2.64] ;  /* 0x0000002402027981 */ /* 0x000ea4000c1e1b00 */
[----:B--2---:R3:W4:Y:S01]  /*23d0*/  F2I.F64.TRUNC R24, R2 ;  /* 0x0000000200187311 */ /* 0x004722000030d100 */
[----:B------:R-:W-:Y:S05]  /*23e0*/  BRA `(.L_x_12048) ;  /* 0x00000008006c7947 */ /* 0x000fea0003800000 */
.L_x_12056:
        /* <DEDUP_REMOVED lines=28> */
.L_x_12059:
        /* <DEDUP_REMOVED lines=15> */
.L_x_12058:
[----:B------:R-:W2:Y:S02]  /*26a0*/  LDG.E.U16 R0, desc[UR36][R2.64] ;  /* 0x0000002402007981 */ /* 0x000ea4000c1e1500 */
[----:B--2---:R-:W-:-:S06]  /*26b0*/  IMAD.U32 R0, R0, 0x10000, RZ ;  /* 0x0001000000007824 */ /* 0x004fcc00078e00ff */
[----:B------:R-:W0:Y:S02]  /*26c0*/  F2I.FTZ.TRUNC.NTZ R0, R0 ;  /* 0x0000000000007305 */ /* 0x000e24000021f100 */
[----:B0-----:R-:W-:Y:S01]  /*26d0*/  PRMT R24, R0, 0x7610, R24 ;  /* 0x0000761000187816 */ /* 0x001fe20000000018 */
[----:B------:R-:W-:Y:S06]  /*26e0*/  BRA `(.L_x_12048) ;  /* 0x0000000400ac7947 */ /* 0x000fec0003800000 */
.L_x_12055:
        /* <DEDUP_REMOVED lines=10> */
.L_x_12062:
        /* <DEDUP_REMOVED lines=21> */
.L_x_12066:
[----:B------:R-:W-:Y:S05]  /*28e0*/  BSYNC B1 ;  /* 0x0000000000017941 */ /* 0x000fea0003800000 */
.L_x_12065:
[----:B------:R-:W-:Y:S01]  /*28f0*/  LEA R3, R0, 0x3b800000, 0x17 ;  /* 0x3b80000000037811 */ /* 0x000fe200078eb8ff */
[----:B------:R-:W-:-:S05]  /*2900*/  IMAD.SHL.U32 R0, R2, 0x100000, RZ ;  /* 0x0010000002007824 */ /* 0x000fca00078e00ff */
[----:B------:R-:W-:-:S07]  /*2910*/  LOP3.LUT R0, R3, R0, R4, 0xfe, !PT ;  /* 0x0000000003007212 */ /* 0x000fce00078efe04 */
.L_x_12064:
[----:B------:R-:W-:Y:S05]  /*2920*/  BSYNC B0 ;  /* 0x0000000000007941 */ /* 0x000fea0003800000 */
.L_x_12063:
[----:B------:R-:W0:Y:S02]  /*2930*/  F2I.FTZ.TRUNC.NTZ R0, R0 ;  /* 0x0000000000007305 */ /* 0x000e24000021f100 */
[----:B0-----:R-:W-:Y:S01]  /*2940*/  PRMT R24, R0, 0x7610, R24 ;  /* 0x0000761000187816 */ /* 0x001fe20000000018 */
[----:B------:R-:W-:Y:S06]  /*2950*/  BRA `(.L_x_12048) ;  /* 0x0000000400107947 */ /* 0x000fec0003800000 */
.L_x_12061:
        /* <DEDUP_REMOVED lines=21> */
.L_x_12070:
[----:B------:R-:W-:Y:S05]  /*2ab0*/  BSYNC B1 ;  /* 0x0000000000017941 */ /* 0x000fea0003800000 */
.L_x_12069:
[----:B------:R-:W-:Y:S01]  /*2ac0*/  LEA R3, R0, 0x37800000, 0x17 ;  /* 0x3780000000037811 */ /* 0x000fe200078eb8ff */
[----:B------:R-:W-:-:S05]  /*2ad0*/  IMAD.SHL.U32 R0, R2, 0x200000, RZ ;  /* 0x0020000002007824 */ /* 0x000fca00078e00ff */
[----:B------:R-:W-:-:S07]  /*2ae0*/  LOP3.LUT R0, R3, R0, R4, 0xfe, !PT ;  /* 0x0000000003007212 */ /* 0x000fce00078efe04 */
.L_x_12068:
[----:B------:R-:W-:Y:S05]  /*2af0*/  BSYNC B0 ;  /* 0x0000000000007941 */ /* 0x000fea0003800000 */
.L_x_12067:
[----:B------:R-:W0:Y:S02]  /*2b00*/  F2I.FTZ.TRUNC.NTZ R0, R0 ;  /* 0x0000000000007305 */ /* 0x000e24000021f100 */
[----:B0-----:R-:W-:Y:S01]  /*2b10*/  PRMT R24, R0, 0x7610, R24 ;  /* 0x0000761000187816 */ /* 0x001fe20000000018 */
[----:B------:R-:W-:Y:S06]  /*2b20*/  BRA `(.L_x_12048) ;  /* 0x00000000009c7947 */ /* 0x000fec0003800000 */
.L_x_12060:
        /* <DEDUP_REMOVED lines=14> */
.L_x_12074:
[----:B------:R-:W-:Y:S05]  /*2c10*/  BSYNC B0 ;  /* 0x0000000000007941 */ /* 0x000fea0003800000 */
.L_x_12073:
[----:B------:R-:W0:Y:S02]  /*2c20*/  F2I.FTZ.TRUNC.NTZ R0, R0 ;  /* 0x0000000000007305 */ /* 0x000e24000021f100 */
[----:B0-----:R-:W-:Y:S01]  /*2c30*/  PRMT R24, R0, 0x7610, R24 ;  /* 0x0000761000187816 */ /* 0x001fe20000000018 */
[----:B------:R-:W-:Y:S06]  /*2c40*/  BRA `(.L_x_12048) ;  /* 0x0000000000547947 */ /* 0x000fec0003800000 */
.L_x_12047:
        /* <DEDUP_REMOVED lines=16> */
.L_x_12075:
[----:B------:R-:W-:Y:S01]  /*2d50*/  PRMT R24, RZ, 0x7610, R24 ;  /* 0x00007610ff187816 */ /* 0x000fe20000000018 */
[----:B------:R-:W-:Y:S06]  /*2d60*/  BRA `(.L_x_12048) ;  /* 0x00000000000c7947 */ /* 0x000fec0003800000 */
.L_x_12072:
[----:B------:R2:W5:Y:S01]  /*2d70*/  LDG.E.U16 R24, desc[UR36][R2.64] ;  /* 0x0000002402187981 */ /* 0x000562000c1e1500 */
[----:B------:R-:W-:Y:S05]  /*2d80*/  BRA `(.L_x_12048) ;  /* 0x0000000000047947 */ /* 0x000fea0003800000 */
.L_x_12071:
[----:B------:R1:W5:Y:S02]  /*2d90*/  LDG.E.U16 R24, desc[UR36][R2.64] ;  /* 0x0000002402187981 */ /* 0x000364000c1e1500 */
.L_x_12048:
[----:B------:R-:W-:-:S07]  /*2da0*/  VIADD R19, R19, 0x80 ;  /* 0x0000008013137836 */ /* 0x000fce0000000000 */
.L_x_12042:
[----:B------:R-:W-:Y:S05]  /*2db0*/  BSYNC B6 ;  /* 0x0000000000067941 */ /* 0x000fea0003800000 */
.L_x_12041:
        /* <DEDUP_REMOVED lines=22> */
.L_x_12081:
[----:B------:R0:W5:Y:S01]  /*2f20*/  LDG.E.U8 R16, desc[UR36][R2.64] ;  /* 0x0000002402107981 */ /* 0x000162000c1e1100 */
[----:B------:R-:W-:Y:S05]  /*2f30*/  BRA `(.L_x_12077) ;  /* 0x0000000c00507947 */ /* 0x000fea0003800000 */
.L_x_12080:
        /* <DEDUP_REMOVED lines=8> */
.L_x_12084:
[----:B------:R0:W5:Y:S01]  /*2fc0*/  LDG.E.U16 R16, desc[UR36][R2.64] ;  /* 0x0000002402107981 */ /* 0x000162000c1e1500 */
[----:B------:R-:W-:Y:S05]  /*2fd0*/  BRA `(.L_x_12077) ;  /* 0x0000000c00287947 */ /* 0x000fea0003800000 */
.L_x_12083:
[----:B------:R0:W5:Y:S01]  /*2fe0*/  LDG.E.U16 R16, desc[UR36][R2.64] ;  /* 0x0000002402107981 */ /* 0x000162000c1e1500 */
[----:B------:R-:W-:Y:S05]  /*2ff0*/  BRA `(.L_x_12077) ;  /* 0x0000000c00207947 */ /* 0x000fea0003800000 */
.L_x_12079:
        /* <DEDUP_REMOVED lines=9> */
.L_x_12086:
[----:B------:R-:W2:Y:S02]  /*3090*/  LDG.E.U16 R0, desc[UR36][R2.64] ;  /* 0x0000002402007981 */ /* 0x000ea4000c1e1500 */
[----:B--2---:R-:W-:-:S06]  /*30a0*/  HADD2.F32 R0, -RZ, R0.H0_H0 ;  /* 0x20000000ff007230 */ /* 0x004fcc0000004100 */
[----:B------:R-:W0:Y:S02]  /*30b0*/  F2I.FTZ.TRUNC.NTZ R0, R0 ;  /* 0x0000000000007305 */ /* 0x000e24000021f100 */
[----:B0-----:R-:W-:Y:S01]  /*30c0*/  PRMT R16, R0, 0x7610, R16 ;  /* 0x0000761000107816 */ /* 0x001fe20000000010 */
[----:B------:R-:W-:Y:S06]  /*30d0*/  BRA `(.L_x_12077) ;  /* 0x0000000800e87947 */ /* 0x000fec0003800000 */
.L_x_12085:
        /* <DEDUP_REMOVED lines=9> */
.L_x_12088:
[----:B------:R-:W2:Y:S02]  /*3170*/  LDG.E.U16 R2, desc[UR36][R2.64] ;  /* 0x0000002402027981 */ /* 0x000ea4000c1e1500 */
[----:B--2---:R-:W-:-:S06]  /*3180*/  HADD2.F32 R0, -RZ, R2.H0_H0 ;  /* 0x20000002ff007230 */ /* 0x004fcc0000004100 */
[----:B------:R-:W0:Y:S02]  /*3190*/  F2I.FTZ.TRUNC.NTZ R0, R0 ;  /* 0x0000000000007305 */ /* 0x000e24000021f100 */
[----:B0-----:R-:W-:Y:S01]  /*31a0*/  PRMT R16, R0, 0x7610, R16 ;  /* 0x0000761000107816 */ /* 0x001fe20000000010 */
[----:B------:R-:W-:Y:S06]  /*31b0*/  BRA `(.L_x_12077) ;  /* 0x0000000800b07947 */ /* 0x000fec0003800000 */
.L_x_12087:
[----:B------:R-:W2:Y:S02]  /*31c0*/  LDG.E.64 R2, desc[UR36][R2.64] ;  /* 0x0000002402027981 */ /* 0x000ea4000c1e1b00 */
[----:B--2---:R0:W1:Y:S01]  /*31d0*/  F2I.F64.TRUNC R16, R2 ;  /* 0x0000000200107311 */ /* 0x004062000030d100 */
[----:B------:R-:W-:Y:S05]  /*31e0*/  BRA `(.L_x_12077) ;  /* 0x0000000800a47947 */ /* 0x000fea0003800000 */
.L_x_12078:
        /* <DEDUP_REMOVED lines=12> */
.L_x_12091:
[----:B------:R-:W2:Y:S02]  /*32b0*/  LDG.E.64 R2, desc[UR36][R2.64] ;  /* 0x0000002402027981 */ /* 0x000ea4000c1e1b00 */
[----:B--2---:R0:W1:Y:S01]  /*32c0*/  F2I.F64.TRUNC R16, R2 ;  /* 0x0000000200107311 */ /* 0x004062000030d100 */
[----:B------:R-:W-:Y:S05]  /*32d0*/  BRA `(.L_x_12077) ;  /* 0x0000000800687947 */ /* 0x000fea0003800000 */
.L_x_12090:
        /* <DEDUP_REMOVED lines=28> */
.L_x_12093:
        /* <DEDUP_REMOVED lines=15> */
.L_x_12092:
[----:B------:R-:W2:Y:S02]  /*3590*/  LDG.E.U16 R0, desc[UR36][R2.64] ;  /* 0x0000002402007981 */ /* 0x000ea4000c1e1500 */
[----:B--2---:R-:W-:-:S06]  /*35a0*/  IMAD.U32 R0, R0, 0x10000, RZ ;  /* 0x0001000000007824 */ /* 0x004fcc00078e00ff */
[----:B------:R-:W0:Y:S02]  /*35b0*/  F2I.FTZ.TRUNC.NTZ R0, R0 ;  /* 0x0000000000007305 */ /* 0x000e24000021f100 */
[----:B0-----:R-:W-:Y:S01]  /*35c0*/  PRMT R16, R0, 0x7610, R16 ;  /* 0x0000761000107816 */ /* 0x001fe20000000010 */
[----:B------:R-:W-:Y:S06]  /*35d0*/  BRA `(.L_x_12077) ;  /* 0x0000000400a87947 */ /* 0x000fec0003800000 */
.L_x_12089:
        /* <DEDUP_REMOVED lines=10> */
.L_x_12096:
        /* <DEDUP_REMOVED lines=21> */
.L_x_12100:
[----:B------:R-:W-:Y:S05]  /*37d0*/  BSYNC B1 ;  /* 0x0000000000017941 */ /* 0x000fea0003800000 */
.L_x_12099:
[----:B------:R-:W-:Y:S01]  /*37e0*/  LEA R3, R0, 0x3b800000, 0x17 ;  /* 0x3b80000000037811 */ /* 0x000fe200078eb8ff */
[----:B------:R-:W-:-:S05]  /*37f0*/  IMAD.SHL.U32 R0, R2, 0x100000, RZ ;  /* 0x0010000002007824 */ /* 0x000fca00078e00ff */
[----:B------:R-:W-:-:S07]  /*3800*/  LOP3.LUT R0, R3, R0, R4, 0xfe, !PT ;  /* 0x0000000003007212 */ /* 0x000fce00078efe04 */
.L_x_12098:
[----:B------:R-:W-:Y:S05]  /*3810*/  BSYNC B0 ;  /* 0x0000000000007941 */ /* 0x000fea0003800000 */
.L_x_12097:
[----:B------:R-:W0:Y:S02]  /*3820*/  F2I.FTZ.TRUNC.NTZ R0, R0 ;  /* 0x0000000000007305 */ /* 0x000e24000021f100 */
[----:B0-----:R-:W-:Y:S01]  /*3830*/  PRMT R16, R0, 0x7610, R16 ;  /* 0x0000761000107816 */ /* 0x001fe20000000010 */
[----:B------:R-:W-:Y:S06]  /*3840*/  BRA `(.L_x_12077) ;  /* 0x00000004000c7947 */ /* 0x000fec0003800000 */
.L_x_12095:
        /* <DEDUP_REMOVED lines=21> */
.L_x_12104:
[----:B------:R-:W-:Y:S05]  /*39a0*/  BSYNC B1 ;  /* 0x0000000000017941 */ /* 0x000fea0003800000 */
.L_x_12103:
[----:B------:R-:W-:Y:S01]  /*39b0*/  LEA R3, R0, 0x37800000, 0x17 ;  /* 0x3780000000037811 */ /* 0x000fe200078eb8ff */
[----:B------:R-:W-:-:S05]  /*39c0*/  IMAD.SHL.U32 R0, R2, 0x200000, RZ ;  /* 0x0020000002007824 */ /* 0x000fca00078e00ff */
[----:B------:R-:W-:-:S07]  /*39d0*/  LOP3.LUT R0, R3, R0, R4, 0xfe, !PT ;  /* 0x0000000003007212 */ /* 0x000fce00078efe04 */
.L_x_12102:
[----:B------:R-:W-:Y:S05]  /*39e0*/  BSYNC B0 ;  /* 0x0000000000007941 */ /* 0x000fea0003800000 */
.L_x_12101:
[----:B------:R-:W0:Y:S02]  /*39f0*/  F2I.FTZ.TRUNC.NTZ R0, R0 ;  /* 0x0000000000007305 */ /* 0x000e24000021f100 */
[----:B0-----:R-:W-:Y:S01]  /*3a00*/  PRMT R16, R0, 0x7610, R16 ;  /* 0x0000761000107816 */ /* 0x001fe20000000010 */
[----:B------:R-:W-:Y:S06]  /*3a10*/  BRA `(.L_x_12077) ;  /* 0x0000000000987947 */ /* 0x000fec0003800000 */
.L_x_12094:
        /* <DEDUP_REMOVED lines=14> */
.L_x_12108:
[----:B------:R-:W-:Y:S05]  /*3b00*/  BSYNC B0 ;  /* 0x0000000000007941 */ /* 0x000fea0003800000 */
.L_x_12107:
[----:B------:R-:W0:Y:S02]  /*3b10*/  F2I.FTZ.TRUNC.NTZ R0, R0 ;  /* 0x0000000000007305 */ /* 0x000e24000021f100 */
[----:B0-----:R-:W-:Y:S01]  /*3b20*/  PRMT R16, R0, 0x7610, R16 ;  /* 0x0000761000107816 */ /* 0x001fe20000000010 */
[----:B------:R-:W-:Y:S06]  /*3b30*/  BRA `(.L_x_12077) ;  /* 0x0000000000507947 */ /* 0x000fec0003800000 */
.L_x_12082:
        /* <DEDUP_REMOVED lines=16> */
.L_x_12109:
[----:B------:R-:W-:Y:S05]  /*3c40*/  BRA `(.L_x_12077) ;  /* 0x00000000000c7947 */ /* 0x000fea0003800000 */
.L_x_12106:
[----:B------:R0:W5:Y:S01]  /*3c50*/  LDG.E.U16 R16, desc[UR36][R2.64] ;  /* 0x0000002402107981 */ /* 0x000162000c1e1500 */
[----:B------:R-:W-:Y:S05]  /*3c60*/  BRA `(.L_x_12077) ;  /* 0x0000000000047947 */ /* 0x000fea0003800000 */
.L_x_12105:
[----:B------:R0:W5:Y:S02]  /*3c70*/  LDG.E.U16 R16, desc[UR36][R2.64] ;  /* 0x0000002402107981 */ /* 0x000164000c1e1500 */
.L_x_12077:
[----:B------:R-:W-:Y:S05]  /*3c80*/  BSYNC B6 ;  /* 0x0000000000067941 */ /* 0x000fea0003800000 */
.L_x_12076:
[----:B01234-:R-:W0:Y:S01]  /*3c90*/  S2R R2, SR_TID.X ;  /* 0x0000000000027919 */ /* 0x01fe220000002100 */
[----:B------:R-:W1:Y:S01]  /*3ca0*/  LDC.U16 R0, c[0x0][0x216] ;  /* 0x00008580ff007b82 */ /* 0x000e620000000400 */
[----:B-----5:R-:W-:Y:S01]  /*3cb0*/  LOP3.LUT R3, R17, 0xffff, RZ, 0xc0, !PT ;  /* 0x0000ffff11037812 */ /* 0x020fe200078ec0ff */
[----:B------:R-:W-:Y:S01]  /*3cc0*/  BSSY B6, `(.L_x_12110) ;  /* 0x000010a000067945 */ /* 0x000fe20003800000 */
[----:B------:R-:W-:Y:S02]  /*3cd0*/  LOP3.LUT R5, R24, 0xffff, RZ, 0xc0, !PT ;  /* 0x0000ffff18057812 */ /* 0x000fe400078ec0ff */
[----:B------:R-:W-:Y:S02]  /*3ce0*/  ISETP.GT.U32.AND P0, PT, R3, 0xf, PT ;  /* 0x0000000f0300780c */ /* 0x000fe40003f04070 */
[----:B------:R-:W-:Y:S01]  /*3cf0*/  ISETP.GT.U32.AND P2, PT, R5, 0xf, PT ;  /* 0x0000000f0500780c */ /* 0x000fe20003f44070 */
[----:B------:R-:W2:Y:S01]  /*3d00*/  LDC.U8 R19, c[0x0][0x234] ;  /* 0x00008d00ff137b82 */ /* 0x000ea20000000000 */
[----:B------:R-:W-:-:S02]  /*3d10*/  LOP3.LUT R4, R18, 0xffff, RZ, 0xc0, !PT ;  /* 0x0000ffff12047812 */ /* 0x000fc400078ec0ff */
[----:B------:R-:W-:Y:S02]  /*3d20*/  LOP3.LUT R6, R16, 0xffff, RZ, 0xc0, !PT ;  /* 0x0000ffff10067812 */ /* 0x000fe400078ec0ff */
[----:B------:R-:W-:Y:S02]  /*3d30*/  PRMT R3, R17, 0x9910, RZ ;  /* 0x0000991011037816 */ /* 0x000fe400000000ff */
[----:B------:R-:W-:Y:S02]  /*3d40*/  PRMT R5, R18, 0x9910, RZ ;  /* 0x0000991012057816 */ /* 0x000fe400000000ff */
[----:B------:R-:W-:Y:S02]  /*3d50*/  PRMT R9, R16, 0x9910, RZ ;  /* 0x0000991010097816 */ /* 0x000fe400000000ff */
[----:B------:R-:W-:Y:S02]  /*3d60*/  PRMT R7, R24, 0x9910, RZ ;  /* 0x0000991018077816 */ /* 0x000fe400000000ff */
[----:B------:R-:W-:-:S02]  /*3d70*/  ISETP.GT.U32.AND P1, PT, R4, 0xf, PT ;  /* 0x0000000f0400780c */ /* 0x000fc40003f24070 */
[----:B------:R-:W-:Y:S02]  /*3d80*/  ISETP.GT.U32.AND P3, PT, R6, 0xf, PT ;  /* 0x0000000f0600780c */ /* 0x000fe40003f64070 */
[C---:B-1----:R-:W-:Y:S02]  /*3d90*/  SHF.L.U32 R3, R0.reuse, R3, RZ ;  /* 0x0000000300037219 */ /* 0x042fe400000006ff */
[C---:B------:R-:W-:Y:S02]  /*3da0*/  SHF.L.U32 R5, R0.reuse, R5, RZ ;  /* 0x0000000500057219 */ /* 0x040fe400000006ff */
[----:B------:R-:W-:Y:S02]  /*3db0*/  SHF.L.U32 R7, R0, R7, RZ ;  /* 0x0000000700077219 */ /* 0x000fe400000006ff */
[----:B0-----:R-:W-:Y:S02]  /*3dc0*/  ISETP.GE.AND P4, PT, R2, R22, PT ;  /* 0x000000160200720c */ /* 0x001fe40003f86270 */
[----:B------:R-:W-:-:S02]  /*3dd0*/  SHF.L.U32 R9, R0, R9, RZ ;  /* 0x0000000900097219 */ /* 0x000fc400000006ff */
[----:B------:R-:W-:Y:S02]  /*3de0*/  SEL R3, R3, RZ, !P0 ;  /* 0x000000ff03037207 */ /* 0x000fe40004000000 */
[----:B------:R-:W-:Y:S02]  /*3df0*/  SEL R18, R5, RZ, !P1 ;  /* 0x000000ff05127207 */ /* 0x000fe40004800000 */
[----:B------:R-:W-:Y:S02]  /*3e00*/  SEL R17, R7, RZ, !P2 ;  /* 0x000000ff07117207 */ /* 0x000fe40005000000 */
[----:B------:R-:W-:-:S03]  /*3e10*/  SEL R16, R9, RZ, !P3 ;  /* 0x000000ff09107207 */ /* 0x000fc60005800000 */
        /* <DEDUP_REMOVED lines=22> */
.L_x_12115:
[----:B------:R0:W-:Y:S01]  /*3f80*/  STG.E.U8 desc[UR36][R8.64], R3 ;  /* 0x0000000308007986 */ /* 0x0001e2000c101124 */
[----:B------:R-:W-:Y:S05]  /*3f90*/  BRA `(.L_x_12111) ;  /* 0x0000000c00707947 */ /* 0x000fea0003800000 */
.L_x_12114:
        /* <DEDUP_REMOVED lines=11> */
.L_x_12118:
[----:B------:R-:W-:-:S05]  /*4050*/  PRMT R3, R3, 0x9910, RZ ;  /* 0x0000991003037816 */ /* 0x000fca00000000ff */
[----:B------:R0:W-:Y:S01]  /*4060*/  STG.E desc[UR36][R8.64], R3 ;  /* 0x0000000308007986 */ /* 0x0001e2000c101924 */
[----:B------:R-:W-:Y:S05]  /*4070*/  BRA `(.L_x_12111) ;  /* 0x0000000c00387947 */ /* 0x000fea0003800000 */
.L_x_12117:
[----:B------:R0:W-:Y:S01]  /*4080*/  STG.E.U16 desc[UR36][R8.64], R3 ;  /* 0x0000000308007986 */ /* 0x0001e2000c101524 */
[----:B------:R-:W-:Y:S05]  /*4090*/  BRA `(.L_x_12111) ;  /* 0x0000000c00307947 */ /* 0x000fea0003800000 */
.L_x_12113:
        /* <DEDUP_REMOVED lines=9> */
.L_x_12120:
[----:B------:R-:W0:Y:S02]  /*4130*/  I2F.S16 R0, R3 ;  /* 0x0000000300007306 */ /* 0x000e240000101400 */
[----:B0-----:R-:W-:-:S05]  /*4140*/  F2FP.F16.F32.PACK_AB R0, RZ, R0 ;  /* 0x00000000ff00723e */ /* 0x001fca00000000ff */
[----:B------:R0:W-:Y:S01]  /*4150*/  STG.E.U16 desc[UR36][R8.64], R0 ;  /* 0x0000000008007986 */ /* 0x0001e2000c101524 */
[----:B------:R-:W-:Y:S05]  /*4160*/  BRA `(.L_x_12111) ;  /* 0x0000000800fc7947 */ /* 0x000fea0003800000 */
.L_x_12119:
        /* <DEDUP_REMOVED lines=10> */
.L_x_12122:
[----:B------:R-:W0:Y:S02]  /*4210*/  I2F.S16 R3, R3 ;  /* 0x0000000300037306 */ /* 0x000e240000101400 */
[----:B0-----:R-:W-:-:S04]  /*4220*/  F2FP.F16.F32.PACK_AB R3, RZ, R3 ;  /* 0x00000003ff03723e */ /* 0x001fc800000000ff */
[----:B------:R-:W-:-:S05]  /*4230*/  PRMT R3, R3, 0x5410, RZ ;  /* 0x0000541003037816 */ /* 0x000fca00000000ff */
[----:B------:R0:W-:Y:S01]  /*4240*/  STG.E desc[UR36][R8.64], R3 ;  /* 0x0000000308007986 */ /* 0x0001e2000c101924 */
[----:B------:R-:W-:Y:S05]  /*4250*/  BRA `(.L_x_12111) ;  /* 0x0000000800c07947 */ /* 0x000fea0003800000 */
.L_x_12121:
[----:B------:R-:W0:Y:S02]  /*4260*/  I2F.F64.S16 R4, R3 ;  /* 0x0000000300047312 */ /* 0x000e240000101c00 */
[----:B0-----:R0:W-:Y:S01]  /*4270*/  STG.E.64 desc[UR36][R8.64], R4 ;  /* 0x0000000408007986 */ /* 0x0011e2000c101b24 */
[----:B------:R-:W-:Y:S05]  /*4280*/  BRA `(.L_x_12111) ;  /* 0x0000000800b47947 */ /* 0x000fea0003800000 */
.L_x_12112:
        /* <DEDUP_REMOVED lines=13> */
.L_x_12125:
[----:B------:R-:W0:Y:S01]  /*4360*/  I2F.F64.S16 R4, R3 ;  /* 0x0000000300047312 */ /* 0x000e220000101c00 */
[----:B------:R-:W-:-:S05]  /*4370*/  CS2R R6, SRZ ;  /* 0x0000000000067805 */ /* 0x000fca000001ff00 */
[----:B0-----:R0:W-:Y:S01]  /*4380*/  STG.E.128 desc[UR36][R8.64], R4 ;  /* 0x0000000408007986 */ /* 0x0011e2000c101d24 */
[----:B------:R-:W-:Y:S05]  /*4390*/  BRA `(.L_x_12111) ;  /* 0x0000000800707947 */ /* 0x000fea0003800000 */
.L_x_12124:
        /* <DEDUP_REMOVED lines=21> */
.L_x_12129:
[----:B------:R-:W-:Y:S05]  /*44f0*/  BSYNC B0 ;  /* 0x0000000000007941 */ /* 0x000fea0003800000 */
.L_x_12128:
[----:B------:R-:W-:-:S05]  /*4500*/  LOP3.LUT R5, R0, R5, RZ, 0xfc, !PT ;  /* 0x0000000500057212 */ /* 0x000fca00078efcff */
[----:B------:R0:W-:Y:S01]  /*4510*/  STG.E.U8 desc[UR36][R8.64], R5 ;  /* 0x0000000508007986 */ /* 0x0001e2000c101124 */
[----:B------:R-:W-:Y:S05]  /*4520*/  BRA `(.L_x_12111) ;  /* 0x00000008000c7947 */ /* 0x000fea0003800000 */
.L_x_12127:
        /* <DEDUP_REMOVED lines=13> */
.L_x_12131:
[----:B------:R-:W-:Y:S01]  /*4600*/  IMAD.MOV.U32 R0, RZ, RZ, 0x7f ;  /* 0x0000007fff007424 */ /* 0x000fe200078e00ff */
[----:B------:R-:W-:-:S04]  /*4610*/  ISETP.GT.U32.AND P0, PT, R4, 0x7f800000, PT ;  /* 0x7f8000000400780c */ /* 0x000fc80003f04070 */
[----:B------:R-:W-:-:S09]  /*4620*/  SEL R0, R0, 0x7c, P0 ;  /* 0x0000007c00007807 */ /* 0x000fd20000000000 */
.L_x_12132:
[----:B------:R-:W-:Y:S05]  /*4630*/  BSYNC B0 ;  /* 0x0000000000007941 */ /* 0x000fea0003800000 */
.L_x_12130:
[----:B------:R-:W-:-:S04]  /*4640*/  LOP3.LUT R3, R5, 0x80000000, RZ, 0xc0, !PT ;  /* 0x8000000005037812 */ /* 0x000fc800078ec0ff */
[----:B------:R-:W-:-:S04]  /*4650*/  SHF.R.U32.HI R3, RZ, 0x18, R3 ;  /* 0x00000018ff037819 */ /* 0x000fc80000011603 */
[----:B------:R-:W-:-:S05]  /*4660*/  LOP3.LUT R3, R0, R3, RZ, 0xfc, !PT ;  /* 0x0000000300037212 */ /* 0x000fca00078efcff */
[----:B------:R0:W-:Y:S01]  /*4670*/  STG.E.U8 desc[UR36][R8.64], R3 ;  /* 0x0000000308007986 */ /* 0x0001e2000c101124 */
[----:B------:R-:W-:Y:S05]  /*4680*/  BRA `(.L_x_12111) ;  /* 0x0000000400b47947 */ /* 0x000fea0003800000 */
.L_x_12126:
[----:B------:R-:W0:Y:S02]  /*4690*/  I2F.S16 R0, R3 ;  /* 0x0000000300007306 */ /* 0x000e240000101400 */
[----:B0-----:R-:W-:-:S05]  /*46a0*/  F2FP.BF16.F32.PACK_AB R0, RZ, R0 ;  /* 0x00000000ff00723e */ /* 0x001fca00000010ff */
[----:B------:R0:W-:Y:S01]  /*46b0*/  STG.E.U16 desc[UR36][R8.64], R0 ;  /* 0x0000000008007986 */ /* 0x0001e2000c101524 */
[----:B------:R-:W-:Y:S05]  /*46c0*/  BRA `(.L_x_12111) ;  /* 0x0000000400a47947 */ /* 0x000fea0003800000 */
.L_x_12123:
        /* <DEDUP_REMOVED lines=10> */
.L_x_12135:
        /* <DEDUP_REMOVED lines=17> */
.L_x_12138:
[----:B------:R-:W-:-:S04]  /*4880*/  LOP3.LUT R3, R3, 0x80000000, RZ, 0xc0, !PT ;  /* 0x8000000003037812 */ /* 0x000fc800078ec0ff */
[----:B------:R-:W-:-:S04]  /*4890*/  SHF.R.U32.HI R3, RZ, 0x18, R3 ;  /* 0x00000018ff037819 */ /* 0x000fc80000011603 */
[----:B------:R-:W-:-:S04]  /*48a0*/  LOP3.LUT R0, R0, R3, RZ, 0xfc, !PT ;  /* 0x0000000300007212 */ /* 0x000fc800078efcff */
[----:B------:R-:W-:-:S07]  /*48b0*/  PRMT R4, R0, 0x7610, R4 ;  /* 0x0000761000047816 */ /* 0x000fce0000000004 */
.L_x_12137:
[----:B------:R-:W-:Y:S05]  /*48c0*/  BSYNC B0 ;  /* 0x0000000000007941 */ /* 0x000fea0003800000 */
.L_x_12136:
[----:B------:R3:W-:Y:S01]  /*48d0*/  STG.E.U8 desc[UR36][R8.64], R4 ;  /* 0x0000000408007986 */ /* 0x0007e2000c101124 */
[----:B------:R-:W-:Y:S05]  /*48e0*/  BRA `(.L_x_12111) ;  /* 0x00000004001c7947 */ /* 0x000fea0003800000 */
.L_x_12134:
        /* <DEDUP_REMOVED lines=17> */
.L_x_12141:
[----:B------:R-:W-:-:S04]  /*4a00*/  LOP3.LUT R3, R3, 0x80000000, RZ, 0xc0, !PT ;  /* 0x8000000003037812 */ /* 0x000fc800078ec0ff */
[----:B------:R-:W-:-:S04]  /*4a10*/  SHF.R.U32.HI R3, RZ, 0x18, R3 ;  /* 0x00000018ff037819 */ /* 0x000fc80000011603 */
[----:B------:R-:W-:-:S04]  /*4a20*/  LOP3.LUT R0, R0, R3, RZ, 0xfc, !PT ;  /* 0x0000000300007212 */ /* 0x000fc800078efcff */
[----:B------:R-:W-:-:S07]  /*4a30*/  PRMT R4, R0, 0x7610, R4 ;  /* 0x0000761000047816 */ /* 0x000fce0000000004 */
.L_x_12140:
[----:B------:R-:W-:Y:S05]  /*4a40*/  BSYNC B0 ;  /* 0x0000000000007941 */ /* 0x000fea0003800000 */
.L_x_12139:
[----:B------:R0:W-:Y:S01]  /*4a50*/  STG.E.U8 desc[UR36][R8.64], R4 ;  /* 0x0000000408007986 */ /* 0x0001e2000c101124 */
[----:B------:R-:W-:Y:S05]  /*4a60*/  BRA `(.L_x_12111) ;  /* 0x0000000000bc7947 */ /* 0x000fea0003800000 */
.L_x_12133:
        /* <DEDUP_REMOVED lines=23> */
.L_x_12116:
        /* <DEDUP_REMOVED lines=16> */
.L_x_12144:
[----:B------:R-:W-:Y:S05]  /*4ce0*/  BRA `(.L_x_12111) ;  /* 0x00000000001c7947 */ /* 0x000fea0003800000 */
.L_x_12143:
[----:B------:R-:W-:-:S05]  /*4cf0*/  PRMT R3, R3, 0x9910, RZ ;  /* 0x0000991003037816 */ /* 0x000fca00000000ff */
[----:B------:R-:W-:-:S05]  /*4d00*/  IMAD.MOV.U32 R4, RZ, RZ, R3 ;  /* 0x000000ffff047224 */ /* 0x000fca00078e0003 */
[----:B------:R-:W-:-:S05]  /*4d10*/  SHF.R.S32.HI R5, RZ, 0x1f, R4 ;  /* 0x0000001fff057819 */ /* 0x000fca0000011404 */
[----:B------:R2:W-:Y:S01]  /*4d20*/  STG.E.64 desc[UR36][R8.64], R4 ;  /* 0x0000000408007986 */ /* 0x0005e2000c101b24 */
[----:B------:R-:W-:Y:S05]  /*4d30*/  BRA `(.L_x_12111) ;  /* 0x0000000000087947 */ /* 0x000fea0003800000 */
.L_x_12142:
[----:B------:R-:W-:-:S05]  /*4d40*/  PRMT R3, R3, 0x9910, RZ ;  /* 0x0000991003037816 */ /* 0x000fca00000000ff */
[----:B------:R0:W-:Y:S02]  /*4d50*/  STG.E desc[UR36][R8.64], R3 ;  /* 0x0000000308007986 */ /* 0x0001e4000c101924 */
.L_x_12111:
[----:B------:R-:W-:Y:S05]  /*4d60*/  BSYNC B6 ;  /* 0x0000000000067941 */ /* 0x000fea0003800000 */
.L_x_12110:
        /* <DEDUP_REMOVED lines=23> */
.L_x_12150:
[----:B------:R0:W-:Y:S01]  /*4ee0*/  STG.E.U8 desc[UR36][R8.64], R18 ;  /* 0x0000001208007986 */ /* 0x0001e2000c101124 */
[----:B------:R-:W-:Y:S05]  /*4ef0*/  BRA `(.L_x_12152) ;  /* 0x0000000c00647947 */ /* 0x000fea0003800000 */
.L_x_12149:
        /* <DEDUP_REMOVED lines=10> */
.L_x_12154:
[----:B------:R-:W-:-:S05]  /*4fa0*/  PRMT R3, R18, 0x9910, RZ ;  /* 0x0000991012037816 */ /* 0x000fca00000000ff */
[----:B------:R0:W-:Y:S01]  /*4fb0*/  STG.E desc[UR36][R8.64], R3 ;  /* 0x0000000308007986 */ /* 0x0001e2000c101924 */
[----:B------:R-:W-:Y:S05]  /*4fc0*/  BRA `(.L_x_12152) ;  /* 0x0000000c00307947 */ /* 0x000fea0003800000 */
.L_x_12153:
[----:B------:R0:W-:Y:S01]  /*4fd0*/  STG.E.U16 desc[UR36][R8.64], R18 ;  /* 0x0000001208007986 */ /* 0x0001e2000c101524 */
[----:B------:R-:W-:Y:S05]  /*4fe0*/  BRA `(.L_x_12152) ;  /* 0x0000000c00287947 */ /* 0x000fea0003800000 */
.L_x_12148:
        /* <DEDUP_REMOVED lines=9> */
.L_x_12156:
[----:B------:R-:W0:Y:S02]  /*5080*/  I2F.S16 R0, R18 ;  /* 0x0000001200007306 */ /* 0x000e240000101400 */
[----:B0-----:R-:W-:-:S05]  /*5090*/  F2FP.F16.F32.PACK_AB R0, RZ, R0 ;  /* 0x00000000ff00723e */ /* 0x001fca00000000ff */
[----:B------:R0:W-:Y:S01]  /*50a0*/  STG.E.U16 desc[UR36][R8.64], R0 ;  /* 0x0000000008007986 */ /* 0x0001e2000c101524 */
[----:B------:R-:W-:Y:S05]  /*50b0*/  BRA `(.L_x_12152) ;  /* 0x0000000800f47947 */ /* 0x000fea0003800000 */
.L_x_12155:
        /* <DEDUP_REMOVED lines=10> */
.L_x_12158:
[----:B------:R-:W0:Y:S02]  /*5160*/  I2F.S16 R18, R18 ;  /* 0x0000001200127306 */ /* 0x000e240000101400 */
[----:B0-----:R-:W-:-:S04]  /*5170*/  F2FP.F16.F32.PACK_AB R3, RZ, R18 ;  /* 0x00000012ff03723e */ /* 0x001fc800000000ff */
[----:B------:R-:W-:-:S05]  /*5180*/  PRMT R3, R3, 0x5410, RZ ;  /* 0x0000541003037816 */ /* 0x000fca00000000ff */
[----:B------:R0:W-:Y:S01]  /*5190*/  STG.E desc[UR36][R8.64], R3 ;  /* 0x0000000308007986 */ /* 0x0001e2000c101924 */
[----:B------:R-:W-:Y:S05]  /*51a0*/  BRA `(.L_x_12152) ;  /* 0x0000000800b87947 */ /* 0x000fea0003800000 */
.L_x_12157:
[----:B------:R-:W0:Y:S02]  /*51b0*/  I2F.F64.S16 R4, R18 ;  /* 0x0000001200047312 */ /* 0x000e240000101c00 */
[----:B0-----:R0:W-:Y:S01]  /*51c0*/  STG.E.64 desc[UR36][R8.64], R4 ;  /* 0x0000000408007986 */ /* 0x0011e2000c101b24 */
[----:B------:R-:W-:Y:S05]  /*51d0*/  BRA `(.L_x_12152) ;  /* 0x0000000800ac7947 */ /* 0x000fea0003800000 */
.L_x_12147:
        /* <DEDUP_REMOVED lines=13> */
.L_x_12161:
[----:B------:R-:W0:Y:S01]  /*52b0*/  I2F.F64.S16 R4, R18 ;  /* 0x0000001200047312 */ /* 0x000e220000101c00 */
[----:B------:R-:W-:-:S05]  /*52c0*/  CS2R R6, SRZ ;  /* 0x0000000000067805 */ /* 0x000fca000001ff00 */
[----:B0-----:R0:W-:Y:S01]  /*52d0*/  STG.E.128 desc[UR36][R8.64], R4 ;  /* 0x0000000408007986 */ /* 0x0011e2000c101d24 */
[----:B------:R-:W-:Y:S05]  /*52e0*/  BRA `(.L_x_12152) ;  /* 0x0000000800687947 */ /* 0x000fea0003800000 */
.L_x_12160:
        /* <DEDUP_REMOVED lines=21> */
.L_x_12165:
[----:B------:R-:W-:Y:S05]  /*5440*/  BSYNC B0 ;  /* 0x0000000000007941 */ /* 0x000fea0003800000 */
.L_x_12164:
[----:B------:R-:W-:-:S05]  /*5450*/  LOP3.LUT R5, R0, R5, RZ, 0xfc, !PT ;  /* 0x0000000500057212 */ /* 0x000fca00078efcff */
[----:B------:R0:W-:Y:S01]  /*5460*/  STG.E.U8 desc[UR36][R8.64], R5 ;  /* 0x0000000508007986 */ /* 0x0001e2000c101124 */
[----:B------:R-:W-:Y:S05]  /*5470*/  BRA `(.L_x_12152) ;  /* 0x0000000800047947 */ /* 0x000fea0003800000 */
.L_x_12163:
        /* <DEDUP_REMOVED lines=13> */
.L_x_12167:
[----:B------:R-:W-:Y:S01]  /*5550*/  IMAD.MOV.U32 R0, RZ, RZ, 0x7f ;  /* 0x0000007fff007424 */ /* 0x000fe200078e00ff */
[----:B------:R-:W-:-:S04]  /*5560*/  ISETP.GT.U32.AND P0, PT, R3, 0x7f800000, PT ;  /* 0x7f8000000300780c */ /* 0x000fc80003f04070 */
[----:B------:R-:W-:-:S09]  /*5570*/  SEL R0, R0, 0x7c, P0 ;  /* 0x0000007c00007807 */ /* 0x000fd20000000000 */
.L_x_12168:
[----:B------:R-:W-:Y:S05]  /*5580*/  BSYNC B0 ;  /* 0x0000000000007941 */ /* 0x000fea0003800000 */
.L_x_12166:
[----:B------:R-:W-:-:S04]  /*5590*/  LOP3.LUT R3, R5, 0x80000000, RZ, 0xc0, !PT ;  /* 0x8000000005037812 */ /* 0x000fc800078ec0ff */
[----:B------:R-:W-:-:S04]  /*55a0*/  SHF.R.U32.HI R3, RZ, 0x18, R3 ;  /* 0x00000018ff037819 */ /* 0x000fc80000011603 */
[----:B------:R-:W-:-:S05]  /*55b0*/  LOP3.LUT R3, R0, R3, RZ, 0xfc, !PT ;  /* 0x0000000300037212 */ /* 0x000fca00078efcff */
[----:B------:R0:W-:Y:S01]  /*55c0*/  STG.E.U8 desc[UR36][R8.64], R3 ;  /* 0x0000000308007986 */ /* 0x0001e2000c101124 */
[----:B------:R-:W-:Y:S05]  /*55d0*/  BRA `(.L_x_12152) ;  /* 0x0000000400ac7947 */ /* 0x000fea0003800000 */
.L_x_12162:
[----:B------:R-:W0:Y:S02]  /*55e0*/  I2F.S16 R0, R18 ;  /* 0x0000001200007306 */ /* 0x000e240000101400 */
[----:B0-----:R-:W-:-:S05]  /*55f0*/  F2FP.BF16.F32.PACK_AB R0, RZ, R0 ;  /* 0x00000000ff00723e */ /* 0x001fca00000010ff */
[----:B------:R0:W-:Y:S01]  /*5600*/  STG.E.U16 desc[UR36][R8.64], R0 ;  /* 0x0000000008007986 */ /* 0x0001e2000c101524 */
[----:B------:R-:W-:Y:S05]  /*5610*/  BRA `(.L_x_12152) ;  /* 0x00000004009c7947 */ /* 0x000fea0003800000 */
.L_x_12159:
        /* <DEDUP_REMOVED lines=10> */
.L_x_12171:
        /* <DEDUP_REMOVED lines=17> */
.L_x_12174:
[----:B------:R-:W-:-:S04]  /*57d0*/  LOP3.LUT R3, R5, 0x80000000, RZ, 0xc0, !PT ;  /* 0x8000000005037812 */ /* 0x000fc800078ec0ff */
[----:B------:R-:W-:-:S04]  /*57e0*/  SHF.R.U32.HI R3, RZ, 0x18, R3 ;  /* 0x00000018ff037819 */ /* 0x000fc80000011603 */
[----:B------:R-:W-:-:S04]  /*57f0*/  LOP3.LUT R0, R0, R3, RZ, 0xfc, !PT ;  /* 0x0000000300007212 */ /* 0x000fc800078efcff */
[----:B------:R-:W-:-:S07]  /*5800*/  PRMT R4, R0, 0x7610, R4 ;  /* 0x0000761000047816 */ /* 0x000fce0000000004 */
.L_x_12173:
[----:B------:R-:W-:Y:S05]  /*5810*/  BSYNC B0 ;  /* 0x0000000000007941 */ /* 0x000fea0003800000 */
.L_x_12172:
[----:B------:R3:W-:Y:S01]  /*5820*/  STG.E.U8 desc[UR36][R8.64], R4 ;  /* 0x0000000408007986 */ /* 0x0007e2000c101124 */
[----:B------:R-:W-:Y:S05]  /*5830*/  BRA `(.L_x_12152) ;  /* 0x0000000400147947 */ /* 0x000fea0003800000 */
.L_x_12170:
        /* <DEDUP_REMOVED lines=17> */
.L_x_12177:
[----:B------:R-:W-:-:S04]  /*5950*/  LOP3.LUT R3, R5, 0x80000000, RZ, 0xc0, !PT ;  /* 0x8000000005037812 */ /* 0x000fc800078ec0ff */
[----:B------:R-:W-:-:S04]  /*5960*/  SHF.R.U32.HI R3, RZ, 0x18, R3 ;  /* 0x00000018ff037819 */ /* 0x000fc80000011603 */
[----:B------:R-:W-:-:S04]  /*5970*/  LOP3.LUT R0, R0, R3, RZ, 0xfc, !PT ;  /* 0x0000000300007212 */ /* 0x000fc800078efcff */
[----:B------:R-:W-:-:S07]  /*5980*/  PRMT R4, R0, 0x7610, R4 ;  /* 0x0000761000047816 */ /* 0x000fce0000000004 */
.L_x_12176:
[----:B------:R-:W-:Y:S05]  /*5990*/  BSYNC B0 ;  /* 0x0000000000007941 */ /* 0x000fea0003800000 */
.L_x_12175:
[----:B------:R0:W-:Y:S01]  /*59a0*/  STG.E.U8 desc[UR36][R8.64], R4 ;  /* 0x0000000408007986 */ /* 0x0001e2000c101124 */
[----:B------:R-:W-:Y:S05]  /*59b0*/  BRA `(.L_x_12152) ;  /* 0x0000000000b47947 */ /* 0x000fea0003800000 */
.L_x_12169:
        /* <DEDUP_REMOVED lines=22> */
.L_x_12151:
        /* <DEDUP_REMOVED lines=16> */
.L_x_12180:
[----:B------:R-:W-:Y:S05]  /*5c20*/  BRA `(.L_x_12152) ;  /* 0x0000000000187947 */ /* 0x000fea0003800000 */
.L_x_12179:
[----:B------:R-:W-:-:S04]  /*5c30*/  PRMT R4, R18, 0x9910, RZ ;  /* 0x0000991012047816 */ /* 0x000fc800000000ff */
[----:B------:R-:W-:-:S05]  /*5c40*/  SHF.R.S32.HI R5, RZ, 0x1f, R4 ;  /* 0x0000001fff057819 */ /* 0x000fca0000011404 */
[----:B------:R2:W-:Y:S01]  /*5c50*/  STG.E.64 desc[UR36][R8.64], R4 ;  /* 0x0000000408007986 */ /* 0x0005e2000c101b24 */
[----:B------:R-:W-:Y:S05]  /*5c60*/  BRA `(.L_x_12152) ;  /* 0x0000000000087947 */ /* 0x000fea0003800000 */
.L_x_12178:
[----:B------:R-:W-:-:S05]  /*5c70*/  PRMT R3, R18, 0x9910, RZ ;  /* 0x0000991012037816 */ /* 0x000fca00000000ff */
[----:B------:R0:W-:Y:S02]  /*5c80*/  STG.E desc[UR36][R8.64], R3 ;  /* 0x0000000308007986 */ /* 0x0001e4000c101924 */
.L_x_12152:
        /* <DEDUP_REMOVED lines=23> */
.L_x_12184:
[----:B------:R3:W-:Y:S01]  /*5e00*/  STG.E.U8 desc[UR36][R8.64], R17 ;  /* 0x0000001108007986 */ /* 0x0007e2000c101124 */
[----:B------:R-:W-:Y:S05]  /*5e10*/  BRA `(.L_x_12186) ;  /* 0x0000000c00647947 */ /* 0x000fea0003800000 */
.L_x_12183:
        /* <DEDUP_REMOVED lines=10> */
.L_x_12188:
[----:B------:R-:W-:-:S05]  /*5ec0*/  PRMT R3, R17, 0x9910, RZ ;  /* 0x0000991011037816 */ /* 0x000fca00000000ff */
[----:B------:R2:W-:Y:S01]  /*5ed0*/  STG.E desc[UR36][R8.64], R3 ;  /* 0x0000000308007986 */ /* 0x0005e2000c101924 */
[----:B------:R-:W-:Y:S05]  /*5ee0*/  BRA `(.L_x_12186) ;  /* 0x0000000c00307947 */ /* 0x000fea0003800000 */
.L_x_12187:
[----:B------:R0:W-:Y:S01]  /*5ef0*/  STG.E.U16 desc[UR36][R8.64], R17 ;  /* 0x0000001108007986 */ /* 0x0001e2000c101524 */
[----:B------:R-:W-:Y:S05]  /*5f00*/  BRA `(.L_x_12186) ;  /* 0x0000000c00287947 */ /* 0x000fea0003800000 */
.L_x_12182:
        /* <DEDUP_REMOVED lines=9> */
.L_x_12190:
[----:B------:R-:W0:Y:S02]  /*5fa0*/  I2F.S16 R0, R17 ;  /* 0x0000001100007306 */ /* 0x000e240000101400 */
[----:B0-----:R-:W-:-:S05]  /*5fb0*/  F2FP.F16.F32.PACK_AB R0, RZ, R0 ;  /* 0x00000000ff00723e */ /* 0x001fca00000000ff */
[----:B------:R0:W-:Y:S01]  /*5fc0*/  STG.E.U16 desc[UR36][R8.64], R0 ;  /* 0x0000000008007986 */ /* 0x0001e2000c101524 */
[----:B------:R-:W-:Y:S05]  /*5fd0*/  BRA `(.L_x_12186) ;  /* 0x0000000800f47947 */ /* 0x000fea0003800000 */
.L_x_12189:
        /* <DEDUP_REMOVED lines=10> */
.L_x_12192:
[----:B------:R-:W0:Y:S02]  /*6080*/  I2F.S16 R17, R17 ;  /* 0x0000001100117306 */ /* 0x000e240000101400 */
[----:B0-----:R-:W-:-:S04]  /*6090*/  F2FP.F16.F32.PACK_AB R3, RZ, R17 ;  /* 0x00000011ff03723e */ /* 0x001fc800000000ff */
[----:B------:R-:W-:-:S05]  /*60a0*/  PRMT R3, R3, 0x5410, RZ ;  /* 0x0000541003037816 */ /* 0x000fca00000000ff */
[----:B------:R0:W-:Y:S01]  /*60b0*/  STG.E desc[UR36][R8.64], R3 ;  /* 0x0000000308007986 */ /* 0x0001e2000c101924 */
[----:B------:R-:W-:Y:S05]  /*60c0*/  BRA `(.L_x_12186) ;  /* 0x0000000800b87947 */ /* 0x000fea0003800000 */
.L_x_12191:
[----:B------:R-:W0:Y:S02]  /*60d0*/  I2F.F64.S16 R4, R17 ;  /* 0x0000001100047312 */ /* 0x000e240000101c00 */
[----:B0-----:R0:W-:Y:S01]  /*60e0*/  STG.E.64 desc[UR36][R8.64], R4 ;  /* 0x0000000408007986 */ /* 0x0011e2000c101b24 */
[----:B------:R-:W-:Y:S05]  /*60f0*/  BRA `(.L_x_12186) ;  /* 0x0000000800ac7947 */ /* 0x000fea0003800000 */
.L_x_12181:
        /* <DEDUP_REMOVED lines=13> */
.L_x_12195:
[----:B------:R-:W0:Y:S01]  /*61d0*/  I2F.F64.S16 R4, R17 ;  /* 0x0000001100047312 */ /* 0x000e220000101c00 */
[----:B------:R-:W-:-:S05]  /*61e0*/  CS2R R6, SRZ ;  /* 0x0000000000067805 */ /* 0x000fca000001ff00 */
[----:B0-----:R0:W-:Y:S01]  /*61f0*/  STG.E.128 desc[UR36][R8.64], R4 ;  /* 0x0000000408007986 */ /* 0x0011e2000c101d24 */
[----:B------:R-:W-:Y:S05]  /*6200*/  BRA `(.L_x_12186) ;  /* 0x0000000800687947 */ /* 0x000fea0003800000 */
.L_x_12194:
        /* <DEDUP_REMOVED lines=21> */
.L_x_12199:
[----:B------:R-:W-:Y:S05]  /*6360*/  BSYNC B0 ;  /* 0x0000000000007941 */ /* 0x000fea0003800000 */
.L_x_12198:
[----:B------:R-:W-:-:S05]  /*6370*/  LOP3.LUT R5, R0, R5, RZ, 0xfc, !PT ;  /* 0x0000000500057212 */ /* 0x000fca00078efcff */
[----:B------:R0:W-:Y:S01]  /*6380*/  STG.E.U8 desc[UR36][R8.64], R5 ;  /* 0x0000000508007986 */ /* 0x0001e2000c101124 */
[----:B------:R-:W-:Y:S05]  /*6390*/  BRA `(.L_x_12186) ;  /* 0x0000000800047947 */ /* 0x000fea0003800000 */
.L_x_12197:
        /* <DEDUP_REMOVED lines=13> */
.L_x_12201:
[----:B------:R-:W-:Y:S01]  /*6470*/  IMAD.MOV.U32 R0, RZ, RZ, 0x7f ;  /* 0x0000007fff007424 */ /* 0x000fe200078e00ff */
[----:B------:R-:W-:-:S04]  /*6480*/  ISETP.GT.U32.AND P0, PT, R3, 0x7f800000, PT ;  /* 0x7f8000000300780c */ /* 0x000fc80003f04070 */
[----:B------:R-:W-:-:S09]  /*6490*/  SEL R0, R0, 0x7c, P0 ;  /* 0x0000007c00007807 */ /* 0x000fd20000000000 */
.L_x_12202:
[----:B------:R-:W-:Y:S05]  /*64a0*/  BSYNC B0 ;  /* 0x0000000000007941 */ /* 0x000fea0003800000 */
.L_x_12200:
[----:B------:R-:W-:-:S04]  /*64b0*/  LOP3.LUT R3, R17, 0x80000000, RZ, 0xc0, !PT ;  /* 0x8000000011037812 */ /* 0x000fc800078ec0ff */
[----:B------:R-:W-:-:S04]  /*64c0*/  SHF.R.U32.HI R3, RZ, 0x18, R3 ;  /* 0x00000018ff037819 */ /* 0x000fc80000011603 */
[----:B------:R-:W-:-:S05]  /*64d0*/  LOP3.LUT R3, R0, R3, RZ, 0xfc, !PT ;  /* 0x0000000300037212 */ /* 0x000fca00078efcff */
[----:B------:R0:W-:Y:S01]  /*64e0*/  STG.E.U8 desc[UR36][R8.64], R3 ;  /* 0x0000000308007986 */ /* 0x0001e2000c101124 */
[----:B------:R-:W-:Y:S05]  /*64f0*/  BRA `(.L_x_12186) ;  /* 0x0000000400ac7947 */ /* 0x000fea0003800000 */
.L_x_12196:
[----:B------:R-:W0:Y:S02]  /*6500*/  I2F.S16 R0, R17 ;  /* 0x0000001100007306 */ /* 0x000e240000101400 */
[----:B0-----:R-:W-:-:S05]  /*6510*/  F2FP.BF16.F32.PACK_AB R0, RZ, R0 ;  /* 0x00000000ff00723e */ /* 0x001fca00000010ff */
[----:B------:R0:W-:Y:S01]  /*6520*/  STG.E.U16 desc[UR36][R8.64], R0 ;  /* 0x0000000008007986 */ /* 0x0001e2000c101524 */
[----:B------:R-:W-:Y:S05]  /*6530*/  BRA `(.L_x_12186) ;  /* 0x00000004009c7947 */ /* 0x000fea0003800000 */
.L_x_12193:
        /* <DEDUP_REMOVED lines=10> */
.L_x_12205:
        /* <DEDUP_REMOVED lines=17> */
.L_x_12208:
[----:B------:R-:W-:-:S04]  /*66f0*/  LOP3.LUT R3, R17, 0x80000000, RZ, 0xc0, !PT ;  /* 0x8000000011037812 */ /* 0x000fc800078ec0ff */
[----:B------:R-:W-:-:S04]  /*6700*/  SHF.R.U32.HI R3, RZ, 0x18, R3 ;  /* 0x00000018ff037819 */ /* 0x000fc80000011603 */
[----:B------:R-:W-:-:S04]  /*6710*/  LOP3.LUT R0, R0, R3, RZ, 0xfc, !PT ;  /* 0x0000000300007212 */ /* 0x000fc800078efcff */
[----:B------:R-:W-:-:S07]  /*6720*/  PRMT R4, R0, 0x7610, R4 ;  /* 0x0000761000047816 */ /* 0x000fce0000000004 */
.L_x_12207:
[----:B------:R-:W-:Y:S05]  /*6730*/  BSYNC B0 ;  /* 0x0000000000007941 */ /* 0x000fea0003800000 */
.L_x_12206:
[----:B------:R0:W-:Y:S01]  /*6740*/  STG.E.U8 desc[UR36][R8.64], R4 ;  /* 0x0000000408007986 */ /* 0x0001e2000c101124 */
[----:B------:R-:W-:Y:S05]  /*6750*/  BRA `(.L_x_12186) ;  /* 0x0000000400147947 */ /* 0x000fea0003800000 */
.L_x_12204:
        /* <DEDUP_REMOVED lines=17> */
.L_x_12211:
[----:B------:R-:W-:-:S04]  /*6870*/  LOP3.LUT R3, R17, 0x80000000, RZ, 0xc0, !PT ;  /* 0x8000000011037812 */ /* 0x000fc800078ec0ff */
[----:B------:R-:W-:-:S04]  /*6880*/  SHF.R.U32.HI R3, RZ, 0x18, R3 ;  /* 0x00000018ff037819 */ /* 0x000fc80000011603 */
[----:B------:R-:W-:-:S04]  /*6890*/  LOP3.LUT R0, R0, R3, RZ, 0xfc, !PT ;  /* 0x0000000300007212 */ /* 0x000fc800078efcff */
[----:B------:R-:W-:-:S07]  /*68a0*/  PRMT R4, R0, 0x7610, R4 ;  /* 0x0000761000047816 */ /* 0x000fce0000000004 */
.L_x_12210:
[----:B------:R-:W-:Y:S05]  /*68b0*/  BSYNC B0 ;  /* 0x0000000000007941 */ /* 0x000fea0003800000 */
.L_x_12209:
[----:B------:R0:W-:Y:S01]  /*68c0*/  STG.E.U8 desc[UR36][R8.64], R4 ;  /* 0x0000000408007986 */ /* 0x0001e2000c101124 */
[----:B------:R-:W-:Y:S05]  /*68d0*/  BRA `(.L_x_12186) ;  /* 0x0000000000b47947 */ /* 0x000fea0003800000 */
.L_x_12203:
        /* <DEDUP_REMOVED lines=22> */
.L_x_12185:
        /* <DEDUP_REMOVED lines=16> */
.L_x_12214:
[----:B------:R-:W-:Y:S05]  /*6b40*/  BRA `(.L_x_12186) ;  /* 0x0000000000187947 */ /* 0x000fea0003800000 */
.L_x_12213:
[----:B------:R-:W-:-:S04]  /*6b50*/  PRMT R4, R17, 0x9910, RZ ;  /* 0x0000991011047816 */ /* 0x000fc800000000ff */
[----:B------:R-:W-:-:S05]  /*6b60*/  SHF.R.S32.HI R5, RZ, 0x1f, R4 ;  /* 0x0000001fff057819 */ /* 0x000fca0000011404 */
[----:B------:R0:W-:Y:S01]  /*6b70*/  STG.E.64 desc[UR36][R8.64], R4 ;  /* 0x0000000408007986 */ /* 0x0001e2000c101b24 */
[----:B------:R-:W-:Y:S05]  /*6b80*/  BRA `(.L_x_12186) ;  /* 0x0000000000087947 */ /* 0x000fea0003800000 */
.L_x_12212:
[----:B------:R-:W-:-:S05]  /*6b90*/  PRMT R3, R17, 0x9910, RZ ;  /* 0x0000991011037816 */ /* 0x000fca00000000ff */
[----:B------:R0:W-:Y:S02]  /*6ba0*/  STG.E desc[UR36][R8.64], R3 ;  /* 0x0000000308007986 */ /* 0x0001e4000c101924 */
.L_x_12186:
[----:B------:R-:W-:-:S07]  /*6bb0*/  VIADD R2, R2, 0x80 ;  /* 0x0000008002027836 */ /* 0x000fce0000000000 */
.L_x_12146:
[----:B------:R-:W-:Y:S05]  /*6bc0*/  BSYNC B6 ;  /* 0x0000000000067941 */ /* 0x000fea0003800000 */
.L_x_12145:
        /* <DEDUP_REMOVED lines=21> */
.L_x_12218:
[----:B------:R-:W-:Y:S01]  /*6d20*/  STG.E.U8 desc[UR36][R2.64], R16 ;  /* 0x0000001002007986 */ /* 0x000fe2000c101124 */
[----:B------:R-:W-:Y:S05]  /*6d30*/  EXIT ;  /* 0x000000000000794d */ /* 0x000fea0003800000 */
.L_x_12217:
        /* <DEDUP_REMOVED lines=10> */
.L_x_12221:
[----:B------:R-:W-:-:S05]  /*6de0*/  PRMT R5, R16, 0x9910, RZ ;  /* 0x0000991010057816 */ /* 0x000fca00000000ff */
[----:B------:R-:W-:Y:S01]  /*6df0*/  STG.E desc[UR36][R2.64], R5 ;  /* 0x0000000502007986 */ /* 0x000fe2000c101924 */
[----:B------:R-:W-:Y:S05]  /*6e00*/  EXIT ;  /* 0x000000000000794d */ /* 0x000fea0003800000 */
.L_x_12220:
[----:B------:R-:W-:Y:S01]  /*6e10*/  STG.E.U16 desc[UR36][R2.64], R16 ;  /* 0x0000001002007986 */ /* 0x000fe2000c101524 */
[----:B------:R-:W-:Y:S05]  /*6e20*/  EXIT ;  /* 0x000000000000794d */ /* 0x000fea0003800000 */
.L_x_12216:
        /* <DEDUP_REMOVED lines=9> */
.L_x_12223:
[----:B------:R-:W0:Y:S02]  /*6ec0*/  I2F.S16 R0, R16 ;  /* 0x0000001000007306 */ /* 0x000e240000101400 */
[----:B0-----:R-:W-:-:S05]  /*6ed0*/  F2FP.F16.F32.PACK_AB R0, RZ, R0 ;  /* 0x00000000ff00723e */ /* 0x001fca00000000ff */
[----:B------:R-:W-:Y:S01]  /*6ee0*/  STG.E.U16 desc[UR36][R2.64], R0 ;  /* 0x0000000002007986 */ /* 0x000fe2000c101524 */
[----:B------:R-:W-:Y:S05]  /*6ef0*/  EXIT ;  /* 0x000000000000794d */ /* 0x000fea0003800000 */
.L_x_12222:
        /* <DEDUP_REMOVED lines=10> */
.L_x_12225:
[----:B------:R-:W0:Y:S02]  /*6fa0*/  I2F.S16 R16, R16 ;  /* 0x0000001000107306 */ /* 0x000e240000101400 */
[----:B0-----:R-:W-:-:S04]  /*6fb0*/  F2FP.F16.F32.PACK_AB R5, RZ, R16 ;  /* 0x00000010ff05723e */ /* 0x001fc800000000ff */
[----:B------:R-:W-:-:S05]  /*6fc0*/  PRMT R5, R5, 0x5410, RZ ;  /* 0x0000541005057816 */ /* 0x000fca00000000ff */
[----:B------:R-:W-:Y:S01]  /*6fd0*/  STG.E desc[UR36][R2.64], R5 ;  /* 0x0000000502007986 */ /* 0x000fe2000c101924 */
[----:B------:R-:W-:Y:S05]  /*6fe0*/  EXIT ;  /* 0x000000000000794d */ /* 0x000fea0003800000 */
.L_x_12224:
[----:B------:R-:W0:Y:S02]  /*6ff0*/  I2F.F64.S16 R16, R16 ;  /* 0x0000001000107312 */ /* 0x000e240000101c00 */
[----:B0-----:R-:W-:Y:S01]  /*7000*/  STG.E.64 desc[UR36][R2.64], R16 ;  /* 0x0000001002007986 */ /* 0x001fe2000c101b24 */
[----:B------:R-:W-:Y:S05]  /*7010*/  EXIT ;  /* 0x000000000000794d */ /* 0x000fea0003800000 */
.L_x_12215:
        /* <DEDUP_REMOVED lines=13> */
.L_x_12228:
[----:B------:R-:W0:Y:S01]  /*70f0*/  I2F.F64.S16 R16, R16 ;  /* 0x0000001000107312 */ /* 0x000e220000101c00 */
[----:B------:R-:W-:-:S05]  /*7100*/  CS2R R18, SRZ ;  /* 0x0000000000127805 */ /* 0x000fca000001ff00 */
[----:B0-----:R-:W-:Y:S01]  /*7110*/  STG.E.128 desc[UR36][R2.64], R16 ;  /* 0x0000001002007986 */ /* 0x001fe2000c101d24 */
[----:B------:R-:W-:Y:S05]  /*7120*/  EXIT ;  /* 0x000000000000794d */ /* 0x000fea0003800000 */
.L_x_12227:
        /* <DEDUP_REMOVED lines=21> */
.L_x_12232:
[----:B------:R-:W-:Y:S05]  /*7280*/  BSYNC B0 ;  /* 0x0000000000007941 */ /* 0x000fea0003800000 */
.L_x_12231:
[----:B------:R-:W-:-:S05]  /*7290*/  LOP3.LUT R5, R0, R5, RZ, 0xfc, !PT ;  /* 0x0000000500057212 */ /* 0x000fca00078efcff */
[----:B------:R-:W-:Y:S01]  /*72a0*/  STG.E.U8 desc[UR36][R2.64], R5 ;  /* 0x0000000502007986 */ /* 0x000fe2000c101124 */
[----:B------:R-:W-:Y:S05]  /*72b0*/  EXIT ;  /* 0x000000000000794d */ /* 0x000fea0003800000 */
.L_x_12230:
        /* <DEDUP_REMOVED lines=13> */
.L_x_12234:
[----:B------:R-:W-:Y:S01]  /*7390*/  IMAD.MOV.U32 R0, RZ, RZ, 0x7f ;  /* 0x0000007fff007424 */ /* 0x000fe200078e00ff */
[----:B------:R-:W-:-:S04]  /*73a0*/  ISETP.GT.U32.AND P0, PT, R4, 0x7f800000, PT ;  /* 0x7f8000000400780c */ /* 0x000fc80003f04070 */
[----:B------:R-:W-:-:S09]  /*73b0*/  SEL R0, R0, 0x7c, P0 ;  /* 0x0000007c00007807 */ /* 0x000fd20000000000 */
.L_x_12235:
[----:B------:R-:W-:Y:S05]  /*73c0*/  BSYNC B0 ;  /* 0x0000000000007941 */ /* 0x000fea0003800000 */
.L_x_12233:
[----:B------:R-:W-:-:S04]  /*73d0*/  LOP3.LUT R4, R5, 0x80000000, RZ, 0xc0, !PT ;  /* 0x8000000005047812 */ /* 0x000fc800078ec0ff */
[----:B------:R-:W-:-:S04]  /*73e0*/  SHF.R.U32.HI R5, RZ, 0x18, R4 ;  /* 0x00000018ff057819 */ /* 0x000fc80000011604 */
[----:B------:R-:W-:-:S05]  /*73f0*/  LOP3.LUT R5, R0, R5, RZ, 0xfc, !PT ;  /* 0x0000000500057212 */ /* 0x000fca00078efcff */
[----:B------:R-:W-:Y:S01]  /*7400*/  STG.E.U8 desc[UR36][R2.64], R5 ;  /* 0x0000000502007986 */ /* 0x000fe2000c101124 */
[----:B------:R-:W-:Y:S05]  /*7410*/  EXIT ;  /* 0x000000000000794d */ /* 0x000fea0003800000 */
.L_x_12229:
[----:B------:R-:W0:Y:S02]  /*7420*/  I2F.S16 R0, R16 ;  /* 0x0000001000007306 */ /* 0x000e240000101400 */
[----:B0-----:R-:W-:-:S05]  /*7430*/  F2FP.BF16.F32.PACK_AB R0, RZ, R0 ;  /* 0x00000000ff00723e */ /* 0x001fca00000010ff */
[----:B------:R-:W-:Y:S01]  /*7440*/  STG.E.U16 desc[UR36][R2.64], R0 ;  /* 0x0000000002007986 */ /* 0x000fe2000c101524 */
[----:B------:R-:W-:Y:S05]  /*7450*/  EXIT ;  /* 0x000000000000794d */ /* 0x000fea0003800000 */
.L_x_12226:
        /* <DEDUP_REMOVED lines=10> */
.L_x_12238:
        /* <DEDUP_REMOVED lines=17> */
.L_x_12241:
[----:B------:R-:W-:-:S04]  /*7610*/  LOP3.LUT R0, R7, 0x80000000, RZ, 0xc0, !PT ;  /* 0x8000000007007812 */ /* 0x000fc800078ec0ff */
[----:B------:R-:W-:-:S04]  /*7620*/  SHF.R.U32.HI R5, RZ, 0x18, R0 ;  /* 0x00000018ff057819 */ /* 0x000fc80000011600 */
[----:B------:R-:W-:-:S04]  /*7630*/  LOP3.LUT R4, R4, R5, RZ, 0xfc, !PT ;  /* 0x0000000504047212 */ /* 0x000fc800078efcff */
[----:B------:R-:W-:-:S07]  /*7640*/  PRMT R0, R4, 0x7610, R0 ;  /* 0x0000761004007816 */ /* 0x000fce0000000000 */
.L_x_12240:
[----:B------:R-:W-:Y:S05]  /*7650*/  BSYNC B0 ;  /* 0x0000000000007941 */ /* 0x000fea0003800000 */
.L_x_12239:
[----:B------:R-:W-:Y:S01]  /*7660*/  STG.E.U8 desc[UR36][R2.64], R0 ;  /* 0x0000000002007986 */ /* 0x000fe2000c101124 */
[----:B------:R-:W-:Y:S05]  /*7670*/  EXIT ;  /* 0x000000000000794d */ /* 0x000fea0003800000 */
.L_x_12237:
        /* <DEDUP_REMOVED lines=17> */
.L_x_12244:
[----:B------:R-:W-:-:S04]  /*7790*/  LOP3.LUT R0, R7, 0x80000000, RZ, 0xc0, !PT ;  /* 0x8000000007007812 */ /* 0x000fc800078ec0ff */
[----:B------:R-:W-:-:S04]  /*77a0*/  SHF.R.U32.HI R5, RZ, 0x18, R0 ;  /* 0x00000018ff057819 */ /* 0x000fc80000011600 */
[----:B------:R-:W-:-:S04]  /*77b0*/  LOP3.LUT R4, R4, R5, RZ, 0xfc, !PT ;  /* 0x0000000504047212 */ /* 0x000fc800078efcff */
[----:B------:R-:W-:-:S07]  /*77c0*/  PRMT R0, R4, 0x7610, R0 ;  /* 0x0000761004007816 */ /* 0x000fce0000000000 */
.L_x_12243:
[----:B------:R-:W-:Y:S05]  /*77d0*/  BSYNC B0 ;  /* 0x0000000000007941 */ /* 0x000fea0003800000 */
.L_x_12242:
[----:B------:R-:W-:Y:S01]  /*77e0*/  STG.E.U8 desc[UR36][R2.64], R0 ;  /* 0x0000000002007986 */ /* 0x000fe2000c101124 */
[----:B------:R-:W-:Y:S05]  /*77f0*/  EXIT ;  /* 0x000000000000794d */ /* 0x000fea0003800000 */
.L_x_12236:
        /* <DEDUP_REMOVED lines=22> */
.L_x_12219:
        /* <DEDUP_REMOVED lines=16> */
.L_x_12247:
[----:B------:R-:W-:Y:S05]  /*7a60*/  EXIT ;  /* 0x000000000000794d */ /* 0x000fea0003800000 */
.L_x_12246:
[----:B------:R-:W-:-:S04]  /*7a70*/  PRMT R4, R16, 0x9910, RZ ;  /* 0x0000991010047816 */ /* 0x000fc800000000ff */
[----:B------:R-:W-:-:S05]  /*7a80*/  SHF.R.S32.HI R5, RZ, 0x1f, R4 ;  /* 0x0000001fff057819 */ /* 0x000fca0000011404 */
[----:B------:R-:W-:Y:S01]  /*7a90*/  STG.E.64 desc[UR36][R2.64], R4 ;  /* 0x0000000402007986 */ /* 0x000fe2000c101b24 */
[----:B------:R-:W-:Y:S05]  /*7aa0*/  EXIT ;  /* 0x000000000000794d */ /* 0x000fea0003800000 */
.L_x_12245:
[----:B------:R-:W-:-:S05]  /*7ab0*/  PRMT R5, R16, 0x9910, RZ ;  /* 0x0000991010057816 */ /* 0x000fca00000000ff */
[----:B------:R-:W-:Y:S01]  /*7ac0*/  STG.E desc[UR36][R2.64], R5 ;  /* 0x0000000502007986 */ /* 0x000fe2000c101924 */
[----:B------:R-:W-:Y:S05]  /*7ad0*/  EXIT ;  /* 0x000000000000794d */ /* 0x000fea0003800000 */
.L_x_12248:
        /* <DEDUP_REMOVED lines=10> */
.L_x_20611:


//--------------------- .text._ZN2at6native18elementwise_kernelILi128ELi4EZNS0_22gpu_kernel_impl_nocastINS0_13AUnaryFunctorIsssZZZNS0_18lshift_kernel_cudaERNS_18TensorIteratorBaseEENKUlvE_clEvENKUlvE3_clEvEUlssE_EEEEvS5_RKT_EUliE_EEviT1_ --------------------------
	.section	.text._ZN2at6native18elementwise_kernelILi128ELi4EZNS0_22gpu_kernel_impl_nocastINS0_13AUnaryFunctorIsssZZZNS0_18lshift_kernel_cudaERNS_18TensorIteratorBaseEENKUlvE_clEvENKUlvE3_clEvEUlssE_EEEEvS5_RKT_EUliE_EEviT1_,"ax",@progbits
	.align	128
        .global         _ZN2at6native18elementwise_kernelILi128ELi4EZNS0_22gpu_kernel_impl_nocastINS0_13AUnaryFunctorIsssZZZNS0_18lshift_kernel_cudaERNS_18TensorIteratorBaseEENKUlvE_clEvENKUlvE3_clEvEUlssE_EEEEvS5_RKT_EUliE_EEviT1_
        .type           _ZN2at6native18elementwise_kernelILi128ELi4EZNS0_22gpu_kernel_impl_nocastINS0_13AUnaryFunctorIsssZZZNS0_18lshift_kernel_cudaERNS_18TensorIteratorBaseEENKUlvE_clEvENKUlvE3_clEvEUlssE_EEEEvS5_RKT_EUliE_EEviT1_,@function
        .size           _ZN2at6native18elementwise_kernelILi128ELi4EZNS0_22gpu_kernel_impl_nocastINS0_13AUnaryFunctorIsssZZZNS0_18lshift_kernel_cudaERNS_18TensorIteratorBaseEENKUlvE_clEvENKUlvE3_clEvEUlssE_EEEEvS5_RKT_EUliE_EEviT1_,(.L_x_20612 - _ZN2at6native18elementwise_kernelILi128ELi4EZNS0_22gpu_kernel_impl_nocastINS0_13AUnaryFunctorIsssZZZNS0_18lshift_kernel_cudaERNS_18TensorIteratorBaseEENKUlvE_clEvENKUlvE3_clEvEUlssE_EEEEvS5_RKT_EUliE_EEviT1_)
        .other          _ZN2at6native18elementwise_kernelILi128ELi4EZNS0_22gpu_kernel_impl_nocastINS0_13AUnaryFunctorIsssZZZNS0_18lshift_kernel_cudaERNS_18TensorIteratorBaseEENKUlvE_clEvENKUlvE3_clEvEUlssE_EEEEvS5_RKT_EUliE_EEviT1_,@"STO_CUDA_ENTRY STV_DEFAULT"
_ZN2at6native18elementwise_kernelILi128ELi4EZNS0_22gpu_kernel_impl_nocastINS0_13AUnaryFunctorIsssZZZNS0_18lshift_kernel_cudaERNS_18TensorIteratorBaseEENKUlvE_clEvENKUlvE3_clEvEUlssE_EEEEvS5_RKT_EUliE_EEviT1_:
.text._ZN2at6native18elementwise_kernelILi128ELi4EZNS0_22gpu_kernel_impl_nocastINS0_13AUnaryFunctorIsssZZZNS0_18lshift_kernel_cudaERNS_18TensorIteratorBaseEENKUlvE_clEvENKUlvE3_clEvEUlssE_EEEEvS5_RKT_EUliE_EEviT1_:
        /* <DEDUP_REMOVED lines=311> */
.L_x_12251:
[----:B------:R-:W-:Y:S02]  /*1370*/  ULDC.64 UR8, c[0x0][0x418] ;  /* 0x0001060000087ab9 */ /* 0x000fe40000000a00 */
[----:B------:R-:W-:-:S04]  /*1380*/  IADD3 R4, P0, R2, UR8, RZ ;  /* 0x0000000802047c10 */ /* 0x000fc8000ff1e0ff */
[----:B------:R-:W-:Y:S01]  /*1390*/  IADD3.X R5, RZ, UR9, RZ, P0, !PT ;  /* 0x00000009ff057c10 */ /* 0x000fe200087fe4ff */
[----:B------:R-:W0:Y:S01]  /*13a0*/  LDC.U16 R7, c[0x0][0x422] ;  /* 0x00010880ff077b82 */ /* 0x000e220000000400 */
[----:B------:R-:W-:-:S03]  /*13b0*/  ULDC.64 UR8, c[0x0][0x410] ;  /* 0x0001040000087ab9 */ /* 0x000fc60000000a00 */
[----:B------:R-:W2:Y:S01]  /*13c0*/  LDG.E.S16 R4, desc[UR4][R4.64] ;  /* 0x0000000404047981 */ /* 0x000ea2000c1e1700 */
[----:B------:R-:W-:Y:S02]  /*13d0*/  IADD3 R2, P1, R3, UR8, RZ ;  /* 0x0000000803027c10 */ /* 0x000fe4000ff3e0ff */
[----:B------:R-:W-:-:S03]  /*13e0*/  IADD3 R0, R0, 0x80, RZ ;  /* 0x0000008000007810 */ /* 0x000fc60007ffe0ff */
[----:B------:R-:W-:Y:S01]  /*13f0*/  IMAD.X R3, RZ, RZ, UR9, P1 ;  /* 0x00000009ff037e24 */ /* 0x000fe200088e06ff */
[----:B--2---:R-:W-:Y:S02]  /*1400*/  ISETP.GT.U32.AND P0, PT, R4, 0xf, PT ;  /* 0x0000000f0400780c */ /* 0x004fe40003f04070 */
[----:B0-----:R-:W-:-:S04]  /*1410*/  SHF.L.U32 R7, R7, R4, RZ ;  /* 0x0000000407077219 */ /* 0x001fc800000006ff */
[----:B------:R-:W-:-:S05]  /*1420*/  SEL R7, R7, RZ, !P0 ;  /* 0x000000ff07077207 */ /* 0x000fca0004000000 */
[----:B------:R0:W-:Y:S02]  /*1430*/  STG.E.U16 desc[UR4][R2.64], R7 ;  /* 0x0000000702007986 */ /* 0x0001e4000c101504 */
.L_x_12250:
[----:B------:R-:W-:Y:S05]  /*1440*/  BSYNC B0 ;  /* 0x0000000000007941 */ /* 0x000fea0003800000 */
.L_x_12249:
        /* <DEDUP_REMOVED lines=305> */
.L_x_12254:
        /* <DEDUP_REMOVED lines=11> */
[----:B------:R-:W-:Y:S02]  /*2810*/  SEL R7, R6, RZ, !P0 ;  /* 0x000000ff06077207 */ /* 0x000fe40004000000 */
[----:B------:R-:W-:-:S03]  /*2820*/  ISETP.GE.AND P0, PT, R0, UR6, PT ;  /* 0x0000000600007c0c */ /* 0x000fc6000bf06270 */
[----:B------:R1:W-:Y:S10]  /*2830*/  STG.E.U16 desc[UR4][R2.64], R7 ;  /* 0x0000000702007986 */ /* 0x0003f4000c101504 */
        /* <DEDUP_REMOVED lines=303> */
.L_x_12255:
[----:B------:R-:W-:Y:S02]  /*3b30*/  ULDC.64 UR8, c[0x0][0x418] ;  /* 0x0001060000087ab9 */ /* 0x000fe40000000a00 */
[----:B------:R-:W-:-:S04]  /*3b40*/  IADD3 R4, P0, R2, UR8, RZ ;  /* 0x0000000802047c10 */ /* 0x000fc8000ff1e0ff */
[----:B------:R-:W-:Y:S01]  /*3b50*/  IADD3.X R5, RZ, UR9, RZ, P0, !PT ;  /* 0x00000009ff057c10 */ /* 0x000fe200087fe4ff */
[----:B------:R-:W0:Y:S01]  /*3b60*/  LDC.U16 R7, c[0x0][0x422] ;  /* 0x00010880ff077b82 */ /* 0x000e220000000400 */
[----:B------:R-:W-:-:S03]  /*3b70*/  ULDC.64 UR8, c[0x0][0x410] ;  /* 0x0001040000087ab9 */ /* 0x000fc60000000a00 */
[----:B------:R-:W2:Y:S01]  /*3b80*/  LDG.E.S16 R4, desc[UR4][R4.64] ;  /* 0x0000000404047981 */ /* 0x000ea2000c1e1700 */
[----:B------:R-:W-:Y:S02]  /*3b90*/  IADD3 R2, P1, R3, UR8, RZ ;  /* 0x0000000803027c10 */ /* 0x000fe4000ff3e0ff */
[----:B------:R-:W-:Y:S02]  /*3ba0*/  IADD3 R0, R0, 0x80, RZ ;  /* 0x0000008000007810 */ /* 0x000fe40007ffe0ff */
[----:B------:R-:W-:Y:S02]  /*3bb0*/  IADD3.X R3, RZ, UR9, RZ, P1, !PT ;  /* 0x00000009ff037c10 */ /* 0x000fe40008ffe4ff */
[----:B--2---:R-:W-:Y:S02]  /*3bc0*/  ISETP.GT.U32.AND P0, PT, R4, 0xf, PT ;  /* 0x0000000f0400780c */ /* 0x004fe40003f04070 */
[----:B0-----:R-:W-:-:S04]  /*3bd0*/  SHF.L.U32 R6, R7, R4, RZ ;  /* 0x0000000407067219 */ /* 0x001fc800000006ff */
[----:B------:R-:W-:-:S05]  /*3be0*/  SEL R7, R6, RZ, !P0 ;  /* 0x000000ff06077207 */ /* 0x000fca0004000000 */
[----:B------:R2:W-:Y:S02]  /*3bf0*/  STG.E.U16 desc[UR4][R2.64], R7 ;  /* 0x0000000702007986 */ /* 0x0005e4000c101504 */
.L_x_12253:
[----:B------:R-:W-:Y:S05]  /*3c00*/  BSYNC B0 ;  /* 0x0000000000007941 */ /* 0x000fea0003800000 */
.L_x_12252:
        /* <DEDUP_REMOVED lines=304> */
.L_x_12256:
        /* <DEDUP_REMOVED lines=8> */
[----:B--2---:R-:W-:Y:S02]  /*4f90*/  ISETP.GT.U32.AND P0, PT, R4, 0xf, PT ;  /* 0x0000000f0400780c */ /* 0x004fe40003f04070 */
[----:B0-----:R-:W-:-:S04]  /*4fa0*/  SHF.L.U32 R0, R7, R4, RZ ;  /* 0x0000000407007219 */ /* 0x001fc800000006ff */
[----:B------:R-:W-:-:S05]  /*4fb0*/  SEL R7, R0, RZ, !P0 ;  /* 0x000000ff00077207 */ /* 0x000fca0004000000 */
[----:B------:R-:W-:Y:S01]  /*4fc0*/  STG.E.U16 desc[UR4][R2.64], R7 ;  /* 0x0000000702007986 */ /* 0x000fe2000c101504 */
[----:B------:R-:W-:Y:S05]  /*4fd0*/  EXIT ;  /* 0x000000000000794d */ /* 0x000fea0003800000 */
.L_x_12257:
        /* <DEDUP_REMOVED lines=10> */
.L_x_20612:


//--------------------- .text._ZN2at6native27unrolled_elementwise_kernelINS0_13AUnaryFunctorIsssZZZNS0_18lshift_kernel_cudaERNS_18TensorIteratorBaseEENKUlvE_clEvENKUlvE3_clEvEUlssE_EESt5arrayIPcLm2EELi4E23TrivialOffsetCalculatorILi1EjESD_NS0_6memory15LoadWithoutCastENSE_16StoreWithoutCastEEEviT_T0_T2_T3_T4_T5_ --------------------------
	.section	.text._ZN2at6native27unrolled_elementwise_kernelINS0_13AUnaryFunctorIsssZZZNS0_18lshift_kernel_cudaERNS_18TensorIteratorBaseEENKUlvE_clEvENKUlvE3_clEvEUlssE_EESt5arrayIPcLm2EELi4E23TrivialOffsetCalculatorILi1EjESD_NS0_6memory15LoadWithoutCastENSE_16StoreWithoutCastEEEviT_T0_T2_T3_T4_T5_,"ax",@progbits
	.align	128
        .global         _ZN2at6native27unrolled_elementwise_kernelINS0_13AUnaryFunctorIsssZZZNS0_18lshift_kernel_cudaERNS_18TensorIteratorBaseEENKUlvE_clEvENKUlvE3_clEvEUlssE_EESt5arrayIPcLm2EELi4E23TrivialOffsetCalculatorILi1EjESD_NS0_6memory15LoadWithoutCastENSE_16StoreWithoutCastEEEviT_T0_T2_T3_T4_T5_
        .type           _ZN2at6native27unrolled_elementwise_kernelINS0_13AUnaryFunctorIsssZZZNS0_18lshift_kernel_cudaERNS_18TensorIteratorBaseEENKUlvE_clEvENKUlvE3_clEvEUlssE_EESt5arrayIPcLm2EELi4E23TrivialOffsetCalculatorILi1EjESD_NS0_6memory15LoadWithoutCastENSE_16StoreWithoutCastEEEviT_T0_T2_T3_T4_T5_,@function
        .size           _ZN2at6native27unrolled_elementwise_kernelINS0_13AUnaryFunctorIsssZZZNS0_18lshift_kernel_cudaERNS_18TensorIteratorBaseEENKUlvE_clEvENKUlvE3_clEvEUlssE_EESt5arrayIPcLm2EELi4E23TrivialOffsetCalculatorILi1EjESD_NS0_6memory15LoadWithoutCastENSE_16StoreWithoutCastEEEviT_T0_T2_T3_T4_T5_,(.L_x_20613 - _ZN2at6native27unrolled_elementwise_kernelINS0_13AUnaryFunctorIsssZZZNS0_18lshift_kernel_cudaERNS_18TensorIteratorBaseEENKUlvE_clEvENKUlvE3_clEvEUlssE_EESt5arrayIPcLm2EELi4E23TrivialOffsetCalculatorILi1EjESD_NS0_6memory15LoadWithoutCastENSE_16StoreWithoutCastEEEviT_T0_T2_T3_T4_T5_)
        .other          _ZN2at6native27unrolled_elementwise_kernelINS0_13AUnaryFunctorIsssZZZNS0_18lshift_kernel_cudaERNS_18TensorIteratorBaseEENKUlvE_clEvENKUlvE3_clEvEUlssE_EESt5arrayIPcLm2EELi4E23TrivialOffsetCalculatorILi1EjESD_NS0_6memory15LoadWithoutCastENSE_16StoreWithoutCastEEEviT_T0_T2_T3_T4_T5_,@"STO_CUDA_ENTRY STV_DEFAULT"
_ZN2at6native27unrolled_elementwise_kernelINS0_13AUnaryFunctorIsssZZZNS0_18lshift_kernel_cudaERNS_18TensorIteratorBaseEENKUlvE_clEvENKUlvE3_clEvEUlssE_EESt5arrayIPcLm2EELi4E23TrivialOffsetCalculatorILi1EjESD_NS0_6memory15LoadWithoutCastENSE_16StoreWithoutCastEEEviT_T0_T2_T3_T4_T5_:
.text._ZN2at6native27unrolled_elementwise_kernelINS0_13AUnaryFunctorIsssZZZNS0_18lshift_kernel_cudaERNS_18TensorIteratorBaseEENKUlvE_clEvENKUlvE3_clEvEUlssE_EESt5arrayIPcLm2EELi4E23TrivialOffsetCalculatorILi1EjESD_NS0_6memory15LoadWithoutCastENSE_16StoreWithoutCastEEEviT_T0_T2_T3_T4_T5_:
        /* <DEDUP_REMOVED lines=19> */
[----:B------:R-:W-:Y:S02]  /*0130*/  PRMT R7, RZ, 0x7610, R7 ;  /* 0x00007610ff077816 */ /* 0x000fe40000000007 */
[----:B------:R-:W-:-:S04]  /*0140*/  PRMT R10, RZ, 0x7610, R10 ;  /* 0x00007610ff0a7816 */ /* 0x000fc8000000000a */
[----:B------:R0:W2:Y:S05]  /*0150*/  @!P2 LDG.E.U16 R7, desc[UR4][R8.64] ;  /* 0x000000040807a981 */ /* 0x0000aa000c1e1500 */
[----:B------:R-:W3:Y:S01]  /*0160*/  @!P1 LDC.64 R4, c[0x0][0x220] ;  /* 0x00008800ff049b82 */ /* 0x000ee20000000a00 */
[----:B------:R-:W-:Y:S02]  /*0170*/  @!P1 IMAD R17, R0, 0x200, R11 ;  /* 0x0000020000119824 */ /* 0x000fe400078e020b */
[----:B-1----:R-:W-:-:S05]  /*0180*/  @!P0 IMAD.WIDE.U32 R12, R15, 0x2, R12 ;  /* 0x000000020f0c8825 */ /* 0x002fca00078e000c */
[----:B0-----:R-:W0:Y:S01]  /*0190*/  @!P2 LDC.64 R8, c[0x0][0x218] ;  /* 0x00008600ff08ab82 */ /* 0x001e220000000a00 */
[----:B------:R1:W4:Y:S01]  /*01a0*/  @!P0 LDG.E.U16 R6, desc[UR4][R12.64] ;  /* 0x000000040c068981 */ /* 0x000322000c1e1500 */
[----:B---3--:R-:W-:-:S05]  /*01b0*/  @!P1 IMAD.WIDE.U32 R16, R17, 0x2, R4 ;  /* 0x0000000211109825 */ /* 0x008fca00078e0004 */
[----:B------:R-:W3:Y:S01]  /*01c0*/  @!P1 LDG.E.U16 R10, desc[UR4][R16.64] ;  /* 0x00000004100a9981 */ /* 0x000ee2000c1e1500 */
[----:B------:R-:W-:-:S05]  /*01d0*/  @!P1 VIADD R11, R11, 0x80 ;  /* 0x000000800b0b9836 */ /* 0x000fca0000000000 */
[----:B------:R-:W-:-:S13]  /*01e0*/  ISETP.GE.AND P0, PT, R11, R2, PT ;  /* 0x000000020b00720c */ /* 0x000fda0003f06270 */
[----:B------:R-:W1:Y:S01]  /*01f0*/  @!P0 LDC.64 R14, c[0x0][0x220] ;  /* 0x00008800ff0e8b82 */ /* 0x000e620000000a00 */
[----:B------:R-:W-:-:S04]  /*0200*/  @!P0 IMAD R5, R0, 0x200, R11 ;  /* 0x0000020000058824 */ /* 0x000fc800078e020b */
[----:B-1----:R-:W-:-:S03]  /*0210*/  @!P0 IMAD.WIDE.U32 R14, R5, 0x2, R14 ;  /* 0x00000002050e8825 */ /* 0x002fc600078e000e */
[----:B------:R-:W1:Y:S01]  /*0220*/  LDC.U16 R5, c[0x0][0x216] ;  /* 0x00008580ff057b82 */ /* 0x000e620000000400 */
[----:B------:R-:W-:Y:S01]  /*0230*/  @!P2 IMAD R13, R0, 0x200, R3 ;  /* 0x00000200000da824 */ /* 0x000fe200078e0203 */
[----:B------:R-:W-:-:S03]  /*0240*/  PRMT R4, RZ, 0x7610, R4 ;  /* 0x00007610ff047816 */ /* 0x000fc60000000004 */
[----:B0-----:R-:W-:-:S03]  /*0250*/  @!P2 IMAD.WIDE.U32 R8, R13, 0x2, R8 ;  /* 0x000000020d08a825 */ /* 0x001fc600078e0008 */
[----:B------:R0:W5:Y:S01]  /*0260*/  @!P0 LDG.E.U16 R4, desc[UR4][R14.64] ;  /* 0x000000040e048981 */ /* 0x000162000c1e1500 */
[----:B------:R-:W-:-:S05]  /*0270*/  @!P2 IMAD.MOV.U32 R3, RZ, RZ, R18 ;  /* 0x000000ffff03a224 */ /* 0x000fca00078e0012 */
[----:B------:R-:W-:Y:S01]  /*0280*/  ISETP.GE.AND P0, PT, R3, R2, PT ;  /* 0x000000020300720c */ /* 0x000fe20003f06270 */
[----:B------:R-:W-:Y:S01]  /*0290*/  BSSY B0, `(.L_x_12258) ;  /* 0x000001e000007945 */ /* 0x000fe20003800000 */
[C---:B--2---:R-:W-:Y:S02]  /*02a0*/  LOP3.LUT R11, R7.reuse, 0xffff, RZ, 0xc0, !PT ;  /* 0x0000ffff070b7812 */ /* 0x044fe400078ec0ff */
[----:B------:R-:W-:Y:S02]  /*02b0*/  PRMT R7, R7, 0x9910, RZ ;  /* 0x0000991007077816 */ /* 0x000fe400000000ff */
[----:B------:R-:W-:Y:S02]  /*02c0*/  ISETP.GT.U32.AND P3, PT, R11, 0xf, PT ;  /* 0x0000000f0b00780c */ /* 0x000fe40003f64070 */
[----:B----4-:R-:W-:-:S04]  /*02d0*/  LOP3.LUT R12, R6, 0xffff, RZ, 0xc0, !PT ;  /* 0x0000ffff060c7812 */ /* 0x010fc800078ec0ff */
[----:B------:R-:W-:Y:S01]  /*02e0*/  ISETP.GT.U32.AND P1, PT, R12, 0xf, PT ;  /* 0x0000000f0c00780c */ /* 0x000fe20003f24070 */
[----:B------:R-:W-:-:S05]  /*02f0*/  IMAD.MOV.U32 R12, RZ, RZ, R7 ;  /* 0x000000ffff0c7224 */ /* 0x000fca00078e0007 */
[----:B-1----:R-:W-:Y:S02]  /*0300*/  SHF.L.U32 R12, R5, R12, RZ ;  /* 0x0000000c050c7219 */ /* 0x002fe400000006ff */
[C---:B---3--:R-:W-:Y:S02]  /*0310*/  PRMT R11, R10.reuse, 0x9910, RZ ;  /* 0x000099100a0b7816 */ /* 0x048fe400000000ff */
[----:B------:R-:W-:-:S03]  /*0320*/  LOP3.LUT R7, R10, 0xffff, RZ, 0xc0, !PT ;  /* 0x0000ffff0a077812 */ /* 0x000fc600078ec0ff */
[----:B------:R-:W-:Y:S01]  /*0330*/  IMAD.MOV.U32 R10, RZ, RZ, R11 ;  /* 0x000000ffff0a7224 */ /* 0x000fe200078e000b */
[----:B------:R-:W-:-:S05]  /*0340*/  SEL R11, R12, RZ, !P3 ;  /* 0x000000ff0c0b7207 */ /* 0x000fca0005800000 */
[----:B------:R1:W-:Y:S01]  /*0350*/  @!P2 STG.E.U16 desc[UR4][R8.64], R11 ;  /* 0x0000000b0800a986 */ /* 0x0003e2000c101504 */
[----:B------:R-:W-:Y:S02]  /*0360*/  PRMT R6, R6, 0x9910, RZ ;  /* 0x0000991006067816 */ /* 0x000fe400000000ff */
[----:B------:R-:W-:Y:S02]  /*0370*/  ISETP.GT.U32.AND P3, PT, R7, 0xf, PT ;  /* 0x0000000f0700780c */ /* 0x000fe40003f64070 */
[C---:B------:R-:W-:Y:S02]  /*0380*/  SHF.L.U32 R6, R5.reuse, R6, RZ ;  /* 0x0000000605067219 */ /* 0x040fe400000006ff */
[----:B------:R-:W-:Y:S02]  /*0390*/  SHF.L.U32 R10, R5, R10, RZ ;  /* 0x0000000a050a7219 */ /* 0x000fe400000006ff */
[----:B------:R-:W-:Y:S02]  /*03a0*/  SEL R13, R6, RZ, !P1 ;  /* 0x000000ff060d7207 */ /* 0x000fe40004800000 */
[----:B0-----:R-:W-:Y:S01]  /*03b0*/  SEL R15, R10, RZ, !P3 ;  /* 0x000000ff0a0f7207 */ /* 0x001fe20005800000 */
[----:B-1----:R-:W-:Y:S06]  /*03c0*/  @P0 BRA `(.L_x_12259) ;  /* 0x0000000000280947 */ /* 0x002fec0003800000 */
        /* <DEDUP_REMOVED lines=8> */
[----:B------:R0:W-:Y:S04]  /*0450*/  STG.E.U16 desc[UR4][R6.64], R13 ;  /* 0x0000000d06007986 */ /* 0x0001e8000c101504 */
[----:B------:R0:W-:Y:S02]  /*0460*/  @!P0 STG.E.U16 desc[UR4][R8.64], R15 ;  /* 0x0000000f08008986 */ /* 0x0001e4000c101504 */
.L_x_12259:
[----:B------:R-:W-:Y:S05]  /*0470*/  BSYNC B0 ;  /* 0x0000000000007941 */ /* 0x000fea0003800000 */
.L_x_12258:
[----:B------:R-:W-:-:S13]  /*0480*/  ISETP.GE.AND P0, PT, R3, R2, PT ;  /* 0x000000020300720c */ /* 0x000fda0003f06270 */
[----:B------:R-:W-:Y:S05]  /*0490*/  @P0 EXIT ;  /* 0x000000000000094d */ /* 0x000fea0003800000 */
[----:B0-----:R-:W0:Y:S01]  /*04a0*/  LDC.64 R6, c[0x0][0x218] ;  /* 0x00008600ff067b82 */ /* 0x001e220000000a00 */
[----:B-----5:R-:W-:Y:S01]  /*04b0*/  PRMT R2, R4, 0x9910, RZ ;  /* 0x0000991004027816 */ /* 0x020fe200000000ff */
[----:B------:R-:W-:Y:S01]  /*04c0*/  IMAD R3, R0, 0x200, R3 ;  /* 0x0000020000037824 */ /* 0x000fe200078e0203 */
[----:B------:R-:W-:Y:S02]  /*04d0*/  LOP3.LUT R4, R4, 0xffff, RZ, 0xc0, !PT ;  /* 0x0000ffff04047812 */ /* 0x000fe400078ec0ff */
[----:B------:R-:W-:Y:S02]  /*04e0*/  SHF.L.U32 R2, R5, R2, RZ ;  /* 0x0000000205027219 */ /* 0x000fe400000006ff */
[----:B------:R-:W-:-:S04]  /*04f0*/  ISETP.GT.U32.AND P0, PT, R4, 0xf, PT ;  /* 0x0000000f0400780c */ /* 0x000fc80003f04070 */
[----:B------:R-:W-:Y:S01]  /*0500*/  SEL R5, R2, RZ, !P0 ;  /* 0x000000ff02057207 */ /* 0x000fe20004000000 */
[----:B0-----:R-:W-:-:S05]  /*0510*/  IMAD.WIDE.U32 R2, R3, 0x2, R6 ;  /* 0x0000000203027825 */ /* 0x001fca00078e0006 */
[----:B------:R-:W-:Y:S01]  /*0520*/  STG.E.U16 desc[UR4][R2.64], R5 ;  /* 0x0000000502007986 */ /* 0x000fe2000c101504 */
[----:B------:R-:W-:Y:S05]  /*0530*/  EXIT ;  /* 0x000000000000794d */ /* 0x000fea0003800000 */
.L_x_12260:
        /* <DEDUP_REMOVED lines=12> */
.L_x_20613:


//--------------------- .text._ZN2at6native29vectorized_elementwise_kernelILi2ENS0_13AUnaryFunctorIsssZZZNS0_18lshift_kernel_cudaERNS_18TensorIteratorBaseEENKUlvE_clEvENKUlvE3_clEvEUlssE_EESt5arrayIPcLm2EEEEviT0_T1_ --------------------------
	.section	.text._ZN2at6native29vectorized_elementwise_kernelILi2ENS0_13AUnaryFunctorIsssZZZNS0_18lshift_kernel_cudaERNS_18TensorIteratorBaseEENKUlvE_clEvENKUlvE3_clEvEUlssE_EESt5arrayIPcLm2EEEEviT0_T1_,"ax",@progbits
	.align	128
        .global         _ZN2at6native29vectorized_elementwise_kernelILi2ENS0_13AUnaryFunctorIsssZZZNS0_18lshift_kernel_cudaERNS_18TensorIteratorBaseEENKUlvE_clEvENKUlvE3_clEvEUlssE_EESt5arrayIPcLm2EEEEviT0_T1_
        .type           _ZN2at6native29vectorized_elementwise_kernelILi2ENS0_13AUnaryFunctorIsssZZZNS0_18lshift_kernel_cudaERNS_18TensorIteratorBaseEENKUlvE_clEvENKUlvE3_clEvEUlssE_EESt5arrayIPcLm2EEEEviT0_T1_,@function
        .size           _ZN2at6native29vectorized_elementwise_kernelILi2ENS0_13AUnaryFunctorIsssZZZNS0_18lshift_kernel_cudaERNS_18TensorIteratorBaseEENKUlvE_clEvENKUlvE3_clEvEUlssE_EESt5arrayIPcLm2EEEEviT0_T1_,(.L_x_20614 - _ZN2at6native29vectorized_elementwise_kernelILi2ENS0_13AUnaryFunctorIsssZZZNS0_18lshift_kernel_cudaERNS_18TensorIteratorBaseEENKUlvE_clEvENKUlvE3_clEvEUlssE_EESt5arrayIPcLm2EEEEviT0_T1_)
        .other          _ZN2at6native29vectorized_elementwise_kernelILi2ENS0_13AUnaryFunctorIsssZZZNS0_18lshift_kernel_cudaERNS_18TensorIteratorBaseEENKUlvE_clEvENKUlvE3_clEvEUlssE_EESt5arrayIPcLm2EEEEviT0_T1_,@"STO_CUDA_ENTRY STV_DEFAULT"
_ZN2at6native29vectorized_elementwise_kernelILi2ENS0_13AUnaryFunctorIsssZZZNS0_18lshift_kernel_cudaERNS_18TensorIteratorBaseEENKUlvE_clEvENKUlvE3_clEvEUlssE_EESt5arrayIPcLm2EEEEviT0_T1_:
.text._ZN2at6native29vectorized_elementwise_kernelILi2ENS0_13AUnaryFunctorIsssZZZNS0_18lshift_kernel_cudaERNS_18TensorIteratorBaseEENKUlvE_clEvENKUlvE3_clEvEUlssE_EESt5arrayIPcLm2EEEEviT0_T1_:
        /* <DEDUP_REMOVED lines=17> */
[----:B------:R-:W1:Y:S01]  /*0110*/  LDC.U16 R4, c[0x0][0x216] ;  /* 0x00008580ff047b82 */ /* 0x000e620000000400 */
[----:B0-----:R-:W-:-:S04]  /*0120*/  IMAD.WIDE.U32 R2, R0, 0x2, R2 ;  /* 0x0000000200027825 */ /* 0x001fc800078e0002 */
[----:B------:R-:W-:Y:S01]  /*0130*/  IMAD.WIDE R2, R5, 0x4, R2 ;  /* 0x0000000405027825 */ /* 0x000fe200078e0202 */
[C---:B--2---:R-:W-:Y:S02]  /*0140*/  LOP3.LUT R9, R12.reuse, 0xffff, RZ, 0xc0, !PT ;  /* 0x0000ffff0c097812 */ /* 0x044fe400078ec0ff */
[----:B------:R-:W-:Y:S02]  /*0150*/  PRMT R13, R12, 0x7732, RZ ;  /* 0x000077320c0d7816 */ /* 0x000fe400000000ff */
[C---:B---3--:R-:W-:Y:S02]  /*0160*/  PRMT R14, R8.reuse, 0x7732, RZ ;  /* 0x00007732080e7816 */ /* 0x048fe400000000ff */
[----:B------:R-:W-:Y:S02]  /*0170*/  ISETP.GT.U32.AND P6, PT, R9, 0xf, PT ;  /* 0x0000000f0900780c */ /* 0x000fe40003fc4070 */
[----:B------:R-:W-:Y:S01]  /*0180*/  LOP3.LUT R9, R8, 0xffff, RZ, 0xc0, !PT ;  /* 0x0000ffff08097812 */ /* 0x000fe200078ec0ff */
[----:B------:R-:W-:Y:S01]  /*0190*/  IMAD.MOV.U32 R0, RZ, RZ, R14 ;  /* 0x000000ffff007224 */ /* 0x000fe200078e000e */
[----:B----4-:R-:W-:-:S02]  /*01a0*/  LOP3.LUT R11, R6, 0xffff, RZ, 0xc0, !PT ;  /* 0x0000ffff060b7812 */ /* 0x010fc400078ec0ff */
[----:B------:R-:W-:Y:S02]  /*01b0*/  ISETP.GT.U32.AND P4, PT, R9, 0xf, PT ;  /* 0x0000000f0900780c */ /* 0x000fe40003f84070 */
[----:B------:R-:W-:Y:S02]  /*01c0*/  ISETP.GT.U32.AND P2, PT, R11, 0xf, PT ;  /* 0x0000000f0b00780c */ /* 0x000fe40003f44070 */
[----:B------:R-:W-:Y:S02]  /*01d0*/  PRMT R9, R12, 0x9910, RZ ;  /* 0x000099100c097816 */ /* 0x000fe400000000ff */
[----:B-----5:R-:W-:Y:S02]  /*01e0*/  PRMT R11, R7, 0x7732, RZ ;  /* 0x00007732070b7816 */ /* 0x020fe400000000ff */
[----:B------:R-:W-:Y:S02]  /*01f0*/  ISETP.GT.U32.AND P3, PT, R0, 0xf, PT ;  /* 0x0000000f0000780c */ /* 0x000fe40003f64070 */
[----:B-1----:R-:W-:Y:S01]  /*0200*/  SHF.L.U32 R0, R4, R9, RZ ;  /* 0x0000000904007219 */ /* 0x002fe200000006ff */
[----:B------:R-:W-:Y:S01]  /*0210*/  IMAD.MOV.U32 R9, RZ, RZ, R11 ;  /* 0x000000ffff097224 */ /* 0x000fe200078e000b */
[----:B------:R-:W-:-:S02]  /*0220*/  ISETP.GT.U32.AND P5, PT, R13, 0xf, PT ;  /* 0x0000000f0d00780c */ /* 0x000fc40003fa4070 */
[----:B------:R-:W-:Y:S02]  /*0230*/  PRMT R12, R12, 0xbb32, RZ ;  /* 0x0000bb320c0c7816 */ /* 0x000fe400000000ff */
[C---:B------:R-:W-:Y:S02]  /*0240*/  LOP3.LUT R13, R7.reuse, 0xffff, RZ, 0xc0, !PT ;  /* 0x0000ffff070d7812 */ /* 0x040fe400078ec0ff */
[----:B------:R-:W-:Y:S02]  /*0250*/  SEL R0, R0, RZ, !P6 ;  /* 0x000000ff00007207 */ /* 0x000fe40007000000 */
[C---:B------:R-:W-:Y:S02]  /*0260*/  PRMT R17, R7.reuse, 0x9910, RZ ;  /* 0x0000991007117816 */ /* 0x040fe400000000ff */
[----:B------:R-:W-:Y:S01]  /*0270*/  PRMT R19, R7, 0xbb32, RZ ;  /* 0x0000bb3207137816 */ /* 0x000fe200000000ff */
[----:B------:R-:W-:Y:S01]  /*0280*/  IMAD.MOV.U32 R7, RZ, RZ, R12 ;  /* 0x000000ffff077224 */ /* 0x000fe200078e000c */
[----:B------:R-:W-:-:S02]  /*0290*/  ISETP.GT.U32.AND P0, PT, R13, 0xf, PT ;  /* 0x0000000f0d00780c */ /* 0x000fc40003f04070 */
[----:B------:R-:W-:Y:S02]  /*02a0*/  ISETP.GT.U32.AND P6, PT, R9, 0xf, PT ;  /* 0x0000000f0900780c */ /* 0x000fe40003fc4070 */
[----:B------:R-:W-:Y:S02]  /*02b0*/  PRMT R10, R6, 0x7732, RZ ;  /* 0x00007732060a7816 */ /* 0x000fe400000000ff */
[C---:B------:R-:W-:Y:S02]  /*02c0*/  PRMT R9, R8.reuse, 0x9910, RZ ;  /* 0x0000991008097816 */ /* 0x040fe400000000ff */
[----:B------:R-:W-:Y:S02]  /*02d0*/  PRMT R11, R8, 0xbb32, RZ ;  /* 0x0000bb32080b7816 */ /* 0x000fe400000000ff */
[C---:B------:R-:W-:Y:S02]  /*02e0*/  PRMT R13, R6.reuse, 0x9910, RZ ;  /* 0x00009910060d7816 */ /* 0x040fe400000000ff */
[----:B------:R-:W-:-:S02]  /*02f0*/  PRMT R15, R6, 0xbb32, RZ ;  /* 0x0000bb32060f7816 */ /* 0x000fc400000000ff */
[----:B------:R-:W-:Y:S02]  /*0300*/  ISETP.GT.U32.AND P1, PT, R10, 0xf, PT ;  /* 0x0000000f0a00780c */ /* 0x000fe40003f24070 */
[C---:B------:R-:W-:Y:S02]  /*0310*/  SHF.L.U32 R7, R4.reuse, R7, RZ ;  /* 0x0000000704077219 */ /* 0x040fe400000006ff */
[C---:B------:R-:W-:Y:S02]  /*0320*/  SHF.L.U32 R9, R4.reuse, R9, RZ ;  /* 0x0000000904097219 */ /* 0x040fe400000006ff */
[C---:B------:R-:W-:Y:S02]  /*0330*/  SHF.L.U32 R11, R4.reuse, R11, RZ ;  /* 0x0000000b040b7219 */ /* 0x040fe400000006ff */
[C---:B------:R-:W-:Y:S02]  /*0340*/  SHF.L.U32 R13, R4.reuse, R13, RZ ;  /* 0x0000000d040d7219 */ /* 0x040fe400000006ff */
[----:B------:R-:W-:-:S02]  /*0350*/  SHF.L.U32 R15, R4, R15, RZ ;  /* 0x0000000f040f7219 */ /* 0x000fc400000006ff */
[C---:B------:R-:W-:Y:S02]  /*0360*/  SHF.L.U32 R17, R4.reuse, R17, RZ ;  /* 0x0000001104117219 */ /* 0x040fe400000006ff */
[----:B------:R-:W-:Y:S02]  /*0370*/  SHF.L.U32 R19, R4, R19, RZ ;  /* 0x0000001304137219 */ /* 0x000fe400000006ff */
        /* <DEDUP_REMOVED lines=16> */
.L_x_12261:
[----:B------:R-:W0:Y:S01]  /*0480*/  S2R R19, SR_TID.X ;  /* 0x0000000000137919 */ /* 0x000e220000002100 */
[----:B------:R-:W-:Y:S02]  /*0490*/  PRMT R18, RZ, 0x7610, R18 ;  /* 0x00007610ff127816 */ /* 0x000fe40000000012 */
        /* <DEDUP_REMOVED lines=15> */
[----:B------:R-:W3:Y:S11]  /*0590*/  @!P6 LDG.E.U16 R18, desc[UR4][R28.64] ;  /* 0x000000041c12e981 */ /* 0x000ef6000c1e1500 */
[----:B------:R-:W-:Y:S01]  /*05a0*/  @!P4 IMAD.IADD R27, R0, 0x1, R23 ;  /* 0x00000001001bc824 */ /* 0x000fe200078e0217 */
[----:B------:R-:W1:Y:S01]  /*05b0*/  @!P4 LDC.64 R8, c[0x0][0x220] ;  /* 0x00008800ff08cb82 */ /* 0x000e620000000a00 */
[----:B------:R-:W-:-:S05]  /*05c0*/  @!P4 VIADD R23, R23, 0x80 ;  /* 0x000000801717c836 */ /* 0x000fca0000000000 */
        /* <DEDUP_REMOVED lines=8> */
[----:B------:R-:W-:Y:S01]  /*0650*/  ISETP.GE.AND P1, PT, R23, R16, PT ;  /* 0x000000101700720c */ /* 0x000fe20003f26270 */
[----:B------:R-:W-:-:S12]  /*0660*/  @!P0 IMAD.IADD R15, R0, 0x1, R19 ;  /* 0x00000001000f8824 */ /* 0x000fd800078e0213 */
[----:B------:R-:W-:Y:S01]  /*0670*/  @!P1 IMAD.IADD R21, R0, 0x1, R23 ;  /* 0x0000000100159824 */ /* 0x000fe200078e0217 */
[----:B------:R-:W1:Y:S01]  /*0680*/  @!P1 LDC.64 R6, c[0x0][0x220] ;  /* 0x00008800ff069b82 */ /* 0x000e620000000a00 */
[----:B------:R-:W-:-:S05]  /*0690*/  @!P1 VIADD R23, R23, 0x80 ;  /* 0x0000008017179836 */ /* 0x000fca0000000000 */
[----:B------:R-:W-:Y:S01]  /*06a0*/  ISETP.GE.AND P6, PT, R23, R16, PT ;  /* 0x000000101700720c */ /* 0x000fe20003fc6270 */
[----:B0-----:R-:W-:Y:S01]  /*06b0*/  @!P0 IMAD.WIDE.U32 R12, R15, 0x2, R12 ;  /* 0x000000020f0c8825 */ /* 0x001fe200078e000c */
[----:B------:R-:W-:-:S03]  /*06c0*/  PRMT R22, RZ, 0x7610, R22 ;  /* 0x00007610ff167816 */ /* 0x000fc60000000016 */
[----:B--2---:R-:W-:-:S03]  /*06d0*/  @!P5 IMAD.WIDE.U32 R10, R14, 0x2, R10 ;  /* 0x000000020e0ad825 */ /* 0x004fc600078e000a */
[----:B------:R0:W2:Y:S01]  /*06e0*/  @!P0 LDG.E.U16 R22, desc[UR4][R12.64] ;  /* 0x000000040c168981 */ /* 0x0000a2000c1e1500 */
[----:B----4-:R-:W-:Y:S01]  /*06f0*/  @!P3 IMAD.WIDE.U32 R2, R25, 0x2, R2 ;  /* 0x000000021902b825 */ /* 0x010fe200078e0002 */
[----:B------:R-:W-:-:S03]  /*0700*/  PRMT R25, RZ, 0x7610, R25 ;  /* 0x00007610ff197816 */ /* 0x000fc60000000019 */
[----:B------:R-:W4:Y:S01]  /*0710*/  @!P6 LDC.64 R14, c[0x0][0x220] ;  /* 0x00008800ff0eeb82 */ /* 0x000f220000000a00 */
[----:B------:R-:W-:Y:S01]  /*0720*/  PRMT R24, RZ, 0x7610, R24 ;  /* 0x00007610ff187816 */ /* 0x000fe20000000018 */
[----:B-----5:R-:W-:Y:S01]  /*0730*/  @!P2 IMAD.WIDE.U32 R4, R17, 0x2, R4 ;  /* 0x000000021104a825 */ /* 0x020fe200078e0004 */
[----:B------:R-:W5:Y:S01]  /*0740*/  @!P3 LDG.E.U16 R25, desc[UR4][R2.64] ;  /* 0x000000040219b981 */ /* 0x000f62000c1e1500 */
[----:B------:R-:W-:-:S03]  /*0750*/  PRMT R17, RZ, 0x7610, R17 ;  /* 0x00007610ff117816 */ /* 0x000fc60000000011 */
[----:B------:R4:W5:Y:S01]  /*0760*/  @!P5 LDG.E.U16 R24, desc[UR4][R10.64] ;  /* 0x000000040a18d981 */ /* 0x000962000c1e1500 */
[----:B------:R-:W-:Y:S01]  /*0770*/  PRMT R26, RZ, 0x7610, R26 ;  /* 0x00007610ff1a7816 */ /* 0x000fe2000000001a */
[----:B-1----:R-:W-:Y:S02]  /*0780*/  @!P4 IMAD.WIDE.U32 R8, R27, 0x2, R8 ;  /* 0x000000021b08c825 */ /* 0x002fe400078e0008 */
[----:B------:R-:W5:Y:S02]  /*0790*/  @!P2 LDG.E.U16 R17, desc[UR4][R4.64] ;  /* 0x000000040411a981 */ /* 0x000f64000c1e1500 */
[----:B------:R-:W-:Y:S01]  /*07a0*/  @!P1 IMAD.WIDE.U32 R6, R21, 0x2, R6 ;  /* 0x0000000215069825 */ /* 0x000fe200078e0006 */
[----:B------:R-:W-:Y:S01]  /*07b0*/  PRMT R21, RZ, 0x7610, R21 ;  /* 0x00007610ff157816 */ /* 0x000fe20000000015 */
[----:B------:R1:W5:Y:S02]  /*07c0*/  @!P4 LDG.E.U16 R26, desc[UR4][R8.64] ;  /* 0x00000004081ac981 */ /* 0x000364000c1e1500 */
[----:B0-----:R-:W-:Y:S01]  /*07d0*/  @!P6 IMAD.IADD R13, R0, 0x1, R23 ;  /* 0x00000001000de824 */ /* 0x001fe200078e0217 */
[----:B------:R-:W-:-:S02]  /*07e0*/  PRMT R12, RZ, 0x7610, R12 ;  /* 0x00007610ff0c7816 */ /* 0x000fc4000000000c */
[----:B------:R-:W5:Y:S01]  /*07f0*/  @!P1 LDG.E.U16 R21, desc[UR4][R6.64] ;  /* 0x0000000406159981 */ /* 0x000f62000c1e1500 */
[----:B----4-:R-:W-:Y:S01]  /*0800*/  @!P6 IMAD.WIDE.U32 R14, R13, 0x2, R14 ;  /* 0x000000020d0ee825 */ /* 0x010fe200078e000e */
[----:B------:R-:W0:Y:S04]  /*0810*/  LDC.U16 R10, c[0x0][0x216] ;  /* 0x00008580ff0a7b82 */ /* 0x000e280000000400 */
[----:B------:R-:W4:Y:S04]  /*0820*/  @!P6 LDG.E.U16 R12, desc[UR4][R14.64] ;  /* 0x000000040e0ce981 */ /* 0x000f28000c1e1500 */
[----:B-1----:R-:W1:Y:S01]  /*0830*/  @!P0 LDC.64 R8, c[0x0][0x218] ;  /* 0x00008600ff088b82 */ /* 0x002e620000000a00 */
[----:B------:R-:W-:-:S02]  /*0840*/  @!P0 IMAD.IADD R13, R0, 0x1, R19 ;  /* 0x00000001000d8824 */ /* 0x000fc400078e0213 */
[----:B------:R-:W-:Y:S02]  /*0850*/  IMAD.MOV.U32 R11, RZ, RZ, R19 ;  /* 0x000000ffff0b7224 */ /* 0x000fe400078e0013 */
[----:B------:R-:W-:Y:S02]  /*0860*/  @!P0 IMAD.MOV.U32 R11, RZ, RZ, R20 ;  /* 0x000000ffff0b8224 */ /* 0x000fe400078e0014 */
[----:B-1----:R-:W-:Y:S01]  /*0870*/  @!P0 IMAD.WIDE.U32 R8, R13, 0x2, R8 ;  /* 0x000000020d088825 */ /* 0x002fe200078e0008 */
[----:B------:R-:W-:Y:S04]  /*0880*/  BSSY B0, `(.L_x_12262) ;  /* 0x0000056000007945 */ /* 0x000fe80003800000 */
[----:B------:R-:W-:Y:S01]  /*0890*/  BSSY B1, `(.L_x_12263) ;  /* 0x000004e000017945 */ /* 0x000fe20003800000 */
[----:B---3--:R-:W-:-:S04]  /*08a0*/  LOP3.LUT R2, R18, 0xffff, RZ, 0xc0, !PT ;  /* 0x0000ffff12027812 */ /* 0x008fc800078ec0ff */
[----:B------:R-:W-:Y:S02]  /*08b0*/  ISETP.GT.U32.AND P2, PT, R2, 0xf, PT ;  /* 0x0000000f0200780c */ /* 0x000fe40003f44070 */
[C---:B--2---:R-:W-:Y:S02]  /*08c0*/  PRMT R3, R22.reuse, 0x9910, RZ ;  /* 0x0000991016037816 */ /* 0x044fe400000000ff */
[----:B------:R-:W-:Y:S02]  /*08d0*/  LOP3.LUT R22, R22, 0xffff, RZ, 0xc0, !PT ;  /* 0x0000ffff16167812 */ /* 0x000fe400078ec0ff */
[----:B0-----:R-:W-:Y:S02]  /*08e0*/  SHF.L.U32 R3, R10, R3, RZ ;  /* 0x000000030a037219 */ /* 0x001fe400000006ff */
[----:B------:R-:W-:-:S04]  /*08f0*/  ISETP.GT.U32.AND P3, PT, R22, 0xf, PT ;  /* 0x0000000f1600780c */ /* 0x000fc80003f64070 */
[----:B------:R-:W-:Y:S02]  /*0900*/  SEL R13, R3, RZ, !P3 ;  /* 0x000000ff030d7207 */ /* 0x000fe40005800000 */
[----:B-----5:R-:W-:Y:S02]  /*0910*/  LOP3.LUT R3, R25, 0xffff, RZ, 0xc0, !PT ;  /* 0x0000ffff19037812 */ /* 0x020fe400078ec0ff */
[----:B------:R-:W-:Y:S02]  /*0920*/  LOP3.LUT R4, R24, 0xffff, RZ, 0xc0, !PT ;  /* 0x0000ffff18047812 */ /* 0x000fe400078ec0ff */
[----:B------:R-:W-:Y:S02]  /*0930*/  ISETP.GT.U32.AND P4, PT, R3, 0xf, PT ;  /* 0x0000000f0300780c */ /* 0x000fe40003f84070 */
[----:B------:R-:W-:Y:S01]  /*0940*/  PRMT R3, R18, 0x9910, RZ ;  /* 0x0000991012037816 */ /* 0x000fe200000000ff */
[----:B------:R0:W-:Y:S01]  /*0950*/  @!P0 STG.E.U16 desc[UR4][R8.64], R13 ;  /* 0x0000000d08008986 */ /* 0x0001e2000c101504 */
[----:B------:R-:W-:-:S02]  /*0960*/  ISETP.GT.U32.AND P1, PT, R4, 0xf, PT ;  /* 0x0000000f0400780c */ /* 0x000fc40003f24070 */
[C---:B------:R-:W-:Y:S02]  /*0970*/  LOP3.LUT R4, R17.reuse, 0xffff, RZ, 0xc0, !PT ;  /* 0x0000ffff11047812 */ /* 0x040fe400078ec0ff */
[----:B------:R-:W-:Y:S02]  /*0980*/  SHF.L.U32 R3, R10, R3, RZ ;  /* 0x000000030a037219 */ /* 0x000fe400000006ff */
[----:B------:R-:W-:Y:S02]  /*0990*/  LOP3.LUT R2, R26, 0xffff, RZ, 0xc0, !PT ;  /* 0x0000ffff1a027812 */ /* 0x000fe400078ec0ff */
[----:B------:R-:W-:Y:S02]  /*09a0*/  ISETP.GT.U32.AND P3, PT, R4, 0xf, PT ;  /* 0x0000000f0400780c */ /* 0x000fe40003f64070 */
[----:B0-----:R-:W-:Y:S02]  /*09b0*/  PRMT R13, R17, 0x9910, RZ ;  /* 0x00009910110d7816 */ /* 0x001fe400000000ff */
[----:B------:R-:W-:-:S02]  /*09c0*/  ISETP.GT.U32.AND P5, PT, R2, 0xf, PT ;  /* 0x0000000f0200780c */ /* 0x000fc40003fa4070 */
[----:B------:R-:W-:Y:S02]  /*09d0*/  SHF.L.U32 R4, R10, R13, RZ ;  /* 0x0000000d0a047219 */ /* 0x000fe400000006ff */
[----:B------:R-:W-:Y:S02]  /*09e0*/  SEL R13, R3, RZ, !P2 ;  /* 0x000000ff030d7207 */ /* 0x000fe40005000000 */
[----:B------:R-:W-:Y:S02]  /*09f0*/  ISETP.GE.AND P2, PT, R11, R16, PT ;  /* 0x000000100b00720c */ /* 0x000fe40003f46270 */
[----:B------:R-:W-:Y:S02]  /*0a00*/  LOP3.LUT R2, R21, 0xffff, RZ, 0xc0, !PT ;  /* 0x0000ffff15027812 */ /* 0x000fe400078ec0ff */
[----:B------:R-:W-:Y:S02]  /*0a10*/  PRMT R5, R24, 0x9910, RZ ;  /* 0x0000991018057816 */ /* 0x000fe400000000ff */
[----:B------:R-:W-:-:S02]  /*0a20*/  ISETP.GT.U32.AND P6, PT, R2, 0xf, PT ;  /* 0x0000000f0200780c */ /* 0x000fc40003fc4070 */
[----:B----4-:R-:W-:Y:S02]  /*0a30*/  LOP3.LUT R2, R12, 0xffff, RZ, 0xc0, !PT ;  /* 0x0000ffff0c027812 */ /* 0x010fe400078ec0ff */
[----:B------:R-:W-:Y:S02]  /*0a40*/  PRMT R7, R26, 0x9910, RZ ;  /* 0x000099101a077816 */ /* 0x000fe400000000ff */
[----:B------:R-:W-:Y:S02]  /*0a50*/  PRMT R9, R25, 0x9910, RZ ;  /* 0x0000991019097816 */ /* 0x000fe400000000ff */
[----:B------:R-:W-:Y:S02]  /*0a60*/  PRMT R15, R21, 0x9910, RZ ;  /* 0x00009910150f7816 */ /* 0x000fe400000000ff */
[----:B------:R-:W-:Y:S02]  /*0a70*/  PRMT R17, R12, 0x9910, RZ ;  /* 0x000099100c117816 */ /* 0x000fe400000000ff */
[----:B------:R-:W-:-:S02]  /*0a80*/  ISETP.GT.U32.AND P0, PT, R2, 0xf, PT ;  /* 0x0000000f0200780c */ /* 0x000fc40003f04070 */
[C---:B------:R-:W-:Y:S02]  /*0a90*/  SHF.L.U32 R5, R10.reuse, R5, RZ ;  /* 0x000000050a057219 */ /* 0x040fe400000006ff */
[C---:B------:R-:W-:Y:S02]  /*0aa0*/  SHF.L.U32 R7, R10.reuse, R7, RZ ;  /* 0x000000070a077219 */ /* 0x040fe400000006ff */
[C---:B------:R-:W-:Y:S02]  /*0ab0*/  SHF.L.U32 R9, R10.reuse, R9, RZ ;  /* 0x000000090a097219 */ /* 0x040fe400000006ff */
[C---:B------:R-:W-:Y:S02]  /*0ac0*/  SHF.L.U32 R15, R10.reuse, R15, RZ ;  /* 0x0000000f0a0f7219 */ /* 0x040fe400000006ff */
[----:B------:R-:W-:Y:S02]  /*0ad0*/  SHF.L.U32 R2, R10, R17, RZ ;  /* 0x000000110a027219 */ /* 0x000fe400000006ff */
[----:B------:R-:W-:-:S02]  /*0ae0*/  SEL R17, R5, RZ, !P1 ;  /* 0x000000ff05117207 */ /* 0x000fc40004800000 */
[----:B------:R-:W-:Y:S02]  /*0af0*/  SEL R19, R7, RZ, !P5 ;  /* 0x000000ff07137207 */ /* 0x000fe40006800000 */
[----:B------:R-:W-:Y:S02]  /*0b00*/  SEL R5, R9, RZ, !P4 ;  /* 0x000000ff09057207 */ /* 0x000fe40006000000 */
[----:B------:R-:W-:Y:S02]  /*0b10*/  SEL R4, R4, RZ, !P3 ;  /* 0x000000ff04047207 */ /* 0x000fe40005800000 */
[----:B------:R-:W-:Y:S02]  /*0b20*/  SEL R3, R15, RZ, !P6 ;  /* 0x000000ff0f037207 */ /* 0x000fe40007000000 */
[----:B------:R-:W-:Y:S01]  /*0b30*/  SEL R2, R2, RZ, !P0 ;  /* 0x000000ff02027207 */ /* 0x000fe20004000000 */
[----:B------:R-:W-:Y:S06]  /*0b40*/  @P2 BRA `(.L_x_12264) ;  /* 0x0000000000302947 */ /* 0x000fec0003800000 */
        /* <DEDUP_REMOVED lines=12> */
.L_x_12264:
[----:B------:R-:W-:-:S13]  /*0c10*/  ISETP.GE.AND P0, PT, R11, R16, PT ;  /* 0x000000100b00720c */ /* 0x000fda0003f06270 */
[----:B------:R-:W-:Y:S05]  /*0c20*/  @P0 BRA `(.L_x_12266) ;  /* 0x0000000000300947 */ /* 0x000fea0003800000 */
[----:B0-----:R-:W0:Y:S01]  /*0c30*/  LDC.64 R6, c[0x0][0x218] ;  /* 0x00008600ff067b82 */ /* 0x001e220000000a00 */
[----:B------:R-:W-:Y:S02]  /*0c40*/  IMAD.IADD R9, R0, 0x1, R11 ;  /* 0x0000000100097824 */ /* 0x000fe400078e020b */
[----:B------:R-:W-:Y:S02]  /*0c50*/  VIADD R11, R11, 0x80 ;  /* 0x000000800b0b7836 */ /* 0x000fe40000000000 */
[----:B0-----:R-:W-:-:S05]  /*0c60*/  IMAD.WIDE.U32 R6, R9, 0x2, R6 ;  /* 0x0000000209067825 */ /* 0x001fca00078e0006 */
[----:B------:R1:W-:Y:S02]  /*0c70*/  STG.E.U16 desc[UR4][R6.64], R19 ;  /* 0x0000001306007986 */ /* 0x0003e4000c101504 */
.L_x_12265:
[----:B------:R-:W-:-:S13]  /*0c80*/  ISETP.GE.AND P0, PT, R11, R16, PT ;  /* 0x000000100b00720c */ /* 0x000fda0003f06270 */
[----:B------:R-:W-:Y:S05]  /*0c90*/  @P0 BRA `(.L_x_12267) ;  /* 0x0000000000340947 */ /* 0x000fea0003800000 */
[----:B01----:R-:W0:Y:S01]  /*0ca0*/  LDC.64 R6, c[0x0][0x218] ;  /* 0x00008600ff067b82 */ /* 0x003e220000000a00 */
[----:B------:R-:W-:Y:S02]  /*0cb0*/  IMAD.IADD R9, R0, 0x1, R11 ;  /* 0x0000000100097824 */ /* 0x000fe400078e020b */
[----:B------:R-:W-:Y:S02]  /*0cc0*/  VIADD R11, R11, 0x80 ;  /* 0x000000800b0b7836 */ /* 0x000fe40000000000 */
[----:B0-----:R-:W-:-:S05]  /*0cd0*/  IMAD.WIDE.U32 R6, R9, 0x2, R6 ;  /* 0x0000000209067825 */ /* 0x001fca00078e0006 */
[----:B------:R1:W-:Y:S02]  /*0ce0*/  STG.E.U16 desc[UR4][R6.64], R5 ;  /* 0x0000000506007986 */ /* 0x0003e4000c101504 */
.L_x_12266:
        /* <DEDUP_REMOVED lines=8> */
.L_x_12267:
[----:B------:R-:W-:Y:S05]  /*0d70*/  BSYNC B1 ;  /* 0x0000000000017941 */ /* 0x000fea0003800000 */
.L_x_12263:
[----:B------:R-:W-:-:S13]  /*0d80*/  ISETP.GE.AND P0, PT, R11, R16, PT ;  /* 0x000000100b00720c */ /* 0x000fda0003f06270 */
[----:B--2---:R-:W2:Y:S01]  /*0d90*/  @!P0 LDC.64 R4, c[0x0][0x218] ;  /* 0x00008600ff048b82 */ /* 0x004ea20000000a00 */
[----:B01----:R-:W-:Y:S02]  /*0da0*/  @!P0 IMAD.IADD R7, R0, 0x1, R11 ;  /* 0x0000000100078824 */ /* 0x003fe400078e020b */
[----:B------:R-:W-:Y:S02]  /*0db0*/  @!P0 VIADD R11, R11, 0x80 ;  /* 0x000000800b0b8836 */ /* 0x000fe40000000000 */
[----:B--2---:R-:W-:-:S05]  /*0dc0*/  @!P0 IMAD.WIDE.U32 R4, R7, 0x2, R4 ;  /* 0x0000000207048825 */ /* 0x004fca00078e0004 */
[----:B------:R2:W-:Y:S02]  /*0dd0*/  @!P0 STG.E.U16 desc[UR4][R4.64], R3 ;  /* 0x0000000304008986 */ /* 0x0005e4000c101504 */
.L_x_12268:
[----:B------:R-:W-:Y:S05]  /*0de0*/  BSYNC B0 ;  /* 0x0000000000007941 */ /* 0x000fea0003800000 */
.L_x_12262:
[----:B------:R-:W-:Y:S05]  /*0df0*/  WARPSYNC.ALL ;  /* 0x0000000000007948 */ /* 0x000fea0003800000 */
[----:B------:R-:W-:-:S13]  /*0e00*/  ISETP.GE.AND P0, PT, R11, R16, PT ;  /* 0x000000100b00720c */ /* 0x000fda0003f06270 */
[----:B------:R-:W-:Y:S05]  /*0e10*/  @P0 EXIT ;  /* 0x000000000000094d */ /* 0x000fea0003800000 */
[----:B-12---:R-:W1:Y:S01]  /*0e20*/  LDC.64 R4, c[0x0][0x218] ;  /* 0x00008600ff047b82 */ /* 0x006e620000000a00 */
[----:B------:R-:W-:-:S04]  /*0e30*/  IMAD.IADD R11, R0, 0x1, R11 ;  /* 0x00000001000b7824 */ /* 0x000fc800078e020b */
[----:B-1----:R-:W-:-:S05]  /*0e40*/  IMAD.WIDE.U32 R4, R11, 0x2, R4 ;  /* 0x000000020b047825 */ /* 0x002fca00078e0004 */
[----:B------:R-:W-:Y:S01]  /*0e50*/  STG.E.U16 desc[UR4][R4.64], R2 ;  /* 0x0000000204007986 */ /* 0x000fe2000c101504 */
[----:B------:R-:W-:Y:S05]  /*0e60*/  EXIT ;  /* 0x000000000000794d */ /* 0x000fea0003800000 */
.L_x_12269:
        /* <DEDUP_REMOVED lines=9> */
.L_x_20614:


//--------------------- .text._ZN2at6native29vectorized_elementwise_kernelILi4ENS0_13AUnaryFunctorIsssZZZNS0_18lshift_kernel_cudaERNS_18TensorIteratorBaseEENKUlvE_clEvENKUlvE3_clEvEUlssE_EESt5arrayIPcLm2EEEEviT0_T1_ --------------------------
	.section	.text._ZN2at6native29vectorized_elementwise_kernelILi4ENS0_13AUnaryFunctorIsssZZZNS0_18lshift_kernel_cudaERNS_18TensorIteratorBaseEENKUlvE_clEvENKUlvE3_clEvEUlssE_EESt5arrayIPcLm2EEEEviT0_T1_,"ax",@progbits
	.align	128
        .global         _ZN2at6native29vectorized_elementwise_kernelILi4ENS0_13AUnaryFunctorIsssZZZNS0_18lshift_kernel_cudaERNS_18TensorIteratorBaseEENKUlvE_clEvENKUlvE3_clEvEUlssE_EESt5arrayIPcLm2EEEEviT0_T1_
        .type           _ZN2at6native29vectorized_elementwise_kernelILi4ENS0_13AUnaryFunctorIsssZZZNS0_18lshift_kernel_cudaERNS_18TensorIteratorBaseEENKUlvE_clEvENKUlvE3_clEvEUlssE_EESt5arrayIPcLm2EEEEviT0_T1_,@function
        .size           _ZN2at6native29vectorized_elementwise_kernelILi4ENS0_13AUnaryFunctorIsssZZZNS0_18lshift_kernel_cudaERNS_18TensorIteratorBaseEENKUlvE_clEvENKUlvE3_clEvEUlssE_EESt5arrayIPcLm2EEEEviT0_T1_,(.L_x_20615 - _ZN2at6native29vectorized_elementwise_kernelILi4ENS0_13AUnaryFunctorIsssZZZNS0_18lshift_kernel_cudaERNS_18TensorIteratorBaseEENKUlvE_clEvENKUlvE3_clEvEUlssE_EESt5arrayIPcLm2EEEEviT0_T1_)
        .other          _ZN2at6native29vectorized_elementwise_kernelILi4ENS0_13AUnaryFunctorIsssZZZNS0_18lshift_kernel_cudaERNS_18TensorIteratorBaseEENKUlvE_clEvENKUlvE3_clEvEUlssE_EESt5arrayIPcLm2EEEEviT0_T1_,@"STO_CUDA_ENTRY STV_DEFAULT"
_ZN2at6native29vectorized_elementwise_kernelILi4ENS0_13AUnaryFunctorIsssZZZNS0_18lshift_kernel_cudaERNS_18TensorIteratorBaseEENKUlvE_clEvENKUlvE3_clEvEUlssE_EESt5arrayIPcLm2EEEEviT0_T1_:
.text._ZN2at6native29vectorized_elementwise_kernelILi4ENS0_13AUnaryFunctorIsssZZZNS0_18lshift_kernel_cudaERNS_18TensorIteratorBaseEENKUlvE_clEvENKUlvE3_clEvEUlssE_EESt5arrayIPcLm2EEEEviT0_T1_:
        /* <DEDUP_REMOVED lines=11> */
[----:B0-----:R-:W-:-:S05]  /*00b0*/  IMAD.WIDE.U32 R2, R4, 0x8, R2 ;  /* 0x0000000804027825 */ /* 0x001fca00078e0002 */
[----:B------:R-:W2:Y:S04]  /*00c0*/  LDG.E.64 R6, desc[UR4][R2.64] ;  /* 0x0000000402067981 */ /* 0x000ea8000c1e1b00 */
[----:B------:R0:W3:Y:S01]  /*00d0*/  LDG.E.64 R10, desc[UR4][R2.64+0x400] ;  /* 0x00040004020a7981 */ /* 0x0000e2000c1e1b00 */
[----:B------:R-:W1:Y:S01]  /*00e0*/  LDC.U16 R8, c[0x0][0x216] ;  /* 0x00008580ff087b82 */ /* 0x000e620000000400 */
[C---:B--2---:R-:W-:Y:S02]  /*00f0*/  LOP3.LUT R5, R6.reuse, 0xffff, RZ, 0xc0, !PT ;  /* 0x0000ffff06057812 */ /* 0x044fe400078ec0ff */
[----:B------:R-:W-:Y:S02]  /*0100*/  PRMT R12, R6, 0x7732, RZ ;  /* 0x00007732060c7816 */ /* 0x000fe400000000ff */
[----:B------:R-:W-:-:S02]  /*0110*/  ISETP.GT.U32.AND P6, PT, R5, 0xf, PT ;  /* 0x0000000f0500780c */ /* 0x000fc40003fc4070 */
[----:B0-----:R-:W-:Y:S01]  /*0120*/  PRMT R3, R6, 0x9910, RZ ;  /* 0x0000991006037816 */ /* 0x001fe200000000ff */
[----:B------:R-:W-:Y:S01]  /*0130*/  IMAD.MOV.U32 R5, RZ, RZ, R12 ;  /* 0x000000ffff057224 */ /* 0x000fe200078e000c */
[----:B---3--:R-:W-:Y:S02]  /*0140*/  PRMT R2, R10, 0x7732, RZ ;  /* 0x000077320a027816 */ /* 0x008fe400000000ff */
[----:B------:R-:W-:Y:S02]  /*0150*/  PRMT R13, R7, 0x7732, RZ ;  /* 0x00007732070d7816 */ /* 0x000fe400000000ff */
[----:B------:R-:W-:Y:S02]  /*0160*/  ISETP.GT.U32.AND P5, PT, R5, 0xf, PT ;  /* 0x0000000f0500780c */ /* 0x000fe40003fa4070 */
[----:B------:R-:W-:Y:S01]  /*0170*/  LOP3.LUT R5, R11, 0xffff, RZ, 0xc0, !PT ;  /* 0x0000ffff0b057812 */ /* 0x000fe200078ec0ff */
[----:B------:R-:W-:Y:S01]  /*0180*/  IMAD.MOV.U32 R12, RZ, RZ, R13 ;  /* 0x000000ffff0c7224 */ /* 0x000fe200078e000d */
[----:B------:R-:W-:-:S02]  /*0190*/  ISETP.GT.U32.AND P1, PT, R2, 0xf, PT ;  /* 0x0000000f0200780c */ /* 0x000fc40003f24070 */
[----:B------:R-:W-:Y:S02]  /*01a0*/  ISETP.GT.U32.AND P0, PT, R5, 0xf, PT ;  /* 0x0000000f0500780c */ /* 0x000fe40003f04070 */
[----:B-1----:R-:W-:Y:S02]  /*01b0*/  SHF.L.U32 R5, R8, R3, RZ ;  /* 0x0000000308057219 */ /* 0x002fe400000006ff */
[----:B------:R-:W0:Y:S01]  /*01c0*/  LDC.64 R2, c[0x0][0x218] ;  /* 0x00008600ff027b82 */ /* 0x000e220000000a00 */
[----:B------:R-:W-:Y:S02]  /*01d0*/  LOP3.LUT R9, R7, 0xffff, RZ, 0xc0, !PT ;  /* 0x0000ffff07097812 */ /* 0x000fe400078ec0ff */
[----:B------:R-:W-:Y:S02]  /*01e0*/  ISETP.GT.U32.AND P3, PT, R12, 0xf, PT ;  /* 0x0000000f0c00780c */ /* 0x000fe40003f64070 */
[----:B------:R-:W-:Y:S02]  /*01f0*/  ISETP.GT.U32.AND P4, PT, R9, 0xf, PT ;  /* 0x0000000f0900780c */ /* 0x000fe40003f84070 */
[----:B------:R-:W-:-:S02]  /*0200*/  LOP3.LUT R9, R10, 0xffff, RZ, 0xc0, !PT ;  /* 0x0000ffff0a097812 */ /* 0x000fc400078ec0ff */
[----:B------:R-:W-:Y:S02]  /*0210*/  PRMT R12, R7, 0xbb32, RZ ;  /* 0x0000bb32070c7816 */ /* 0x000fe400000000ff */
[----:B------:R-:W-:Y:S02]  /*0220*/  ISETP.GT.U32.AND P2, PT, R9, 0xf, PT ;  /* 0x0000000f0900780c */ /* 0x000fe40003f44070 */
[----:B------:R-:W-:Y:S02]  /*0230*/  PRMT R9, R11, 0x7732, RZ ;  /* 0x000077320b097816 */ /* 0x000fe400000000ff */
[----:B------:R-:W-:Y:S02]  /*0240*/  PRMT R6, R6, 0xbb32, RZ ;  /* 0x0000bb3206067816 */ /* 0x000fe400000000ff */
[----:B------:R-:W-:Y:S02]  /*0250*/  SEL R5, R5, RZ, !P6 ;  /* 0x000000ff05057207 */ /* 0x000fe40007000000 */
[----:B------:R-:W-:-:S02]  /*0260*/  ISETP.GT.U32.AND P6, PT, R9, 0xf, PT ;  /* 0x0000000f0900780c */ /* 0x000fc40003fc4070 */
[C---:B------:R-:W-:Y:S02]  /*0270*/  PRMT R17, R11.reuse, 0x9910, RZ ;  /* 0x000099100b117816 */ /* 0x040fe400000000ff */
[----:B------:R-:W-:Y:S01]  /*0280*/  PRMT R19, R11, 0xbb32, RZ ;  /* 0x0000bb320b137816 */ /* 0x000fe200000000ff */
[----:B------:R-:W-:Y:S01]  /*0290*/  IMAD.MOV.U32 R11, RZ, RZ, R12 ;  /* 0x000000ffff0b7224 */ /* 0x000fe200078e000c */
[----:B------:R-:W-:Y:S01]  /*02a0*/  PRMT R9, R7, 0x9910, RZ ;  /* 0x0000991007097816 */ /* 0x000fe200000000ff */
[----:B------:R-:W-:Y:S01]  /*02b0*/  IMAD.MOV.U32 R7, RZ, RZ, R6 ;  /* 0x000000ffff077224 */ /* 0x000fe200078e0006 */
[----:B------:R-:W-:Y:S01]  /*02c0*/  PRMT R13, R10, 0x9910, RZ ;  /* 0x000099100a0d7816 */ /* 0x000fe200000000ff */
[----:B0-----:R-:W-:Y:S01]  /*02d0*/  IMAD.WIDE.U32 R2, R0, 0x2, R2 ;  /* 0x0000000200027825 */ /* 0x001fe200078e0002 */
[----:B------:R-:W-:Y:S02]  /*02e0*/  PRMT R15, R10, 0xbb32, RZ ;  /* 0x0000bb320a0f7816 */ /* 0x000fe400000000ff */
[----:B------:R-:W-:-:S02]  /*02f0*/  SHF.L.U32 R9, R8, R9, RZ ;  /* 0x0000000908097219 */ /* 0x000fc400000006ff */
[----:B------:R-:W-:Y:S01]  /*0300*/  SHF.L.U32 R11, R8, R11, RZ ;  /* 0x0000000b080b7219 */ /* 0x000fe200000006ff */
[----:B------:R-:W-:Y:S01]  /*0310*/  IMAD.WIDE R2, R4, 0x8, R2 ;  /* 0x0000000804027825 */ /* 0x000fe200078e0202 */
[C---:B------:R-:W-:Y:S02]  /*0320*/  SHF.L.U32 R7, R8.reuse, R7, RZ ;  /* 0x0000000708077219 */ /* 0x040fe400000006ff */
[C---:B------:R-:W-:Y:S02]  /*0330*/  SHF.L.U32 R13, R8.reuse, R13, RZ ;  /* 0x0000000d080d7219 */ /* 0x040fe400000006ff */
[C---:B------:R-:W-:Y:S02]  /*0340*/  SHF.L.U32 R15, R8.reuse, R15, RZ ;  /* 0x0000000f080f7219 */ /* 0x040fe400000006ff */
[C---:B------:R-:W-:Y:S02]  /*0350*/  SHF.L.U32 R17, R8.reuse, R17, RZ ;  /* 0x0000001108117219 */ /* 0x040fe400000006ff */
        /* <DEDUP_REMOVED lines=12> */
[----:B------:R-:W-:Y:S04]  /*0420*/  STG.E.64 desc[UR4][R2.64], R6 ;  /* 0x0000000602007986 */ /* 0x000fe8000c101b04 */
[----:B------:R-:W-:Y:S01]  /*0430*/  STG.E.64 desc[UR4][R2.64+0x400], R10 ;  /* 0x0004000a02007986 */ /* 0x000fe2000c101b04 */
[----:B------:R-:W-:Y:S05]  /*0440*/  EXIT ;  /* 0x000000000000794d */ /* 0x000fea0003800000 */
.L_x_12270:
        /* <DEDUP_REMOVED lines=121> */
.L_x_12273:
[----:B------:R-:W-:-:S13]  /*0be0*/  ISETP.GE.AND P0, PT, R11, R16, PT ;  /* 0x000000100b00720c */ /* 0x000fda0003f06270 */
[----:B------:R-:W-:Y:S05]  /*0bf0*/  @P0 BRA `(.L_x_12275) ;  /* 0x0000000000300947 */ /* 0x000fea0003800000 */
[----:B0-----:R-:W0:Y:S01]  /*0c00*/  LDC.64 R6, c[0x0][0x218] ;  /* 0x00008600ff067b82 */ /* 0x001e220000000a00 */
[----:B------:R-:W-:Y:S02]  /*0c10*/  IMAD.IADD R9, R0, 0x1, R11 ;  /* 0x0000000100097824 */ /* 0x000fe400078e020b */
[----:B------:R-:W-:Y:S02]  /*0c20*/  VIADD R11, R11, 0x80 ;  /* 0x000000800b0b7836 */ /* 0x000fe40000000000 */
[----:B0-----:R-:W-:-:S05]  /*0c30*/  IMAD.WIDE.U32 R6, R9, 0x2, R6 ;  /* 0x0000000209067825 */ /* 0x001fca00078e0006 */
[----:B------:R1:W-:Y:S02]  /*0c40*/  STG.E.U16 desc[UR4][R6.64], R19 ;  /* 0x0000001306007986 */ /* 0x0003e4000c101504 */
.L_x_12274:
[----:B------:R-:W-:-:S13]  /*0c50*/  ISETP.GE.AND P0, PT, R11, R16, PT ;  /* 0x000000100b00720c */ /* 0x000fda0003f06270 */
[----:B------:R-:W-:Y:S05]  /*0c60*/  @P0 BRA `(.L_x_12276) ;  /* 0x0000000000340947 */ /* 0x000fea0003800000 */
[----:B01----:R-:W0:Y:S01]  /*0c70*/  LDC.64 R6, c[0x0][0x218] ;  /* 0x00008600ff067b82 */ /* 0x003e220000000a00 */
[----:B------:R-:W-:Y:S02]  /*0c80*/  IMAD.IADD R9, R0, 0x1, R11 ;  /* 0x0000000100097824 */ /* 0x000fe400078e020b */
[----:B------:R-:W-:Y:S02]  /*0c90*/  VIADD R11, R11, 0x80 ;  /* 0x000000800b0b7836 */ /* 0x000fe40000000000 */
[----:B0-----:R-:W-:-:S05]  /*0ca0*/  IMAD.WIDE.U32 R6, R9, 0x2, R6 ;  /* 0x0000000209067825 */ /* 0x001fca00078e0006 */
[----:B------:R1:W-:Y:S02]  /*0cb0*/  STG.E.U16 desc[UR4][R6.64], R5 ;  /* 0x0000000506007986 */ /* 0x0003e4000c101504 */
.L_x_12275:
        /* <DEDUP_REMOVED lines=8> */
.L_x_12276:
[----:B------:R-:W-:Y:S05]  /*0d40*/  BSYNC B1 ;  /* 0x0000000000017941 */ /* 0x000fea0003800000 */
.L_x_12272:
[----:B------:R-:W-:-:S13]  /*0d50*/  ISETP.GE.AND P0, PT, R11, R16, PT ;  /* 0x000000100b00720c */ /* 0x000fda0003f06270 */
[----:B--2---:R-:W2:Y:S01]  /*0d60*/  @!P0 LDC.64 R4, c[0x0][0x218] ;  /* 0x00008600ff048b82 */ /* 0x004ea20000000a00 */
[----:B01----:R-:W-:Y:S02]  /*0d70*/  @!P0 IMAD.IADD R7, R0, 0x1, R11 ;  /* 0x0000000100078824 */ /* 0x003fe400078e020b */
[----:B------:R-:W-:Y:S02]  /*0d80*/  @!P0 VIADD R11, R11, 0x80 ;  /* 0x000000800b0b8836 */ /* 0x000fe40000000000 */
[----:B--2---:R-:W-:-:S05]  /*0d90*/  @!P0 IMAD.WIDE.U32 R4, R7, 0x2, R4 ;  /* 0x0000000207048825 */ /* 0x004fca00078e0004 */
[----:B------:R2:W-:Y:S02]  /*0da0*/  @!P0 STG.E.U16 desc[UR4][R4.64], R3 ;  /* 0x0000000304008986 */ /* 0x0005e4000c101504 */
.L_x_12277:
[----:B------:R-:W-:Y:S05]  /*0db0*/  BSYNC B0 ;  /* 0x0000000000007941 */ /* 0x000fea0003800000 */
.L_x_12271:
        /* <DEDUP_REMOVED lines=8> */
.L_x_12278:
        /* <DEDUP_REMOVED lines=12> */
.L_x_20615:


//--------------------- .text._ZN2at6native29vectorized_elementwise_kernelILi8ENS0_13AUnaryFunctorIsssZZZNS0_18lshift_kernel_cudaERNS_18TensorIteratorBaseEENKUlvE_clEvENKUlvE3_clEvEUlssE_EESt5arrayIPcLm2EEEEviT0_T1_ --------------------------
	.section	.text._ZN2at6native29vectorized_elementwise_kernelILi8ENS0_13AUnaryFunctorIsssZZZNS0_18lshift_kernel_cudaERNS_18TensorIteratorBaseEENKUlvE_clEvENKUlvE3_clEvEUlssE_EESt5arrayIPcLm2EEEEviT0_T1_,"ax",@progbits
	.align	128
        .global         _ZN2at6native29vectorized_elementwise_kernelILi8ENS0_13AUnaryFunctorIsssZZZNS0_18lshift_kernel_cudaERNS_18TensorIteratorBaseEENKUlvE_clEvENKUlvE3_clEvEUlssE_EESt5arrayIPcLm2EEEEviT0_T1_
        .type           _ZN2at6native29vectorized_elementwise_kernelILi8ENS0_13AUnaryFunctorIsssZZZNS0_18lshift_kernel_cudaERNS_18TensorIteratorBaseEENKUlvE_clEvENKUlvE3_clEvEUlssE_EESt5arrayIPcLm2EEEEviT0_T1_,@function
        .size           _ZN2at6native29vectorized_elementwise_kernelILi8ENS0_13AUnaryFunctorIsssZZZNS0_18lshift_kernel_cudaERNS_18TensorIteratorBaseEENKUlvE_clEvENKUlvE3_clEvEUlssE_EESt5arrayIPcLm2EEEEviT0_T1_,(.L_x_20616 - _ZN2at6native29vectorized_elementwise_kernelILi8ENS0_13AUnaryFunctorIsssZZZNS0_18lshift_kernel_cudaERNS_18TensorIteratorBaseEENKUlvE_clEvENKUlvE3_clEvEUlssE_EESt5arrayIPcLm2EEEEviT0_T1_)
        .other          _ZN2at6native29vectorized_elementwise_kernelILi8ENS0_13AUnaryFunctorIsssZZZNS0_18lshift_kernel_cudaERNS_18TensorIteratorBaseEENKUlvE_clEvENKUlvE3_clEvEUlssE_EESt5arrayIPcLm2EEEEviT0_T1_,@"STO_CUDA_ENTRY STV_DEFAULT"
_ZN2at6native29vectorized_elementwise_kernelILi8ENS0_13AUnaryFunctorIsssZZZNS0_18lshift_kernel_cudaERNS_18TensorIteratorBaseEENKUlvE_clEvENKUlvE3_clEvEUlssE_EESt5arrayIPcLm2EEEEviT0_T1_:
.text._ZN2at6native29vectorized_elementwise_kernelILi8ENS0_13AUnaryFunctorIsssZZZNS0_18lshift_kernel_cudaERNS_18TensorIteratorBaseEENKUlvE_clEvENKUlvE3_clEvEUlssE_EESt5arrayIPcLm2EEEEviT0_T1_:
        /* <DEDUP_REMOVED lines=12> */
[----:B------:R-:W2:Y:S01]  /*00c0*/  LDG.E.128 R4, desc[UR4][R2.64] ;  /* 0x0000000402047981 */ /* 0x000ea2000c1e1d00 */
[----:B------:R-:W0:Y:S01]  /*00d0*/  LDC.U16 R9, c[0x0][0x216] ;  /* 0x00008580ff097b82 */ /* 0x000e220000000400 */
[----:B--2---:R-:W-:Y:S02]  /*00e0*/  LOP3.LUT R2, R6, 0xffff, RZ, 0xc0, !PT ;  /* 0x0000ffff06027812 */ /* 0x004fe400078ec0ff */
[----:B------:R-:W-:Y:S02]  /*00f0*/  LOP3.LUT R3, R7, 0xffff, RZ, 0xc0, !PT ;  /* 0x0000ffff07037812 */ /* 0x000fe400078ec0ff */
[----:B------:R-:W-:Y:S02]  /*0100*/  ISETP.GT.U32.AND P2, PT, R2, 0xf, PT ;  /* 0x0000000f0200780c */ /* 0x000fe40003f44070 */
[----:B------:R-:W-:Y:S02]  /*0110*/  ISETP.GT.U32.AND P0, PT, R3, 0xf, PT ;  /* 0x0000000f0300780c */ /* 0x000fe40003f04070 */
[----:B------:R-:W1:Y:S01]  /*0120*/  LDC.64 R2, c[0x0][0x218] ;  /* 0x00008600ff027b82 */ /* 0x000e620000000a00 */
[----:B------:R-:W-:-:S02]  /*0130*/  LOP3.LUT R14, R4, 0xffff, RZ, 0xc0, !PT ;  /* 0x0000ffff040e7812 */ /* 0x000fc400078ec0ff */
[C---:B------:R-:W-:Y:S02]  /*0140*/  PRMT R15, R4.reuse, 0x9910, RZ ;  /* 0x00009910040f7816 */ /* 0x040fe400000000ff */
[C---:B------:R-:W-:Y:S02]  /*0150*/  PRMT R16, R4.reuse, 0x7732, RZ ;  /* 0x0000773204107816 */ /* 0x040fe400000000ff */
[----:B------:R-:W-:Y:S02]  /*0160*/  PRMT R13, R4, 0xbb32, RZ ;  /* 0x0000bb32040d7816 */ /* 0x000fe400000000ff */
[C---:B------:R-:W-:Y:S02]  /*0170*/  LOP3.LUT R4, R5.reuse, 0xffff, RZ, 0xc0, !PT ;  /* 0x0000ffff05047812 */ /* 0x040fe400078ec0ff */
[----:B------:R-:W-:Y:S01]  /*0180*/  ISETP.GT.U32.AND P6, PT, R14, 0xf, PT ;  /* 0x0000000f0e00780c */ /* 0x000fe20003fc4070 */
[----:B------:R-:W-:Y:S01]  /*0190*/  IMAD.MOV.U32 R14, RZ, RZ, R16 ;  /* 0x000000ffff0e7224 */ /* 0x000fe200078e0010 */
[----:B------:R-:W-:Y:S01]  /*01a0*/  ISETP.GT.U32.AND P4, PT, R4, 0xf, PT ;  /* 0x0000000f0400780c */ /* 0x000fe20003f84070 */
[----:B------:R-:W-:Y:S01]  /*01b0*/  IMAD.MOV.U32 R4, RZ, RZ, R15 ;  /* 0x000000ffff047224 */ /* 0x000fe200078e000f */
[----:B------:R-:W-:-:S02]  /*01c0*/  PRMT R17, R5, 0x7732, RZ ;  /* 0x0000773205117816 */ /* 0x000fc400000000ff */
[----:B------:R-:W-:Y:S02]  /*01d0*/  PRMT R18, R6, 0x7732, RZ ;  /* 0x0000773206127816 */ /* 0x000fe400000000ff */
[----:B------:R-:W-:Y:S02]  /*01e0*/  PRMT R19, R7, 0x7732, RZ ;  /* 0x0000773207137816 */ /* 0x000fe400000000ff */
[C---:B------:R-:W-:Y:S01]  /*01f0*/  PRMT R11, R5.reuse, 0x9910, RZ ;  /* 0x00009910050b7816 */ /* 0x040fe200000000ff */
[----:B------:R-:W-:Y:S01]  /*0200*/  IMAD.MOV.U32 R15, RZ, RZ, R18 ;  /* 0x000000ffff0f7224 */ /* 0x000fe200078e0012 */
[----:B------:R-:W-:Y:S01]  /*0210*/  PRMT R12, R5, 0xbb32, RZ ;  /* 0x0000bb32050c7816 */ /* 0x000fe200000000ff */
[----:B------:R-:W-:Y:S01]  /*0220*/  IMAD.MOV.U32 R16, RZ, RZ, R19 ;  /* 0x000000ffff107224 */ /* 0x000fe200078e0013 */
[----:B------:R-:W-:Y:S01]  /*0230*/  ISETP.GT.U32.AND P5, PT, R14, 0xf, PT ;  /* 0x0000000f0e00780c */ /* 0x000fe20003fa4070 */
[----:B------:R-:W-:Y:S01]  /*0240*/  IMAD.MOV.U32 R14, RZ, RZ, R17 ;  /* 0x000000ffff0e7224 */ /* 0x000fe200078e0011 */
[----:B------:R-:W-:Y:S01]  /*0250*/  PRMT R10, R6, 0x9910, RZ ;  /* 0x00009910060a7816 */ /* 0x000fe200000000ff */
[----:B-1----:R-:W-:Y:S01]  /*0260*/  IMAD.WIDE.U32 R2, R0, 0x2, R2 ;  /* 0x0000000200027825 */ /* 0x002fe200078e0002 */
[----:B------:R-:W-:-:S02]  /*0270*/  PRMT R5, R7, 0x9910, RZ ;  /* 0x0000991007057816 */ /* 0x000fc400000000ff */
[----:B0-----:R-:W-:Y:S02]  /*0280*/  SHF.L.U32 R4, R9, R4, RZ ;  /* 0x0000000409047219 */ /* 0x001fe400000006ff */
[----:B------:R-:W-:Y:S01]  /*0290*/  PRMT R6, R6, 0xbb32, RZ ;  /* 0x0000bb3206067816 */ /* 0x000fe200000000ff */
[----:B------:R-:W-:Y:S01]  /*02a0*/  IMAD.WIDE R2, R8, 0x10, R2 ;  /* 0x0000001008027825 */ /* 0x000fe200078e0202 */
[----:B------:R-:W-:Y:S02]  /*02b0*/  PRMT R7, R7, 0xbb32, RZ ;  /* 0x0000bb3207077816 */ /* 0x000fe400000000ff */
[----:B------:R-:W-:Y:S02]  /*02c0*/  SEL R4, R4, RZ, !P6 ;  /* 0x000000ff04047207 */ /* 0x000fe40007000000 */
[----:B------:R-:W-:Y:S02]  /*02d0*/  ISETP.GT.U32.AND P3, PT, R14, 0xf, PT ;  /* 0x0000000f0e00780c */ /* 0x000fe40003f64070 */
[----:B------:R-:W-:-:S02]  /*02e0*/  ISETP.GT.U32.AND P1, PT, R15, 0xf, PT ;  /* 0x0000000f0f00780c */ /* 0x000fc40003f24070 */
        /* <DEDUP_REMOVED lines=17> */
[----:B------:R-:W-:-:S02]  /*0400*/  PRMT R6, R9, 0x5410, R6 ;  /* 0x0000541009067816 */ /* 0x000fc40000000006 */
[----:B------:R-:W-:-:S05]  /*0410*/  PRMT R7, R0, 0x5410, R7 ;  /* 0x0000541000077816 */ /* 0x000fca0000000007 */
[----:B------:R-:W-:Y:S01]  /*0420*/  STG.E.128 desc[UR4][R2.64], R4 ;  /* 0x0000000402007986 */ /* 0x000fe2000c101d04 */
[----:B------:R-:W-:Y:S05]  /*0430*/  EXIT ;  /* 0x000000000000794d */ /* 0x000fea0003800000 */
.L_x_12279:
        /* <DEDUP_REMOVED lines=121> */
.L_x_12282:
[----:B------:R-:W-:-:S13]  /*0bd0*/  ISETP.GE.AND P0, PT, R11, R16, PT ;  /* 0x000000100b00720c */ /* 0x000fda0003f06270 */
[----:B------:R-:W-:Y:S05]  /*0be0*/  @P0 BRA `(.L_x_12284) ;  /* 0x0000000000300947 */ /* 0x000fea0003800000 */
[----:B0-----:R-:W0:Y:S01]  /*0bf0*/  LDC.64 R6, c[0x0][0x218] ;  /* 0x00008600ff067b82 */ /* 0x001e220000000a00 */
[----:B------:R-:W-:Y:S02]  /*0c00*/  IMAD.IADD R9, R0, 0x1, R11 ;  /* 0x0000000100097824 */ /* 0x000fe400078e020b */
[----:B------:R-:W-:Y:S02]  /*0c10*/  VIADD R11, R11, 0x80 ;  /* 0x000000800b0b7836 */ /* 0x000fe40000000000 */
[----:B0-----:R-:W-:-:S05]  /*0c20*/  IMAD.WIDE.U32 R6, R9, 0x2, R6 ;  /* 0x0000000209067825 */ /* 0x001fca00078e0006 */
[----:B------:R1:W-:Y:S02]  /*0c30*/  STG.E.U16 desc[UR4][R6.64], R19 ;  /* 0x0000001306007986 */ /* 0x0003e4000c101504 */
.L_x_12283:
[----:B------:R-:W-:-:S13]  /*0c40*/  ISETP.GE.AND P0, PT, R11, R16, PT ;  /* 0x000000100b00720c */ /* 0x000fda0003f06270 */
[----:B------:R-:W-:Y:S05]  /*0c50*/  @P0 BRA `(.L_x_12285) ;  /* 0x0000000000340947 */ /* 0x000fea0003800000 */
[----:B01----:R-:W0:Y:S01]  /*0c60*/  LDC.64 R6, c[0x0][0x218] ;  /* 0x00008600ff067b82 */ /* 0x003e220000000a00 */
[----:B------:R-:W-:Y:S02]  /*0c70*/  IMAD.IADD R9, R0, 0x1, R11 ;  /* 0x0000000100097824 */ /* 0x000fe400078e020b */
[----:B------:R-:W-:Y:S02]  /*0c80*/  VIADD R11, R11, 0x80 ;  /* 0x000000800b0b7836 */ /* 0x000fe40000000000 */
[----:B0-----:R-:W-:-:S05]  /*0c90*/  IMAD.WIDE.U32 R6, R9, 0x2, R6 ;  /* 0x0000000209067825 */ /* 0x001fca00078e0006 */
[----:B------:R1:W-:Y:S02]  /*0ca0*/  STG.E.U16 desc[UR4][R6.64], R5 ;  /* 0x0000000506007986 */ /* 0x0003e4000c101504 */
.L_x_12284:
        /* <DEDUP_REMOVED lines=8> */
.L_x_12285:
[----:B------:R-:W-:Y:S05]  /*0d30*/  BSYNC B1 ;  /* 0x0000000000017941 */ /* 0x000fea0003800000 */
.L_x_12281:
[----:B------:R-:W-:-:S13]  /*0d40*/  ISETP.GE.AND P0, PT, R11, R16, PT ;  /* 0x000000100b00720c */ /* 0x000fda0003f06270 */
[----:B--2---:R-:W2:Y:S01]  /*0d50*/  @!P0 LDC.64 R4, c[0x0][0x218] ;  /* 0x00008600ff048b82 */ /* 0x004ea20000000a00 */
[----:B01----:R-:W-:Y:S02]  /*0d60*/  @!P0 IMAD.IADD R7, R0, 0x1, R11 ;  /* 0x0000000100078824 */ /* 0x003fe400078e020b */
[----:B------:R-:W-:Y:S02]  /*0d70*/  @!P0 VIADD R11, R11, 0x80 ;  /* 0x000000800b0b8836 */ /* 0x000fe40000000000 */
[----:B--2---:R-:W-:-:S05]  /*0d80*/  @!P0 IMAD.WIDE.U32 R4, R7, 0x2, R4 ;  /* 0x0000000207048825 */ /* 0x004fca00078e0004 */
[----:B------:R2:W-:Y:S02]  /*0d90*/  @!P0 STG.E.U16 desc[UR4][R4.64], R3 ;  /* 0x0000000304008986 */ /* 0x0005e4000c101504 */
.L_x_12286:
[----:B------:R-:W-:Y:S05]  /*0da0*/  BSYNC B0 ;  /* 0x0000000000007941 */ /* 0x000fea0003800000 */
.L_x_12280:
        /* <DEDUP_REMOVED lines=8> */
.L_x_12287:
        /* <DEDUP_REMOVED lines=13> */
.L_x_20616:


//--------------------- .text._ZN2at6native18elementwise_kernelILi128ELi4EZNS0_15gpu_kernel_implINS0_13BinaryFunctorIlllZZZNS0_18lshift_kernel_cudaERNS_18TensorIteratorBaseEENKUlvE_clEvENKUlvE2_clEvEUlllE_EEEEvS5_RKT_EUliE_EEviT1_ --------------------------
	.section	.text._ZN2at6native18elementwise_kernelILi128ELi4EZNS0_15gpu_kernel_implINS0_13BinaryFunctorIlllZZZNS0_18lshift_kernel_cudaERNS_18TensorIteratorBaseEENKUlvE_clEvENKUlvE2_clEvEUlllE_EEEEvS5_RKT_EUliE_EEviT1_,"ax",@progbits
	.align	128
        .global         _ZN2at6native18elementwise_kernelILi128ELi4EZNS0_15gpu_kernel_implINS0_13BinaryFunctorIlllZZZNS0_18lshift_kernel_cudaERNS_18TensorIteratorBaseEENKUlvE_clEvENKUlvE2_clEvEUlllE_EEEEvS5_RKT_EUliE_EEviT1_
        .type           _ZN2at6native18elementwise_kernelILi128ELi4EZNS0_15gpu_kernel_implINS0_13BinaryFunctorIlllZZZNS0_18lshift_kernel_cudaERNS_18TensorIteratorBaseEENKUlvE_clEvENKUlvE2_clEvEUlllE_EEEEvS5_RKT_EUliE_EEviT1_,@function
        .size           _ZN2at6native18elementwise_kernelILi128ELi4EZNS0_15gpu_kernel_implINS0_13BinaryFunctorIlllZZZNS0_18lshift_kernel_cudaERNS_18TensorIteratorBaseEENKUlvE_clEvENKUlvE2_clEvEUlllE_EEEEvS5_RKT_EUliE_EEviT1_,(.L_x_20617 - _ZN2at6native18elementwise_kernelILi128ELi4EZNS0_15gpu_kernel_implINS0_13BinaryFunctorIlllZZZNS0_18lshift_kernel_cudaERNS_18TensorIteratorBaseEENKUlvE_clEvENKUlvE2_clEvEUlllE_EEEEvS5_RKT_EUliE_EEviT1_)
        .other          _ZN2at6native18elementwise_kernelILi128ELi4EZNS0_15gpu_kernel_implINS0_13BinaryFunctorIlllZZZNS0_18lshift_kernel_cudaERNS_18TensorIteratorBaseEENKUlvE_clEvENKUlvE2_clEvEUlllE_EEEEvS5_RKT_EUliE_EEviT1_,@"STO_CUDA_ENTRY STV_DEFAULT"
_ZN2at6native18elementwise_kernelILi128ELi4EZNS0_15gpu_kernel_implINS0_13BinaryFunctorIlllZZZNS0_18lshift_kernel_cudaERNS_18TensorIteratorBaseEENKUlvE_clEvENKUlvE2_clEvEUlllE_EEEEvS5_RKT_EUliE_EEviT1_:
.text._ZN2at6native18elementwise_kernelILi128ELi4EZNS0_15gpu_kernel_implINS0_13BinaryFunctorIlllZZZNS0_18lshift_kernel_cudaERNS_18TensorIteratorBaseEENKUlvE_clEvENKUlvE2_clEvEUlllE_EEEEvS5_RKT_EUliE_EEviT1_:
        /* <DEDUP_REMOVED lines=365> */
.L_x_12290:
        /* <DEDUP_REMOVED lines=21> */
.L_x_12294:
[----:B------:R0:W5:Y:S01]  /*1820*/  LDG.E.U8 R18, desc[UR36][R2.64] ;  /* 0x0000002402127981 */ /* 0x000162000c1e1100 */
[----:B------:R-:W-:Y:S01]  /*1830*/  IMAD.MOV.U32 R19, RZ, RZ, RZ ;  /* 0x000000ffff137224 */ /* 0x000fe200078e00ff */
[----:B------:R-:W-:Y:S06]  /*1840*/  BRA `(.L_x_12296) ;  /* 0x0000000c00487947 */ /* 0x000fec0003800000 */
.L_x_12293:
        /* <DEDUP_REMOVED lines=8> */
.L_x_12298:
[----:B------:R-:W2:Y:S02]  /*18d0*/  LDG.E R18, desc[UR36][R2.64] ;  /* 0x0000002402127981 */ /* 0x000ea4000c1e1900 */
[----:B--2---:R-:W-:Y:S01]  /*18e0*/  SHF.R.S32.HI R19, RZ, 0x1f, R18 ;  /* 0x0000001fff137819 */ /* 0x004fe20000011412 */
[----:B------:R-:W-:Y:S06]  /*18f0*/  BRA `(.L_x_12296) ;  /* 0x0000000c001c7947 */ /* 0x000fec0003800000 */
.L_x_12297:
[----:B------:R-:W2:Y:S02]  /*1900*/  LDG.E.S16 R18, desc[UR36][R2.64] ;  /* 0x0000002402127981 */ /* 0x000ea4000c1e1700 */
[----:B--2---:R-:W-:Y:S01]  /*1910*/  SHF.R.S32.HI R19, RZ, 0x1f, R18 ;  /* 0x0000001fff137819 */ /* 0x004fe20000011412 */
[----:B------:R-:W-:Y:S06]  /*1920*/  BRA `(.L_x_12296) ;  /* 0x0000000c00107947 */ /* 0x000fec0003800000 */
.L_x_12292:
        /* <DEDUP_REMOVED lines=9> */
.L_x_12300:
[----:B------:R-:W2:Y:S02]  /*19c0*/  LDG.E.U16 R2, desc[UR36][R2.64] ;  /* 0x0000002402027981 */ /* 0x000ea4000c1e1500 */
[----:B--2---:R-:W-:-:S06]  /*19d0*/  HADD2.F32 R18, -RZ, R2.H0_H0 ;  /* 0x20000002ff127230 */ /* 0x004fcc0000004100 */
[----:B------:R-:W0:Y:S01]  /*19e0*/  F2I.S64.TRUNC R18, R18 ;  /* 0x0000001200127311 */ /* 0x000e22000020d900 */
[----:B------:R-:W-:Y:S05]  /*19f0*/  BRA `(.L_x_12296) ;  /* 0x0000000800dc7947 */ /* 0x000fea0003800000 */
.L_x_12299:
        /* <DEDUP_REMOVED lines=9> */
.L_x_12302:
[----:B------:R-:W2:Y:S02]  /*1a90*/  LDG.E.U16 R2, desc[UR36][R2.64] ;  /* 0x0000002402027981 */ /* 0x000ea4000c1e1500 */
[----:B--2---:R-:W-:-:S06]  /*1aa0*/  HADD2.F32 R18, -RZ, R2.H0_H0 ;  /* 0x20000002ff127230 */ /* 0x004fcc0000004100 */
[----:B------:R-:W0:Y:S01]  /*1ab0*/  F2I.S64.TRUNC R18, R18 ;  /* 0x0000001200127311 */ /* 0x000e22000020d900 */
[----:B------:R-:W-:Y:S05]  /*1ac0*/  BRA `(.L_x_12296) ;  /* 0x0000000800a87947 */ /* 0x000fea0003800000 */
.L_x_12301:
[----:B------:R-:W2:Y:S02]  /*1ad0*/  LDG.E.64 R2, desc[UR36][R2.64] ;  /* 0x0000002402027981 */ /* 0x000ea4000c1e1b00 */
[----:B--2---:R0:W1:Y:S01]  /*1ae0*/  F2I.S64.F64.TRUNC R18, R2 ;  /* 0x0000000200127311 */ /* 0x004062000030d900 */
[----:B------:R-:W-:Y:S05]  /*1af0*/  BRA `(.L_x_12296) ;  /* 0x00000008009c7947 */ /* 0x000fea0003800000 */
.L_x_12291:
        /* <DEDUP_REMOVED lines=13> */
.L_x_12305:
[----:B------:R-:W2:Y:S02]  /*1bd0*/  LDG.E.64 R2, desc[UR36][R2.64] ;  /* 0x0000002402027981 */ /* 0x000ea4000c1e1b00 */
[----:B--2---:R0:W1:Y:S01]  /*1be0*/  F2I.S64.F64.TRUNC R18, R2 ;  /* 0x0000000200127311 */ /* 0x004062000030d900 */
[----:B------:R-:W-:Y:S05]  /*1bf0*/  BRA `(.L_x_12296) ;  /* 0x00000008005c7947 */ /* 0x000fea0003800000 */
.L_x_12304:
        /* <DEDUP_REMOVED lines=27> */
.L_x_12307:
        /* <DEDUP_REMOVED lines=14> */
.L_x_12306:
[----:B------:R-:W2:Y:S02]  /*1e90*/  LDG.E.U16 R18, desc[UR36][R2.64] ;  /* 0x0000002402127981 */ /* 0x000ea4000c1e1500 */
[----:B--2---:R-:W-:-:S06]  /*1ea0*/  IMAD.U32 R18, R18, 0x10000, RZ ;  /* 0x0001000012127824 */ /* 0x004fcc00078e00ff */
[----:B------:R-:W0:Y:S01]  /*1eb0*/  F2I.S64.TRUNC R18, R18 ;  /* 0x0000001200127311 */ /* 0x000e22000020d900 */
[----:B------:R-:W-:Y:S05]  /*1ec0*/  BRA `(.L_x_12296) ;  /* 0x0000000400a87947 */ /* 0x000fea0003800000 */
.L_x_12303:
        /* <DEDUP_REMOVED lines=11> */
.L_x_12310:
        /* <DEDUP_REMOVED lines=21> */
.L_x_12314:
[----:B------:R-:W-:Y:S05]  /*20d0*/  BSYNC B1 ;  /* 0x0000000000017941 */ /* 0x000fea0003800000 */
.L_x_12313:
[----:B------:R-:W-:Y:S01]  /*20e0*/  IMAD.SHL.U32 R2, R2, 0x100000, RZ ;  /* 0x0010000002027824 */ /* 0x000fe200078e00ff */
[----:B------:R-:W-:-:S04]  /*20f0*/  LEA R3, R0, 0x3b800000, 0x17 ;  /* 0x3b80000000037811 */ /* 0x000fc800078eb8ff */
[----:B------:R-:W-:-:S07]  /*2100*/  LOP3.LUT R18, R3, R2, R18, 0xfe, !PT ;  /* 0x0000000203127212 */ /* 0x000fce00078efe12 */
.L_x_12312:
[----:B------:R-:W-:Y:S05]  /*2110*/  BSYNC B0 ;  /* 0x0000000000007941 */ /* 0x000fea0003800000 */
.L_x_12311:
[----:B------:R-:W1:Y:S01]  /*2120*/  F2I.S64.TRUNC R18, R18 ;  /* 0x0000001200127311 */ /* 0x000e62000020d900 */
[----:B------:R-:W-:Y:S05]  /*2130*/  BRA `(.L_x_12296) ;  /* 0x00000004000c7947 */ /* 0x000fea0003800000 */
.L_x_12309:
        /* <DEDUP_REMOVED lines=21> */
.L_x_12318:
[----:B------:R-:W-:Y:S05]  /*2290*/  BSYNC B1 ;  /* 0x0000000000017941 */ /* 0x000fea0003800000 */
.L_x_12317:
[----:B------:R-:W-:Y:S01]  /*22a0*/  IMAD.SHL.U32 R2, R2, 0x200000, RZ ;  /* 0x0020000002027824 */ /* 0x000fe200078e00ff */
[----:B------:R-:W-:-:S04]  /*22b0*/  LEA R3, R0, 0x37800000, 0x17 ;  /* 0x3780000000037811 */ /* 0x000fc800078eb8ff */
[----:B------:R-:W-:-:S07]  /*22c0*/  LOP3.LUT R18, R3, R2, R18, 0xfe, !PT ;  /* 0x0000000203127212 */ /* 0x000fce00078efe12 */
.L_x_12316:
[----:B------:R-:W-:Y:S05]  /*22d0*/  BSYNC B0 ;  /* 0x0000000000007941 */ /* 0x000fea0003800000 */
.L_x_12315:
[----:B------:R-:W2:Y:S01]  /*22e0*/  F2I.S64.TRUNC R18, R18 ;  /* 0x0000001200127311 */ /* 0x000ea2000020d900 */
[----:B------:R-:W-:Y:S05]  /*22f0*/  BRA `(.L_x_12296) ;  /* 0x00000000009c7947 */ /* 0x000fea0003800000 */
.L_x_12308:
        /* <DEDUP_REMOVED lines=14> */
.L_x_12322:
[----:B------:R-:W-:Y:S05]  /*23e0*/  BSYNC B0 ;  /* 0x0000000000007941 */ /* 0x000fea0003800000 */
.L_x_12321:
[----:B------:R-:W4:Y:S01]  /*23f0*/  F2I.S64.TRUNC R18, R18 ;  /* 0x0000001200127311 */ /* 0x000f22000020d900 */
[----:B------:R-:W-:Y:S05]  /*2400*/  BRA `(.L_x_12296) ;  /* 0x0000000000587947 */ /* 0x000fea0003800000 */
.L_x_12295:
        /* <DEDUP_REMOVED lines=16> */
.L_x_12323:
[----:B------:R-:W-:Y:S01]  /*2510*/  CS2R R18, SRZ ;  /* 0x0000000000127805 */ /* 0x000fe2000001ff00 */
[----:B------:R-:W-:Y:S06]  /*2520*/  BRA `(.L_x_12296) ;  /* 0x0000000000107947 */ /* 0x000fec0003800000 */
.L_x_12320:
[----:B------:R0:W5:Y:S01]  /*2530*/  LDG.E.64 R18, desc[UR36][R2.64] ;  /* 0x0000002402127981 */ /* 0x000162000c1e1b00 */
[----:B------:R-:W-:Y:S05]  /*2540*/  BRA `(.L_x_12296) ;  /* 0x0000000000087947 */ /* 0x000fea0003800000 */
.L_x_12319:
[----:B------:R3:W5:Y:S01]  /*2550*/  LDG.E R18, desc[UR36][R2.64] ;  /* 0x0000002402127981 */ /* 0x000762000c1e1900 */
[----:B------:R-:W-:-:S07]  /*2560*/  IMAD.MOV.U32 R19, RZ, RZ, RZ ;  /* 0x000000ffff137224 */ /* 0x000fce00078e00ff */
.L_x_12296:
        /* <DEDUP_REMOVED lines=18> */
.L_x_12327:
[----:B------:R3:W5:Y:S01]  /*2690*/  LDG.E.U8 R2, desc[UR36][R4.64] ;  /* 0x0000002404027981 */ /* 0x000762000c1e1100 */
[----:B------:R-:W-:Y:S01]  /*26a0*/  IMAD.MOV.U32 R3, RZ, RZ, RZ ;  /* 0x000000ffff037224 */ /* 0x000fe200078e00ff */
[----:B------:R-:W-:Y:S06]  /*26b0*/  BRA `(.L_x_12329) ;  /* 0x0000000c00487947 */ /* 0x000fec0003800000 */
.L_x_12326:
        /* <DEDUP_REMOVED lines=8> */
.L_x_12331:
[----:B------:R-:W3:Y:S02]  /*2740*/  LDG.E R2, desc[UR36][R4.64] ;  /* 0x0000002404027981 */ /* 0x000ee4000c1e1900 */
[----:B---3--:R-:W-:Y:S01]  /*2750*/  SHF.R.S32.HI R3, RZ, 0x1f, R2 ;  /* 0x0000001fff037819 */ /* 0x008fe20000011402 */
[----:B------:R-:W-:Y:S06]  /*2760*/  BRA `(.L_x_12329) ;  /* 0x0000000c001c7947 */ /* 0x000fec0003800000 */
.L_x_12330:
[----:B------:R-:W3:Y:S02]  /*2770*/  LDG.E.S16 R2, desc[UR36][R4.64] ;  /* 0x0000002404027981 */ /* 0x000ee4000c1e1700 */
[----:B---3--:R-:W-:Y:S01]  /*2780*/  SHF.R.S32.HI R3, RZ, 0x1f, R2 ;  /* 0x0000001fff037819 */ /* 0x008fe20000011402 */
[----:B------:R-:W-:Y:S06]  /*2790*/  BRA `(.L_x_12329) ;  /* 0x0000000c00107947 */ /* 0x000fec0003800000 */
.L_x_12325:
        /* <DEDUP_REMOVED lines=9> */
.L_x_12333:
[----:B------:R-:W3:Y:S02]  /*2830*/  LDG.E.U16 R4, desc[UR36][R4.64] ;  /* 0x0000002404047981 */ /* 0x000ee4000c1e1500 */
[----:B---3--:R-:W-:-:S06]  /*2840*/  HADD2.F32 R2, -RZ, R4.H0_H0 ;  /* 0x20000004ff027230 */ /* 0x008fcc0000004100 */
[----:B------:R-:W0:Y:S01]  /*2850*/  F2I.S64.TRUNC R2, R2 ;  /* 0x0000000200027311 */ /* 0x000e22000020d900 */
[----:B------:R-:W-:Y:S05]  /*2860*/  BRA `(.L_x_12329) ;  /* 0x0000000800dc7947 */ /* 0x000fea0003800000 */
.L_x_12332:
        /* <DEDUP_REMOVED lines=9> */
.L_x_12335:
[----:B------:R-:W3:Y:S02]  /*2900*/  LDG.E.U16 R4, desc[UR36][R4.64] ;  /* 0x0000002404047981 */ /* 0x000ee4000c1e1500 */
[----:B---3--:R-:W-:-:S06]  /*2910*/  HADD2.F32 R2, -RZ, R4.H0_H0 ;  /* 0x20000004ff027230 */ /* 0x008fcc0000004100 */
[----:B------:R-:W0:Y:S01]  /*2920*/  F2I.S64.TRUNC R2, R2 ;  /* 0x0000000200027311 */ /* 0x000e22000020d900 */
[----:B------:R-:W-:Y:S05]  /*2930*/  BRA `(.L_x_12329) ;  /* 0x0000000800a87947 */ /* 0x000fea0003800000 */
.L_x_12334:
[----:B------:R-:W3:Y:S02]  /*2940*/  LDG.E.64 R2, desc[UR36][R4.64] ;  /* 0x0000002404027981 */ /* 0x000ee4000c1e1b00 */
[----:B---3--:R-:W0:Y:S01]  /*2950*/  F2I.S64.F64.TRUNC R2, R2 ;  /* 0x0000000200027311 */ /* 0x008e22000030d900 */
[----:B------:R-:W-:Y:S05]  /*2960*/  BRA `(.L_x_12329) ;  /* 0x00000008009c7947 */ /* 0x000fea0003800000 */
.L_x_12324:
        /* <DEDUP_REMOVED lines=13> */
.L_x_12338:
[----:B------:R-:W3:Y:S02]  /*2a40*/  LDG.E.64 R2, desc[UR36][R4.64] ;  /* 0x0000002404027981 */ /* 0x000ee4000c1e1b00 */
[----:B---3--:R-:W0:Y:S01]  /*2a50*/  F2I.S64.F64.TRUNC R2, R2 ;  /* 0x0000000200027311 */ /* 0x008e22000030d900 */
[----:B------:R-:W-:Y:S05]  /*2a60*/  BRA `(.L_x_12329) ;  /* 0x00000008005c7947 */ /* 0x000fea0003800000 */
.L_x_12337:
        /* <DEDUP_REMOVED lines=27> */
.L_x_12340:
        /* <DEDUP_REMOVED lines=14> */
.L_x_12339:
[----:B------:R-:W3:Y:S02]  /*2d00*/  LDG.E.U16 R2, desc[UR36][R4.64] ;  /* 0x0000002404027981 */ /* 0x000ee4000c1e1500 */
[----:B---3--:R-:W-:-:S06]  /*2d10*/  IMAD.U32 R2, R2, 0x10000, RZ ;  /* 0x0001000002027824 */ /* 0x008fcc00078e00ff */
[----:B------:R-:W0:Y:S01]  /*2d20*/  F2I.S64.TRUNC R2, R2 ;  /* 0x0000000200027311 */ /* 0x000e22000020d900 */
[----:B------:R-:W-:Y:S05]  /*2d30*/  BRA `(.L_x_12329) ;  /* 0x0000000400a87947 */ /* 0x000fea0003800000 */
.L_x_12336:
        /* <DEDUP_REMOVED lines=11> */
.L_x_12343:
        /* <DEDUP_REMOVED lines=21> */
.L_x_12347:
[----:B------:R-:W-:Y:S05]  /*2f40*/  BSYNC B1 ;  /* 0x0000000000017941 */ /* 0x000fea0003800000 */
.L_x_12346:
[----:B------:R-:W-:Y:S01]  /*2f50*/  IMAD.SHL.U32 R2, R2, 0x100000, RZ ;  /* 0x0010000002027824 */ /* 0x000fe200078e00ff */
[----:B------:R-:W-:-:S04]  /*2f60*/  LEA R3, R0, 0x3b800000, 0x17 ;  /* 0x3b80000000037811 */ /* 0x000fc800078eb8ff */
[----:B------:R-:W-:-:S07]  /*2f70*/  LOP3.LUT R2, R3, R2, R4, 0xfe, !PT ;  /* 0x0000000203027212 */ /* 0x000fce00078efe04 */
.L_x_12345:
[----:B------:R-:W-:Y:S05]  /*2f80*/  BSYNC B0 ;  /* 0x0000000000007941 */ /* 0x000fea0003800000 */
.L_x_12344:
[----:B------:R-:W0:Y:S01]  /*2f90*/  F2I.S64.TRUNC R2, R2 ;  /* 0x0000000200027311 */ /* 0x000e22000020d900 */
[----:B------:R-:W-:Y:S05]  /*2fa0*/  BRA `(.L_x_12329) ;  /* 0x00000004000c7947 */ /* 0x000fea0003800000 */
.L_x_12342:
        /* <DEDUP_REMOVED lines=21> */
.L_x_12351:
[----:B------:R-:W-:Y:S05]  /*3100*/  BSYNC B1 ;  /* 0x0000000000017941 */ /* 0x000fea0003800000 */
.L_x_12350:
[----:B------:R-:W-:Y:S01]  /*3110*/  IMAD.SHL.U32 R2, R2, 0x200000, RZ ;  /* 0x0020000002027824 */ /* 0x000fe200078e00ff */
[----:B------:R-:W-:-:S04]  /*3120*/  LEA R3, R0, 0x37800000, 0x17 ;  /* 0x3780000000037811 */ /* 0x000fc800078eb8ff */
[----:B------:R-:W-:-:S07]  /*3130*/  LOP3.LUT R2, R3, R2, R4, 0xfe, !PT ;  /* 0x0000000203027212 */ /* 0x000fce00078efe04 */
.L_x_12349:
[----:B------:R-:W-:Y:S05]  /*3140*/  BSYNC B0 ;  /* 0x0000000000007941 */ /* 0x000fea0003800000 */
.L_x_12348:
[----:B------:R-:W0:Y:S01]  /*3150*/  F2I.S64.TRUNC R2, R2 ;  /* 0x0000000200027311 */ /* 0x000e22000020d900 */
[----:B------:R-:W-:Y:S05]  /*3160*/  BRA `(.L_x_12329) ;  /* 0x00000000009c7947 */ /* 0x000fea0003800000 */
.L_x_12341:
        /* <DEDUP_REMOVED lines=14> */
.L_x_12355:
[----:B------:R-:W-:Y:S05]  /*3250*/  BSYNC B0 ;  /* 0x0000000000007941 */ /* 0x000fea0003800000 */
.L_x_12354:
[----:B------:R-:W0:Y:S01]  /*3260*/  F2I.S64.TRUNC R2, R2 ;  /* 0x0000000200027311 */ /* 0x000e22000020d900 */
[----:B------:R-:W-:Y:S05]  /*3270*/  BRA `(.L_x_12329) ;  /* 0x0000000000587947 */ /* 0x000fea0003800000 */
.L_x_12328:
        /* <DEDUP_REMOVED lines=16> */
.L_x_12356:
[----:B------:R-:W-:Y:S01]  /*3380*/  CS2R R2, SRZ ;  /* 0x0000000000027805 */ /* 0x000fe2000001ff00 */
[----:B------:R-:W-:Y:S06]  /*3390*/  BRA `(.L_x_12329) ;  /* 0x0000000000107947 */ /* 0x000fec0003800000 */
.L_x_12353:
[----:B------:R0:W5:Y:S01]  /*33a0*/  LDG.E.64 R2, desc[UR36][R4.64] ;  /* 0x0000002404027981 */ /* 0x000162000c1e1b00 */
[----:B------:R-:W-:Y:S05]  /*33b0*/  BRA `(.L_x_12329) ;  /* 0x0000000000087947 */ /* 0x000fea0003800000 */
.L_x_12352:
[----:B------:R0:W5:Y:S01]  /*33c0*/  LDG.E R2, desc[UR36][R4.64] ;  /* 0x0000002404027981 */ /* 0x000162000c1e1900 */
[----:B------:R-:W-:-:S07]  /*33d0*/  IMAD.MOV.U32 R3, RZ, RZ, RZ ;  /* 0x000000ffff037224 */ /* 0x000fce00078e00ff */
.L_x_12329:
[----:B------:R-:W1:Y:S01]  /*33e0*/  LDC.U8 R6, c[0x0][0x491] ;  /* 0x00012440ff067b82 */ /* 0x000e620000000000 */
[----:B0----5:R-:W-:Y:S02]  /*33f0*/  ISETP.GT.U32.AND P0, PT, R2, 0x3f, PT ;  /* 0x0000003f0200780c */ /* 0x021fe40003f04070 */
[CC--:B-1234-:R-:W-:Y:S02]  /*3400*/  SHF.L.U32 R4, R18.reuse, R2.reuse, RZ ;  /* 0x0000000212047219 */ /* 0x0defe400000006ff */
[----:B------:R-:W-:Y:S02]  /*3410*/  ISETP.GT.U32.AND.EX P0, PT, R3, RZ, PT, P0 ;  /* 0x000000ff0300720c */ /* 0x000fe40003f04100 */
[----:B------:R-:W-:Y:S02]  /*3420*/  SHF.L.U64.HI R2, R18, R2, R19 ;  /* 0x0000000212027219 */ /* 0x000fe40000010213 */
[----:B------:R-:W-:Y:S02]  /*3430*/  SEL R5, R4, RZ, !P0 ;  /* 0x000000ff04057207 */ /* 0x000fe40004000000 */
[----:B------:R-:W-:-:S03]  /*3440*/  SEL R3, R2, RZ, !P0 ;  /* 0x000000ff02037207 */ /* 0x000fc60004000000 */
[----:B------:R-:W-:Y:S01]  /*3450*/  IMAD.MOV.U32 R2, RZ, RZ, R5 ;  /* 0x000000ffff027224 */ /* 0x000fe200078e0005 */
        /* <DEDUP_REMOVED lines=13> */
.L_x_12360:
[----:B------:R1:W-:Y:S01]  /*3530*/  STG.E.U8 desc[UR36][R16.64], R5 ;  /* 0x0000000510007986 */ /* 0x0003e2000c101124 */
[----:B------:R-:W-:Y:S05]  /*3540*/  BRA `(.L_x_12362) ;  /* 0x0000000c00507947 */ /* 0x000fea0003800000 */
.L_x_12359:
        /* <DEDUP_REMOVED lines=8> */
.L_x_12364:
[----:B------:R3:W-:Y:S01]  /*35d0*/  STG.E desc[UR36][R16.64], R5 ;  /* 0x0000000510007986 */ /* 0x0007e2000c101924 */
[----:B------:R-:W-:Y:S05]  /*35e0*/  BRA `(.L_x_12362) ;  /* 0x0000000c00287947 */ /* 0x000fea0003800000 */
.L_x_12363:
[----:B------:R2:W-:Y:S01]  /*35f0*/  STG.E.U16 desc[UR36][R16.64], R5 ;  /* 0x0000000510007986 */ /* 0x0005e2000c101524 */
[----:B------:R-:W-:Y:S05]  /*3600*/  BRA `(.L_x_12362) ;  /* 0x0000000c00207947 */ /* 0x000fea0003800000 */
.L_x_12358:
        /* <DEDUP_REMOVED lines=9> */
.L_x_12366:
[----:B------:R-:W0:Y:S02]  /*36a0*/  I2F.S64 R0, R2 ;  /* 0x0000000200007312 */ /* 0x000e240000301400 */
[----:B0-----:R-:W-:-:S05]  /*36b0*/  F2FP.F16.F32.PACK_AB R0, RZ, R0 ;  /* 0x00000000ff00723e */ /* 0x001fca00000000ff */
[----:B------:R0:W-:Y:S01]  /*36c0*/  STG.E.U16 desc[UR36][R16.64], R0 ;  /* 0x0000000010007986 */ /* 0x0001e2000c101524 */
[----:B------:R-:W-:Y:S05]  /*36d0*/  BRA `(.L_x_12362) ;  /* 0x0000000800ec7947 */ /* 0x000fea0003800000 */
.L_x_12365:
        /* <DEDUP_REMOVED lines=10> */
.L_x_12368:
[----:B------:R-:W0:Y:S02]  /*3780*/  I2F.S64 R2, R2 ;  /* 0x0000000200027312 */ /* 0x000e240000301400 */
[----:B0-----:R-:W-:-:S04]  /*3790*/  F2FP.F16.F32.PACK_AB R3, RZ, R2 ;  /* 0x00000002ff03723e */ /* 0x001fc800000000ff */
[----:B------:R-:W-:-:S05]  /*37a0*/  PRMT R3, R3, 0x5410, RZ ;  /* 0x0000541003037816 */ /* 0x000fca00000000ff */
[----:B------:R0:W-:Y:S01]  /*37b0*/  STG.E desc[UR36][R16.64], R3 ;  /* 0x0000000310007986 */ /* 0x0001e2000c101924 */
[----:B------:R-:W-:Y:S05]  /*37c0*/  BRA `(.L_x_12362) ;  /* 0x0000000800b07947 */ /* 0x000fea0003800000 */
.L_x_12367:
[----:B------:R-:W0:Y:S02]  /*37d0*/  I2F.F64.S64 R2, R2 ;  /* 0x0000000200027312 */ /* 0x000e240000301c00 */
[----:B0-----:R0:W-:Y:S01]  /*37e0*/  STG.E.64 desc[UR36][R16.64], R2 ;  /* 0x0000000210007986 */ /* 0x0011e2000c101b24 */
[----:B------:R-:W-:Y:S05]  /*37f0*/  BRA `(.L_x_12362) ;  /* 0x0000000800a47947 */ /* 0x000fea0003800000 */
.L_x_12357:
        /* <DEDUP_REMOVED lines=13> */
.L_x_12371:
[----:B------:R-:W0:Y:S01]  /*38d0*/  I2F.F64.S64 R4, R2 ;  /* 0x0000000200047312 */ /* 0x000e220000301c00 */
[----:B------:R-:W-:-:S05]  /*38e0*/  CS2R R6, SRZ ;  /* 0x0000000000067805 */ /* 0x000fca000001ff00 */
[----:B0-----:R0:W-:Y:S01]  /*38f0*/  STG.E.128 desc[UR36][R16.64], R4 ;  /* 0x0000000410007986 */ /* 0x0011e2000c101d24 */
[----:B------:R-:W-:Y:S05]  /*3900*/  BRA `(.L_x_12362) ;  /* 0x0000000800607947 */ /* 0x000fea0003800000 */
.L_x_12370:
        /* <DEDUP_REMOVED lines=21> */
.L_x_12375:
[----:B------:R-:W-:Y:S05]  /*3a60*/  BSYNC B0 ;  /* 0x0000000000007941 */ /* 0x000fea0003800000 */
.L_x_12374:
[----:B------:R-:W-:-:S05]  /*3a70*/  LOP3.LUT R5, R0, R5, RZ, 0xfc, !PT ;  /* 0x0000000500057212 */ /* 0x000fca00078efcff */
[----:B------:R0:W-:Y:S01]  /*3a80*/  STG.E.U8 desc[UR36][R16.64], R5 ;  /* 0x0000000510007986 */ /* 0x0001e2000c101124 */
[----:B------:R-:W-:Y:S05]  /*3a90*/  BRA `(.L_x_12362) ;  /* 0x0000000400fc7947 */ /* 0x000fea0003800000 */
.L_x_12373:
        /* <DEDUP_REMOVED lines=13> */
.L_x_12377:
[----:B------:R-:W-:Y:S01]  /*3b70*/  IMAD.MOV.U32 R0, RZ, RZ, 0x7f ;  /* 0x0000007fff007424 */ /* 0x000fe200078e00ff */
[----:B------:R-:W-:-:S04]  /*3b80*/  ISETP.GT.U32.AND P0, PT, R4, 0x7f800000, PT ;  /* 0x7f8000000400780c */ /* 0x000fc80003f04070 */
[----:B------:R-:W-:-:S09]  /*3b90*/  SEL R0, R0, 0x7c, P0 ;  /* 0x0000007c00007807 */ /* 0x000fd20000000000 */
.L_x_12378:
[----:B------:R-:W-:Y:S05]  /*3ba0*/  BSYNC B0 ;  /* 0x0000000000007941 */ /* 0x000fea0003800000 */
.L_x_12376:
[----:B------:R-:W-:-:S04]  /*3bb0*/  LOP3.LUT R2, R3, 0x80000000, RZ, 0xc0, !PT ;  /* 0x8000000003027812 */ /* 0x000fc800078ec0ff */
[----:B------:R-:W-:-:S04]  /*3bc0*/  SHF.R.U32.HI R3, RZ, 0x18, R2 ;  /* 0x00000018ff037819 */ /* 0x000fc80000011602 */
[----:B------:R-:W-:-:S05]  /*3bd0*/  LOP3.LUT R3, R0, R3, RZ, 0xfc, !PT ;  /* 0x0000000300037212 */ /* 0x000fca00078efcff */
[----:B------:R0:W-:Y:S01]  /*3be0*/  STG.E.U8 desc[UR36][R16.64], R3 ;  /* 0x0000000310007986 */ /* 0x0001e2000c101124 */
[----:B------:R-:W-:Y:S05]  /*3bf0*/  BRA `(.L_x_12362) ;  /* 0x0000000400a47947 */ /* 0x000fea0003800000 */
.L_x_12372:
[----:B------:R-:W0:Y:S02]  /*3c00*/  I2F.S64 R0, R2 ;  /* 0x0000000200007312 */ /* 0x000e240000301400 */
[----:B0-----:R-:W-:-:S05]  /*3c10*/  F2FP.BF16.F32.PACK_AB R0, RZ, R0 ;  /* 0x00000000ff00723e */ /* 0x001fca00000010ff */
[----:B------:R0:W-:Y:S01]  /*3c20*/  STG.E.U16 desc[UR36][R16.64], R0 ;  /* 0x0000000010007986 */ /* 0x0001e2000c101524 */
[----:B------:R-:W-:Y:S05]  /*3c30*/  BRA `(.L_x_12362) ;  /* 0x0000000400947947 */ /* 0x000fea0003800000 */
.L_x_12369:
        /* <DEDUP_REMOVED lines=10> */
.L_x_12381:
        /* <DEDUP_REMOVED lines=17> */
.L_x_12384:
[----:B------:R-:W-:-:S04]  /*3df0*/  LOP3.LUT R2, R3, 0x80000000, RZ, 0xc0, !PT ;  /* 0x8000000003027812 */ /* 0x000fc800078ec0ff */
[----:B------:R-:W-:-:S04]  /*3e00*/  SHF.R.U32.HI R3, RZ, 0x18, R2 ;  /* 0x00000018ff037819 */ /* 0x000fc80000011602 */
[----:B------:R-:W-:-:S04]  /*3e10*/  LOP3.LUT R0, R0, R3, RZ, 0xfc, !PT ;  /* 0x0000000300007212 */ /* 0x000fc800078efcff */
[----:B------:R-:W-:-:S07]  /*3e20*/  PRMT R8, R0, 0x7610, R8 ;  /* 0x0000761000087816 */ /* 0x000fce0000000008 */
.L_x_12383:
[----:B------:R-:W-:Y:S05]  /*3e30*/  BSYNC B0 ;  /* 0x0000000000007941 */ /* 0x000fea0003800000 */
.L_x_12382:
[----:B------:R0:W-:Y:S01]  /*3e40*/  STG.E.U8 desc[UR36][R16.64], R8 ;  /* 0x0000000810007986 */ /* 0x0001e2000c101124 */
[----:B------:R-:W-:Y:S05]  /*3e50*/  BRA `(.L_x_12362) ;  /* 0x00000004000c7947 */ /* 0x000fea0003800000 */
.L_x_12380:
        /* <DEDUP_REMOVED lines=17> */
.L_x_12387:
[----:B------:R-:W-:-:S04]  /*3f70*/  LOP3.LUT R2, R3, 0x80000000, RZ, 0xc0, !PT ;  /* 0x8000000003027812 */ /* 0x000fc800078ec0ff */
[----:B------:R-:W-:-:S04]  /*3f80*/  SHF.R.U32.HI R3, RZ, 0x18, R2 ;  /* 0x00000018ff037819 */ /* 0x000fc80000011602 */
[----:B------:R-:W-:-:S04]  /*3f90*/  LOP3.LUT R0, R0, R3, RZ, 0xfc, !PT ;  /* 0x0000000300007212 */ /* 0x000fc800078efcff */
[----:B------:R-:W-:-:S07]  /*3fa0*/  PRMT R8, R0, 0x7610, R8 ;  /* 0x0000761000087816 */ /* 0x000fce0000000008 */
.L_x_12386:
[----:B------:R-:W-:Y:S05]  /*3fb0*/  BSYNC B0 ;  /* 0x0000000000007941 */ /* 0x000fea0003800000 */
.L_x_12385:
[----:B------:R0:W-:Y:S01]  /*3fc0*/  STG.E.U8 desc[UR36][R16.64], R8 ;  /* 0x0000000810007986 */ /* 0x0001e2000c101124 */
[----:B------:R-:W-:Y:S05]  /*3fd0*/  BRA `(.L_x_12362) ;  /* 0x0000000000ac7947 */ /* 0x000fea0003800000 */
.L_x_12379:
        /* <DEDUP_REMOVED lines=23> */
.L_x_12361:
        /* <DEDUP_REMOVED lines=16> */
.L_x_12390:
[----:B------:R-:W-:Y:S05]  /*4250*/  BRA `(.L_x_12362) ;  /* 0x00000000000c7947 */ /* 0x000fea0003800000 */
.L_x_12389:
[----:B------:R0:W-:Y:S01]  /*4260*/  STG.E.64 desc[UR36][R16.64], R2 ;  /* 0x0000000210007986 */ /* 0x0001e2000c101b24 */
[----:B------:R-:W-:Y:S05]  /*4270*/  BRA `(.L_x_12362) ;  /* 0x0000000000047947 */ /* 0x000fea0003800000 */
.L_x_12388:
[----:B------:R0:W-:Y:S02]  /*4280*/  STG.E desc[UR36][R16.64], R5 ;  /* 0x0000000510007986 */ /* 0x0001e4000c101924 */
.L_x_12362:
[----:B------:R-:W-:-:S04]  /*4290*/  IMAD R22, R25, 0x200, R22 ;  /* 0x0000020019167824 */ /* 0x000fc800078e0216 */
[----:B------:R-:W-:-:S07]  /*42a0*/  VIADD R23, R22, 0x80 ;  /* 0x0000008016177836 */ /* 0x000fce0000000000 */
.L_x_12289:
[----:B------:R-:W-:Y:S05]  /*42b0*/  BSYNC B6 ;  /* 0x0000000000067941 */ /* 0x000fea0003800000 */
.L_x_12288:
        /* <DEDUP_REMOVED lines=358> */
.L_x_12393:
        /* <DEDUP_REMOVED lines=21> */
.L_x_12397:
[----:B------:R0:W5:Y:S01]  /*5a70*/  LDG.E.U8 R18, desc[UR36][R2.64] ;  /* 0x0000002402127981 */ /* 0x000162000c1e1100 */
[----:B------:R-:W-:Y:S01]  /*5a80*/  IMAD.MOV.U32 R19, RZ, RZ, RZ ;  /* 0x000000ffff137224 */ /* 0x000fe200078e00ff */
[----:B------:R-:W-:Y:S06]  /*5a90*/  BRA `(.L_x_12399) ;  /* 0x0000000c00487947 */ /* 0x000fec0003800000 */
.L_x_12396:
        /* <DEDUP_REMOVED lines=8> */
.L_x_12401:
[----:B------:R-:W2:Y:S02]  /*5b20*/  LDG.E R18, desc[UR36][R2.64] ;  /* 0x0000002402127981 */ /* 0x000ea4000c1e1900 */
[----:B--2---:R-:W-:Y:S01]  /*5b30*/  SHF.R.S32.HI R19, RZ, 0x1f, R18 ;  /* 0x0000001fff137819 */ /* 0x004fe20000011412 */
[----:B------:R-:W-:Y:S06]  /*5b40*/  BRA `(.L_x_12399) ;  /* 0x0000000c001c7947 */ /* 0x000fec0003800000 */
.L_x_12400:
[----:B------:R-:W2:Y:S02]  /*5b50*/  LDG.E.S16 R18, desc[UR36][R2.64] ;  /* 0x0000002402127981 */ /* 0x000ea4000c1e1700 */
[----:B--2---:R-:W-:Y:S01]  /*5b60*/  SHF.R.S32.HI R19, RZ, 0x1f, R18 ;  /* 0x0000001fff137819 */ /* 0x004fe20000011412 */
[----:B------:R-:W-:Y:S06]  /*5b70*/  BRA `(.L_x_12399) ;  /* 0x0000000c00107947 */ /* 0x000fec0003800000 */
.L_x_12395:
        /* <DEDUP_REMOVED lines=9> */
.L_x_12403:
[----:B------:R-:W2:Y:S02]  /*5c10*/  LDG.E.U16 R2, desc[UR36][R2.64] ;  /* 0x0000002402027981 */ /* 0x000ea4000c1e1500 */
[----:B--2---:R-:W-:-:S06]  /*5c20*/  HADD2.F32 R18, -RZ, R2.H0_H0 ;  /* 0x20000002ff127230 */ /* 0x004fcc0000004100 */
[----:B------:R-:W0:Y:S01]  /*5c30*/  F2I.S64.TRUNC R18, R18 ;  /* 0x0000001200127311 */ /* 0x000e22000020d900 */
[----:B------:R-:W-:Y:S05]  /*5c40*/  BRA `(.L_x_12399) ;  /* 0x0000000800dc7947 */ /* 0x000fea0003800000 */
.L_x_12402:
        /* <DEDUP_REMOVED lines=9> */
.L_x_12405:
[----:B------:R-:W2:Y:S02]  /*5ce0*/  LDG.E.U16 R2, desc[UR36][R2.64] ;  /* 0x0000002402027981 */ /* 0x000ea4000c1e1500 */
[----:B--2---:R-:W-:-:S06]  /*5cf0*/  HADD2.F32 R18, -RZ, R2.H0_H0 ;  /* 0x20000002ff127230 */ /* 0x004fcc0000004100 */
[----:B------:R-:W0:Y:S01]  /*5d00*/  F2I.S64.TRUNC R18, R18 ;  /* 0x0000001200127311 */ /* 0x000e22000020d900 */
[----:B------:R-:W-:Y:S05]  /*5d10*/  BRA `(.L_x_12399) ;  /* 0x0000000800a87947 */ /* 0x000fea0003800000 */
.L_x_12404:
[----:B------:R-:W2:Y:S02]  /*5d20*/  LDG.E.64 R2, desc[UR36][R2.64] ;  /* 0x0000002402027981 */ /* 0x000ea4000c1e1b00 */
[----:B--2---:R0:W1:Y:S01]  /*5d30*/  F2I.S64.F64.TRUNC R18, R2 ;  /* 0x0000000200127311 */ /* 0x004062000030d900 */
[----:B------:R-:W-:Y:S05]  /*5d40*/  BRA `(.L_x_12399) ;  /* 0x00000008009c7947 */ /* 0x000fea0003800000 */
.L_x_12394:
        /* <DEDUP_REMOVED lines=13> */
.L_x_12408:
[----:B------:R-:W2:Y:S02]  /*5e20*/  LDG.E.64 R2, desc[UR36][R2.64] ;  /* 0x0000002402027981 */ /* 0x000ea4000c1e1b00 */
[----:B--2---:R0:W1:Y:S01]  /*5e30*/  F2I.S64.F64.TRUNC R18, R2 ;  /* 0x0000000200127311 */ /* 0x004062000030d900 */
[----:B------:R-:W-:Y:S05]  /*5e40*/  BRA `(.L_x_12399) ;  /* 0x00000008005c7947 */ /* 0x000fea0003800000 */
.L_x_12407:
        /* <DEDUP_REMOVED lines=27> */
.L_x_12410:
        /* <DEDUP_REMOVED lines=14> */
.L_x_12409:
[----:B------:R-:W2:Y:S02]  /*60e0*/  LDG.E.U16 R18, desc[UR36][R2.64] ;  /* 0x0000002402127981 */ /* 0x000ea4000c1e1500 */
[----:B--2---:R-:W-:-:S06]  /*60f0*/  IMAD.U32 R18, R18, 0x10000, RZ ;  /* 0x0001000012127824 */ /* 0x004fcc00078e00ff */
[----:B------:R-:W0:Y:S01]  /*6100*/  F2I.S64.TRUNC R18, R18 ;  /* 0x0000001200127311 */ /* 0x000e22000020d900 */
[----:B------:R-:W-:Y:S05]  /*6110*/  BRA `(.L_x_12399) ;  /* 0x0000000400a87947 */ /* 0x000fea0003800000 */
.L_x_12406:
        /* <DEDUP_REMOVED lines=11> */
.L_x_12413:
        /* <DEDUP_REMOVED lines=21> */
.L_x_12417:
[----:B------:R-:W-:Y:S05]  /*6320*/  BSYNC B1 ;  /* 0x0000000000017941 */ /* 0x000fea0003800000 */
.L_x_12416:
[----:B------:R-:W-:Y:S01]  /*6330*/  IMAD.SHL.U32 R2, R2, 0x100000, RZ ;  /* 0x0010000002027824 */ /* 0x000fe200078e00ff */
[----:B------:R-:W-:-:S04]  /*6340*/  LEA R3, R0, 0x3b800000, 0x17 ;  /* 0x3b80000000037811 */ /* 0x000fc800078eb8ff */
[----:B------:R-:W-:-:S07]  /*6350*/  LOP3.LUT R18, R3, R2, R18, 0xfe, !PT ;  /* 0x0000000203127212 */ /* 0x000fce00078efe12 */
.L_x_12415:
[----:B------:R-:W-:Y:S05]  /*6360*/  BSYNC B0 ;  /* 0x0000000000007941 */ /* 0x000fea0003800000 */
.L_x_12414:
[----:B------:R-:W0:Y:S01]  /*6370*/  F2I.S64.TRUNC R18, R18 ;  /* 0x0000001200127311 */ /* 0x000e22000020d900 */
[----:B------:R-:W-:Y:S05]  /*6380*/  BRA `(.L_x_12399) ;  /* 0x00000004000c7947 */ /* 0x000fea0003800000 */
.L_x_12412:
        /* <DEDUP_REMOVED lines=21> */
.L_x_12421:
[----:B------:R-:W-:Y:S05]  /*64e0*/  BSYNC B1 ;  /* 0x0000000000017941 */ /* 0x000fea0003800000 */
.L_x_12420:
[----:B------:R-:W-:Y:S01]  /*64f0*/  IMAD.SHL.U32 R2, R2, 0x200000, RZ ;  /* 0x0020000002027824 */ /* 0x000fe200078e00ff */
[----:B------:R-:W-:-:S04]  /*6500*/  LEA R3, R0, 0x37800000, 0x17 ;  /* 0x3780000000037811 */ /* 0x000fc800078eb8ff */
[----:B------:R-:W-:-:S07]  /*6510*/  LOP3.LUT R18, R3, R2, R18, 0xfe, !PT ;  /* 0x0000000203127212 */ /* 0x000fce00078efe12 */
.L_x_12419:
[----:B------:R-:W-:Y:S05]  /*6520*/  BSYNC B0 ;  /* 0x0000000000007941 */ /* 0x000fea0003800000 */
.L_x_12418:
[----:B------:R-:W0:Y:S01]  /*6530*/  F2I.S64.TRUNC R18, R18 ;  /* 0x0000001200127311 */ /* 0x000e22000020d900 */
[----:B------:R-:W-:Y:S05]  /*6540*/  BRA `(.L_x_12399) ;  /* 0x00000000009c7947 */ /* 0x000fea0003800000 */
.L_x_12411:
        /* <DEDUP_REMOVED lines=14> */
.L_x_12425:
[----:B------:R-:W-:Y:S05]  /*6630*/  BSYNC B0 ;  /* 0x0000000000007941 */ /* 0x000fea0003800000 */
.L_x_12424:
[----:B------:R-:W0:Y:S01]  /*6640*/  F2I.S64.TRUNC R18, R18 ;  /* 0x0000001200127311 */ /* 0x000e22000020d900 */
[----:B------:R-:W-:Y:S05]  /*6650*/  BRA `(.L_x_12399) ;  /* 0x0000000000587947 */ /* 0x000fea0003800000 */
.L_x_12398:
        /* <DEDUP_REMOVED lines=16> */
.L_x_12426:
[----:B------:R-:W-:Y:S01]  /*6760*/  CS2R R18, SRZ ;  /* 0x0000000000127805 */ /* 0x000fe2000001ff00 */
[----:B------:R-:W-:Y:S06]  /*6770*/  BRA `(.L_x_12399) ;  /* 0x0000000000107947 */ /* 0x000fec0003800000 */
.L_x_12423:
[----:B------:R0:W5:Y:S01]  /*6780*/  LDG.E.64 R18, desc[UR36][R2.64] ;  /* 0x0000002402127981 */ /* 0x000162000c1e1b00 */
[----:B------:R-:W-:Y:S05]  /*6790*/  BRA `(.L_x_12399) ;  /* 0x0000000000087947 */ /* 0x000fea0003800000 */
.L_x_12422:
[----:B------:R0:W5:Y:S01]  /*67a0*/  LDG.E R18, desc[UR36][R2.64] ;  /* 0x0000002402127981 */ /* 0x000162000c1e1900 */
[----:B------:R-:W-:-:S07]  /*67b0*/  IMAD.MOV.U32 R19, RZ, RZ, RZ ;  /* 0x000000ffff137224 */ /* 0x000fce00078e00ff */
.L_x_12399:
        /* <DEDUP_REMOVED lines=18> */
.L_x_12430:
[----:B------:R2:W5:Y:S01]  /*68e0*/  LDG.E.U8 R2, desc[UR36][R4.64] ;  /* 0x0000002404027981 */ /* 0x000562000c1e1100 */
[----:B------:R-:W-:Y:S01]  /*68f0*/  IMAD.MOV.U32 R3, RZ, RZ, RZ ;  /* 0x000000ffff037224 */ /* 0x000fe200078e00ff */
[----:B------:R-:W-:Y:S06]  /*6900*/  BRA `(.L_x_12432) ;  /* 0x0000000c00487947 */ /* 0x000fec0003800000 */
.L_x_12429:
        /* <DEDUP_REMOVED lines=8> */
.L_x_12434:
[----:B------:R-:W2:Y:S02]  /*6990*/  LDG.E R2, desc[UR36][R4.64] ;  /* 0x0000002404027981 */ /* 0x000ea4000c1e1900 */
[----:B--2---:R-:W-:Y:S01]  /*69a0*/  SHF.R.S32.HI R3, RZ, 0x1f, R2 ;  /* 0x0000001fff037819 */ /* 0x004fe20000011402 */
[----:B------:R-:W-:Y:S06]  /*69b0*/  BRA `(.L_x_12432) ;  /* 0x0000000c001c7947 */ /* 0x000fec0003800000 */
.L_x_12433:
[----:B------:R-:W2:Y:S02]  /*69c0*/  LDG.E.S16 R2, desc[UR36][R4.64] ;  /* 0x0000002404027981 */ /* 0x000ea4000c1e1700 */
[----:B--2---:R-:W-:Y:S01]  /*69d0*/  SHF.R.S32.HI R3, RZ, 0x1f, R2 ;  /* 0x0000001fff037819 */ /* 0x004fe20000011402 */
[----:B------:R-:W-:Y:S06]  /*69e0*/  BRA `(.L_x_12432) ;  /* 0x0000000c00107947 */ /* 0x000fec0003800000 */
.L_x_12428:
        /* <DEDUP_REMOVED lines=9> */
.L_x_12436:
[----:B------:R-:W2:Y:S02]  /*6a80*/  LDG.E.U16 R4, desc[UR36][R4.64] ;  /* 0x0000002404047981 */ /* 0x000ea4000c1e1500 */
[----:B--2---:R-:W-:-:S06]  /*6a90*/  HADD2.F32 R2, -RZ, R4.H0_H0 ;  /* 0x20000004ff027230 */ /* 0x004fcc0000004100 */
[----:B------:R-:W0:Y:S01]  /*6aa0*/  F2I.S64.TRUNC R2, R2 ;  /* 0x0000000200027311 */ /* 0x000e22000020d900 */
[----:B------:R-:W-:Y:S05]  /*6ab0*/  BRA `(.L_x_12432) ;  /* 0x0000000800dc7947 */ /* 0x000fea0003800000 */
.L_x_12435:
        /* <DEDUP_REMOVED lines=9> */
.L_x_12438:
[----:B------:R-:W2:Y:S02]  /*6b50*/  LDG.E.U16 R4, desc[UR36][R4.64] ;  /* 0x0000002404047981 */ /* 0x000ea4000c1e1500 */
[----:B--2---:R-:W-:-:S06]  /*6b60*/  HADD2.F32 R2, -RZ, R4.H0_H0 ;  /* 0x20000004ff027230 */ /* 0x004fcc0000004100 */
[----:B------:R-:W0:Y:S01]  /*6b70*/  F2I.S64.TRUNC R2, R2 ;  /* 0x0000000200027311 */ /* 0x000e22000020d900 */
[----:B------:R-:W-:Y:S05]  /*6b80*/  BRA `(.L_x_12432) ;  /* 0x0000000800a87947 */ /* 0x000fea0003800000 */
.L_x_12437:
[----:B------:R-:W2:Y:S02]  /*6b90*/  LDG.E.64 R2, desc[UR36][R4.64] ;  /* 0x0000002404027981 */ /* 0x000ea4000c1e1b00 */
[----:B--2---:R-:W4:Y:S01]  /*6ba0*/  F2I.S64.F64.TRUNC R2, R2 ;  /* 0x0000000200027311 */ /* 0x004f22000030d900 */
[----:B------:R-:W-:Y:S05]  /*6bb0*/  BRA `(.L_x_12432) ;  /* 0x00000008009c7947 */ /* 0x000fea0003800000 */
.L_x_12427:
        /* <DEDUP_REMOVED lines=13> */
.L_x_12441:
[----:B------:R-:W2:Y:S02]  /*6c90*/  LDG.E.64 R2, desc[UR36][R4.64] ;  /* 0x0000002404027981 */ /* 0x000ea4000c1e1b00 */
[----:B--2---:R-:W0:Y:S01]  /*6ca0*/  F2I.S64.F64.TRUNC R2, R2 ;  /* 0x0000000200027311 */ /* 0x004e22000030d900 */
[----:B------:R-:W-:Y:S05]  /*6cb0*/  BRA `(.L_x_12432) ;  /* 0x00000008005c7947 */ /* 0x000fea0003800000 */
.L_x_12440:
        /* <DEDUP_REMOVED lines=27> */
.L_x_12443:
        /* <DEDUP_REMOVED lines=14> */
.L_x_12442:
[----:B------:R-:W2:Y:S02]  /*6f50*/  LDG.E.U16 R2, desc[UR36][R4.64] ;  /* 0x0000002404027981 */ /* 0x000ea4000c1e1500 */
[----:B--2---:R-:W-:-:S06]  /*6f60*/  IMAD.U32 R2, R2, 0x10000, RZ ;  /* 0x0001000002027824 */ /* 0x004fcc00078e00ff */
[----:B------:R-:W0:Y:S01]  /*6f70*/  F2I.S64.TRUNC R2, R2 ;  /* 0x0000000200027311 */ /* 0x000e22000020d900 */
[----:B------:R-:W-:Y:S05]  /*6f80*/  BRA `(.L_x_12432) ;  /* 0x0000000400a87947 */ /* 0x000fea0003800000 */
.L_x_12439:
        /* <DEDUP_REMOVED lines=11> */
.L_x_12446:
        /* <DEDUP_REMOVED lines=21> */
.L_x_12450:
[----:B------:R-:W-:Y:S05]  /*7190*/  BSYNC B1 ;  /* 0x0000000000017941 */ /* 0x000fea0003800000 */
.L_x_12449:
[----:B------:R-:W-:Y:S01]  /*71a0*/  IMAD.SHL.U32 R2, R2, 0x100000, RZ ;  /* 0x0010000002027824 */ /* 0x000fe200078e00ff */
[----:B------:R-:W-:-:S04]  /*71b0*/  LEA R3, R0, 0x3b800000, 0x17 ;  /* 0x3b80000000037811 */ /* 0x000fc800078eb8ff */
[----:B------:R-:W-:-:S07]  /*71c0*/  LOP3.LUT R2, R3, R2, R4, 0xfe, !PT ;  /* 0x0000000203027212 */ /* 0x000fce00078efe04 */
.L_x_12448:
[----:B------:R-:W-:Y:S05]  /*71d0*/  BSYNC B0 ;  /* 0x0000000000007941 */ /* 0x000fea0003800000 */
.L_x_12447:
[----:B------:R-:W0:Y:S01]  /*71e0*/  F2I.S64.TRUNC R2, R2 ;  /* 0x0000000200027311 */ /* 0x000e22000020d900 */
[----:B------:R-:W-:Y:S05]  /*71f0*/  BRA `(.L_x_12432) ;  /* 0x00000004000c7947 */ /* 0x000fea0003800000 */
.L_x_12445:
        /* <DEDUP_REMOVED lines=21> */
.L_x_12454:
[----:B------:R-:W-:Y:S05]  /*7350*/  BSYNC B1 ;  /* 0x0000000000017941 */ /* 0x000fea0003800000 */
.L_x_12453:
[----:B------:R-:W-:Y:S01]  /*7360*/  IMAD.SHL.U32 R2, R2, 0x200000, RZ ;  /* 0x0020000002027824 */ /* 0x000fe200078e00ff */
[----:B------:R-:W-:-:S04]  /*7370*/  LEA R3, R0, 0x37800000, 0x17 ;  /* 0x3780000000037811 */ /* 0x000fc800078eb8ff */
[----:B------:R-:W-:-:S07]  /*7380*/  LOP3.LUT R2, R3, R2, R4, 0xfe, !PT ;  /* 0x0000000203027212 */ /* 0x000fce00078efe04 */
.L_x_12452:
[----:B------:R-:W-:Y:S05]  /*7390*/  BSYNC B0 ;  /* 0x0000000000007941 */ /* 0x000fea0003800000 */
.L_x_12451:
[----:B------:R-:W0:Y:S01]  /*73a0*/  F2I.S64.TRUNC R2, R2 ;  /* 0x0000000200027311 */ /* 0x000e22000020d900 */
[----:B------:R-:W-:Y:S05]  /*73b0*/  BRA `(.L_x_12432) ;  /* 0x00000000009c7947 */ /* 0x000fea0003800000 */
.L_x_12444:
        /* <DEDUP_REMOVED lines=14> */
.L_x_12458:
[----:B------:R-:W-:Y:S05]  /*74a0*/  BSYNC B0 ;  /* 0x0000000000007941 */ /* 0x000fea0003800000 */
.L_x_12457:
[----:B------:R-:W0:Y:S01]  /*74b0*/  F2I.S64.TRUNC R2, R2 ;  /* 0x0000000200027311 */ /* 0x000e22000020d900 */
[----:B------:R-:W-:Y:S05]  /*74c0*/  BRA `(.L_x_12432) ;  /* 0x0000000000587947 */ /* 0x000fea0003800000 */
.L_x_12431:
        /* <DEDUP_REMOVED lines=16> */
.L_x_12459:
[----:B------:R-:W-:Y:S01]  /*75d0*/  CS2R R2, SRZ ;  /* 0x0000000000027805 */ /* 0x000fe2000001ff00 */
[----:B------:R-:W-:Y:S06]  /*75e0*/  BRA `(.L_x_12432) ;  /* 0x0000000000107947 */ /* 0x000fec0003800000 */
.L_x_12456:
[----:B------:R0:W5:Y:S01]  /*75f0*/  LDG.E.64 R2, desc[UR36][R4.64] ;  /* 0x0000002404027981 */ /* 0x000162000c1e1b00 */
[----:B------:R-:W-:Y:S05]  /*7600*/  BRA `(.L_x_12432) ;  /* 0x0000000000087947 */ /* 0x000fea0003800000 */
.L_x_12455:
[----:B------:R0:W5:Y:S01]  /*7610*/  LDG.E R2, desc[UR36][R4.64] ;  /* 0x0000002404027981 */ /* 0x000162000c1e1900 */
[----:B------:R-:W-:-:S07]  /*7620*/  IMAD.MOV.U32 R3, RZ, RZ, RZ ;  /* 0x000000ffff037224 */ /* 0x000fce00078e00ff */
.L_x_12432:
[----:B------:R-:W2:Y:S01]  /*7630*/  LDC.U8 R6, c[0x0][0x491] ;  /* 0x00012440ff067b82 */ /* 0x000ea20000000000 */
[----:B0---45:R-:W-:Y:S02]  /*7640*/  ISETP.GT.U32.AND P0, PT, R2, 0x3f, PT ;  /* 0x0000003f0200780c */ /* 0x031fe40003f04070 */
[CC--:B-1-3--:R-:W-:Y:S02]  /*7650*/  SHF.L.U32 R0, R18.reuse, R2.reuse, RZ ;  /* 0x0000000212007219 */ /* 0x0cafe400000006ff */
[----:B------:R-:W-:Y:S02]  /*7660*/  ISETP.GT.U32.AND.EX P0, PT, R3, RZ, PT, P0 ;  /* 0x000000ff0300720c */ /* 0x000fe40003f04100 */
[----:B------:R-:W-:Y:S02]  /*7670*/  SHF.L.U64.HI R2, R18, R2, R19 ;  /* 0x0000000212027219 */ /* 0x000fe40000010213 */
[----:B--2---:R-:W-:Y:S02]  /*7680*/  SEL R5, R0, RZ, !P0 ;  /* 0x000000ff00057207 */ /* 0x004fe40004000000 */
        /* <DEDUP_REMOVED lines=15> */
.L_x_12463:
[----:B------:R0:W-:Y:S01]  /*7780*/  STG.E.U8 desc[UR36][R16.64], R5 ;  /* 0x0000000510007986 */ /* 0x0001e2000c101124 */
[----:B------:R-:W-:Y:S05]  /*7790*/  BRA `(.L_x_12465) ;  /* 0x0000000c00507947 */ /* 0x000fea0003800000 */
.L_x_12462:
        /* <DEDUP_REMOVED lines=8> */
.L_x_12467:
[----:B------:R3:W-:Y:S01]  /*7820*/  STG.E desc[UR36][R16.64], R5 ;  /* 0x0000000510007986 */ /* 0x0007e2000c101924 */
[----:B------:R-:W-:Y:S05]  /*7830*/  BRA `(.L_x_12465) ;  /* 0x0000000c00287947 */ /* 0x000fea0003800000 */
.L_x_12466:
[----:B------:R2:W-:Y:S01]  /*7840*/  STG.E.U16 desc[UR36][R16.64], R5 ;  /* 0x0000000510007986 */ /* 0x0005e2000c101524 */
[----:B------:R-:W-:Y:S05]  /*7850*/  BRA `(.L_x_12465) ;  /* 0x0000000c00207947 */ /* 0x000fea0003800000 */
.L_x_12461:
        /* <DEDUP_REMOVED lines=9> */
.L_x_12469:
[----:B------:R-:W0:Y:S02]  /*78f0*/  I2F.S64 R0, R2 ;  /* 0x0000000200007312 */ /* 0x000e240000301400 */
[----:B0-----:R-:W-:-:S05]  /*7900*/  F2FP.F16.F32.PACK_AB R0, RZ, R0 ;  /* 0x00000000ff00723e */ /* 0x001fca00000000ff */
[----:B------:R0:W-:Y:S01]  /*7910*/  STG.E.U16 desc[UR36][R16.64], R0 ;  /* 0x0000000010007986 */ /* 0x0001e2000c101524 */
[----:B------:R-:W-:Y:S05]  /*7920*/  BRA `(.L_x_12465) ;  /* 0x0000000800ec7947 */ /* 0x000fea0003800000 */
.L_x_12468:
        /* <DEDUP_REMOVED lines=10> */
.L_x_12471:
[----:B------:R-:W0:Y:S02]  /*79d0*/  I2F.S64 R2, R2 ;  /* 0x0000000200027312 */ /* 0x000e240000301400 */
[----:B0-----:R-:W-:-:S04]  /*79e0*/  F2FP.F16.F32.PACK_AB R3, RZ, R2 ;  /* 0x00000002ff03723e */ /* 0x001fc800000000ff */
[----:B------:R-:W-:-:S05]  /*79f0*/  PRMT R3, R3, 0x5410, RZ ;  /* 0x0000541003037816 */ /* 0x000fca00000000ff */
[----:B------:R0:W-:Y:S01]  /*7a00*/  STG.E desc[UR36][R16.64], R3 ;  /* 0x0000000310007986 */ /* 0x0001e2000c101924 */
[----:B------:R-:W-:Y:S05]  /*7a10*/  BRA `(.L_x_12465) ;  /* 0x0000000800b07947 */ /* 0x000fea0003800000 */
.L_x_12470:
[----:B------:R-:W0:Y:S02]  /*7a20*/  I2F.F64.S64 R2, R2 ;  /* 0x0000000200027312 */ /* 0x000e240000301c00 */
[----:B0-----:R0:W-:Y:S01]  /*7a30*/  STG.E.64 desc[UR36][R16.64], R2 ;  /* 0x0000000210007986 */ /* 0x0011e2000c101b24 */
[----:B------:R-:W-:Y:S05]  /*7a40*/  BRA `(.L_x_12465) ;  /* 0x0000000800a47947 */ /* 0x000fea0003800000 */
.L_x_12460:
        /* <DEDUP_REMOVED lines=13> */
.L_x_12474:
[----:B------:R-:W0:Y:S01]  /*7b20*/  I2F.F64.S64 R4, R2 ;  /* 0x0000000200047312 */ /* 0x000e220000301c00 */
[----:B------:R-:W-:-:S05]  /*7b30*/  CS2R R6, SRZ ;  /* 0x0000000000067805 */ /* 0x000fca000001ff00 */
[----:B0-----:R0:W-:Y:S01]  /*7b40*/  STG.E.128 desc[UR36][R16.64], R4 ;  /* 0x0000000410007986 */ /* 0x0011e2000c101d24 */
[----:B------:R-:W-:Y:S05]  /*7b50*/  BRA `(.L_x_12465) ;  /* 0x0000000800607947 */ /* 0x000fea0003800000 */
.L_x_12473:
        /* <DEDUP_REMOVED lines=21> */
.L_x_12478:
[----:B------:R-:W-:Y:S05]  /*7cb0*/  BSYNC B0 ;  /* 0x0000000000007941 */ /* 0x000fea0003800000 */
.L_x_12477:
[----:B------:R-:W-:-:S05]  /*7cc0*/  LOP3.LUT R5, R0, R5, RZ, 0xfc, !PT ;  /* 0x0000000500057212 */ /* 0x000fca00078efcff */
[----:B------:R0:W-:Y:S01]  /*7cd0*/  STG.E.U8 desc[UR36][R16.64], R5 ;  /* 0x0000000510007986 */ /* 0x0001e2000c101124 */
[----:B------:R-:W-:Y:S05]  /*7ce0*/  BRA `(.L_x_12465) ;  /* 0x0000000400fc7947 */ /* 0x000fea0003800000 */
.L_x_12476:
        /* <DEDUP_REMOVED lines=13> */
.L_x_12480:
[----:B------:R-:W-:Y:S01]  /*7dc0*/  IMAD.MOV.U32 R0, RZ, RZ, 0x7f ;  /* 0x0000007fff007424 */ /* 0x000fe200078e00ff */
[----:B------:R-:W-:-:S04]  /*7dd0*/  ISETP.GT.U32.AND P0, PT, R4, 0x7f800000, PT ;  /* 0x7f8000000400780c */ /* 0x000fc80003f04070 */
[----:B------:R-:W-:-:S09]  /*7de0*/  SEL R0, R0, 0x7c, P0 ;  /* 0x0000007c00007807 */ /* 0x000fd20000000000 */
.L_x_12481:
[----:B------:R-:W-:Y:S05]  /*7df0*/  BSYNC B0 ;  /* 0x0000000000007941 */ /* 0x000fea0003800000 */
.L_x_12479:
[----:B------:R-:W-:-:S04]  /*7e00*/  LOP3.LUT R2, R3, 0x80000000, RZ, 0xc0, !PT ;  /* 0x8000000003027812 */ /* 0x000fc800078ec0ff */
[----:B------:R-:W-:-:S04]  /*7e10*/  SHF.R.U32.HI R3, RZ, 0x18, R2 ;  /* 0x00000018ff037819 */ /* 0x000fc80000011602 */
[----:B------:R-:W-:-:S05]  /*7e20*/  LOP3.LUT R3, R0, R3, RZ, 0xfc, !PT ;  /* 0x0000000300037212 */ /* 0x000fca00078efcff */
[----:B------:R0:W-:Y:S01]  /*7e30*/  STG.E.U8 desc[UR36][R16.64], R3 ;  /* 0x0000000310007986 */ /* 0x0001e2000c101124 */
[----:B------:R-:W-:Y:S05]  /*7e40*/  BRA `(.L_x_12465) ;  /* 0x0000000400a47947 */ /* 0x000fea0003800000 */
.L_x_12475:
[----:B------:R-:W0:Y:S02]  /*7e50*/  I2F.S64 R0, R2 ;  /* 0x0000000200007312 */ /* 0x000e240000301400 */
[----:B0-----:R-:W-:-:S05]  /*7e60*/  F2FP.BF16.F32.PACK_AB R0, RZ, R0 ;  /* 0x00000000ff00723e */ /* 0x001fca00000010ff */
[----:B------:R0:W-:Y:S01]  /*7e70*/  STG.E.U16 desc[UR36][R16.64], R0 ;  /* 0x0000000010007986 */ /* 0x0001e2000c101524 */
[----:B------:R-:W-:Y:S05]  /*7e80*/  BRA `(.L_x_12465) ;  /* 0x0000000400947947 */ /* 0x000fea0003800000 */
.L_x_12472:
        /* <DEDUP_REMOVED lines=10> */
.L_x_12484:
        /* <DEDUP_REMOVED lines=17> */
.L_x_12487:
[----:B------:R-:W-:-:S04]  /*8040*/  LOP3.LUT R2, R3, 0x80000000, RZ, 0xc0, !PT ;  /* 0x8000000003027812 */ /* 0x000fc800078ec0ff */
[----:B------:R-:W-:-:S04]  /*8050*/  SHF.R.U32.HI R3, RZ, 0x18, R2 ;  /* 0x00000018ff037819 */ /* 0x000fc80000011602 */
[----:B------:R-:W-:-:S04]  /*8060*/  LOP3.LUT R0, R0, R3, RZ, 0xfc, !PT ;  /* 0x0000000300007212 */ /* 0x000fc800078efcff */
[----:B------:R-:W-:-:S07]  /*8070*/  PRMT R8, R0, 0x7610, R8 ;  /* 0x0000761000087816 */ /* 0x000fce0000000008 */
.L_x_12486:
[----:B------:R-:W-:Y:S05]  /*8080*/  BSYNC B0 ;  /* 0x0000000000007941 */ /* 0x000fea0003800000 */
.L_x_12485:
[----:B------:R0:W-:Y:S01]  /*8090*/  STG.E.U8 desc[UR36][R16.64], R8 ;  /* 0x0000000810007986 */ /* 0x0001e2000c101124 */
[----:B------:R-:W-:Y:S05]  /*80a0*/  BRA `(.L_x_12465) ;  /* 0x00000004000c7947 */ /* 0x000fea0003800000 */
.L_x_12483:
        /* <DEDUP_REMOVED lines=17> */
.L_x_12490:
[----:B------:R-:W-:-:S04]  /*81c0*/  LOP3.LUT R2, R3, 0x80000000, RZ, 0xc0, !PT ;  /* 0x8000000003027812 */ /* 0x000fc800078ec0ff */
[----:B------:R-:W-:-:S04]  /*81d0*/  SHF.R.U32.HI R3, RZ, 0x18, R2 ;  /* 0x00000018ff037819 */ /* 0x000fc80000011602 */
[----:B------:R-:W-:-:S04]  /*81e0*/  LOP3.LUT R0, R0, R3, RZ, 0xfc, !PT ;  /* 0x0000000300007212 */ /* 0x000fc800078efcff */
[----:B------:R-:W-:-:S07]  /*81f0*/  PRMT R8, R0, 0x7610, R8 ;  /* 0x0000761000087816 */ /* 0x000fce0000000008 */
.L_x_12489:
[----:B------:R-:W-:Y:S05]  /*8200*/  BSYNC B0 ;  /* 0x0000000000007941 */ /* 0x000fea0003800000 */
.L_x_12488:
[----:B------:R0:W-:Y:S01]  /*8210*/  STG.E.U8 desc[UR36][R16.64], R8 ;  /* 0x0000000810007986 */ /* 0x0001e2000c101124 */
[----:B------:R-:W-:Y:S05]  /*8220*/  BRA `(.L_x_12465) ;  /* 0x0000000000ac7947 */ /* 0x000fea0003800000 */
.L_x_12482:
        /* <DEDUP_REMOVED lines=23> */
.L_x_12464:
        /* <DEDUP_REMOVED lines=16> */
.L_x_12493:
[----:B------:R-:W-:Y:S05]  /*84a0*/  BRA `(.L_x_12465) ;  /* 0x00000000000c7947 */ /* 0x000fea0003800000 */
.L_x_12492:
[----:B------:R0:W-:Y:S01]  /*84b0*/  STG.E.64 desc[UR36][R16.64], R2 ;  /* 0x0000000210007986 */ /* 0x0001e2000c101b24 */
[----:B------:R-:W-:Y:S05]  /*84c0*/  BRA `(.L_x_12465) ;  /* 0x0000000000047947 */ /* 0x000fea0003800000 */
.L_x_12491:
[----:B------:R0:W-:Y:S02]  /*84d0*/  STG.E desc[UR36][R16.64], R5 ;  /* 0x0000000510007986 */ /* 0x0001e4000c101924 */
.L_x_12465:
[----:B------:R-:W-:-:S07]  /*84e0*/  VIADD R23, R23, 0x80 ;  /* 0x0000008017177836 */ /* 0x000fce0000000000 */
.L_x_12392:
[----:B------:R-:W-:Y:S05]  /*84f0*/  BSYNC B6 ;  /* 0x0000000000067941 */ /* 0x000fea0003800000 */
.L_x_12391:
        /* <DEDUP_REMOVED lines=358> */
.L_x_12496:
        /* <DEDUP_REMOVED lines=21> */
.L_x_12500:
[----:B------:R0:W5:Y:S01]  /*9cb0*/  LDG.E.U8 R18, desc[UR36][R2.64] ;  /* 0x0000002402127981 */ /* 0x000162000c1e1100 */
[----:B------:R-:W-:Y:S01]  /*9cc0*/  IMAD.MOV.U32 R19, RZ, RZ, RZ ;  /* 0x000000ffff137224 */ /* 0x000fe200078e00ff */
[----:B------:R-:W-:Y:S06]  /*9cd0*/  BRA `(.L_x_12502) ;  /* 0x0000000c00487947 */ /* 0x000fec0003800000 */
.L_x_12499:
        /* <DEDUP_REMOVED lines=8> */
.L_x_12504:
[----:B------:R-:W2:Y:S02]  /*9d60*/  LDG.E R18, desc[UR36][R2.64] ;  /* 0x0000002402127981 */ /* 0x000ea4000c1e1900 */
[----:B--2---:R-:W-:Y:S01]  /*9d70*/  SHF.R.S32.HI R19, RZ, 0x1f, R18 ;  /* 0x0000001fff137819 */ /* 0x004fe20000011412 */
[----:B------:R-:W-:Y:S06]  /*9d80*/  BRA `(.L_x_12502) ;  /* 0x0000000c001c7947 */ /* 0x000fec0003800000 */
.L_x_12503:
[----:B------:R-:W2:Y:S02]  /*9d90*/  LDG.E.S16 R18, desc[UR36][R2.64] ;  /* 0x0000002402127981 */ /* 0x000ea4000c1e1700 */
[----:B--2---:R-:W-:Y:S01]  /*9da0*/  SHF.R.S32.HI R19, RZ, 0x1f, R18 ;  /* 0x0000001fff137819 */ /* 0x004fe20000011412 */
[----:B------:R-:W-:Y:S06]  /*9db0*/  BRA `(.L_x_12502) ;  /* 0x0000000c00107947 */ /* 0x000fec0003800000 */
.L_x_12498:
        /* <DEDUP_REMOVED lines=9> */
.L_x_12506:
[----:B------:R-:W2:Y:S02]  /*9e50*/  LDG.E.U16 R2, desc[UR36][R2.64] ;  /* 0x0000002402027981 */ /* 0x000ea4000c1e1500 */
[----:B--2---:R-:W-:-:S06]  /*9e60*/  HADD2.F32 R18, -RZ, R2.H0_H0 ;  /* 0x20000002ff127230 */ /* 0x004fcc0000004100 */
[----:B------:R-:W2:Y:S01]  /*9e70*/  F2I.S64.TRUNC R18, R18 ;  /* 0x0000001200127311 */ /* 0x000ea2000020d900 */
[----:B------:R-:W-:Y:S05]  /*9e80*/  BRA `(.L_x_12502) ;  /* 0x0000000800dc7947 */ /* 0x000fea0003800000 */
.L_x_12505:
        /* <DEDUP_REMOVED lines=9> */
.L_x_12508:
[----:B------:R-:W2:Y:S02]  /*9f20*/  LDG.E.U16 R2, desc[UR36][R2.64] ;  /* 0x0000002402027981 */ /* 0x000ea4000c1e1500 */
[----:B--2---:R-:W-:-:S06]  /*9f30*/  HADD2.F32 R18, -RZ, R2.H0_H0 ;  /* 0x20000002ff127230 */ /* 0x004fcc0000004100 */
[----:B------:R-:W0:Y:S01]  /*9f40*/  F2I.S64.TRUNC R18, R18 ;  /* 0x0000001200127311 */ /* 0x000e22000020d900 */
[----:B------:R-:W-:Y:S05]  /*9f50*/  BRA `(.L_x_12502) ;  /* 0x0000000800a87947 */ /* 0x000fea0003800000 */
.L_x_12507:
[----:B------:R-:W2:Y:S02]  /*9f60*/  LDG.E.64 R2, desc[UR36][R2.64] ;  /* 0x0000002402027981 */ /* 0x000ea4000c1e1b00 */
[----:B--2---:R3:W4:Y:S01]  /*9f70*/  F2I.S64.F64.TRUNC R18, R2 ;  /* 0x0000000200127311 */ /* 0x004722000030d900 */
[----:B------:R-:W-:Y:S05]  /*9f80*/  BRA `(.L_x_12502) ;  /* 0x00000008009c7947 */ /* 0x000fea0003800000 */
.L_x_12497:
        /* <DEDUP_REMOVED lines=13> */
.L_x_12511:
[----:B------:R-:W2:Y:S02]  /*a060*/  LDG.E.64 R2, desc[UR36][R2.64] ;  /* 0x0000002402027981 */ /* 0x000ea4000c1e1b00 */
[----:B--2---:R0:W1:Y:S01]  /*a070*/  F2I.S64.F64.TRUNC R18, R2 ;  /* 0x0000000200127311 */ /* 0x004062000030d900 */
[----:B------:R-:W-:Y:S05]  /*a080*/  BRA `(.L_x_12502) ;  /* 0x00000008005c7947 */ /* 0x000fea0003800000 */
.L_x_12510:
        /* <DEDUP_REMOVED lines=27> */
.L_x_12513:
        /* <DEDUP_REMOVED lines=14> */
.L_x_12512:
[----:B------:R-:W2:Y:S02]  /*a320*/  LDG.E.U16 R18, desc[UR36][R2.64] ;  /* 0x0000002402127981 */ /* 0x000ea4000c1e1500 */
[----:B--2---:R-:W-:-:S06]  /*a330*/  IMAD.U32 R18, R18, 0x10000, RZ ;  /* 0x0001000012127824 */ /* 0x004fcc00078e00ff */
[----:B------:R-:W0:Y:S01]  /*a340*/  F2I.S64.TRUNC R18, R18 ;  /* 0x0000001200127311 */ /* 0x000e22000020d900 */
[----:B------:R-:W-:Y:S05]  /*a350*/  BRA `(.L_x_12502) ;  /* 0x0000000400a87947 */ /* 0x000fea0003800000 */
.L_x_12509:
        /* <DEDUP_REMOVED lines=11> */
.L_x_12516:
        /* <DEDUP_REMOVED lines=21> */
.L_x_12520:
[----:B------:R-:W-:Y:S05]  /*a560*/  BSYNC B1 ;  /* 0x0000000000017941 */ /* 0x000fea0003800000 */
.L_x_12519:
[----:B------:R-:W-:Y:S01]  /*a570*/  IMAD.SHL.U32 R2, R2, 0x100000, RZ ;  /* 0x0010000002027824 */ /* 0x000fe200078e00ff */
[----:B------:R-:W-:-:S04]  /*a580*/  LEA R3, R0, 0x3b800000, 0x17 ;  /* 0x3b80000000037811 */ /* 0x000fc800078eb8ff */
[----:B------:R-:W-:-:S07]  /*a590*/  LOP3.LUT R18, R3, R2, R18, 0xfe, !PT ;  /* 0x0000000203127212 */ /* 0x000fce00078efe12 */
.L_x_12518:
[----:B------:R-:W-:Y:S05]  /*a5a0*/  BSYNC B0 ;  /* 0x0000000000007941 */ /* 0x000fea0003800000 */
.L_x_12517:
[----:B------:R-:W0:Y:S01]  /*a5b0*/  F2I.S64.TRUNC R18, R18 ;  /* 0x0000001200127311 */ /* 0x000e22000020d900 */
[----:B------:R-:W-:Y:S05]  /*a5c0*/  BRA `(.L_x_12502) ;  /* 0x00000004000c7947 */ /* 0x000fea0003800000 */
.L_x_12515:
        /* <DEDUP_REMOVED lines=21> */
.L_x_12524:
[----:B------:R-:W-:Y:S05]  /*a720*/  BSYNC B1 ;  /* 0x0000000000017941 */ /* 0x000fea0003800000 */
.L_x_12523:
[----:B------:R-:W-:Y:S01]  /*a730*/  IMAD.SHL.U32 R2, R2, 0x200000, RZ ;  /* 0x0020000002027824 */ /* 0x000fe200078e00ff */
[----:B------:R-:W-:-:S04]  /*a740*/  LEA R3, R0, 0x37800000, 0x17 ;  /* 0x3780000000037811 */ /* 0x000fc800078eb8ff */
[----:B------:R-:W-:-:S07]  /*a750*/  LOP3.LUT R18, R3, R2, R18, 0xfe, !PT ;  /* 0x0000000203127212 */ /* 0x000fce00078efe12 */
.L_x_12522:
[----:B------:R-:W-:Y:S05]  /*a760*/  BSYNC B0 ;  /* 0x0000000000007941 */ /* 0x000fea0003800000 */
.L_x_12521:
[----:B------:R-:W0:Y:S01]  /*a770*/  F2I.S64.TRUNC R18, R18 ;  /* 0x0000001200127311 */ /* 0x000e22000020d900 */
[----:B------:R-:W-:Y:S05]  /*a780*/  BRA `(.L_x_12502) ;  /* 0x00000000009c7947 */ /* 0x000fea0003800000 */
.L_x_12514:
        /* <DEDUP_REMOVED lines=14> */
.L_x_12528:
[----:B------:R-:W-:Y:S05]  /*a870*/  BSYNC B0 ;  /* 0x0000000000007941 */ /* 0x000fea0003800000 */
.L_x_12527:
[----:B------:R-:W0:Y:S01]  /*a880*/  F2I.S64.TRUNC R18, R18 ;  /* 0x0000001200127311 */ /* 0x000e22000020d900 */
[----:B------:R-:W-:Y:S05]  /*a890*/  BRA `(.L_x_12502) ;  /* 0x0000000000587947 */ /* 0x000fea0003800000 */
.L_x_12501:
        /* <DEDUP_REMOVED lines=16> */
.L_x_12529:
[----:B------:R-:W-:Y:S01]  /*a9a0*/  CS2R R18, SRZ ;  /* 0x0000000000127805 */ /* 0x000fe2000001ff00 */
[----:B------:R-:W-:Y:S06]  /*a9b0*/  BRA `(.L_x_12502) ;  /* 0x0000000000107947 */ /* 0x000fec0003800000 */
.L_x_12526:
[----:B------:R0:W5:Y:S01]  /*a9c0*/  LDG.E.64 R18, desc[UR36][R2.64] ;  /* 0x0000002402127981 */ /* 0x000162000c1e1b00 */
[----:B------:R-:W-:Y:S05]  /*a9d0*/  BRA `(.L_x_12502) ;  /* 0x0000000000087947 */ /* 0x000fea0003800000 */
.L_x_12525:
[----:B------:R0:W5:Y:S01]  /*a9e0*/  LDG.E R18, desc[UR36][R2.64] ;  /* 0x0000002402127981 */ /* 0x000162000c1e1900 */
[----:B------:R-:W-:-:S07]  /*a9f0*/  IMAD.MOV.U32 R19, RZ, RZ, RZ ;  /* 0x000000ffff137224 */ /* 0x000fce00078e00ff */
.L_x_12502:
        /* <DEDUP_REMOVED lines=18> */
.L_x_12533:
[----:B------:R0:W5:Y:S01]  /*ab20*/  LDG.E.U8 R2, desc[UR36][R4.64] ;  /* 0x0000002404027981 */ /* 0x000162000c1e1100 */
[----:B------:R-:W-:Y:S01]  /*ab30*/  IMAD.MOV.U32 R3, RZ, RZ, RZ ;  /* 0x000000ffff037224 */ /* 0x000fe200078e00ff */
[----:B------:R-:W-:Y:S06]  /*ab40*/  BRA `(.L_x_12535) ;  /* 0x0000000c00487947 */ /* 0x000fec0003800000 */
.L_x_12532:
        /* <DEDUP_REMOVED lines=8> */
.L_x_12537:
[----:B------:R-:W3:Y:S02]  /*abd0*/  LDG.E R2, desc[UR36][R4.64] ;  /* 0x0000002404027981 */ /* 0x000ee4000c1e1900 */
[----:B---3--:R-:W-:Y:S01]  /*abe0*/  SHF.R.S32.HI R3, RZ, 0x1f, R2 ;  /* 0x0000001fff037819 */ /* 0x008fe20000011402 */
[----:B------:R-:W-:Y:S06]  /*abf0*/  BRA `(.L_x_12535) ;  /* 0x0000000c001c7947 */ /* 0x000fec0003800000 */
.L_x_12536:
[----:B------:R-:W3:Y:S02]  /*ac00*/  LDG.E.S16 R2, desc[UR36][R4.64] ;  /* 0x0000002404027981 */ /* 0x000ee4000c1e1700 */
[----:B---3--:R-:W-:Y:S01]  /*ac10*/  SHF.R.S32.HI R3, RZ, 0x1f, R2 ;  /* 0x0000001fff037819 */ /* 0x008fe20000011402 */
[----:B------:R-:W-:Y:S06]  /*ac20*/  BRA `(.L_x_12535) ;  /* 0x0000000c00107947 */ /* 0x000fec0003800000 */
.L_x_12531:
        /* <DEDUP_REMOVED lines=9> */
.L_x_12539:
[----:B------:R-:W3:Y:S02]  /*acc0*/  LDG.E.U16 R4, desc[UR36][R4.64] ;  /* 0x0000002404047981 */ /* 0x000ee4000c1e1500 */
[----:B---3--:R-:W-:-:S06]  /*acd0*/  HADD2.F32 R2, -RZ, R4.H0_H0 ;  /* 0x20000004ff027230 */ /* 0x008fcc0000004100 */
[----:B------:R-:W0:Y:S01]  /*ace0*/  F2I.S64.TRUNC R2, R2 ;  /* 0x0000000200027311 */ /* 0x000e22000020d900 */
[----:B------:R-:W-:Y:S05]  /*acf0*/  BRA `(.L_x_12535) ;  /* 0x0000000800dc7947 */ /* 0x000fea0003800000 */
.L_x_12538:
        /* <DEDUP_REMOVED lines=9> */
.L_x_12541:
[----:B------:R-:W3:Y:S02]  /*ad90*/  LDG.E.U16 R4, desc[UR36][R4.64] ;  /* 0x0000002404047981 */ /* 0x000ee4000c1e1500 */
[----:B---3--:R-:W-:-:S06]  /*ada0*/  HADD2.F32 R2, -RZ, R4.H0_H0 ;  /* 0x20000004ff027230 */ /* 0x008fcc0000004100 */
[----:B------:R-:W0:Y:S01]  /*adb0*/  F2I.S64.TRUNC R2, R2 ;  /* 0x0000000200027311 */ /* 0x000e22000020d900 */
[----:B------:R-:W-:Y:S05]  /*adc0*/  BRA `(.L_x_12535) ;  /* 0x0000000800a87947 */ /* 0x000fea0003800000 */
.L_x_12540:
[----:B------:R-:W3:Y:S02]  /*add0*/  LDG.E.64 R2, desc[UR36][R4.64] ;  /* 0x0000002404027981 */ /* 0x000ee4000c1e1b00 */
[----:B---3--:R-:W0:Y:S01]  /*ade0*/  F2I.S64.F64.TRUNC R2, R2 ;  /* 0x0000000200027311 */ /* 0x008e22000030d900 */
[----:B------:R-:W-:Y:S05]  /*adf0*/  BRA `(.L_x_12535) ;  /* 0x00000008009c7947 */ /* 0x000fea0003800000 */
.L_x_12530:
        /* <DEDUP_REMOVED lines=13> */
.L_x_12544:
[----:B------:R-:W3:Y:S02]  /*aed0*/  LDG.E.64 R2, desc[UR36][R4.64] ;  /* 0x0000002404027981 */ /* 0x000ee4000c1e1b00 */
[----:B---3--:R-:W0:Y:S01]  /*aee0*/  F2I.S64.F64.TRUNC R2, R2 ;  /* 0x0000000200027311 */ /* 0x008e22000030d900 */
[----:B------:R-:W-:Y:S05]  /*aef0*/  BRA `(.L_x_12535) ;  /* 0x00000008005c7947 */ /* 0x000fea0003800000 */
.L_x_12543:
        /* <DEDUP_REMOVED lines=27> */
.L_x_12546:
        /* <DEDUP_REMOVED lines=14> */
.L_x_12545:
[----:B------:R-:W3:Y:S02]  /*b190*/  LDG.E.U16 R2, desc[UR36][R4.64] ;  /* 0x0000002404027981 */ /* 0x000ee4000c1e1500 */
[----:B---3--:R-:W-:-:S06]  /*b1a0*/  IMAD.U32 R2, R2, 0x10000, RZ ;  /* 0x0001000002027824 */ /* 0x008fcc00078e00ff */
[----:B------:R-:W0:Y:S01]  /*b1b0*/  F2I.S64.TRUNC R2, R2 ;  /* 0x0000000200027311 */ /* 0x000e22000020d900 */
[----:B------:R-:W-:Y:S05]  /*b1c0*/  BRA `(.L_x_12535) ;  /* 0x0000000400a87947 */ /* 0x000fea0003800000 */
.L_x_12542:
        /* <DEDUP_REMOVED lines=11> */
.L_x_12549:
        /* <DEDUP_REMOVED lines=21> */
.L_x_12553:
[----:B------:R-:W-:Y:S05]  /*b3d0*/  BSYNC B1 ;  /* 0x0000000000017941 */ /* 0x000fea0003800000 */
.L_x_12552:
[----:B------:R-:W-:Y:S01]  /*b3e0*/  IMAD.SHL.U32 R2, R2, 0x100000, RZ ;  /* 0x0010000002027824 */ /* 0x000fe200078e00ff */
[----:B------:R-:W-:-:S04]  /*b3f0*/  LEA R3, R0, 0x3b800000, 0x17 ;  /* 0x3b80000000037811 */ /* 0x000fc800078eb8ff */
[----:B------:R-:W-:-:S07]  /*b400*/  LOP3.LUT R2, R3, R2, R4, 0xfe, !PT ;  /* 0x0000000203027212 */ /* 0x000fce00078efe04 */
.L_x_12551:
[----:B------:R-:W-:Y:S05]  /*b410*/  BSYNC B0 ;  /* 0x0000000000007941 */ /* 0x000fea0003800000 */
.L_x_12550:
[----:B------:R-:W0:Y:S01]  /*b420*/  F2I.S64.TRUNC R2, R2 ;  /* 0x0000000200027311 */ /* 0x000e22000020d900 */
[----:B------:R-:W-:Y:S05]  /*b430*/  BRA `(.L_x_12535) ;  /* 0x00000004000c7947 */ /* 0x000fea0003800000 */
.L_x_12548:
        /* <DEDUP_REMOVED lines=21> */
.L_x_12557:
[----:B------:R-:W-:Y:S05]  /*b590*/  BSYNC B1 ;  /* 0x0000000000017941 */ /* 0x000fea0003800000 */
.L_x_12556:
[----:B------:R-:W-:Y:S01]  /*b5a0*/  IMAD.SHL.U32 R2, R2, 0x200000, RZ ;  /* 0x0020000002027824 */ /* 0x000fe200078e00ff */
[----:B------:R-:W-:-:S04]  /*b5b0*/  LEA R3, R0, 0x37800000, 0x17 ;  /* 0x3780000000037811 */ /* 0x000fc800078eb8ff */
[----:B------:R-:W-:-:S07]  /*b5c0*/  LOP3.LUT R2, R3, R2, R4, 0xfe, !PT ;  /* 0x0000000203027212 */ /* 0x000fce00078efe04 */
.L_x_12555:
[----:B------:R-:W-:Y:S05]  /*b5d0*/  BSYNC B0 ;  /* 0x0000000000007941 */ /* 0x000fea0003800000 */
.L_x_12554:
[----:B------:R-:W0:Y:S01]  /*b5e0*/  F2I.S64.TRUNC R2, R2 ;  /* 0x0000000200027311 */ /* 0x000e22000020d900 */
[----:B------:R-:W-:Y:S05]  /*b5f0*/  BRA `(.L_x_12535) ;  /* 0x00000000009c7947 */ /* 0x000fea0003800000 */
.L_x_12547:
        /* <DEDUP_REMOVED lines=14> */
.L_x_12561:
[----:B------:R-:W-:Y:S05]  /*b6e0*/  BSYNC B0 ;  /* 0x0000000000007941 */ /* 0x000fea0003800000 */
.L_x_12560:
[----:B------:R-:W0:Y:S01]  /*b6f0*/  F2I.S64.TRUNC R2, R2 ;  /* 0x0000000200027311 */ /* 0x000e22000020d900 */
[----:B------:R-:W-:Y:S05]  /*b700*/  BRA `(.L_x_12535) ;  /* 0x0000000000587947 */ /* 0x000fea0003800000 */
.L_x_12534:
        /* <DEDUP_REMOVED lines=16> */
.L_x_12562:
[----:B------:R-:W-:Y:S01]  /*b810*/  CS2R R2, SRZ ;  /* 0x0000000000027805 */ /* 0x000fe2000001ff00 */
[----:B------:R-:W-:Y:S06]  /*b820*/  BRA `(.L_x_12535) ;  /* 0x0000000000107947 */ /* 0x000fec0003800000 */
.L_x_12559:
[----:B------:R0:W5:Y:S01]  /*b830*/  LDG.E.64 R2, desc[UR36][R4.64] ;  /* 0x0000002404027981 */ /* 0x000162000c1e1b00 */
[----:B------:R-:W-:Y:S05]  /*b840*/  BRA `(.L_x_12535) ;  /* 0x0000000000087947 */ /* 0x000fea0003800000 */
.L_x_12558:
[----:B------:R0:W5:Y:S01]  /*b850*/  LDG.E R2, desc[UR36][R4.64] ;  /* 0x0000002404027981 */ /* 0x000162000c1e1900 */
[----:B------:R-:W-:-:S07]  /*b860*/  IMAD.MOV.U32 R3, RZ, RZ, RZ ;  /* 0x000000ffff037224 */ /* 0x000fce00078e00ff */
.L_x_12535:
[----:B------:R-:W1:Y:S01]  /*b870*/  LDC.U8 R6, c[0x0][0x491] ;  /* 0x00012440ff067b82 */ /* 0x000e620000000000 */
[----:B0--3-5:R-:W-:Y:S02]  /*b880*/  ISETP.GT.U32.AND P0, PT, R2, 0x3f, PT ;  /* 0x0000003f0200780c */ /* 0x029fe40003f04070 */
[CC--:B-12-4-:R-:W-:Y:S02]  /*b890*/  SHF.L.U32 R0, R18.reuse, R2.reuse, RZ ;  /* 0x0000000212007219 */ /* 0x0d6fe400000006ff */
        /* <DEDUP_REMOVED lines=18> */
.L_x_12566:
[----:B------:R0:W-:Y:S01]  /*b9c0*/  STG.E.U8 desc[UR36][R16.64], R5 ;  /* 0x0000000510007986 */ /* 0x0001e2000c101124 */
[----:B------:R-:W-:Y:S05]  /*b9d0*/  BRA `(.L_x_12568) ;  /* 0x0000000c00507947 */ /* 0x000fea0003800000 */
.L_x_12565:
        /* <DEDUP_REMOVED lines=8> */
.L_x_12570:
[----:B------:R0:W-:Y:S01]  /*ba60*/  STG.E desc[UR36][R16.64], R5 ;  /* 0x0000000510007986 */ /* 0x0001e2000c101924 */
[----:B------:R-:W-:Y:S05]  /*ba70*/  BRA `(.L_x_12568) ;  /* 0x0000000c00287947 */ /* 0x000fea0003800000 */
.L_x_12569:
[----:B------:R0:W-:Y:S01]  /*ba80*/  STG.E.U16 desc[UR36][R16.64], R5 ;  /* 0x0000000510007986 */ /* 0x0001e2000c101524 */
[----:B------:R-:W-:Y:S05]  /*ba90*/  BRA `(.L_x_12568) ;  /* 0x0000000c00207947 */ /* 0x000fea0003800000 */
.L_x_12564:
        /* <DEDUP_REMOVED lines=9> */
.L_x_12572:
[----:B------:R-:W0:Y:S02]  /*bb30*/  I2F.S64 R0, R2 ;  /* 0x0000000200007312 */ /* 0x000e240000301400 */
[----:B0-----:R-:W-:-:S05]  /*bb40*/  F2FP.F16.F32.PACK_AB R0, RZ, R0 ;  /* 0x00000000ff00723e */ /* 0x001fca00000000ff */
[----:B------:R0:W-:Y:S01]  /*bb50*/  STG.E.U16 desc[UR36][R16.64], R0 ;  /* 0x0000000010007986 */ /* 0x0001e2000c101524 */
[----:B------:R-:W-:Y:S05]  /*bb60*/  BRA `(.L_x_12568) ;  /* 0x0000000800ec7947 */ /* 0x000fea0003800000 */
.L_x_12571:
        /* <DEDUP_REMOVED lines=10> */
.L_x_12574:
[----:B------:R-:W0:Y:S02]  /*bc10*/  I2F.S64 R2, R2 ;  /* 0x0000000200027312 */ /* 0x000e240000301400 */
[----:B0-----:R-:W-:-:S04]  /*bc20*/  F2FP.F16.F32.PACK_AB R3, RZ, R2 ;  /* 0x00000002ff03723e */ /* 0x001fc800000000ff */
[----:B------:R-:W-:-:S05]  /*bc30*/  PRMT R3, R3, 0x5410, RZ ;  /* 0x0000541003037816 */ /* 0x000fca00000000ff */
[----:B------:R0:W-:Y:S01]  /*bc40*/  STG.E desc[UR36][R16.64], R3 ;  /* 0x0000000310007986 */ /* 0x0001e2000c101924 */
[----:B------:R-:W-:Y:S05]  /*bc50*/  BRA `(.L_x_12568) ;  /* 0x0000000800b07947 */ /* 0x000fea0003800000 */
.L_x_12573:
[----:B------:R-:W0:Y:S02]  /*bc60*/  I2F.F64.S64 R2, R2 ;  /* 0x0000000200027312 */ /* 0x000e240000301c00 */
[----:B0-----:R0:W-:Y:S01]  /*bc70*/  STG.E.64 desc[UR36][R16.64], R2 ;  /* 0x0000000210007986 */ /* 0x0011e2000c101b24 */
[----:B------:R-:W-:Y:S05]  /*bc80*/  BRA `(.L_x_12568) ;  /* 0x0000000800a47947 */ /* 0x000fea0003800000 */
.L_x_12563:
        /* <DEDUP_REMOVED lines=13> */
.L_x_12577:
[----:B------:R-:W0:Y:S01]  /*bd60*/  I2F.F64.S64 R4, R2 ;  /* 0x0000000200047312 */ /* 0x000e220000301c00 */
[----:B------:R-:W-:-:S05]  /*bd70*/  CS2R R6, SRZ ;  /* 0x0000000000067805 */ /* 0x000fca000001ff00 */
[----:B0-----:R0:W-:Y:S01]  /*bd80*/  STG.E.128 desc[UR36][R16.64], R4 ;  /* 0x0000000410007986 */ /* 0x0011e2000c101d24 */
[----:B------:R-:W-:Y:S05]  /*bd90*/  BRA `(.L_x_12568) ;  /* 0x0000000800607947 */ /* 0x000fea0003800000 */
.L_x_12576:
        /* <DEDUP_REMOVED lines=21> */
.L_x_12581:
[----:B------:R-:W-:Y:S05]  /*bef0*/  BSYNC B0 ;  /* 0x0000000000007941 */ /* 0x000fea0003800000 */
.L_x_12580:
[----:B------:R-:W-:-:S05]  /*bf00*/  LOP3.LUT R5, R0, R5, RZ, 0xfc, !PT ;  /* 0x0000000500057212 */ /* 0x000fca00078efcff */
[----:B------:R0:W-:Y:S01]  /*bf10*/  STG.E.U8 desc[UR36][R16.64], R5 ;  /* 0x0000000510007986 */ /* 0x0001e2000c101124 */
[----:B------:R-:W-:Y:S05]  /*bf20*/  BRA `(.L_x_12568) ;  /* 0x0000000400fc7947 */ /* 0x000fea0003800000 */
.L_x_12579:
        /* <DEDUP_REMOVED lines=13> */
.L_x_12583:
[----:B------:R-:W-:Y:S01]  /*c000*/  IMAD.MOV.U32 R0, RZ, RZ, 0x7f ;  /* 0x0000007fff007424 */ /* 0x000fe200078e00ff */
[----:B------:R-:W-:-:S04]  /*c010*/  ISETP.GT.U32.AND P0, PT, R4, 0x7f800000, PT ;  /* 0x7f8000000400780c */ /* 0x000fc80003f04070 */
[----:B------:R-:W-:-:S09]  /*c020*/  SEL R0, R0, 0x7c, P0 ;  /* 0x0000007c00007807 */ /* 0x000fd20000000000 */
.L_x_12584:
[----:B------:R-:W-:Y:S05]  /*c030*/  BSYNC B0 ;  /* 0x0000000000007941 */ /* 0x000fea0003800000 */
.L_x_12582:
[----:B------:R-:W-:-:S04]  /*c040*/  LOP3.LUT R2, R3, 0x80000000, RZ, 0xc0, !PT ;  /* 0x8000000003027812 */ /* 0x000fc800078ec0ff */
[----:B------:R-:W-:-:S04]  /*c050*/  SHF.R.U32.HI R3, RZ, 0x18, R2 ;  /* 0x00000018ff037819 */ /* 0x000fc80000011602 */
[----:B------:R-:W-:-:S05]  /*c060*/  LOP3.LUT R3, R0, R3, RZ, 0xfc, !PT ;  /* 0x0000000300037212 */ /* 0x000fca00078efcff */
[----:B------:R0:W-:Y:S01]  /*c070*/  STG.E.U8 desc[UR36][R16.64], R3 ;  /* 0x0000000310007986 */ /* 0x0001e2000c101124 */
[----:B------:R-:W-:Y:S05]  /*c080*/  BRA `(.L_x_12568) ;  /* 0x0000000400a47947 */ /* 0x000fea0003800000 */
.L_x_12578:
[----:B------:R-:W0:Y:S02]  /*c090*/  I2F.S64 R0, R2 ;  /* 0x0000000200007312 */ /* 0x000e240000301400 */
[----:B0-----:R-:W-:-:S05]  /*c0a0*/  F2FP.BF16.F32.PACK_AB R0, RZ, R0 ;  /* 0x00000000ff00723e */ /* 0x001fca00000010ff */
[----:B------:R0:W-:Y:S01]  /*c0b0*/  STG.E.U16 desc[UR36][R16.64], R0 ;  /* 0x0000000010007986 */ /* 0x0001e2000c101524 */
[----:B------:R-:W-:Y:S05]  /*c0c0*/  BRA `(.L_x_12568) ;  /* 0x0000000400947947 */ /* 0x000fea0003800000 */
.L_x_12575:
        /* <DEDUP_REMOVED lines=10> */
.L_x_12587:
        /* <DEDUP_REMOVED lines=17> */
.L_x_12590:
[----:B------:R-:W-:-:S04]  /*c280*/  LOP3.LUT R2, R3, 0x80000000, RZ, 0xc0, !PT ;  /* 0x8000000003027812 */ /* 0x000fc800078ec0ff */
[----:B------:R-:W-:-:S04]  /*c290*/  SHF.R.U32.HI R3, RZ, 0x18, R2 ;  /* 0x00000018ff037819 */ /* 0x000fc80000011602 */
[----:B------:R-:W-:-:S04]  /*c2a0*/  LOP3.LUT R0, R0, R3, RZ, 0xfc, !PT ;  /* 0x0000000300007212 */ /* 0x000fc800078efcff */
[----:B------:R-:W-:-:S07]  /*c2b0*/  PRMT R8, R0, 0x7610, R8 ;  /* 0x0000761000087816 */ /* 0x000fce0000000008 */
.L_x_12589:
[----:B------:R-:W-:Y:S05]  /*c2c0*/  BSYNC B0 ;  /* 0x0000000000007941 */ /* 0x000fea0003800000 */
.L_x_12588:
[----:B------:R3:W-:Y:S01]  /*c2d0*/  STG.E.U8 desc[UR36][R16.64], R8 ;  /* 0x0000000810007986 */ /* 0x0007e2000c101124 */
[----:B------:R-:W-:Y:S05]  /*c2e0*/  BRA `(.L_x_12568) ;  /* 0x00000004000c7947 */ /* 0x000fea0003800000 */
.L_x_12586:
        /* <DEDUP_REMOVED lines=17> */
.L_x_12593:
[----:B------:R-:W-:-:S04]  /*c400*/  LOP3.LUT R2, R3, 0x80000000, RZ, 0xc0, !PT ;  /* 0x8000000003027812 */ /* 0x000fc800078ec0ff */
[----:B------:R-:W-:-:S04]  /*c410*/  SHF.R.U32.HI R3, RZ, 0x18, R2 ;  /* 0x00000018ff037819 */ /* 0x000fc80000011602 */
[----:B------:R-:W-:-:S04]  /*c420*/  LOP3.LUT R0, R0, R3, RZ, 0xfc, !PT ;  /* 0x0000000300007212 */ /* 0x000fc800078efcff */
[----:B------:R-:W-:-:S07]  /*c430*/  PRMT R8, R0, 0x7610, R8 ;  /* 0x0000761000087816 */ /* 0x000fce0000000008 */
.L_x_12592:
[----:B------:R-:W-:Y:S05]  /*c440*/  BSYNC B0 ;  /* 0x0000000000007941 */ /* 0x000fea0003800000 */
.L_x_12591:
[----:B------:R0:W-:Y:S01]  /*c450*/  STG.E.U8 desc[UR36][R16.64], R8 ;  /* 0x0000000810007986 */ /* 0x0001e2000c101124 */
[----:B------:R-:W-:Y:S05]  /*c460*/  BRA `(.L_x_12568) ;  /* 0x0000000000ac7947 */ /* 0x000fea0003800000 */
.L_x_12585:
        /* <DEDUP_REMOVED lines=23> */
.L_x_12567:
        /* <DEDUP_REMOVED lines=16> */
.L_x_12596:
[----:B------:R-:W-:Y:S05]  /*c6e0*/  BRA `(.L_x_12568) ;  /* 0x00000000000c7947 */ /* 0x000fea0003800000 */
.L_x_12595:
[----:B------:R1:W-:Y:S01]  /*c6f0*/  STG.E.64 desc[UR36][R16.64], R2 ;  /* 0x0000000210007986 */ /* 0x0003e2000c101b24 */
[----:B------:R-:W-:Y:S05]  /*c700*/  BRA `(.L_x_12568) ;  /* 0x0000000000047947 */ /* 0x000fea0003800000 */
.L_x_12594:
[----:B------:R0:W-:Y:S02]  /*c710*/  STG.E desc[UR36][R16.64], R5 ;  /* 0x0000000510007986 */ /* 0x0001e4000c101924 */
.L_x_12568:
[----:B------:R-:W-:-:S07]  /*c720*/  VIADD R23, R23, 0x80 ;  /* 0x0000008017177836 */ /* 0x000fce0000000000 */
.L_x_12495:
[----:B------:R-:W-:Y:S05]  /*c730*/  BSYNC B6 ;  /* 0x0000000000067941 */ /* 0x000fea0003800000 */
.L_x_12494:
        /* <DEDUP_REMOVED lines=357> */
.L_x_12597:
        /* <DEDUP_REMOVED lines=21> */
.L_x_12601:
[----:B------:R0:W5:Y:S01]  /*dee0*/  LDG.E.U8 R18, desc[UR36][R2.64] ;  /* 0x0000002402127981 */ /* 0x000162000c1e1100 */
[----:B------:R-:W-:Y:S01]  /*def0*/  IMAD.MOV.U32 R19, RZ, RZ, RZ ;  /* 0x000000ffff137224 */ /* 0x000fe200078e00ff */
[----:B------:R-:W-:Y:S06]  /*df00*/  BRA `(.L_x_12603) ;  /* 0x0000000c00487947 */ /* 0x000fec0003800000 */
.L_x_12600:
        /* <DEDUP_REMOVED lines=8> */
.L_x_12605:
[----:B------:R-:W2:Y:S02]  /*df90*/  LDG.E R18, desc[UR36][R2.64] ;  /* 0x0000002402127981 */ /* 0x000ea4000c1e1900 */
[----:B--2---:R-:W-:Y:S01]  /*dfa0*/  SHF.R.S32.HI R19, RZ, 0x1f, R18 ;  /* 0x0000001fff137819 */ /* 0x004fe20000011412 */
[----:B------:R-:W-:Y:S06]  /*dfb0*/  BRA `(.L_x_12603) ;  /* 0x0000000c001c7947 */ /* 0x000fec0003800000 */
.L_x_12604:
[----:B------:R-:W2:Y:S02]  /*dfc0*/  LDG.E.S16 R18, desc[UR36][R2.64] ;  /* 0x0000002402127981 */ /* 0x000ea4000c1e1700 */
[----:B--2---:R-:W-:Y:S01]  /*dfd0*/  SHF.R.S32.HI R19, RZ, 0x1f, R18 ;  /* 0x0000001fff137819 */ /* 0x004fe20000011412 */
[----:B------:R-:W-:Y:S06]  /*dfe0*/  BRA `(.L_x_12603) ;  /* 0x0000000c00107947 */ /* 0x000fec0003800000 */
.L_x_12599:
        /* <DEDUP_REMOVED lines=9> */
.L_x_12607:
[----:B------:R-:W2:Y:S02]  /*e080*/  LDG.E.U16 R2, desc[UR36][R2.64] ;  /* 0x0000002402027981 */ /* 0x000ea4000c1e1500 */
[----:B--2---:R-:W-:-:S06]  /*e090*/  HADD2.F32 R18, -RZ, R2.H0_H0 ;  /* 0x20000002ff127230 */ /* 0x004fcc0000004100 */
[----:B------:R-:W0:Y:S01]  /*e0a0*/  F2I.S64.TRUNC R18, R18 ;  /* 0x0000001200127311 */ /* 0x000e22000020d900 */
[----:B------:R-:W-:Y:S05]  /*e0b0*/  BRA `(.L_x_12603) ;  /* 0x0000000800dc7947 */ /* 0x000fea0003800000 */
.L_x_12606:
        /* <DEDUP_REMOVED lines=9> */
.L_x_12609:
[----:B------:R-:W2:Y:S02]  /*e150*/  LDG.E.U16 R2, desc[UR36][R2.64] ;  /* 0x0000002402027981 */ /* 0x000ea4000c1e1500 */
[----:B--2---:R-:W-:-:S06]  /*e160*/  HADD2.F32 R18, -RZ, R2.H0_H0 ;  /* 0x20000002ff127230 */ /* 0x004fcc0000004100 */
[----:B------:R-:W0:Y:S01]  /*e170*/  F2I.S64.TRUNC R18, R18 ;  /* 0x0000001200127311 */ /* 0x000e22000020d900 */
[----:B------:R-:W-:Y:S05]  /*e180*/  BRA `(.L_x_12603) ;  /* 0x0000000800a87947 */ /* 0x000fea0003800000 */
.L_x_12608:
[----:B------:R-:W2:Y:S02]  /*e190*/  LDG.E.64 R2, desc[UR36][R2.64] ;  /* 0x0000002402027981 */ /* 0x000ea4000c1e1b00 */
[----:B--2---:R0:W1:Y:S01]  /*e1a0*/  F2I.S64.F64.TRUNC R18, R2 ;  /* 0x0000000200127311 */ /* 0x004062000030d900 */
[----:B------:R-:W-:Y:S05]  /*e1b0*/  BRA `(.L_x_12603) ;  /* 0x00000008009c7947 */ /* 0x000fea0003800000 */
.L_x_12598:
        /* <DEDUP_REMOVED lines=13> */
.L_x_12612:
[----:B------:R-:W2:Y:S02]  /*e290*/  LDG.E.64 R2, desc[UR36][R2.64] ;  /* 0x0000002402027981 */ /* 0x000ea4000c1e1b00 */
[----:B--2---:R0:W1:Y:S01]  /*e2a0*/  F2I.S64.F64.TRUNC R18, R2 ;  /* 0x0000000200127311 */ /* 0x004062000030d900 */
[----:B------:R-:W-:Y:S05]  /*e2b0*/  BRA `(.L_x_12603) ;  /* 0x00000008005c7947 */ /* 0x000fea0003800000 */
.L_x_12611:
        /* <DEDUP_REMOVED lines=27> */
.L_x_12614:
        /* <DEDUP_REMOVED lines=14> */
.L_x_12613:
[----:B------:R-:W2:Y:S02]  /*e550*/  LDG.E.U16 R18, desc[UR36][R2.64] ;  /* 0x0000002402127981 */ /* 0x000ea4000c1e1500 */
[----:B--2---:R-:W-:-:S06]  /*e560*/  IMAD.U32 R18, R18, 0x10000, RZ ;  /* 0x0001000012127824 */ /* 0x004fcc00078e00ff */
[----:B------:R-:W4:Y:S01]  /*e570*/  F2I.S64.TRUNC R18, R18 ;  /* 0x0000001200127311 */ /* 0x000f22000020d900 */
[----:B------:R-:W-:Y:S05]  /*e580*/  BRA `(.L_x_12603) ;  /* 0x0000000400a87947 */ /* 0x000fea0003800000 */
.L_x_12610:
        /* <DEDUP_REMOVED lines=11> */
.L_x_12617:
        /* <DEDUP_REMOVED lines=21> */
.L_x_12621:
[----:B------:R-:W-:Y:S05]  /*e790*/  BSYNC B1 ;  /* 0x0000000000017941 */ /* 0x000fea0003800000 */
.L_x_12620:
[----:B------:R-:W-:Y:S01]  /*e7a0*/  IMAD.SHL.U32 R2, R2, 0x100000, RZ ;  /* 0x0010000002027824 */ /* 0x000fe200078e00ff */
[----:B------:R-:W-:-:S04]  /*e7b0*/  LEA R3, R0, 0x3b800000, 0x17 ;  /* 0x3b80000000037811 */ /* 0x000fc800078eb8ff */
[----:B------:R-:W-:-:S07]  /*e7c0*/  LOP3.LUT R18, R3, R2, R18, 0xfe, !PT ;  /* 0x0000000203127212 */ /* 0x000fce00078efe12 */
.L_x_12619:
[----:B------:R-:W-:Y:S05]  /*e7d0*/  BSYNC B0 ;  /* 0x0000000000007941 */ /* 0x000fea0003800000 */
.L_x_12618:
[----:B------:R-:W0:Y:S01]  /*e7e0*/  F2I.S64.TRUNC R18, R18 ;  /* 0x0000001200127311 */ /* 0x000e22000020d900 */
[----:B------:R-:W-:Y:S05]  /*e7f0*/  BRA `(.L_x_12603) ;  /* 0x00000004000c7947 */ /* 0x000fea0003800000 */
.L_x_12616:
        /* <DEDUP_REMOVED lines=21> */
.L_x_12625:
[----:B------:R-:W-:Y:S05]  /*e950*/  BSYNC B1 ;  /* 0x0000000000017941 */ /* 0x000fea0003800000 */
.L_x_12624:
[----:B------:R-:W-:Y:S01]  /*e960*/  IMAD.SHL.U32 R2, R2, 0x200000, RZ ;  /* 0x0020000002027824 */ /* 0x000fe200078e00ff */
[----:B------:R-:W-:-:S04]  /*e970*/  LEA R3, R0, 0x37800000, 0x17 ;  /* 0x3780000000037811 */ /* 0x000fc800078eb8ff */
[----:B------:R-:W-:-:S07]  /*e980*/  LOP3.LUT R18, R3, R2, R18, 0xfe, !PT ;  /* 0x0000000203127212 */ /* 0x000fce00078efe12 */
.L_x_12623:
[----:B------:R-:W-:Y:S05]  /*e990*/  BSYNC B0 ;  /* 0x0000000000007941 */ /* 0x000fea0003800000 */
.L_x_12622:
[----:B------:R-:W0:Y:S01]  /*e9a0*/  F2I.S64.TRUNC R18, R18 ;  /* 0x0000001200127311 */ /* 0x000e22000020d900 */
[----:B------:R-:W-:Y:S05]  /*e9b0*/  BRA `(.L_x_12603) ;  /* 0x00000000009c7947 */ /* 0x000fea0003800000 */
.L_x_12615:
        /* <DEDUP_REMOVED lines=14> */
.L_x_12629:
[----:B------:R-:W-:Y:S05]  /*eaa0*/  BSYNC B0 ;  /* 0x0000000000007941 */ /* 0x000fea0003800000 */
.L_x_12628:
[----:B------:R-:W0:Y:S01]  /*eab0*/  F2I.S64.TRUNC R18, R18 ;  /* 0x0000001200127311 */ /* 0x000e22000020d900 */
[----:B------:R-:W-:Y:S05]  /*eac0*/  BRA `(.L_x_12603) ;  /* 0x0000000000587947 */ /* 0x000fea0003800000 */
.L_x_12602:
        /* <DEDUP_REMOVED lines=16> */
.L_x_12630:
[----:B------:R-:W-:Y:S01]  /*ebd0*/  CS2R R18, SRZ ;  /* 0x0000000000127805 */ /* 0x000fe2000001ff00 */
[----:B------:R-:W-:Y:S06]  /*ebe0*/  BRA `(.L_x_12603) ;  /* 0x0000000000107947 */ /* 0x000fec0003800000 */
.L_x_12627:
[----:B------:R0:W5:Y:S01]  /*ebf0*/  LDG.E.64 R18, desc[UR36][R2.64] ;  /* 0x0000002402127981 */ /* 0x000162000c1e1b00 */
[----:B------:R-:W-:Y:S05]  /*ec00*/  BRA `(.L_x_12603) ;  /* 0x0000000000087947 */ /* 0x000fea0003800000 */
.L_x_12626:
[----:B------:R0:W5:Y:S01]  /*ec10*/  LDG.E R18, desc[UR36][R2.64] ;  /* 0x0000002402127981 */ /* 0x000162000c1e1900 */
[----:B------:R-:W-:-:S07]  /*ec20*/  IMAD.MOV.U32 R19, RZ, RZ, RZ ;  /* 0x000000ffff137224 */ /* 0x000fce00078e00ff */
.L_x_12603:
        /* <DEDUP_REMOVED lines=18> */
.L_x_12634:
[----:B------:R0:W5:Y:S01]  /*ed50*/  LDG.E.U8 R2, desc[UR36][R22.64] ;  /* 0x0000002416027981 */ /* 0x000162000c1e1100 */
[----:B------:R-:W-:Y:S01]  /*ed60*/  IMAD.MOV.U32 R3, RZ, RZ, RZ ;  /* 0x000000ffff037224 */ /* 0x000fe200078e00ff */
[----:B------:R-:W-:Y:S06]  /*ed70*/  BRA `(.L_x_12636) ;  /* 0x0000000c00487947 */ /* 0x000fec0003800000 */
.L_x_12633:
        /* <DEDUP_REMOVED lines=8> */
.L_x_12638:
[----:B------:R-:W2:Y:S02]  /*ee00*/  LDG.E R2, desc[UR36][R22.64] ;  /* 0x0000002416027981 */ /* 0x000ea4000c1e1900 */
[----:B--2---:R-:W-:Y:S01]  /*ee10*/  SHF.R.S32.HI R3, RZ, 0x1f, R2 ;  /* 0x0000001fff037819 */ /* 0x004fe20000011402 */
[----:B------:R-:W-:Y:S06]  /*ee20*/  BRA `(.L_x_12636) ;  /* 0x0000000c001c7947 */ /* 0x000fec0003800000 */
.L_x_12637:
[----:B------:R-:W2:Y:S02]  /*ee30*/  LDG.E.S16 R2, desc[UR36][R22.64] ;  /* 0x0000002416027981 */ /* 0x000ea4000c1e1700 */
[----:B--2---:R-:W-:Y:S01]  /*ee40*/  SHF.R.S32.HI R3, RZ, 0x1f, R2 ;  /* 0x0000001fff037819 */ /* 0x004fe20000011402 */
[----:B------:R-:W-:Y:S06]  /*ee50*/  BRA `(.L_x_12636) ;  /* 0x0000000c00107947 */ /* 0x000fec0003800000 */
.L_x_12632:
        /* <DEDUP_REMOVED lines=9> */
.L_x_12640:
[----:B------:R-:W2:Y:S02]  /*eef0*/  LDG.E.U16 R22, desc[UR36][R22.64] ;  /* 0x0000002416167981 */ /* 0x000ea4000c1e1500 */
[----:B--2---:R-:W-:-:S06]  /*ef00*/  HADD2.F32 R2, -RZ, R22.H0_H0 ;  /* 0x20000016ff027230 */ /* 0x004fcc0000004100 */
[----:B------:R-:W0:Y:S01]  /*ef10*/  F2I.S64.TRUNC R2, R2 ;  /* 0x0000000200027311 */ /* 0x000e22000020d900 */
[----:B------:R-:W-:Y:S05]  /*ef20*/  BRA `(.L_x_12636) ;  /* 0x0000000800dc7947 */ /* 0x000fea0003800000 */
.L_x_12639:
        /* <DEDUP_REMOVED lines=9> */
.L_x_12642:
[----:B------:R-:W2:Y:S02]  /*efc0*/  LDG.E.U16 R22, desc[UR36][R22.64] ;  /* 0x0000002416167981 */ /* 0x000ea4000c1e1500 */
[----:B--2---:R-:W-:-:S06]  /*efd0*/  HADD2.F32 R2, -RZ, R22.H0_H0 ;  /* 0x20000016ff027230 */ /* 0x004fcc0000004100 */
[----:B------:R-:W0:Y:S01]  /*efe0*/  F2I.S64.TRUNC R2, R2 ;  /* 0x0000000200027311 */ /* 0x000e22000020d900 */
[----:B------:R-:W-:Y:S05]  /*eff0*/  BRA `(.L_x_12636) ;  /* 0x0000000800a87947 */ /* 0x000fea0003800000 */
.L_x_12641:
[----:B------:R-:W2:Y:S02]  /*f000*/  LDG.E.64 R2, desc[UR36][R22.64] ;  /* 0x0000002416027981 */ /* 0x000ea4000c1e1b00 */
[----:B--2---:R-:W0:Y:S01]  /*f010*/  F2I.S64.F64.TRUNC R2, R2 ;  /* 0x0000000200027311 */ /* 0x004e22000030d900 */
[----:B------:R-:W-:Y:S05]  /*f020*/  BRA `(.L_x_12636) ;  /* 0x00000008009c7947 */ /* 0x000fea0003800000 */
.L_x_12631:
        /* <DEDUP_REMOVED lines=13> */
.L_x_12645:
[----:B------:R-:W2:Y:S02]  /*f100*/  LDG.E.64 R2, desc[UR36][R22.64] ;  /* 0x0000002416027981 */ /* 0x000ea4000c1e1b00 */
[----:B--2---:R-:W0:Y:S01]  /*f110*/  F2I.S64.F64.TRUNC R2, R2 ;  /* 0x0000000200027311 */ /* 0x004e22000030d900 */
[----:B------:R-:W-:Y:S05]  /*f120*/  BRA `(.L_x_12636) ;  /* 0x00000008005c7947 */ /* 0x000fea0003800000 */
.L_x_12644:
        /* <DEDUP_REMOVED lines=27> */
.L_x_12647:
        /* <DEDUP_REMOVED lines=14> */
.L_x_12646:
[----:B------:R-:W2:Y:S02]  /*f3c0*/  LDG.E.U16 R2, desc[UR36][R22.64] ;  /* 0x0000002416027981 */ /* 0x000ea4000c1e1500 */
[----:B--2---:R-:W-:-:S06]  /*f3d0*/  IMAD.U32 R2, R2, 0x10000, RZ ;  /* 0x0001000002027824 */ /* 0x004fcc00078e00ff */
[----:B------:R-:W0:Y:S01]  /*f3e0*/  F2I.S64.TRUNC R2, R2 ;  /* 0x0000000200027311 */ /* 0x000e22000020d900 */
[----:B------:R-:W-:Y:S05]  /*f3f0*/  BRA `(.L_x_12636) ;  /* 0x0000000400a87947 */ /* 0x000fea0003800000 */
.L_x_12643:
        /* <DEDUP_REMOVED lines=11> */
.L_x_12650:
        /* <DEDUP_REMOVED lines=21> */
.L_x_12654:
[----:B------:R-:W-:Y:S05]  /*f600*/  BSYNC B1 ;  /* 0x0000000000017941 */ /* 0x000fea0003800000 */
.L_x_12653:
[----:B------:R-:W-:Y:S01]  /*f610*/  IMAD.SHL.U32 R2, R2, 0x100000, RZ ;  /* 0x0010000002027824 */ /* 0x000fe200078e00ff */
[----:B------:R-:W-:-:S04]  /*f620*/  LEA R3, R0, 0x3b800000, 0x17 ;  /* 0x3b80000000037811 */ /* 0x000fc800078eb8ff */
[----:B------:R-:W-:-:S07]  /*f630*/  LOP3.LUT R2, R3, R2, R4, 0xfe, !PT ;  /* 0x0000000203027212 */ /* 0x000fce00078efe04 */
.L_x_12652:
[----:B------:R-:W-:Y:S05]  /*f640*/  BSYNC B0 ;  /* 0x0000000000007941 */ /* 0x000fea0003800000 */
.L_x_12651:
[----:B------:R-:W0:Y:S01]  /*f650*/  F2I.S64.TRUNC R2, R2 ;  /* 0x0000000200027311 */ /* 0x000e22000020d900 */
[----:B------:R-:W-:Y:S05]  /*f660*/  BRA `(.L_x_12636) ;  /* 0x00000004000c7947 */ /* 0x000fea0003800000 */
.L_x_12649:
        /* <DEDUP_REMOVED lines=21> */
.L_x_12658:
[----:B------:R-:W-:Y:S05]  /*f7c0*/  BSYNC B1 ;  /* 0x0000000000017941 */ /* 0x000fea0003800000 */
.L_x_12657:
[----:B------:R-:W-:Y:S01]  /*f7d0*/  IMAD.SHL.U32 R2, R2, 0x200000, RZ ;  /* 0x0020000002027824 */ /* 0x000fe200078e00ff */
[----:B------:R-:W-:-:S04]  /*f7e0*/  LEA R3, R0, 0x37800000, 0x17 ;  /* 0x3780000000037811 */ /* 0x000fc800078eb8ff */
[----:B------:R-:W-:-:S07]  /*f7f0*/  LOP3.LUT R2, R3, R2, R4, 0xfe, !PT ;  /* 0x0000000203027212 */ /* 0x000fce00078efe04 */
.L_x_12656:
[----:B------:R-:W-:Y:S05]  /*f800*/  BSYNC B0 ;  /* 0x0000000000007941 */ /* 0x000fea0003800000 */
.L_x_12655:
[----:B------:R-:W0:Y:S01]  /*f810*/  F2I.S64.TRUNC R2, R2 ;  /* 0x0000000200027311 */ /* 0x000e22000020d900 */
[----:B------:R-:W-:Y:S05]  /*f820*/  BRA `(.L_x_12636) ;  /* 0x00000000009c7947 */ /* 0x000fea0003800000 */
.L_x_12648:
        /* <DEDUP_REMOVED lines=14> */
.L_x_12662:
[----:B------:R-:W-:Y:S05]  /*f910*/  BSYNC B0 ;  /* 0x0000000000007941 */ /* 0x000fea0003800000 */
.L_x_12661:
[----:B------:R-:W0:Y:S01]  /*f920*/  F2I.S64.TRUNC R2, R2 ;  /* 0x0000000200027311 */ /* 0x000e22000020d900 */
[----:B------:R-:W-:Y:S05]  /*f930*/  BRA `(.L_x_12636) ;  /* 0x0000000000587947 */ /* 0x000fea0003800000 */
.L_x_12635:
        /* <DEDUP_REMOVED lines=16> */
.L_x_12663:
[----:B------:R-:W-:Y:S01]  /*fa40*/  CS2R R2, SRZ ;  /* 0x0000000000027805 */ /* 0x000fe2000001ff00 */
[----:B------:R-:W-:Y:S06]  /*fa50*/  BRA `(.L_x_12636) ;  /* 0x0000000000107947 */ /* 0x000fec0003800000 */
.L_x_12660:
[----:B------:R0:W5:Y:S01]  /*fa60*/  LDG.E.64 R2, desc[UR36][R22.64] ;  /* 0x0000002416027981 */ /* 0x000162000c1e1b00 */
[----:B------:R-:W-:Y:S05]  /*fa70*/  BRA `(.L_x_12636) ;  /* 0x0000000000087947 */ /* 0x000fea0003800000 */
.L_x_12659:
[----:B------:R0:W5:Y:S01]  /*fa80*/  LDG.E R2, desc[UR36][R22.64] ;  /* 0x0000002416027981 */ /* 0x000162000c1e1900 */
[----:B------:R-:W-:-:S07]  /*fa90*/  IMAD.MOV.U32 R3, RZ, RZ, RZ ;  /* 0x000000ffff037224 */ /* 0x000fce00078e00ff */
.L_x_12636:
[----:B------:R-:W2:Y:S01]  /*faa0*/  LDC.U8 R6, c[0x0][0x491] ;  /* 0x00012440ff067b82 */ /* 0x000ea20000000000 */
[----:B0----5:R-:W-:Y:S02]  /*fab0*/  ISETP.GT.U32.AND P0, PT, R2, 0x3f, PT ;  /* 0x0000003f0200780c */ /* 0x021fe40003f04070 */
[CC--:B-1-34-:R-:W-:Y:S02]  /*fac0*/  SHF.L.U32 R0, R18.reuse, R2.reuse, RZ ;  /* 0x0000000212007219 */ /* 0x0dafe400000006ff */
[----:B------:R-:W-:Y:S02]  /*fad0*/  ISETP.GT.U32.AND.EX P0, PT, R3, RZ, PT, P0 ;  /* 0x000000ff0300720c */ /* 0x000fe40003f04100 */
[----:B------:R-:W-:Y:S02]  /*fae0*/  SHF.L.U64.HI R2, R18, R2, R19 ;  /* 0x0000000212027219 */ /* 0x000fe40000010213 */
[----:B------:R-:W-:Y:S02]  /*faf0*/  SEL R5, R0, RZ, !P0 ;  /* 0x000000ff00057207 */ /* 0x000fe40004000000 */
[----:B------:R-:W-:-:S03]  /*fb00*/  SEL R3, R2, RZ, !P0 ;  /* 0x000000ff02037207 */ /* 0x000fc60004000000 */
        /* <DEDUP_REMOVED lines=14> */
.L_x_12667:
[----:B------:R-:W-:Y:S01]  /*fbf0*/  STG.E.U8 desc[UR36][R16.64], R5 ;  /* 0x0000000510007986 */ /* 0x000fe2000c101124 */
[----:B------:R-:W-:Y:S05]  /*fc00*/  EXIT ;  /* 0x000000000000794d */ /* 0x000fea0003800000 */
.L_x_12666:
        /* <DEDUP_REMOVED lines=8> */
.L_x_12670:
[----:B------:R-:W-:Y:S01]  /*fc90*/  STG.E desc[UR36][R16.64], R5 ;  /* 0x0000000510007986 */ /* 0x000fe2000c101924 */
[----:B------:R-:W-:Y:S05]  /*fca0*/  EXIT ;  /* 0x000000000000794d */ /* 0x000fea0003800000 */
.L_x_12669:
[----:B------:R-:W-:Y:S01]  /*fcb0*/  STG.E.U16 desc[UR36][R16.64], R5 ;  /* 0x0000000510007986 */ /* 0x000fe2000c101524 */
[----:B------:R-:W-:Y:S05]  /*fcc0*/  EXIT ;  /* 0x000000000000794d */ /* 0x000fea0003800000 */
.L_x_12665:
        /* <DEDUP_REMOVED lines=9> */
.L_x_12672:
[----:B------:R-:W0:Y:S02]  /*fd60*/  I2F.S64 R0, R2 ;  /* 0x0000000200007312 */ /* 0x000e240000301400 */
[----:B0-----:R-:W-:-:S05]  /*fd70*/  F2FP.F16.F32.PACK_AB R0, RZ, R0 ;  /* 0x00000000ff00723e */ /* 0x001fca00000000ff */
[----:B------:R-:W-:Y:S01]  /*fd80*/  STG.E.U16 desc[UR36][R16.64], R0 ;  /* 0x0000000010007986 */ /* 0x000fe2000c101524 */
[----:B------:R-:W-:Y:S05]  /*fd90*/  EXIT ;  /* 0x000000000000794d */ /* 0x000fea0003800000 */
.L_x_12671:
        /* <DEDUP_REMOVED lines=10> */
.L_x_12674:
[----:B------:R-:W0:Y:S02]  /*fe40*/  I2F.S64 R2, R2 ;  /* 0x0000000200027312 */ /* 0x000e240000301400 */
[----:B0-----:R-:W-:-:S04]  /*fe50*/  F2FP.F16.F32.PACK_AB R3, RZ, R2 ;  /* 0x00000002ff03723e */ /* 0x001fc800000000ff */
[----:B------:R-:W-:-:S05]  /*fe60*/  PRMT R3, R3, 0x5410, RZ ;  /* 0x0000541003037816 */ /* 0x000fca00000000ff */
[----:B------:R-:W-:Y:S01]  /*fe70*/  STG.E desc[UR36][R16.64], R3 ;  /* 0x0000000310007986 */ /* 0x000fe2000c101924 */
[----:B------:R-:W-:Y:S05]  /*fe80*/  EXIT ;  /* 0x000000000000794d */ /* 0x000fea0003800000 */
.L_x_12673:
[----:B------:R-:W0:Y:S02]  /*fe90*/  I2F.F64.S64 R2, R2 ;  /* 0x0000000200027312 */ /* 0x000e240000301c00 */
[----:B0-----:R-:W-:Y:S01]  /*fea0*/  STG.E.64 desc[UR36][R16.64], R2 ;  /* 0x0000000210007986 */ /* 0x001fe2000c101b24 */
[----:B------:R-:W-:Y:S05]  /*feb0*/  EXIT ;  /* 0x000000000000794d */ /* 0x000fea0003800000 */
.L_x_12664:
        /* <DEDUP_REMOVED lines=13> */
.L_x_12677:
[----:B------:R-:W0:Y:S01]  /*ff90*/  I2F.F64.S64 R4, R2 ;  /* 0x0000000200047312 */ /* 0x000e220000301c00 */
[----:B------:R-:W-:-:S05]  /*ffa0*/  CS2R R6, SRZ ;  /* 0x0000000000067805 */ /* 0x000fca000001ff00 */
[----:B0-----:R-:W-:Y:S01]  /*ffb0*/  STG.E.128 desc[UR36][R16.64], R4 ;  /* 0x0000000410007986 */ /* 0x001fe2000c101d24 */
[----:B------:R-:W-:Y:S05]  /*ffc0*/  EXIT ;  /* 0x000000000000794d */ /* 0x000fea0003800000 */
.L_x_12676:
        /* <DEDUP_REMOVED lines=21> */
.L_x_12681:
[----:B------:R-:W-:Y:S05]  /*10120*/  BSYNC B0 ;  /* 0x0000000000007941 */ /* 0x000fea0003800000 */
.L_x_12680:
[----:B------:R-:W-:-:S05]  /*10130*/  LOP3.LUT R5, R0, R5, RZ, 0xfc, !PT ;  /* 0x0000000500057212 */ /* 0x000fca00078efcff */
[----:B------:R-:W-:Y:S01]  /*10140*/  STG.E.U8 desc[UR36][R16.64], R5 ;  /* 0x0000000510007986 */ /* 0x000fe2000c101124 */
[----:B------:R-:W-:Y:S05]  /*10150*/  EXIT ;  /* 0x000000000000794d */ /* 0x000fea0003800000 */
.L_x_12679:
        /* <DEDUP_REMOVED lines=13> */
.L_x_12683:
[----:B------:R-:W-:Y:S01]  /*10230*/  IMAD.MOV.U32 R0, RZ, RZ, 0x7f ;  /* 0x0000007fff007424 */ /* 0x000fe200078e00ff */
[----:B------:R-:W-:-:S04]  /*10240*/  ISETP.GT.U32.AND P0, PT, R4, 0x7f800000, PT ;  /* 0x7f8000000400780c */ /* 0x000fc80003f04070 */
[----:B------:R-:W-:-:S09]  /*10250*/  SEL R0, R0, 0x7c, P0 ;  /* 0x0000007c00007807 */ /* 0x000fd20000000000 */
.L_x_12684:
[----:B------:R-:W-:Y:S05]  /*10260*/  BSYNC B0 ;  /* 0x0000000000007941 */ /* 0x000fea0003800000 */
.L_x_12682:
[----:B------:R-:W-:-:S04]  /*10270*/  LOP3.LUT R2, R3, 0x80000000, RZ, 0xc0, !PT ;  /* 0x8000000003027812 */ /* 0x000fc800078ec0ff */
[----:B------:R-:W-:-:S04]  /*10280*/  SHF.R.U32.HI R3, RZ, 0x18, R2 ;  /* 0x00000018ff037819 */ /* 0x000fc80000011602 */
[----:B------:R-:W-:-:S05]  /*10290*/  LOP3.LUT R3, R0, R3, RZ, 0xfc, !PT ;  /* 0x0000000300037212 */ /* 0x000fca00078efcff */
[----:B------:R-:W-:Y:S01]  /*102a0*/  STG.E.U8 desc[UR36][R16.64], R3 ;  /* 0x0000000310007986 */ /* 0x000fe2000c101124 */
[----:B------:R-:W-:Y:S05]  /*102b0*/  EXIT ;  /* 0x000000000000794d */ /* 0x000fea0003800000 */
.L_x_12678:
[----:B------:R-:W0:Y:S02]  /*102c0*/  I2F.S64 R0, R2 ;  /* 0x0000000200007312 */ /* 0x000e240000301400 */
[----:B0-----:R-:W-:-:S05]  /*102d0*/  F2FP.BF16.F32.PACK_AB R0, RZ, R0 ;  /* 0x00000000ff00723e */ /* 0x001fca00000010ff */
[----:B------:R-:W-:Y:S01]  /*102e0*/  STG.E.U16 desc[UR36][R16.64], R0 ;  /* 0x0000000010007986 */ /* 0x000fe2000c101524 */
[----:B------:R-:W-:Y:S05]  /*102f0*/  EXIT ;  /* 0x000000000000794d */ /* 0x000fea0003800000 */
.L_x_12675:
        /* <DEDUP_REMOVED lines=10> */
.L_x_12687:
        /* <DEDUP_REMOVED lines=17> */
.L_x_12690:
[----:B------:R-:W-:-:S04]  /*104b0*/  LOP3.LUT R2, R3, 0x80000000, RZ, 0xc0, !PT ;  /* 0x8000000003027812 */ /* 0x000fc800078ec0ff */
[----:B------:R-:W-:-:S04]  /*104c0*/  SHF.R.U32.HI R3, RZ, 0x18, R2 ;  /* 0x00000018ff037819 */ /* 0x000fc80000011602 */
[----:B------:R-:W-:-:S04]  /*104d0*/  LOP3.LUT R0, R0, R3, RZ, 0xfc, !PT ;  /* 0x0000000300007212 */ /* 0x000fc800078efcff */
[----:B------:R-:W-:-:S07]  /*104e0*/  PRMT R8, R0, 0x7610, R8 ;  /* 0x0000761000087816 */ /* 0x000fce0000000008 */
.L_x_12689:
[----:B------:R-:W-:Y:S05]  /*104f0*/  BSYNC B0 ;  /* 0x0000000000007941 */ /* 0x000fea0003800000 */
.L_x_12688:
[----:B------:R-:W-:Y:S01]  /*10500*/  STG.E.U8 desc[UR36][R16.64], R8 ;  /* 0x0000000810007986 */ /* 0x000fe2000c101124 */
[----:B------:R-:W-:Y:S05]  /*10510*/  EXIT ;  /* 0x000000000000794d */ /* 0x000fea0003800000 */
.L_x_12686:
        /* <DEDUP_REMOVED lines=17> */
.L_x_12693:
[----:B------:R-:W-:-:S04]  /*10630*/  LOP3.LUT R2, R3, 0x80000000, RZ, 0xc0, !PT ;  /* 0x8000000003027812 */ /* 0x000fc800078ec0ff */
[----:B------:R-:W-:-:S04]  /*10640*/  SHF.R.U32.HI R3, RZ, 0x18, R2 ;  /* 0x00000018ff037819 */ /* 0x000fc80000011602 */
[----:B------:R-:W-:-:S04]  /*10650*/  LOP3.LUT R0, R0, R3, RZ, 0xfc, !PT ;  /* 0x0000000300007212 */ /* 0x000fc800078efcff */
[----:B------:R-:W-:-:S07]  /*10660*/  PRMT R8, R0, 0x7610, R8 ;  /* 0x0000761000087816 */ /* 0x000fce0000000008 */
.L_x_12692:
[----:B------:R-:W-:Y:S05]  /*10670*/  BSYNC B0 ;  /* 0x0000000000007941 */ /* 0x000fea0003800000 */
.L_x_12691:
[----:B------:R-:W-:Y:S01]  /*10680*/  STG.E.U8 desc[UR36][R16.64], R8 ;  /* 0x0000000810007986 */ /* 0x000fe2000c101124 */
[----:B------:R-:W-:Y:S05]  /*10690*/  EXIT ;  /* 0x000000000000794d */ /* 0x000fea0003800000 */
.L_x_12685:
        /* <DEDUP_REMOVED lines=23> */
.L_x_12668:
        /* <DEDUP_REMOVED lines=16> */
.L_x_12696:
[----:B------:R-:W-:Y:S05]  /*10910*/  EXIT ;  /* 0x000000000000794d */ /* 0x000fea0003800000 */
.L_x_12695:
[----:B------:R-:W-:Y:S01]  /*10920*/  STG.E.64 desc[UR36][R16.64], R2 ;  /* 0x0000000210007986 */ /* 0x000fe2000c101b24 */
[----:B------:R-:W-:Y:S05]  /*10930*/  EXIT ;  /* 0x000000000000794d */ /* 0x000fea0003800000 */
.L_x_12694:
[----:B------:R-:W-:Y:S01]  /*10940*/  STG.E desc[UR36][R16.64], R5 ;  /* 0x0000000510007986 */ /* 0x000fe2000c101924 */
[----:B------:R-:W-:Y:S05]  /*10950*/  EXIT ;  /* 0x000000000000794d */ /* 0x000fea0003800000 */
.L_x_12697:
        /* <DEDUP_REMOVED lines=10> */
.L_x_20617:


//--------------------- .text._ZN2at6native27unrolled_elementwise_kernelINS0_13BinaryFunctorIlllZZZNS0_18lshift_kernel_cudaERNS_18TensorIteratorBaseEENKUlvE_clEvENKUlvE2_clEvEUlllE_EESt5arrayIPcLm3EELi4E23TrivialOffsetCalculatorILi2EjESC_ILi1EjENS0_6memory12LoadWithCastILi2EEENSF_13StoreWithCastILi1EEEEEviT_T0_T2_T3_T4_T5_ --------------------------
	.section	.text._ZN2at6native27unrolled_elementwise_kernelINS0_13BinaryFunctorIlllZZZNS0_18lshift_kernel_cudaERNS_18TensorIteratorBaseEENKUlvE_clEvENKUlvE2_clEvEUlllE_EESt5arrayIPcLm3EELi4E23TrivialOffsetCalculatorILi2EjESC_ILi1EjENS0_6memory12LoadWithCastILi2EEENSF_13StoreWithCastILi1EEEEEviT_T0_T2_T3_T4_T5_,"ax",@progbits
	.align	128
        .global         _ZN2at6native27unrolled_elementwise_kernelINS0_13BinaryFunctorIlllZZZNS0_18lshift_kernel_cudaERNS_18TensorIteratorBaseEENKUlvE_clEvENKUlvE2_clEvEUlllE_EESt5arrayIPcLm3EELi4E23TrivialOffsetCalculatorILi2EjESC_ILi1EjENS0_6memory12LoadWithCastILi2EEENSF_13StoreWithCastILi1EEEEEviT_T0_T2_T3_T4_T5_
        .type           _ZN2at6native27unrolled_elementwise_kernelINS0_13BinaryFunctorIlllZZZNS0_18lshift_kernel_cudaERNS_18TensorIteratorBaseEENKUlvE_clEvENKUlvE2_clEvEUlllE_EESt5arrayIPcLm3EELi4E23TrivialOffsetCalculatorILi2EjESC_ILi1EjENS0_6memory12LoadWithCastILi2EEENSF_13StoreWithCastILi1EEEEEviT_T0_T2_T3_T4_T5_,@function
        .size           _ZN2at6native27unrolled_elementwise_kernelINS0_13BinaryFunctorIlllZZZNS0_18lshift_kernel_cudaERNS_18TensorIteratorBaseEENKUlvE_clEvENKUlvE2_clEvEUlllE_EESt5arrayIPcLm3EELi4E23TrivialOffsetCalculatorILi2EjESC_ILi1EjENS0_6memory12LoadWithCastILi2EEENSF_13StoreWithCastILi1EEEEEviT_T0_T2_T3_T4_T5_,(.L_x_20618 - _ZN2at6native27unrolled_elementwise_kernelINS0_13BinaryFunctorIlllZZZNS0_18lshift_kernel_cudaERNS_18TensorIteratorBaseEENKUlvE_clEvENKUlvE2_clEvEUlllE_EESt5arrayIPcLm3EELi4E23TrivialOffsetCalculatorILi2EjESC_ILi1EjENS0_6memory12LoadWithCastILi2EEENSF_13StoreWithCastILi1EEEEEviT_T0_T2_T3_T4_T5_)
        .other          _ZN2at6native27unrolled_elementwise_kernelINS0_13BinaryFunctorIlllZZZNS0_18lshift_kernel_cudaERNS_18TensorIteratorBaseEENKUlvE_clEvENKUlvE2_clEvEUlllE_EESt5arrayIPcLm3EELi4E23TrivialOffsetCalculatorILi2EjESC_ILi1EjENS0_6memory12LoadWithCastILi2EEENSF_13StoreWithCastILi1EEEEEviT_T0_T2_T3_T4_T5_,@"STO_CUDA_ENTRY STV_DEFAULT"
_ZN2at6native27unrolled_elementwise_kernelINS0_13BinaryFunctorIlllZZZNS0_18lshift_kernel_cudaERNS_18TensorIteratorBaseEENKUlvE_clEvENKUlvE2_clEvEUlllE_EESt5arrayIPcLm3EELi4E23TrivialOffsetCalculatorILi2EjESC_ILi1EjENS0_6memory12LoadWithCastILi2EEENSF_13StoreWithCastILi1EEEEEviT_T0_T2_T3_T4_T5_:
.text._ZN2at6native27unrolled_elementwise_kernelINS0_13BinaryFunctorIlllZZZNS0_18lshift_kernel_cudaERNS_18TensorIteratorBaseEENKUlvE_clEvENKUlvE2_clEvEUlllE_EESt5arrayIPcLm3EELi4E23TrivialOffsetCalculatorILi2EjESC_ILi1EjENS0_6memory12LoadWithCastILi2EEENSF_13StoreWithCastILi1EEEEEviT_T0_T2_T3_T4_T5_:
        /* <DEDUP_REMOVED lines=34> */
.L_x_12703:
[----:B------:R1:W5:Y:S01]  /*0220*/  LDG.E.U8 R30, desc[UR36][R4.64] ;  /* 0x00000024041e7981 */ /* 0x000362000c1e1100 */
[----:B------:R-:W-:Y:S01]  /*0230*/  IMAD.MOV.U32 R31, RZ, RZ, RZ ;  /* 0x000000ffff1f7224 */ /* 0x000fe200078e00ff */
[----:B------:R-:W-:Y:S06]  /*0240*/  BRA `(.L_x_12705) ;  /* 0x0000000c004c7947 */ /* 0x000fec0003800000 */
.L_x_12702:
        /* <DEDUP_REMOVED lines=8> */
.L_x_12707:
[----:B------:R-:W2:Y:S02]  /*02d0*/  LDG.E R30, desc[UR36][R4.64] ;  /* 0x00000024041e7981 */ /* 0x000ea4000c1e1900 */
[----:B--2---:R-:W-:Y:S01]  /*02e0*/  SHF.R.S32.HI R31, RZ, 0x1f, R30 ;  /* 0x0000001fff1f7819 */ /* 0x004fe2000001141e */
[----:B------:R-:W-:Y:S06]  /*02f0*/  BRA `(.L_x_12705) ;  /* 0x0000000c00207947 */ /* 0x000fec0003800000 */
.L_x_12706:
[----:B------:R-:W2:Y:S02]  /*0300*/  LDG.E.S16 R30, desc[UR36][R4.64] ;  /* 0x00000024041e7981 */ /* 0x000ea4000c1e1700 */
[----:B--2---:R-:W-:Y:S01]  /*0310*/  SHF.R.S32.HI R31, RZ, 0x1f, R30 ;  /* 0x0000001fff1f7819 */ /* 0x004fe2000001141e */
[----:B------:R-:W-:Y:S06]  /*0320*/  BRA `(.L_x_12705) ;  /* 0x0000000c00147947 */ /* 0x000fec0003800000 */
.L_x_12701:
        /* <DEDUP_REMOVED lines=9> */
.L_x_12709:
[----:B------:R-:W2:Y:S02]  /*03c0*/  LDG.E.U16 R4, desc[UR36][R4.64] ;  /* 0x0000002404047981 */ /* 0x000ea4000c1e1500 */
[----:B--2---:R-:W-:-:S06]  /*03d0*/  HADD2.F32 R30, -RZ, R4.H0_H0 ;  /* 0x20000004ff1e7230 */ /* 0x004fcc0000004100 */
[----:B------:R-:W0:Y:S01]  /*03e0*/  F2I.S64.TRUNC R30, R30 ;  /* 0x0000001e001e7311 */ /* 0x000e22000020d900 */
[----:B------:R-:W-:Y:S05]  /*03f0*/  BRA `(.L_x_12705) ;  /* 0x0000000800e07947 */ /* 0x000fea0003800000 */
.L_x_12708:
        /* <DEDUP_REMOVED lines=9> */
.L_x_12711:
[----:B------:R-:W2:Y:S02]  /*0490*/  LDG.E.U16 R4, desc[UR36][R4.64] ;  /* 0x0000002404047981 */ /* 0x000ea4000c1e1500 */
[----:B--2---:R-:W-:-:S06]  /*04a0*/  HADD2.F32 R30, -RZ, R4.H0_H0 ;  /* 0x20000004ff1e7230 */ /* 0x004fcc0000004100 */
[----:B------:R-:W4:Y:S01]  /*04b0*/  F2I.S64.TRUNC R30, R30 ;  /* 0x0000001e001e7311 */ /* 0x000f22000020d900 */
[----:B------:R-:W-:Y:S05]  /*04c0*/  BRA `(.L_x_12705) ;  /* 0x0000000800ac7947 */ /* 0x000fea0003800000 */
.L_x_12710:
[----:B------:R-:W2:Y:S02]  /*04d0*/  LDG.E.64 R4, desc[UR36][R4.64] ;  /* 0x0000002404047981 */ /* 0x000ea4000c1e1b00 */
[----:B--2---:R2:W3:Y:S01]  /*04e0*/  F2I.S64.F64.TRUNC R30, R4 ;  /* 0x00000004001e7311 */ /* 0x0044e2000030d900 */
[----:B------:R-:W-:Y:S05]  /*04f0*/  BRA `(.L_x_12705) ;  /* 0x0000000800a07947 */ /* 0x000fea0003800000 */
.L_x_12700:
        /* <DEDUP_REMOVED lines=13> */
.L_x_12714:
[----:B------:R-:W2:Y:S02]  /*05d0*/  LDG.E.64 R4, desc[UR36][R4.64] ;  /* 0x0000002404047981 */ /* 0x000ea4000c1e1b00 */
[----:B--2---:R0:W1:Y:S01]  /*05e0*/  F2I.S64.F64.TRUNC R30, R4 ;  /* 0x00000004001e7311 */ /* 0x004062000030d900 */
[----:B------:R-:W-:Y:S05]  /*05f0*/  BRA `(.L_x_12705) ;  /* 0x0000000800607947 */ /* 0x000fea0003800000 */
.L_x_12713:
        /* <DEDUP_REMOVED lines=27> */
.L_x_12716:
        /* <DEDUP_REMOVED lines=15> */
.L_x_12715:
[----:B------:R-:W2:Y:S02]  /*08a0*/  LDG.E.U16 R30, desc[UR36][R4.64] ;  /* 0x00000024041e7981 */ /* 0x000ea4000c1e1500 */
[----:B--2---:R-:W-:-:S06]  /*08b0*/  IMAD.U32 R30, R30, 0x10000, RZ ;  /* 0x000100001e1e7824 */ /* 0x004fcc00078e00ff */
[----:B------:R-:W0:Y:S01]  /*08c0*/  F2I.S64.TRUNC R30, R30 ;  /* 0x0000001e001e7311 */ /* 0x000e22000020d900 */
[----:B------:R-:W-:Y:S05]  /*08d0*/  BRA `(.L_x_12705) ;  /* 0x0000000400a87947 */ /* 0x000fea0003800000 */
.L_x_12712:
        /* <DEDUP_REMOVED lines=11> */
.L_x_12719:
        /* <DEDUP_REMOVED lines=21> */
.L_x_12723:
[----:B------:R-:W-:Y:S05]  /*0ae0*/  BSYNC B1 ;  /* 0x0000000000017941 */ /* 0x000fea0003800000 */
.L_x_12722:
[----:B------:R-:W-:Y:S01]  /*0af0*/  IMAD.SHL.U32 R3, R3, 0x100000, RZ ;  /* 0x0010000003037824 */ /* 0x000fe200078e00ff */
[----:B------:R-:W-:-:S04]  /*0b00*/  LEA R5, R0, 0x3b800000, 0x17 ;  /* 0x3b80000000057811 */ /* 0x000fc800078eb8ff */
[----:B------:R-:W-:-:S07]  /*0b10*/  LOP3.LUT R30, R5, R3, R30, 0xfe, !PT ;  /* 0x00000003051e7212 */ /* 0x000fce00078efe1e */
.L_x_12721:
[----:B------:R-:W-:Y:S05]  /*0b20*/  BSYNC B0 ;  /* 0x0000000000007941 */ /* 0x000fea0003800000 */
.L_x_12720:
[----:B------:R-:W0:Y:S01]  /*0b30*/  F2I.S64.TRUNC R30, R30 ;  /* 0x0000001e001e7311 */ /* 0x000e22000020d900 */
[----:B------:R-:W-:Y:S05]  /*0b40*/  BRA `(.L_x_12705) ;  /* 0x00000004000c7947 */ /* 0x000fea0003800000 */
.L_x_12718:
        /* <DEDUP_REMOVED lines=21> */
.L_x_12727:
[----:B------:R-:W-:Y:S05]  /*0ca0*/  BSYNC B1 ;  /* 0x0000000000017941 */ /* 0x000fea0003800000 */
.L_x_12726:
[----:B------:R-:W-:Y:S01]  /*0cb0*/  IMAD.SHL.U32 R3, R3, 0x200000, RZ ;  /* 0x0020000003037824 */ /* 0x000fe200078e00ff */
[----:B------:R-:W-:-:S04]  /*0cc0*/  LEA R5, R0, 0x37800000, 0x17 ;  /* 0x3780000000057811 */ /* 0x000fc800078eb8ff */
[----:B------:R-:W-:-:S07]  /*0cd0*/  LOP3.LUT R30, R5, R3, R30, 0xfe, !PT ;  /* 0x00000003051e7212 */ /* 0x000fce00078efe1e */
.L_x_12725:
[----:B------:R-:W-:Y:S05]  /*0ce0*/  BSYNC B0 ;  /* 0x0000000000007941 */ /* 0x000fea0003800000 */
.L_x_12724:
[----:B------:R-:W0:Y:S01]  /*0cf0*/  F2I.S64.TRUNC R30, R30 ;  /* 0x0000001e001e7311 */ /* 0x000e22000020d900 */
[----:B------:R-:W-:Y:S05]  /*0d00*/  BRA `(.L_x_12705) ;  /* 0x00000000009c7947 */ /* 0x000fea0003800000 */
.L_x_12717:
        /* <DEDUP_REMOVED lines=14> */
.L_x_12731:
[----:B------:R-:W-:Y:S05]  /*0df0*/  BSYNC B0 ;  /* 0x0000000000007941 */ /* 0x000fea0003800000 */
.L_x_12730:
[----:B------:R-:W0:Y:S01]  /*0e00*/  F2I.S64.TRUNC R30, R30 ;  /* 0x0000001e001e7311 */ /* 0x000e22000020d900 */
[----:B------:R-:W-:Y:S05]  /*0e10*/  BRA `(.L_x_12705) ;  /* 0x0000000000587947 */ /* 0x000fea0003800000 */
.L_x_12704:
        /* <DEDUP_REMOVED lines=16> */
.L_x_12732:
[----:B------:R-:W-:Y:S01]  /*0f20*/  CS2R R30, SRZ ;  /* 0x00000000001e7805 */ /* 0x000fe2000001ff00 */
[----:B------:R-:W-:Y:S06]  /*0f30*/  BRA `(.L_x_12705) ;  /* 0x0000000000107947 */ /* 0x000fec0003800000 */
.L_x_12729:
[----:B------:R0:W5:Y:S01]  /*0f40*/  LDG.E.64 R30, desc[UR36][R4.64] ;  /* 0x00000024041e7981 */ /* 0x000162000c1e1b00 */
[----:B------:R-:W-:Y:S05]  /*0f50*/  BRA `(.L_x_12705) ;  /* 0x0000000000087947 */ /* 0x000fea0003800000 */
.L_x_12728:
[----:B------:R0:W5:Y:S01]  /*0f60*/  LDG.E R30, desc[UR36][R4.64] ;  /* 0x00000024041e7981 */ /* 0x000162000c1e1900 */
[----:B------:R-:W-:-:S07]  /*0f70*/  IMAD.MOV.U32 R31, RZ, RZ, RZ ;  /* 0x000000ffff1f7224 */ /* 0x000fce00078e00ff */
.L_x_12705:
        /* <DEDUP_REMOVED lines=19> */
.L_x_12736:
[----:B------:R0:W5:Y:S01]  /*10b0*/  LDG.E.U8 R28, desc[UR36][R4.64] ;  /* 0x00000024041c7981 */ /* 0x000162000c1e1100 */
[----:B------:R-:W-:Y:S01]  /*10c0*/  IMAD.MOV.U32 R29, RZ, RZ, RZ ;  /* 0x000000ffff1d7224 */ /* 0x000fe200078e00ff */
[----:B------:R-:W-:Y:S06]  /*10d0*/  BRA `(.L_x_12738) ;  /* 0x0000000c00487947 */ /* 0x000fec0003800000 */
.L_x_12735:
        /* <DEDUP_REMOVED lines=8> */
.L_x_12740:
[----:B------:R-:W2:Y:S02]  /*1160*/  LDG.E R28, desc[UR36][R4.64] ;  /* 0x00000024041c7981 */ /* 0x000ea4000c1e1900 */
[----:B--2---:R-:W-:Y:S01]  /*1170*/  SHF.R.S32.HI R29, RZ, 0x1f, R28 ;  /* 0x0000001fff1d7819 */ /* 0x004fe2000001141c */
[----:B------:R-:W-:Y:S06]  /*1180*/  BRA `(.L_x_12738) ;  /* 0x0000000c001c7947 */ /* 0x000fec0003800000 */
.L_x_12739:
[----:B------:R-:W2:Y:S02]  /*1190*/  LDG.E.S16 R28, desc[UR36][R4.64] ;  /* 0x00000024041c7981 */ /* 0x000ea4000c1e1700 */
[----:B--2---:R-:W-:Y:S01]  /*11a0*/  SHF.R.S32.HI R29, RZ, 0x1f, R28 ;  /* 0x0000001fff1d7819 */ /* 0x004fe2000001141c */
[----:B------:R-:W-:Y:S06]  /*11b0*/  BRA `(.L_x_12738) ;  /* 0x0000000c00107947 */ /* 0x000fec0003800000 */
.L_x_12734:
        /* <DEDUP_REMOVED lines=9> */
.L_x_12742:
[----:B------:R-:W2:Y:S02]  /*1250*/  LDG.E.U16 R4, desc[UR36][R4.64] ;  /* 0x0000002404047981 */ /* 0x000ea4000c1e1500 */
[----:B--2---:R-:W-:-:S06]  /*1260*/  HADD2.F32 R28, -RZ, R4.H0_H0 ;  /* 0x20000004ff1c7230 */ /* 0x004fcc0000004100 */
[----:B------:R-:W0:Y:S01]  /*1270*/  F2I.S64.TRUNC R28, R28 ;  /* 0x0000001c001c7311 */ /* 0x000e22000020d900 */
[----:B------:R-:W-:Y:S05]  /*1280*/  BRA `(.L_x_12738) ;  /* 0x0000000800dc7947 */ /* 0x000fea0003800000 */
.L_x_12741:
        /* <DEDUP_REMOVED lines=9> */
.L_x_12744:
[----:B------:R-:W2:Y:S02]  /*1320*/  LDG.E.U16 R4, desc[UR36][R4.64] ;  /* 0x0000002404047981 */ /* 0x000ea4000c1e1500 */
[----:B--2---:R-:W-:-:S06]  /*1330*/  HADD2.F32 R28, -RZ, R4.H0_H0 ;  /* 0x20000004ff1c7230 */ /* 0x004fcc0000004100 */
[----:B------:R-:W0:Y:S01]  /*1340*/  F2I.S64.TRUNC R28, R28 ;  /* 0x0000001c001c7311 */ /* 0x000e22000020d900 */
[----:B------:R-:W-:Y:S05]  /*1350*/  BRA `(.L_x_12738) ;  /* 0x0000000800a87947 */ /* 0x000fea0003800000 */
.L_x_12743:
[----:B------:R-:W2:Y:S02]  /*1360*/  LDG.E.64 R4, desc[UR36][R4.64] ;  /* 0x0000002404047981 */ /* 0x000ea4000c1e1b00 */
[----:B--2---:R0:W1:Y:S01]  /*1370*/  F2I.S64.F64.TRUNC R28, R4 ;  /* 0x00000004001c7311 */ /* 0x004062000030d900 */
[----:B------:R-:W-:Y:S05]  /*1380*/  BRA `(.L_x_12738) ;  /* 0x00000008009c7947 */ /* 0x000fea0003800000 */
.L_x_12733:
        /* <DEDUP_REMOVED lines=13> */
.L_x_12747:
[----:B------:R-:W2:Y:S02]  /*1460*/  LDG.E.64 R4, desc[UR36][R4.64] ;  /* 0x0000002404047981 */ /* 0x000ea4000c1e1b00 */
[----:B--2---:R0:W1:Y:S01]  /*1470*/  F2I.S64.F64.TRUNC R28, R4 ;  /* 0x00000004001c7311 */ /* 0x004062000030d900 */
[----:B------:R-:W-:Y:S05]  /*1480*/  BRA `(.L_x_12738) ;  /* 0x00000008005c7947 */ /* 0x000fea0003800000 */
.L_x_12746:
        /* <DEDUP_REMOVED lines=27> */
.L_x_12749:
        /* <DEDUP_REMOVED lines=14> */
.L_x_12748:
[----:B------:R-:W2:Y:S02]  /*1720*/  LDG.E.U16 R28, desc[UR36][R4.64] ;  /* 0x00000024041c7981 */ /* 0x000ea4000c1e1500 */
[----:B--2---:R-:W-:-:S06]  /*1730*/  IMAD.U32 R28, R28, 0x10000, RZ ;  /* 0x000100001c1c7824 */ /* 0x004fcc00078e00ff */
[----:B------:R-:W0:Y:S01]  /*1740*/  F2I.S64.TRUNC R28, R28 ;  /* 0x0000001c001c7311 */ /* 0x000e22000020d900 */
[----:B------:R-:W-:Y:S05]  /*1750*/  BRA `(.L_x_12738) ;  /* 0x0000000400a87947 */ /* 0x000fea0003800000 */
.L_x_12745:
        /* <DEDUP_REMOVED lines=11> */
.L_x_12752:
        /* <DEDUP_REMOVED lines=21> */
.L_x_12756:
[----:B------:R-:W-:Y:S05]  /*1960*/  BSYNC B1 ;  /* 0x0000000000017941 */ /* 0x000fea0003800000 */
.L_x_12755:
[----:B------:R-:W-:Y:S01]  /*1970*/  IMAD.SHL.U32 R3, R3, 0x100000, RZ ;  /* 0x0010000003037824 */ /* 0x000fe200078e00ff */
[----:B------:R-:W-:-:S04]  /*1980*/  LEA R5, R0, 0x3b800000, 0x17 ;  /* 0x3b80000000057811 */ /* 0x000fc800078eb8ff */
[----:B------:R-:W-:-:S07]  /*1990*/  LOP3.LUT R28, R5, R3, R28, 0xfe, !PT ;  /* 0x00000003051c7212 */ /* 0x000fce00078efe1c */
.L_x_12754:
[----:B------:R-:W-:Y:S05]  /*19a0*/  BSYNC B0 ;  /* 0x0000000000007941 */ /* 0x000fea0003800000 */
.L_x_12753:
[----:B------:R-:W0:Y:S01]  /*19b0*/  F2I.S64.TRUNC R28, R28 ;  /* 0x0000001c001c7311 */ /* 0x000e22000020d900 */
[----:B------:R-:W-:Y:S05]  /*19c0*/  BRA `(.L_x_12738) ;  /* 0x00000004000c7947 */ /* 0x000fea0003800000 */
.L_x_12751:
        /* <DEDUP_REMOVED lines=21> */
.L_x_12760:
[----:B------:R-:W-:Y:S05]  /*1b20*/  BSYNC B1 ;  /* 0x0000000000017941 */ /* 0x000fea0003800000 */
.L_x_12759:
[----:B------:R-:W-:Y:S01]  /*1b30*/  IMAD.SHL.U32 R3, R3, 0x200000, RZ ;  /* 0x0020000003037824 */ /* 0x000fe200078e00ff */
[----:B------:R-:W-:-:S04]  /*1b40*/  LEA R5, R0, 0x37800000, 0x17 ;  /* 0x3780000000057811 */ /* 0x000fc800078eb8ff */
[----:B------:R-:W-:-:S07]  /*1b50*/  LOP3.LUT R28, R5, R3, R28, 0xfe, !PT ;  /* 0x00000003051c7212 */ /* 0x000fce00078efe1c */
.L_x_12758:
[----:B------:R-:W-:Y:S05]  /*1b60*/  BSYNC B0 ;  /* 0x0000000000007941 */ /* 0x000fea0003800000 */
.L_x_12757:
[----:B------:R-:W0:Y:S01]  /*1b70*/  F2I.S64.TRUNC R28, R28 ;  /* 0x0000001c001c7311 */ /* 0x000e22000020d900 */
[----:B------:R-:W-:Y:S05]  /*1b80*/  BRA `(.L_x_12738) ;  /* 0x00000000009c7947 */ /* 0x000fea0003800000 */
.L_x_12750:
        /* <DEDUP_REMOVED lines=14> */
.L_x_12764:
[----:B------:R-:W-:Y:S05]  /*1c70*/  BSYNC B0 ;  /* 0x0000000000007941 */ /* 0x000fea0003800000 */
.L_x_12763:
[----:B------:R-:W0:Y:S01]  /*1c80*/  F2I.S64.TRUNC R28, R28 ;  /* 0x0000001c001c7311 */ /* 0x000e22000020d900 */
[----:B------:R-:W-:Y:S05]  /*1c90*/  BRA `(.L_x_12738) ;  /* 0x0000000000587947 */ /* 0x000fea0003800000 */
.L_x_12737:
        /* <DEDUP_REMOVED lines=16> */
.L_x_12765:
[----:B------:R-:W-:Y:S01]  /*1da0*/  CS2R R28, SRZ ;  /* 0x00000000001c7805 */ /* 0x000fe2000001ff00 */
[----:B------:R-:W-:Y:S06]  /*1db0*/  BRA `(.L_x_12738) ;  /* 0x0000000000107947 */ /* 0x000fec0003800000 */
.L_x_12762:
[----:B------:R0:W5:Y:S01]  /*1dc0*/  LDG.E.64 R28, desc[UR36][R4.64] ;  /* 0x00000024041c7981 */ /* 0x000162000c1e1b00 */
[----:B------:R-:W-:Y:S05]  /*1dd0*/  BRA `(.L_x_12738) ;  /* 0x0000000000087947 */ /* 0x000fea0003800000 */
.L_x_12761:
[----:B------:R0:W5:Y:S01]  /*1de0*/  LDG.E R28, desc[UR36][R4.64] ;  /* 0x00000024041c7981 */ /* 0x000162000c1e1900 */
[----:B------:R-:W-:-:S07]  /*1df0*/  IMAD.MOV.U32 R29, RZ, RZ, RZ ;  /* 0x000000ffff1d7224 */ /* 0x000fce00078e00ff */
.L_x_12738:
[----:B------:R-:W3:Y:S02]  /*1e00*/  S2R R35, SR_TID.X ;  /* 0x0000000000237919 */ /* 0x000ee40000002100 */
[----:B---3--:R-:W-:-:S07]  /*1e10*/  VIADD R35, R35, 0x80 ;  /* 0x0000008023237836 */ /* 0x008fce0000000000 */
.L_x_12699:
[----:B------:R-:W-:Y:S05]  /*1e20*/  BSYNC B6 ;  /* 0x0000000000067941 */ /* 0x000fea0003800000 */
.L_x_12698:
        /* <DEDUP_REMOVED lines=24> */
.L_x_12771:
[----:B------:R0:W5:Y:S01]  /*1fb0*/  LDG.E.U8 R36, desc[UR36][R4.64] ;  /* 0x0000002404247981 */ /* 0x000162000c1e1100 */
[----:B------:R-:W-:Y:S01]  /*1fc0*/  IMAD.MOV.U32 R37, RZ, RZ, RZ ;  /* 0x000000ffff257224 */ /* 0x000fe200078e00ff */
[----:B------:R-:W-:Y:S06]  /*1fd0*/  BRA `(.L_x_12773) ;  /* 0x0000000c00487947 */ /* 0x000fec0003800000 */
.L_x_12770:
        /* <DEDUP_REMOVED lines=8> */
.L_x_12775:
[----:B------:R-:W2:Y:S02]  /*2060*/  LDG.E R36, desc[UR36][R4.64] ;  /* 0x0000002404247981 */ /* 0x000ea4000c1e1900 */
[----:B--2---:R-:W-:Y:S01]  /*2070*/  SHF.R.S32.HI R37, RZ, 0x1f, R36 ;  /* 0x0000001fff257819 */ /* 0x004fe20000011424 */
[----:B------:R-:W-:Y:S06]  /*2080*/  BRA `(.L_x_12773) ;  /* 0x0000000c001c7947 */ /* 0x000fec0003800000 */
.L_x_12774:
[----:B------:R-:W2:Y:S02]  /*2090*/  LDG.E.S16 R36, desc[UR36][R4.64] ;  /* 0x0000002404247981 */ /* 0x000ea4000c1e1700 */
[----:B--2---:R-:W-:Y:S01]  /*20a0*/  SHF.R.S32.HI R37, RZ, 0x1f, R36 ;  /* 0x0000001fff257819 */ /* 0x004fe20000011424 */
[----:B------:R-:W-:Y:S06]  /*20b0*/  BRA `(.L_x_12773) ;  /* 0x0000000c00107947 */ /* 0x000fec0003800000 */
.L_x_12769:
        /* <DEDUP_REMOVED lines=9> */
.L_x_12777:
[----:B------:R-:W2:Y:S02]  /*2150*/  LDG.E.U16 R4, desc[UR36][R4.64] ;  /* 0x0000002404047981 */ /* 0x000ea4000c1e1500 */
[----:B--2---:R-:W-:-:S06]  /*2160*/  HADD2.F32 R36, -RZ, R4.H0_H0 ;  /* 0x20000004ff247230 */ /* 0x004fcc0000004100 */
[----:B------:R-:W0:Y:S01]  /*2170*/  F2I.S64.TRUNC R36, R36 ;  /* 0x0000002400247311 */ /* 0x000e22000020d900 */
[----:B------:R-:W-:Y:S05]  /*2180*/  BRA `(.L_x_12773) ;  /* 0x0000000800dc7947 */ /* 0x000fea0003800000 */
.L_x_12776:
        /* <DEDUP_REMOVED lines=9> */
.L_x_12779:
[----:B------:R-:W2:Y:S02]  /*2220*/  LDG.E.U16 R4, desc[UR36][R4.64] ;  /* 0x0000002404047981 */ /* 0x000ea4000c1e1500 */
[----:B--2---:R-:W-:-:S06]  /*2230*/  HADD2.F32 R36, -RZ, R4.H0_H0 ;  /* 0x20000004ff247230 */ /* 0x004fcc0000004100 */
[----:B------:R-:W0:Y:S01]  /*2240*/  F2I.S64.TRUNC R36, R36 ;  /* 0x0000002400247311 */ /* 0x000e22000020d900 */
[----:B------:R-:W-:Y:S05]  /*2250*/  BRA `(.L_x_12773) ;  /* 0x0000000800a87947 */ /* 0x000fea0003800000 */
.L_x_12778:
[----:B------:R-:W2:Y:S02]  /*2260*/  LDG.E.64 R4, desc[UR36][R4.64] ;  /* 0x0000002404047981 */ /* 0x000ea4000c1e1b00 */
[----:B--2---:R0:W1:Y:S01]  /*2270*/  F2I.S64.F64.TRUNC R36, R4 ;  /* 0x0000000400247311 */ /* 0x004062000030d900 */
[----:B------:R-:W-:Y:S05]  /*2280*/  BRA `(.L_x_12773) ;  /* 0x00000008009c7947 */ /* 0x000fea0003800000 */
.L_x_12768:
        /* <DEDUP_REMOVED lines=13> */
.L_x_12782:
[----:B------:R-:W2:Y:S02]  /*2360*/  LDG.E.64 R4, desc[UR36][R4.64] ;  /* 0x0000002404047981 */ /* 0x000ea4000c1e1b00 */
[----:B--2---:R0:W1:Y:S01]  /*2370*/  F2I.S64.F64.TRUNC R36, R4 ;  /* 0x0000000400247311 */ /* 0x004062000030d900 */
[----:B------:R-:W-:Y:S05]  /*2380*/  BRA `(.L_x_12773) ;  /* 0x00000008005c7947 */ /* 0x000fea0003800000 */
.L_x_12781:
        /* <DEDUP_REMOVED lines=27> */
.L_x_12784:
        /* <DEDUP_REMOVED lines=14> */
.L_x_12783:
[----:B------:R-:W2:Y:S02]  /*2620*/  LDG.E.U16 R36, desc[UR36][R4.64] ;  /* 0x0000002404247981 */ /* 0x000ea4000c1e1500 */
[----:B--2---:R-:W-:-:S06]  /*2630*/  IMAD.U32 R36, R36, 0x10000, RZ ;  /* 0x0001000024247824 */ /* 0x004fcc00078e00ff */
[----:B------:R-:W2:Y:S01]  /*2640*/  F2I.S64.TRUNC R36, R36 ;  /* 0x0000002400247311 */ /* 0x000ea2000020d900 */
[----:B------:R-:W-:Y:S05]  /*2650*/  BRA `(.L_x_12773) ;  /* 0x0000000400a87947 */ /* 0x000fea0003800000 */
.L_x_12780:
        /* <DEDUP_REMOVED lines=11> */
.L_x_12787:
        /* <DEDUP_REMOVED lines=21> */
.L_x_12791:
[----:B------:R-:W-:Y:S05]  /*2860*/  BSYNC B1 ;  /* 0x0000000000017941 */ /* 0x000fea0003800000 */
.L_x_12790:
[----:B------:R-:W-:Y:S01]  /*2870*/  IMAD.SHL.U32 R3, R3, 0x100000, RZ ;  /* 0x0010000003037824 */ /* 0x000fe200078e00ff */
[----:B------:R-:W-:-:S04]  /*2880*/  LEA R5, R0, 0x3b800000, 0x17 ;  /* 0x3b80000000057811 */ /* 0x000fc800078eb8ff */
[----:B------:R-:W-:-:S07]  /*2890*/  LOP3.LUT R36, R5, R3, R36, 0xfe, !PT ;  /* 0x0000000305247212 */ /* 0x000fce00078efe24 */
.L_x_12789:
[----:B------:R-:W-:Y:S05]  /*28a0*/  BSYNC B0 ;  /* 0x0000000000007941 */ /* 0x000fea0003800000 */
.L_x_12788:
[----:B------:R-:W0:Y:S01]  /*28b0*/  F2I.S64.TRUNC R36, R36 ;  /* 0x0000002400247311 */ /* 0x000e22000020d900 */
[----:B------:R-:W-:Y:S05]  /*28c0*/  BRA `(.L_x_12773) ;  /* 0x00000004000c7947 */ /* 0x000fea0003800000 */
.L_x_12786:
        /* <DEDUP_REMOVED lines=21> */
.L_x_12795:
[----:B------:R-:W-:Y:S05]  /*2a20*/  BSYNC B1 ;  /* 0x0000000000017941 */ /* 0x000fea0003800000 */
.L_x_12794:
[----:B------:R-:W-:Y:S01]  /*2a30*/  IMAD.SHL.U32 R3, R3, 0x200000, RZ ;  /* 0x0020000003037824 */ /* 0x000fe200078e00ff */
[----:B------:R-:W-:-:S04]  /*2a40*/  LEA R5, R0, 0x37800000, 0x17 ;  /* 0x3780000000057811 */ /* 0x000fc800078eb8ff */
[----:B------:R-:W-:-:S07]  /*2a50*/  LOP3.LUT R36, R5, R3, R36, 0xfe, !PT ;  /* 0x0000000305247212 */ /* 0x000fce00078efe24 */
.L_x_12793:
[----:B------:R-:W-:Y:S05]  /*2a60*/  BSYNC B0 ;  /* 0x0000000000007941 */ /* 0x000fea0003800000 */
.L_x_12792:
[----:B------:R-:W0:Y:S01]  /*2a70*/  F2I.S64.TRUNC R36, R36 ;  /* 0x0000002400247311 */ /* 0x000e22000020d900 */
[----:B------:R-:W-:Y:S05]  /*2a80*/  BRA `(.L_x_12773) ;  /* 0x00000000009c7947 */ /* 0x000fea0003800000 */
.L_x_12785:
        /* <DEDUP_REMOVED lines=14> */
.L_x_12799:
[----:B------:R-:W-:Y:S05]  /*2b70*/  BSYNC B0 ;  /* 0x0000000000007941 */ /* 0x000fea0003800000 */
.L_x_12798:
[----:B------:R-:W0:Y:S01]  /*2b80*/  F2I.S64.TRUNC R36, R36 ;  /* 0x0000002400247311 */ /* 0x000e22000020d900 */
[----:B------:R-:W-:Y:S05]  /*2b90*/  BRA `(.L_x_12773) ;  /* 0x0000000000587947 */ /* 0x000fea0003800000 */
.L_x_12772:
        /* <DEDUP_REMOVED lines=16> */
.L_x_12800:
[----:B------:R-:W-:Y:S01]  /*2ca0*/  CS2R R36, SRZ ;  /* 0x0000000000247805 */ /* 0x000fe2000001ff00 */
[----:B------:R-:W-:Y:S06]  /*2cb0*/  BRA `(.L_x_12773) ;  /* 0x0000000000107947 */ /* 0x000fec0003800000 */
.L_x_12797:
[----:B------:R0:W5:Y:S01]  /*2cc0*/  LDG.E.64 R36, desc[UR36][R4.64] ;  /* 0x0000002404247981 */ /* 0x000162000c1e1b00 */
[----:B------:R-:W-:Y:S05]  /*2cd0*/  BRA `(.L_x_12773) ;  /* 0x0000000000087947 */ /* 0x000fea0003800000 */
.L_x_12796:
[----:B------:R0:W5:Y:S01]  /*2ce0*/  LDG.E R36, desc[UR36][R4.64] ;  /* 0x0000002404247981 */ /* 0x000162000c1e1900 */
[----:B------:R-:W-:-:S07]  /*2cf0*/  IMAD.MOV.U32 R37, RZ, RZ, RZ ;  /* 0x000000ffff257224 */ /* 0x000fce00078e00ff */
.L_x_12773:
        /* <DEDUP_REMOVED lines=19> */
.L_x_12804:
[----:B------:R0:W5:Y:S01]  /*2e30*/  LDG.E.U8 R26, desc[UR36][R4.64] ;  /* 0x00000024041a7981 */ /* 0x000162000c1e1100 */
[----:B------:R-:W-:Y:S01]  /*2e40*/  IMAD.MOV.U32 R27, RZ, RZ, RZ ;  /* 0x000000ffff1b7224 */ /* 0x000fe200078e00ff */
[----:B------:R-:W-:Y:S06]  /*2e50*/  BRA `(.L_x_12806) ;  /* 0x0000000c00487947 */ /* 0x000fec0003800000 */
.L_x_12803:
        /* <DEDUP_REMOVED lines=8> */
.L_x_12808:
[----:B------:R-:W3:Y:S02]  /*2ee0*/  LDG.E R26, desc[UR36][R4.64] ;  /* 0x00000024041a7981 */ /* 0x000ee4000c1e1900 */
[----:B---3--:R-:W-:Y:S01]  /*2ef0*/  SHF.R.S32.HI R27, RZ, 0x1f, R26 ;  /* 0x0000001fff1b7819 */ /* 0x008fe2000001141a */
[----:B------:R-:W-:Y:S06]  /*2f00*/  BRA `(.L_x_12806) ;  /* 0x0000000c001c7947 */ /* 0x000fec0003800000 */
.L_x_12807:
[----:B------:R-:W3:Y:S02]  /*2f10*/  LDG.E.S16 R26, desc[UR36][R4.64] ;  /* 0x00000024041a7981 */ /* 0x000ee4000c1e1700 */
[----:B---3--:R-:W-:Y:S01]  /*2f20*/  SHF.R.S32.HI R27, RZ, 0x1f, R26 ;  /* 0x0000001fff1b7819 */ /* 0x008fe2000001141a */
[----:B------:R-:W-:Y:S06]  /*2f30*/  BRA `(.L_x_12806) ;  /* 0x0000000c00107947 */ /* 0x000fec0003800000 */
.L_x_12802:
        /* <DEDUP_REMOVED lines=9> */
.L_x_12810:
[----:B------:R-:W3:Y:S02]  /*2fd0*/  LDG.E.U16 R4, desc[UR36][R4.64] ;  /* 0x0000002404047981 */ /* 0x000ee4000c1e1500 */
[----:B---3--:R-:W-:-:S06]  /*2fe0*/  HADD2.F32 R26, -RZ, R4.H0_H0 ;  /* 0x20000004ff1a7230 */ /* 0x008fcc0000004100 */
[----:B------:R-:W0:Y:S01]  /*2ff0*/  F2I.S64.TRUNC R26, R26 ;  /* 0x0000001a001a7311 */ /* 0x000e22000020d900 */
[----:B------:R-:W-:Y:S05]  /*3000*/  BRA `(.L_x_12806) ;  /* 0x0000000800dc7947 */ /* 0x000fea0003800000 */
.L_x_12809:
        /* <DEDUP_REMOVED lines=9> */
.L_x_12812:
[----:B------:R-:W3:Y:S02]  /*30a0*/  LDG.E.U16 R4, desc[UR36][R4.64] ;  /* 0x0000002404047981 */ /* 0x000ee4000c1e1500 */
[----:B---3--:R-:W-:-:S06]  /*30b0*/  HADD2.F32 R26, -RZ, R4.H0_H0 ;  /* 0x20000004ff1a7230 */ /* 0x008fcc0000004100 */
[----:B------:R-:W0:Y:S01]  /*30c0*/  F2I.S64.TRUNC R26, R26 ;  /* 0x0000001a001a7311 */ /* 0x000e22000020d900 */
[----:B------:R-:W-:Y:S05]  /*30d0*/  BRA `(.L_x_12806) ;  /* 0x0000000800a87947 */ /* 0x000fea0003800000 */
.L_x_12811:
[----:B------:R-:W3:Y:S02]  /*30e0*/  LDG.E.64 R4, desc[UR36][R4.64] ;  /* 0x0000002404047981 */ /* 0x000ee4000c1e1b00 */
[----:B---3--:R0:W3:Y:S01]  /*30f0*/  F2I.S64.F64.TRUNC R26, R4 ;  /* 0x00000004001a7311 */ /* 0x0080e2000030d900 */
[----:B------:R-:W-:Y:S05]  /*3100*/  BRA `(.L_x_12806) ;  /* 0x00000008009c7947 */ /* 0x000fea0003800000 */
.L_x_12801:
        /* <DEDUP_REMOVED lines=13> */
.L_x_12815:
[----:B------:R-:W3:Y:S02]  /*31e0*/  LDG.E.64 R4, desc[UR36][R4.64] ;  /* 0x0000002404047981 */ /* 0x000ee4000c1e1b00 */
[----:B---3--:R0:W3:Y:S01]  /*31f0*/  F2I.S64.F64.TRUNC R26, R4 ;  /* 0x00000004001a7311 */ /* 0x0080e2000030d900 */
[----:B------:R-:W-:Y:S05]  /*3200*/  BRA `(.L_x_12806) ;  /* 0x00000008005c7947 */ /* 0x000fea0003800000 */
.L_x_12814:
        /* <DEDUP_REMOVED lines=27> */
.L_x_12817:
        /* <DEDUP_REMOVED lines=14> */
.L_x_12816:
[----:B------:R-:W3:Y:S02]  /*34a0*/  LDG.E.U16 R26, desc[UR36][R4.64] ;  /* 0x00000024041a7981 */ /* 0x000ee4000c1e1500 */
[----:B---3--:R-:W-:-:S06]  /*34b0*/  IMAD.U32 R26, R26, 0x10000, RZ ;  /* 0x000100001a1a7824 */ /* 0x008fcc00078e00ff */
[----:B------:R-:W0:Y:S01]  /*34c0*/  F2I.S64.TRUNC R26, R26 ;  /* 0x0000001a001a7311 */ /* 0x000e22000020d900 */
[----:B------:R-:W-:Y:S05]  /*34d0*/  BRA `(.L_x_12806) ;  /* 0x0000000400a87947 */ /* 0x000fea0003800000 */
.L_x_12813:
        /* <DEDUP_REMOVED lines=11> */
.L_x_12820:
        /* <DEDUP_REMOVED lines=21> */
.L_x_12824:
[----:B------:R-:W-:Y:S05]  /*36e0*/  BSYNC B1 ;  /* 0x0000000000017941 */ /* 0x000fea0003800000 */
.L_x_12823:
[----:B------:R-:W-:Y:S01]  /*36f0*/  IMAD.SHL.U32 R3, R3, 0x100000, RZ ;  /* 0x0010000003037824 */ /* 0x000fe200078e00ff */
[----:B------:R-:W-:-:S04]  /*3700*/  LEA R5, R0, 0x3b800000, 0x17 ;  /* 0x3b80000000057811 */ /* 0x000fc800078eb8ff */
[----:B------:R-:W-:-:S07]  /*3710*/  LOP3.LUT R26, R5, R3, R26, 0xfe, !PT ;  /* 0x00000003051a7212 */ /* 0x000fce00078efe1a */
.L_x_12822:
[----:B------:R-:W-:Y:S05]  /*3720*/  BSYNC B0 ;  /* 0x0000000000007941 */ /* 0x000fea0003800000 */
.L_x_12821:
[----:B------:R-:W3:Y:S01]  /*3730*/  F2I.S64.TRUNC R26, R26 ;  /* 0x0000001a001a7311 */ /* 0x000ee2000020d900 */
[----:B------:R-:W-:Y:S05]  /*3740*/  BRA `(.L_x_12806) ;  /* 0x00000004000c7947 */ /* 0x000fea0003800000 */
.L_x_12819:
        /* <DEDUP_REMOVED lines=21> */
.L_x_12828:
[----:B------:R-:W-:Y:S05]  /*38a0*/  BSYNC B1 ;  /* 0x0000000000017941 */ /* 0x000fea0003800000 */
.L_x_12827:
[----:B------:R-:W-:Y:S01]  /*38b0*/  IMAD.SHL.U32 R3, R3, 0x200000, RZ ;  /* 0x0020000003037824 */ /* 0x000fe200078e00ff */
[----:B------:R-:W-:-:S04]  /*38c0*/  LEA R5, R0, 0x37800000, 0x17 ;  /* 0x3780000000057811 */ /* 0x000fc800078eb8ff */
[----:B------:R-:W-:-:S07]  /*38d0*/  LOP3.LUT R26, R5, R3, R26, 0xfe, !PT ;  /* 0x00000003051a7212 */ /* 0x000fce00078efe1a */
.L_x_12826:
[----:B------:R-:W-:Y:S05]  /*38e0*/  BSYNC B0 ;  /* 0x0000000000007941 */ /* 0x000fea0003800000 */
.L_x_12825:
[----:B------:R-:W0:Y:S01]  /*38f0*/  F2I.S64.TRUNC R26, R26 ;  /* 0x0000001a001a7311 */ /* 0x000e22000020d900 */
[----:B------:R-:W-:Y:S05]  /*3900*/  BRA `(.L_x_12806) ;  /* 0x00000000009c7947 */ /* 0x000fea0003800000 */
.L_x_12818:
        /* <DEDUP_REMOVED lines=14> */
.L_x_12832:
[----:B------:R-:W-:Y:S05]  /*39f0*/  BSYNC B0 ;  /* 0x0000000000007941 */ /* 0x000fea0003800000 */
.L_x_12831:
[----:B------:R-:W0:Y:S01]  /*3a00*/  F2I.S64.TRUNC R26, R26 ;  /* 0x0000001a001a7311 */ /* 0x000e22000020d900 */
[----:B------:R-:W-:Y:S05]  /*3a10*/  BRA `(.L_x_12806) ;  /* 0x0000000000587947 */ /* 0x000fea0003800000 */
.L_x_12805:
        /* <DEDUP_REMOVED lines=16> */
.L_x_12833:
[----:B------:R-:W-:Y:S01]  /*3b20*/  CS2R R26, SRZ ;  /* 0x00000000001a7805 */ /* 0x000fe2000001ff00 */
[----:B------:R-:W-:Y:S06]  /*3b30*/  BRA `(.L_x_12806) ;  /* 0x0000000000107947 */ /* 0x000fec0003800000 */
.L_x_12830:
[----:B------:R0:W5:Y:S01]  /*3b40*/  LDG.E.64 R26, desc[UR36][R4.64] ;  /* 0x00000024041a7981 */ /* 0x000162000c1e1b00 */
[----:B------:R-:W-:Y:S05]  /*3b50*/  BRA `(.L_x_12806) ;  /* 0x0000000000087947 */ /* 0x000fea0003800000 */
.L_x_12829:
[----:B------:R0:W5:Y:S01]  /*3b60*/  LDG.E R26, desc[UR36][R4.64] ;  /* 0x00000024041a7981 */ /* 0x000162000c1e1900 */
[----:B------:R-:W-:-:S07]  /*3b70*/  IMAD.MOV.U32 R27, RZ, RZ, RZ ;  /* 0x000000ffff1b7224 */ /* 0x000fce00078e00ff */
.L_x_12806:
[----:B------:R-:W-:-:S07]  /*3b80*/  VIADD R35, R35, 0x80 ;  /* 0x0000008023237836 */ /* 0x000fce0000000000 */
.L_x_12767:
[----:B------:R-:W-:Y:S05]  /*3b90*/  BSYNC B6 ;  /* 0x0000000000067941 */ /* 0x000fea0003800000 */
.L_x_12766:
        /* <DEDUP_REMOVED lines=26> */
.L_x_12839:
[----:B------:R0:W5:Y:S01]  /*3d40*/  LDG.E.U8 R22, desc[UR36][R4.64] ;  /* 0x0000002404167981 */ /* 0x000162000c1e1100 */
[----:B------:R-:W-:Y:S01]  /*3d50*/  IMAD.MOV.U32 R23, RZ, RZ, RZ ;  /* 0x000000ffff177224 */ /* 0x000fe200078e00ff */
[----:B------:R-:W-:Y:S06]  /*3d60*/  BRA `(.L_x_12841) ;  /* 0x0000000c00487947 */ /* 0x000fec0003800000 */
.L_x_12838:
        /* <DEDUP_REMOVED lines=8> */
.L_x_12843:
[----:B------:R-:W2:Y:S02]  /*3df0*/  LDG.E R22, desc[UR36][R4.64] ;  /* 0x0000002404167981 */ /* 0x000ea4000c1e1900 */
[----:B--2---:R-:W-:Y:S01]  /*3e00*/  SHF.R.S32.HI R23, RZ, 0x1f, R22 ;  /* 0x0000001fff177819 */ /* 0x004fe20000011416 */
[----:B------:R-:W-:Y:S06]  /*3e10*/  BRA `(.L_x_12841) ;  /* 0x0000000c001c7947 */ /* 0x000fec0003800000 */
.L_x_12842:
[----:B------:R-:W2:Y:S02]  /*3e20*/  LDG.E.S16 R22, desc[UR36][R4.64] ;  /* 0x0000002404167981 */ /* 0x000ea4000c1e1700 */
[----:B--2---:R-:W-:Y:S01]  /*3e30*/  SHF.R.S32.HI R23, RZ, 0x1f, R22 ;  /* 0x0000001fff177819 */ /* 0x004fe20000011416 */
[----:B------:R-:W-:Y:S06]  /*3e40*/  BRA `(.L_x_12841) ;  /* 0x0000000c00107947 */ /* 0x000fec0003800000 */
.L_x_12837:
        /* <DEDUP_REMOVED lines=9> */
.L_x_12845:
[----:B------:R-:W2:Y:S02]  /*3ee0*/  LDG.E.U16 R4, desc[UR36][R4.64] ;  /* 0x0000002404047981 */ /* 0x000ea4000c1e1500 */
[----:B--2---:R-:W-:-:S06]  /*3ef0*/  HADD2.F32 R22, -RZ, R4.H0_H0 ;  /* 0x20000004ff167230 */ /* 0x004fcc0000004100 */
[----:B------:R-:W0:Y:S01]  /*3f00*/  F2I.S64.TRUNC R22, R22 ;  /* 0x0000001600167311 */ /* 0x000e22000020d900 */
[----:B------:R-:W-:Y:S05]  /*3f10*/  BRA `(.L_x_12841) ;  /* 0x0000000800dc7947 */ /* 0x000fea0003800000 */
.L_x_12844:
        /* <DEDUP_REMOVED lines=9> */
.L_x_12847:
[----:B------:R-:W2:Y:S02]  /*3fb0*/  LDG.E.U16 R4, desc[UR36][R4.64] ;  /* 0x0000002404047981 */ /* 0x000ea4000c1e1500 */
[----:B--2---:R-:W-:-:S06]  /*3fc0*/  HADD2.F32 R22, -RZ, R4.H0_H0 ;  /* 0x20000004ff167230 */ /* 0x004fcc0000004100 */
[----:B------:R-:W0:Y:S01]  /*3fd0*/  F2I.S64.TRUNC R22, R22 ;  /* 0x0000001600167311 */ /* 0x000e22000020d900 */
[----:B------:R-:W-:Y:S05]  /*3fe0*/  BRA `(.L_x_12841) ;  /* 0x0000000800a87947 */ /* 0x000fea0003800000 */
.L_x_12846:
[----:B------:R-:W2:Y:S02]  /*3ff0*/  LDG.E.64 R4, desc[UR36][R4.64] ;  /* 0x0000002404047981 */ /* 0x000ea4000c1e1b00 */
[----:B--2---:R0:W1:Y:S01]  /*4000*/  F2I.S64.F64.TRUNC R22, R4 ;  /* 0x0000000400167311 */ /* 0x004062000030d900 */
[----:B------:R-:W-:Y:S05]  /*4010*/  BRA `(.L_x_12841) ;  /* 0x00000008009c7947 */ /* 0x000fea0003800000 */
.L_x_12836:
        /* <DEDUP_REMOVED lines=13> */
.L_x_12850:
[----:B------:R-:W2:Y:S02]  /*40f0*/  LDG.E.64 R4, desc[UR36][R4.64] ;  /* 0x0000002404047981 */ /* 0x000ea4000c1e1b00 */
[----:B--2---:R0:W1:Y:S01]  /*4100*/  F2I.S64.F64.TRUNC R22, R4 ;  /* 0x0000000400167311 */ /* 0x004062000030d900 */
[----:B------:R-:W-:Y:S05]  /*4110*/  BRA `(.L_x_12841) ;  /* 0x00000008005c7947 */ /* 0x000fea0003800000 */
.L_x_12849:
        /* <DEDUP_REMOVED lines=27> */
.L_x_12852:
        /* <DEDUP_REMOVED lines=14> */
.L_x_12851:
[----:B------:R-:W2:Y:S02]  /*43b0*/  LDG.E.U16 R22, desc[UR36][R4.64] ;  /* 0x0000002404167981 */ /* 0x000ea4000c1e1500 */
[----:B--2---:R-:W-:-:S06]  /*43c0*/  IMAD.U32 R22, R22, 0x10000, RZ ;  /* 0x0001000016167824 */ /* 0x004fcc00078e00ff */
[----:B------:R-:W2:Y:S01]  /*43d0*/  F2I.S64.TRUNC R22, R22 ;  /* 0x0000001600167311 */ /* 0x000ea2000020d900 */
[----:B------:R-:W-:Y:S05]  /*43e0*/  BRA `(.L_x_12841) ;  /* 0x0000000400a87947 */ /* 0x000fea0003800000 */
.L_x_12848:
        /* <DEDUP_REMOVED lines=11> */
.L_x_12855:
        /* <DEDUP_REMOVED lines=21> */
.L_x_12859:
[----:B------:R-:W-:Y:S05]  /*45f0*/  BSYNC B1 ;  /* 0x0000000000017941 */ /* 0x000fea0003800000 */
.L_x_12858:
[----:B------:R-:W-:Y:S01]  /*4600*/  IMAD.SHL.U32 R3, R3, 0x100000, RZ ;  /* 0x0010000003037824 */ /* 0x000fe200078e00ff */
[----:B------:R-:W-:-:S04]  /*4610*/  LEA R5, R0, 0x3b800000, 0x17 ;  /* 0x3b80000000057811 */ /* 0x000fc800078eb8ff */
[----:B------:R-:W-:-:S07]  /*4620*/  LOP3.LUT R22, R5, R3, R22, 0xfe, !PT ;  /* 0x0000000305167212 */ /* 0x000fce00078efe16 */
.L_x_12857:
[----:B------:R-:W-:Y:S05]  /*4630*/  BSYNC B0 ;  /* 0x0000000000007941 */ /* 0x000fea0003800000 */
.L_x_12856:
[----:B------:R-:W0:Y:S01]  /*4640*/  F2I.S64.TRUNC R22, R22 ;  /* 0x0000001600167311 */ /* 0x000e22000020d900 */
[----:B------:R-:W-:Y:S05]  /*4650*/  BRA `(.L_x_12841) ;  /* 0x00000004000c7947 */ /* 0x000fea0003800000 */
.L_x_12854:
        /* <DEDUP_REMOVED lines=21> */
.L_x_12863:
[----:B------:R-:W-:Y:S05]  /*47b0*/  BSYNC B1 ;  /* 0x0000000000017941 */ /* 0x000fea0003800000 */
.L_x_12862:
[----:B------:R-:W-:Y:S01]  /*47c0*/  IMAD.SHL.U32 R3, R3, 0x200000, RZ ;  /* 0x0020000003037824 */ /* 0x000fe200078e00ff */
[----:B------:R-:W-:-:S04]  /*47d0*/  LEA R5, R0, 0x37800000, 0x17 ;  /* 0x3780000000057811 */ /* 0x000fc800078eb8ff */
[----:B------:R-:W-:-:S07]  /*47e0*/  LOP3.LUT R22, R5, R3, R22, 0xfe, !PT ;  /* 0x0000000305167212 */ /* 0x000fce00078efe16 */
.L_x_12861:
[----:B------:R-:W-:Y:S05]  /*47f0*/  BSYNC B0 ;  /* 0x0000000000007941 */ /* 0x000fea0003800000 */
.L_x_12860:
[----:B------:R-:W0:Y:S01]  /*4800*/  F2I.S64.TRUNC R22, R22 ;  /* 0x0000001600167311 */ /* 0x000e22000020d900 */
[----:B------:R-:W-:Y:S05]  /*4810*/  BRA `(.L_x_12841) ;  /* 0x00000000009c7947 */ /* 0x000fea0003800000 */
.L_x_12853:
        /* <DEDUP_REMOVED lines=14> */
.L_x_12867:
[----:B------:R-:W-:Y:S05]  /*4900*/  BSYNC B0 ;  /* 0x0000000000007941 */ /* 0x000fea0003800000 */
.L_x_12866:
[----:B------:R-:W0:Y:S01]  /*4910*/  F2I.S64.TRUNC R22, R22 ;  /* 0x0000001600167311 */ /* 0x000e22000020d900 */
[----:B------:R-:W-:Y:S05]  /*4920*/  BRA `(.L_x_12841) ;  /* 0x0000000000587947 */ /* 0x000fea0003800000 */
.L_x_12840:
        /* <DEDUP_REMOVED lines=16> */
.L_x_12868:
[----:B------:R-:W-:Y:S01]  /*4a30*/  CS2R R22, SRZ ;  /* 0x0000000000167805 */ /* 0x000fe2000001ff00 */
[----:B------:R-:W-:Y:S06]  /*4a40*/  BRA `(.L_x_12841) ;  /* 0x0000000000107947 */ /* 0x000fec0003800000 */
.L_x_12865:
[----:B------:R0:W5:Y:S01]  /*4a50*/  LDG.E.64 R22, desc[UR36][R4.64] ;  /* 0x0000002404167981 */ /* 0x000162000c1e1b00 */
[----:B------:R-:W-:Y:S05]  /*4a60*/  BRA `(.L_x_12841) ;  /* 0x0000000000087947 */ /* 0x000fea0003800000 */
.L_x_12864:
[----:B------:R0:W5:Y:S01]  /*4a70*/  LDG.E R22, desc[UR36][R4.64] ;  /* 0x0000002404167981 */ /* 0x000162000c1e1900 */
[----:B------:R-:W-:-:S07]  /*4a80*/  IMAD.MOV.U32 R23, RZ, RZ, RZ ;  /* 0x000000ffff177224 */ /* 0x000fce00078e00ff */
.L_x_12841:
        /* <DEDUP_REMOVED lines=19> */
.L_x_12872:
[----:B------:R0:W5:Y:S01]  /*4bc0*/  LDG.E.U8 R18, desc[UR36][R4.64] ;  /* 0x0000002404127981 */ /* 0x000162000c1e1100 */
[----:B------:R-:W-:Y:S01]  /*4bd0*/  IMAD.MOV.U32 R19, RZ, RZ, RZ ;  /* 0x000000ffff137224 */ /* 0x000fe200078e00ff */
[----:B------:R-:W-:Y:S06]  /*4be0*/  BRA `(.L_x_12874) ;  /* 0x0000000c00487947 */ /* 0x000fec0003800000 */
.L_x_12871:
        /* <DEDUP_REMOVED lines=8> */
.L_x_12876:
[----:B------:R-:W2:Y:S02]  /*4c70*/  LDG.E R18, desc[UR36][R4.64] ;  /* 0x0000002404127981 */ /* 0x000ea4000c1e1900 */
[----:B--2---:R-:W-:Y:S01]  /*4c80*/  SHF.R.S32.HI R19, RZ, 0x1f, R18 ;  /* 0x0000001fff137819 */ /* 0x004fe20000011412 */
[----:B------:R-:W-:Y:S06]  /*4c90*/  BRA `(.L_x_12874) ;  /* 0x0000000c001c7947 */ /* 0x000fec0003800000 */
.L_x_12875:
[----:B------:R-:W2:Y:S02]  /*4ca0*/  LDG.E.S16 R18, desc[UR36][R4.64] ;  /* 0x0000002404127981 */ /* 0x000ea4000c1e1700 */
[----:B--2---:R-:W-:Y:S01]  /*4cb0*/  SHF.R.S32.HI R19, RZ, 0x1f, R18 ;  /* 0x0000001fff137819 */ /* 0x004fe20000011412 */
[----:B------:R-:W-:Y:S06]  /*4cc0*/  BRA `(.L_x_12874) ;  /* 0x0000000c00107947 */ /* 0x000fec0003800000 */
.L_x_12870:
        /* <DEDUP_REMOVED lines=9> */
.L_x_12878:
[----:B------:R-:W2:Y:S02]  /*4d60*/  LDG.E.U16 R4, desc[UR36][R4.64] ;  /* 0x0000002404047981 */ /* 0x000ea4000c1e1500 */
[----:B--2---:R-:W-:-:S06]  /*4d70*/  HADD2.F32 R18, -RZ, R4.H0_H0 ;  /* 0x20000004ff127230 */ /* 0x004fcc0000004100 */
[----:B------:R-:W0:Y:S01]  /*4d80*/  F2I.S64.TRUNC R18, R18 ;  /* 0x0000001200127311 */ /* 0x000e22000020d900 */
[----:B------:R-:W-:Y:S05]  /*4d90*/  BRA `(.L_x_12874) ;  /* 0x0000000800dc7947 */ /* 0x000fea0003800000 */
.L_x_12877:
        /* <DEDUP_REMOVED lines=9> */
.L_x_12880:
[----:B------:R-:W2:Y:S02]  /*4e30*/  LDG.E.U16 R4, desc[UR36][R4.64] ;  /* 0x0000002404047981 */ /* 0x000ea4000c1e1500 */
[----:B--2---:R-:W-:-:S06]  /*4e40*/  HADD2.F32 R18, -RZ, R4.H0_H0 ;  /* 0x20000004ff127230 */ /* 0x004fcc0000004100 */
[----:B------:R-:W0:Y:S01]  /*4e50*/  F2I.S64.TRUNC R18, R18 ;  /* 0x0000001200127311 */ /* 0x000e22000020d900 */
[----:B------:R-:W-:Y:S05]  /*4e60*/  BRA `(.L_x_12874) ;  /* 0x0000000800a87947 */ /* 0x000fea0003800000 */
.L_x_12879:
[----:B------:R-:W2:Y:S02]  /*4e70*/  LDG.E.64 R4, desc[UR36][R4.64] ;  /* 0x0000002404047981 */ /* 0x000ea4000c1e1b00 */
[----:B--2---:R0:W2:Y:S01]  /*4e80*/  F2I.S64.F64.TRUNC R18, R4 ;  /* 0x0000000400127311 */ /* 0x0040a2000030d900 */
[----:B------:R-:W-:Y:S05]  /*4e90*/  BRA `(.L_x_12874) ;  /* 0x00000008009c7947 */ /* 0x000fea0003800000 */
.L_x_12869:
        /* <DEDUP_REMOVED lines=13> */
.L_x_12883:
[----:B------:R-:W2:Y:S02]  /*4f70*/  LDG.E.64 R4, desc[UR36][R4.64] ;  /* 0x0000002404047981 */ /* 0x000ea4000c1e1b00 */
[----:B--2---:R0:W2:Y:S01]  /*4f80*/  F2I.S64.F64.TRUNC R18, R4 ;  /* 0x0000000400127311 */ /* 0x0040a2000030d900 */
[----:B------:R-:W-:Y:S05]  /*4f90*/  BRA `(.L_x_12874) ;  /* 0x00000008005c7947 */ /* 0x000fea0003800000 */
.L_x_12882:
        /* <DEDUP_REMOVED lines=27> */
.L_x_12885:
        /* <DEDUP_REMOVED lines=14> */
.L_x_12884:
[----:B------:R-:W2:Y:S02]  /*5230*/  LDG.E.U16 R18, desc[UR36][R4.64] ;  /* 0x0000002404127981 */ /* 0x000ea4000c1e1500 */
[----:B--2---:R-:W-:-:S06]  /*5240*/  IMAD.U32 R18, R18, 0x10000, RZ ;  /* 0x0001000012127824 */ /* 0x004fcc00078e00ff */
[----:B------:R-:W0:Y:S01]  /*5250*/  F2I.S64.TRUNC R18, R18 ;  /* 0x0000001200127311 */ /* 0x000e22000020d900 */
[----:B------:R-:W-:Y:S05]  /*5260*/  BRA `(.L_x_12874) ;  /* 0x0000000400a87947 */ /* 0x000fea0003800000 */
.L_x_12881:
        /* <DEDUP_REMOVED lines=11> */
.L_x_12888:
        /* <DEDUP_REMOVED lines=21> */
.L_x_12892:
[----:B------:R-:W-:Y:S05]  /*5470*/  BSYNC B1 ;  /* 0x0000000000017941 */ /* 0x000fea0003800000 */
.L_x_12891:
[----:B------:R-:W-:Y:S01]  /*5480*/  IMAD.SHL.U32 R3, R3, 0x100000, RZ ;  /* 0x0010000003037824 */ /* 0x000fe200078e00ff */
[----:B------:R-:W-:-:S04]  /*5490*/  LEA R5, R0, 0x3b800000, 0x17 ;  /* 0x3b80000000057811 */ /* 0x000fc800078eb8ff */
[----:B------:R-:W-:-:S07]  /*54a0*/  LOP3.LUT R18, R5, R3, R18, 0xfe, !PT ;  /* 0x0000000305127212 */ /* 0x000fce00078efe12 */
.L_x_12890:
[----:B------:R-:W-:Y:S05]  /*54b0*/  BSYNC B0 ;  /* 0x0000000000007941 */ /* 0x000fea0003800000 */
.L_x_12889:
[----:B------:R-:W0:Y:S01]  /*54c0*/  F2I.S64.TRUNC R18, R18 ;  /* 0x0000001200127311 */ /* 0x000e22000020d900 */
[----:B------:R-:W-:Y:S05]  /*54d0*/  BRA `(.L_x_12874) ;  /* 0x00000004000c7947 */ /* 0x000fea0003800000 */
.L_x_12887:
        /* <DEDUP_REMOVED lines=21> */
.L_x_12896:
[----:B------:R-:W-:Y:S05]  /*5630*/  BSYNC B1 ;  /* 0x0000000000017941 */ /* 0x000fea0003800000 */
.L_x_12895:
[----:B------:R-:W-:Y:S01]  /*5640*/  IMAD.SHL.U32 R3, R3, 0x200000, RZ ;  /* 0x0020000003037824 */ /* 0x000fe200078e00ff */
[----:B------:R-:W-:-:S04]  /*5650*/  LEA R5, R0, 0x37800000, 0x17 ;  /* 0x3780000000057811 */ /* 0x000fc800078eb8ff */
[----:B------:R-:W-:-:S07]  /*5660*/  LOP3.LUT R18, R5, R3, R18, 0xfe, !PT ;  /* 0x0000000305127212 */ /* 0x000fce00078efe12 */
.L_x_12894:
[----:B------:R-:W-:Y:S05]  /*5670*/  BSYNC B0 ;  /* 0x0000000000007941 */ /* 0x000fea0003800000 */
.L_x_12893:
[----:B------:R-:W0:Y:S01]  /*5680*/  F2I.S64.TRUNC R18, R18 ;  /* 0x0000001200127311 */ /* 0x000e22000020d900 */
[----:B------:R-:W-:Y:S05]  /*5690*/  BRA `(.L_x_12874) ;  /* 0x00000000009c7947 */ /* 0x000fea0003800000 */
.L_x_12886:
        /* <DEDUP_REMOVED lines=14> */
.L_x_12900:
[----:B------:R-:W-:Y:S05]  /*5780*/  BSYNC B0 ;  /* 0x0000000000007941 */ /* 0x000fea0003800000 */
.L_x_12899:
[----:B------:R-:W0:Y:S01]  /*5790*/  F2I.S64.TRUNC R18, R18 ;  /* 0x0000001200127311 */ /* 0x000e22000020d900 */
[----:B------:R-:W-:Y:S05]  /*57a0*/  BRA `(.L_x_12874) ;  /* 0x0000000000587947 */ /* 0x000fea0003800000 */
.L_x_12873:
        /* <DEDUP_REMOVED lines=16> */
.L_x_12901:
[----:B------:R-:W-:Y:S01]  /*58b0*/  CS2R R18, SRZ ;  /* 0x0000000000127805 */ /* 0x000fe2000001ff00 */
[----:B------:R-:W-:Y:S06]  /*58c0*/  BRA `(.L_x_12874) ;  /* 0x0000000000107947 */ /* 0x000fec0003800000 */
.L_x_12898:
[----:B------:R0:W5:Y:S01]  /*58d0*/  LDG.E.64 R18, desc[UR36][R4.64] ;  /* 0x0000002404127981 */ /* 0x000162000c1e1b00 */
[----:B------:R-:W-:Y:S05]  /*58e0*/  BRA `(.L_x_12874) ;  /* 0x0000000000087947 */ /* 0x000fea0003800000 */
.L_x_12897:
[----:B------:R0:W5:Y:S01]  /*58f0*/  LDG.E R18, desc[UR36][R4.64] ;  /* 0x0000002404127981 */ /* 0x000162000c1e1900 */
[----:B------:R-:W-:-:S07]  /*5900*/  IMAD.MOV.U32 R19, RZ, RZ, RZ ;  /* 0x000000ffff137224 */ /* 0x000fce00078e00ff */
.L_x_12874:
[----:B------:R-:W-:-:S07]  /*5910*/  VIADD R35, R35, 0x80 ;  /* 0x0000008023237836 */ /* 0x000fce0000000000 */
.L_x_12835:
[----:B------:R-:W-:Y:S05]  /*5920*/  BSYNC B6 ;  /* 0x0000000000067941 */ /* 0x000fea0003800000 */
.L_x_12834:
        /* <DEDUP_REMOVED lines=24> */
.L_x_12907:
[----:B------:R0:W5:Y:S01]  /*5ab0*/  LDG.E.U8 R16, desc[UR36][R4.64] ;  /* 0x0000002404107981 */ /* 0x000162000c1e1100 */
[----:B------:R-:W-:Y:S01]  /*5ac0*/  IMAD.MOV.U32 R17, RZ, RZ, RZ ;  /* 0x000000ffff117224 */ /* 0x000fe200078e00ff */
[----:B------:R-:W-:Y:S06]  /*5ad0*/  BRA `(.L_x_12909) ;  /* 0x0000000c00487947 */ /* 0x000fec0003800000 */
.L_x_12906:
        /* <DEDUP_REMOVED lines=8> */
.L_x_12911:
[----:B------:R-:W2:Y:S02]  /*5b60*/  LDG.E R16, desc[UR36][R4.64] ;  /* 0x0000002404107981 */ /* 0x000ea4000c1e1900 */
[----:B--2---:R-:W-:Y:S01]  /*5b70*/  SHF.R.S32.HI R17, RZ, 0x1f, R16 ;  /* 0x0000001fff117819 */ /* 0x004fe20000011410 */
[----:B------:R-:W-:Y:S06]  /*5b80*/  BRA `(.L_x_12909) ;  /* 0x0000000c001c7947 */ /* 0x000fec0003800000 */
.L_x_12910:
[----:B------:R-:W2:Y:S02]  /*5b90*/  LDG.E.S16 R16, desc[UR36][R4.64] ;  /* 0x0000002404107981 */ /* 0x000ea4000c1e1700 */
[----:B--2---:R-:W-:Y:S01]  /*5ba0*/  SHF.R.S32.HI R17, RZ, 0x1f, R16 ;  /* 0x0000001fff117819 */ /* 0x004fe20000011410 */
[----:B------:R-:W-:Y:S06]  /*5bb0*/  BRA `(.L_x_12909) ;  /* 0x0000000c00107947 */ /* 0x000fec0003800000 */
.L_x_12905:
        /* <DEDUP_REMOVED lines=9> */
.L_x_12913:
[----:B------:R-:W2:Y:S02]  /*5c50*/  LDG.E.U16 R4, desc[UR36][R4.64] ;  /* 0x0000002404047981 */ /* 0x000ea4000c1e1500 */
[----:B--2---:R-:W-:-:S06]  /*5c60*/  HADD2.F32 R16, -RZ, R4.H0_H0 ;  /* 0x20000004ff107230 */ /* 0x004fcc0000004100 */
[----:B------:R-:W2:Y:S01]  /*5c70*/  F2I.S64.TRUNC R16, R16 ;  /* 0x0000001000107311 */ /* 0x000ea2000020d900 */
[----:B------:R-:W-:Y:S05]  /*5c80*/  BRA `(.L_x_12909) ;  /* 0x0000000800dc7947 */ /* 0x000fea0003800000 */
.L_x_12912:
        /* <DEDUP_REMOVED lines=9> */
.L_x_12915:
[----:B------:R-:W2:Y:S02]  /*5d20*/  LDG.E.U16 R4, desc[UR36][R4.64] ;  /* 0x0000002404047981 */ /* 0x000ea4000c1e1500 */
[----:B--2---:R-:W-:-:S06]  /*5d30*/  HADD2.F32 R16, -RZ, R4.H0_H0 ;  /* 0x20000004ff107230 */ /* 0x004fcc0000004100 */
[----:B------:R-:W0:Y:S01]  /*5d40*/  F2I.S64.TRUNC R16, R16 ;  /* 0x0000001000107311 */ /* 0x000e22000020d900 */
[----:B------:R-:W-:Y:S05]  /*5d50*/  BRA `(.L_x_12909) ;  /* 0x0000000800a87947 */ /* 0x000fea0003800000 */
.L_x_12914:
[----:B------:R-:W2:Y:S02]  /*5d60*/  LDG.E.64 R4, desc[UR36][R4.64] ;  /* 0x0000002404047981 */ /* 0x000ea4000c1e1b00 */
[----:B--2---:R0:W1:Y:S01]  /*5d70*/  F2I.S64.F64.TRUNC R16, R4 ;  /* 0x0000000400107311 */ /* 0x004062000030d900 */
[----:B------:R-:W-:Y:S05]  /*5d80*/  BRA `(.L_x_12909) ;  /* 0x00000008009c7947 */ /* 0x000fea0003800000 */
.L_x_12904:
        /* <DEDUP_REMOVED lines=13> */
.L_x_12918:
[----:B------:R-:W2:Y:S02]  /*5e60*/  LDG.E.64 R4, desc[UR36][R4.64] ;  /* 0x0000002404047981 */ /* 0x000ea4000c1e1b00 */
[----:B--2---:R0:W1:Y:S01]  /*5e70*/  F2I.S64.F64.TRUNC R16, R4 ;  /* 0x0000000400107311 */ /* 0x004062000030d900 */
[----:B------:R-:W-:Y:S05]  /*5e80*/  BRA `(.L_x_12909) ;  /* 0x00000008005c7947 */ /* 0x000fea0003800000 */
.L_x_12917:
        /* <DEDUP_REMOVED lines=27> */
.L_x_12920:
        /* <DEDUP_REMOVED lines=14> */
.L_x_12919:
[----:B------:R-:W2:Y:S02]  /*6120*/  LDG.E.U16 R16, desc[UR36][R4.64] ;  /* 0x0000002404107981 */ /* 0x000ea4000c1e1500 */
[----:B--2---:R-:W-:-:S06]  /*6130*/  IMAD.U32 R16, R16, 0x10000, RZ ;  /* 0x0001000010107824 */ /* 0x004fcc00078e00ff */
[----:B------:R-:W0:Y:S01]  /*6140*/  F2I.S64.TRUNC R16, R16 ;  /* 0x0000001000107311 */ /* 0x000e22000020d900 */
[----:B------:R-:W-:Y:S05]  /*6150*/  BRA `(.L_x_12909) ;  /* 0x0000000400a87947 */ /* 0x000fea0003800000 */
.L_x_12916:
        /* <DEDUP_REMOVED lines=11> */
.L_x_12923:
        /* <DEDUP_REMOVED lines=21> */
.L_x_12927:
[----:B------:R-:W-:Y:S05]  /*6360*/  BSYNC B1 ;  /* 0x0000000000017941 */ /* 0x000fea0003800000 */
.L_x_12926:
[----:B------:R-:W-:Y:S01]  /*6370*/  IMAD.SHL.U32 R3, R3, 0x100000, RZ ;  /* 0x0010000003037824 */ /* 0x000fe200078e00ff */
[----:B------:R-:W-:-:S04]  /*6380*/  LEA R5, R0, 0x3b800000, 0x17 ;  /* 0x3b80000000057811 */ /* 0x000fc800078eb8ff */
[----:B------:R-:W-:-:S07]  /*6390*/  LOP3.LUT R16, R5, R3, R16, 0xfe, !PT ;  /* 0x0000000305107212 */ /* 0x000fce00078efe10 */
.L_x_12925:
[----:B------:R-:W-:Y:S05]  /*63a0*/  BSYNC B0 ;  /* 0x0000000000007941 */ /* 0x000fea0003800000 */
.L_x_12924:
[----:B------:R-:W0:Y:S01]  /*63b0*/  F2I.S64.TRUNC R16, R16 ;  /* 0x0000001000107311 */ /* 0x000e22000020d900 */
[----:B------:R-:W-:Y:S05]  /*63c0*/  BRA `(.L_x_12909) ;  /* 0x00000004000c7947 */ /* 0x000fea0003800000 */
.L_x_12922:
        /* <DEDUP_REMOVED lines=21> */
.L_x_12931:
[----:B------:R-:W-:Y:S05]  /*6520*/  BSYNC B1 ;  /* 0x0000000000017941 */ /* 0x000fea0003800000 */
.L_x_12930:
[----:B------:R-:W-:Y:S01]  /*6530*/  IMAD.SHL.U32 R3, R3, 0x200000, RZ ;  /* 0x0020000003037824 */ /* 0x000fe200078e00ff */
[----:B------:R-:W-:-:S04]  /*6540*/  LEA R5, R0, 0x37800000, 0x17 ;  /* 0x3780000000057811 */ /* 0x000fc800078eb8ff */
[----:B------:R-:W-:-:S07]  /*6550*/  LOP3.LUT R16, R5, R3, R16, 0xfe, !PT ;  /* 0x0000000305107212 */ /* 0x000fce00078efe10 */
.L_x_12929:
[----:B------:R-:W-:Y:S05]  /*6560*/  BSYNC B0 ;  /* 0x0000000000007941 */ /* 0x000fea0003800000 */
.L_x_12928:
[----:B------:R-:W0:Y:S01]  /*6570*/  F2I.S64.TRUNC R16, R16 ;  /* 0x0000001000107311 */ /* 0x000e22000020d900 */
[----:B------:R-:W-:Y:S05]  /*6580*/  BRA `(.L_x_12909) ;  /* 0x00000000009c7947 */ /* 0x000fea0003800000 */
.L_x_12921:
        /* <DEDUP_REMOVED lines=14> */
.L_x_12935:
[----:B------:R-:W-:Y:S05]  /*6670*/  BSYNC B0 ;  /* 0x0000000000007941 */ /* 0x000fea0003800000 */
.L_x_12934:
[----:B------:R-:W0:Y:S01]  /*6680*/  F2I.S64.TRUNC R16, R16 ;  /* 0x0000001000107311 */ /* 0x000e22000020d900 */
[----:B------:R-:W-:Y:S05]  /*6690*/  BRA `(.L_x_12909) ;  /* 0x0000000000587947 */ /* 0x000fea0003800000 */
.L_x_12908:
        /* <DEDUP_REMOVED lines=16> */
.L_x_12936:
[----:B------:R-:W-:Y:S01]  /*67a0*/  CS2R R16, SRZ ;  /* 0x0000000000107805 */ /* 0x000fe2000001ff00 */
[----:B------:R-:W-:Y:S06]  /*67b0*/  BRA `(.L_x_12909) ;  /* 0x0000000000107947 */ /* 0x000fec0003800000 */
.L_x_12933:
[----:B------:R0:W5:Y:S01]  /*67c0*/  LDG.E.64 R16, desc[UR36][R4.64] ;  /* 0x0000002404107981 */ /* 0x000162000c1e1b00 */
[----:B------:R-:W-:Y:S05]  /*67d0*/  BRA `(.L_x_12909) ;  /* 0x0000000000087947 */ /* 0x000fea0003800000 */
.L_x_12932:
[----:B------:R0:W5:Y:S01]  /*67e0*/  LDG.E R16, desc[UR36][R4.64] ;  /* 0x0000002404107981 */ /* 0x000162000c1e1900 */
[----:B------:R-:W-:-:S07]  /*67f0*/  IMAD.MOV.U32 R17, RZ, RZ, RZ ;  /* 0x000000ffff117224 */ /* 0x000fce00078e00ff */
.L_x_12909:
        /* <DEDUP_REMOVED lines=19> */
.L_x_12940:
[----:B------:R0:W5:Y:S01]  /*6930*/  LDG.E.U8 R24, desc[UR36][R4.64] ;  /* 0x0000002404187981 */ /* 0x000162000c1e1100 */
[----:B------:R-:W-:Y:S01]  /*6940*/  IMAD.MOV.U32 R25, RZ, RZ, RZ ;  /* 0x000000ffff197224 */ /* 0x000fe200078e00ff */
[----:B------:R-:W-:Y:S06]  /*6950*/  BRA `(.L_x_12903) ;  /* 0x0000000c00447947 */ /* 0x000fec0003800000 */
.L_x_12939:
        /* <DEDUP_REMOVED lines=8> */
.L_x_12943:
[----:B------:R-:W2:Y:S02]  /*69e0*/  LDG.E R24, desc[UR36][R4.64] ;  /* 0x0000002404187981 */ /* 0x000ea4000c1e1900 */
[----:B--2---:R-:W-:Y:S01]  /*69f0*/  SHF.R.S32.HI R25, RZ, 0x1f, R24 ;  /* 0x0000001fff197819 */ /* 0x004fe20000011418 */
[----:B------:R-:W-:Y:S06]  /*6a00*/  BRA `(.L_x_12903) ;  /* 0x0000000c00187947 */ /* 0x000fec0003800000 */
.L_x_12942:
[----:B------:R-:W2:Y:S02]  /*6a10*/  LDG.E.S16 R24, desc[UR36][R4.64] ;  /* 0x0000002404187981 */ /* 0x000ea4000c1e1700 */
[----:B--2---:R-:W-:Y:S01]  /*6a20*/  SHF.R.S32.HI R25, RZ, 0x1f, R24 ;  /* 0x0000001fff197819 */ /* 0x004fe20000011418 */
[----:B------:R-:W-:Y:S06]  /*6a30*/  BRA `(.L_x_12903) ;  /* 0x0000000c000c7947 */ /* 0x000fec0003800000 */
.L_x_12938:
        /* <DEDUP_REMOVED lines=9> */
.L_x_12945:
[----:B------:R-:W2:Y:S02]  /*6ad0*/  LDG.E.U16 R4, desc[UR36][R4.64] ;  /* 0x0000002404047981 */ /* 0x000ea4000c1e1500 */
[----:B--2---:R-:W-:-:S06]  /*6ae0*/  HADD2.F32 R24, -RZ, R4.H0_H0 ;  /* 0x20000004ff187230 */ /* 0x004fcc0000004100 */
[----:B------:R-:W0:Y:S01]  /*6af0*/  F2I.S64.TRUNC R24, R24 ;  /* 0x0000001800187311 */ /* 0x000e22000020d900 */
[----:B------:R-:W-:Y:S05]  /*6b00*/  BRA `(.L_x_12903) ;  /* 0x0000000800d87947 */ /* 0x000fea0003800000 */
.L_x_12944:
        /* <DEDUP_REMOVED lines=9> */
.L_x_12947:
[----:B------:R-:W2:Y:S02]  /*6ba0*/  LDG.E.U16 R4, desc[UR36][R4.64] ;  /* 0x0000002404047981 */ /* 0x000ea4000c1e1500 */
[----:B--2---:R-:W-:-:S06]  /*6bb0*/  HADD2.F32 R24, -RZ, R4.H0_H0 ;  /* 0x20000004ff187230 */ /* 0x004fcc0000004100 */
[----:B------:R-:W0:Y:S01]  /*6bc0*/  F2I.S64.TRUNC R24, R24 ;  /* 0x0000001800187311 */ /* 0x000e22000020d900 */
[----:B------:R-:W-:Y:S05]  /*6bd0*/  BRA `(.L_x_12903) ;  /* 0x0000000800a47947 */ /* 0x000fea0003800000 */
.L_x_12946:
[----:B------:R-:W2:Y:S02]  /*6be0*/  LDG.E.64 R4, desc[UR36][R4.64] ;  /* 0x0000002404047981 */ /* 0x000ea4000c1e1b00 */
[----:B--2---:R0:W1:Y:S01]  /*6bf0*/  F2I.S64.F64.TRUNC R24, R4 ;  /* 0x0000000400187311 */ /* 0x004062000030d900 */
[----:B------:R-:W-:Y:S05]  /*6c00*/  BRA `(.L_x_12903) ;  /* 0x0000000800987947 */ /* 0x000fea0003800000 */
.L_x_12937:
        /* <DEDUP_REMOVED lines=13> */
.L_x_12950:
[----:B------:R-:W2:Y:S02]  /*6ce0*/  LDG.E.64 R4, desc[UR36][R4.64] ;  /* 0x0000002404047981 */ /* 0x000ea4000c1e1b00 */
[----:B--2---:R0:W1:Y:S01]  /*6cf0*/  F2I.S64.F64.TRUNC R24, R4 ;  /* 0x0000000400187311 */ /* 0x004062000030d900 */
[----:B------:R-:W-:Y:S05]  /*6d00*/  BRA `(.L_x_12903) ;  /* 0x0000000800587947 */ /* 0x000fea0003800000 */
.L_x_12949:
        /* <DEDUP_REMOVED lines=27> */
.L_x_12952:
        /* <DEDUP_REMOVED lines=14> */
.L_x_12951:
[----:B------:R-:W2:Y:S02]  /*6fa0*/  LDG.E.U16 R24, desc[UR36][R4.64] ;  /* 0x0000002404187981 */ /* 0x000ea4000c1e1500 */
[----:B--2---:R-:W-:-:S06]  /*6fb0*/  IMAD.U32 R24, R24, 0x10000, RZ ;  /* 0x0001000018187824 */ /* 0x004fcc00078e00ff */
[----:B------:R-:W0:Y:S01]  /*6fc0*/  F2I.S64.TRUNC R24, R24 ;  /* 0x0000001800187311 */ /* 0x000e22000020d900 */
[----:B------:R-:W-:Y:S05]  /*6fd0*/  BRA `(.L_x_12903) ;  /* 0x0000000400a47947 */ /* 0x000fea0003800000 */
.L_x_12948:
        /* <DEDUP_REMOVED lines=11> */
.L_x_12955:
        /* <DEDUP_REMOVED lines=21> */
.L_x_12959:
[----:B------:R-:W-:Y:S05]  /*71e0*/  BSYNC B1 ;  /* 0x0000000000017941 */ /* 0x000fea0003800000 */
.L_x_12958:
[----:B------:R-:W-:Y:S01]  /*71f0*/  IMAD.SHL.U32 R3, R3, 0x100000, RZ ;  /* 0x0010000003037824 */ /* 0x000fe200078e00ff */
[----:B------:R-:W-:-:S04]  /*7200*/  LEA R5, R0, 0x3b800000, 0x17 ;  /* 0x3b80000000057811 */ /* 0x000fc800078eb8ff */
[----:B------:R-:W-:-:S07]  /*7210*/  LOP3.LUT R24, R5, R3, R24, 0xfe, !PT ;  /* 0x0000000305187212 */ /* 0x000fce00078efe18 */
.L_x_12957:
[----:B------:R-:W-:Y:S05]  /*7220*/  BSYNC B0 ;  /* 0x0000000000007941 */ /* 0x000fea0003800000 */
.L_x_12956:
[----:B------:R-:W0:Y:S01]  /*7230*/  F2I.S64.TRUNC R24, R24 ;  /* 0x0000001800187311 */ /* 0x000e22000020d900 */
[----:B------:R-:W-:Y:S05]  /*7240*/  BRA `(.L_x_12903) ;  /* 0x0000000400087947 */ /* 0x000fea0003800000 */
.L_x_12954:
        /* <DEDUP_REMOVED lines=21> */
.L_x_12963:
[----:B------:R-:W-:Y:S05]  /*73a0*/  BSYNC B1 ;  /* 0x0000000000017941 */ /* 0x000fea0003800000 */
.L_x_12962:
[----:B------:R-:W-:Y:S01]  /*73b0*/  IMAD.SHL.U32 R3, R3, 0x200000, RZ ;  /* 0x0020000003037824 */ /* 0x000fe200078e00ff */
[----:B------:R-:W-:-:S04]  /*73c0*/  LEA R5, R0, 0x37800000, 0x17 ;  /* 0x3780000000057811 */ /* 0x000fc800078eb8ff */
[----:B------:R-:W-:-:S07]  /*73d0*/  LOP3.LUT R24, R5, R3, R24, 0xfe, !PT ;  /* 0x0000000305187212 */ /* 0x000fce00078efe18 */
.L_x_12961:
[----:B------:R-:W-:Y:S05]  /*73e0*/  BSYNC B0 ;  /* 0x0000000000007941 */ /* 0x000fea0003800000 */
.L_x_12960:
[----:B------:R-:W0:Y:S01]  /*73f0*/  F2I.S64.TRUNC R24, R24 ;  /* 0x0000001800187311 */ /* 0x000e22000020d900 */
[----:B------:R-:W-:Y:S05]  /*7400*/  BRA `(.L_x_12903) ;  /* 0x0000000000987947 */ /* 0x000fea0003800000 */
.L_x_12953:
        /* <DEDUP_REMOVED lines=14> */
.L_x_12967:
[----:B------:R-:W-:Y:S05]  /*74f0*/  BSYNC B0 ;  /* 0x0000000000007941 */ /* 0x000fea0003800000 */
.L_x_12966:
[----:B------:R-:W0:Y:S01]  /*7500*/  F2I.S64.TRUNC R24, R24 ;  /* 0x0000001800187311 */ /* 0x000e22000020d900 */
[----:B------:R-:W-:Y:S05]  /*7510*/  BRA `(.L_x_12903) ;  /* 0x0000000000547947 */ /* 0x000fea0003800000 */
.L_x_12941:
        /* <DEDUP_REMOVED lines=16> */
.L_x_12968:
[----:B------:R-:W-:Y:S05]  /*7620*/  BRA `(.L_x_12903) ;  /* 0x0000000000107947 */ /* 0x000fea0003800000 */
.L_x_12965:
[----:B------:R0:W5:Y:S01]  /*7630*/  LDG.E.64 R24, desc[UR36][R4.64] ;  /* 0x0000002404187981 */ /* 0x000162000c1e1b00 */
[----:B------:R-:W-:Y:S05]  /*7640*/  BRA `(.L_x_12903) ;  /* 0x0000000000087947 */ /* 0x000fea0003800000 */
.L_x_12964:
[----:B------:R0:W5:Y:S01]  /*7650*/  LDG.E R24, desc[UR36][R4.64] ;  /* 0x0000002404187981 */ /* 0x000162000c1e1900 */
[----:B------:R-:W-:-:S07]  /*7660*/  IMAD.MOV.U32 R25, RZ, RZ, RZ ;  /* 0x000000ffff197224 */ /* 0x000fce00078e00ff */
.L_x_12903:
[----:B------:R-:W-:Y:S05]  /*7670*/  BSYNC B6 ;  /* 0x0000000000067941 */ /* 0x000fea0003800000 */
.L_x_12902:
[----:B------:R-:W4:Y:S01]  /*7680*/  S2R R33, SR_TID.X ;  /* 0x0000000000217919 */ /* 0x000f220000002100 */
[CC--:B012--5:R-:W-:Y:S01]  /*7690*/  SHF.L.U64.HI R0, R22.reuse, R18.reuse, R23 ;  /* 0x0000001216007219 */ /* 0x0e7fe20000010217 */
[----:B------:R-:W-:Y:S01]  /*76a0*/  BSSY B6, `(.L_x_12969) ;  /* 0x0000104000067945 */ /* 0x000fe20003800000 */
[----:B------:R-:W-:Y:S02]  /*76b0*/  SHF.L.U32 R23, R22, R18, RZ ;  /* 0x0000001216177219 */ /* 0x000fe400000006ff */
[----:B------:R-:W0:Y:S01]  /*76c0*/  LDC.U8 R22, c[0x0][0x240] ;  /* 0x00009000ff167b82 */ /* 0x000e220000000000 */
[----:B---3--:R-:W-:Y:S02]  /*76d0*/  ISETP.GT.U32.AND P0, PT, R26, 0x3f, PT ;  /* 0x0000003f1a00780c */ /* 0x008fe40003f04070 */
[----:B------:R-:W-:Y:S02]  /*76e0*/  ISETP.GT.U32.AND P1, PT, R28, 0x3f, PT ;  /* 0x0000003f1c00780c */ /* 0x000fe40003f24070 */
[----:B------:R-:W-:-:S02]  /*76f0*/  ISETP.GT.U32.AND P3, PT, R18, 0x3f, PT ;  /* 0x0000003f1200780c */ /* 0x000fc40003f64070 */
[----:B------:R-:W-:Y:S02]  /*7700*/  ISETP.GT.U32.AND P2, PT, R24, 0x3f, PT ;  /* 0x0000003f1800780c */ /* 0x000fe40003f44070 */
[----:B----4-:R-:W-:Y:S02]  /*7710*/  SHF.L.U64.HI R3, R30, R28, R31 ;  /* 0x0000001c1e037219 */ /* 0x010fe4000001021f */
[----:B------:R-:W-:Y:S02]  /*7720*/  SHF.L.U64.HI R5, R36, R26, R37 ;  /* 0x0000001a24057219 */ /* 0x000fe40000010225 */
[----:B------:R-:W-:Y:S02]  /*7730*/  SHF.L.U64.HI R17, R16, R24, R17 ;  /* 0x0000001810117219 */ /* 0x000fe40000010211 */
[----:B------:R-:W-:Y:S02]  /*7740*/  ISETP.GT.U32.AND.EX P0, PT, R27, RZ, PT, P0 ;  /* 0x000000ff1b00720c */ /* 0x000fe40003f04100 */
[----:B------:R-:W-:-:S02]  /*7750*/  SHF.L.U32 R30, R30, R28, RZ ;  /* 0x0000001c1e1e7219 */ /* 0x000fc400000006ff */
[----:B------:R-:W-:Y:S02]  /*7760*/  SHF.L.U32 R36, R36, R26, RZ ;  /* 0x0000001a24247219 */ /* 0x000fe400000006ff */
[----:B------:R-:W-:Y:S02]  /*7770*/  SHF.L.U32 R16, R16, R24, RZ ;  /* 0x0000001810107219 */ /* 0x000fe400000006ff */
[----:B------:R-:W-:Y:S02]  /*7780*/  ISETP.GT.U32.AND.EX P1, PT, R29, RZ, PT, P1 ;  /* 0x000000ff1d00720c */ /* 0x000fe40003f24110 */
[----:B------:R-:W-:Y:S02]  /*7790*/  ISETP.GT.U32.AND.EX P3, PT, R19, RZ, PT, P3 ;  /* 0x000000ff1300720c */ /* 0x000fe40003f64130 */
[----:B------:R-:W-:Y:S02]  /*77a0*/  ISETP.GE.AND P4, PT, R33, R2, PT ;  /* 0x000000022100720c */ /* 0x000fe40003f86270 */
[----:B------:R-:W-:-:S02]  /*77b0*/  ISETP.GT.U32.AND.EX P2, PT, R25, RZ, PT, P2 ;  /* 0x000000ff1900720c */ /* 0x000fc40003f44120 */
[----:B------:R-:W-:Y:S02]  /*77c0*/  SEL R25, R5, RZ, !P0 ;  /* 0x000000ff05197207 */ /* 0x000fe40004000000 */
[----:B------:R-:W-:Y:S02]  /*77d0*/  SEL R24, R36, RZ, !P0 ;  /* 0x000000ff24187207 */ /* 0x000fe40004000000 */
[----:B------:R-:W-:Y:S02]  /*77e0*/  SEL R18, R23, RZ, !P3 ;  /* 0x000000ff17127207 */ /* 0x000fe40005800000 */
[----:B------:R-:W-:Y:S02]  /*77f0*/  SEL R19, R0, RZ, !P3 ;  /* 0x000000ff00137207 */ /* 0x000fe40005800000 */
[----:B------:R-:W-:Y:S02]  /*7800*/  SEL R16, R16, RZ, !P2 ;  /* 0x000000ff10107207 */ /* 0x000fe40005000000 */
[----:B------:R-:W-:-:S02]  /*7810*/  SEL R17, R17, RZ, !P2 ;  /* 0x000000ff11117207 */ /* 0x000fc40005000000 */
[----:B------:R-:W-:Y:S02]  /*7820*/  SEL R7, R30, RZ, !P1 ;  /* 0x000000ff1e077207 */ /* 0x000fe40004800000 */
[----:B------:R-:W-:Y:S01]  /*7830*/  SEL R5, R3, RZ, !P1 ;  /* 0x000000ff03057207 */ /* 0x000fe20004800000 */
[----:B------:R-:W-:Y:S06]  /*7840*/  @P4 BRA `(.L_x_12970) ;  /* 0x0000000c00a44947 */ /* 0x000fec0003800000 */
        /* <DEDUP_REMOVED lines=22> */
.L_x_12974:
[----:B------:R0:W-:Y:S01]  /*79b0*/  STG.E.U8 desc[UR36][R8.64], R7 ;  /* 0x0000000708007986 */ /* 0x0001e2000c101124 */
[----:B------:R-:W-:Y:S05]  /*79c0*/  BRA `(.L_x_12970) ;  /* 0x0000000c00447947 */ /* 0x000fea0003800000 */
.L_x_12973:
        /* <DEDUP_REMOVED lines=8> */
.L_x_12977:
[----:B------:R0:W-:Y:S01]  /*7a50*/  STG.E desc[UR36][R8.64], R7 ;  /* 0x0000000708007986 */ /* 0x0001e2000c101924 */
[----:B------:R-:W-:Y:S05]  /*7a60*/  BRA `(.L_x_12970) ;  /* 0x0000000c001c7947 */ /* 0x000fea0003800000 */
.L_x_12976:
[----:B------:R0:W-:Y:S01]  /*7a70*/  STG.E.U16 desc[UR36][R8.64], R7 ;  /* 0x0000000708007986 */ /* 0x0001e2000c101524 */
[----:B------:R-:W-:Y:S05]  /*7a80*/  BRA `(.L_x_12970) ;  /* 0x0000000c00147947 */ /* 0x000fea0003800000 */
.L_x_12972:
        /* <DEDUP_REMOVED lines=9> */
.L_x_12979:
[----:B------:R-:W0:Y:S02]  /*7b20*/  I2F.S64 R0, R4 ;  /* 0x0000000400007312 */ /* 0x000e240000301400 */
[----:B0-----:R-:W-:-:S05]  /*7b30*/  F2FP.F16.F32.PACK_AB R0, RZ, R0 ;  /* 0x00000000ff00723e */ /* 0x001fca00000000ff */
[----:B------:R1:W-:Y:S01]  /*7b40*/  STG.E.U16 desc[UR36][R8.64], R0 ;  /* 0x0000000008007986 */ /* 0x0003e2000c101524 */
[----:B------:R-:W-:Y:S05]  /*7b50*/  BRA `(.L_x_12970) ;  /* 0x0000000800e07947 */ /* 0x000fea0003800000 */
.L_x_12978:
        /* <DEDUP_REMOVED lines=10> */
.L_x_12981:
[----:B------:R-:W0:Y:S02]  /*7c00*/  I2F.S64 R4, R4 ;  /* 0x0000000400047312 */ /* 0x000e240000301400 */
[----:B0-----:R-:W-:-:S04]  /*7c10*/  F2FP.F16.F32.PACK_AB R3, RZ, R4 ;  /* 0x00000004ff03723e */ /* 0x001fc800000000ff */
[----:B------:R-:W-:-:S05]  /*7c20*/  PRMT R3, R3, 0x5410, RZ ;  /* 0x0000541003037816 */ /* 0x000fca00000000ff */
[----:B------:R4:W-:Y:S01]  /*7c30*/  STG.E desc[UR36][R8.64], R3 ;  /* 0x0000000308007986 */ /* 0x0009e2000c101924 */
[----:B------:R-:W-:Y:S05]  /*7c40*/  BRA `(.L_x_12970) ;  /* 0x0000000800a47947 */ /* 0x000fea0003800000 */
.L_x_12980:
[----:B------:R-:W0:Y:S02]  /*7c50*/  I2F.F64.S64 R4, R4 ;  /* 0x0000000400047312 */ /* 0x000e240000301c00 */
[----:B0-----:R0:W-:Y:S01]  /*7c60*/  STG.E.64 desc[UR36][R8.64], R4 ;  /* 0x0000000408007986 */ /* 0x0011e2000c101b24 */
[----:B------:R-:W-:Y:S05]  /*7c70*/  BRA `(.L_x_12970) ;  /* 0x0000000800987947 */ /* 0x000fea0003800000 */
.L_x_12971:
        /* <DEDUP_REMOVED lines=13> */
.L_x_12984:
[----:B------:R-:W0:Y:S01]  /*7d50*/  I2F.F64.S64 R4, R4 ;  /* 0x0000000400047312 */ /* 0x000e220000301c00 */
[----:B------:R-:W-:-:S05]  /*7d60*/  CS2R R6, SRZ ;  /* 0x0000000000067805 */ /* 0x000fca000001ff00 */
[----:B0-----:R0:W-:Y:S01]  /*7d70*/  STG.E.128 desc[UR36][R8.64], R4 ;  /* 0x0000000408007986 */ /* 0x0011e2000c101d24 */
[----:B------:R-:W-:Y:S05]  /*7d80*/  BRA `(.L_x_12970) ;  /* 0x0000000800547947 */ /* 0x000fea0003800000 */
.L_x_12983:
        /* <DEDUP_REMOVED lines=21> */
.L_x_12988:
[----:B------:R-:W-:Y:S05]  /*7ee0*/  BSYNC B0 ;  /* 0x0000000000007941 */ /* 0x000fea0003800000 */
.L_x_12987:
[----:B------:R-:W-:-:S05]  /*7ef0*/  LOP3.LUT R7, R0, R7, RZ, 0xfc, !PT ;  /* 0x0000000700077212 */ /* 0x000fca00078efcff */
[----:B------:R0:W-:Y:S01]  /*7f00*/  STG.E.U8 desc[UR36][R8.64], R7 ;  /* 0x0000000708007986 */ /* 0x0001e2000c101124 */
[----:B------:R-:W-:Y:S05]  /*7f10*/  BRA `(.L_x_12970) ;  /* 0x0000000400f07947 */ /* 0x000fea0003800000 */
.L_x_12986:
        /* <DEDUP_REMOVED lines=13> */
.L_x_12990:
[----:B------:R-:W-:Y:S01]  /*7ff0*/  IMAD.MOV.U32 R0, RZ, RZ, 0x7f ;  /* 0x0000007fff007424 */ /* 0x000fe200078e00ff */
[----:B------:R-:W-:-:S04]  /*8000*/  ISETP.GT.U32.AND P0, PT, R3, 0x7f800000, PT ;  /* 0x7f8000000300780c */ /* 0x000fc80003f04070 */
[----:B------:R-:W-:-:S09]  /*8010*/  SEL R0, R0, 0x7c, P0 ;  /* 0x0000007c00007807 */ /* 0x000fd20000000000 */
.L_x_12991:
[----:B------:R-:W-:Y:S05]  /*8020*/  BSYNC B0 ;  /* 0x0000000000007941 */ /* 0x000fea0003800000 */
.L_x_12989:
[----:B------:R-:W-:-:S04]  /*8030*/  LOP3.LUT R3, R5, 0x80000000, RZ, 0xc0, !PT ;  /* 0x8000000005037812 */ /* 0x000fc800078ec0ff */
[----:B------:R-:W-:-:S04]  /*8040*/  SHF.R.U32.HI R3, RZ, 0x18, R3 ;  /* 0x00000018ff037819 */ /* 0x000fc80000011603 */
[----:B------:R-:W-:-:S05]  /*8050*/  LOP3.LUT R3, R0, R3, RZ, 0xfc, !PT ;  /* 0x0000000300037212 */ /* 0x000fca00078efcff */
[----:B------:R0:W-:Y:S01]  /*8060*/  STG.E.U8 desc[UR36][R8.64], R3 ;  /* 0x0000000308007986 */ /* 0x0001e2000c101124 */
[----:B------:R-:W-:Y:S05]  /*8070*/  BRA `(.L_x_12970) ;  /* 0x0000000400987947 */ /* 0x000fea0003800000 */
.L_x_12985:
[----:B------:R-:W0:Y:S02]  /*8080*/  I2F.S64 R0, R4 ;  /* 0x0000000400007312 */ /* 0x000e240000301400 */
[----:B0-----:R-:W-:-:S05]  /*8090*/  F2FP.BF16.F32.PACK_AB R0, RZ, R0 ;  /* 0x00000000ff00723e */ /* 0x001fca00000010ff */
[----:B------:R0:W-:Y:S01]  /*80a0*/  STG.E.U16 desc[UR36][R8.64], R0 ;  /* 0x0000000008007986 */ /* 0x0001e2000c101524 */
[----:B------:R-:W-:Y:S05]  /*80b0*/  BRA `(.L_x_12970) ;  /* 0x0000000400887947 */ /* 0x000fea0003800000 */
.L_x_12982:
        /* <DEDUP_REMOVED lines=10> */
.L_x_12994:
        /* <DEDUP_REMOVED lines=17> */
.L_x_12997:
[----:B------:R-:W-:-:S04]  /*8270*/  LOP3.LUT R0, R5, 0x80000000, RZ, 0xc0, !PT ;  /* 0x8000000005007812 */ /* 0x000fc800078ec0ff */
[----:B------:R-:W-:-:S04]  /*8280*/  SHF.R.U32.HI R0, RZ, 0x18, R0 ;  /* 0x00000018ff007819 */ /* 0x000fc80000011600 */
[----:B------:R-:W-:-:S07]  /*8290*/  LOP3.LUT R0, R3, R0, RZ, 0xfc, !PT ;  /* 0x0000000003007212 */ /* 0x000fce00078efcff */
.L_x_12996:
[----:B------:R-:W-:Y:S05]  /*82a0*/  BSYNC B0 ;  /* 0x0000000000007941 */ /* 0x000fea0003800000 */
.L_x_12995:
[----:B------:R0:W-:Y:S01]  /*82b0*/  STG.E.U8 desc[UR36][R8.64], R0 ;  /* 0x0000000008007986 */ /* 0x0001e2000c101124 */
[----:B------:R-:W-:Y:S05]  /*82c0*/  BRA `(.L_x_12970) ;  /* 0x0000000400047947 */ /* 0x000fea0003800000 */
.L_x_12993:
        /* <DEDUP_REMOVED lines=17> */
.L_x_13000:
[----:B------:R-:W-:-:S04]  /*83e0*/  LOP3.LUT R0, R5, 0x80000000, RZ, 0xc0, !PT ;  /* 0x8000000005007812 */ /* 0x000fc800078ec0ff */
[----:B------:R-:W-:-:S04]  /*83f0*/  SHF.R.U32.HI R0, RZ, 0x18, R0 ;  /* 0x00000018ff007819 */ /* 0x000fc80000011600 */
[----:B------:R-:W-:-:S07]  /*8400*/  LOP3.LUT R0, R3, R0, RZ, 0xfc, !PT ;  /* 0x0000000003007212 */ /* 0x000fce00078efcff */
.L_x_12999:
[----:B------:R-:W-:Y:S05]  /*8410*/  BSYNC B0 ;  /* 0x0000000000007941 */ /* 0x000fea0003800000 */
.L_x_12998:
[----:B------:R0:W-:Y:S01]  /*8420*/  STG.E.U8 desc[UR36][R8.64], R0 ;  /* 0x0000000008007986 */ /* 0x0001e2000c101124 */
[----:B------:R-:W-:Y:S05]  /*8430*/  BRA `(.L_x_12970) ;  /* 0x0000000000a87947 */ /* 0x000fea0003800000 */
.L_x_12992:
        /* <DEDUP_REMOVED lines=22> */
.L_x_12975:
        /* <DEDUP_REMOVED lines=16> */
.L_x_13003:
[----:B------:R-:W-:Y:S05]  /*86a0*/  BRA `(.L_x_12970) ;  /* 0x00000000000c7947 */ /* 0x000fea0003800000 */
.L_x_13002:
[----:B------:R0:W-:Y:S01]  /*86b0*/  STG.E.64 desc[UR36][R8.64], R4 ;  /* 0x0000000408007986 */ /* 0x0001e2000c101b24 */
[----:B------:R-:W-:Y:S05]  /*86c0*/  BRA `(.L_x_12970) ;  /* 0x0000000000047947 */ /* 0x000fea0003800000 */
.L_x_13001:
[----:B------:R0:W-:Y:S02]  /*86d0*/  STG.E desc[UR36][R8.64], R7 ;  /* 0x0000000708007986 */ /* 0x0001e4000c101924 */
.L_x_12970:
[----:B------:R-:W-:Y:S05]  /*86e0*/  BSYNC B6 ;  /* 0x0000000000067941 */ /* 0x000fea0003800000 */
.L_x_12969:
        /* <DEDUP_REMOVED lines=23> */
.L_x_13009:
[----:B------:R0:W-:Y:S01]  /*8860*/  STG.E.U8 desc[UR36][R8.64], R24 ;  /* 0x0000001808007986 */ /* 0x0001e2000c101124 */
[----:B------:R-:W-:Y:S05]  /*8870*/  BRA `(.L_x_13011) ;  /* 0x0000000c004c7947 */ /* 0x000fea0003800000 */
.L_x_13008:
        /* <DEDUP_REMOVED lines=8> */
.L_x_13013:
[----:B------:R0:W-:Y:S01]  /*8900*/  STG.E desc[UR36][R8.64], R24 ;  /* 0x0000001808007986 */ /* 0x0001e2000c101924 */
[----:B------:R-:W-:Y:S05]  /*8910*/  BRA `(.L_x_13011) ;  /* 0x0000000c00247947 */ /* 0x000fea0003800000 */
.L_x_13012:
[----:B------:R0:W-:Y:S01]  /*8920*/  STG.E.U16 desc[UR36][R8.64], R24 ;  /* 0x0000001808007986 */ /* 0x0001e2000c101524 */
[----:B------:R-:W-:Y:S05]  /*8930*/  BRA `(.L_x_13011) ;  /* 0x0000000c001c7947 */ /* 0x000fea0003800000 */
.L_x_13007:
        /* <DEDUP_REMOVED lines=9> */
.L_x_13015:
[----:B------:R-:W0:Y:S02]  /*89d0*/  I2F.S64 R0, R24 ;  /* 0x0000001800007312 */ /* 0x000e240000301400 */
[----:B0-----:R-:W-:-:S05]  /*89e0*/  F2FP.F16.F32.PACK_AB R0, RZ, R0 ;  /* 0x00000000ff00723e */ /* 0x001fca00000000ff */
[----:B------:R0:W-:Y:S01]  /*89f0*/  STG.E.U16 desc[UR36][R8.64], R0 ;  /* 0x0000000008007986 */ /* 0x0001e2000c101524 */
[----:B------:R-:W-:Y:S05]  /*8a00*/  BRA `(.L_x_13011) ;  /* 0x0000000800e87947 */ /* 0x000fea0003800000 */
.L_x_13014:
        /* <DEDUP_REMOVED lines=10> */
.L_x_13017:
[----:B------:R-:W0:Y:S02]  /*8ab0*/  I2F.S64 R24, R24 ;  /* 0x0000001800187312 */ /* 0x000e240000301400 */
[----:B0-----:R-:W-:-:S04]  /*8ac0*/  F2FP.F16.F32.PACK_AB R3, RZ, R24 ;  /* 0x00000018ff03723e */ /* 0x001fc800000000ff */
[----:B------:R-:W-:-:S05]  /*8ad0*/  PRMT R3, R3, 0x5410, RZ ;  /* 0x0000541003037816 */ /* 0x000fca00000000ff */
[----:B------:R3:W-:Y:S01]  /*8ae0*/  STG.E desc[UR36][R8.64], R3 ;  /* 0x0000000308007986 */ /* 0x0007e2000c101924 */
[----:B------:R-:W-:Y:S05]  /*8af0*/  BRA `(.L_x_13011) ;  /* 0x0000000800ac7947 */ /* 0x000fea0003800000 */
.L_x_13016:
[----:B------:R-:W0:Y:S02]  /*8b00*/  I2F.F64.S64 R24, R24 ;  /* 0x0000001800187312 */ /* 0x000e240000301c00 */
[----:B0-----:R4:W-:Y:S01]  /*8b10*/  STG.E.64 desc[UR36][R8.64], R24 ;  /* 0x0000001808007986 */ /* 0x0019e2000c101b24 */
[----:B------:R-:W-:Y:S05]  /*8b20*/  BRA `(.L_x_13011) ;  /* 0x0000000800a07947 */ /* 0x000fea0003800000 */
.L_x_13006:
        /* <DEDUP_REMOVED lines=13> */
.L_x_13020:
[----:B------:R-:W0:Y:S01]  /*8c00*/  I2F.F64.S64 R4, R24 ;  /* 0x0000001800047312 */ /* 0x000e220000301c00 */
[----:B------:R-:W-:-:S05]  /*8c10*/  CS2R R6, SRZ ;  /* 0x0000000000067805 */ /* 0x000fca000001ff00 */
[----:B0-----:R0:W-:Y:S01]  /*8c20*/  STG.E.128 desc[UR36][R8.64], R4 ;  /* 0x0000000408007986 */ /* 0x0011e2000c101d24 */
[----:B------:R-:W-:Y:S05]  /*8c30*/  BRA `(.L_x_13011) ;  /* 0x00000008005c7947 */ /* 0x000fea0003800000 */
.L_x_13019:
        /* <DEDUP_REMOVED lines=21> */
.L_x_13024:
[----:B------:R-:W-:Y:S05]  /*8d90*/  BSYNC B0 ;  /* 0x0000000000007941 */ /* 0x000fea0003800000 */
.L_x_13023:
[----:B------:R-:W-:-:S05]  /*8da0*/  LOP3.LUT R5, R0, R5, RZ, 0xfc, !PT ;  /* 0x0000000500057212 */ /* 0x000fca00078efcff */
[----:B------:R0:W-:Y:S01]  /*8db0*/  STG.E.U8 desc[UR36][R8.64], R5 ;  /* 0x0000000508007986 */ /* 0x0001e2000c101124 */
[----:B------:R-:W-:Y:S05]  /*8dc0*/  BRA `(.L_x_13011) ;  /* 0x0000000400f87947 */ /* 0x000fea0003800000 */
.L_x_13022:
        /* <DEDUP_REMOVED lines=13> */
.L_x_13026:
[----:B------:R-:W-:Y:S01]  /*8ea0*/  IMAD.MOV.U32 R0, RZ, RZ, 0x7f ;  /* 0x0000007fff007424 */ /* 0x000fe200078e00ff */
[----:B------:R-:W-:-:S04]  /*8eb0*/  ISETP.GT.U32.AND P0, PT, R3, 0x7f800000, PT ;  /* 0x7f8000000300780c */ /* 0x000fc80003f04070 */
[----:B------:R-:W-:-:S09]  /*8ec0*/  SEL R0, R0, 0x7c, P0 ;  /* 0x0000007c00007807 */ /* 0x000fd20000000000 */
.L_x_13027:
[----:B------:R-:W-:Y:S05]  /*8ed0*/  BSYNC B0 ;  /* 0x0000000000007941 */ /* 0x000fea0003800000 */
.L_x_13025:
[----:B------:R-:W-:-:S04]  /*8ee0*/  LOP3.LUT R3, R25, 0x80000000, RZ, 0xc0, !PT ;  /* 0x8000000019037812 */ /* 0x000fc800078ec0ff */
[----:B------:R-:W-:-:S04]  /*8ef0*/  SHF.R.U32.HI R3, RZ, 0x18, R3 ;  /* 0x00000018ff037819 */ /* 0x000fc80000011603 */
[----:B------:R-:W-:-:S05]  /*8f00*/  LOP3.LUT R3, R0, R3, RZ, 0xfc, !PT ;  /* 0x0000000300037212 */ /* 0x000fca00078efcff */
[----:B------:R0:W-:Y:S01]  /*8f10*/  STG.E.U8 desc[UR36][R8.64], R3 ;  /* 0x0000000308007986 */ /* 0x0001e2000c101124 */
[----:B------:R-:W-:Y:S05]  /*8f20*/  BRA `(.L_x_13011) ;  /* 0x0000000400a07947 */ /* 0x000fea0003800000 */
.L_x_13021:
[----:B------:R-:W0:Y:S02]  /*8f30*/  I2F.S64 R0, R24 ;  /* 0x0000001800007312 */ /* 0x000e240000301400 */
[----:B0-----:R-:W-:-:S05]  /*8f40*/  F2FP.BF16.F32.PACK_AB R0, RZ, R0 ;  /* 0x00000000ff00723e */ /* 0x001fca00000010ff */
[----:B------:R0:W-:Y:S01]  /*8f50*/  STG.E.U16 desc[UR36][R8.64], R0 ;  /* 0x0000000008007986 */ /* 0x0001e2000c101524 */
[----:B------:R-:W-:Y:S05]  /*8f60*/  BRA `(.L_x_13011) ;  /* 0x0000000400907947 */ /* 0x000fea0003800000 */
.L_x_13018:
        /* <DEDUP_REMOVED lines=10> */
.L_x_13030:
        /* <DEDUP_REMOVED lines=17> */
.L_x_13033:
[----:B------:R-:W-:-:S04]  /*9120*/  LOP3.LUT R3, R25, 0x80000000, RZ, 0xc0, !PT ;  /* 0x8000000019037812 */ /* 0x000fc800078ec0ff */
[----:B------:R-:W-:-:S04]  /*9130*/  SHF.R.U32.HI R3, RZ, 0x18, R3 ;  /* 0x00000018ff037819 */ /* 0x000fc80000011603 */
[----:B------:R-:W-:-:S04]  /*9140*/  LOP3.LUT R0, R0, R3, RZ, 0xfc, !PT ;  /* 0x0000000300007212 */ /* 0x000fc800078efcff */
[----:B------:R-:W-:-:S07]  /*9150*/  PRMT R4, R0, 0x7610, R4 ;  /* 0x0000761000047816 */ /* 0x000fce0000000004 */
.L_x_13032:
[----:B------:R-:W-:Y:S05]  /*9160*/  BSYNC B0 ;  /* 0x0000000000007941 */ /* 0x000fea0003800000 */
.L_x_13031:
[----:B------:R0:W-:Y:S01]  /*9170*/  STG.E.U8 desc[UR36][R8.64], R4 ;  /* 0x0000000408007986 */ /* 0x0001e2000c101124 */
[----:B------:R-:W-:Y:S05]  /*9180*/  BRA `(.L_x_13011) ;  /* 0x0000000400087947 */ /* 0x000fea0003800000 */
.L_x_13029:
        /* <DEDUP_REMOVED lines=17> */
.L_x_13036:
[----:B------:R-:W-:-:S04]  /*92a0*/  LOP3.LUT R3, R25, 0x80000000, RZ, 0xc0, !PT ;  /* 0x8000000019037812 */ /* 0x000fc800078ec0ff */
[----:B------:R-:W-:-:S04]  /*92b0*/  SHF.R.U32.HI R3, RZ, 0x18, R3 ;  /* 0x00000018ff037819 */ /* 0x000fc80000011603 */
[----:B------:R-:W-:-:S04]  /*92c0*/  LOP3.LUT R0, R0, R3, RZ, 0xfc, !PT ;  /* 0x0000000300007212 */ /* 0x000fc800078efcff */
[----:B------:R-:W-:-:S07]  /*92d0*/  PRMT R4, R0, 0x7610, R4 ;  /* 0x0000761000047816 */ /* 0x000fce0000000004 */
.L_x_13035:
[----:B------:R-:W-:Y:S05]  /*92e0*/  BSYNC B0 ;  /* 0x0000000000007941 */ /* 0x000fea0003800000 */
.L_x_13034:
[----:B------:R0:W-:Y:S01]  /*92f0*/  STG.E.U8 desc[UR36][R8.64], R4 ;  /* 0x0000000408007986 */ /* 0x0001e2000c101124 */
[----:B------:R-:W-:Y:S05]  /*9300*/  BRA `(.L_x_13011) ;  /* 0x0000000000a87947 */ /* 0x000fea0003800000 */
.L_x_13028:
        /* <DEDUP_REMOVED lines=22> */
.L_x_13010:
        /* <DEDUP_REMOVED lines=16> */
.L_x_13039:
[----:B------:R-:W-:Y:S05]  /*9570*/  BRA `(.L_x_13011) ;  /* 0x00000000000c7947 */ /* 0x000fea0003800000 */
.L_x_13038:
[----:B------:R0:W-:Y:S01]  /*9580*/  STG.E.64 desc[UR36][R8.64], R24 ;  /* 0x0000001808007986 */ /* 0x0001e2000c101b24 */
[----:B------:R-:W-:Y:S05]  /*9590*/  BRA `(.L_x_13011) ;  /* 0x0000000000047947 */ /* 0x000fea0003800000 */
.L_x_13037:
[----:B------:R0:W-:Y:S02]  /*95a0*/  STG.E desc[UR36][R8.64], R24 ;  /* 0x0000001808007986 */ /* 0x0001e4000c101924 */
.L_x_13011:
        /* <DEDUP_REMOVED lines=23> */
.L_x_13043:
[----:B------:R0:W-:Y:S01]  /*9720*/  STG.E.U8 desc[UR36][R4.64], R18 ;  /* 0x0000001204007986 */ /* 0x0001e2000c101124 */
[----:B------:R-:W-:Y:S05]  /*9730*/  BRA `(.L_x_13045) ;  /* 0x0000000c00447947 */ /* 0x000fea0003800000 */
.L_x_13042:
        /* <DEDUP_REMOVED lines=8> */
.L_x_13047:
[----:B------:R0:W-:Y:S01]  /*97c0*/  STG.E desc[UR36][R4.64], R18 ;  /* 0x0000001204007986 */ /* 0x0001e2000c101924 */
[----:B------:R-:W-:Y:S05]  /*97d0*/  BRA `(.L_x_13045) ;  /* 0x0000000c001c7947 */ /* 0x000fea0003800000 */
.L_x_13046:
[----:B------:R0:W-:Y:S01]  /*97e0*/  STG.E.U16 desc[UR36][R4.64], R18 ;  /* 0x0000001204007986 */ /* 0x0001e2000c101524 */
[----:B------:R-:W-:Y:S05]  /*97f0*/  BRA `(.L_x_13045) ;  /* 0x0000000c00147947 */ /* 0x000fea0003800000 */
.L_x_13041:
        /* <DEDUP_REMOVED lines=9> */
.L_x_13049:
[----:B------:R-:W0:Y:S02]  /*9890*/  I2F.S64 R0, R18 ;  /* 0x0000001200007312 */ /* 0x000e240000301400 */
[----:B0-----:R-:W-:-:S05]  /*98a0*/  F2FP.F16.F32.PACK_AB R0, RZ, R0 ;  /* 0x00000000ff00723e */ /* 0x001fca00000000ff */
[----:B------:R0:W-:Y:S01]  /*98b0*/  STG.E.U16 desc[UR36][R4.64], R0 ;  /* 0x0000000004007986 */ /* 0x0001e2000c101524 */
[----:B------:R-:W-:Y:S05]  /*98c0*/  BRA `(.L_x_13045) ;  /* 0x0000000800e07947 */ /* 0x000fea0003800000 */
.L_x_13048:
        /* <DEDUP_REMOVED lines=10> */
.L_x_13051:
[----:B------:R-:W0:Y:S02]  /*9970*/  I2F.S64 R18, R18 ;  /* 0x0000001200127312 */ /* 0x000e240000301400 */
[----:B0-----:R-:W-:-:S04]  /*9980*/  F2FP.F16.F32.PACK_AB R3, RZ, R18 ;  /* 0x00000012ff03723e */ /* 0x001fc800000000ff */
[----:B------:R-:W-:-:S05]  /*9990*/  PRMT R3, R3, 0x5410, RZ ;  /* 0x0000541003037816 */ /* 0x000fca00000000ff */
[----:B------:R3:W-:Y:S01]  /*99a0*/  STG.E desc[UR36][R4.64], R3 ;  /* 0x0000000304007986 */ /* 0x0007e2000c101924 */
[----:B------:R-:W-:Y:S05]  /*99b0*/  BRA `(.L_x_13045) ;  /* 0x0000000800a47947 */ /* 0x000fea0003800000 */
.L_x_13050:
[----:B------:R-:W0:Y:S02]  /*99c0*/  I2F.F64.S64 R18, R18 ;  /* 0x0000001200127312 */ /* 0x000e240000301c00 */
[----:B0-----:R0:W-:Y:S01]  /*99d0*/  STG.E.64 desc[UR36][R4.64], R18 ;  /* 0x0000001204007986 */ /* 0x0011e2000c101b24 */
[----:B------:R-:W-:Y:S05]  /*99e0*/  BRA `(.L_x_13045) ;  /* 0x0000000800987947 */ /* 0x000fea0003800000 */
.L_x_13040:
        /* <DEDUP_REMOVED lines=13> */
.L_x_13054:
[----:B-1--4-:R-:W0:Y:S01]  /*9ac0*/  I2F.F64.S64 R8, R18 ;  /* 0x0000001200087312 */ /* 0x012e220000301c00 */
[----:B------:R-:W-:-:S05]  /*9ad0*/  CS2R R10, SRZ ;  /* 0x00000000000a7805 */ /* 0x000fca000001ff00 */
[----:B0-----:R0:W-:Y:S01]  /*9ae0*/  STG.E.128 desc[UR36][R4.64], R8 ;  /* 0x0000000804007986 */ /* 0x0011e2000c101d24 */
[----:B------:R-:W-:Y:S05]  /*9af0*/  BRA `(.L_x_13045) ;  /* 0x0000000800547947 */ /* 0x000fea0003800000 */
.L_x_13053:
        /* <DEDUP_REMOVED lines=21> */
.L_x_13058:
[----:B------:R-:W-:Y:S05]  /*9c50*/  BSYNC B0 ;  /* 0x0000000000007941 */ /* 0x000fea0003800000 */
.L_x_13057:
[----:B------:R-:W-:-:S05]  /*9c60*/  LOP3.LUT R7, R0, R7, RZ, 0xfc, !PT ;  /* 0x0000000700077212 */ /* 0x000fca00078efcff */
[----:B------:R0:W-:Y:S01]  /*9c70*/  STG.E.U8 desc[UR36][R4.64], R7 ;  /* 0x0000000704007986 */ /* 0x0001e2000c101124 */
[----:B------:R-:W-:Y:S05]  /*9c80*/  BRA `(.L_x_13045) ;  /* 0x0000000400f07947 */ /* 0x000fea0003800000 */
.L_x_13056:
        /* <DEDUP_REMOVED lines=13> */
.L_x_13060:
[----:B------:R-:W-:Y:S01]  /*9d60*/  IMAD.MOV.U32 R0, RZ, RZ, 0x7f ;  /* 0x0000007fff007424 */ /* 0x000fe200078e00ff */
[----:B------:R-:W-:-:S04]  /*9d70*/  ISETP.GT.U32.AND P0, PT, R3, 0x7f800000, PT ;  /* 0x7f8000000300780c */ /* 0x000fc80003f04070 */
[----:B------:R-:W-:-:S09]  /*9d80*/  SEL R0, R0, 0x7c, P0 ;  /* 0x0000007c00007807 */ /* 0x000fd20000000000 */
.L_x_13061:
[----:B------:R-:W-:Y:S05]  /*9d90*/  BSYNC B0 ;  /* 0x0000000000007941 */ /* 0x000fea0003800000 */
.L_x_13059:
[----:B------:R-:W-:-:S04]  /*9da0*/  LOP3.LUT R3, R19, 0x80000000, RZ, 0xc0, !PT ;  /* 0x8000000013037812 */ /* 0x000fc800078ec0ff */
[----:B------:R-:W-:-:S04]  /*9db0*/  SHF.R.U32.HI R3, RZ, 0x18, R3 ;  /* 0x00000018ff037819 */ /* 0x000fc80000011603 */
[----:B------:R-:W-:-:S05]  /*9dc0*/  LOP3.LUT R3, R0, R3, RZ, 0xfc, !PT ;  /* 0x0000000300037212 */ /* 0x000fca00078efcff */
[----:B------:R0:W-:Y:S01]  /*9dd0*/  STG.E.U8 desc[UR36][R4.64], R3 ;  /* 0x0000000304007986 */ /* 0x0001e2000c101124 */
[----:B------:R-:W-:Y:S05]  /*9de0*/  BRA `(.L_x_13045) ;  /* 0x0000000400987947 */ /* 0x000fea0003800000 */
.L_x_13055:
[----:B------:R-:W0:Y:S02]  /*9df0*/  I2F.S64 R0, R18 ;  /* 0x0000001200007312 */ /* 0x000e240000301400 */
[----:B0-----:R-:W-:-:S05]  /*9e00*/  F2FP.BF16.F32.PACK_AB R0, RZ, R0 ;  /* 0x00000000ff00723e */ /* 0x001fca00000010ff */
[----:B------:R0:W-:Y:S01]  /*9e10*/  STG.E.U16 desc[UR36][R4.64], R0 ;  /* 0x0000000004007986 */ /* 0x0001e2000c101524 */
[----:B------:R-:W-:Y:S05]  /*9e20*/  BRA `(.L_x_13045) ;  /* 0x0000000400887947 */ /* 0x000fea0003800000 */
.L_x_13052:
        /* <DEDUP_REMOVED lines=10> */
.L_x_13064:
        /* <DEDUP_REMOVED lines=17> */
.L_x_13067:
[----:B------:R-:W-:-:S04]  /*9fe0*/  LOP3.LUT R0, R19, 0x80000000, RZ, 0xc0, !PT ;  /* 0x8000000013007812 */ /* 0x000fc800078ec0ff */
[----:B------:R-:W-:-:S04]  /*9ff0*/  SHF.R.U32.HI R0, RZ, 0x18, R0 ;  /* 0x00000018ff007819 */ /* 0x000fc80000011600 */
[----:B------:R-:W-:-:S07]  /*a000*/  LOP3.LUT R0, R3, R0, RZ, 0xfc, !PT ;  /* 0x0000000003007212 */ /* 0x000fce00078efcff */
.L_x_13066:
[----:B------:R-:W-:Y:S05]  /*a010*/  BSYNC B0 ;  /* 0x0000000000007941 */ /* 0x000fea0003800000 */
.L_x_13065:
[----:B------:R0:W-:Y:S01]  /*a020*/  STG.E.U8 desc[UR36][R4.64], R0 ;  /* 0x0000000004007986 */ /* 0x0001e2000c101124 */
[----:B------:R-:W-:Y:S05]  /*a030*/  BRA `(.L_x_13045) ;  /* 0x0000000400047947 */ /* 0x000fea0003800000 */
.L_x_13063:
        /* <DEDUP_REMOVED lines=17> */
.L_x_13070:
[----:B------:R-:W-:-:S04]  /*a150*/  LOP3.LUT R0, R19, 0x80000000, RZ, 0xc0, !PT ;  /* 0x8000000013007812 */ /* 0x000fc800078ec0ff */
[----:B------:R-:W-:-:S04]  /*a160*/  SHF.R.U32.HI R0, RZ, 0x18, R0 ;  /* 0x00000018ff007819 */ /* 0x000fc80000011600 */
[----:B------:R-:W-:-:S07]  /*a170*/  LOP3.LUT R0, R3, R0, RZ, 0xfc, !PT ;  /* 0x0000000003007212 */ /* 0x000fce00078efcff */
.L_x_13069:
[----:B------:R-:W-:Y:S05]  /*a180*/  BSYNC B0 ;  /* 0x0000000000007941 */ /* 0x000fea0003800000 */
.L_x_13068:
[----:B------:R0:W-:Y:S01]  /*a190*/  STG.E.U8 desc[UR36][R4.64], R0 ;  /* 0x0000000004007986 */ /* 0x0001e2000c101124 */
[----:B------:R-:W-:Y:S05]  /*a1a0*/  BRA `(.L_x_13045) ;  /* 0x0000000000a87947 */ /* 0x000fea0003800000 */
.L_x_13062:
        /* <DEDUP_REMOVED lines=22> */
.L_x_13044:
        /* <DEDUP_REMOVED lines=16> */
.L_x_13073:
[----:B------:R-:W-:Y:S05]  /*a410*/  BRA `(.L_x_13045) ;  /* 0x00000000000c7947 */ /* 0x000fea0003800000 */
.L_x_13072:
[----:B------:R0:W-:Y:S01]  /*a420*/  STG.E.64 desc[UR36][R4.64], R18 ;  /* 0x0000001204007986 */ /* 0x0001e2000c101b24 */
[----:B------:R-:W-:Y:S05]  /*a430*/  BRA `(.L_x_13045) ;  /* 0x0000000000047947 */ /* 0x000fea0003800000 */
.L_x_13071:
[----:B------:R0:W-:Y:S02]  /*a440*/  STG.E desc[UR36][R4.64], R18 ;  /* 0x0000001204007986 */ /* 0x0001e4000c101924 */
.L_x_13045:
[----:B------:R-:W-:-:S07]  /*a450*/  VIADD R33, R33, 0x80 ;  /* 0x0000008021217836 */ /* 0x000fce0000000000 */
.L_x_13005:
[----:B------:R-:W-:Y:S05]  /*a460*/  BSYNC B6 ;  /* 0x0000000000067941 */ /* 0x000fea0003800000 */
.L_x_13004:
        /* <DEDUP_REMOVED lines=21> */
.L_x_13077:
[----:B------:R-:W-:Y:S01]  /*a5c0*/  STG.E.U8 desc[UR36][R2.64], R16 ;  /* 0x0000001002007986 */ /* 0x000fe2000c101124 */
[----:B------:R-:W-:Y:S05]  /*a5d0*/  EXIT ;  /* 0x000000000000794d */ /* 0x000fea0003800000 */
.L_x_13076:
        /* <DEDUP_REMOVED lines=8> */
.L_x_13080:
[----:B------:R-:W-:Y:S01]  /*a660*/  STG.E desc[UR36][R2.64], R16 ;  /* 0x0000001002007986 */ /* 0x000fe2000c101924 */
[----:B------:R-:W-:Y:S05]  /*a670*/  EXIT ;  /* 0x000000000000794d */ /* 0x000fea0003800000 */
.L_x_13079:
[----:B------:R-:W-:Y:S01]  /*a680*/  STG.E.U16 desc[UR36][R2.64], R16 ;  /* 0x0000001002007986 */ /* 0x000fe2000c101524 */
[----:B------:R-:W-:Y:S05]  /*a690*/  EXIT ;  /* 0x000000000000794d */ /* 0x000fea0003800000 */
.L_x_13075:
        /* <DEDUP_REMOVED lines=9> */
.L_x_13082:
[----:B------:R-:W0:Y:S02]  /*a730*/  I2F.S64 R0, R16 ;  /* 0x0000001000007312 */ /* 0x000e240000301400 */
[----:B0-----:R-:W-:-:S05]  /*a740*/  F2FP.F16.F32.PACK_AB R0, RZ, R0 ;  /* 0x00000000ff00723e */ /* 0x001fca00000000ff */
[----:B------:R-:W-:Y:S01]  /*a750*/  STG.E.U16 desc[UR36][R2.64], R0 ;  /* 0x0000000002007986 */ /* 0x000fe2000c101524 */
[----:B------:R-:W-:Y:S05]  /*a760*/  EXIT ;  /* 0x000000000000794d */ /* 0x000fea0003800000 */
.L_x_13081:
        /* <DEDUP_REMOVED lines=10> */
.L_x_13084:
[----:B------:R-:W2:Y:S02]  /*a810*/  I2F.S64 R16, R16 ;  /* 0x0000001000107312 */ /* 0x000ea40000301400 */
[----:B--2---:R-:W-:-:S04]  /*a820*/  F2FP.F16.F32.PACK_AB R5, RZ, R16 ;  /* 0x00000010ff05723e */ /* 0x004fc800000000ff */
[----:B------:R-:W-:-:S05]  /*a830*/  PRMT R5, R5, 0x5410, RZ ;  /* 0x0000541005057816 */ /* 0x000fca00000000ff */
[----:B------:R-:W-:Y:S01]  /*a840*/  STG.E desc[UR36][R2.64], R5 ;  /* 0x0000000502007986 */ /* 0x000fe2000c101924 */
[----:B------:R-:W-:Y:S05]  /*a850*/  EXIT ;  /* 0x000000000000794d */ /* 0x000fea0003800000 */
.L_x_13083:
[----:B------:R-:W0:Y:S02]  /*a860*/  I2F.F64.S64 R16, R16 ;  /* 0x0000001000107312 */ /* 0x000e240000301c00 */
[----:B0-----:R-:W-:Y:S01]  /*a870*/  STG.E.64 desc[UR36][R2.64], R16 ;  /* 0x0000001002007986 */ /* 0x001fe2000c101b24 */
[----:B------:R-:W-:Y:S05]  /*a880*/  EXIT ;  /* 0x000000000000794d */ /* 0x000fea0003800000 */
.L_x_13074:
        /* <DEDUP_REMOVED lines=13> */
.L_x_13087:
[----:B------:R-:W0:Y:S01]  /*a960*/  I2F.F64.S64 R16, R16 ;  /* 0x0000001000107312 */ /* 0x000e220000301c00 */
[----:B------:R-:W-:-:S05]  /*a970*/  CS2R R18, SRZ ;  /* 0x0000000000127805 */ /* 0x000fca000001ff00 */
[----:B0-----:R-:W-:Y:S01]  /*a980*/  STG.E.128 desc[UR36][R2.64], R16 ;  /* 0x0000001002007986 */ /* 0x001fe2000c101d24 */
[----:B------:R-:W-:Y:S05]  /*a990*/  EXIT ;  /* 0x000000000000794d */ /* 0x000fea0003800000 */
.L_x_13086:
        /* <DEDUP_REMOVED lines=21> */
.L_x_13091:
[----:B------:R-:W-:Y:S05]  /*aaf0*/  BSYNC B0 ;  /* 0x0000000000007941 */ /* 0x000fea0003800000 */
.L_x_13090:
[----:B------:R-:W-:-:S05]  /*ab00*/  LOP3.LUT R5, R0, R5, RZ, 0xfc, !PT ;  /* 0x0000000500057212 */ /* 0x000fca00078efcff */
[----:B------:R-:W-:Y:S01]  /*ab10*/  STG.E.U8 desc[UR36][R2.64], R5 ;  /* 0x0000000502007986 */ /* 0x000fe2000c101124 */
[----:B------:R-:W-:Y:S05]  /*ab20*/  EXIT ;  /* 0x000000000000794d */ /* 0x000fea0003800000 */
.L_x_13089:
        /* <DEDUP_REMOVED lines=13> */
.L_x_13093:
[----:B------:R-:W-:Y:S01]  /*ac00*/  IMAD.MOV.U32 R0, RZ, RZ, 0x7f ;  /* 0x0000007fff007424 */ /* 0x000fe200078e00ff */
[----:B------:R-:W-:-:S04]  /*ac10*/  ISETP.GT.U32.AND P0, PT, R4, 0x7f800000, PT ;  /* 0x7f8000000400780c */ /* 0x000fc80003f04070 */
[----:B------:R-:W-:-:S09]  /*ac20*/  SEL R0, R0, 0x7c, P0 ;  /* 0x0000007c00007807 */ /* 0x000fd20000000000 */
.L_x_13094:
[----:B------:R-:W-:Y:S05]  /*ac30*/  BSYNC B0 ;  /* 0x0000000000007941 */ /* 0x000fea0003800000 */
.L_x_13092:
[----:B------:R-:W-:-:S04]  /*ac40*/  LOP3.LUT R4, R17, 0x80000000, RZ, 0xc0, !PT ;  /* 0x8000000011047812 */ /* 0x000fc800078ec0ff */
[----:B------:R-:W-:-:S04]  /*ac50*/  SHF.R.U32.HI R5, RZ, 0x18, R4 ;  /* 0x00000018ff057819 */ /* 0x000fc80000011604 */
[----:B------:R-:W-:-:S05]  /*ac60*/  LOP3.LUT R5, R0, R5, RZ, 0xfc, !PT ;  /* 0x0000000500057212 */ /* 0x000fca00078efcff */
[----:B------:R-:W-:Y:S01]  /*ac70*/  STG.E.U8 desc[UR36][R2.64], R5 ;  /* 0x0000000502007986 */ /* 0x000fe2000c101124 */
[----:B------:R-:W-:Y:S05]  /*ac80*/  EXIT ;  /* 0x000000000000794d */ /* 0x000fea0003800000 */
.L_x_13088:
[----:B------:R-:W0:Y:S02]  /*ac90*/  I2F.S64 R0, R16 ;  /* 0x0000001000007312 */ /* 0x000e240000301400 */
[----:B0-----:R-:W-:-:S05]  /*aca0*/  F2FP.BF16.F32.PACK_AB R0, RZ, R0 ;  /* 0x00000000ff00723e */ /* 0x001fca00000010ff */
[----:B------:R-:W-:Y:S01]  /*acb0*/  STG.E.U16 desc[UR36][R2.64], R0 ;  /* 0x0000000002007986 */ /* 0x000fe2000c101524 */
[----:B------:R-:W-:Y:S05]  /*acc0*/  EXIT ;  /* 0x000000000000794d */ /* 0x000fea0003800000 */
.L_x_13085:
        /* <DEDUP_REMOVED lines=10> */
.L_x_13097:
        /* <DEDUP_REMOVED lines=17> */
.L_x_13100:
[----:B------:R-:W-:-:S04]  /*ae80*/  LOP3.LUT R0, R17, 0x80000000, RZ, 0xc0, !PT ;  /* 0x8000000011007812 */ /* 0x000fc800078ec0ff */
[----:B------:R-:W-:-:S04]  /*ae90*/  SHF.R.U32.HI R5, RZ, 0x18, R0 ;  /* 0x00000018ff057819 */ /* 0x000fc80000011600 */
[----:B------:R-:W-:-:S04]  /*aea0*/  LOP3.LUT R4, R4, R5, RZ, 0xfc, !PT ;  /* 0x0000000504047212 */ /* 0x000fc800078efcff */
[----:B------:R-:W-:-:S07]  /*aeb0*/  PRMT R0, R4, 0x7610, R0 ;  /* 0x0000761004007816 */ /* 0x000fce0000000000 */
.L_x_13099:
[----:B------:R-:W-:Y:S05]  /*aec0*/  BSYNC B0 ;  /* 0x0000000000007941 */ /* 0x000fea0003800000 */
.L_x_13098:
[----:B------:R-:W-:Y:S01]  /*aed0*/  STG.E.U8 desc[UR36][R2.64], R0 ;  /* 0x0000000002007986 */ /* 0x000fe2000c101124 */
[----:B------:R-:W-:Y:S05]  /*aee0*/  EXIT ;  /* 0x000000000000794d */ /* 0x000fea0003800000 */
.L_x_13096:
        /* <DEDUP_REMOVED lines=17> */
.L_x_13103:
[----:B------:R-:W-:-:S04]  /*b000*/  LOP3.LUT R0, R17, 0x80000000, RZ, 0xc0, !PT ;  /* 0x8000000011007812 */ /* 0x000fc800078ec0ff */
[----:B------:R-:W-:-:S04]  /*b010*/  SHF.R.U32.HI R5, RZ, 0x18, R0 ;  /* 0x00000018ff057819 */ /* 0x000fc80000011600 */
[----:B------:R-:W-:-:S04]  /*b020*/  LOP3.LUT R4, R4, R5, RZ, 0xfc, !PT ;  /* 0x0000000504047212 */ /* 0x000fc800078efcff */
[----:B------:R-:W-:-:S07]  /*b030*/  PRMT R0, R4, 0x7610, R0 ;  /* 0x0000761004007816 */ /* 0x000fce0000000000 */
.L_x_13102:
[----:B------:R-:W-:Y:S05]  /*b040*/  BSYNC B0 ;  /* 0x0000000000007941 */ /* 0x000fea0003800000 */
.L_x_13101:
[----:B------:R-:W-:Y:S01]  /*b050*/  STG.E.U8 desc[UR36][R2.64], R0 ;  /* 0x0000000002007986 */ /* 0x000fe2000c101124 */
[----:B------:R-:W-:Y:S05]  /*b060*/  EXIT ;  /* 0x000000000000794d */ /* 0x000fea0003800000 */
.L_x_13095:
        /* <DEDUP_REMOVED lines=22> */
.L_x_13078:
        /* <DEDUP_REMOVED lines=16> */
.L_x_13106:
[----:B------:R-:W-:Y:S05]  /*b2d0*/  EXIT ;  /* 0x000000000000794d */ /* 0x000fea0003800000 */
.L_x_13105:
[----:B------:R-:W-:Y:S01]  /*b2e0*/  STG.E.64 desc[UR36][R2.64], R16 ;  /* 0x0000001002007986 */ /* 0x000fe2000c101b24 */
[----:B------:R-:W-:Y:S05]  /*b2f0*/  EXIT ;  /* 0x000000000000794d */ /* 0x000fea0003800000 */
.L_x_13104:
[----:B------:R-:W-:Y:S01]  /*b300*/  STG.E desc[UR36][R2.64], R16 ;  /* 0x0000001002007986 */ /* 0x000fe2000c101924 */
[----:B------:R-:W-:Y:S05]  /*b310*/  EXIT ;  /* 0x000000000000794d */ /* 0x000fea0003800000 */
.L_x_13107:
        /* <DEDUP_REMOVED lines=14> */
.L_x_20618:


//--------------------- .text._ZN2at6native18elementwise_kernelILi128ELi2EZNS0_22gpu_kernel_impl_nocastINS0_13BinaryFunctorIlllZZZNS0_18lshift_kernel_cudaERNS_18TensorIteratorBaseEENKUlvE_clEvENKUlvE2_clEvEUlllE_EEEEvS5_RKT_EUliE_EEviT1_ --------------------------
	.section	.text._ZN2at6native18elementwise_kernelILi128ELi2EZNS0_22gpu_kernel_impl_nocastINS0_13BinaryFunctorIlllZZZNS0_18lshift_kernel_cudaERNS_18TensorIteratorBaseEENKUlvE_clEvENKUlvE2_clEvEUlllE_EEEEvS5_RKT_EUliE_EEviT1_,"ax",@progbits
	.align	128
        .global         _ZN2at6native18elementwise_kernelILi128ELi2EZNS0_22gpu_kernel_impl_nocastINS0_13BinaryFunctorIlllZZZNS0_18lshift_kernel_cudaERNS_18TensorIteratorBaseEENKUlvE_clEvENKUlvE2_clEvEUlllE_EEEEvS5_RKT_EUliE_EEviT1_
        .type           _ZN2at6native18elementwise_kernelILi128ELi2EZNS0_22gpu_kernel_impl_nocastINS0_13BinaryFunctorIlllZZZNS0_18lshift_kernel_cudaERNS_18TensorIteratorBaseEENKUlvE_clEvENKUlvE2_clEvEUlllE_EEEEvS5_RKT_EUliE_EEviT1_,@function
        .size           _ZN2at6native18elementwise_kernelILi128ELi2EZNS0_22gpu_kernel_impl_nocastINS0_13BinaryFunctorIlllZZZNS0_18lshift_kernel_cudaERNS_18TensorIteratorBaseEENKUlvE_clEvENKUlvE2_clEvEUlllE_EEEEvS5_RKT_EUliE_EEviT1_,(.L_x_20619 - _ZN2at6native18elementwise_kernelILi128ELi2EZNS0_22gpu_kernel_impl_nocastINS0_13BinaryFunctorIlllZZZNS0_18lshift_kernel_cudaERNS_18TensorIteratorBaseEENKUlvE_clEvENKUlvE2_clEvEUlllE_EEEEvS5_RKT_EUliE_EEviT1_)
        .other          _ZN2at6native18elementwise_kernelILi128ELi2EZNS0_22gpu_kernel_impl_nocastINS0_13BinaryFunctorIlllZZZNS0_18lshift_kernel_cudaERNS_18TensorIteratorBaseEENKUlvE_clEvENKUlvE2_clEvEUlllE_EEEEvS5_RKT_EUliE_EEviT1_,@"STO_CUDA_ENTRY STV_DEFAULT"
_ZN2at6native18elementwise_kernelILi128ELi2EZNS0_22gpu_kernel_impl_nocastINS0_13BinaryFunctorIlllZZZNS0_18lshift_kernel_cudaERNS_18TensorIteratorBaseEENKUlvE_clEvENKUlvE2_clEvEUlllE_EEEEvS5_RKT_EUliE_EEviT1_:
.text._ZN2at6native18elementwise_kernelILi128ELi2EZNS0_22gpu_kernel_impl_nocastINS0_13BinaryFunctorIlllZZZNS0_18lshift_kernel_cudaERNS_18TensorIteratorBaseEENKUlvE_clEvENKUlvE2_clEvEUlllE_EEEEvS5_RKT_EUliE_EEviT1_:
        /* <DEDUP_REMOVED lines=363> */
.L_x_13110:
[----:B------:R-:W-:Y:S01]  /*16b0*/  ULDC.64 UR10, c[0x0][0x488] ;  /* 0x00012200000a7ab9 */ /* 0x000fe20000000a00 */
[----:B------:R-:W-:Y:S01]  /*16c0*/  ULDC.64 UR8, c[0x0][0x480] ;  /* 0x0001200000087ab9 */ /* 0x000fe20000000a00 */
[----:B------:R-:W-:Y:S02]  /*16d0*/  IADD3 R4, P1, R4, UR10, RZ ;  /* 0x0000000a04047c10 */ /* 0x000fe4000ff3e0ff */
[----:B------:R-:W-:Y:S02]  /*16e0*/  IADD3 R6, P0, R2, UR8, RZ ;  /* 0x0000000802067c10 */ /* 0x000fe4000ff1e0ff */
[----:B------:R-:W-:Y:S02]  /*16f0*/  IADD3.X R5, RZ, UR11, RZ, P1, !PT ;  /* 0x0000000bff057c10 */ /* 0x000fe40008ffe4ff */
[----:B------:R-:W-:Y:S01]  /*1700*/  IADD3.X R7, RZ, UR9, RZ, P0, !PT ;  /* 0x00000009ff077c10 */ /* 0x000fe200087fe4ff */
[----:B------:R-:W-:-:S03]  /*1710*/  ULDC.64 UR8, c[0x0][0x478] ;  /* 0x00011e0000087ab9 */ /* 0x000fc60000000a00 */
[----:B------:R-:W2:Y:S04]  /*1720*/  LDG.E.64 R4, desc[UR4][R4.64] ;  /* 0x0000000404047981 */ /* 0x000ea8000c1e1b00 */
[----:B------:R-:W3:Y:S01]  /*1730*/  LDG.E.64 R6, desc[UR4][R6.64] ;  /* 0x0000000406067981 */ /* 0x000ee2000c1e1b00 */
[----:B------:R-:W-:Y:S02]  /*1740*/  IADD3 R8, P1, R3, UR8, RZ ;  /* 0x0000000803087c10 */ /* 0x000fe4000ff3e0ff */
[----:B------:R-:W-:Y:S02]  /*1750*/  IADD3 R11, R0, 0x80, RZ ;  /* 0x00000080000b7810 */ /* 0x000fe40007ffe0ff */
[----:B------:R-:W-:Y:S02]  /*1760*/  IADD3.X R9, RZ, UR9, RZ, P1, !PT ;  /* 0x00000009ff097c10 */ /* 0x000fe40008ffe4ff */
[----:B--2---:R-:W-:-:S02]  /*1770*/  ISETP.GT.U32.AND P0, PT, R4, 0x3f, PT ;  /* 0x0000003f0400780c */ /* 0x004fc40003f04070 */
[CC--:B---3--:R-:W-:Y:S02]  /*1780*/  SHF.L.U32 R2, R6.reuse, R4.reuse, RZ ;  /* 0x0000000406027219 */ /* 0x0c8fe400000006ff */
[----:B------:R-:W-:Y:S02]  /*1790*/  ISETP.GT.U32.AND.EX P0, PT, R5, RZ, PT, P0 ;  /* 0x000000ff0500720c */ /* 0x000fe40003f04100 */
[----:B------:R-:W-:Y:S02]  /*17a0*/  SHF.L.U64.HI R3, R6, R4, R7 ;  /* 0x0000000406037219 */ /* 0x000fe40000010207 */
[----:B------:R-:W-:Y:S02]  /*17b0*/  SEL R2, R2, RZ, !P0 ;  /* 0x000000ff02027207 */ /* 0x000fe40004000000 */
[----:B------:R-:W-:-:S05]  /*17c0*/  SEL R3, R3, RZ, !P0 ;  /* 0x000000ff03037207 */ /* 0x000fca0004000000 */
[----:B------:R0:W-:Y:S02]  /*17d0*/  STG.E.64 desc[UR4][R8.64], R2 ;  /* 0x0000000208007986 */ /* 0x0001e4000c101b04 */
.L_x_13109:
[----:B------:R-:W-:Y:S05]  /*17e0*/  BSYNC B0 ;  /* 0x0000000000007941 */ /* 0x000fea0003800000 */
.L_x_13108:
        /* <DEDUP_REMOVED lines=355> */
.L_x_13111:
        /* <DEDUP_REMOVED lines=9> */
[----:B------:R-:W-:-:S04]  /*2eb0*/  IADD3 R8, P1, R3, UR6, RZ ;  /* 0x0000000603087c10 */ /* 0x000fc8000ff3e0ff */
[----:B------:R-:W-:Y:S02]  /*2ec0*/  IADD3.X R9, RZ, UR7, RZ, P1, !PT ;  /* 0x00000007ff097c10 */ /* 0x000fe40008ffe4ff */
[----:B--2---:R-:W-:Y:S02]  /*2ed0*/  ISETP.GT.U32.AND P0, PT, R4, 0x3f, PT ;  /* 0x0000003f0400780c */ /* 0x004fe40003f04070 */
[CC--:B---3--:R-:W-:Y:S02]  /*2ee0*/  SHF.L.U32 R2, R6.reuse, R4.reuse, RZ ;  /* 0x0000000406027219 */ /* 0x0c8fe400000006ff */
[----:B------:R-:W-:Y:S02]  /*2ef0*/  ISETP.GT.U32.AND.EX P0, PT, R5, RZ, PT, P0 ;  /* 0x000000ff0500720c */ /* 0x000fe40003f04100 */
[----:B------:R-:W-:Y:S02]  /*2f00*/  SHF.L.U64.HI R0, R6, R4, R7 ;  /* 0x0000000406007219 */ /* 0x000fe40000010207 */
[----:B------:R-:W-:-:S02]  /*2f10*/  SEL R2, R2, RZ, !P0 ;  /* 0x000000ff02027207 */ /* 0x000fc40004000000 */
[----:B------:R-:W-:-:S05]  /*2f20*/  SEL R3, R0, RZ, !P0 ;  /* 0x000000ff00037207 */ /* 0x000fca0004000000 */
[----:B------:R-:W-:Y:S01]  /*2f30*/  STG.E.64 desc[UR4][R8.64], R2 ;  /* 0x0000000208007986 */ /* 0x000fe2000c101b04 */
[----:B------:R-:W-:Y:S05]  /*2f40*/  EXIT ;  /* 0x000000000000794d */ /* 0x000fea0003800000 */
.L_x_13112:
        /* <DEDUP_REMOVED lines=11> */
.L_x_20619:


//--------------------- .text._ZN2at6native27unrolled_elementwise_kernelINS0_13BinaryFunctorIlllZZZNS0_18lshift_kernel_cudaERNS_18TensorIteratorBaseEENKUlvE_clEvENKUlvE2_clEvEUlllE_EESt5arrayIPcLm3EELi4E23TrivialOffsetCalculatorILi2EjESC_ILi1EjENS0_6memory15LoadWithoutCastENSF_16StoreWithoutCastEEEviT_T0_T2_T3_T4_T5_ --------------------------
	.section	.text._ZN2at6native27unrolled_elementwise_kernelINS0_13BinaryFunctorIlllZZZNS0_18lshift_kernel_cudaERNS_18TensorIteratorBaseEENKUlvE_clEvENKUlvE2_clEvEUlllE_EESt5arrayIPcLm3EELi4E23TrivialOffsetCalculatorILi2EjESC_ILi1EjENS0_6memory15LoadWithoutCastENSF_16StoreWithoutCastEEEviT_T0_T2_T3_T4_T5_,"ax",@progbits
	.align	128
        .global         _ZN2at6native27unrolled_elementwise_kernelINS0_13BinaryFunctorIlllZZZNS0_18lshift_kernel_cudaERNS_18TensorIteratorBaseEENKUlvE_clEvENKUlvE2_clEvEUlllE_EESt5arrayIPcLm3EELi4E23TrivialOffsetCalculatorILi2EjESC_ILi1EjENS0_6memory15LoadWithoutCastENSF_16StoreWithoutCastEEEviT_T0_T2_T3_T4_T5_
        .type           _ZN2at6native27unrolled_elementwise_kernelINS0_13BinaryFunctorIlllZZZNS0_18lshift_kernel_cudaERNS_18TensorIteratorBaseEENKUlvE_clEvENKUlvE2_clEvEUlllE_EESt5arrayIPcLm3EELi4E23TrivialOffsetCalculatorILi2EjESC_ILi1EjENS0_6memory15LoadWithoutCastENSF_16StoreWithoutCastEEEviT_T0_T2_T3_T4_T5_,@function
        .size           _ZN2at6native27unrolled_elementwise_kernelINS0_13BinaryFunctorIlllZZZNS0_18lshift_kernel_cudaERNS_18TensorIteratorBaseEENKUlvE_clEvENKUlvE2_clEvEUlllE_EESt5arrayIPcLm3EELi4E23TrivialOffsetCalculatorILi2EjESC_ILi1EjENS0_6memory15LoadWithoutCastENSF_16StoreWithoutCastEEEviT_T0_T2_T3_T4_T5_,(.L_x_20620 - _ZN2at6native27unrolled_elementwise_kernelINS0_13BinaryFunctorIlllZZZNS0_18lshift_kernel_cudaERNS_18TensorIteratorBaseEENKUlvE_clEvENKUlvE2_clEvEUlllE_EESt5arrayIPcLm3EELi4E23TrivialOffsetCalculatorILi2EjESC_ILi1EjENS0_6memory15LoadWithoutCastENSF_16StoreWithoutCastEEEviT_T0_T2_T3_T4_T5_)
        .other          _ZN2at6native27unrolled_elementwise_kernelINS0_13BinaryFunctorIlllZZZNS0_18lshift_kernel_cudaERNS_18TensorIteratorBaseEENKUlvE_clEvENKUlvE2_clEvEUlllE_EESt5arrayIPcLm3EELi4E23TrivialOffsetCalculatorILi2EjESC_ILi1EjENS0_6memory15LoadWithoutCastENSF_16StoreWithoutCastEEEviT_T0_T2_T3_T4_T5_,@"STO_CUDA_ENTRY STV_DEFAULT"
_ZN2at6native27unrolled_elementwise_kernelINS0_13BinaryFunctorIlllZZZNS0_18lshift_kernel_cudaERNS_18TensorIteratorBaseEENKUlvE_clEvENKUlvE2_clEvEUlllE_EESt5arrayIPcLm3EELi4E23TrivialOffsetCalculatorILi2EjESC_ILi1EjENS0_6memory15LoadWithoutCastENSF_16StoreWithoutCastEEEviT_T0_T2_T3_T4_T5_:
.text._ZN2at6native27unrolled_elementwise_kernelINS0_13BinaryFunctorIlllZZZNS0_18lshift_kernel_cudaERNS_18TensorIteratorBaseEENKUlvE_clEvENKUlvE2_clEvEUlllE_EESt5arrayIPcLm3EELi4E23TrivialOffsetCalculatorILi2EjESC_ILi1EjENS0_6memory15LoadWithoutCastENSF_16StoreWithoutCastEEEviT_T0_T2_T3_T4_T5_:
        /* <DEDUP_REMOVED lines=20> */
[----:B------:R3:W4:Y:S01]  /*0140*/  @!P2 LDG.E.64 R2, desc[UR4][R10.64] ;  /* 0x000000040a02a981 */ /* 0x000722000c1e1b00 */
[----:B-1----:R-:W-:Y:S01]  /*0150*/  @!P2 IMAD.WIDE.U32 R20, R5, 0x8, R20 ;  /* 0x000000080514a825 */ /* 0x002fe200078e0014 */
[----:B------:R-:W-:-:S08]  /*0160*/  CS2R R4, SRZ ;  /* 0x0000000000047805 */ /* 0x000fd0000001ff00 */
[----:B------:R-:W1:Y:S01]  /*0170*/  @!P1 LDC.64 R18, c[0x0][0x228] ;  /* 0x00008a00ff129b82 */ /* 0x000e620000000a00 */
[----:B------:R1:W4:Y:S07]  /*0180*/  @!P2 LDG.E.64 R4, desc[UR4][R20.64] ;  /* 0x000000041404a981 */ /* 0x00032e000c1e1b00 */
[----:B------:R-:W1:Y:S01]  /*0190*/  @!P1 LDC.64 R14, c[0x0][0x220] ;  /* 0x00008800ff0e9b82 */ /* 0x000e620000000a00 */
[----:B------:R-:W-:Y:S02]  /*01a0*/  @!P1 IMAD R29, R0, 0x200, R17 ;  /* 0x00000200001d9824 */ /* 0x000fe400078e0211 */
[----:B--2---:R-:W-:Y:S01]  /*01b0*/  @!P0 IMAD.WIDE.U32 R22, R25, 0x8, R8 ;  /* 0x0000000819168825 */ /* 0x004fe200078e0008 */
[----:B------:R-:W-:-:S02]  /*01c0*/  CS2R R8, SRZ ;  /* 0x0000000000087805 */ /* 0x000fc4000001ff00 */
[----:B---3--:R-:W-:Y:S01]  /*01d0*/  CS2R R10, SRZ ;  /* 0x00000000000a7805 */ /* 0x008fe2000001ff00 */
[----:B0-----:R-:W-:Y:S01]  /*01e0*/  @!P0 IMAD.WIDE.U32 R24, R25, 0x8, R6 ;  /* 0x0000000819188825 */ /* 0x001fe200078e0006 */
[----:B------:R-:W-:-:S04]  /*01f0*/  CS2R R6, SRZ ;  /* 0x0000000000067805 */ /* 0x000fc8000001ff00 */
[----:B------:R0:W2:Y:S01]  /*0200*/  @!P0 LDG.E.64 R8, desc[UR4][R24.64] ;  /* 0x0000000418088981 */ /* 0x0000a2000c1e1b00 */
[----:B-1----:R-:W-:-:S03]  /*0210*/  @!P1 IMAD.WIDE.U32 R20, R29, 0x8, R18 ;  /* 0x000000081d149825 */ /* 0x002fc600078e0012 */
[----:B------:R1:W3:Y:S04]  /*0220*/  @!P0 LDG.E.64 R6, desc[UR4][R22.64] ;  /* 0x0000000416068981 */ /* 0x0002e8000c1e1b00 */
[----:B------:R1:W3:Y:S01]  /*0230*/  @!P1 LDG.E.64 R10, desc[UR4][R20.64] ;  /* 0x00000004140a9981 */ /* 0x0002e2000c1e1b00 */
[----:B------:R-:W-:Y:S01]  /*0240*/  @!P1 IMAD.WIDE.U32 R28, R29, 0x8, R14 ;  /* 0x000000081d1c9825 */ /* 0x000fe200078e000e */
[----:B------:R-:W-:-:S06]  /*0250*/  CS2R R14, SRZ ;  /* 0x00000000000e7805 */ /* 0x000fcc000001ff00 */
[----:B------:R-:W3:Y:S01]  /*0260*/  @!P1 LDG.E.64 R14, desc[UR4][R28.64] ;  /* 0x000000041c0e9981 */ /* 0x000ee2000c1e1b00 */
[----:B------:R-:W-:-:S05]  /*0270*/  @!P1 VIADD R17, R17, 0x80 ;  /* 0x0000008011119836 */ /* 0x000fca0000000000 */
[----:B------:R-:W-:-:S13]  /*0280*/  ISETP.GE.AND P0, PT, R17, R12, PT ;  /* 0x0000000c1100720c */ /* 0x000fda0003f06270 */
[----:B------:R-:W1:Y:S08]  /*0290*/  @!P0 LDC.64 R26, c[0x0][0x228] ;  /* 0x00008a00ff1a8b82 */ /* 0x000e700000000a00 */
[----:B------:R-:W1:Y:S01]  /*02a0*/  @!P0 LDC.64 R18, c[0x0][0x220] ;  /* 0x00008800ff128b82 */ /* 0x000e620000000a00 */
[----:B0-----:R-:W-:-:S04]  /*02b0*/  @!P0 IMAD R25, R0, 0x200, R17 ;  /* 0x0000020000198824 */ /* 0x001fc800078e0211 */
[----:B-1----:R-:W-:-:S04]  /*02c0*/  @!P0 IMAD.WIDE.U32 R22, R25, 0x8, R26 ;  /* 0x0000000819168825 */ /* 0x002fc800078e001a */
[----:B------:R-:W-:Y:S02]  /*02d0*/  @!P0 IMAD.WIDE.U32 R26, R25, 0x8, R18 ;  /* 0x00000008191a8825 */ /* 0x000fe400078e0012 */
[----:B------:R-:W0:Y:S02]  /*02e0*/  @!P2 LDC.64 R24, c[0x0][0x218] ;  /* 0x00008600ff18ab82 */ /* 0x000e240000000a00 */
[----:B------:R-:W-:Y:S02]  /*02f0*/  VIADD R20, R13, 0x80 ;  /* 0x000000800d147836 */ /* 0x000fe40000000000 */
[--C-:B------:R-:W-:Y:S02]  /*0300*/  IMAD.MOV.U32 R21, RZ, RZ, R13.reuse ;  /* 0x000000ffff157224 */ /* 0x100fe400078e000d */
[----:B------:R-:W-:Y:S01]  /*0310*/  @!P2 IMAD R13, R0, 0x200, R13 ;  /* 0x00000200000da824 */ /* 0x000fe200078e020d */
[----:B------:R-:W-:Y:S02]  /*0320*/  CS2R R16, SRZ ;  /* 0x0000000000107805 */ /* 0x000fe4000001ff00 */
[----:B------:R-:W-:Y:S01]  /*0330*/  CS2R R18, SRZ ;  /* 0x0000000000127805 */ /* 0x000fe2000001ff00 */
[----:B------:R-:W-:-:S03]  /*0340*/  @!P2 IMAD.MOV.U32 R21, RZ, RZ, R20 ;  /* 0x000000ffff15a224 */ /* 0x000fc600078e0014 */
[----:B------:R1:W5:Y:S04]  /*0350*/  @!P0 LDG.E.64 R16, desc[UR4][R22.64] ;  /* 0x0000000416108981 */ /* 0x000368000c1e1b00 */
[----:B------:R1:W5:Y:S01]  /*0360*/  @!P0 LDG.E.64 R18, desc[UR4][R26.64] ;  /* 0x000000041a128981 */ /* 0x000362000c1e1b00 */
[----:B0-----:R-:W-:Y:S01]  /*0370*/  @!P2 IMAD.WIDE.U32 R24, R13, 0x8, R24 ;  /* 0x000000080d18a825 */ /* 0x001fe200078e0018 */
[----:B------:R-:W-:Y:S01]  /*0380*/  ISETP.GE.AND P3, PT, R21, R12, PT ;  /* 0x0000000c1500720c */ /* 0x000fe20003f66270 */
[----:B------:R-:W-:Y:S01]  /*0390*/  BSSY B0, `(.L_x_13113) ;  /* 0x000001f000007945 */ /* 0x000fe20003800000 */
[----:B----4-:R-:W-:Y:S02]  /*03a0*/  ISETP.GT.U32.AND P1, PT, R4, 0x3f, PT ;  /* 0x0000003f0400780c */ /* 0x010fe40003f24070 */
[----:B------:R-:W-:-:S02]  /*03b0*/  SHF.L.U64.HI R3, R2, R4, R3 ;  /* 0x0000000402037219 */ /* 0x000fc40000010203 */
[----:B------:R-:W-:Y:S02]  /*03c0*/  SHF.L.U32 R4, R2, R4, RZ ;  /* 0x0000000402047219 */ /* 0x000fe400000006ff */
[----:B------:R-:W-:-:S04]  /*03d0*/  ISETP.GT.U32.AND.EX P1, PT, R5, RZ, PT, P1 ;  /* 0x000000ff0500720c */ /* 0x000fc80003f24110 */
[----:B------:R-:W-:Y:S02]  /*03e0*/  SEL R4, R4, RZ, !P1 ;  /* 0x000000ff04047207 */ /* 0x000fe40004800000 */
[----:B------:R-:W-:-:S05]  /*03f0*/  SEL R5, R3, RZ, !P1 ;  /* 0x000000ff03057207 */ /* 0x000fca0004800000 */
[----:B------:R1:W-:Y:S01]  /*0400*/  @!P2 STG.E.64 desc[UR4][R24.64], R4 ;  /* 0x000000041800a986 */ /* 0x0003e2000c101b04 */
[----:B--2---:R-:W-:-:S04]  /*0410*/  ISETP.GT.U32.AND P0, PT, R8, 0x3f, PT ;  /* 0x0000003f0800780c */ /* 0x004fc80003f04070 */
[----:B------:R-:W-:Y:S02]  /*0420*/  ISETP.GT.U32.AND.EX P0, PT, R9, RZ, PT, P0 ;  /* 0x000000ff0900720c */ /* 0x000fe40003f04100 */
[-C--:B---3--:R-:W-:Y:S02]  /*0430*/  SHF.L.U64.HI R7, R6, R8.reuse, R7 ;  /* 0x0000000806077219 */ /* 0x088fe40000010207 */
[----:B------:R-:W-:Y:S02]  /*0440*/  ISETP.GT.U32.AND P1, PT, R10, 0x3f, PT ;  /* 0x0000003f0a00780c */ /* 0x000fe40003f24070 */
[----:B------:R-:W-:Y:S02]  /*0450*/  SHF.L.U32 R2, R6, R8, RZ ;  /* 0x0000000806027219 */ /* 0x000fe400000006ff */
[----:B------:R-:W-:Y:S02]  /*0460*/  ISETP.GT.U32.AND.EX P1, PT, R11, RZ, PT, P1 ;  /* 0x000000ff0b00720c */ /* 0x000fe40003f24110 */
[----:B------:R-:W-:-:S02]  /*0470*/  SEL R3, R7, RZ, !P0 ;  /* 0x000000ff07037207 */ /* 0x000fc40004000000 */
[CC--:B------:R-:W-:Y:S02]  /*0480*/  SHF.L.U64.HI R8, R14.reuse, R10.reuse, R15 ;  /* 0x0000000a0e087219 */ /* 0x0c0fe4000001020f */
[----:B------:R-:W-:Y:S02]  /*0490*/  SHF.L.U32 R6, R14, R10, RZ ;  /* 0x0000000a0e067219 */ /* 0x000fe400000006ff */
[----:B------:R-:W-:Y:S02]  /*04a0*/  SEL R2, R2, RZ, !P0 ;  /* 0x000000ff02027207 */ /* 0x000fe40004000000 */
[----:B------:R-:W-:Y:S02]  /*04b0*/  SEL R6, R6, RZ, !P1 ;  /* 0x000000ff06067207 */ /* 0x000fe40004800000 */
[----:B------:R-:W-:Y:S01]  /*04c0*/  SEL R7, R8, RZ, !P1 ;  /* 0x000000ff08077207 */ /* 0x000fe20004800000 */
        /* <DEDUP_REMOVED lines=11> */
.L_x_13114:
[----:B------:R-:W-:Y:S05]  /*0580*/  BSYNC B0 ;  /* 0x0000000000007941 */ /* 0x000fea0003800000 */
.L_x_13113:
[----:B------:R-:W-:-:S13]  /*0590*/  ISETP.GE.AND P0, PT, R21, R12, PT ;  /* 0x0000000c1500720c */ /* 0x000fda0003f06270 */
[----:B------:R-:W-:Y:S05]  /*05a0*/  @P0 EXIT ;  /* 0x000000000000094d */ /* 0x000fea0003800000 */
[----:B0-----:R-:W0:Y:S01]  /*05b0*/  LDC.64 R2, c[0x0][0x218] ;  /* 0x00008600ff027b82 */ /* 0x001e220000000a00 */
[----:B-----5:R-:W-:Y:S01]  /*05c0*/  ISETP.GT.U32.AND P0, PT, R16, 0x3f, PT ;  /* 0x0000003f1000780c */ /* 0x020fe20003f04070 */
[----:B------:R-:W-:Y:S01]  /*05d0*/  IMAD R21, R0, 0x200, R21 ;  /* 0x0000020000157824 */ /* 0x000fe200078e0215 */
[CC--:B------:R-:W-:Y:S02]  /*05e0*/  SHF.L.U64.HI R5, R18.reuse, R16.reuse, R19 ;  /* 0x0000001012057219 */ /* 0x0c0fe40000010213 */
[----:B------:R-:W-:Y:S02]  /*05f0*/  SHF.L.U32 R4, R18, R16, RZ ;  /* 0x0000001012047219 */ /* 0x000fe400000006ff */
[----:B------:R-:W-:-:S04]  /*0600*/  ISETP.GT.U32.AND.EX P0, PT, R17, RZ, PT, P0 ;  /* 0x000000ff1100720c */ /* 0x000fc80003f04100 */
[----:B------:R-:W-:Y:S02]  /*0610*/  SEL R4, R4, RZ, !P0 ;  /* 0x000000ff04047207 */ /* 0x000fe40004000000 */
[----:B------:R-:W-:Y:S01]  /*0620*/  SEL R5, R5, RZ, !P0 ;  /* 0x000000ff05057207 */ /* 0x000fe20004000000 */
[----:B0-----:R-:W-:-:S05]  /*0630*/  IMAD.WIDE.U32 R2, R21, 0x8, R2 ;  /* 0x0000000815027825 */ /* 0x001fca00078e0002 */
[----:B------:R-:W-:Y:S01]  /*0640*/  STG.E.64 desc[UR4][R2.64], R4 ;  /* 0x0000000402007986 */ /* 0x000fe2000c101b04 */
[----:B------:R-:W-:Y:S05]  /*0650*/  EXIT ;  /* 0x000000000000794d */ /* 0x000fea0003800000 */
.L_x_13115:
        /* <DEDUP_REMOVED lines=10> */
.L_x_20620:


//--------------------- .text._ZN2at6native29vectorized_elementwise_kernelILi2ENS0_13BinaryFunctorIlllZZZNS0_18lshift_kernel_cudaERNS_18TensorIteratorBaseEENKUlvE_clEvENKUlvE2_clEvEUlllE_EESt5arrayIPcLm3EEEEviT0_T1_ --------------------------
	.section	.text._ZN2at6native29vectorized_elementwise_kernelILi2ENS0_13BinaryFunctorIlllZZZNS0_18lshift_kernel_cudaERNS_18TensorIteratorBaseEENKUlvE_clEvENKUlvE2_clEvEUlllE_EESt5arrayIPcLm3EEEEviT0_T1_,"ax",@progbits
	.align	128
        .global         _ZN2at6native29vectorized_elementwise_kernelILi2ENS0_13BinaryFunctorIlllZZZNS0_18lshift_kernel_cudaERNS_18TensorIteratorBaseEENKUlvE_clEvENKUlvE2_clEvEUlllE_EESt5arrayIPcLm3EEEEviT0_T1_
        .type           _ZN2at6native29vectorized_elementwise_kernelILi2ENS0_13BinaryFunctorIlllZZZNS0_18lshift_kernel_cudaERNS_18TensorIteratorBaseEENKUlvE_clEvENKUlvE2_clEvEUlllE_EESt5arrayIPcLm3EEEEviT0_T1_,@function
        .size           _ZN2at6native29vectorized_elementwise_kernelILi2ENS0_13BinaryFunctorIlllZZZNS0_18lshift_kernel_cudaERNS_18TensorIteratorBaseEENKUlvE_clEvENKUlvE2_clEvEUlllE_EESt5arrayIPcLm3EEEEviT0_T1_,(.L_x_20621 - _ZN2at6native29vectorized_elementwise_kernelILi2ENS0_13BinaryFunctorIlllZZZNS0_18lshift_kernel_cudaERNS_18TensorIteratorBaseEENKUlvE_clEvENKUlvE2_clEvEUlllE_EESt5arrayIPcLm3EEEEviT0_T1_)
        .other          _ZN2at6native29vectorized_elementwise_kernelILi2ENS0_13BinaryFunctorIlllZZZNS0_18lshift_kernel_cudaERNS_18TensorIteratorBaseEENKUlvE_clEvENKUlvE2_clEvEUlllE_EESt5arrayIPcLm3EEEEviT0_T1_,@"STO_CUDA_ENTRY STV_DEFAULT"
_ZN2at6native29vectorized_elementwise_kernelILi2ENS0_13BinaryFunctorIlllZZZNS0_18lshift_kernel_cudaERNS_18TensorIteratorBaseEENKUlvE_clEvENKUlvE2_clEvEUlllE_EESt5arrayIPcLm3EEEEviT0_T1_:
.text._ZN2at6native29vectorized_elementwise_kernelILi2ENS0_13BinaryFunctorIlllZZZNS0_18lshift_kernel_cudaERNS_18TensorIteratorBaseEENKUlvE_clEvENKUlvE2_clEvEUlllE_EESt5arrayIPcLm3EEEEviT0_T1_:
        /* <DEDUP_REMOVED lines=15> */
[----:B------:R-:W2:Y:S04]  /*00f0*/  LDG.E.128 R16, desc[UR4][R26.64] ;  /* 0x000000041a107981 */ /* 0x000ea8000c1e1d00 */
[----:B------:R-:W4:Y:S01]  /*0100*/  LDG.E.128 R4, desc[UR4][R26.64+0x800] ;  /* 0x000800041a047981 */ /* 0x000f22000c1e1d00 */
[----:B------:R-:W-:-:S05]  /*0110*/  IMAD.WIDE.U32 R30, R24, 0x10, R30 ;  /* 0x00000010181e7825 */ /* 0x000fca00078e001e */
[----:B------:R-:W5:Y:S04]  /*0120*/  LDG.E.128 R12, desc[UR4][R30.64] ;  /* 0x000000041e0c7981 */ /* 0x000f68000c1e1d00 */
[----:B------:R-:W5:Y:S01]  /*0130*/  LDG.E.128 R8, desc[UR4][R30.64+0x800] ;  /* 0x000800041e087981 */ /* 0x000f62000c1e1d00 */
[----:B---3--:R-:W-:Y:S01]  /*0140*/  IMAD.WIDE.U32 R32, R23, 0x8, R28 ;  /* 0x0000000817207825 */ /* 0x008fe200078e001c */
[----:B--2---:R-:W-:Y:S02]  /*0150*/  ISETP.GT.U32.AND P2, PT, R16, 0x3f, PT ;  /* 0x0000003f1000780c */ /* 0x004fe40003f44070 */
[----:B------:R-:W-:Y:S02]  /*0160*/  ISETP.GT.U32.AND P3, PT, R18, 0x3f, PT ;  /* 0x0000003f1200780c */ /* 0x000fe40003f64070 */
[----:B----4-:R-:W-:-:S02]  /*0170*/  ISETP.GT.U32.AND P0, PT, R4, 0x3f, PT ;  /* 0x0000003f0400780c */ /* 0x010fc40003f04070 */
[----:B------:R-:W-:Y:S02]  /*0180*/  ISETP.GT.U32.AND P1, PT, R6, 0x3f, PT ;  /* 0x0000003f0600780c */ /* 0x000fe40003f24070 */
[CC--:B-----5:R-:W-:Y:S02]  /*0190*/  SHF.L.U64.HI R0, R12.reuse, R16.reuse, R13 ;  /* 0x000000100c007219 */ /* 0x0e0fe4000001020d */
[----:B------:R-:W-:Y:S02]  /*01a0*/  SHF.L.U32 R2, R12, R16, RZ ;  /* 0x000000100c027219 */ /* 0x000fe400000006ff */
[CC--:B------:R-:W-:Y:S02]  /*01b0*/  SHF.L.U64.HI R3, R14.reuse, R18.reuse, R15 ;  /* 0x000000120e037219 */ /* 0x0c0fe4000001020f */
[----:B------:R-:W-:Y:S02]  /*01c0*/  SHF.L.U32 R21, R14, R18, RZ ;  /* 0x000000120e157219 */ /* 0x000fe400000006ff */
[----:B------:R-:W2:Y:S01]  /*01d0*/  LDG.E.128 R12, desc[UR4][R26.64+0x1000] ;  /* 0x001000041a0c7981 */ /* 0x000ea2000c1e1d00 */
[----:B------:R-:W-:-:S02]  /*01e0*/  ISETP.GT.U32.AND.EX P2, PT, R17, RZ, PT, P2 ;  /* 0x000000ff1100720c */ /* 0x000fc40003f44120 */
[----:B------:R-:W-:Y:S02]  /*01f0*/  ISETP.GT.U32.AND.EX P3, PT, R19, RZ, PT, P3 ;  /* 0x000000ff1300720c */ /* 0x000fe40003f64130 */
[----:B------:R-:W3:Y:S01]  /*0200*/  LDG.E.128 R16, desc[UR4][R30.64+0x1000] ;  /* 0x001000041e107981 */ /* 0x000ee2000c1e1d00 */
[CC--:B------:R-:W-:Y:S02]  /*0210*/  SHF.L.U64.HI R20, R8.reuse, R4.reuse, R9 ;  /* 0x0000000408147219 */ /* 0x0c0fe40000010209 */
[----:B------:R-:W-:Y:S02]  /*0220*/  ISETP.GT.U32.AND.EX P0, PT, R5, RZ, PT, P0 ;  /* 0x000000ff0500720c */ /* 0x000fe40003f04100 */
[----:B------:R-:W-:Y:S02]  /*0230*/  SHF.L.U32 R22, R8, R4, RZ ;  /* 0x0000000408167219 */ /* 0x000fe400000006ff */
[CC--:B------:R-:W-:Y:S02]  /*0240*/  SHF.L.U64.HI R23, R10.reuse, R6.reuse, R11 ;  /* 0x000000060a177219 */ /* 0x0c0fe4000001020b */
[----:B------:R-:W-:-:S02]  /*0250*/  SHF.L.U32 R28, R10, R6, RZ ;  /* 0x000000060a1c7219 */ /* 0x000fc400000006ff */
[----:B------:R-:W-:Y:S01]  /*0260*/  ISETP.GT.U32.AND.EX P1, PT, R7, RZ, PT, P1 ;  /* 0x000000ff0700720c */ /* 0x000fe20003f24110 */
[----:B------:R0:W4:Y:S04]  /*0270*/  LDG.E.128 R8, desc[UR4][R26.64+0x1800] ;  /* 0x001800041a087981 */ /* 0x000128000c1e1d00 */
[----:B------:R-:W5:Y:S01]  /*0280*/  LDG.E.128 R4, desc[UR4][R30.64+0x1800] ;  /* 0x001800041e047981 */ /* 0x000f62000c1e1d00 */
[----:B------:R-:W-:Y:S01]  /*0290*/  SEL R25, R0, RZ, !P2 ;  /* 0x000000ff00197207 */ /* 0x000fe20005000000 */
[----:B------:R-:W-:Y:S01]  /*02a0*/  IMAD.WIDE R32, R24, 0x10, R32 ;  /* 0x0000001018207825 */ /* 0x000fe200078e0220 */
[----:B------:R-:W-:Y:S02]  /*02b0*/  SEL R0, R3, RZ, !P3 ;  /* 0x000000ff03007207 */ /* 0x000fe40005800000 */
[----:B------:R-:W-:-:S02]  /*02c0*/  SEL R24, R2, RZ, !P2 ;  /* 0x000000ff02187207 */ /* 0x000fc40005000000 */
[----:B------:R-:W-:Y:S01]  /*02d0*/  SEL R21, R21, RZ, !P3 ;  /* 0x000000ff15157207 */ /* 0x000fe20005800000 */
[----:B0-----:R-:W-:Y:S01]  /*02e0*/  IMAD.MOV.U32 R27, RZ, RZ, R0 ;  /* 0x000000ffff1b7224 */ /* 0x001fe200078e0000 */
[----:B------:R-:W-:-:S03]  /*02f0*/  SEL R28, R28, RZ, !P1 ;  /* 0x000000ff1c1c7207 */ /* 0x000fc60004800000 */
[----:B------:R-:W-:-:S05]  /*0300*/  IMAD.MOV.U32 R26, RZ, RZ, R21 ;  /* 0x000000ffff1a7224 */ /* 0x000fca00078e0015 */
[----:B------:R-:W-:Y:S01]  /*0310*/  STG.E.128 desc[UR4][R32.64], R24 ;  /* 0x0000001820007986 */ /* 0x000fe2000c101d04 */
[----:B--2---:R-:W-:Y:S02]  /*0320*/  ISETP.GT.U32.AND P2, PT, R12, 0x3f, PT ;  /* 0x0000003f0c00780c */ /* 0x004fe40003f44070 */
[----:B------:R-:W-:Y:S02]  /*0330*/  ISETP.GT.U32.AND P3, PT, R14, 0x3f, PT ;  /* 0x0000003f0e00780c */ /* 0x000fe40003f64070 */
[----:B------:R-:W-:Y:S02]  /*0340*/  ISETP.GT.U32.AND.EX P2, PT, R13, RZ, PT, P2 ;  /* 0x000000ff0d00720c */ /* 0x000fe40003f44120 */
[----:B---3--:R-:W-:Y:S02]  /*0350*/  SHF.L.U64.HI R0, R16, R12, R17 ;  /* 0x0000000c10007219 */ /* 0x008fe40000010211 */
[----:B------:R-:W-:Y:S02]  /*0360*/  SHF.L.U64.HI R2, R18, R14, R19 ;  /* 0x0000000e12027219 */ /* 0x000fe40000010213 */
[----:B------:R-:W-:-:S02]  /*0370*/  SHF.L.U32 R16, R16, R12, RZ ;  /* 0x0000000c10107219 */ /* 0x000fc400000006ff */
[----:B------:R-:W-:Y:S02]  /*0380*/  SHF.L.U32 R18, R18, R14, RZ ;  /* 0x0000000e12127219 */ /* 0x000fe400000006ff */
[----:B------:R-:W-:Y:S02]  /*0390*/  ISETP.GT.U32.AND.EX P3, PT, R15, RZ, PT, P3 ;  /* 0x000000ff0f00720c */ /* 0x000fe40003f64130 */
[----:B----4-:R-:W-:Y:S02]  /*03a0*/  ISETP.GT.U32.AND P4, PT, R8, 0x3f, PT ;  /* 0x0000003f0800780c */ /* 0x010fe40003f84070 */
[----:B------:R-:W-:Y:S02]  /*03b0*/  ISETP.GT.U32.AND P5, PT, R10, 0x3f, PT ;  /* 0x0000003f0a00780c */ /* 0x000fe40003fa4070 */
[CC--:B-----5:R-:W-:Y:S02]  /*03c0*/  SHF.L.U64.HI R12, R4.reuse, R8.reuse, R5 ;  /* 0x00000008040c7219 */ /* 0x0e0fe40000010205 */
[----:B------:R-:W-:-:S02]  /*03d0*/  SHF.L.U32 R13, R4, R8, RZ ;  /* 0x00000008040d7219 */ /* 0x000fc400000006ff */
[CC--:B------:R-:W-:Y:S02]  /*03e0*/  SHF.L.U64.HI R3, R6.reuse, R10.reuse, R7 ;  /* 0x0000000a06037219 */ /* 0x0c0fe40000010207 */
[----:B------:R-:W-:Y:S01]  /*03f0*/  SHF.L.U32 R8, R6, R10, RZ ;  /* 0x0000000a06087219 */ /* 0x000fe200000006ff */
[----:B------:R-:W-:Y:S01]  /*0400*/  IMAD.MOV.U32 R6, RZ, RZ, R28 ;  /* 0x000000ffff067224 */ /* 0x000fe200078e001c */
[----:B------:R-:W-:Y:S02]  /*0410*/  SEL R4, R22, RZ, !P0 ;  /* 0x000000ff16047207 */ /* 0x000fe40004000000 */
[----:B------:R-:W-:Y:S02]  /*0420*/  SEL R5, R20, RZ, !P0 ;  /* 0x000000ff14057207 */ /* 0x000fe40004000000 */
[----:B------:R-:W-:Y:S02]  /*0430*/  SEL R7, R23, RZ, !P1 ;  /* 0x000000ff17077207 */ /* 0x000fe40004800000 */
[----:B------:R-:W-:-:S02]  /*0440*/  SEL R16, R16, RZ, !P2 ;  /* 0x000000ff10107207 */ /* 0x000fc40005000000 */
[----:B------:R-:W-:Y:S02]  /*0450*/  SEL R17, R0, RZ, !P2 ;  /* 0x000000ff00117207 */ /* 0x000fe40005000000 */
[----:B------:R-:W-:Y:S02]  /*0460*/  SEL R18, R18, RZ, !P3 ;  /* 0x000000ff12127207 */ /* 0x000fe40005800000 */
[----:B------:R-:W-:Y:S02]  /*0470*/  SEL R19, R2, RZ, !P3 ;  /* 0x000000ff02137207 */ /* 0x000fe40005800000 */
[----:B------:R-:W-:Y:S02]  /*0480*/  ISETP.GT.U32.AND.EX P0, PT, R9, RZ, PT, P4 ;  /* 0x000000ff0900720c */ /* 0x000fe40003f04140 */
[----:B------:R-:W-:Y:S01]  /*0490*/  ISETP.GT.U32.AND.EX P1, PT, R11, RZ, PT, P5 ;  /* 0x000000ff0b00720c */ /* 0x000fe20003f24150 */
[----:B------:R0:W-:Y:S01]  /*04a0*/  STG.E.128 desc[UR4][R32.64+0x800], R4 ;  /* 0x0008000420007986 */ /* 0x0001e2000c101d04 */
[----:B------:R-:W-:-:S02]  /*04b0*/  SEL R13, R13, RZ, !P0 ;  /* 0x000000ff0d0d7207 */ /* 0x000fc40004000000 */
[----:B------:R-:W-:Y:S02]  /*04c0*/  SEL R12, R12, RZ, !P0 ;  /* 0x000000ff0c0c7207 */ /* 0x000fe40004000000 */
[----:B------:R-:W-:Y:S02]  /*04d0*/  SEL R0, R8, RZ, !P1 ;  /* 0x000000ff08007207 */ /* 0x000fe40004800000 */
[----:B------:R-:W-:Y:S01]  /*04e0*/  SEL R3, R3, RZ, !P1 ;  /* 0x000000ff03037207 */ /* 0x000fe20004800000 */
[----:B0-----:R-:W-:Y:S02]  /*04f0*/  IMAD.MOV.U32 R4, RZ, RZ, R16 ;  /* 0x000000ffff047224 */ /* 0x001fe400078e0010 */
[----:B------:R-:W-:Y:S02]  /*0500*/  IMAD.MOV.U32 R5, RZ, RZ, R17 ;  /* 0x000000ffff057224 */ /* 0x000fe400078e0011 */
[----:B------:R-:W-:Y:S02]  /*0510*/  IMAD.MOV.U32 R6, RZ, RZ, R18 ;  /* 0x000000ffff067224 */ /* 0x000fe400078e0012 */
[----:B------:R-:W-:-:S05]  /*0520*/  IMAD.MOV.U32 R7, RZ, RZ, R19 ;  /* 0x000000ffff077224 */ /* 0x000fca00078e0013 */
[----:B------:R0:W-:Y:S02]  /*0530*/  STG.E.128 desc[UR4][R32.64+0x1000], R4 ;  /* 0x0010000420007986 */ /* 0x0001e4000c101d04 */
[----:B0-----:R-:W-:Y:S02]  /*0540*/  IMAD.MOV.U32 R4, RZ, RZ, R13 ;  /* 0x000000ffff047224 */ /* 0x001fe400078e000d */
[----:B------:R-:W-:Y:S02]  /*0550*/  IMAD.MOV.U32 R5, RZ, RZ, R12 ;  /* 0x000000ffff057224 */ /* 0x000fe400078e000c */
[----:B------:R-:W-:Y:S02]  /*0560*/  IMAD.MOV.U32 R6, RZ, RZ, R0 ;  /* 0x000000ffff067224 */ /* 0x000fe400078e0000 */
[----:B------:R-:W-:-:S05]  /*0570*/  IMAD.MOV.U32 R7, RZ, RZ, R3 ;  /* 0x000000ffff077224 */ /* 0x000fca00078e0003 */
[----:B------:R-:W-:Y:S01]  /*0580*/  STG.E.128 desc[UR4][R32.64+0x1800], R4 ;  /* 0x0018000420007986 */ /* 0x000fe2000c101d04 */
[----:B------:R-:W-:Y:S05]  /*0590*/  EXIT ;  /* 0x000000000000794d */ /* 0x000fea0003800000 */
.L_x_13116:
[----:B------:R-:W0:Y:S01]  /*05a0*/  S2R R21, SR_TID.X ;  /* 0x0000000000157919 */ /* 0x000e220000002100 */
[----:B------:R-:W-:Y:S02]  /*05b0*/  CS2R R16, SRZ ;  /* 0x0000000000107805 */ /* 0x000fe4000001ff00 */
[----:B------:R-:W-:Y:S02]  /*05c0*/  CS2R R28, SRZ ;  /* 0x00000000001c7805 */ /* 0x000fe4000001ff00 */
[----:B0-----:R-:W-:-:S13]  /*05d0*/  ISETP.GE.AND P6, PT, R21, R0, PT ;  /* 0x000000001500720c */ /* 0x001fda0003fc6270 */
[----:B------:R-:W0:Y:S01]  /*05e0*/  @!P6 LDC.64 R6, c[0x0][0x228] ;  /* 0x00008a00ff06eb82 */ /* 0x000e220000000a00 */
[----:B------:R-:W-:Y:S02]  /*05f0*/  @!P6 IMAD.IADD R11, R23, 0x1, R21 ;  /* 0x00000001170be824 */ /* 0x000fe400078e0215 */
[----:B------:R-:W-:-:S05]  /*0600*/  @!P6 VIADD R21, R21, 0x80 ;  /* 0x000000801515e836 */ /* 0x000fca0000000000 */
[----:B------:R-:W1:Y:S01]  /*0610*/  @!P6 LDC.64 R2, c[0x0][0x220] ;  /* 0x00008800ff02eb82 */ /* 0x000e620000000a00 */
[----:B------:R-:W-:-:S13]  /*0620*/  ISETP.GE.AND P0, PT, R21, R0, PT ;  /* 0x000000001500720c */ /* 0x000fda0003f06270 */
[----:B------:R-:W2:Y:S01]  /*0630*/  @!P0 LDC.64 R4, c[0x0][0x220] ;  /* 0x00008800ff048b82 */ /* 0x000ea20000000a00 */
[----:B0-----:R-:W-:-:S05]  /*0640*/  @!P6 IMAD.WIDE.U32 R6, R11, 0x8, R6 ;  /* 0x000000080b06e825 */ /* 0x001fca00078e0006 */
[----:B------:R0:W3:Y:S02]  /*0650*/  @!P6 LDG.E.64 R16, desc[UR4][R6.64] ;  /* 0x000000040610e981 */ /* 0x0000e4000c1e1b00 */
[----:B------:R-:W4:Y:S01]  /*0660*/  @!P0 LDC.64 R8, c[0x0][0x228] ;  /* 0x00008a00ff088b82 */ /* 0x000f220000000a00 */
[----:B-1----:R-:W-:-:S05]  /*0670*/  @!P6 IMAD.WIDE.U32 R2, R11, 0x8, R2 ;  /* 0x000000080b02e825 */ /* 0x002fca00078e0002 */
[----:B------:R1:W5:Y:S01]  /*0680*/  @!P6 LDG.E.64 R28, desc[UR4][R2.64] ;  /* 0x00000004021ce981 */ /* 0x000362000c1e1b00 */
[----:B------:R-:W-:Y:S01]  /*0690*/  @!P0 IMAD.IADD R15, R23, 0x1, R21 ;  /* 0x00000001170f8824 */ /* 0x000fe200078e0215 */
[----:B------:R-:W-:-:S03]  /*06a0*/  CS2R R12, SRZ ;  /* 0x00000000000c7805 */ /* 0x000fc6000001ff00 */
[----:B--2---:R-:W-:Y:S01]  /*06b0*/  @!P0 IMAD.WIDE.U32 R10, R15, 0x8, R4 ;  /* 0x000000080f0a8825 */ /* 0x004fe200078e0004 */
[----:B------:R-:W-:-:S06]  /*06c0*/  CS2R R4, SRZ ;  /* 0x0000000000047805 */ /* 0x000fcc000001ff00 */
[----:B------:R2:W5:Y:S01]  /*06d0*/  @!P0 LDG.E.64 R4, desc[UR4][R10.64] ;  /* 0x000000040a048981 */ /* 0x000562000c1e1b00 */
[----:B----4-:R-:W-:-:S05]  /*06e0*/  @!P0 IMAD.WIDE.U32 R14, R15, 0x8, R8 ;  /* 0x000000080f0e8825 */ /* 0x010fca00078e0008 */
[----:B------:R4:W5:Y:S01]  /*06f0*/  @!P0 LDG.E.64 R12, desc[UR4][R14.64] ;  /* 0x000000040e0c8981 */ /* 0x000962000c1e1b00 */
[----:B------:R-:W-:-:S05]  /*0700*/  @!P0 VIADD R21, R21, 0x80 ;  /* 0x0000008015158836 */ /* 0x000fca0000000000 */
[----:B------:R-:W-:-:S13]  /*0710*/  ISETP.GE.AND P0, PT, R21, R0, PT ;  /* 0x000000001500720c */ /* 0x000fda0003f06270 */
[----:B------:R-:W-:Y:S01]  /*0720*/  @!P0 IMAD.IADD R25, R23, 0x1, R21 ;  /* 0x0000000117198824 */ /* 0x000fe200078e0215 */
[----:B0-----:R-:W2:Y:S01]  /*0730*/  @!P0 LDC.64 R6, c[0x0][0x220] ;  /* 0x00008800ff068b82 */ /* 0x001ea20000000a00 */
[----:B------:R-:W-:-:S05]  /*0740*/  @!P0 VIADD R21, R21, 0x80 ;  /* 0x0000008015158836 */ /* 0x000fca0000000000 */
[----:B------:R-:W-:Y:S02]  /*0750*/  ISETP.GE.AND P1, PT, R21, R0, PT ;  /* 0x000000001500720c */ /* 0x000fe40003f26270 */
[----:B------:R-:W0:Y:S11]  /*0760*/  @!P0 LDC.64 R18, c[0x0][0x228] ;  /* 0x00008a00ff128b82 */ /* 0x000e360000000a00 */
[----:B------:R-:W4:Y:S01]  /*0770*/  @!P1 LDC.64 R8, c[0x0][0x220] ;  /* 0x00008800ff089b82 */ /* 0x000f220000000a00 */
[----:B------:R-:W-:-:S07]  /*0780*/  @!P1 IMAD.IADD R33, R23, 0x1, R21 ;  /* 0x0000000117219824 */ /* 0x000fce00078e0215 */
[----:B-1----:R-:W1:Y:S01]  /*0790*/  @!P1 LDC.64 R2, c[0x0][0x228] ;  /* 0x00008a00ff029b82 */ /* 0x002e620000000a00 */
[----:B------:R-:W-:-:S05]  /*07a0*/  @!P1 VIADD R21, R21, 0x80 ;  /* 0x0000008015159836 */ /* 0x000fca0000000000 */
[----:B------:R-:W-:Y:S01]  /*07b0*/  ISETP.GE.AND P2, PT, R21, R0, PT ;  /* 0x000000001500720c */ /* 0x000fe20003f46270 */
[----:B--2---:R-:W-:Y:S01]  /*07c0*/  @!P0 IMAD.WIDE.U32 R10, R25, 0x8, R6 ;  /* 0x00000008190a8825 */ /* 0x004fe200078e0006 */
[----:B------:R-:W-:-:S03]  /*07d0*/  CS2R R6, SRZ ;  /* 0x0000000000067805 */ /* 0x000fc6000001ff00 */
[----:B----4-:R-:W-:-:S08]  /*07e0*/  @!P1 IMAD.WIDE.U32 R26, R33, 0x8, R8 ;  /* 0x00000008211a9825 */ /* 0x010fd000078e0008 */
[----:B------:R-:W2:Y:S01]  /*07f0*/  @!P2 LDC.64 R30, c[0x0][0x220] ;  /* 0x00008800ff1eab82 */ /* 0x000ea20000000a00 */
[----:B-1----:R-:W-:-:S07]  /*0800*/  @!P1 IMAD.WIDE.U32 R32, R33, 0x8, R2 ;  /* 0x0000000821209825 */ /* 0x002fce00078e0002 */
[----:B------:R-:W1:Y:S01]  /*0810*/  @!P2 LDC.64 R2, c[0x0][0x228] ;  /* 0x00008a00ff02ab82 */ /* 0x000e620000000a00 */
[----:B0-----:R-:W-:Y:S01]  /*0820*/  @!P0 IMAD.WIDE.U32 R18, R25, 0x8, R18 ;  /* 0x0000000819128825 */ /* 0x001fe200078e0012 */
[----:B------:R-:W-:Y:S02]  /*0830*/  CS2R R8, SRZ ;  /* 0x0000000000087805 */ /* 0x000fe4000001ff00 */
[----:B------:R-:W-:Y:S01]  /*0840*/  CS2R R14, SRZ ;  /* 0x00000000000e7805 */ /* 0x000fe2000001ff00 */
[----:B------:R-:W-:Y:S01]  /*0850*/  @!P2 IMAD.IADD R35, R23, 0x1, R21 ;  /* 0x000000011723a824 */ /* 0x000fe200078e0215 */
[----:B------:R0:W4:Y:S01]  /*0860*/  @!P0 LDG.E.64 R6, desc[UR4][R18.64] ;  /* 0x0000000412068981 */ /* 0x000122000c1e1b00 */
[----:B------:R-:W-:-:S03]  /*0870*/  @!P2 VIADD R21, R21, 0x80 ;  /* 0x000000801515a836 */ /* 0x000fc60000000000 */
[----:B------:R-:W4:Y:S04]  /*0880*/  @!P1 LDG.E.64 R8, desc[UR4][R32.64] ;  /* 0x0000000420089981 */ /* 0x000f28000c1e1b00 */
[----:B------:R1:W4:Y:S01]  /*0890*/  @!P1 LDG.E.64 R14, desc[UR4][R26.64] ;  /* 0x000000041a0e9981 */ /* 0x000322000c1e1b00 */
[----:B------:R-:W-:Y:S02]  /*08a0*/  ISETP.GE.AND P1, PT, R21, R0, PT ;  /* 0x000000001500720c */ /* 0x000fe40003f26270 */
[----:B------:R-:W-:Y:S01]  /*08b0*/  CS2R R24, SRZ ;  /* 0x0000000000187805 */ /* 0x000fe2000001ff00 */
[----:B--2---:R-:W-:Y:S01]  /*08c0*/  @!P2 IMAD.WIDE.U32 R30, R35, 0x8, R30 ;  /* 0x00000008231ea825 */ /* 0x004fe200078e001e */
[----:B0-----:R-:W-:-:S04]  /*08d0*/  CS2R R18, SRZ ;  /* 0x0000000000127805 */ /* 0x001fc8000001ff00 */
[----:B------:R0:W2:Y:S01]  /*08e0*/  @!P0 LDG.E.64 R24, desc[UR4][R10.64] ;  /* 0x000000040a188981 */ /* 0x0000a2000c1e1b00 */
[----:B-1----:R-:W-:-:S03]  /*08f0*/  @!P2 IMAD.WIDE.U32 R34, R35, 0x8, R2 ;  /* 0x000000082322a825 */ /* 0x002fc600078e0002 */
[----:B------:R1:W2:Y:S01]  /*0900*/  @!P2 LDG.E.64 R18, desc[UR4][R30.64] ;  /* 0x000000041e12a981 */ /* 0x0002a2000c1e1b00 */
[----:B------:R-:W1:Y:S01]  /*0910*/  @!P1 LDC.64 R26, c[0x0][0x220] ;  /* 0x00008800ff1a9b82 */ /* 0x000e620000000a00 */
[----:B0-----:R-:W-:-:S06]  /*0920*/  CS2R R10, SRZ ;  /* 0x00000000000a7805 */ /* 0x001fcc000001ff00 */
[----:B------:R-:W2:Y:S01]  /*0930*/  @!P2 LDG.E.64 R10, desc[UR4][R34.64] ;  /* 0x00000004220aa981 */ /* 0x000ea2000c1e1b00 */
[----:B---3--:R-:W-:-:S04]  /*0940*/  ISETP.GT.U32.AND P4, PT, R16, 0x3f, PT ;  /* 0x0000003f1000780c */ /* 0x008fc80003f84070 */
[----:B------:R-:W-:Y:S02]  /*0950*/  ISETP.GT.U32.AND.EX P4, PT, R17, RZ, PT, P4 ;  /* 0x000000ff1100720c */ /* 0x000fe40003f84140 */
[CC--:B-----5:R-:W-:Y:S02]  /*0960*/  SHF.L.U64.HI R2, R28.reuse, R16.reuse, R29 ;  /* 0x000000101c027219 */ /* 0x0e0fe4000001021d */
[----:B------:R-:W-:Y:S02]  /*0970*/  SHF.L.U32 R20, R28, R16, RZ ;  /* 0x000000101c147219 */ /* 0x000fe400000006ff */
[----:B------:R-:W0:Y:S01]  /*0980*/  @!P1 LDC.64 R16, c[0x0][0x228] ;  /* 0x00008a00ff109b82 */ /* 0x000e220000000a00 */
[-C--:B------:R-:W-:Y:S01]  /*0990*/  SHF.L.U64.HI R3, R4, R12.reuse, R5 ;  /* 0x0000000c04037219 */ /* 0x080fe20000010205 */
[----:B------:R-:W-:Y:S01]  /*09a0*/  @!P1 IMAD.IADD R5, R23, 0x1, R21 ;  /* 0x0000000117059824 */ /* 0x000fe200078e0215 */
[----:B------:R-:W-:Y:S02]  /*09b0*/  ISETP.GT.U32.AND P0, PT, R12, 0x3f, PT ;  /* 0x0000003f0c00780c */ /* 0x000fe40003f04070 */
[----:B------:R-:W-:-:S02]  /*09c0*/  SHF.L.U32 R4, R4, R12, RZ ;  /* 0x0000000c04047219 */ /* 0x000fc400000006ff */
[----:B------:R-:W-:Y:S01]  /*09d0*/  ISETP.GT.U32.AND.EX P0, PT, R13, RZ, PT, P0 ;  /* 0x000000ff0d00720c */ /* 0x000fe20003f04100 */
[C---:B0-----:R-:W-:Y:S01]  /*09e0*/  @!P1 IMAD.WIDE.U32 R28, R5.reuse, 0x8, R16 ;  /* 0x00000008051c9825 */ /* 0x041fe200078e0010 */
[----:B------:R-:W-:Y:S02]  /*09f0*/  CS2R R12, SRZ ;  /* 0x00000000000c7805 */ /* 0x000fe4000001ff00 */
[----:B------:R-:W-:Y:S01]  /*0a00*/  CS2R R16, SRZ ;  /* 0x0000000000107805 */ /* 0x000fe2000001ff00 */
[----:B-1----:R-:W-:-:S05]  /*0a10*/  @!P1 IMAD.WIDE.U32 R26, R5, 0x8, R26 ;  /* 0x00000008051a9825 */ /* 0x002fca00078e001a */
[----:B------:R-:W3:Y:S04]  /*0a20*/  @!P1 LDG.E.64 R16, desc[UR4][R28.64] ;  /* 0x000000041c109981 */ /* 0x000ee8000c1e1b00 */
[----:B------:R0:W3:Y:S01]  /*0a30*/  @!P1 LDG.E.64 R12, desc[UR4][R26.64] ;  /* 0x000000041a0c9981 */ /* 0x0000e2000c1e1b00 */
[----:B------:R-:W-:-:S05]  /*0a40*/  @!P1 VIADD R21, R21, 0x80 ;  /* 0x0000008015159836 */ /* 0x000fca0000000000 */
[----:B------:R-:W-:-:S13]  /*0a50*/  ISETP.GE.AND P3, PT, R21, R0, PT ;  /* 0x000000001500720c */ /* 0x000fda0003f66270 */
[----:B------:R-:W1:Y:S08]  /*0a60*/  @!P3 LDC.64 R30, c[0x0][0x220] ;  /* 0x00008800ff1ebb82 */ /* 0x000e700000000a00 */
[----:B0-----:R-:W0:Y:S01]  /*0a70*/  @!P3 LDC.64 R26, c[0x0][0x228] ;  /* 0x00008a00ff1abb82 */ /* 0x001e220000000a00 */
[----:B----4-:R-:W-:-:S04]  /*0a80*/  ISETP.GT.U32.AND P1, PT, R6, 0x3f, PT ;  /* 0x0000003f0600780c */ /* 0x010fc80003f24070 */
[----:B------:R-:W-:Y:S02]  /*0a90*/  ISETP.GT.U32.AND.EX P1, PT, R7, RZ, PT, P1 ;  /* 0x000000ff0700720c */ /* 0x000fe40003f24110 */
[----:B------:R-:W-:Y:S01]  /*0aa0*/  SHF.L.U64.HI R7, R14, R8, R15 ;  /* 0x000000080e077219 */ /* 0x000fe2000001020f */
[----:B------:R-:W-:Y:S02]  /*0ab0*/  @!P3 IMAD.IADD R15, R23, 0x1, R21 ;  /* 0x00000001170fb824 */ /* 0x000fe400078e0215 */
[----:B------:R-:W-:-:S05]  /*0ac0*/  @!P3 VIADD R21, R21, 0x80 ;  /* 0x000000801515b836 */ /* 0x000fca0000000000 */
[----:B------:R-:W-:Y:S02]  /*0ad0*/  ISETP.GE.AND P5, PT, R21, R0, PT ;  /* 0x000000001500720c */ /* 0x000fe40003fa6270 */
[----:B------:R-:W-:Y:S02]  /*0ae0*/  ISETP.GT.U32.AND P2, PT, R8, 0x3f, PT ;  /* 0x0000003f0800780c */ /* 0x000fe40003f44070 */
[CC--:B--2---:R-:W-:Y:S02]  /*0af0*/  SHF.L.U64.HI R5, R24.reuse, R6.reuse, R25 ;  /* 0x0000000618057219 */ /* 0x0c4fe40000010219 */
[----:B------:R-:W-:Y:S01]  /*0b00*/  SHF.L.U32 R6, R24, R6, RZ ;  /* 0x0000000618067219 */ /* 0x000fe200000006ff */
[----:B-1----:R-:W-:Y:S01]  /*0b10*/  @!P3 IMAD.WIDE.U32 R30, R15, 0x8, R30 ;  /* 0x000000080f1eb825 */ /* 0x002fe200078e001e */
[----:B------:R-:W-:Y:S02]  /*0b20*/  SHF.L.U32 R22, R14, R8, RZ ;  /* 0x000000080e167219 */ /* 0x000fe400000006ff */
[----:B------:R-:W-:Y:S01]  /*0b30*/  ISETP.GT.U32.AND.EX P2, PT, R9, RZ, PT, P2 ;  /* 0x000000ff0900720c */ /* 0x000fe20003f44120 */
[----:B0-----:R-:W-:Y:S01]  /*0b40*/  @!P3 IMAD.WIDE.U32 R26, R15, 0x8, R26 ;  /* 0x000000080f1ab825 */ /* 0x001fe200078e001a */
[----:B------:R-:W-:-:S02]  /*0b50*/  CS2R R8, SRZ ;  /* 0x0000000000087805 */ /* 0x000fc4000001ff00 */
[----:B------:R-:W-:Y:S01]  /*0b60*/  CS2R R14, SRZ ;  /* 0x00000000000e7805 */ /* 0x000fe2000001ff00 */
[----:B------:R-:W0:Y:S01]  /*0b70*/  @!P5 LDC.64 R28, c[0x0][0x220] ;  /* 0x00008800ff1cdb82 */ /* 0x000e220000000a00 */
[CC--:B------:R-:W-:Y:S02]  /*0b80*/  SHF.L.U64.HI R24, R18.reuse, R10.reuse, R19 ;  /* 0x0000000a12187219 */ /* 0x0c0fe40000010213 */
[----:B------:R-:W-:Y:S01]  /*0b90*/  SHF.L.U32 R25, R18, R10, RZ ;  /* 0x0000000a12197219 */ /* 0x000fe200000006ff */
[----:B------:R-:W2:Y:S04]  /*0ba0*/  @!P3 LDG.E.64 R8, desc[UR4][R30.64] ;  /* 0x000000041e08b981 */ /* 0x000ea8000c1e1b00 */
[----:B------:R-:W1:Y:S01]  /*0bb0*/  @!P5 LDC.64 R18, c[0x0][0x228] ;  /* 0x00008a00ff12db82 */ /* 0x000e620000000a00 */
[----:B------:R3:W2:Y:S01]  /*0bc0*/  @!P3 LDG.E.64 R14, desc[UR4][R26.64] ;  /* 0x000000041a0eb981 */ /* 0x0006a2000c1e1b00 */
[----:B------:R-:W-:Y:S01]  /*0bd0*/  @!P5 IMAD.IADD R21, R23, 0x1, R21 ;  /* 0x000000011715d824 */ /* 0x000fe200078e0215 */
[----:B------:R-:W-:-:S04]  /*0be0*/  ISETP.GT.U32.AND P3, PT, R10, 0x3f, PT ;  /* 0x0000003f0a00780c */ /* 0x000fc80003f64070 */
[----:B------:R-:W-:Y:S02]  /*0bf0*/  ISETP.GT.U32.AND.EX P3, PT, R11, RZ, PT, P3 ;  /* 0x000000ff0b00720c */ /* 0x000fe40003f64130 */
[----:B------:R-:W-:Y:S01]  /*0c00*/  CS2R R10, SRZ ;  /* 0x00000000000a7805 */ /* 0x000fe2000001ff00 */
[----:B0-----:R-:W-:-:S05]  /*0c10*/  @!P5 IMAD.WIDE.U32 R28, R21, 0x8, R28 ;  /* 0x00000008151cd825 */ /* 0x001fca00078e001c */
[----:B------:R0:W4:Y:S01]  /*0c20*/  @!P5 LDG.E.64 R10, desc[UR4][R28.64] ;  /* 0x000000041c0ad981 */ /* 0x000122000c1e1b00 */
[----:B-1----:R-:W-:Y:S01]  /*0c30*/  @!P5 IMAD.WIDE.U32 R18, R21, 0x8, R18 ;  /* 0x000000081512d825 */ /* 0x002fe200078e0012 */
[CC--:B---3--:R-:W-:Y:S02]  /*0c40*/  SHF.L.U64.HI R26, R12.reuse, R16.reuse, R13 ;  /* 0x000000100c1a7219 */ /* 0x0c8fe4000001020d */
[----:B------:R-:W-:Y:S02]  /*0c50*/  SHF.L.U32 R27, R12, R16, RZ ;  /* 0x000000100c1b7219 */ /* 0x000fe400000006ff */
[----:B------:R-:W-:-:S06]  /*0c60*/  CS2R R12, SRZ ;  /* 0x00000000000c7805 */ /* 0x000fcc000001ff00 */
[----:B------:R-:W3:Y:S01]  /*0c70*/  @!P5 LDG.E.64 R12, desc[UR4][R18.64] ;  /* 0x00000004120cd981 */ /* 0x000ee2000c1e1b00 */
[----:B------:R-:W1:Y:S01]  /*0c80*/  S2R R30, SR_TID.X ;  /* 0x00000000001e7919 */ /* 0x000e620000002100 */
[----:B------:R-:W-:-:S04]  /*0c90*/  ISETP.GT.U32.AND P5, PT, R16, 0x3f, PT ;  /* 0x0000003f1000780c */ /* 0x000fc80003fa4070 */
[----:B------:R-:W-:Y:S02]  /*0ca0*/  ISETP.GT.U32.AND.EX P5, PT, R17, RZ, PT, P5 ;  /* 0x000000ff1100720c */ /* 0x000fe40003fa4150 */
[----:B------:R-:W5:Y:S01]  /*0cb0*/  @!P6 LDC.64 R16, c[0x0][0x218] ;  /* 0x00008600ff10eb82 */ /* 0x000f620000000a00 */
[----:B------:R-:W-:Y:S02]  /*0cc0*/  SEL R21, R2, RZ, !P4 ;  /* 0x000000ff02157207 */ /* 0x000fe40006000000 */
[----:B------:R-:W-:Y:S02]  /*0cd0*/  SEL R20, R20, RZ, !P4 ;  /* 0x000000ff14147207 */ /* 0x000fe40006000000 */
[----:B------:R-:W-:Y:S01]  /*0ce0*/  SEL R5, R5, RZ, !P1 ;  /* 0x000000ff05057207 */ /* 0x000fe20004800000 */
[----:B------:R-:W-:Y:S04]  /*0cf0*/  BSSY B0, `(.L_x_13117) ;  /* 0x0000047000007945 */ /* 0x000fe80003800000 */
[----:B------:R-:W-:Y:S01]  /*0d00*/  BSSY B1, `(.L_x_13118) ;  /* 0x000003f000017945 */ /* 0x000fe20003800000 */
[----:B------:R-:W-:-:S02]  /*0d10*/  SEL R7, R7, RZ, !P2 ;  /* 0x000000ff07077207 */ /* 0x000fc40005000000 */
[CC--:B--2---:R-:W-:Y:S01]  /*0d20*/  SHF.L.U64.HI R2, R8.reuse, R14.reuse, R9 ;  /* 0x0000000e08027219 */ /* 0x0c4fe20000010209 */
[----:B-1----:R-:W-:Y:S01]  /*0d30*/  @!P6 IMAD.IADD R9, R23, 0x1, R30 ;  /* 0x000000011709e824 */ /* 0x002fe200078e021e */
[----:B0-----:R-:W-:Y:S02]  /*0d40*/  SHF.L.U32 R28, R8, R14, RZ ;  /* 0x0000000e081c7219 */ /* 0x001fe400000006ff */
[----:B------:R-:W-:Y:S01]  /*0d50*/  ISETP.GT.U32.AND P4, PT, R14, 0x3f, PT ;  /* 0x0000003f0e00780c */ /* 0x000fe20003f84070 */
[----:B-----5:R-:W-:-:S04]  /*0d60*/  @!P6 IMAD.WIDE.U32 R16, R9, 0x8, R16 ;  /* 0x000000080910e825 */ /* 0x020fc800078e0010 */
[----:B------:R-:W-:Y:S01]  /*0d70*/  VIADD R14, R30, 0x80 ;  /* 0x000000801e0e7836 */ /* 0x000fe20000000000 */
[----:B------:R0:W-:Y:S03]  /*0d80*/  @!P6 STG.E.64 desc[UR4][R16.64], R20 ;  /* 0x000000141000e986 */ /* 0x0001e6000c101b04 */
[----:B------:R-:W-:Y:S01]  /*0d90*/  @!P6 IMAD.MOV.U32 R30, RZ, RZ, R14 ;  /* 0x000000ffff1ee224 */ /* 0x000fe200078e000e */
[----:B------:R-:W-:Y:S02]  /*0da0*/  SEL R8, R4, RZ, !P0 ;  /* 0x000000ff04087207 */ /* 0x000fe40004000000 */
[----:B------:R-:W-:Y:S02]  /*0db0*/  SEL R4, R6, RZ, !P1 ;  /* 0x000000ff06047207 */ /* 0x000fe40004800000 */
[----:B------:R-:W-:Y:S02]  /*0dc0*/  ISETP.GE.AND P1, PT, R30, R0, PT ;  /* 0x000000001e00720c */ /* 0x000fe40003f26270 */
[----:B------:R-:W-:-:S02]  /*0dd0*/  SEL R9, R3, RZ, !P0 ;  /* 0x000000ff03097207 */ /* 0x000fc40004000000 */
[----:B------:R-:W-:Y:S02]  /*0de0*/  ISETP.GT.U32.AND.EX P4, PT, R15, RZ, PT, P4 ;  /* 0x000000ff0f00720c */ /* 0x000fe40003f84140 */
[----:B------:R-:W-:Y:S02]  /*0df0*/  SEL R6, R22, RZ, !P2 ;  /* 0x000000ff16067207 */ /* 0x000fe40005000000 */
[----:B------:R-:W-:Y:S02]  /*0e00*/  SEL R29, R2, RZ, !P4 ;  /* 0x000000ff021d7207 */ /* 0x000fe40006000000 */
[----:B------:R-:W-:Y:S02]  /*0e10*/  SEL R28, R28, RZ, !P4 ;  /* 0x000000ff1c1c7207 */ /* 0x000fe40006000000 */
[----:B---3--:R-:W-:Y:S02]  /*0e20*/  ISETP.GT.U32.AND P0, PT, R12, 0x3f, PT ;  /* 0x0000003f0c00780c */ /* 0x008fe40003f04070 */
[----:B----4-:R-:W-:-:S02]  /*0e30*/  SHF.L.U64.HI R3, R10, R12, R11 ;  /* 0x0000000c0a037219 */ /* 0x010fc4000001020b */
[----:B------:R-:W-:Y:S02]  /*0e40*/  SHF.L.U32 R14, R10, R12, RZ ;  /* 0x0000000c0a0e7219 */ /* 0x000fe400000006ff */
[----:B------:R-:W-:Y:S02]  /*0e50*/  ISETP.GT.U32.AND.EX P0, PT, R13, RZ, PT, P0 ;  /* 0x000000ff0d00720c */ /* 0x000fe40003f04100 */
[----:B------:R-:W-:Y:S02]  /*0e60*/  SEL R10, R25, RZ, !P3 ;  /* 0x000000ff190a7207 */ /* 0x000fe40005800000 */
[----:B------:R-:W-:Y:S02]  /*0e70*/  SEL R11, R24, RZ, !P3 ;  /* 0x000000ff180b7207 */ /* 0x000fe40005800000 */
[----:B------:R-:W-:Y:S02]  /*0e80*/  SEL R12, R27, RZ, !P5 ;  /* 0x000000ff1b0c7207 */ /* 0x000fe40006800000 */
[----:B------:R-:W-:-:S02]  /*0e90*/  SEL R13, R26, RZ, !P5 ;  /* 0x000000ff1a0d7207 */ /* 0x000fc40006800000 */
        /* <DEDUP_REMOVED lines=15> */
.L_x_13119:
[----:B------:R-:W-:-:S13]  /*0f90*/  ISETP.GE.AND P0, PT, R30, R0, PT ;  /* 0x000000001e00720c */ /* 0x000fda0003f06270 */
[----:B------:R-:W-:Y:S05]  /*0fa0*/  @P0 BRA `(.L_x_13121) ;  /* 0x0000000000300947 */ /* 0x000fea0003800000 */
[----:B0-----:R-:W0:Y:S01]  /*0fb0*/  LDC.64 R4, c[0x0][0x218] ;  /* 0x00008600ff047b82 */ /* 0x001e220000000a00 */
[----:B------:R-:W-:Y:S02]  /*0fc0*/  IMAD.IADD R9, R23, 0x1, R30 ;  /* 0x0000000117097824 */ /* 0x000fe400078e021e */
[----:B------:R-:W-:Y:S02]  /*0fd0*/  VIADD R30, R30, 0x80 ;  /* 0x000000801e1e7836 */ /* 0x000fe40000000000 */
[----:B0-----:R-:W-:-:S05]  /*0fe0*/  IMAD.WIDE.U32 R4, R9, 0x8, R4 ;  /* 0x0000000809047825 */ /* 0x001fca00078e0004 */
[----:B------:R1:W-:Y:S02]  /*0ff0*/  STG.E.64 desc[UR4][R4.64], R6 ;  /* 0x0000000604007986 */ /* 0x0003e4000c101b04 */
.L_x_13120:
[----:B------:R-:W-:-:S13]  /*1000*/  ISETP.GE.AND P0, PT, R30, R0, PT ;  /* 0x000000001e00720c */ /* 0x000fda0003f06270 */
[----:B------:R-:W-:Y:S05]  /*1010*/  @P0 BRA `(.L_x_13122) ;  /* 0x0000000000340947 */ /* 0x000fea0003800000 */
[----:B-1----:R-:W1:Y:S01]  /*1020*/  LDC.64 R4, c[0x0][0x218] ;  /* 0x00008600ff047b82 */ /* 0x002e620000000a00 */
[----:B------:R-:W-:Y:S02]  /*1030*/  IMAD.IADD R7, R23, 0x1, R30 ;  /* 0x0000000117077824 */ /* 0x000fe400078e021e */
[----:B------:R-:W-:Y:S02]  /*1040*/  VIADD R30, R30, 0x80 ;  /* 0x000000801e1e7836 */ /* 0x000fe40000000000 */
[----:B-1----:R-:W-:-:S05]  /*1050*/  IMAD.WIDE.U32 R4, R7, 0x8, R4 ;  /* 0x0000000807047825 */ /* 0x002fca00078e0004 */
[----:B------:R1:W-:Y:S02]  /*1060*/  STG.E.64 desc[UR4][R4.64], R10 ;  /* 0x0000000a04007986 */ /* 0x0003e4000c101b04 */
.L_x_13121:
        /* <DEDUP_REMOVED lines=8> */
.L_x_13122:
[----:B------:R-:W-:Y:S05]  /*10f0*/  BSYNC B1 ;  /* 0x0000000000017941 */ /* 0x000fea0003800000 */
.L_x_13118:
[----:B------:R-:W-:-:S13]  /*1100*/  ISETP.GE.AND P0, PT, R30, R0, PT ;  /* 0x000000001e00720c */ /* 0x000fda0003f06270 */
[----:B-12---:R-:W1:Y:S01]  /*1110*/  @!P0 LDC.64 R4, c[0x0][0x218] ;  /* 0x00008600ff048b82 */ /* 0x006e620000000a00 */
[----:B------:R-:W-:Y:S02]  /*1120*/  @!P0 IMAD.IADD R7, R23, 0x1, R30 ;  /* 0x0000000117078824 */ /* 0x000fe400078e021e */
[----:B------:R-:W-:Y:S02]  /*1130*/  @!P0 VIADD R30, R30, 0x80 ;  /* 0x000000801e1e8836 */ /* 0x000fe40000000000 */
[----:B-1----:R-:W-:-:S05]  /*1140*/  @!P0 IMAD.WIDE.U32 R4, R7, 0x8, R4 ;  /* 0x0000000807048825 */ /* 0x002fca00078e0004 */
[----:B------:R2:W-:Y:S02]  /*1150*/  @!P0 STG.E.64 desc[UR4][R4.64], R28 ;  /* 0x0000001c04008986 */ /* 0x0005e4000c101b04 */
.L_x_13123:
[----:B------:R-:W-:Y:S05]  /*1160*/  BSYNC B0 ;  /* 0x0000000000007941 */ /* 0x000fea0003800000 */
.L_x_13117:
        /* <DEDUP_REMOVED lines=8> */
.L_x_13124:
        /* <DEDUP_REMOVED lines=9> */
.L_x_20621:


//--------------------- .text._ZN2at6native29vectorized_elementwise_kernelILi4ENS0_13BinaryFunctorIlllZZZNS0_18lshift_kernel_cudaERNS_18TensorIteratorBaseEENKUlvE_clEvENKUlvE2_clEvEUlllE_EESt5arrayIPcLm3EEEEviT0_T1_ --------------------------
	.section	.text._ZN2at6native29vectorized_elementwise_kernelILi4ENS0_13BinaryFunctorIlllZZZNS0_18lshift_kernel_cudaERNS_18TensorIteratorBaseEENKUlvE_clEvENKUlvE2_clEvEUlllE_EESt5arrayIPcLm3EEEEviT0_T1_,"ax",@progbits
	.align	128
        .global         _ZN2at6native29vectorized_elementwise_kernelILi4ENS0_13BinaryFunctorIlllZZZNS0_18lshift_kernel_cudaERNS_18TensorIteratorBaseEENKUlvE_clEvENKUlvE2_clEvEUlllE_EESt5arrayIPcLm3EEEEviT0_T1_
        .type           _ZN2at6native29vectorized_elementwise_kernelILi4ENS0_13BinaryFunctorIlllZZZNS0_18lshift_kernel_cudaERNS_18TensorIteratorBaseEENKUlvE_clEvENKUlvE2_clEvEUlllE_EESt5arrayIPcLm3EEEEviT0_T1_,@function
        .size           _ZN2at6native29vectorized_elementwise_kernelILi4ENS0_13BinaryFunctorIlllZZZNS0_18lshift_kernel_cudaERNS_18TensorIteratorBaseEENKUlvE_clEvENKUlvE2_clEvEUlllE_EESt5arrayIPcLm3EEEEviT0_T1_,(.L_x_20622 - _ZN2at6native29vectorized_elementwise_kernelILi4ENS0_13BinaryFunctorIlllZZZNS0_18lshift_kernel_cudaERNS_18TensorIteratorBaseEENKUlvE_clEvENKUlvE2_clEvEUlllE_EESt5arrayIPcLm3EEEEviT0_T1_)
        .other          _ZN2at6native29vectorized_elementwise_kernelILi4ENS0_13BinaryFunctorIlllZZZNS0_18lshift_kernel_cudaERNS_18TensorIteratorBaseEENKUlvE_clEvENKUlvE2_clEvEUlllE_EESt5arrayIPcLm3EEEEviT0_T1_,@"STO_CUDA_ENTRY STV_DEFAULT"
_ZN2at6native29vectorized_elementwise_kernelILi4ENS0_13BinaryFunctorIlllZZZNS0_18lshift_kernel_cudaERNS_18TensorIteratorBaseEENKUlvE_clEvENKUlvE2_clEvEUlllE_EESt5arrayIPcLm3EEEEviT0_T1_:
.text._ZN2at6native29vectorized_elementwise_kernelILi4ENS0_13BinaryFunctorIlllZZZNS0_18lshift_kernel_cudaERNS_18TensorIteratorBaseEENKUlvE_clEvENKUlvE2_clEvEUlllE_EESt5arrayIPcLm3EEEEviT0_T1_:
        /* <DEDUP_REMOVED lines=90> */
.L_x_13125:
        /* <DEDUP_REMOVED lines=159> */
.L_x_13128:
[----:B------:R-:W-:-:S13]  /*0f90*/  ISETP.GE.AND P0, PT, R30, R0, PT ;  /* 0x000000001e00720c */ /* 0x000fda0003f06270 */
[----:B------:R-:W-:Y:S05]  /*0fa0*/  @P0 BRA `(.L_x_13130) ;  /* 0x0000000000300947 */ /* 0x000fea0003800000 */
[----:B0-----:R-:W0:Y:S01]  /*0fb0*/  LDC.64 R4, c[0x0][0x218] ;  /* 0x00008600ff047b82 */ /* 0x001e220000000a00 */
[----:B------:R-:W-:Y:S02]  /*0fc0*/  IMAD.IADD R9, R23, 0x1, R30 ;  /* 0x0000000117097824 */ /* 0x000fe400078e021e */
[----:B------:R-:W-:Y:S02]  /*0fd0*/  VIADD R30, R30, 0x80 ;  /* 0x000000801e1e7836 */ /* 0x000fe40000000000 */
[----:B0-----:R-:W-:-:S05]  /*0fe0*/  IMAD.WIDE.U32 R4, R9, 0x8, R4 ;  /* 0x0000000809047825 */ /* 0x001fca00078e0004 */
[----:B------:R1:W-:Y:S02]  /*0ff0*/  STG.E.64 desc[UR4][R4.64], R6 ;  /* 0x0000000604007986 */ /* 0x0003e4000c101b04 */
.L_x_13129:
[----:B------:R-:W-:-:S13]  /*1000*/  ISETP.GE.AND P0, PT, R30, R0, PT ;  /* 0x000000001e00720c */ /* 0x000fda0003f06270 */
[----:B------:R-:W-:Y:S05]  /*1010*/  @P0 BRA `(.L_x_13131) ;  /* 0x0000000000340947 */ /* 0x000fea0003800000 */
[----:B-1----:R-:W1:Y:S01]  /*1020*/  LDC.64 R4, c[0x0][0x218] ;  /* 0x00008600ff047b82 */ /* 0x002e620000000a00 */
[----:B------:R-:W-:Y:S02]  /*1030*/  IMAD.IADD R7, R23, 0x1, R30 ;  /* 0x0000000117077824 */ /* 0x000fe400078e021e */
[----:B------:R-:W-:Y:S02]  /*1040*/  VIADD R30, R30, 0x80 ;  /* 0x000000801e1e7836 */ /* 0x000fe40000000000 */
[----:B-1----:R-:W-:-:S05]  /*1050*/  IMAD.WIDE.U32 R4, R7, 0x8, R4 ;  /* 0x0000000807047825 */ /* 0x002fca00078e0004 */
[----:B------:R1:W-:Y:S02]  /*1060*/  STG.E.64 desc[UR4][R4.64], R10 ;  /* 0x0000000a04007986 */ /* 0x0003e4000c101b04 */
.L_x_13130:
        /* <DEDUP_REMOVED lines=8> */
.L_x_13131:
[----:B------:R-:W-:Y:S05]  /*10f0*/  BSYNC B1 ;  /* 0x0000000000017941 */ /* 0x000fea0003800000 */
.L_x_13127:
[----:B------:R-:W-:-:S13]  /*1100*/  ISETP.GE.AND P0, PT, R30, R0, PT ;  /* 0x000000001e00720c */ /* 0x000fda0003f06270 */
[----:B-12---:R-:W1:Y:S01]  /*1110*/  @!P0 LDC.64 R4, c[0x0][0x218] ;  /* 0x00008600ff048b82 */ /* 0x006e620000000a00 */
[----:B------:R-:W-:Y:S02]  /*1120*/  @!P0 IMAD.IADD R7, R23, 0x1, R30 ;  /* 0x0000000117078824 */ /* 0x000fe400078e021e */
[----:B------:R-:W-:Y:S02]  /*1130*/  @!P0 VIADD R30, R30, 0x80 ;  /* 0x000000801e1e8836 */ /* 0x000fe40000000000 */
[----:B-1----:R-:W-:-:S05]  /*1140*/  @!P0 IMAD.WIDE.U32 R4, R7, 0x8, R4 ;  /* 0x0000000807048825 */ /* 0x002fca00078e0004 */
[----:B------:R2:W-:Y:S02]  /*1150*/  @!P0 STG.E.64 desc[UR4][R4.64], R28 ;  /* 0x0000001c04008986 */ /* 0x0005e4000c101b04 */
.L_x_13132:
[----:B------:R-:W-:Y:S05]  /*1160*/  BSYNC B0 ;  /* 0x0000000000007941 */ /* 0x000fea0003800000 */
.L_x_13126:
        /* <DEDUP_REMOVED lines=8> */
.L_x_13133:
        /* <DEDUP_REMOVED lines=9> */
.L_x_20622:


//--------------------- .text._ZN2at6native29vectorized_elementwise_kernelILi8ENS0_13BinaryFunctorIlllZZZNS0_18lshift_kernel_cudaERNS_18TensorIteratorBaseEENKUlvE_clEvENKUlvE2_clEvEUlllE_EESt5arrayIPcLm3EEEEviT0_T1_ --------------------------
	.section	.text._ZN2at6native29vectorized_elementwise_kernelILi8ENS0_13BinaryFunctorIlllZZZNS0_18lshift_kernel_cudaERNS_18TensorIteratorBaseEENKUlvE_clEvENKUlvE2_clEvEUlllE_EESt5arrayIPcLm3EEEEviT0_T1_,"ax",@progbits
	.align	128
        .global         _ZN2at6native29vectorized_elementwise_kernelILi8ENS0_13BinaryFunctorIlllZZZNS0_18lshift_kernel_cudaERNS_18TensorIteratorBaseEENKUlvE_clEvENKUlvE2_clEvEUlllE_EESt5arrayIPcLm3EEEEviT0_T1_
        .type           _ZN2at6native29vectorized_elementwise_kernelILi8ENS0_13BinaryFunctorIlllZZZNS0_18lshift_kernel_cudaERNS_18TensorIteratorBaseEENKUlvE_clEvENKUlvE2_clEvEUlllE_EESt5arrayIPcLm3EEEEviT0_T1_,@function
        .size           _ZN2at6native29vectorized_elementwise_kernelILi8ENS0_13BinaryFunctorIlllZZZNS0_18lshift_kernel_cudaERNS_18TensorIteratorBaseEENKUlvE_clEvENKUlvE2_clEvEUlllE_EESt5arrayIPcLm3EEEEviT0_T1_,(.L_x_20623 - _ZN2at6native29vectorized_elementwise_kernelILi8ENS0_13BinaryFunctorIlllZZZNS0_18lshift_kernel_cudaERNS_18TensorIteratorBaseEENKUlvE_clEvENKUlvE2_clEvEUlllE_EESt5arrayIPcLm3EEEEviT0_T1_)
        .other          _ZN2at6native29vectorized_elementwise_kernelILi8ENS0_13BinaryFunctorIlllZZZNS0_18lshift_kernel_cudaERNS_18TensorIteratorBaseEENKUlvE_clEvENKUlvE2_clEvEUlllE_EESt5arrayIPcLm3EEEEviT0_T1_,@"STO_CUDA_ENTRY STV_DEFAULT"
_ZN2at6native29vectorized_elementwise_kernelILi8ENS0_13BinaryFunctorIlllZZZNS0_18lshift_kernel_cudaERNS_18TensorIteratorBaseEENKUlvE_clEvENKUlvE2_clEvEUlllE_EESt5arrayIPcLm3EEEEviT0_T1_:
.text._ZN2at6native29vectorized_elementwise_kernelILi8ENS0_13BinaryFunctorIlllZZZNS0_18lshift_kernel_cudaERNS_18TensorIteratorBaseEENKUlvE_clEvENKUlvE2_clEvEUlllE_EESt5arrayIPcLm3EEEEviT0_T1_:
        /* <DEDUP_REMOVED lines=90> */
.L_x_13134:
        /* <DEDUP_REMOVED lines=159> */
.L_x_13137:
[----:B------:R-:W-:-:S13]  /*0f90*/  ISETP.GE.AND P0, PT, R30, R0, PT ;  /* 0x000000001e00720c */ /* 0x000fda0003f06270 */
[----:B------:R-:W-:Y:S05]  /*0fa0*/  @P0 BRA `(.L_x_13139) ;  /* 0x0000000000300947 */ /* 0x000fea0003800000 */
[----:B0-----:R-:W0:Y:S01]  /*0fb0*/  LDC.64 R4, c[0x0][0x218] ;  /* 0x00008600ff047b82 */ /* 0x001e220000000a00 */
[----:B------:R-:W-:Y:S02]  /*0fc0*/  IMAD.IADD R9, R23, 0x1, R30 ;  /* 0x0000000117097824 */ /* 0x000fe400078e021e */
[----:B------:R-:W-:Y:S02]  /*0fd0*/  VIADD R30, R30, 0x80 ;  /* 0x000000801e1e7836 */ /* 0x000fe40000000000 */
[----:B0-----:R-:W-:-:S05]  /*0fe0*/  IMAD.WIDE.U32 R4, R9, 0x8, R4 ;  /* 0x0000000809047825 */ /* 0x001fca00078e0004 */
[----:B------:R1:W-:Y:S02]  /*0ff0*/  STG.E.64 desc[UR4][R4.64], R6 ;  /* 0x0000000604007986 */ /* 0x0003e4000c101b04 */
.L_x_13138:
[----:B------:R-:W-:-:S13]  /*1000*/  ISETP.GE.AND P0, PT, R30, R0, PT ;  /* 0x000000001e00720c */ /* 0x000fda0003f06270 */
[----:B------:R-:W-:Y:S05]  /*1010*/  @P0 BRA `(.L_x_13140) ;  /* 0x0000000000340947 */ /* 0x000fea0003800000 */
[----:B-1----:R-:W1:Y:S01]  /*1020*/  LDC.64 R4, c[0x0][0x218] ;  /* 0x00008600ff047b82 */ /* 0x002e620000000a00 */
[----:B------:R-:W-:Y:S02]  /*1030*/  IMAD.IADD R7, R23, 0x1, R30 ;  /* 0x0000000117077824 */ /* 0x000fe400078e021e */
[----:B------:R-:W-:Y:S02]  /*1040*/  VIADD R30, R30, 0x80 ;  /* 0x000000801e1e7836 */ /* 0x000fe40000000000 */
[----:B-1----:R-:W-:-:S05]  /*1050*/  IMAD.WIDE.U32 R4, R7, 0x8, R4 ;  /* 0x0000000807047825 */ /* 0x002fca00078e0004 */
[----:B------:R1:W-:Y:S02]  /*1060*/  STG.E.64 desc[UR4][R4.64], R10 ;  /* 0x0000000a04007986 */ /* 0x0003e4000c101b04 */
.L_x_13139:
        /* <DEDUP_REMOVED lines=8> */
.L_x_13140:
[----:B------:R-:W-:Y:S05]  /*10f0*/  BSYNC B1 ;  /* 0x0000000000017941 */ /* 0x000fea0003800000 */
.L_x_13136:
[----:B------:R-:W-:-:S13]  /*1100*/  ISETP.GE.AND P0, PT, R30, R0, PT ;  /* 0x000000001e00720c */ /* 0x000fda0003f06270 */
[----:B-12---:R-:W1:Y:S01]  /*1110*/  @!P0 LDC.64 R4, c[0x0][0x218] ;  /* 0x00008600ff048b82 */ /* 0x006e620000000a00 */
[----:B------:R-:W-:Y:S02]  /*1120*/  @!P0 IMAD.IADD R7, R23, 0x1, R30 ;  /* 0x0000000117078824 */ /* 0x000fe400078e021e */
[----:B------:R-:W-:Y:S02]  /*1130*/  @!P0 VIADD R30, R30, 0x80 ;  /* 0x000000801e1e8836 */ /* 0x000fe40000000000 */
[----:B-1----:R-:W-:-:S05]  /*1140*/  @!P0 IMAD.WIDE.U32 R4, R7, 0x8, R4 ;  /* 0x0000000807048825 */ /* 0x002fca00078e0004 */
[----:B------:R2:W-:Y:S02]  /*1150*/  @!P0 STG.E.64 desc[UR4][R4.64], R28 ;  /* 0x0000001c04008986 */ /* 0x0005e4000c101b04 */
.L_x_13141:
[----:B------:R-:W-:Y:S05]  /*1160*/  BSYNC B0 ;  /* 0x0000000000007941 */ /* 0x000fea0003800000 */
.L_x_13135:
        /* <DEDUP_REMOVED lines=8> */
.L_x_13142:
        /* <DEDUP_REMOVED lines=9> */
.L_x_20623:


//--------------------- .text._ZN2at6native18elementwise_kernelILi128ELi4EZNS0_15gpu_kernel_implINS0_13BUnaryFunctorIlllZZZNS0_18lshift_kernel_cudaERNS_18TensorIteratorBaseEENKUlvE_clEvENKUlvE2_clEvEUlllE_EEEEvS5_RKT_EUliE_EEviT1_ --------------------------
	.section	.text._ZN2at6native18elementwise_kernelILi128ELi4EZNS0_15gpu_kernel_implINS0_13BUnaryFunctorIlllZZZNS0_18lshift_kernel_cudaERNS_18TensorIteratorBaseEENKUlvE_clEvENKUlvE2_clEvEUlllE_EEEEvS5_RKT_EUliE_EEviT1_,"ax",@progbits
	.align	128
        .global         _ZN2at6native18elementwise_kernelILi128ELi4EZNS0_15gpu_kernel_implINS0_13BUnaryFunctorIlllZZZNS0_18lshift_kernel_cudaERNS_18TensorIteratorBaseEENKUlvE_clEvENKUlvE2_clEvEUlllE_EEEEvS5_RKT_EUliE_EEviT1_
        .type           _ZN2at6native18elementwise_kernelILi128ELi4EZNS0_15gpu_kernel_implINS0_13BUnaryFunctorIlllZZZNS0_18lshift_kernel_cudaERNS_18TensorIteratorBaseEENKUlvE_clEvENKUlvE2_clEvEUlllE_EEEEvS5_RKT_EUliE_EEviT1_,@function
        .size           _ZN2at6native18elementwise_kernelILi128ELi4EZNS0_15gpu_kernel_implINS0_13BUnaryFunctorIlllZZZNS0_18lshift_kernel_cudaERNS_18TensorIteratorBaseEENKUlvE_clEvENKUlvE2_clEvEUlllE_EEEEvS5_RKT_EUliE_EEviT1_,(.L_x_20624 - _ZN2at6native18elementwise_kernelILi128ELi4EZNS0_15gpu_kernel_implINS0_13BUnaryFunctorIlllZZZNS0_18lshift_kernel_cudaERNS_18TensorIteratorBaseEENKUlvE_clEvENKUlvE2_clEvEUlllE_EEEEvS5_RKT_EUliE_EEviT1_)
        .other          _ZN2at6native18elementwise_kernelILi128ELi4EZNS0_15gpu_kernel_implINS0_13BUnaryFunctorIlllZZZNS0_18lshift_kernel_cudaERNS_18TensorIteratorBaseEENKUlvE_clEvENKUlvE2_clEvEUlllE_EEEEvS5_RKT_EUliE_EEviT1_,@"STO_CUDA_ENTRY STV_DEFAULT"
_ZN2at6native18elementwise_kernelILi128ELi4EZNS0_15gpu_kernel_implINS0_13BUnaryFunctorIlllZZZNS0_18lshift_kernel_cudaERNS_18TensorIteratorBaseEENKUlvE_clEvENKUlvE2_clEvEUlllE_EEEEvS5_RKT_EUliE_EEviT1_:
.text._ZN2at6native18elementwise_kernelILi128ELi4EZNS0_15gpu_kernel_implINS0_13BUnaryFunctorIlllZZZNS0_18lshift_kernel_cudaERNS_18TensorIteratorBaseEENKUlvE_clEvENKUlvE2_clEvEUlllE_EEEEvS5_RKT_EUliE_EEviT1_:
        /* <DEDUP_REMOVED lines=314> */
.L_x_13145:
        /* <DEDUP_REMOVED lines=21> */
.L_x_13149:
[----:B------:R0:W5:Y:S01]  /*14f0*/  LDG.E.U8 R2, desc[UR36][R4.64] ;  /* 0x0000002404027981 */ /* 0x000162000c1e1100 */
[----:B------:R-:W-:Y:S01]  /*1500*/  IMAD.MOV.U32 R3, RZ, RZ, RZ ;  /* 0x000000ffff037224 */ /* 0x000fe200078e00ff */
[----:B------:R-:W-:Y:S06]  /*1510*/  BRA `(.L_x_13151) ;  /* 0x0000000c00487947 */ /* 0x000fec0003800000 */
.L_x_13148:
        /* <DEDUP_REMOVED lines=8> */
.L_x_13153:
[----:B------:R-:W2:Y:S02]  /*15a0*/  LDG.E R2, desc[UR36][R4.64] ;  /* 0x0000002404027981 */ /* 0x000ea4000c1e1900 */
[----:B--2---:R-:W-:Y:S01]  /*15b0*/  SHF.R.S32.HI R3, RZ, 0x1f, R2 ;  /* 0x0000001fff037819 */ /* 0x004fe20000011402 */
[----:B------:R-:W-:Y:S06]  /*15c0*/  BRA `(.L_x_13151) ;  /* 0x0000000c001c7947 */ /* 0x000fec0003800000 */
.L_x_13152:
[----:B------:R-:W2:Y:S02]  /*15d0*/  LDG.E.S16 R2, desc[UR36][R4.64] ;  /* 0x0000002404027981 */ /* 0x000ea4000c1e1700 */
[----:B--2---:R-:W-:Y:S01]  /*15e0*/  SHF.R.S32.HI R3, RZ, 0x1f, R2 ;  /* 0x0000001fff037819 */ /* 0x004fe20000011402 */
[----:B------:R-:W-:Y:S06]  /*15f0*/  BRA `(.L_x_13151) ;  /* 0x0000000c00107947 */ /* 0x000fec0003800000 */
.L_x_13147:
        /* <DEDUP_REMOVED lines=9> */
.L_x_13155:
[----:B------:R-:W2:Y:S02]  /*1690*/  LDG.E.U16 R4, desc[UR36][R4.64] ;  /* 0x0000002404047981 */ /* 0x000ea4000c1e1500 */
[----:B--2---:R-:W-:-:S06]  /*16a0*/  HADD2.F32 R2, -RZ, R4.H0_H0 ;  /* 0x20000004ff027230 */ /* 0x004fcc0000004100 */
[----:B------:R-:W0:Y:S01]  /*16b0*/  F2I.S64.TRUNC R2, R2 ;  /* 0x0000000200027311 */ /* 0x000e22000020d900 */
[----:B------:R-:W-:Y:S05]  /*16c0*/  BRA `(.L_x_13151) ;  /* 0x0000000800dc7947 */ /* 0x000fea0003800000 */
.L_x_13154:
        /* <DEDUP_REMOVED lines=9> */
.L_x_13157:
[----:B------:R-:W2:Y:S02]  /*1760*/  LDG.E.U16 R4, desc[UR36][R4.64] ;  /* 0x0000002404047981 */ /* 0x000ea4000c1e1500 */
[----:B--2---:R-:W-:-:S06]  /*1770*/  HADD2.F32 R2, -RZ, R4.H0_H0 ;  /* 0x20000004ff027230 */ /* 0x004fcc0000004100 */
[----:B------:R-:W0:Y:S01]  /*1780*/  F2I.S64.TRUNC R2, R2 ;  /* 0x0000000200027311 */ /* 0x000e22000020d900 */
[----:B------:R-:W-:Y:S05]  /*1790*/  BRA `(.L_x_13151) ;  /* 0x0000000800a87947 */ /* 0x000fea0003800000 */
.L_x_13156:
[----:B------:R-:W2:Y:S02]  /*17a0*/  LDG.E.64 R2, desc[UR36][R4.64] ;  /* 0x0000002404027981 */ /* 0x000ea4000c1e1b00 */
[----:B--2---:R-:W0:Y:S01]  /*17b0*/  F2I.S64.F64.TRUNC R2, R2 ;  /* 0x0000000200027311 */ /* 0x004e22000030d900 */
[----:B------:R-:W-:Y:S05]  /*17c0*/  BRA `(.L_x_13151) ;  /* 0x00000008009c7947 */ /* 0x000fea0003800000 */
.L_x_13146:
        /* <DEDUP_REMOVED lines=13> */
.L_x_13160:
[----:B------:R-:W2:Y:S02]  /*18a0*/  LDG.E.64 R2, desc[UR36][R4.64] ;  /* 0x0000002404027981 */ /* 0x000ea4000c1e1b00 */
[----:B--2---:R-:W0:Y:S01]  /*18b0*/  F2I.S64.F64.TRUNC R2, R2 ;  /* 0x0000000200027311 */ /* 0x004e22000030d900 */
[----:B------:R-:W-:Y:S05]  /*18c0*/  BRA `(.L_x_13151) ;  /* 0x00000008005c7947 */ /* 0x000fea0003800000 */
.L_x_13159:
        /* <DEDUP_REMOVED lines=27> */
.L_x_13162:
        /* <DEDUP_REMOVED lines=14> */
.L_x_13161:
[----:B------:R-:W2:Y:S02]  /*1b60*/  LDG.E.U16 R2, desc[UR36][R4.64] ;  /* 0x0000002404027981 */ /* 0x000ea4000c1e1500 */
[----:B--2---:R-:W-:-:S06]  /*1b70*/  IMAD.U32 R2, R2, 0x10000, RZ ;  /* 0x0001000002027824 */ /* 0x004fcc00078e00ff */
[----:B------:R-:W0:Y:S01]  /*1b80*/  F2I.S64.TRUNC R2, R2 ;  /* 0x0000000200027311 */ /* 0x000e22000020d900 */
[----:B------:R-:W-:Y:S05]  /*1b90*/  BRA `(.L_x_13151) ;  /* 0x0000000400a87947 */ /* 0x000fea0003800000 */
.L_x_13158:
        /* <DEDUP_REMOVED lines=11> */
.L_x_13165:
        /* <DEDUP_REMOVED lines=21> */
.L_x_13169:
[----:B------:R-:W-:Y:S05]  /*1da0*/  BSYNC B1 ;  /* 0x0000000000017941 */ /* 0x000fea0003800000 */
.L_x_13168:
[----:B------:R-:W-:Y:S01]  /*1db0*/  IMAD.SHL.U32 R2, R2, 0x100000, RZ ;  /* 0x0010000002027824 */ /* 0x000fe200078e00ff */
[----:B------:R-:W-:-:S04]  /*1dc0*/  LEA R3, R0, 0x3b800000, 0x17 ;  /* 0x3b80000000037811 */ /* 0x000fc800078eb8ff */
[----:B------:R-:W-:-:S07]  /*1dd0*/  LOP3.LUT R2, R3, R2, R4, 0xfe, !PT ;  /* 0x0000000203027212 */ /* 0x000fce00078efe04 */
.L_x_13167:
[----:B------:R-:W-:Y:S05]  /*1de0*/  BSYNC B0 ;  /* 0x0000000000007941 */ /* 0x000fea0003800000 */
.L_x_13166:
[----:B------:R-:W1:Y:S01]  /*1df0*/  F2I.S64.TRUNC R2, R2 ;  /* 0x0000000200027311 */ /* 0x000e62000020d900 */
[----:B------:R-:W-:Y:S05]  /*1e00*/  BRA `(.L_x_13151) ;  /* 0x00000004000c7947 */ /* 0x000fea0003800000 */
.L_x_13164:
        /* <DEDUP_REMOVED lines=21> */
.L_x_13173:
[----:B------:R-:W-:Y:S05]  /*1f60*/  BSYNC B1 ;  /* 0x0000000000017941 */ /* 0x000fea0003800000 */
.L_x_13172:
[----:B------:R-:W-:Y:S01]  /*1f70*/  IMAD.SHL.U32 R2, R2, 0x200000, RZ ;  /* 0x0020000002027824 */ /* 0x000fe200078e00ff */
[----:B------:R-:W-:-:S04]  /*1f80*/  LEA R3, R0, 0x37800000, 0x17 ;  /* 0x3780000000037811 */ /* 0x000fc800078eb8ff */
[----:B------:R-:W-:-:S07]  /*1f90*/  LOP3.LUT R2, R3, R2, R4, 0xfe, !PT ;  /* 0x0000000203027212 */ /* 0x000fce00078efe04 */
.L_x_13171:
[----:B------:R-:W-:Y:S05]  /*1fa0*/  BSYNC B0 ;  /* 0x0000000000007941 */ /* 0x000fea0003800000 */
.L_x_13170:
[----:B------:R-:W2:Y:S01]  /*1fb0*/  F2I.S64.TRUNC R2, R2 ;  /* 0x0000000200027311 */ /* 0x000ea2000020d900 */
[----:B------:R-:W-:Y:S05]  /*1fc0*/  BRA `(.L_x_13151) ;  /* 0x00000000009c7947 */ /* 0x000fea0003800000 */
.L_x_13163:
        /* <DEDUP_REMOVED lines=14> */
.L_x_13177:
[----:B------:R-:W-:Y:S05]  /*20b0*/  BSYNC B0 ;  /* 0x0000000000007941 */ /* 0x000fea0003800000 */
.L_x_13176:
[----:B------:R-:W4:Y:S01]  /*20c0*/  F2I.S64.TRUNC R2, R2 ;  /* 0x0000000200027311 */ /* 0x000f22000020d900 */
[----:B------:R-:W-:Y:S05]  /*20d0*/  BRA `(.L_x_13151) ;  /* 0x0000000000587947 */ /* 0x000fea0003800000 */
.L_x_13150:
        /* <DEDUP_REMOVED lines=16> */
.L_x_13178:
[----:B------:R-:W-:Y:S01]  /*21e0*/  CS2R R2, SRZ ;  /* 0x0000000000027805 */ /* 0x000fe2000001ff00 */
[----:B------:R-:W-:Y:S06]  /*21f0*/  BRA `(.L_x_13151) ;  /* 0x0000000000107947 */ /* 0x000fec0003800000 */
.L_x_13175:
[----:B------:R0:W5:Y:S01]  /*2200*/  LDG.E.64 R2, desc[UR36][R4.64] ;  /* 0x0000002404027981 */ /* 0x000162000c1e1b00 */
[----:B------:R-:W-:Y:S05]  /*2210*/  BRA `(.L_x_13151) ;  /* 0x0000000000087947 */ /* 0x000fea0003800000 */
.L_x_13174:
[----:B------:R3:W5:Y:S01]  /*2220*/  LDG.E R2, desc[UR36][R4.64] ;  /* 0x0000002404027981 */ /* 0x000762000c1e1900 */
[----:B------:R-:W-:-:S07]  /*2230*/  IMAD.MOV.U32 R3, RZ, RZ, RZ ;  /* 0x000000ffff037224 */ /* 0x000fce00078e00ff */
.L_x_13151:
[----:B------:R-:W3:Y:S08]  /*2240*/  LDC.U8 R8, c[0x0][0x430] ;  /* 0x00010c00ff087b82 */ /* 0x000ef00000000000 */
[----:B------:R-:W0:Y:S01]  /*2250*/  LDC.64 R6, c[0x0][0x428] ;  /* 0x00010a00ff067b82 */ /* 0x000e220000000a00 */
[----:B---3--:R-:W-:-:S04]  /*2260*/  PRMT R0, R8, 0x9910, RZ ;  /* 0x0000991008007816 */ /* 0x008fc800000000ff */
[----:B------:R-:W-:Y:S02]  /*2270*/  ISETP.GT.AND P1, PT, R0, 0x9, PT ;  /* 0x000000090000780c */ /* 0x000fe40003f24270 */
[----:B0-----:R-:W-:Y:S02]  /*2280*/  ISETP.GT.U32.AND P0, PT, R6, 0x3f, PT ;  /* 0x0000003f0600780c */ /* 0x001fe40003f04070 */
[CC--:B-12-45:R-:W-:Y:S02]  /*2290*/  SHF.L.U32 R4, R2.reuse, R6.reuse, RZ ;  /* 0x0000000602047219 */ /* 0x0f6fe400000006ff */
[----:B------:R-:W-:Y:S02]  /*22a0*/  ISETP.GT.U32.AND.EX P0, PT, R7, RZ, PT, P0 ;  /* 0x000000ff0700720c */ /* 0x000fe40003f04100 */
[----:B------:R-:W-:Y:S02]  /*22b0*/  SHF.L.U64.HI R2, R2, R6, R3 ;  /* 0x0000000602027219 */ /* 0x000fe40000010203 */
[----:B------:R-:W-:-:S02]  /*22c0*/  SEL R5, R4, RZ, !P0 ;  /* 0x000000ff04057207 */ /* 0x000fc40004000000 */
[----:B------:R-:W-:-:S03]  /*22d0*/  SEL R3, R2, RZ, !P0 ;  /* 0x000000ff02037207 */ /* 0x000fc60004000000 */
[----:B------:R-:W-:Y:S01]  /*22e0*/  IMAD.MOV.U32 R2, RZ, RZ, R5 ;  /* 0x000000ffff027224 */ /* 0x000fe200078e0005 */
        /* <DEDUP_REMOVED lines=11> */
.L_x_13182:
[----:B------:R3:W-:Y:S01]  /*23a0*/  STG.E.U8 desc[UR36][R16.64], R5 ;  /* 0x0000000510007986 */ /* 0x0007e2000c101124 */
[----:B------:R-:W-:Y:S05]  /*23b0*/  BRA `(.L_x_13184) ;  /* 0x0000000c00507947 */ /* 0x000fea0003800000 */
.L_x_13181:
        /* <DEDUP_REMOVED lines=8> */
.L_x_13186:
[----:B------:R1:W-:Y:S01]  /*2440*/  STG.E desc[UR36][R16.64], R5 ;  /* 0x0000000510007986 */ /* 0x0003e2000c101924 */
[----:B------:R-:W-:Y:S05]  /*2450*/  BRA `(.L_x_13184) ;  /* 0x0000000c00287947 */ /* 0x000fea0003800000 */
.L_x_13185:
[----:B------:R2:W-:Y:S01]  /*2460*/  STG.E.U16 desc[UR36][R16.64], R5 ;  /* 0x0000000510007986 */ /* 0x0005e2000c101524 */
[----:B------:R-:W-:Y:S05]  /*2470*/  BRA `(.L_x_13184) ;  /* 0x0000000c00207947 */ /* 0x000fea0003800000 */
.L_x_13180:
        /* <DEDUP_REMOVED lines=9> */
.L_x_13188:
[----:B------:R-:W0:Y:S02]  /*2510*/  I2F.S64 R0, R2 ;  /* 0x0000000200007312 */ /* 0x000e240000301400 */
[----:B0-----:R-:W-:-:S05]  /*2520*/  F2FP.F16.F32.PACK_AB R0, RZ, R0 ;  /* 0x00000000ff00723e */ /* 0x001fca00000000ff */
[----:B------:R0:W-:Y:S01]  /*2530*/  STG.E.U16 desc[UR36][R16.64], R0 ;  /* 0x0000000010007986 */ /* 0x0001e2000c101524 */
[----:B------:R-:W-:Y:S05]  /*2540*/  BRA `(.L_x_13184) ;  /* 0x0000000800ec7947 */ /* 0x000fea0003800000 */
.L_x_13187:
        /* <DEDUP_REMOVED lines=10> */
.L_x_13190:
[----:B------:R-:W0:Y:S02]  /*25f0*/  I2F.S64 R2, R2 ;  /* 0x0000000200027312 */ /* 0x000e240000301400 */
[----:B0-----:R-:W-:-:S04]  /*2600*/  F2FP.F16.F32.PACK_AB R3, RZ, R2 ;  /* 0x00000002ff03723e */ /* 0x001fc800000000ff */
[----:B------:R-:W-:-:S05]  /*2610*/  PRMT R3, R3, 0x5410, RZ ;  /* 0x0000541003037816 */ /* 0x000fca00000000ff */
[----:B------:R0:W-:Y:S01]  /*2620*/  STG.E desc[UR36][R16.64], R3 ;  /* 0x0000000310007986 */ /* 0x0001e2000c101924 */
[----:B------:R-:W-:Y:S05]  /*2630*/  BRA `(.L_x_13184) ;  /* 0x0000000800b07947 */ /* 0x000fea0003800000 */
.L_x_13189:
[----:B------:R-:W0:Y:S02]  /*2640*/  I2F.F64.S64 R2, R2 ;  /* 0x0000000200027312 */ /* 0x000e240000301c00 */
[----:B0-----:R0:W-:Y:S01]  /*2650*/  STG.E.64 desc[UR36][R16.64], R2 ;  /* 0x0000000210007986 */ /* 0x0011e2000c101b24 */
[----:B------:R-:W-:Y:S05]  /*2660*/  BRA `(.L_x_13184) ;  /* 0x0000000800a47947 */ /* 0x000fea0003800000 */
.L_x_13179:
        /* <DEDUP_REMOVED lines=13> */
.L_x_13193:
[----:B------:R-:W0:Y:S01]  /*2740*/  I2F.F64.S64 R4, R2 ;  /* 0x0000000200047312 */ /* 0x000e220000301c00 */
[----:B------:R-:W-:-:S05]  /*2750*/  CS2R R6, SRZ ;  /* 0x0000000000067805 */ /* 0x000fca000001ff00 */
[----:B0-----:R0:W-:Y:S01]  /*2760*/  STG.E.128 desc[UR36][R16.64], R4 ;  /* 0x0000000410007986 */ /* 0x0011e2000c101d24 */
[----:B------:R-:W-:Y:S05]  /*2770*/  BRA `(.L_x_13184) ;  /* 0x0000000800607947 */ /* 0x000fea0003800000 */
.L_x_13192:
        /* <DEDUP_REMOVED lines=21> */
.L_x_13197:
[----:B------:R-:W-:Y:S05]  /*28d0*/  BSYNC B0 ;  /* 0x0000000000007941 */ /* 0x000fea0003800000 */
.L_x_13196:
[----:B------:R-:W-:-:S05]  /*28e0*/  LOP3.LUT R5, R0, R5, RZ, 0xfc, !PT ;  /* 0x0000000500057212 */ /* 0x000fca00078efcff */
[----:B------:R0:W-:Y:S01]  /*28f0*/  STG.E.U8 desc[UR36][R16.64], R5 ;  /* 0x0000000510007986 */ /* 0x0001e2000c101124 */
[----:B------:R-:W-:Y:S05]  /*2900*/  BRA `(.L_x_13184) ;  /* 0x0000000400fc7947 */ /* 0x000fea0003800000 */
.L_x_13195:
        /* <DEDUP_REMOVED lines=13> */
.L_x_13199:
[----:B------:R-:W-:Y:S01]  /*29e0*/  IMAD.MOV.U32 R0, RZ, RZ, 0x7f ;  /* 0x0000007fff007424 */ /* 0x000fe200078e00ff */
[----:B------:R-:W-:-:S04]  /*29f0*/  ISETP.GT.U32.AND P0, PT, R4, 0x7f800000, PT ;  /* 0x7f8000000400780c */ /* 0x000fc80003f04070 */
[----:B------:R-:W-:-:S09]  /*2a00*/  SEL R0, R0, 0x7c, P0 ;  /* 0x0000007c00007807 */ /* 0x000fd20000000000 */
.L_x_13200:
[----:B------:R-:W-:Y:S05]  /*2a10*/  BSYNC B0 ;  /* 0x0000000000007941 */ /* 0x000fea0003800000 */
.L_x_13198:
[----:B------:R-:W-:-:S04]  /*2a20*/  LOP3.LUT R2, R3, 0x80000000, RZ, 0xc0, !PT ;  /* 0x8000000003027812 */ /* 0x000fc800078ec0ff */
[----:B------:R-:W-:-:S04]  /*2a30*/  SHF.R.U32.HI R3, RZ, 0x18, R2 ;  /* 0x00000018ff037819 */ /* 0x000fc80000011602 */
[----:B------:R-:W-:-:S05]  /*2a40*/  LOP3.LUT R3, R0, R3, RZ, 0xfc, !PT ;  /* 0x0000000300037212 */ /* 0x000fca00078efcff */
[----:B------:R0:W-:Y:S01]  /*2a50*/  STG.E.U8 desc[UR36][R16.64], R3 ;  /* 0x0000000310007986 */ /* 0x0001e2000c101124 */
[----:B------:R-:W-:Y:S05]  /*2a60*/  BRA `(.L_x_13184) ;  /* 0x0000000400a47947 */ /* 0x000fea0003800000 */
.L_x_13194:
[----:B------:R-:W0:Y:S02]  /*2a70*/  I2F.S64 R0, R2 ;  /* 0x0000000200007312 */ /* 0x000e240000301400 */
[----:B0-----:R-:W-:-:S05]  /*2a80*/  F2FP.BF16.F32.PACK_AB R0, RZ, R0 ;  /* 0x00000000ff00723e */ /* 0x001fca00000010ff */
[----:B------:R0:W-:Y:S01]  /*2a90*/  STG.E.U16 desc[UR36][R16.64], R0 ;  /* 0x0000000010007986 */ /* 0x0001e2000c101524 */
[----:B------:R-:W-:Y:S05]  /*2aa0*/  BRA `(.L_x_13184) ;  /* 0x0000000400947947 */ /* 0x000fea0003800000 */
.L_x_13191:
        /* <DEDUP_REMOVED lines=10> */
.L_x_13203:
        /* <DEDUP_REMOVED lines=17> */
.L_x_13206:
[----:B------:R-:W-:-:S04]  /*2c60*/  LOP3.LUT R2, R3, 0x80000000, RZ, 0xc0, !PT ;  /* 0x8000000003027812 */ /* 0x000fc800078ec0ff */
[----:B------:R-:W-:-:S04]  /*2c70*/  SHF.R.U32.HI R3, RZ, 0x18, R2 ;  /* 0x00000018ff037819 */ /* 0x000fc80000011602 */
[----:B------:R-:W-:-:S04]  /*2c80*/  LOP3.LUT R0, R0, R3, RZ, 0xfc, !PT ;  /* 0x0000000300007212 */ /* 0x000fc800078efcff */
[----:B------:R-:W-:-:S07]  /*2c90*/  PRMT R8, R0, 0x7610, R8 ;  /* 0x0000761000087816 */ /* 0x000fce0000000008 */
.L_x_13205:
[----:B------:R-:W-:Y:S05]  /*2ca0*/  BSYNC B0 ;  /* 0x0000000000007941 */ /* 0x000fea0003800000 */
.L_x_13204:
[----:B------:R0:W-:Y:S01]  /*2cb0*/  STG.E.U8 desc[UR36][R16.64], R8 ;  /* 0x0000000810007986 */ /* 0x0001e2000c101124 */
[----:B------:R-:W-:Y:S05]  /*2cc0*/  BRA `(.L_x_13184) ;  /* 0x00000004000c7947 */ /* 0x000fea0003800000 */
.L_x_13202:
        /* <DEDUP_REMOVED lines=17> */
.L_x_13209:
[----:B------:R-:W-:-:S04]  /*2de0*/  LOP3.LUT R2, R3, 0x80000000, RZ, 0xc0, !PT ;  /* 0x8000000003027812 */ /* 0x000fc800078ec0ff */
[----:B------:R-:W-:-:S04]  /*2df0*/  SHF.R.U32.HI R3, RZ, 0x18, R2 ;  /* 0x00000018ff037819 */ /* 0x000fc80000011602 */
[----:B------:R-:W-:-:S04]  /*2e00*/  LOP3.LUT R0, R0, R3, RZ, 0xfc, !PT ;  /* 0x0000000300007212 */ /* 0x000fc800078efcff */
[----:B------:R-:W-:-:S07]  /*2e10*/  PRMT R8, R0, 0x7610, R8 ;  /* 0x0000761000087816 */ /* 0x000fce0000000008 */
.L_x_13208:
[----:B------:R-:W-:Y:S05]  /*2e20*/  BSYNC B0 ;  /* 0x0000000000007941 */ /* 0x000fea0003800000 */
.L_x_13207:
[----:B------:R0:W-:Y:S01]  /*2e30*/  STG.E.U8 desc[UR36][R16.64], R8 ;  /* 0x0000000810007986 */ /* 0x0001e2000c101124 */
[----:B------:R-:W-:Y:S05]  /*2e40*/  BRA `(.L_x_13184) ;  /* 0x0000000000ac7947 */ /* 0x000fea0003800000 */
.L_x_13201:
        /* <DEDUP_REMOVED lines=23> */
.L_x_13183:
        /* <DEDUP_REMOVED lines=16> */
.L_x_13212:
[----:B------:R-:W-:Y:S05]  /*30c0*/  BRA `(.L_x_13184) ;  /* 0x00000000000c7947 */ /* 0x000fea0003800000 */
.L_x_13211:
[----:B------:R0:W-:Y:S01]  /*30d0*/  STG.E.64 desc[UR36][R16.64], R2 ;  /* 0x0000000210007986 */ /* 0x0001e2000c101b24 */
[----:B------:R-:W-:Y:S05]  /*30e0*/  BRA `(.L_x_13184) ;  /* 0x0000000000047947 */ /* 0x000fea0003800000 */
.L_x_13210:
[----:B------:R0:W-:Y:S02]  /*30f0*/  STG.E desc[UR36][R16.64], R5 ;  /* 0x0000000510007986 */ /* 0x0001e4000c101924 */
.L_x_13184:
[----:B------:R-:W-:-:S04]  /*3100*/  IMAD R18, R23, 0x200, R18 ;  /* 0x0000020017127824 */ /* 0x000fc800078e0212 */
[----:B------:R-:W-:-:S07]  /*3110*/  VIADD R19, R18, 0x80 ;  /* 0x0000008012137836 */ /* 0x000fce0000000000 */
.L_x_13144:
[----:B------:R-:W-:Y:S05]  /*3120*/  BSYNC B6 ;  /* 0x0000000000067941 */ /* 0x000fea0003800000 */
.L_x_13143:
        /* <DEDUP_REMOVED lines=307> */
.L_x_13215:
        /* <DEDUP_REMOVED lines=21> */
.L_x_13219:
[----:B------:R0:W5:Y:S01]  /*45b0*/  LDG.E.U8 R2, desc[UR36][R4.64] ;  /* 0x0000002404027981 */ /* 0x000162000c1e1100 */
[----:B------:R-:W-:Y:S01]  /*45c0*/  IMAD.MOV.U32 R3, RZ, RZ, RZ ;  /* 0x000000ffff037224 */ /* 0x000fe200078e00ff */
[----:B------:R-:W-:Y:S06]  /*45d0*/  BRA `(.L_x_13221) ;  /* 0x0000000c00487947 */ /* 0x000fec0003800000 */
.L_x_13218:
        /* <DEDUP_REMOVED lines=8> */
.L_x_13223:
[----:B------:R-:W2:Y:S02]  /*4660*/  LDG.E R2, desc[UR36][R4.64] ;  /* 0x0000002404027981 */ /* 0x000ea4000c1e1900 */
[----:B--2---:R-:W-:Y:S01]  /*4670*/  SHF.R.S32.HI R3, RZ, 0x1f, R2 ;  /* 0x0000001fff037819 */ /* 0x004fe20000011402 */
[----:B------:R-:W-:Y:S06]  /*4680*/  BRA `(.L_x_13221) ;  /* 0x0000000c001c7947 */ /* 0x000fec0003800000 */
.L_x_13222:
[----:B------:R-:W2:Y:S02]  /*4690*/  LDG.E.S16 R2, desc[UR36][R4.64] ;  /* 0x0000002404027981 */ /* 0x000ea4000c1e1700 */
[----:B--2---:R-:W-:Y:S01]  /*46a0*/  SHF.R.S32.HI R3, RZ, 0x1f, R2 ;  /* 0x0000001fff037819 */ /* 0x004fe20000011402 */
[----:B------:R-:W-:Y:S06]  /*46b0*/  BRA `(.L_x_13221) ;  /* 0x0000000c00107947 */ /* 0x000fec0003800000 */
.L_x_13217:
        /* <DEDUP_REMOVED lines=9> */
.L_x_13225:
[----:B------:R-:W2:Y:S02]  /*4750*/  LDG.E.U16 R4, desc[UR36][R4.64] ;  /* 0x0000002404047981 */ /* 0x000ea4000c1e1500 */
[----:B--2---:R-:W-:-:S06]  /*4760*/  HADD2.F32 R2, -RZ, R4.H0_H0 ;  /* 0x20000004ff027230 */ /* 0x004fcc0000004100 */
[----:B------:R-:W0:Y:S01]  /*4770*/  F2I.S64.TRUNC R2, R2 ;  /* 0x0000000200027311 */ /* 0x000e22000020d900 */
[----:B------:R-:W-:Y:S05]  /*4780*/  BRA `(.L_x_13221) ;  /* 0x0000000800dc7947 */ /* 0x000fea0003800000 */
.L_x_13224:
        /* <DEDUP_REMOVED lines=9> */
.L_x_13227:
[----:B------:R-:W2:Y:S02]  /*4820*/  LDG.E.U16 R4, desc[UR36][R4.64] ;  /* 0x0000002404047981 */ /* 0x000ea4000c1e1500 */
[----:B--2---:R-:W-:-:S06]  /*4830*/  HADD2.F32 R2, -RZ, R4.H0_H0 ;  /* 0x20000004ff027230 */ /* 0x004fcc0000004100 */
[----:B------:R-:W0:Y:S01]  /*4840*/  F2I.S64.TRUNC R2, R2 ;  /* 0x0000000200027311 */ /* 0x000e22000020d900 */
[----:B------:R-:W-:Y:S05]  /*4850*/  BRA `(.L_x_13221) ;  /* 0x0000000800a87947 */ /* 0x000fea0003800000 */
.L_x_13226:
[----:B------:R-:W2:Y:S02]  /*4860*/  LDG.E.64 R2, desc[UR36][R4.64] ;  /* 0x0000002404027981 */ /* 0x000ea4000c1e1b00 */
[----:B--2---:R-:W0:Y:S01]  /*4870*/  F2I.S64.F64.TRUNC R2, R2 ;  /* 0x0000000200027311 */ /* 0x004e22000030d900 */
[----:B------:R-:W-:Y:S05]  /*4880*/  BRA `(.L_x_13221) ;  /* 0x00000008009c7947 */ /* 0x000fea0003800000 */
.L_x_13216:
        /* <DEDUP_REMOVED lines=13> */
.L_x_13230:
[----:B------:R-:W2:Y:S02]  /*4960*/  LDG.E.64 R2, desc[UR36][R4.64] ;  /* 0x0000002404027981 */ /* 0x000ea4000c1e1b00 */
[----:B--2---:R-:W0:Y:S01]  /*4970*/  F2I.S64.F64.TRUNC R2, R2 ;  /* 0x0000000200027311 */ /* 0x004e22000030d900 */
[----:B------:R-:W-:Y:S05]  /*4980*/  BRA `(.L_x_13221) ;  /* 0x00000008005c7947 */ /* 0x000fea0003800000 */
.L_x_13229:
        /* <DEDUP_REMOVED lines=27> */
.L_x_13232:
        /* <DEDUP_REMOVED lines=14> */
.L_x_13231:
[----:B------:R-:W2:Y:S02]  /*4c20*/  LDG.E.U16 R2, desc[UR36][R4.64] ;  /* 0x0000002404027981 */ /* 0x000ea4000c1e1500 */
[----:B--2---:R-:W-:-:S06]  /*4c30*/  IMAD.U32 R2, R2, 0x10000, RZ ;  /* 0x0001000002027824 */ /* 0x004fcc00078e00ff */
[----:B------:R-:W0:Y:S01]  /*4c40*/  F2I.S64.TRUNC R2, R2 ;  /* 0x0000000200027311 */ /* 0x000e22000020d900 */
[----:B------:R-:W-:Y:S05]  /*4c50*/  BRA `(.L_x_13221) ;  /* 0x0000000400a87947 */ /* 0x000fea0003800000 */
.L_x_13228:
        /* <DEDUP_REMOVED lines=11> */
.L_x_13235:
        /* <DEDUP_REMOVED lines=21> */
.L_x_13239:
[----:B------:R-:W-:Y:S05]  /*4e60*/  BSYNC B1 ;  /* 0x0000000000017941 */ /* 0x000fea0003800000 */
.L_x_13238:
[----:B------:R-:W-:Y:S01]  /*4e70*/  IMAD.SHL.U32 R2, R2, 0x100000, RZ ;  /* 0x0010000002027824 */ /* 0x000fe200078e00ff */
[----:B------:R-:W-:-:S04]  /*4e80*/  LEA R3, R0, 0x3b800000, 0x17 ;  /* 0x3b80000000037811 */ /* 0x000fc800078eb8ff */
[----:B------:R-:W-:-:S07]  /*4e90*/  LOP3.LUT R2, R3, R2, R4, 0xfe, !PT ;  /* 0x0000000203027212 */ /* 0x000fce00078efe04 */
.L_x_13237:
[----:B------:R-:W-:Y:S05]  /*4ea0*/  BSYNC B0 ;  /* 0x0000000000007941 */ /* 0x000fea0003800000 */
.L_x_13236:
[----:B------:R-:W1:Y:S01]  /*4eb0*/  F2I.S64.TRUNC R2, R2 ;  /* 0x0000000200027311 */ /* 0x000e62000020d900 */
[----:B------:R-:W-:Y:S05]  /*4ec0*/  BRA `(.L_x_13221) ;  /* 0x00000004000c7947 */ /* 0x000fea0003800000 */
.L_x_13234:
        /* <DEDUP_REMOVED lines=21> */
.L_x_13243:
[----:B------:R-:W-:Y:S05]  /*5020*/  BSYNC B1 ;  /* 0x0000000000017941 */ /* 0x000fea0003800000 */
.L_x_13242:
[----:B------:R-:W-:Y:S01]  /*5030*/  IMAD.SHL.U32 R2, R2, 0x200000, RZ ;  /* 0x0020000002027824 */ /* 0x000fe200078e00ff */
[----:B------:R-:W-:-:S04]  /*5040*/  LEA R3, R0, 0x37800000, 0x17 ;  /* 0x3780000000037811 */ /* 0x000fc800078eb8ff */
[----:B------:R-:W-:-:S07]  /*5050*/  LOP3.LUT R2, R3, R2, R4, 0xfe, !PT ;  /* 0x0000000203027212 */ /* 0x000fce00078efe04 */
.L_x_13241:
[----:B------:R-:W-:Y:S05]  /*5060*/  BSYNC B0 ;  /* 0x0000000000007941 */ /* 0x000fea0003800000 */
.L_x_13240:
[----:B------:R-:W2:Y:S01]  /*5070*/  F2I.S64.TRUNC R2, R2 ;  /* 0x0000000200027311 */ /* 0x000ea2000020d900 */
[----:B------:R-:W-:Y:S05]  /*5080*/  BRA `(.L_x_13221) ;  /* 0x00000000009c7947 */ /* 0x000fea0003800000 */
.L_x_13233:
        /* <DEDUP_REMOVED lines=14> */
.L_x_13247:
[----:B------:R-:W-:Y:S05]  /*5170*/  BSYNC B0 ;  /* 0x0000000000007941 */ /* 0x000fea0003800000 */
.L_x_13246:
[----:B------:R-:W0:Y:S01]  /*5180*/  F2I.S64.TRUNC R2, R2 ;  /* 0x0000000200027311 */ /* 0x000e22000020d900 */
[----:B------:R-:W-:Y:S05]  /*5190*/  BRA `(.L_x_13221) ;  /* 0x0000000000587947 */ /* 0x000fea0003800000 */
.L_x_13220:
        /* <DEDUP_REMOVED lines=16> */
.L_x_13248:
[----:B------:R-:W-:Y:S01]  /*52a0*/  CS2R R2, SRZ ;  /* 0x0000000000027805 */ /* 0x000fe2000001ff00 */
[----:B------:R-:W-:Y:S06]  /*52b0*/  BRA `(.L_x_13221) ;  /* 0x0000000000107947 */ /* 0x000fec0003800000 */
.L_x_13245:
[----:B------:R4:W5:Y:S01]  /*52c0*/  LDG.E.64 R2, desc[UR36][R4.64] ;  /* 0x0000002404027981 */ /* 0x000962000c1e1b00 */
[----:B------:R-:W-:Y:S05]  /*52d0*/  BRA `(.L_x_13221) ;  /* 0x0000000000087947 */ /* 0x000fea0003800000 */
.L_x_13244:
[----:B------:R3:W5:Y:S01]  /*52e0*/  LDG.E R2, desc[UR36][R4.64] ;  /* 0x0000002404027981 */ /* 0x000762000c1e1900 */
[----:B------:R-:W-:-:S07]  /*52f0*/  IMAD.MOV.U32 R3, RZ, RZ, RZ ;  /* 0x000000ffff037224 */ /* 0x000fce00078e00ff */
.L_x_13221:
[----:B------:R-:W1:Y:S08]  /*5300*/  LDC.U8 R7, c[0x0][0x430] ;  /* 0x00010c00ff077b82 */ /* 0x000e700000000000 */
[----:B0--34-:R-:W0:Y:S01]  /*5310*/  LDC.64 R4, c[0x0][0x428] ;  /* 0x00010a00ff047b82 */ /* 0x019e220000000a00 */
[----:B-1----:R-:W-:-:S04]  /*5320*/  PRMT R6, R7, 0x9910, RZ ;  /* 0x0000991007067816 */ /* 0x002fc800000000ff */
[----:B------:R-:W-:Y:S02]  /*5330*/  ISETP.GT.AND P1, PT, R6, 0x9, PT ;  /* 0x000000090600780c */ /* 0x000fe40003f24270 */
[----:B0-----:R-:W-:Y:S02]  /*5340*/  ISETP.GT.U32.AND P0, PT, R4, 0x3f, PT ;  /* 0x0000003f0400780c */ /* 0x001fe40003f04070 */
[CC--:B--2--5:R-:W-:Y:S02]  /*5350*/  SHF.L.U32 R0, R2.reuse, R4.reuse, RZ ;  /* 0x0000000402007219 */ /* 0x0e4fe400000006ff */
        /* <DEDUP_REMOVED lines=16> */
.L_x_13252:
[----:B------:R0:W-:Y:S01]  /*5460*/  STG.E.U8 desc[UR36][R16.64], R5 ;  /* 0x0000000510007986 */ /* 0x0001e2000c101124 */
[----:B------:R-:W-:Y:S05]  /*5470*/  BRA `(.L_x_13254) ;  /* 0x0000000c00507947 */ /* 0x000fea0003800000 */
.L_x_13251:
        /* <DEDUP_REMOVED lines=8> */
.L_x_13256:
[----:B------:R0:W-:Y:S01]  /*5500*/  STG.E desc[UR36][R16.64], R5 ;  /* 0x0000000510007986 */ /* 0x0001e2000c101924 */
[----:B------:R-:W-:Y:S05]  /*5510*/  BRA `(.L_x_13254) ;  /* 0x0000000c00287947 */ /* 0x000fea0003800000 */
.L_x_13255:
[----:B------:R0:W-:Y:S01]  /*5520*/  STG.E.U16 desc[UR36][R16.64], R5 ;  /* 0x0000000510007986 */ /* 0x0001e2000c101524 */
[----:B------:R-:W-:Y:S05]  /*5530*/  BRA `(.L_x_13254) ;  /* 0x0000000c00207947 */ /* 0x000fea0003800000 */
.L_x_13250:
        /* <DEDUP_REMOVED lines=9> */
.L_x_13258:
[----:B------:R-:W0:Y:S02]  /*55d0*/  I2F.S64 R0, R2 ;  /* 0x0000000200007312 */ /* 0x000e240000301400 */
[----:B0-----:R-:W-:-:S05]  /*55e0*/  F2FP.F16.F32.PACK_AB R0, RZ, R0 ;  /* 0x00000000ff00723e */ /* 0x001fca00000000ff */
[----:B------:R0:W-:Y:S01]  /*55f0*/  STG.E.U16 desc[UR36][R16.64], R0 ;  /* 0x0000000010007986 */ /* 0x0001e2000c101524 */
[----:B------:R-:W-:Y:S05]  /*5600*/  BRA `(.L_x_13254) ;  /* 0x0000000800ec7947 */ /* 0x000fea0003800000 */
.L_x_13257:
        /* <DEDUP_REMOVED lines=10> */
.L_x_13260:
[----:B------:R-:W0:Y:S02]  /*56b0*/  I2F.S64 R2, R2 ;  /* 0x0000000200027312 */ /* 0x000e240000301400 */
[----:B0-----:R-:W-:-:S04]  /*56c0*/  F2FP.F16.F32.PACK_AB R3, RZ, R2 ;  /* 0x00000002ff03723e */ /* 0x001fc800000000ff */
[----:B------:R-:W-:-:S05]  /*56d0*/  PRMT R3, R3, 0x5410, RZ ;  /* 0x0000541003037816 */ /* 0x000fca00000000ff */
[----:B------:R0:W-:Y:S01]  /*56e0*/  STG.E desc[UR36][R16.64], R3 ;  /* 0x0000000310007986 */ /* 0x0001e2000c101924 */
[----:B------:R-:W-:Y:S05]  /*56f0*/  BRA `(.L_x_13254) ;  /* 0x0000000800b07947 */ /* 0x000fea0003800000 */
.L_x_13259:
[----:B------:R-:W0:Y:S02]  /*5700*/  I2F.F64.S64 R2, R2 ;  /* 0x0000000200027312 */ /* 0x000e240000301c00 */
[----:B0-----:R0:W-:Y:S01]  /*5710*/  STG.E.64 desc[UR36][R16.64], R2 ;  /* 0x0000000210007986 */ /* 0x0011e2000c101b24 */
[----:B------:R-:W-:Y:S05]  /*5720*/  BRA `(.L_x_13254) ;  /* 0x0000000800a47947 */ /* 0x000fea0003800000 */
.L_x_13249:
        /* <DEDUP_REMOVED lines=13> */
.L_x_13263:
[----:B------:R-:W0:Y:S01]  /*5800*/  I2F.F64.S64 R4, R2 ;  /* 0x0000000200047312 */ /* 0x000e220000301c00 */
[----:B------:R-:W-:-:S05]  /*5810*/  CS2R R6, SRZ ;  /* 0x0000000000067805 */ /* 0x000fca000001ff00 */
[----:B0-----:R0:W-:Y:S01]  /*5820*/  STG.E.128 desc[UR36][R16.64], R4 ;  /* 0x0000000410007986 */ /* 0x0011e2000c101d24 */
[----:B------:R-:W-:Y:S05]  /*5830*/  BRA `(.L_x_13254) ;  /* 0x0000000800607947 */ /* 0x000fea0003800000 */
.L_x_13262:
        /* <DEDUP_REMOVED lines=21> */
.L_x_13267:
[----:B------:R-:W-:Y:S05]  /*5990*/  BSYNC B0 ;  /* 0x0000000000007941 */ /* 0x000fea0003800000 */
.L_x_13266:
[----:B------:R-:W-:-:S05]  /*59a0*/  LOP3.LUT R5, R0, R5, RZ, 0xfc, !PT ;  /* 0x0000000500057212 */ /* 0x000fca00078efcff */
[----:B------:R0:W-:Y:S01]  /*59b0*/  STG.E.U8 desc[UR36][R16.64], R5 ;  /* 0x0000000510007986 */ /* 0x0001e2000c101124 */
[----:B------:R-:W-:Y:S05]  /*59c0*/  BRA `(.L_x_13254) ;  /* 0x0000000400fc7947 */ /* 0x000fea0003800000 */
.L_x_13265:
        /* <DEDUP_REMOVED lines=13> */
.L_x_13269:
[----:B------:R-:W-:Y:S01]  /*5aa0*/  IMAD.MOV.U32 R0, RZ, RZ, 0x7f ;  /* 0x0000007fff007424 */ /* 0x000fe200078e00ff */
[----:B------:R-:W-:-:S04]  /*5ab0*/  ISETP.GT.U32.AND P0, PT, R4, 0x7f800000, PT ;  /* 0x7f8000000400780c */ /* 0x000fc80003f04070 */
[----:B------:R-:W-:-:S09]  /*5ac0*/  SEL R0, R0, 0x7c, P0 ;  /* 0x0000007c00007807 */ /* 0x000fd20000000000 */
.L_x_13270:
[----:B------:R-:W-:Y:S05]  /*5ad0*/  BSYNC B0 ;  /* 0x0000000000007941 */ /* 0x000fea0003800000 */
.L_x_13268:
[----:B------:R-:W-:-:S04]  /*5ae0*/  LOP3.LUT R2, R3, 0x80000000, RZ, 0xc0, !PT ;  /* 0x8000000003027812 */ /* 0x000fc800078ec0ff */
[----:B------:R-:W-:-:S04]  /*5af0*/  SHF.R.U32.HI R3, RZ, 0x18, R2 ;  /* 0x00000018ff037819 */ /* 0x000fc80000011602 */
[----:B------:R-:W-:-:S05]  /*5b00*/  LOP3.LUT R3, R0, R3, RZ, 0xfc, !PT ;  /* 0x0000000300037212 */ /* 0x000fca00078efcff */
[----:B------:R0:W-:Y:S01]  /*5b10*/  STG.E.U8 desc[UR36][R16.64], R3 ;  /* 0x0000000310007986 */ /* 0x0001e2000c101124 */
[----:B------:R-:W-:Y:S05]  /*5b20*/  BRA `(.L_x_13254) ;  /* 0x0000000400a47947 */ /* 0x000fea0003800000 */
.L_x_13264:
[----:B------:R-:W0:Y:S02]  /*5b30*/  I2F.S64 R0, R2 ;  /* 0x0000000200007312 */ /* 0x000e240000301400 */
[----:B0-----:R-:W-:-:S05]  /*5b40*/  F2FP.BF16.F32.PACK_AB R0, RZ, R0 ;  /* 0x00000000ff00723e */ /* 0x001fca00000010ff */
[----:B------:R0:W-:Y:S01]  /*5b50*/  STG.E.U16 desc[UR36][R16.64], R0 ;  /* 0x0000000010007986 */ /* 0x0001e2000c101524 */
[----:B------:R-:W-:Y:S05]  /*5b60*/  BRA `(.L_x_13254) ;  /* 0x0000000400947947 */ /* 0x000fea0003800000 */
.L_x_13261:
        /* <DEDUP_REMOVED lines=10> */
.L_x_13273:
        /* <DEDUP_REMOVED lines=17> */
.L_x_13276:
[----:B------:R-:W-:-:S04]  /*5d20*/  LOP3.LUT R2, R3, 0x80000000, RZ, 0xc0, !PT ;  /* 0x8000000003027812 */ /* 0x000fc800078ec0ff */
[----:B------:R-:W-:-:S04]  /*5d30*/  SHF.R.U32.HI R3, RZ, 0x18, R2 ;  /* 0x00000018ff037819 */ /* 0x000fc80000011602 */
[----:B------:R-:W-:-:S04]  /*5d40*/  LOP3.LUT R0, R0, R3, RZ, 0xfc, !PT ;  /* 0x0000000300007212 */ /* 0x000fc800078efcff */
[----:B------:R-:W-:-:S07]  /*5d50*/  PRMT R8, R0, 0x7610, R8 ;  /* 0x0000761000087816 */ /* 0x000fce0000000008 */
.L_x_13275:
[----:B------:R-:W-:Y:S05]  /*5d60*/  BSYNC B0 ;  /* 0x0000000000007941 */ /* 0x000fea0003800000 */
.L_x_13274:
[----:B------:R3:W-:Y:S01]  /*5d70*/  STG.E.U8 desc[UR36][R16.64], R8 ;  /* 0x0000000810007986 */ /* 0x0007e2000c101124 */
[----:B------:R-:W-:Y:S05]  /*5d80*/  BRA `(.L_x_13254) ;  /* 0x00000004000c7947 */ /* 0x000fea0003800000 */
.L_x_13272:
        /* <DEDUP_REMOVED lines=17> */
.L_x_13279:
[----:B------:R-:W-:-:S04]  /*5ea0*/  LOP3.LUT R2, R3, 0x80000000, RZ, 0xc0, !PT ;  /* 0x8000000003027812 */ /* 0x000fc800078ec0ff */
[----:B------:R-:W-:-:S04]  /*5eb0*/  SHF.R.U32.HI R3, RZ, 0x18, R2 ;  /* 0x00000018ff037819 */ /* 0x000fc80000011602 */
[----:B------:R-:W-:-:S04]  /*5ec0*/  LOP3.LUT R0, R0, R3, RZ, 0xfc, !PT ;  /* 0x0000000300007212 */ /* 0x000fc800078efcff */
[----:B------:R-:W-:-:S07]  /*5ed0*/  PRMT R8, R0, 0x7610, R8 ;  /* 0x0000761000087816 */ /* 0x000fce0000000008 */
.L_x_13278:
[----:B------:R-:W-:Y:S05]  /*5ee0*/  BSYNC B0 ;  /* 0x0000000000007941 */ /* 0x000fea0003800000 */
.L_x_13277:
[----:B------:R0:W-:Y:S01]  /*5ef0*/  STG.E.U8 desc[UR36][R16.64], R8 ;  /* 0x0000000810007986 */ /* 0x0001e2000c101124 */
[----:B------:R-:W-:Y:S05]  /*5f00*/  BRA `(.L_x_13254) ;  /* 0x0000000000ac7947 */ /* 0x000fea0003800000 */
.L_x_13271:
        /* <DEDUP_REMOVED lines=23> */
.L_x_13253:
        /* <DEDUP_REMOVED lines=16> */
.L_x_13282:
[----:B------:R-:W-:Y:S05]  /*6180*/  BRA `(.L_x_13254) ;  /* 0x00000000000c7947 */ /* 0x000fea0003800000 */
.L_x_13281:
[----:B------:R2:W-:Y:S01]  /*6190*/  STG.E.64 desc[UR36][R16.64], R2 ;  /* 0x0000000210007986 */ /* 0x0005e2000c101b24 */
[----:B------:R-:W-:Y:S05]  /*61a0*/  BRA `(.L_x_13254) ;  /* 0x0000000000047947 */ /* 0x000fea0003800000 */
.L_x_13280:
[----:B------:R0:W-:Y:S02]  /*61b0*/  STG.E desc[UR36][R16.64], R5 ;  /* 0x0000000510007986 */ /* 0x0001e4000c101924 */
.L_x_13254:
[----:B------:R-:W-:-:S07]  /*61c0*/  VIADD R19, R19, 0x80 ;  /* 0x0000008013137836 */ /* 0x000fce0000000000 */
.L_x_13214:
[----:B------:R-:W-:Y:S05]  /*61d0*/  BSYNC B6 ;  /* 0x0000000000067941 */ /* 0x000fea0003800000 */
.L_x_13213:
        /* <DEDUP_REMOVED lines=307> */
.L_x_13285:
        /* <DEDUP_REMOVED lines=21> */
.L_x_13289:
[----:B------:R0:W5:Y:S01]  /*7660*/  LDG.E.U8 R2, desc[UR36][R4.64] ;  /* 0x0000002404027981 */ /* 0x000162000c1e1100 */
[----:B------:R-:W-:Y:S01]  /*7670*/  IMAD.MOV.U32 R3, RZ, RZ, RZ ;  /* 0x000000ffff037224 */ /* 0x000fe200078e00ff */
[----:B------:R-:W-:Y:S06]  /*7680*/  BRA `(.L_x_13291) ;  /* 0x0000000c00487947 */ /* 0x000fec0003800000 */
.L_x_13288:
        /* <DEDUP_REMOVED lines=8> */
.L_x_13293:
[----:B------:R-:W2:Y:S02]  /*7710*/  LDG.E R2, desc[UR36][R4.64] ;  /* 0x0000002404027981 */ /* 0x000ea4000c1e1900 */
[----:B--2---:R-:W-:Y:S01]  /*7720*/  SHF.R.S32.HI R3, RZ, 0x1f, R2 ;  /* 0x0000001fff037819 */ /* 0x004fe20000011402 */
[----:B------:R-:W-:Y:S06]  /*7730*/  BRA `(.L_x_13291) ;  /* 0x0000000c001c7947 */ /* 0x000fec0003800000 */
.L_x_13292:
[----:B------:R-:W2:Y:S02]  /*7740*/  LDG.E.S16 R2, desc[UR36][R4.64] ;  /* 0x0000002404027981 */ /* 0x000ea4000c1e1700 */
[----:B--2---:R-:W-:Y:S01]  /*7750*/  SHF.R.S32.HI R3, RZ, 0x1f, R2 ;  /* 0x0000001fff037819 */ /* 0x004fe20000011402 */
[----:B------:R-:W-:Y:S06]  /*7760*/  BRA `(.L_x_13291) ;  /* 0x0000000c00107947 */ /* 0x000fec0003800000 */
.L_x_13287:
        /* <DEDUP_REMOVED lines=9> */
.L_x_13295:
[----:B------:R-:W2:Y:S02]  /*7800*/  LDG.E.U16 R4, desc[UR36][R4.64] ;  /* 0x0000002404047981 */ /* 0x000ea4000c1e1500 */
[----:B--2---:R-:W-:-:S06]  /*7810*/  HADD2.F32 R2, -RZ, R4.H0_H0 ;  /* 0x20000004ff027230 */ /* 0x004fcc0000004100 */
[----:B------:R-:W0:Y:S01]  /*7820*/  F2I.S64.TRUNC R2, R2 ;  /* 0x0000000200027311 */ /* 0x000e22000020d900 */
[----:B------:R-:W-:Y:S05]  /*7830*/  BRA `(.L_x_13291) ;  /* 0x0000000800dc7947 */ /* 0x000fea0003800000 */
.L_x_13294:
        /* <DEDUP_REMOVED lines=9> */
.L_x_13297:
[----:B------:R-:W2:Y:S02]  /*78d0*/  LDG.E.U16 R4, desc[UR36][R4.64] ;  /* 0x0000002404047981 */ /* 0x000ea4000c1e1500 */
[----:B--2---:R-:W-:-:S06]  /*78e0*/  HADD2.F32 R2, -RZ, R4.H0_H0 ;  /* 0x20000004ff027230 */ /* 0x004fcc0000004100 */
[----:B------:R-:W0:Y:S01]  /*78f0*/  F2I.S64.TRUNC R2, R2 ;  /* 0x0000000200027311 */ /* 0x000e22000020d900 */
[----:B------:R-:W-:Y:S05]  /*7900*/  BRA `(.L_x_13291) ;  /* 0x0000000800a87947 */ /* 0x000fea0003800000 */
.L_x_13296:
[----:B------:R-:W2:Y:S02]  /*7910*/  LDG.E.64 R2, desc[UR36][R4.64] ;  /* 0x0000002404027981 */ /* 0x000ea4000c1e1b00 */
[----:B--2---:R-:W0:Y:S01]  /*7920*/  F2I.S64.F64.TRUNC R2, R2 ;  /* 0x0000000200027311 */ /* 0x004e22000030d900 */
[----:B------:R-:W-:Y:S05]  /*7930*/  BRA `(.L_x_13291) ;  /* 0x00000008009c7947 */ /* 0x000fea0003800000 */
.L_x_13286:
        /* <DEDUP_REMOVED lines=13> */
.L_x_13300:
[----:B------:R-:W2:Y:S02]  /*7a10*/  LDG.E.64 R2, desc[UR36][R4.64] ;  /* 0x0000002404027981 */ /* 0x000ea4000c1e1b00 */
[----:B--2---:R-:W0:Y:S01]  /*7a20*/  F2I.S64.F64.TRUNC R2, R2 ;  /* 0x0000000200027311 */ /* 0x004e22000030d900 */
[----:B------:R-:W-:Y:S05]  /*7a30*/  BRA `(.L_x_13291) ;  /* 0x00000008005c7947 */ /* 0x000fea0003800000 */
.L_x_13299:
        /* <DEDUP_REMOVED lines=27> */
.L_x_13302:
        /* <DEDUP_REMOVED lines=14> */
.L_x_13301:
[----:B------:R-:W2:Y:S02]  /*7cd0*/  LDG.E.U16 R2, desc[UR36][R4.64] ;  /* 0x0000002404027981 */ /* 0x000ea4000c1e1500 */
[----:B--2---:R-:W-:-:S06]  /*7ce0*/  IMAD.U32 R2, R2, 0x10000, RZ ;  /* 0x0001000002027824 */ /* 0x004fcc00078e00ff */
[----:B------:R-:W0:Y:S01]  /*7cf0*/  F2I.S64.TRUNC R2, R2 ;  /* 0x0000000200027311 */ /* 0x000e22000020d900 */
[----:B------:R-:W-:Y:S05]  /*7d00*/  BRA `(.L_x_13291) ;  /* 0x0000000400a87947 */ /* 0x000fea0003800000 */
.L_x_13298:
        /* <DEDUP_REMOVED lines=11> */
.L_x_13305:
        /* <DEDUP_REMOVED lines=21> */
.L_x_13309:
[----:B------:R-:W-:Y:S05]  /*7f10*/  BSYNC B1 ;  /* 0x0000000000017941 */ /* 0x000fea0003800000 */
.L_x_13308:
[----:B------:R-:W-:Y:S01]  /*7f20*/  IMAD.SHL.U32 R2, R2, 0x100000, RZ ;  /* 0x0010000002027824 */ /* 0x000fe200078e00ff */
[----:B------:R-:W-:-:S04]  /*7f30*/  LEA R3, R0, 0x3b800000, 0x17 ;  /* 0x3b80000000037811 */ /* 0x000fc800078eb8ff */
[----:B------:R-:W-:-:S07]  /*7f40*/  LOP3.LUT R2, R3, R2, R4, 0xfe, !PT ;  /* 0x0000000203027212 */ /* 0x000fce00078efe04 */
.L_x_13307:
[----:B------:R-:W-:Y:S05]  /*7f50*/  BSYNC B0 ;  /* 0x0000000000007941 */ /* 0x000fea0003800000 */
.L_x_13306:
[----:B------:R-:W1:Y:S01]  /*7f60*/  F2I.S64.TRUNC R2, R2 ;  /* 0x0000000200027311 */ /* 0x000e62000020d900 */
[----:B------:R-:W-:Y:S05]  /*7f70*/  BRA `(.L_x_13291) ;  /* 0x00000004000c7947 */ /* 0x000fea0003800000 */
.L_x_13304:
        /* <DEDUP_REMOVED lines=21> */
.L_x_13313:
[----:B------:R-:W-:Y:S05]  /*80d0*/  BSYNC B1 ;  /* 0x0000000000017941 */ /* 0x000fea0003800000 */
.L_x_13312:
[----:B------:R-:W-:Y:S01]  /*80e0*/  IMAD.SHL.U32 R2, R2, 0x200000, RZ ;  /* 0x0020000002027824 */ /* 0x000fe200078e00ff */
[----:B------:R-:W-:-:S04]  /*80f0*/  LEA R3, R0, 0x37800000, 0x17 ;  /* 0x3780000000037811 */ /* 0x000fc800078eb8ff */
[----:B------:R-:W-:-:S07]  /*8100*/  LOP3.LUT R2, R3, R2, R4, 0xfe, !PT ;  /* 0x0000000203027212 */ /* 0x000fce00078efe04 */
.L_x_13311:
[----:B------:R-:W-:Y:S05]  /*8110*/  BSYNC B0 ;  /* 0x0000000000007941 */ /* 0x000fea0003800000 */
.L_x_13310:
[----:B------:R-:W2:Y:S01]  /*8120*/  F2I.S64.TRUNC R2, R2 ;  /* 0x0000000200027311 */ /* 0x000ea2000020d900 */
[----:B------:R-:W-:Y:S05]  /*8130*/  BRA `(.L_x_13291) ;  /* 0x00000000009c7947 */ /* 0x000fea0003800000 */
.L_x_13303:
        /* <DEDUP_REMOVED lines=14> */
.L_x_13317:
[----:B------:R-:W-:Y:S05]  /*8220*/  BSYNC B0 ;  /* 0x0000000000007941 */ /* 0x000fea0003800000 */
.L_x_13316:
[----:B------:R-:W4:Y:S01]  /*8230*/  F2I.S64.TRUNC R2, R2 ;  /* 0x0000000200027311 */ /* 0x000f22000020d900 */
[----:B------:R-:W-:Y:S05]  /*8240*/  BRA `(.L_x_13291) ;  /* 0x0000000000587947 */ /* 0x000fea0003800000 */
.L_x_13290:
        /* <DEDUP_REMOVED lines=16> */
.L_x_13318:
[----:B------:R-:W-:Y:S01]  /*8350*/  CS2R R2, SRZ ;  /* 0x0000000000027805 */ /* 0x000fe2000001ff00 */
[----:B------:R-:W-:Y:S06]  /*8360*/  BRA `(.L_x_13291) ;  /* 0x0000000000107947 */ /* 0x000fec0003800000 */
.L_x_13315:
[----:B------:R3:W5:Y:S01]  /*8370*/  LDG.E.64 R2, desc[UR36][R4.64] ;  /* 0x0000002404027981 */ /* 0x000762000c1e1b00 */
[----:B------:R-:W-:Y:S05]  /*8380*/  BRA `(.L_x_13291) ;  /* 0x0000000000087947 */ /* 0x000fea0003800000 */
.L_x_13314:
[----:B------:R0:W5:Y:S01]  /*8390*/  LDG.E R2, desc[UR36][R4.64] ;  /* 0x0000002404027981 */ /* 0x000162000c1e1900 */
[----:B------:R-:W-:-:S07]  /*83a0*/  IMAD.MOV.U32 R3, RZ, RZ, RZ ;  /* 0x000000ffff037224 */ /* 0x000fce00078e00ff */
.L_x_13291:
[----:B------:R-:W1:Y:S08]  /*83b0*/  LDC.U8 R7, c[0x0][0x430] ;  /* 0x00010c00ff077b82 */ /* 0x000e700000000000 */
[----:B0--3--:R-:W0:Y:S01]  /*83c0*/  LDC.64 R4, c[0x0][0x428] ;  /* 0x00010a00ff047b82 */ /* 0x009e220000000a00 */
[----:B-1----:R-:W-:-:S04]  /*83d0*/  PRMT R6, R7, 0x9910, RZ ;  /* 0x0000991007067816 */ /* 0x002fc800000000ff */
[----:B------:R-:W-:Y:S02]  /*83e0*/  ISETP.GT.AND P1, PT, R6, 0x9, PT ;  /* 0x000000090600780c */ /* 0x000fe40003f24270 */
[----:B0-----:R-:W-:Y:S02]  /*83f0*/  ISETP.GT.U32.AND P0, PT, R4, 0x3f, PT ;  /* 0x0000003f0400780c */ /* 0x001fe40003f04070 */
[CC--:B--2-45:R-:W-:Y:S02]  /*8400*/  SHF.L.U32 R0, R2.reuse, R4.reuse, RZ ;  /* 0x0000000402007219 */ /* 0x0f4fe400000006ff */
        /* <DEDUP_REMOVED lines=16> */
.L_x_13322:
[----:B------:R3:W-:Y:S01]  /*8510*/  STG.E.U8 desc[UR36][R16.64], R5 ;  /* 0x0000000510007986 */ /* 0x0007e2000c101124 */
[----:B------:R-:W-:Y:S05]  /*8520*/  BRA `(.L_x_13324) ;  /* 0x0000000c00507947 */ /* 0x000fea0003800000 */
.L_x_13321:
        /* <DEDUP_REMOVED lines=8> */
.L_x_13326:
[----:B------:R2:W-:Y:S01]  /*85b0*/  STG.E desc[UR36][R16.64], R5 ;  /* 0x0000000510007986 */ /* 0x0005e2000c101924 */
[----:B------:R-:W-:Y:S05]  /*85c0*/  BRA `(.L_x_13324) ;  /* 0x0000000c00287947 */ /* 0x000fea0003800000 */
.L_x_13325:
[----:B------:R0:W-:Y:S01]  /*85d0*/  STG.E.U16 desc[UR36][R16.64], R5 ;  /* 0x0000000510007986 */ /* 0x0001e2000c101524 */
[----:B------:R-:W-:Y:S05]  /*85e0*/  BRA `(.L_x_13324) ;  /* 0x0000000c00207947 */ /* 0x000fea0003800000 */
.L_x_13320:
        /* <DEDUP_REMOVED lines=9> */
.L_x_13328:
[----:B------:R-:W0:Y:S02]  /*8680*/  I2F.S64 R0, R2 ;  /* 0x0000000200007312 */ /* 0x000e240000301400 */
[----:B0-----:R-:W-:-:S05]  /*8690*/  F2FP.F16.F32.PACK_AB R0, RZ, R0 ;  /* 0x00000000ff00723e */ /* 0x001fca00000000ff */
[----:B------:R0:W-:Y:S01]  /*86a0*/  STG.E.U16 desc[UR36][R16.64], R0 ;  /* 0x0000000010007986 */ /* 0x0001e2000c101524 */
[----:B------:R-:W-:Y:S05]  /*86b0*/  BRA `(.L_x_13324) ;  /* 0x0000000800ec7947 */ /* 0x000fea0003800000 */
.L_x_13327:
        /* <DEDUP_REMOVED lines=10> */
.L_x_13330:
[----:B------:R-:W0:Y:S02]  /*8760*/  I2F.S64 R2, R2 ;  /* 0x0000000200027312 */ /* 0x000e240000301400 */
[----:B0-----:R-:W-:-:S04]  /*8770*/  F2FP.F16.F32.PACK_AB R3, RZ, R2 ;  /* 0x00000002ff03723e */ /* 0x001fc800000000ff */
[----:B------:R-:W-:-:S05]  /*8780*/  PRMT R3, R3, 0x5410, RZ ;  /* 0x0000541003037816 */ /* 0x000fca00000000ff */
[----:B------:R0:W-:Y:S01]  /*8790*/  STG.E desc[UR36][R16.64], R3 ;  /* 0x0000000310007986 */ /* 0x0001e2000c101924 */
[----:B------:R-:W-:Y:S05]  /*87a0*/  BRA `(.L_x_13324) ;  /* 0x0000000800b07947 */ /* 0x000fea0003800000 */
.L_x_13329:
[----:B------:R-:W0:Y:S02]  /*87b0*/  I2F.F64.S64 R2, R2 ;  /* 0x0000000200027312 */ /* 0x000e240000301c00 */
[----:B0-----:R0:W-:Y:S01]  /*87c0*/  STG.E.64 desc[UR36][R16.64], R2 ;  /* 0x0000000210007986 */ /* 0x0011e2000c101b24 */
[----:B------:R-:W-:Y:S05]  /*87d0*/  BRA `(.L_x_13324) ;  /* 0x0000000800a47947 */ /* 0x000fea0003800000 */
.L_x_13319:
        /* <DEDUP_REMOVED lines=13> */
.L_x_13333:
[----:B------:R-:W0:Y:S01]  /*88b0*/  I2F.F64.S64 R4, R2 ;  /* 0x0000000200047312 */ /* 0x000e220000301c00 */
[----:B------:R-:W-:-:S05]  /*88c0*/  CS2R R6, SRZ ;  /* 0x0000000000067805 */ /* 0x000fca000001ff00 */
[----:B0-----:R0:W-:Y:S01]  /*88d0*/  STG.E.128 desc[UR36][R16.64], R4 ;  /* 0x0000000410007986 */ /* 0x0011e2000c101d24 */
[----:B------:R-:W-:Y:S05]  /*88e0*/  BRA `(.L_x_13324) ;  /* 0x0000000800607947 */ /* 0x000fea0003800000 */
.L_x_13332:
        /* <DEDUP_REMOVED lines=21> */
.L_x_13337:
[----:B------:R-:W-:Y:S05]  /*8a40*/  BSYNC B0 ;  /* 0x0000000000007941 */ /* 0x000fea0003800000 */
.L_x_13336:
[----:B------:R-:W-:-:S05]  /*8a50*/  LOP3.LUT R5, R0, R5, RZ, 0xfc, !PT ;  /* 0x0000000500057212 */ /* 0x000fca00078efcff */
[----:B------:R0:W-:Y:S01]  /*8a60*/  STG.E.U8 desc[UR36][R16.64], R5 ;  /* 0x0000000510007986 */ /* 0x0001e2000c101124 */
[----:B------:R-:W-:Y:S05]  /*8a70*/  BRA `(.L_x_13324) ;  /* 0x0000000400fc7947 */ /* 0x000fea0003800000 */
.L_x_13335:
        /* <DEDUP_REMOVED lines=13> */
.L_x_13339:
[----:B------:R-:W-:Y:S01]  /*8b50*/  IMAD.MOV.U32 R0, RZ, RZ, 0x7f ;  /* 0x0000007fff007424 */ /* 0x000fe200078e00ff */
[----:B------:R-:W-:-:S04]  /*8b60*/  ISETP.GT.U32.AND P0, PT, R4, 0x7f800000, PT ;  /* 0x7f8000000400780c */ /* 0x000fc80003f04070 */
[----:B------:R-:W-:-:S09]  /*8b70*/  SEL R0, R0, 0x7c, P0 ;  /* 0x0000007c00007807 */ /* 0x000fd20000000000 */
.L_x_13340:
[----:B------:R-:W-:Y:S05]  /*8b80*/  BSYNC B0 ;  /* 0x0000000000007941 */ /* 0x000fea0003800000 */
.L_x_13338:
[----:B------:R-:W-:-:S04]  /*8b90*/  LOP3.LUT R2, R3, 0x80000000, RZ, 0xc0, !PT ;  /* 0x8000000003027812 */ /* 0x000fc800078ec0ff */
[----:B------:R-:W-:-:S04]  /*8ba0*/  SHF.R.U32.HI R3, RZ, 0x18, R2 ;  /* 0x00000018ff037819 */ /* 0x000fc80000011602 */
[----:B------:R-:W-:-:S05]  /*8bb0*/  LOP3.LUT R3, R0, R3, RZ, 0xfc, !PT ;  /* 0x0000000300037212 */ /* 0x000fca00078efcff */
[----:B------:R0:W-:Y:S01]  /*8bc0*/  STG.E.U8 desc[UR36][R16.64], R3 ;  /* 0x0000000310007986 */ /* 0x0001e2000c101124 */
[----:B------:R-:W-:Y:S05]  /*8bd0*/  BRA `(.L_x_13324) ;  /* 0x0000000400a47947 */ /* 0x000fea0003800000 */
.L_x_13334:
[----:B------:R-:W0:Y:S02]  /*8be0*/  I2F.S64 R0, R2 ;  /* 0x0000000200007312 */ /* 0x000e240000301400 */
[----:B0-----:R-:W-:-:S05]  /*8bf0*/  F2FP.BF16.F32.PACK_AB R0, RZ, R0 ;  /* 0x00000000ff00723e */ /* 0x001fca00000010ff */
[----:B------:R0:W-:Y:S01]  /*8c00*/  STG.E.U16 desc[UR36][R16.64], R0 ;  /* 0x0000000010007986 */ /* 0x0001e2000c101524 */
[----:B------:R-:W-:Y:S05]  /*8c10*/  BRA `(.L_x_13324) ;  /* 0x0000000400947947 */ /* 0x000fea0003800000 */
.L_x_13331:
        /* <DEDUP_REMOVED lines=10> */
.L_x_13343:
        /* <DEDUP_REMOVED lines=17> */
.L_x_13346:
[----:B------:R-:W-:-:S04]  /*8dd0*/  LOP3.LUT R2, R3, 0x80000000, RZ, 0xc0, !PT ;  /* 0x8000000003027812 */ /* 0x000fc800078ec0ff */
[----:B------:R-:W-:-:S04]  /*8de0*/  SHF.R.U32.HI R3, RZ, 0x18, R2 ;  /* 0x00000018ff037819 */ /* 0x000fc80000011602 */
[----:B------:R-:W-:-:S04]  /*8df0*/  LOP3.LUT R0, R0, R3, RZ, 0xfc, !PT ;  /* 0x0000000300007212 */ /* 0x000fc800078efcff */
[----:B------:R-:W-:-:S07]  /*8e00*/  PRMT R8, R0, 0x7610, R8 ;  /* 0x0000761000087816 */ /* 0x000fce0000000008 */
.L_x_13345:
[----:B------:R-:W-:Y:S05]  /*8e10*/  BSYNC B0 ;  /* 0x0000000000007941 */ /* 0x000fea0003800000 */
.L_x_13344:
[----:B------:R0:W-:Y:S01]  /*8e20*/  STG.E.U8 desc[UR36][R16.64], R8 ;  /* 0x0000000810007986 */ /* 0x0001e2000c101124 */
[----:B------:R-:W-:Y:S05]  /*8e30*/  BRA `(.L_x_13324) ;  /* 0x00000004000c7947 */ /* 0x000fea0003800000 */
.L_x_13342:
        /* <DEDUP_REMOVED lines=17> */
.L_x_13349:
[----:B------:R-:W-:-:S04]  /*8f50*/  LOP3.LUT R2, R3, 0x80000000, RZ, 0xc0, !PT ;  /* 0x8000000003027812 */ /* 0x000fc800078ec0ff */
[----:B------:R-:W-:-:S04]  /*8f60*/  SHF.R.U32.HI R3, RZ, 0x18, R2 ;  /* 0x00000018ff037819 */ /* 0x000fc80000011602 */
[----:B------:R-:W-:-:S04]  /*8f70*/  LOP3.LUT R0, R0, R3, RZ, 0xfc, !PT ;  /* 0x0000000300007212 */ /* 0x000fc800078efcff */
[----:B------:R-:W-:-:S07]  /*8f80*/  PRMT R8, R0, 0x7610, R8 ;  /* 0x0000761000087816 */ /* 0x000fce0000000008 */
.L_x_13348:
[----:B------:R-:W-:Y:S05]  /*8f90*/  BSYNC B0 ;  /* 0x0000000000007941 */ /* 0x000fea0003800000 */
.L_x_13347:
[----:B------:R0:W-:Y:S01]  /*8fa0*/  STG.E.U8 desc[UR36][R16.64], R8 ;  /* 0x0000000810007986 */ /* 0x0001e2000c101124 */
[----:B------:R-:W-:Y:S05]  /*8fb0*/  BRA `(.L_x_13324) ;  /* 0x0000000000ac7947 */ /* 0x000fea0003800000 */
.L_x_13341:
        /* <DEDUP_REMOVED lines=23> */
.L_x_13323:
        /* <DEDUP_REMOVED lines=16> */
.L_x_13352:
[----:B------:R-:W-:Y:S05]  /*9230*/  BRA `(.L_x_13324) ;  /* 0x00000000000c7947 */ /* 0x000fea0003800000 */
.L_x_13351:
[----:B------:R0:W-:Y:S01]  /*9240*/  STG.E.64 desc[UR36][R16.64], R2 ;  /* 0x0000000210007986 */ /* 0x0001e2000c101b24 */
[----:B------:R-:W-:Y:S05]  /*9250*/  BRA `(.L_x_13324) ;  /* 0x0000000000047947 */ /* 0x000fea0003800000 */
.L_x_13350:
[----:B------:R0:W-:Y:S02]  /*9260*/  STG.E desc[UR36][R16.64], R5 ;  /* 0x0000000510007986 */ /* 0x0001e4000c101924 */
.L_x_13324:
[----:B------:R-:W-:-:S07]  /*9270*/  VIADD R19, R19, 0x80 ;  /* 0x0000008013137836 */ /* 0x000fce0000000000 */
.L_x_13284:
[----:B------:R-:W-:Y:S05]  /*9280*/  BSYNC B6 ;  /* 0x0000000000067941 */ /* 0x000fea0003800000 */
.L_x_13283:
        /* <DEDUP_REMOVED lines=306> */
.L_x_13353:
        /* <DEDUP_REMOVED lines=21> */
.L_x_13357:
[----:B------:R1:W5:Y:S01]  /*a700*/  LDG.E.U8 R2, desc[UR36][R4.64] ;  /* 0x0000002404027981 */ /* 0x000362000c1e1100 */
[----:B------:R-:W-:Y:S01]  /*a710*/  IMAD.MOV.U32 R3, RZ, RZ, RZ ;  /* 0x000000ffff037224 */ /* 0x000fe200078e00ff */
[----:B------:R-:W-:Y:S06]  /*a720*/  BRA `(.L_x_13359) ;  /* 0x0000000c00487947 */ /* 0x000fec0003800000 */
.L_x_13356:
        /* <DEDUP_REMOVED lines=8> */
.L_x_13361:
[----:B------:R-:W2:Y:S02]  /*a7b0*/  LDG.E R2, desc[UR36][R4.64] ;  /* 0x0000002404027981 */ /* 0x000ea4000c1e1900 */
[----:B--2---:R-:W-:Y:S01]  /*a7c0*/  SHF.R.S32.HI R3, RZ, 0x1f, R2 ;  /* 0x0000001fff037819 */ /* 0x004fe20000011402 */
[----:B------:R-:W-:Y:S06]  /*a7d0*/  BRA `(.L_x_13359) ;  /* 0x0000000c001c7947 */ /* 0x000fec0003800000 */
.L_x_13360:
[----:B------:R-:W2:Y:S02]  /*a7e0*/  LDG.E.S16 R2, desc[UR36][R4.64] ;  /* 0x0000002404027981 */ /* 0x000ea4000c1e1700 */
[----:B--2---:R-:W-:Y:S01]  /*a7f0*/  SHF.R.S32.HI R3, RZ, 0x1f, R2 ;  /* 0x0000001fff037819 */ /* 0x004fe20000011402 */
[----:B------:R-:W-:Y:S06]  /*a800*/  BRA `(.L_x_13359) ;  /* 0x0000000c00107947 */ /* 0x000fec0003800000 */
.L_x_13355:
        /* <DEDUP_REMOVED lines=9> */
.L_x_13363:
[----:B------:R-:W2:Y:S02]  /*a8a0*/  LDG.E.U16 R4, desc[UR36][R4.64] ;  /* 0x0000002404047981 */ /* 0x000ea4000c1e1500 */
[----:B--2---:R-:W-:-:S06]  /*a8b0*/  HADD2.F32 R2, -RZ, R4.H0_H0 ;  /* 0x20000004ff027230 */ /* 0x004fcc0000004100 */
[----:B------:R-:W0:Y:S01]  /*a8c0*/  F2I.S64.TRUNC R2, R2 ;  /* 0x0000000200027311 */ /* 0x000e22000020d900 */
[----:B------:R-:W-:Y:S05]  /*a8d0*/  BRA `(.L_x_13359) ;  /* 0x0000000800dc7947 */ /* 0x000fea0003800000 */
.L_x_13362:
        /* <DEDUP_REMOVED lines=9> */
.L_x_13365:
[----:B------:R-:W2:Y:S02]  /*a970*/  LDG.E.U16 R4, desc[UR36][R4.64] ;  /* 0x0000002404047981 */ /* 0x000ea4000c1e1500 */
[----:B--2---:R-:W-:-:S06]  /*a980*/  HADD2.F32 R2, -RZ, R4.H0_H0 ;  /* 0x20000004ff027230 */ /* 0x004fcc0000004100 */
[----:B------:R-:W4:Y:S01]  /*a990*/  F2I.S64.TRUNC R2, R2 ;  /* 0x0000000200027311 */ /* 0x000f22000020d900 */
[----:B------:R-:W-:Y:S05]  /*a9a0*/  BRA `(.L_x_13359) ;  /* 0x0000000800a87947 */ /* 0x000fea0003800000 */
.L_x_13364:
[----:B------:R-:W2:Y:S02]  /*a9b0*/  LDG.E.64 R2, desc[UR36][R4.64] ;  /* 0x0000002404027981 */ /* 0x000ea4000c1e1b00 */
[----:B--2---:R-:W2:Y:S01]  /*a9c0*/  F2I.S64.F64.TRUNC R2, R2 ;  /* 0x0000000200027311 */ /* 0x004ea2000030d900 */
[----:B------:R-:W-:Y:S05]  /*a9d0*/  BRA `(.L_x_13359) ;  /* 0x00000008009c7947 */ /* 0x000fea0003800000 */
.L_x_13354:
        /* <DEDUP_REMOVED lines=13> */
.L_x_13368:
[----:B------:R-:W2:Y:S02]  /*aab0*/  LDG.E.64 R2, desc[UR36][R4.64] ;  /* 0x0000002404027981 */ /* 0x000ea4000c1e1b00 */
[----:B--2---:R-:W0:Y:S01]  /*aac0*/  F2I.S64.F64.TRUNC R2, R2 ;  /* 0x0000000200027311 */ /* 0x004e22000030d900 */
[----:B------:R-:W-:Y:S05]  /*aad0*/  BRA `(.L_x_13359) ;  /* 0x00000008005c7947 */ /* 0x000fea0003800000 */
.L_x_13367:
        /* <DEDUP_REMOVED lines=27> */
.L_x_13370:
        /* <DEDUP_REMOVED lines=14> */
.L_x_13369:
[----:B------:R-:W2:Y:S02]  /*ad70*/  LDG.E.U16 R2, desc[UR36][R4.64] ;  /* 0x0000002404027981 */ /* 0x000ea4000c1e1500 */
[----:B--2---:R-:W-:-:S06]  /*ad80*/  IMAD.U32 R2, R2, 0x10000, RZ ;  /* 0x0001000002027824 */ /* 0x004fcc00078e00ff */
[----:B------:R-:W0:Y:S01]  /*ad90*/  F2I.S64.TRUNC R2, R2 ;  /* 0x0000000200027311 */ /* 0x000e22000020d900 */
[----:B------:R-:W-:Y:S05]  /*ada0*/  BRA `(.L_x_13359) ;  /* 0x0000000400a87947 */ /* 0x000fea0003800000 */
.L_x_13366:
        /* <DEDUP_REMOVED lines=11> */
.L_x_13373:
        /* <DEDUP_REMOVED lines=21> */
.L_x_13377:
[----:B------:R-:W-:Y:S05]  /*afb0*/  BSYNC B1 ;  /* 0x0000000000017941 */ /* 0x000fea0003800000 */
.L_x_13376:
[----:B------:R-:W-:Y:S01]  /*afc0*/  IMAD.SHL.U32 R2, R2, 0x100000, RZ ;  /* 0x0010000002027824 */ /* 0x000fe200078e00ff */
[----:B------:R-:W-:-:S04]  /*afd0*/  LEA R3, R0, 0x3b800000, 0x17 ;  /* 0x3b80000000037811 */ /* 0x000fc800078eb8ff */
[----:B------:R-:W-:-:S07]  /*afe0*/  LOP3.LUT R2, R3, R2, R4, 0xfe, !PT ;  /* 0x0000000203027212 */ /* 0x000fce00078efe04 */
.L_x_13375:
[----:B------:R-:W-:Y:S05]  /*aff0*/  BSYNC B0 ;  /* 0x0000000000007941 */ /* 0x000fea0003800000 */
.L_x_13374:
[----:B------:R-:W0:Y:S01]  /*b000*/  F2I.S64.TRUNC R2, R2 ;  /* 0x0000000200027311 */ /* 0x000e22000020d900 */
[----:B------:R-:W-:Y:S05]  /*b010*/  BRA `(.L_x_13359) ;  /* 0x00000004000c7947 */ /* 0x000fea0003800000 */
.L_x_13372:
        /* <DEDUP_REMOVED lines=21> */
.L_x_13381:
[----:B------:R-:W-:Y:S05]  /*b170*/  BSYNC B1 ;  /* 0x0000000000017941 */ /* 0x000fea0003800000 */
.L_x_13380:
[----:B------:R-:W-:Y:S01]  /*b180*/  IMAD.SHL.U32 R2, R2, 0x200000, RZ ;  /* 0x0020000002027824 */ /* 0x000fe200078e00ff */
[----:B------:R-:W-:-:S04]  /*b190*/  LEA R3, R0, 0x37800000, 0x17 ;  /* 0x3780000000037811 */ /* 0x000fc800078eb8ff */
[----:B------:R-:W-:-:S07]  /*b1a0*/  LOP3.LUT R2, R3, R2, R4, 0xfe, !PT ;  /* 0x0000000203027212 */ /* 0x000fce00078efe04 */
.L_x_13379:
[----:B------:R-:W-:Y:S05]  /*b1b0*/  BSYNC B0 ;  /* 0x0000000000007941 */ /* 0x000fea0003800000 */
.L_x_13378:
[----:B------:R-:W0:Y:S01]  /*b1c0*/  F2I.S64.TRUNC R2, R2 ;  /* 0x0000000200027311 */ /* 0x000e22000020d900 */
[----:B------:R-:W-:Y:S05]  /*b1d0*/  BRA `(.L_x_13359) ;  /* 0x00000000009c7947 */ /* 0x000fea0003800000 */
.L_x_13371:
        /* <DEDUP_REMOVED lines=14> */
.L_x_13385:
[----:B------:R-:W-:Y:S05]  /*b2c0*/  BSYNC B0 ;  /* 0x0000000000007941 */ /* 0x000fea0003800000 */
.L_x_13384:
[----:B------:R-:W0:Y:S01]  /*b2d0*/  F2I.S64.TRUNC R2, R2 ;  /* 0x0000000200027311 */ /* 0x000e22000020d900 */
[----:B------:R-:W-:Y:S05]  /*b2e0*/  BRA `(.L_x_13359) ;  /* 0x0000000000587947 */ /* 0x000fea0003800000 */
.L_x_13358:
        /* <DEDUP_REMOVED lines=16> */
.L_x_13386:
[----:B------:R-:W-:Y:S01]  /*b3f0*/  CS2R R2, SRZ ;  /* 0x0000000000027805 */ /* 0x000fe2000001ff00 */
[----:B------:R-:W-:Y:S06]  /*b400*/  BRA `(.L_x_13359) ;  /* 0x0000000000107947 */ /* 0x000fec0003800000 */
.L_x_13383:
[----:B------:R0:W5:Y:S01]  /*b410*/  LDG.E.64 R2, desc[UR36][R4.64] ;  /* 0x0000002404027981 */ /* 0x000162000c1e1b00 */
[----:B------:R-:W-:Y:S05]  /*b420*/  BRA `(.L_x_13359) ;  /* 0x0000000000087947 */ /* 0x000fea0003800000 */
.L_x_13382:
[----:B------:R0:W5:Y:S01]  /*b430*/  LDG.E R2, desc[UR36][R4.64] ;  /* 0x0000002404027981 */ /* 0x000162000c1e1900 */
[----:B------:R-:W-:-:S07]  /*b440*/  IMAD.MOV.U32 R3, RZ, RZ, RZ ;  /* 0x000000ffff037224 */ /* 0x000fce00078e00ff */
.L_x_13359:
[----:B------:R-:W2:Y:S08]  /*b450*/  LDC.U8 R7, c[0x0][0x430] ;  /* 0x00010c00ff077b82 */ /* 0x000eb00000000000 */
[----:B01----:R-:W0:Y:S01]  /*b460*/  LDC.64 R4, c[0x0][0x428] ;  /* 0x00010a00ff047b82 */ /* 0x003e220000000a00 */
[----:B--2---:R-:W-:-:S04]  /*b470*/  PRMT R6, R7, 0x9910, RZ ;  /* 0x0000991007067816 */ /* 0x004fc800000000ff */
[----:B------:R-:W-:Y:S02]  /*b480*/  ISETP.GT.AND P1, PT, R6, 0x9, PT ;  /* 0x000000090600780c */ /* 0x000fe40003f24270 */
[----:B0-----:R-:W-:Y:S02]  /*b490*/  ISETP.GT.U32.AND P0, PT, R4, 0x3f, PT ;  /* 0x0000003f0400780c */ /* 0x001fe40003f04070 */
[CC--:B---345:R-:W-:Y:S02]  /*b4a0*/  SHF.L.U32 R0, R2.reuse, R4.reuse, RZ ;  /* 0x0000000402007219 */ /* 0x0f8fe400000006ff */
        /* <DEDUP_REMOVED lines=16> */
.L_x_13390:
[----:B------:R-:W-:Y:S01]  /*b5b0*/  STG.E.U8 desc[UR36][R16.64], R5 ;  /* 0x0000000510007986 */ /* 0x000fe2000c101124 */
[----:B------:R-:W-:Y:S05]  /*b5c0*/  EXIT ;  /* 0x000000000000794d */ /* 0x000fea0003800000 */
.L_x_13389:
        /* <DEDUP_REMOVED lines=8> */
.L_x_13393:
[----:B------:R-:W-:Y:S01]  /*b650*/  STG.E desc[UR36][R16.64], R5 ;  /* 0x0000000510007986 */ /* 0x000fe2000c101924 */
[----:B------:R-:W-:Y:S05]  /*b660*/  EXIT ;  /* 0x000000000000794d */ /* 0x000fea0003800000 */
.L_x_13392:
[----:B------:R-:W-:Y:S01]  /*b670*/  STG.E.U16 desc[UR36][R16.64], R5 ;  /* 0x0000000510007986 */ /* 0x000fe2000c101524 */
[----:B------:R-:W-:Y:S05]  /*b680*/  EXIT ;  /* 0x000000000000794d */ /* 0x000fea0003800000 */
.L_x_13388:
        /* <DEDUP_REMOVED lines=9> */
.L_x_13395:
[----:B------:R-:W0:Y:S02]  /*b720*/  I2F.S64 R0, R2 ;  /* 0x0000000200007312 */ /* 0x000e240000301400 */
[----:B0-----:R-:W-:-:S05]  /*b730*/  F2FP.F16.F32.PACK_AB R0, RZ, R0 ;  /* 0x00000000ff00723e */ /* 0x001fca00000000ff */
[----:B------:R-:W-:Y:S01]  /*b740*/  STG.E.U16 desc[UR36][R16.64], R0 ;  /* 0x0000000010007986 */ /* 0x000fe2000c101524 */
[----:B------:R-:W-:Y:S05]  /*b750*/  EXIT ;  /* 0x000000000000794d */ /* 0x000fea0003800000 */
.L_x_13394:
        /* <DEDUP_REMOVED lines=10> */
.L_x_13397:
[----:B------:R-:W0:Y:S02]  /*b800*/  I2F.S64 R2, R2 ;  /* 0x0000000200027312 */ /* 0x000e240000301400 */
[----:B0-----:R-:W-:-:S04]  /*b810*/  F2FP.F16.F32.PACK_AB R3, RZ, R2 ;  /* 0x00000002ff03723e */ /* 0x001fc800000000ff */
[----:B------:R-:W-:-:S05]  /*b820*/  PRMT R3, R3, 0x5410, RZ ;  /* 0x0000541003037816 */ /* 0x000fca00000000ff */
[----:B------:R-:W-:Y:S01]  /*b830*/  STG.E desc[UR36][R16.64], R3 ;  /* 0x0000000310007986 */ /* 0x000fe2000c101924 */
[----:B------:R-:W-:Y:S05]  /*b840*/  EXIT ;  /* 0x000000000000794d */ /* 0x000fea0003800000 */
.L_x_13396:
[----:B------:R-:W0:Y:S02]  /*b850*/  I2F.F64.S64 R2, R2 ;  /* 0x0000000200027312 */ /* 0x000e240000301c00 */
[----:B0-----:R-:W-:Y:S01]  /*b860*/  STG.E.64 desc[UR36][R16.64], R2 ;  /* 0x0000000210007986 */ /* 0x001fe2000c101b24 */
[----:B------:R-:W-:Y:S05]  /*b870*/  EXIT ;  /* 0x000000000000794d */ /* 0x000fea0003800000 */
.L_x_13387:
        /* <DEDUP_REMOVED lines=13> */
.L_x_13400:
[----:B------:R-:W0:Y:S01]  /*b950*/  I2F.F64.S64 R4, R2 ;  /* 0x0000000200047312 */ /* 0x000e220000301c00 */
[----:B------:R-:W-:-:S05]  /*b960*/  CS2R R6, SRZ ;  /* 0x0000000000067805 */ /* 0x000fca000001ff00 */
[----:B0-----:R-:W-:Y:S01]  /*b970*/  STG.E.128 desc[UR36][R16.64], R4 ;  /* 0x0000000410007986 */ /* 0x001fe2000c101d24 */
[----:B------:R-:W-:Y:S05]  /*b980*/  EXIT ;  /* 0x000000000000794d */ /* 0x000fea0003800000 */
.L_x_13399:
        /* <DEDUP_REMOVED lines=21> */
.L_x_13404:
[----:B------:R-:W-:Y:S05]  /*bae0*/  BSYNC B0 ;  /* 0x0000000000007941 */ /* 0x000fea0003800000 */
.L_x_13403:
[----:B------:R-:W-:-:S05]  /*baf0*/  LOP3.LUT R5, R0, R5, RZ, 0xfc, !PT ;  /* 0x0000000500057212 */ /* 0x000fca00078efcff */
[----:B------:R-:W-:Y:S01]  /*bb00*/  STG.E.U8 desc[UR36][R16.64], R5 ;  /* 0x0000000510007986 */ /* 0x000fe2000c101124 */
[----:B------:R-:W-:Y:S05]  /*bb10*/  EXIT ;  /* 0x000000000000794d */ /* 0x000fea0003800000 */
.L_x_13402:
        /* <DEDUP_REMOVED lines=13> */
.L_x_13406:
[----:B------:R-:W-:Y:S01]  /*bbf0*/  IMAD.MOV.U32 R0, RZ, RZ, 0x7f ;  /* 0x0000007fff007424 */ /* 0x000fe200078e00ff */
[----:B------:R-:W-:-:S04]  /*bc00*/  ISETP.GT.U32.AND P0, PT, R4, 0x7f800000, PT ;  /* 0x7f8000000400780c */ /* 0x000fc80003f04070 */
[----:B------:R-:W-:-:S09]  /*bc10*/  SEL R0, R0, 0x7c, P0 ;  /* 0x0000007c00007807 */ /* 0x000fd20000000000 */
.L_x_13407:
[----:B------:R-:W-:Y:S05]  /*bc20*/  BSYNC B0 ;  /* 0x0000000000007941 */ /* 0x000fea0003800000 */
.L_x_13405:
[----:B------:R-:W-:-:S04]  /*bc30*/  LOP3.LUT R2, R3, 0x80000000, RZ, 0xc0, !PT ;  /* 0x8000000003027812 */ /* 0x000fc800078ec0ff */
[----:B------:R-:W-:-:S04]  /*bc40*/  SHF.R.U32.HI R3, RZ, 0x18, R2 ;  /* 0x00000018ff037819 */ /* 0x000fc80000011602 */
[----:B------:R-:W-:-:S05]  /*bc50*/  LOP3.LUT R3, R0, R3, RZ, 0xfc, !PT ;  /* 0x0000000300037212 */ /* 0x000fca00078efcff */
[----:B------:R-:W-:Y:S01]  /*bc60*/  STG.E.U8 desc[UR36][R16.64], R3 ;  /* 0x0000000310007986 */ /* 0x000fe2000c101124 */
[----:B------:R-:W-:Y:S05]  /*bc70*/  EXIT ;  /* 0x000000000000794d */ /* 0x000fea0003800000 */
.L_x_13401:
[----:B------:R-:W0:Y:S02]  /*bc80*/  I2F.S64 R0, R2 ;  /* 0x0000000200007312 */ /* 0x000e240000301400 */
[----:B0-----:R-:W-:-:S05]  /*bc90*/  F2FP.BF16.F32.PACK_AB R0, RZ, R0 ;  /* 0x00000000ff00723e */ /* 0x001fca00000010ff */
[----:B------:R-:W-:Y:S01]  /*bca0*/  STG.E.U16 desc[UR36][R16.64], R0 ;  /* 0x0000000010007986 */ /* 0x000fe2000c101524 */
[----:B------:R-:W-:Y:S05]  /*bcb0*/  EXIT ;  /* 0x000000000000794d */ /* 0x000fea0003800000 */
.L_x_13398:
        /* <DEDUP_REMOVED lines=10> */
.L_x_13410:
        /* <DEDUP_REMOVED lines=17> */
.L_x_13413:
[----:B------:R-:W-:-:S04]  /*be70*/  LOP3.LUT R2, R3, 0x80000000, RZ, 0xc0, !PT ;  /* 0x8000000003027812 */ /* 0x000fc800078ec0ff */
[----:B------:R-:W-:-:S04]  /*be80*/  SHF.R.U32.HI R3, RZ, 0x18, R2 ;  /* 0x00000018ff037819 */ /* 0x000fc80000011602 */
[----:B------:R-:W-:-:S04]  /*be90*/  LOP3.LUT R0, R0, R3, RZ, 0xfc, !PT ;  /* 0x0000000300007212 */ /* 0x000fc800078efcff */
[----:B------:R-:W-:-:S07]  /*bea0*/  PRMT R8, R0, 0x7610, R8 ;  /* 0x0000761000087816 */ /* 0x000fce0000000008 */
.L_x_13412:
[----:B------:R-:W-:Y:S05]  /*beb0*/  BSYNC B0 ;  /* 0x0000000000007941 */ /* 0x000fea0003800000 */
.L_x_13411:
[----:B------:R-:W-:Y:S01]  /*bec0*/  STG.E.U8 desc[UR36][R16.64], R8 ;  /* 0x0000000810007986 */ /* 0x000fe2000c101124 */
[----:B------:R-:W-:Y:S05]  /*bed0*/  EXIT ;  /* 0x000000000000794d */ /* 0x000fea0003800000 */
.L_x_13409:
        /* <DEDUP_REMOVED lines=17> */
.L_x_13416:
[----:B------:R-:W-:-:S04]  /*bff0*/  LOP3.LUT R2, R3, 0x80000000, RZ, 0xc0, !PT ;  /* 0x8000000003027812 */ /* 0x000fc800078ec0ff */
[----:B------:R-:W-:-:S04]  /*c000*/  SHF.R.U32.HI R3, RZ, 0x18, R2 ;  /* 0x00000018ff037819 */ /* 0x000fc80000011602 */
[----:B------:R-:W-:-:S04]  /*c010*/  LOP3.LUT R0, R0, R3, RZ, 0xfc, !PT ;  /* 0x0000000300007212 */ /* 0x000fc800078efcff */
[----:B------:R-:W-:-:S07]  /*c020*/  PRMT R8, R0, 0x7610, R8 ;  /* 0x0000761000087816 */ /* 0x000fce0000000008 */
.L_x_13415:
[----:B------:R-:W-:Y:S05]  /*c030*/  BSYNC B0 ;  /* 0x0000000000007941 */ /* 0x000fea0003800000 */
.L_x_13414:
[----:B------:R-:W-:Y:S01]  /*c040*/  STG.E.U8 desc[UR36][R16.64], R8 ;  /* 0x0000000810007986 */ /* 0x000fe2000c101124 */
[----:B------:R-:W-:Y:S05]  /*c050*/  EXIT ;  /* 0x000000000000794d */ /* 0x000fea0003800000 */
.L_x_13408:
        /* <DEDUP_REMOVED lines=23> */
.L_x_13391:
        /* <DEDUP_REMOVED lines=16> */
.L_x_13419:
[----:B------:R-:W-:Y:S05]  /*c2d0*/  EXIT ;  /* 0x000000000000794d */ /* 0x000fea0003800000 */
.L_x_13418:
[----:B------:R-:W-:Y:S01]  /*c2e0*/  STG.E.64 desc[UR36][R16.64], R2 ;  /* 0x0000000210007986 */ /* 0x000fe2000c101b24 */
[----:B------:R-:W-:Y:S05]  /*c2f0*/  EXIT ;  /* 0x000000000000794d */ /* 0x000fea0003800000 */
.L_x_13417:
[----:B------:R-:W-:Y:S01]  /*c300*/  STG.E desc[UR36][R16.64], R5 ;  /* 0x0000000510007986 */ /* 0x000fe2000c101924 */
[----:B------:R-:W-:Y:S05]  /*c310*/  EXIT ;  /* 0x000000000000794d */ /* 0x000fea0003800000 */
.L_x_13420:
        /* <DEDUP_REMOVED lines=14> */
.L_x_20624:


//--------------------- .text._ZN2at6native27unrolled_elementwise_kernelINS0_13BUnaryFunctorIlllZZZNS0_18lshift_kernel_cudaERNS_18TensorIteratorBaseEENKUlvE_clEvENKUlvE2_clEvEUlllE_EESt5arrayIPcLm2EELi4E23TrivialOffsetCalculatorILi1EjESD_NS0_6memory12LoadWithCastILi1EEENSE_13StoreWithCastILi1EEEEEviT_T0_T2_T3_T4_T5_ --------------------------
	.section	.text._ZN2at6native27unrolled_elementwise_kernelINS0_13BUnaryFunctorIlllZZZNS0_18lshift_kernel_cudaERNS_18TensorIteratorBaseEENKUlvE_clEvENKUlvE2_clEvEUlllE_EESt5arrayIPcLm2EELi4E23TrivialOffsetCalculatorILi1EjESD_NS0_6memory12LoadWithCastILi1EEENSE_13StoreWithCastILi1EEEEEviT_T0_T2_T3_T4_T5_,"ax",@progbits
	.align	128
        .global         _ZN2at6native27unrolled_elementwise_kernelINS0_13BUnaryFunctorIlllZZZNS0_18lshift_kernel_cudaERNS_18TensorIteratorBaseEENKUlvE_clEvENKUlvE2_clEvEUlllE_EESt5arrayIPcLm2EELi4E23TrivialOffsetCalculatorILi1EjESD_NS0_6memory12LoadWithCastILi1EEENSE_13StoreWithCastILi1EEEEEviT_T0_T2_T3_T4_T5_
        .type           _ZN2at6native27unrolled_elementwise_kernelINS0_13BUnaryFunctorIlllZZZNS0_18lshift_kernel_cudaERNS_18TensorIteratorBaseEENKUlvE_clEvENKUlvE2_clEvEUlllE_EESt5arrayIPcLm2EELi4E23TrivialOffsetCalculatorILi1EjESD_NS0_6memory12LoadWithCastILi1EEENSE_13StoreWithCastILi1EEEEEviT_T0_T2_T3_T4_T5_,@function
        .size           _ZN2at6native27unrolled_elementwise_kernelINS0_13BUnaryFunctorIlllZZZNS0_18lshift_kernel_cudaERNS_18TensorIteratorBaseEENKUlvE_clEvENKUlvE2_clEvEUlllE_EESt5arrayIPcLm2EELi4E23TrivialOffsetCalculatorILi1EjESD_NS0_6memory12LoadWithCastILi1EEENSE_13StoreWithCastILi1EEEEEviT_T0_T2_T3_T4_T5_,(.L_x_20625 - _ZN2at6native27unrolled_elementwise_kernelINS0_13BUnaryFunctorIlllZZZNS0_18lshift_kernel_cudaERNS_18TensorIteratorBaseEENKUlvE_clEvENKUlvE2_clEvEUlllE_EESt5arrayIPcLm2EELi4E23TrivialOffsetCalculatorILi1EjESD_NS0_6memory12LoadWithCastILi1EEENSE_13StoreWithCastILi1EEEEEviT_T0_T2_T3_T4_T5_)
        .other          _ZN2at6native27unrolled_elementwise_kernelINS0_13BUnaryFunctorIlllZZZNS0_18lshift_kernel_cudaERNS_18TensorIteratorBaseEENKUlvE_clEvENKUlvE2_clEvEUlllE_EESt5arrayIPcLm2EELi4E23TrivialOffsetCalculatorILi1EjESD_NS0_6memory12LoadWithCastILi1EEENSE_13StoreWithCastILi1EEEEEviT_T0_T2_T3_T4_T5_,@"STO_CUDA_ENTRY STV_DEFAULT"
_ZN2at6native27unrolled_elementwise_kernelINS0_13BUnaryFunctorIlllZZZNS0_18lshift_kernel_cudaERNS_18TensorIteratorBaseEENKUlvE_clEvENKUlvE2_clEvEUlllE_EESt5arrayIPcLm2EELi4E23TrivialOffsetCalculatorILi1EjESD_NS0_6memory12LoadWithCastILi1EEENSE_13StoreWithCastILi1EEEEEviT_T0_T2_T3_T4_T5_:
.text._ZN2at6native27unrolled_elementwise_kernelINS0_13BUnaryFunctorIlllZZZNS0_18lshift_kernel_cudaERNS_18TensorIteratorBaseEENKUlvE_clEvENKUlvE2_clEvEUlllE_EESt5arrayIPcLm2EELi4E23TrivialOffsetCalculatorILi1EjESD_NS0_6memory12LoadWithCastILi1EEENSE_13StoreWithCastILi1EEEEEviT_T0_T2_T3_T4_T5_:
        /* <DEDUP_REMOVED lines=32> */
.L_x_13426:
[----:B------:R1:W5:Y:S01]  /*0200*/  LDG.E.U8 R26, desc[UR36][R4.64] ;  /* 0x00000024041a7981 */ /* 0x000362000c1e1100 */
[----:B------:R-:W-:Y:S01]  /*0210*/  IMAD.MOV.U32 R27, RZ, RZ, RZ ;  /* 0x000000ffff1b7224 */ /* 0x000fe200078e00ff */
[----:B------:R-:W-:Y:S06]  /*0220*/  BRA `(.L_x_13428) ;  /* 0x0000000c004c7947 */ /* 0x000fec0003800000 */
.L_x_13425:
        /* <DEDUP_REMOVED lines=8> */
.L_x_13430:
[----:B------:R-:W2:Y:S02]  /*02b0*/  LDG.E R26, desc[UR36][R4.64] ;  /* 0x00000024041a7981 */ /* 0x000ea4000c1e1900 */
[----:B--2---:R-:W-:Y:S01]  /*02c0*/  SHF.R.S32.HI R27, RZ, 0x1f, R26 ;  /* 0x0000001fff1b7819 */ /* 0x004fe2000001141a */
[----:B------:R-:W-:Y:S06]  /*02d0*/  BRA `(.L_x_13428) ;  /* 0x0000000c00207947 */ /* 0x000fec0003800000 */
.L_x_13429:
[----:B------:R-:W2:Y:S02]  /*02e0*/  LDG.E.S16 R26, desc[UR36][R4.64] ;  /* 0x00000024041a7981 */ /* 0x000ea4000c1e1700 */
[----:B--2---:R-:W-:Y:S01]  /*02f0*/  SHF.R.S32.HI R27, RZ, 0x1f, R26 ;  /* 0x0000001fff1b7819 */ /* 0x004fe2000001141a */
[----:B------:R-:W-:Y:S06]  /*0300*/  BRA `(.L_x_13428) ;  /* 0x0000000c00147947 */ /* 0x000fec0003800000 */
.L_x_13424:
        /* <DEDUP_REMOVED lines=9> */
.L_x_13432:
[----:B------:R-:W2:Y:S02]  /*03a0*/  LDG.E.U16 R4, desc[UR36][R4.64] ;  /* 0x0000002404047981 */ /* 0x000ea4000c1e1500 */
[----:B--2---:R-:W-:-:S06]  /*03b0*/  HADD2.F32 R26, -RZ, R4.H0_H0 ;  /* 0x20000004ff1a7230 */ /* 0x004fcc0000004100 */
[----:B------:R-:W0:Y:S01]  /*03c0*/  F2I.S64.TRUNC R26, R26 ;  /* 0x0000001a001a7311 */ /* 0x000e22000020d900 */
[----:B------:R-:W-:Y:S05]  /*03d0*/  BRA `(.L_x_13428) ;  /* 0x0000000800e07947 */ /* 0x000fea0003800000 */
.L_x_13431:
        /* <DEDUP_REMOVED lines=9> */
.L_x_13434:
[----:B------:R-:W2:Y:S02]  /*0470*/  LDG.E.U16 R4, desc[UR36][R4.64] ;  /* 0x0000002404047981 */ /* 0x000ea4000c1e1500 */
[----:B--2---:R-:W-:-:S06]  /*0480*/  HADD2.F32 R26, -RZ, R4.H0_H0 ;  /* 0x20000004ff1a7230 */ /* 0x004fcc0000004100 */
[----:B------:R-:W4:Y:S01]  /*0490*/  F2I.S64.TRUNC R26, R26 ;  /* 0x0000001a001a7311 */ /* 0x000f22000020d900 */
[----:B------:R-:W-:Y:S05]  /*04a0*/  BRA `(.L_x_13428) ;  /* 0x0000000800ac7947 */ /* 0x000fea0003800000 */
.L_x_13433:
[----:B------:R-:W2:Y:S02]  /*04b0*/  LDG.E.64 R4, desc[UR36][R4.64] ;  /* 0x0000002404047981 */ /* 0x000ea4000c1e1b00 */
[----:B--2---:R2:W3:Y:S01]  /*04c0*/  F2I.S64.F64.TRUNC R26, R4 ;  /* 0x00000004001a7311 */ /* 0x0044e2000030d900 */
[----:B------:R-:W-:Y:S05]  /*04d0*/  BRA `(.L_x_13428) ;  /* 0x0000000800a07947 */ /* 0x000fea0003800000 */
.L_x_13423:
        /* <DEDUP_REMOVED lines=13> */
.L_x_13437:
[----:B------:R-:W2:Y:S02]  /*05b0*/  LDG.E.64 R4, desc[UR36][R4.64] ;  /* 0x0000002404047981 */ /* 0x000ea4000c1e1b00 */
[----:B--2---:R0:W1:Y:S01]  /*05c0*/  F2I.S64.F64.TRUNC R26, R4 ;  /* 0x00000004001a7311 */ /* 0x004062000030d900 */
[----:B------:R-:W-:Y:S05]  /*05d0*/  BRA `(.L_x_13428) ;  /* 0x0000000800607947 */ /* 0x000fea0003800000 */
.L_x_13436:
        /* <DEDUP_REMOVED lines=27> */
.L_x_13439:
        /* <DEDUP_REMOVED lines=15> */
.L_x_13438:
[----:B------:R-:W2:Y:S02]  /*0880*/  LDG.E.U16 R26, desc[UR36][R4.64] ;  /* 0x00000024041a7981 */ /* 0x000ea4000c1e1500 */
[----:B--2---:R-:W-:-:S06]  /*0890*/  IMAD.U32 R26, R26, 0x10000, RZ ;  /* 0x000100001a1a7824 */ /* 0x004fcc00078e00ff */
[----:B------:R-:W0:Y:S01]  /*08a0*/  F2I.S64.TRUNC R26, R26 ;  /* 0x0000001a001a7311 */ /* 0x000e22000020d900 */
[----:B------:R-:W-:Y:S05]  /*08b0*/  BRA `(.L_x_13428) ;  /* 0x0000000400a87947 */ /* 0x000fea0003800000 */
.L_x_13435:
        /* <DEDUP_REMOVED lines=11> */
.L_x_13442:
        /* <DEDUP_REMOVED lines=21> */
.L_x_13446:
[----:B------:R-:W-:Y:S05]  /*0ac0*/  BSYNC B1 ;  /* 0x0000000000017941 */ /* 0x000fea0003800000 */
.L_x_13445:
[----:B------:R-:W-:Y:S01]  /*0ad0*/  IMAD.SHL.U32 R3, R3, 0x100000, RZ ;  /* 0x0010000003037824 */ /* 0x000fe200078e00ff */
[----:B------:R-:W-:-:S04]  /*0ae0*/  LEA R5, R0, 0x3b800000, 0x17 ;  /* 0x3b80000000057811 */ /* 0x000fc800078eb8ff */
[----:B------:R-:W-:-:S07]  /*0af0*/  LOP3.LUT R26, R5, R3, R26, 0xfe, !PT ;  /* 0x00000003051a7212 */ /* 0x000fce00078efe1a */
.L_x_13444:
[----:B------:R-:W-:Y:S05]  /*0b00*/  BSYNC B0 ;  /* 0x0000000000007941 */ /* 0x000fea0003800000 */
.L_x_13443:
[----:B------:R-:W0:Y:S01]  /*0b10*/  F2I.S64.TRUNC R26, R26 ;  /* 0x0000001a001a7311 */ /* 0x000e22000020d900 */
[----:B------:R-:W-:Y:S05]  /*0b20*/  BRA `(.L_x_13428) ;  /* 0x00000004000c7947 */ /* 0x000fea0003800000 */
.L_x_13441:
        /* <DEDUP_REMOVED lines=21> */
.L_x_13450:
[----:B------:R-:W-:Y:S05]  /*0c80*/  BSYNC B1 ;  /* 0x0000000000017941 */ /* 0x000fea0003800000 */
.L_x_13449:
[----:B------:R-:W-:Y:S01]  /*0c90*/  IMAD.SHL.U32 R3, R3, 0x200000, RZ ;  /* 0x0020000003037824 */ /* 0x000fe200078e00ff */
[----:B------:R-:W-:-:S04]  /*0ca0*/  LEA R5, R0, 0x37800000, 0x17 ;  /* 0x3780000000057811 */ /* 0x000fc800078eb8ff */
[----:B------:R-:W-:-:S07]  /*0cb0*/  LOP3.LUT R26, R5, R3, R26, 0xfe, !PT ;  /* 0x00000003051a7212 */ /* 0x000fce00078efe1a */
.L_x_13448:
[----:B------:R-:W-:Y:S05]  /*0cc0*/  BSYNC B0 ;  /* 0x0000000000007941 */ /* 0x000fea0003800000 */
.L_x_13447:
[----:B------:R-:W0:Y:S01]  /*0cd0*/  F2I.S64.TRUNC R26, R26 ;  /* 0x0000001a001a7311 */ /* 0x000e22000020d900 */
[----:B------:R-:W-:Y:S05]  /*0ce0*/  BRA `(.L_x_13428) ;  /* 0x00000000009c7947 */ /* 0x000fea0003800000 */
.L_x_13440:
        /* <DEDUP_REMOVED lines=14> */
.L_x_13454:
[----:B------:R-:W-:Y:S05]  /*0dd0*/  BSYNC B0 ;  /* 0x0000000000007941 */ /* 0x000fea0003800000 */
.L_x_13453:
[----:B------:R-:W0:Y:S01]  /*0de0*/  F2I.S64.TRUNC R26, R26 ;  /* 0x0000001a001a7311 */ /* 0x000e22000020d900 */
[----:B------:R-:W-:Y:S05]  /*0df0*/  BRA `(.L_x_13428) ;  /* 0x0000000000587947 */ /* 0x000fea0003800000 */
.L_x_13427:
        /* <DEDUP_REMOVED lines=16> */
.L_x_13455:
[----:B------:R-:W-:Y:S01]  /*0f00*/  CS2R R26, SRZ ;  /* 0x00000000001a7805 */ /* 0x000fe2000001ff00 */
[----:B------:R-:W-:Y:S06]  /*0f10*/  BRA `(.L_x_13428) ;  /* 0x0000000000107947 */ /* 0x000fec0003800000 */
.L_x_13452:
[----:B------:R0:W5:Y:S01]  /*0f20*/  LDG.E.64 R26, desc[UR36][R4.64] ;  /* 0x00000024041a7981 */ /* 0x000162000c1e1b00 */
[----:B------:R-:W-:Y:S05]  /*0f30*/  BRA `(.L_x_13428) ;  /* 0x0000000000087947 */ /* 0x000fea0003800000 */
.L_x_13451:
[----:B------:R0:W5:Y:S01]  /*0f40*/  LDG.E R26, desc[UR36][R4.64] ;  /* 0x00000024041a7981 */ /* 0x000162000c1e1900 */
[----:B------:R-:W-:-:S07]  /*0f50*/  IMAD.MOV.U32 R27, RZ, RZ, RZ ;  /* 0x000000ffff1b7224 */ /* 0x000fce00078e00ff */
.L_x_13428:
[----:B------:R-:W2:Y:S02]  /*0f60*/  S2R R23, SR_TID.X ;  /* 0x0000000000177919 */ /* 0x000ea40000002100 */
[----:B--2---:R-:W-:-:S07]  /*0f70*/  VIADD R23, R23, 0x80 ;  /* 0x0000008017177836 */ /* 0x004fce0000000000 */
.L_x_13422:
[----:B------:R-:W-:Y:S05]  /*0f80*/  BSYNC B6 ;  /* 0x0000000000067941 */ /* 0x000fea0003800000 */
.L_x_13421:
        /* <DEDUP_REMOVED lines=24> */
.L_x_13461:
[----:B------:R0:W5:Y:S01]  /*1110*/  LDG.E.U8 R28, desc[UR36][R4.64] ;  /* 0x00000024041c7981 */ /* 0x000162000c1e1100 */
[----:B------:R-:W-:Y:S01]  /*1120*/  IMAD.MOV.U32 R29, RZ, RZ, RZ ;  /* 0x000000ffff1d7224 */ /* 0x000fe200078e00ff */
[----:B------:R-:W-:Y:S06]  /*1130*/  BRA `(.L_x_13463) ;  /* 0x0000000c00487947 */ /* 0x000fec0003800000 */
.L_x_13460:
        /* <DEDUP_REMOVED lines=8> */
.L_x_13465:
[----:B------:R-:W2:Y:S02]  /*11c0*/  LDG.E R28, desc[UR36][R4.64] ;  /* 0x00000024041c7981 */ /* 0x000ea4000c1e1900 */
[----:B--2---:R-:W-:Y:S01]  /*11d0*/  SHF.R.S32.HI R29, RZ, 0x1f, R28 ;  /* 0x0000001fff1d7819 */ /* 0x004fe2000001141c */
[----:B------:R-:W-:Y:S06]  /*11e0*/  BRA `(.L_x_13463) ;  /* 0x0000000c001c7947 */ /* 0x000fec0003800000 */
.L_x_13464:
[----:B------:R-:W2:Y:S02]  /*11f0*/  LDG.E.S16 R28, desc[UR36][R4.64] ;  /* 0x00000024041c7981 */ /* 0x000ea4000c1e1700 */
[----:B--2---:R-:W-:Y:S01]  /*1200*/  SHF.R.S32.HI R29, RZ, 0x1f, R28 ;  /* 0x0000001fff1d7819 */ /* 0x004fe2000001141c */
[----:B------:R-:W-:Y:S06]  /*1210*/  BRA `(.L_x_13463) ;  /* 0x0000000c00107947 */ /* 0x000fec0003800000 */
.L_x_13459:
        /* <DEDUP_REMOVED lines=9> */
.L_x_13467:
[----:B------:R-:W2:Y:S02]  /*12b0*/  LDG.E.U16 R4, desc[UR36][R4.64] ;  /* 0x0000002404047981 */ /* 0x000ea4000c1e1500 */
[----:B--2---:R-:W-:-:S06]  /*12c0*/  HADD2.F32 R28, -RZ, R4.H0_H0 ;  /* 0x20000004ff1c7230 */ /* 0x004fcc0000004100 */
[----:B------:R-:W0:Y:S01]  /*12d0*/  F2I.S64.TRUNC R28, R28 ;  /* 0x0000001c001c7311 */ /* 0x000e22000020d900 */
[----:B------:R-:W-:Y:S05]  /*12e0*/  BRA `(.L_x_13463) ;  /* 0x0000000800dc7947 */ /* 0x000fea0003800000 */
.L_x_13466:
        /* <DEDUP_REMOVED lines=9> */
.L_x_13469:
[----:B------:R-:W2:Y:S02]  /*1380*/  LDG.E.U16 R4, desc[UR36][R4.64] ;  /* 0x0000002404047981 */ /* 0x000ea4000c1e1500 */
[----:B--2---:R-:W-:-:S06]  /*1390*/  HADD2.F32 R28, -RZ, R4.H0_H0 ;  /* 0x20000004ff1c7230 */ /* 0x004fcc0000004100 */
[----:B------:R-:W0:Y:S01]  /*13a0*/  F2I.S64.TRUNC R28, R28 ;  /* 0x0000001c001c7311 */ /* 0x000e22000020d900 */
[----:B------:R-:W-:Y:S05]  /*13b0*/  BRA `(.L_x_13463) ;  /* 0x0000000800a87947 */ /* 0x000fea0003800000 */
.L_x_13468:
[----:B------:R-:W2:Y:S02]  /*13c0*/  LDG.E.64 R4, desc[UR36][R4.64] ;  /* 0x0000002404047981 */ /* 0x000ea4000c1e1b00 */
[----:B--2---:R0:W1:Y:S01]  /*13d0*/  F2I.S64.F64.TRUNC R28, R4 ;  /* 0x00000004001c7311 */ /* 0x004062000030d900 */
[----:B------:R-:W-:Y:S05]  /*13e0*/  BRA `(.L_x_13463) ;  /* 0x00000008009c7947 */ /* 0x000fea0003800000 */
.L_x_13458:
        /* <DEDUP_REMOVED lines=13> */
.L_x_13472:
[----:B------:R-:W2:Y:S02]  /*14c0*/  LDG.E.64 R4, desc[UR36][R4.64] ;  /* 0x0000002404047981 */ /* 0x000ea4000c1e1b00 */
[----:B--2---:R0:W1:Y:S01]  /*14d0*/  F2I.S64.F64.TRUNC R28, R4 ;  /* 0x00000004001c7311 */ /* 0x004062000030d900 */
[----:B------:R-:W-:Y:S05]  /*14e0*/  BRA `(.L_x_13463) ;  /* 0x00000008005c7947 */ /* 0x000fea0003800000 */
.L_x_13471:
        /* <DEDUP_REMOVED lines=27> */
.L_x_13474:
        /* <DEDUP_REMOVED lines=14> */
.L_x_13473:
[----:B------:R-:W2:Y:S02]  /*1780*/  LDG.E.U16 R28, desc[UR36][R4.64] ;  /* 0x00000024041c7981 */ /* 0x000ea4000c1e1500 */
[----:B--2---:R-:W-:-:S06]  /*1790*/  IMAD.U32 R28, R28, 0x10000, RZ ;  /* 0x000100001c1c7824 */ /* 0x004fcc00078e00ff */
[----:B------:R-:W0:Y:S01]  /*17a0*/  F2I.S64.TRUNC R28, R28 ;  /* 0x0000001c001c7311 */ /* 0x000e22000020d900 */
[----:B------:R-:W-:Y:S05]  /*17b0*/  BRA `(.L_x_13463) ;  /* 0x0000000400a87947 */ /* 0x000fea0003800000 */
.L_x_13470:
        /* <DEDUP_REMOVED lines=11> */
.L_x_13477:
        /* <DEDUP_REMOVED lines=21> */
.L_x_13481:
[----:B------:R-:W-:Y:S05]  /*19c0*/  BSYNC B1 ;  /* 0x0000000000017941 */ /* 0x000fea0003800000 */
.L_x_13480:
[----:B------:R-:W-:Y:S01]  /*19d0*/  IMAD.SHL.U32 R3, R3, 0x100000, RZ ;  /* 0x0010000003037824 */ /* 0x000fe200078e00ff */
[----:B------:R-:W-:-:S04]  /*19e0*/  LEA R5, R0, 0x3b800000, 0x17 ;  /* 0x3b80000000057811 */ /* 0x000fc800078eb8ff */
[----:B------:R-:W-:-:S07]  /*19f0*/  LOP3.LUT R28, R5, R3, R28, 0xfe, !PT ;  /* 0x00000003051c7212 */ /* 0x000fce00078efe1c */
.L_x_13479:
[----:B------:R-:W-:Y:S05]  /*1a00*/  BSYNC B0 ;  /* 0x0000000000007941 */ /* 0x000fea0003800000 */
.L_x_13478:
[----:B------:R-:W0:Y:S01]  /*1a10*/  F2I.S64.TRUNC R28, R28 ;  /* 0x0000001c001c7311 */ /* 0x000e22000020d900 */
[----:B------:R-:W-:Y:S05]  /*1a20*/  BRA `(.L_x_13463) ;  /* 0x00000004000c7947 */ /* 0x000fea0003800000 */
.L_x_13476:
        /* <DEDUP_REMOVED lines=21> */
.L_x_13485:
[----:B------:R-:W-:Y:S05]  /*1b80*/  BSYNC B1 ;  /* 0x0000000000017941 */ /* 0x000fea0003800000 */
.L_x_13484:
[----:B------:R-:W-:Y:S01]  /*1b90*/  IMAD.SHL.U32 R3, R3, 0x200000, RZ ;  /* 0x0020000003037824 */ /* 0x000fe200078e00ff */
[----:B------:R-:W-:-:S04]  /*1ba0*/  LEA R5, R0, 0x37800000, 0x17 ;  /* 0x3780000000057811 */ /* 0x000fc800078eb8ff */
[----:B------:R-:W-:-:S07]  /*1bb0*/  LOP3.LUT R28, R5, R3, R28, 0xfe, !PT ;  /* 0x00000003051c7212 */ /* 0x000fce00078efe1c */
.L_x_13483:
[----:B------:R-:W-:Y:S05]  /*1bc0*/  BSYNC B0 ;  /* 0x0000000000007941 */ /* 0x000fea0003800000 */
.L_x_13482:
[----:B------:R-:W0:Y:S01]  /*1bd0*/  F2I.S64.TRUNC R28, R28 ;  /* 0x0000001c001c7311 */ /* 0x000e22000020d900 */
[----:B------:R-:W-:Y:S05]  /*1be0*/  BRA `(.L_x_13463) ;  /* 0x00000000009c7947 */ /* 0x000fea0003800000 */
.L_x_13475:
        /* <DEDUP_REMOVED lines=14> */
.L_x_13489:
[----:B------:R-:W-:Y:S05]  /*1cd0*/  BSYNC B0 ;  /* 0x0000000000007941 */ /* 0x000fea0003800000 */
.L_x_13488:
[----:B------:R-:W0:Y:S01]  /*1ce0*/  F2I.S64.TRUNC R28, R28 ;  /* 0x0000001c001c7311 */ /* 0x000e22000020d900 */
[----:B------:R-:W-:Y:S05]  /*1cf0*/  BRA `(.L_x_13463) ;  /* 0x0000000000587947 */ /* 0x000fea0003800000 */
.L_x_13462:
        /* <DEDUP_REMOVED lines=16> */
.L_x_13490:
[----:B------:R-:W-:Y:S01]  /*1e00*/  CS2R R28, SRZ ;  /* 0x00000000001c7805 */ /* 0x000fe2000001ff00 */
[----:B------:R-:W-:Y:S06]  /*1e10*/  BRA `(.L_x_13463) ;  /* 0x0000000000107947 */ /* 0x000fec0003800000 */
.L_x_13487:
[----:B------:R0:W5:Y:S01]  /*1e20*/  LDG.E.64 R28, desc[UR36][R4.64] ;  /* 0x00000024041c7981 */ /* 0x000162000c1e1b00 */
[----:B------:R-:W-:Y:S05]  /*1e30*/  BRA `(.L_x_13463) ;  /* 0x0000000000087947 */ /* 0x000fea0003800000 */
.L_x_13486:
[----:B------:R0:W5:Y:S01]  /*1e40*/  LDG.E R28, desc[UR36][R4.64] ;  /* 0x00000024041c7981 */ /* 0x000162000c1e1900 */
[----:B------:R-:W-:-:S07]  /*1e50*/  IMAD.MOV.U32 R29, RZ, RZ, RZ ;  /* 0x000000ffff1d7224 */ /* 0x000fce00078e00ff */
.L_x_13463:
[----:B------:R-:W-:-:S07]  /*1e60*/  VIADD R23, R23, 0x80 ;  /* 0x0000008017177836 */ /* 0x000fce0000000000 */
.L_x_13457:
[----:B------:R-:W-:Y:S05]  /*1e70*/  BSYNC B6 ;  /* 0x0000000000067941 */ /* 0x000fea0003800000 */
.L_x_13456:
        /* <DEDUP_REMOVED lines=26> */
.L_x_13496:
[----:B------:R0:W5:Y:S01]  /*2020*/  LDG.E.U8 R16, desc[UR36][R4.64] ;  /* 0x0000002404107981 */ /* 0x000162000c1e1100 */
[----:B------:R-:W-:Y:S01]  /*2030*/  IMAD.MOV.U32 R17, RZ, RZ, RZ ;  /* 0x000000ffff117224 */ /* 0x000fe200078e00ff */
[----:B------:R-:W-:Y:S06]  /*2040*/  BRA `(.L_x_13498) ;  /* 0x0000000c00487947 */ /* 0x000fec0003800000 */
.L_x_13495:
        /* <DEDUP_REMOVED lines=8> */
.L_x_13500:
[----:B------:R-:W2:Y:S02]  /*20d0*/  LDG.E R16, desc[UR36][R4.64] ;  /* 0x0000002404107981 */ /* 0x000ea4000c1e1900 */
[----:B--2---:R-:W-:Y:S01]  /*20e0*/  SHF.R.S32.HI R17, RZ, 0x1f, R16 ;  /* 0x0000001fff117819 */ /* 0x004fe20000011410 */
[----:B------:R-:W-:Y:S06]  /*20f0*/  BRA `(.L_x_13498) ;  /* 0x0000000c001c7947 */ /* 0x000fec0003800000 */
.L_x_13499:
[----:B------:R-:W2:Y:S02]  /*2100*/  LDG.E.S16 R16, desc[UR36][R4.64] ;  /* 0x0000002404107981 */ /* 0x000ea4000c1e1700 */
[----:B--2---:R-:W-:Y:S01]  /*2110*/  SHF.R.S32.HI R17, RZ, 0x1f, R16 ;  /* 0x0000001fff117819 */ /* 0x004fe20000011410 */
[----:B------:R-:W-:Y:S06]  /*2120*/  BRA `(.L_x_13498) ;  /* 0x0000000c00107947 */ /* 0x000fec0003800000 */
.L_x_13494:
        /* <DEDUP_REMOVED lines=9> */
.L_x_13502:
[----:B------:R-:W2:Y:S02]  /*21c0*/  LDG.E.U16 R4, desc[UR36][R4.64] ;  /* 0x0000002404047981 */ /* 0x000ea4000c1e1500 */
[----:B--2---:R-:W-:-:S06]  /*21d0*/  HADD2.F32 R16, -RZ, R4.H0_H0 ;  /* 0x20000004ff107230 */ /* 0x004fcc0000004100 */
[----:B------:R-:W0:Y:S01]  /*21e0*/  F2I.S64.TRUNC R16, R16 ;  /* 0x0000001000107311 */ /* 0x000e22000020d900 */
[----:B------:R-:W-:Y:S05]  /*21f0*/  BRA `(.L_x_13498) ;  /* 0x0000000800dc7947 */ /* 0x000fea0003800000 */
.L_x_13501:
        /* <DEDUP_REMOVED lines=9> */
.L_x_13504:
[----:B------:R-:W2:Y:S02]  /*2290*/  LDG.E.U16 R4, desc[UR36][R4.64] ;  /* 0x0000002404047981 */ /* 0x000ea4000c1e1500 */
[----:B--2---:R-:W-:-:S06]  /*22a0*/  HADD2.F32 R16, -RZ, R4.H0_H0 ;  /* 0x20000004ff107230 */ /* 0x004fcc0000004100 */
[----:B------:R-:W0:Y:S01]  /*22b0*/  F2I.S64.TRUNC R16, R16 ;  /* 0x0000001000107311 */ /* 0x000e22000020d900 */
[----:B------:R-:W-:Y:S05]  /*22c0*/  BRA `(.L_x_13498) ;  /* 0x0000000800a87947 */ /* 0x000fea0003800000 */
.L_x_13503:
[----:B------:R-:W2:Y:S02]  /*22d0*/  LDG.E.64 R4, desc[UR36][R4.64] ;  /* 0x0000002404047981 */ /* 0x000ea4000c1e1b00 */
[----:B--2---:R0:W1:Y:S01]  /*22e0*/  F2I.S64.F64.TRUNC R16, R4 ;  /* 0x0000000400107311 */ /* 0x004062000030d900 */
[----:B------:R-:W-:Y:S05]  /*22f0*/  BRA `(.L_x_13498) ;  /* 0x00000008009c7947 */ /* 0x000fea0003800000 */
.L_x_13493:
        /* <DEDUP_REMOVED lines=13> */
.L_x_13507:
[----:B------:R-:W2:Y:S02]  /*23d0*/  LDG.E.64 R4, desc[UR36][R4.64] ;  /* 0x0000002404047981 */ /* 0x000ea4000c1e1b00 */
[----:B--2---:R0:W1:Y:S01]  /*23e0*/  F2I.S64.F64.TRUNC R16, R4 ;  /* 0x0000000400107311 */ /* 0x004062000030d900 */
[----:B------:R-:W-:Y:S05]  /*23f0*/  BRA `(.L_x_13498) ;  /* 0x00000008005c7947 */ /* 0x000fea0003800000 */
.L_x_13506:
        /* <DEDUP_REMOVED lines=27> */
.L_x_13509:
        /* <DEDUP_REMOVED lines=14> */
.L_x_13508:
[----:B------:R-:W2:Y:S02]  /*2690*/  LDG.E.U16 R16, desc[UR36][R4.64] ;  /* 0x0000002404107981 */ /* 0x000ea4000c1e1500 */
[----:B--2---:R-:W-:-:S06]  /*26a0*/  IMAD.U32 R16, R16, 0x10000, RZ ;  /* 0x0001000010107824 */ /* 0x004fcc00078e00ff */
[----:B------:R-:W0:Y:S01]  /*26b0*/  F2I.S64.TRUNC R16, R16 ;  /* 0x0000001000107311 */ /* 0x000e22000020d900 */
[----:B------:R-:W-:Y:S05]  /*26c0*/  BRA `(.L_x_13498) ;  /* 0x0000000400a87947 */ /* 0x000fea0003800000 */
.L_x_13505:
        /* <DEDUP_REMOVED lines=11> */
.L_x_13512:
        /* <DEDUP_REMOVED lines=21> */
.L_x_13516:
[----:B------:R-:W-:Y:S05]  /*28d0*/  BSYNC B1 ;  /* 0x0000000000017941 */ /* 0x000fea0003800000 */
.L_x_13515:
[----:B------:R-:W-:Y:S01]  /*28e0*/  IMAD.SHL.U32 R3, R3, 0x100000, RZ ;  /* 0x0010000003037824 */ /* 0x000fe200078e00ff */
[----:B------:R-:W-:-:S04]  /*28f0*/  LEA R5, R0, 0x3b800000, 0x17 ;  /* 0x3b80000000057811 */ /* 0x000fc800078eb8ff */
[----:B------:R-:W-:-:S07]  /*2900*/  LOP3.LUT R16, R5, R3, R16, 0xfe, !PT ;  /* 0x0000000305107212 */ /* 0x000fce00078efe10 */
.L_x_13514:
[----:B------:R-:W-:Y:S05]  /*2910*/  BSYNC B0 ;  /* 0x0000000000007941 */ /* 0x000fea0003800000 */
.L_x_13513:
[----:B------:R-:W1:Y:S01]  /*2920*/  F2I.S64.TRUNC R16, R16 ;  /* 0x0000001000107311 */ /* 0x000e62000020d900 */
[----:B------:R-:W-:Y:S05]  /*2930*/  BRA `(.L_x_13498) ;  /* 0x00000004000c7947 */ /* 0x000fea0003800000 */
.L_x_13511:
        /* <DEDUP_REMOVED lines=21> */
.L_x_13520:
[----:B------:R-:W-:Y:S05]  /*2a90*/  BSYNC B1 ;  /* 0x0000000000017941 */ /* 0x000fea0003800000 */
.L_x_13519:
[----:B------:R-:W-:Y:S01]  /*2aa0*/  IMAD.SHL.U32 R3, R3, 0x200000, RZ ;  /* 0x0020000003037824 */ /* 0x000fe200078e00ff */
[----:B------:R-:W-:-:S04]  /*2ab0*/  LEA R5, R0, 0x37800000, 0x17 ;  /* 0x3780000000057811 */ /* 0x000fc800078eb8ff */
[----:B------:R-:W-:-:S07]  /*2ac0*/  LOP3.LUT R16, R5, R3, R16, 0xfe, !PT ;  /* 0x0000000305107212 */ /* 0x000fce00078efe10 */
.L_x_13518:
[----:B------:R-:W-:Y:S05]  /*2ad0*/  BSYNC B0 ;  /* 0x0000000000007941 */ /* 0x000fea0003800000 */
.L_x_13517:
[----:B------:R-:W2:Y:S01]  /*2ae0*/  F2I.S64.TRUNC R16, R16 ;  /* 0x0000001000107311 */ /* 0x000ea2000020d900 */
[----:B------:R-:W-:Y:S05]  /*2af0*/  BRA `(.L_x_13498) ;  /* 0x00000000009c7947 */ /* 0x000fea0003800000 */
.L_x_13510:
        /* <DEDUP_REMOVED lines=14> */
.L_x_13524:
[----:B------:R-:W-:Y:S05]  /*2be0*/  BSYNC B0 ;  /* 0x0000000000007941 */ /* 0x000fea0003800000 */
.L_x_13523:
[----:B------:R-:W0:Y:S01]  /*2bf0*/  F2I.S64.TRUNC R16, R16 ;  /* 0x0000001000107311 */ /* 0x000e22000020d900 */
[----:B------:R-:W-:Y:S05]  /*2c00*/  BRA `(.L_x_13498) ;  /* 0x0000000000587947 */ /* 0x000fea0003800000 */
.L_x_13497:
        /* <DEDUP_REMOVED lines=16> */
.L_x_13525:
[----:B------:R-:W-:Y:S01]  /*2d10*/  CS2R R16, SRZ ;  /* 0x0000000000107805 */ /* 0x000fe2000001ff00 */
[----:B------:R-:W-:Y:S06]  /*2d20*/  BRA `(.L_x_13498) ;  /* 0x0000000000107947 */ /* 0x000fec0003800000 */
.L_x_13522:
[----:B------:R0:W5:Y:S01]  /*2d30*/  LDG.E.64 R16, desc[UR36][R4.64] ;  /* 0x0000002404107981 */ /* 0x000162000c1e1b00 */
[----:B------:R-:W-:Y:S05]  /*2d40*/  BRA `(.L_x_13498) ;  /* 0x0000000000087947 */ /* 0x000fea0003800000 */
.L_x_13521:
[----:B------:R0:W5:Y:S01]  /*2d50*/  LDG.E R16, desc[UR36][R4.64] ;  /* 0x0000002404107981 */ /* 0x000162000c1e1900 */
[----:B------:R-:W-:-:S07]  /*2d60*/  IMAD.MOV.U32 R17, RZ, RZ, RZ ;  /* 0x000000ffff117224 */ /* 0x000fce00078e00ff */
.L_x_13498:
[----:B------:R-:W-:-:S07]  /*2d70*/  VIADD R23, R23, 0x80 ;  /* 0x0000008017177836 */ /* 0x000fce0000000000 */
.L_x_13492:
[----:B------:R-:W-:Y:S05]  /*2d80*/  BSYNC B6 ;  /* 0x0000000000067941 */ /* 0x000fea0003800000 */
.L_x_13491:
        /* <DEDUP_REMOVED lines=23> */
.L_x_13531:
[----:B------:R0:W5:Y:S01]  /*2f00*/  LDG.E.U8 R24, desc[UR36][R4.64] ;  /* 0x0000002404187981 */ /* 0x000162000c1e1100 */
[----:B------:R-:W-:Y:S01]  /*2f10*/  IMAD.MOV.U32 R25, RZ, RZ, RZ ;  /* 0x000000ffff197224 */ /* 0x000fe200078e00ff */
[----:B------:R-:W-:Y:S06]  /*2f20*/  BRA `(.L_x_13527) ;  /* 0x0000000c00447947 */ /* 0x000fec0003800000 */
.L_x_13530:
        /* <DEDUP_REMOVED lines=8> */
.L_x_13534:
[----:B------:R-:W2:Y:S02]  /*2fb0*/  LDG.E R24, desc[UR36][R4.64] ;  /* 0x0000002404187981 */ /* 0x000ea4000c1e1900 */
[----:B--2---:R-:W-:Y:S01]  /*2fc0*/  SHF.R.S32.HI R25, RZ, 0x1f, R24 ;  /* 0x0000001fff197819 */ /* 0x004fe20000011418 */
[----:B------:R-:W-:Y:S06]  /*2fd0*/  BRA `(.L_x_13527) ;  /* 0x0000000c00187947 */ /* 0x000fec0003800000 */
.L_x_13533:
[----:B------:R-:W2:Y:S02]  /*2fe0*/  LDG.E.S16 R24, desc[UR36][R4.64] ;  /* 0x0000002404187981 */ /* 0x000ea4000c1e1700 */
[----:B--2---:R-:W-:Y:S01]  /*2ff0*/  SHF.R.S32.HI R25, RZ, 0x1f, R24 ;  /* 0x0000001fff197819 */ /* 0x004fe20000011418 */
[----:B------:R-:W-:Y:S06]  /*3000*/  BRA `(.L_x_13527) ;  /* 0x0000000c000c7947 */ /* 0x000fec0003800000 */
.L_x_13529:
        /* <DEDUP_REMOVED lines=9> */
.L_x_13536:
[----:B------:R-:W2:Y:S02]  /*30a0*/  LDG.E.U16 R4, desc[UR36][R4.64] ;  /* 0x0000002404047981 */ /* 0x000ea4000c1e1500 */
[----:B--2---:R-:W-:-:S06]  /*30b0*/  HADD2.F32 R24, -RZ, R4.H0_H0 ;  /* 0x20000004ff187230 */ /* 0x004fcc0000004100 */
[----:B------:R-:W0:Y:S01]  /*30c0*/  F2I.S64.TRUNC R24, R24 ;  /* 0x0000001800187311 */ /* 0x000e22000020d900 */
[----:B------:R-:W-:Y:S05]  /*30d0*/  BRA `(.L_x_13527) ;  /* 0x0000000800d87947 */ /* 0x000fea0003800000 */
.L_x_13535:
        /* <DEDUP_REMOVED lines=9> */
.L_x_13538:
[----:B------:R-:W2:Y:S02]  /*3170*/  LDG.E.U16 R4, desc[UR36][R4.64] ;  /* 0x0000002404047981 */ /* 0x000ea4000c1e1500 */
[----:B--2---:R-:W-:-:S06]  /*3180*/  HADD2.F32 R24, -RZ, R4.H0_H0 ;  /* 0x20000004ff187230 */ /* 0x004fcc0000004100 */
[----:B------:R-:W0:Y:S01]  /*3190*/  F2I.S64.TRUNC R24, R24 ;  /* 0x0000001800187311 */ /* 0x000e22000020d900 */
[----:B------:R-:W-:Y:S05]  /*31a0*/  BRA `(.L_x_13527) ;  /* 0x0000000800a47947 */ /* 0x000fea0003800000 */
.L_x_13537:
[----:B------:R-:W2:Y:S02]  /*31b0*/  LDG.E.64 R4, desc[UR36][R4.64] ;  /* 0x0000002404047981 */ /* 0x000ea4000c1e1b00 */
[----:B--2---:R0:W1:Y:S01]  /*31c0*/  F2I.S64.F64.TRUNC R24, R4 ;  /* 0x0000000400187311 */ /* 0x004062000030d900 */
[----:B------:R-:W-:Y:S05]  /*31d0*/  BRA `(.L_x_13527) ;  /* 0x0000000800987947 */ /* 0x000fea0003800000 */
.L_x_13528:
        /* <DEDUP_REMOVED lines=13> */
.L_x_13541:
[----:B------:R-:W2:Y:S02]  /*32b0*/  LDG.E.64 R4, desc[UR36][R4.64] ;  /* 0x0000002404047981 */ /* 0x000ea4000c1e1b00 */
[----:B--2---:R0:W1:Y:S01]  /*32c0*/  F2I.S64.F64.TRUNC R24, R4 ;  /* 0x0000000400187311 */ /* 0x004062000030d900 */
[----:B------:R-:W-:Y:S05]  /*32d0*/  BRA `(.L_x_13527) ;  /* 0x0000000800587947 */ /* 0x000fea0003800000 */
.L_x_13540:
        /* <DEDUP_REMOVED lines=27> */
.L_x_13543:
        /* <DEDUP_REMOVED lines=14> */
.L_x_13542:
[----:B------:R-:W2:Y:S02]  /*3570*/  LDG.E.U16 R24, desc[UR36][R4.64] ;  /* 0x0000002404187981 */ /* 0x000ea4000c1e1500 */
[----:B--2---:R-:W-:-:S06]  /*3580*/  IMAD.U32 R24, R24, 0x10000, RZ ;  /* 0x0001000018187824 */ /* 0x004fcc00078e00ff */
[----:B------:R-:W0:Y:S01]  /*3590*/  F2I.S64.TRUNC R24, R24 ;  /* 0x0000001800187311 */ /* 0x000e22000020d900 */
[----:B------:R-:W-:Y:S05]  /*35a0*/  BRA `(.L_x_13527) ;  /* 0x0000000400a47947 */ /* 0x000fea0003800000 */
.L_x_13539:
        /* <DEDUP_REMOVED lines=11> */
.L_x_13546:
        /* <DEDUP_REMOVED lines=21> */
.L_x_13550:
[----:B------:R-:W-:Y:S05]  /*37b0*/  BSYNC B1 ;  /* 0x0000000000017941 */ /* 0x000fea0003800000 */
.L_x_13549:
[----:B------:R-:W-:Y:S01]  /*37c0*/  IMAD.SHL.U32 R3, R3, 0x100000, RZ ;  /* 0x0010000003037824 */ /* 0x000fe200078e00ff */
[----:B------:R-:W-:-:S04]  /*37d0*/  LEA R5, R0, 0x3b800000, 0x17 ;  /* 0x3b80000000057811 */ /* 0x000fc800078eb8ff */
[----:B------:R-:W-:-:S07]  /*37e0*/  LOP3.LUT R24, R5, R3, R24, 0xfe, !PT ;  /* 0x0000000305187212 */ /* 0x000fce00078efe18 */
.L_x_13548:
[----:B------:R-:W-:Y:S05]  /*37f0*/  BSYNC B0 ;  /* 0x0000000000007941 */ /* 0x000fea0003800000 */
.L_x_13547:
[----:B------:R-:W0:Y:S01]  /*3800*/  F2I.S64.TRUNC R24, R24 ;  /* 0x0000001800187311 */ /* 0x000e22000020d900 */
[----:B------:R-:W-:Y:S05]  /*3810*/  BRA `(.L_x_13527) ;  /* 0x0000000400087947 */ /* 0x000fea0003800000 */
.L_x_13545:
        /* <DEDUP_REMOVED lines=21> */
.L_x_13554:
[----:B------:R-:W-:Y:S05]  /*3970*/  BSYNC B1 ;  /* 0x0000000000017941 */ /* 0x000fea0003800000 */
.L_x_13553:
[----:B------:R-:W-:Y:S01]  /*3980*/  IMAD.SHL.U32 R3, R3, 0x200000, RZ ;  /* 0x0020000003037824 */ /* 0x000fe200078e00ff */
[----:B------:R-:W-:-:S04]  /*3990*/  LEA R5, R0, 0x37800000, 0x17 ;  /* 0x3780000000057811 */ /* 0x000fc800078eb8ff */
[----:B------:R-:W-:-:S07]  /*39a0*/  LOP3.LUT R24, R5, R3, R24, 0xfe, !PT ;  /* 0x0000000305187212 */ /* 0x000fce00078efe18 */
.L_x_13552:
[----:B------:R-:W-:Y:S05]  /*39b0*/  BSYNC B0 ;  /* 0x0000000000007941 */ /* 0x000fea0003800000 */
.L_x_13551:
[----:B------:R-:W0:Y:S01]  /*39c0*/  F2I.S64.TRUNC R24, R24 ;  /* 0x0000001800187311 */ /* 0x000e22000020d900 */
[----:B------:R-:W-:Y:S05]  /*39d0*/  BRA `(.L_x_13527) ;  /* 0x0000000000987947 */ /* 0x000fea0003800000 */
.L_x_13544:
        /* <DEDUP_REMOVED lines=14> */
.L_x_13558:
[----:B------:R-:W-:Y:S05]  /*3ac0*/  BSYNC B0 ;  /* 0x0000000000007941 */ /* 0x000fea0003800000 */
.L_x_13557:
[----:B------:R-:W0:Y:S01]  /*3ad0*/  F2I.S64.TRUNC R24, R24 ;  /* 0x0000001800187311 */ /* 0x000e22000020d900 */
[----:B------:R-:W-:Y:S05]  /*3ae0*/  BRA `(.L_x_13527) ;  /* 0x0000000000547947 */ /* 0x000fea0003800000 */
.L_x_13532:
        /* <DEDUP_REMOVED lines=16> */
.L_x_13559:
[----:B------:R-:W-:Y:S05]  /*3bf0*/  BRA `(.L_x_13527) ;  /* 0x0000000000107947 */ /* 0x000fea0003800000 */
.L_x_13556:
[----:B------:R0:W5:Y:S01]  /*3c00*/  LDG.E.64 R24, desc[UR36][R4.64] ;  /* 0x0000002404187981 */ /* 0x000162000c1e1b00 */
[----:B------:R-:W-:Y:S05]  /*3c10*/  BRA `(.L_x_13527) ;  /* 0x0000000000087947 */ /* 0x000fea0003800000 */
.L_x_13555:
[----:B------:R0:W5:Y:S01]  /*3c20*/  LDG.E R24, desc[UR36][R4.64] ;  /* 0x0000002404187981 */ /* 0x000162000c1e1900 */
[----:B------:R-:W-:-:S07]  /*3c30*/  IMAD.MOV.U32 R25, RZ, RZ, RZ ;  /* 0x000000ffff197224 */ /* 0x000fce00078e00ff */
.L_x_13527:
[----:B------:R-:W-:Y:S05]  /*3c40*/  BSYNC B6 ;  /* 0x0000000000067941 */ /* 0x000fea0003800000 */
.L_x_13526:
[----:B01----:R-:W0:Y:S01]  /*3c50*/  LDC.64 R4, c[0x0][0x220] ;  /* 0x00008800ff047b82 */ /* 0x003e220000000a00 */
[----:B------:R-:W1:Y:S01]  /*3c60*/  S2R R23, SR_TID.X ;  /* 0x0000000000177919 */ /* 0x000e620000002100 */
[----:B------:R-:W-:Y:S01]  /*3c70*/  CS2R R8, SRZ ;  /* 0x0000000000087805 */ /* 0x000fe2000001ff00 */
[----:B------:R-:W-:Y:S01]  /*3c80*/  IMAD.MOV.U32 R10, RZ, RZ, RZ ;  /* 0x000000ffff0a7224 */ /* 0x000fe200078e00ff */
[----:B------:R-:W-:Y:S01]  /*3c90*/  CS2R R6, SRZ ;  /* 0x0000000000067805 */ /* 0x000fe2000001ff00 */
[----:B------:R-:W-:Y:S02]  /*3ca0*/  IMAD.MOV.U32 R3, RZ, RZ, RZ ;  /* 0x000000ffff037224 */ /* 0x000fe400078e00ff */
[----:B--2---:R-:W-:Y:S01]  /*3cb0*/  IMAD.MOV.U32 R0, RZ, RZ, RZ ;  /* 0x000000ffff007224 */ /* 0x004fe200078e00ff */
[----:B------:R-:W2:Y:S01]  /*3cc0*/  LDC.U8 R19, c[0x0][0x244] ;  /* 0x00009100ff137b82 */ /* 0x000ea20000000000 */
[----:B0-----:R-:W-:-:S04]  /*3cd0*/  ISETP.GT.U32.AND P0, PT, R4, 0x3f, PT ;  /* 0x0000003f0400780c */ /* 0x001fc80003f04070 */
[----:B------:R-:W-:Y:S01]  /*3ce0*/  ISETP.GT.U32.AND.EX P0, PT, R5, RZ, PT, P0 ;  /* 0x000000ff0500720c */ /* 0x000fe20003f04100 */
[----:B------:R-:W-:Y:S01]  /*3cf0*/  IMAD.MOV.U32 R5, RZ, RZ, RZ ;  /* 0x000000ffff057224 */ /* 0x000fe200078e00ff */
[----:B-1----:R-:W-:-:S11]  /*3d00*/  ISETP.GE.AND P1, PT, R23, R18, PT ;  /* 0x000000121700720c */ /* 0x002fd60003f26270 */
[----:B--2---:R-:W-:Y:S05]  /*3d10*/  @P0 BRA `(.L_x_13560) ;  /* 0x0000000000200947 */ /* 0x004fea0003800000 */
[CC--:B---345:R-:W-:Y:S02]  /*3d20*/  SHF.L.U64.HI R5, R26.reuse, R4.reuse, R27 ;  /* 0x000000041a057219 */ /* 0x0f8fe4000001021b */
[-C--:B------:R-:W-:Y:S02]  /*3d30*/  SHF.L.U32 R0, R26, R4.reuse, RZ ;  /* 0x000000041a007219 */ /* 0x080fe400000006ff */
[CC--:B------:R-:W-:Y:S02]  /*3d40*/  SHF.L.U64.HI R6, R28.reuse, R4.reuse, R29 ;  /* 0x000000041c067219 */ /* 0x0c0fe4000001021d */
[-C--:B------:R-:W-:Y:S02]  /*3d50*/  SHF.L.U32 R3, R28, R4.reuse, RZ ;  /* 0x000000041c037219 */ /* 0x080fe400000006ff */
[CC--:B------:R-:W-:Y:S02]  /*3d60*/  SHF.L.U64.HI R8, R16.reuse, R4.reuse, R17 ;  /* 0x0000000410087219 */ /* 0x0c0fe40000010211 */
[----:B------:R-:W-:-:S02]  /*3d70*/  SHF.L.U32 R7, R16, R4, RZ ;  /* 0x0000000410077219 */ /* 0x000fc400000006ff */
[CC--:B------:R-:W-:Y:S02]  /*3d80*/  SHF.L.U64.HI R10, R24.reuse, R4.reuse, R25 ;  /* 0x00000004180a7219 */ /* 0x0c0fe40000010219 */
[----:B------:R-:W-:-:S07]  /*3d90*/  SHF.L.U32 R9, R24, R4, RZ ;  /* 0x0000000418097219 */ /* 0x000fce00000006ff */
.L_x_13560:
[----:B------:R-:W-:Y:S01]  /*3da0*/  BSSY B6, `(.L_x_13561) ;  /* 0x00000f1000067945 */ /* 0x000fe20003800000 */
[----:B-----5:R-:W-:Y:S02]  /*3db0*/  IMAD.MOV.U32 R24, RZ, RZ, R9 ;  /* 0x000000ffff187224 */ /* 0x020fe400078e0009 */
[----:B------:R-:W-:Y:S02]  /*3dc0*/  IMAD.MOV.U32 R25, RZ, RZ, R10 ;  /* 0x000000ffff197224 */ /* 0x000fe400078e000a */
[----:B------:R-:W-:Y:S02]  /*3dd0*/  IMAD.MOV.U32 R16, RZ, RZ, R7 ;  /* 0x000000ffff107224 */ /* 0x000fe400078e0007 */
[----:B------:R-:W-:Y:S02]  /*3de0*/  IMAD.MOV.U32 R17, RZ, RZ, R8 ;  /* 0x000000ffff117224 */ /* 0x000fe400078e0008 */
[----:B---34-:R-:W-:Y:S02]  /*3df0*/  IMAD.MOV.U32 R26, RZ, RZ, R3 ;  /* 0x000000ffff1a7224 */ /* 0x018fe400078e0003 */
[----:B------:R-:W-:-:S02]  /*3e00*/  IMAD.MOV.U32 R27, RZ, RZ, R6 ;  /* 0x000000ffff1b7224 */ /* 0x000fc400078e0006 */
[----:B------:R-:W-:Y:S01]  /*3e10*/  IMAD.MOV.U32 R4, RZ, RZ, R0 ;  /* 0x000000ffff047224 */ /* 0x000fe200078e0000 */
[----:B------:R-:W-:Y:S06]  /*3e20*/  @P1 BRA `(.L_x_13562) ;  /* 0x0000000c00a01947 */ /* 0x000fec0003800000 */
        /* <DEDUP_REMOVED lines=20> */
.L_x_13566:
[----:B------:R0:W-:Y:S01]  /*3f70*/  STG.E.U8 desc[UR36][R8.64], R4 ;  /* 0x0000000408007986 */ /* 0x0001e2000c101124 */
[----:B------:R-:W-:Y:S05]  /*3f80*/  BRA `(.L_x_13568) ;  /* 0x0000000c00447947 */ /* 0x000fea0003800000 */
.L_x_13565:
        /* <DEDUP_REMOVED lines=8> */
.L_x_13570:
[----:B------:R3:W-:Y:S01]  /*4010*/  STG.E desc[UR36][R8.64], R4 ;  /* 0x0000000408007986 */ /* 0x0007e2000c101924 */
[----:B------:R-:W-:Y:S05]  /*4020*/  BRA `(.L_x_13568) ;  /* 0x0000000c001c7947 */ /* 0x000fea0003800000 */
.L_x_13569:
[----:B------:R2:W-:Y:S01]  /*4030*/  STG.E.U16 desc[UR36][R8.64], R4 ;  /* 0x0000000408007986 */ /* 0x0005e2000c101524 */
[----:B------:R-:W-:Y:S05]  /*4040*/  BRA `(.L_x_13568) ;  /* 0x0000000c00147947 */ /* 0x000fea0003800000 */
.L_x_13564:
        /* <DEDUP_REMOVED lines=9> */
.L_x_13572:
[----:B------:R-:W0:Y:S02]  /*40e0*/  I2F.S64 R0, R4 ;  /* 0x0000000400007312 */ /* 0x000e240000301400 */
[----:B0-----:R-:W-:-:S05]  /*40f0*/  F2FP.F16.F32.PACK_AB R0, RZ, R0 ;  /* 0x00000000ff00723e */ /* 0x001fca00000000ff */
[----:B------:R0:W-:Y:S01]  /*4100*/  STG.E.U16 desc[UR36][R8.64], R0 ;  /* 0x0000000008007986 */ /* 0x0001e2000c101524 */
[----:B------:R-:W-:Y:S05]  /*4110*/  BRA `(.L_x_13568) ;  /* 0x0000000800e07947 */ /* 0x000fea0003800000 */
.L_x_13571:
        /* <DEDUP_REMOVED lines=10> */
.L_x_13574:
[----:B------:R-:W0:Y:S02]  /*41c0*/  I2F.S64 R4, R4 ;  /* 0x0000000400047312 */ /* 0x000e240000301400 */
[----:B0-----:R-:W-:-:S04]  /*41d0*/  F2FP.F16.F32.PACK_AB R3, RZ, R4 ;  /* 0x00000004ff03723e */ /* 0x001fc800000000ff */
[----:B------:R-:W-:-:S05]  /*41e0*/  PRMT R3, R3, 0x5410, RZ ;  /* 0x0000541003037816 */ /* 0x000fca00000000ff */
[----:B------:R0:W-:Y:S01]  /*41f0*/  STG.E desc[UR36][R8.64], R3 ;  /* 0x0000000308007986 */ /* 0x0001e2000c101924 */
[----:B------:R-:W-:Y:S05]  /*4200*/  BRA `(.L_x_13568) ;  /* 0x0000000800a47947 */ /* 0x000fea0003800000 */
.L_x_13573:
[----:B------:R-:W0:Y:S02]  /*4210*/  I2F.F64.S64 R4, R4 ;  /* 0x0000000400047312 */ /* 0x000e240000301c00 */
[----:B0-----:R0:W-:Y:S01]  /*4220*/  STG.E.64 desc[UR36][R8.64], R4 ;  /* 0x0000000408007986 */ /* 0x0011e2000c101b24 */
[----:B------:R-:W-:Y:S05]  /*4230*/  BRA `(.L_x_13568) ;  /* 0x0000000800987947 */ /* 0x000fea0003800000 */
.L_x_13563:
        /* <DEDUP_REMOVED lines=13> */
.L_x_13577:
[----:B------:R-:W0:Y:S01]  /*4310*/  I2F.F64.S64 R4, R4 ;  /* 0x0000000400047312 */ /* 0x000e220000301c00 */
[----:B------:R-:W-:-:S05]  /*4320*/  CS2R R6, SRZ ;  /* 0x0000000000067805 */ /* 0x000fca000001ff00 */
[----:B0-----:R0:W-:Y:S01]  /*4330*/  STG.E.128 desc[UR36][R8.64], R4 ;  /* 0x0000000408007986 */ /* 0x0011e2000c101d24 */
[----:B------:R-:W-:Y:S05]  /*4340*/  BRA `(.L_x_13568) ;  /* 0x0000000800547947 */ /* 0x000fea0003800000 */
.L_x_13576:
        /* <DEDUP_REMOVED lines=21> */
.L_x_13581:
[----:B------:R-:W-:Y:S05]  /*44a0*/  BSYNC B0 ;  /* 0x0000000000007941 */ /* 0x000fea0003800000 */
.L_x_13580:
[----:B------:R-:W-:-:S05]  /*44b0*/  LOP3.LUT R7, R0, R7, RZ, 0xfc, !PT ;  /* 0x0000000700077212 */ /* 0x000fca00078efcff */
[----:B------:R0:W-:Y:S01]  /*44c0*/  STG.E.U8 desc[UR36][R8.64], R7 ;  /* 0x0000000708007986 */ /* 0x0001e2000c101124 */
[----:B------:R-:W-:Y:S05]  /*44d0*/  BRA `(.L_x_13568) ;  /* 0x0000000400f07947 */ /* 0x000fea0003800000 */
.L_x_13579:
        /* <DEDUP_REMOVED lines=13> */
.L_x_13583:
[----:B------:R-:W-:Y:S01]  /*45b0*/  IMAD.MOV.U32 R0, RZ, RZ, 0x7f ;  /* 0x0000007fff007424 */ /* 0x000fe200078e00ff */
[----:B------:R-:W-:-:S04]  /*45c0*/  ISETP.GT.U32.AND P0, PT, R3, 0x7f800000, PT ;  /* 0x7f8000000300780c */ /* 0x000fc80003f04070 */
[----:B------:R-:W-:-:S09]  /*45d0*/  SEL R0, R0, 0x7c, P0 ;  /* 0x0000007c00007807 */ /* 0x000fd20000000000 */
.L_x_13584:
[----:B------:R-:W-:Y:S05]  /*45e0*/  BSYNC B0 ;  /* 0x0000000000007941 */ /* 0x000fea0003800000 */
.L_x_13582:
[----:B------:R-:W-:-:S04]  /*45f0*/  LOP3.LUT R3, R5, 0x80000000, RZ, 0xc0, !PT ;  /* 0x8000000005037812 */ /* 0x000fc800078ec0ff */
[----:B------:R-:W-:-:S04]  /*4600*/  SHF.R.U32.HI R3, RZ, 0x18, R3 ;  /* 0x00000018ff037819 */ /* 0x000fc80000011603 */
[----:B------:R-:W-:-:S05]  /*4610*/  LOP3.LUT R3, R0, R3, RZ, 0xfc, !PT ;  /* 0x0000000300037212 */ /* 0x000fca00078efcff */
[----:B------:R0:W-:Y:S01]  /*4620*/  STG.E.U8 desc[UR36][R8.64], R3 ;  /* 0x0000000308007986 */ /* 0x0001e2000c101124 */
[----:B------:R-:W-:Y:S05]  /*4630*/  BRA `(.L_x_13568) ;  /* 0x0000000400987947 */ /* 0x000fea0003800000 */
.L_x_13578:
[----:B------:R-:W0:Y:S02]  /*4640*/  I2F.S64 R0, R4 ;  /* 0x0000000400007312 */ /* 0x000e240000301400 */
[----:B0-----:R-:W-:-:S05]  /*4650*/  F2FP.BF16.F32.PACK_AB R0, RZ, R0 ;  /* 0x00000000ff00723e */ /* 0x001fca00000010ff */
[----:B------:R0:W-:Y:S01]  /*4660*/  STG.E.U16 desc[UR36][R8.64], R0 ;  /* 0x0000000008007986 */ /* 0x0001e2000c101524 */
[----:B------:R-:W-:Y:S05]  /*4670*/  BRA `(.L_x_13568) ;  /* 0x0000000400887947 */ /* 0x000fea0003800000 */
.L_x_13575:
        /* <DEDUP_REMOVED lines=10> */
.L_x_13587:
        /* <DEDUP_REMOVED lines=17> */
.L_x_13590:
[----:B------:R-:W-:-:S04]  /*4830*/  LOP3.LUT R0, R5, 0x80000000, RZ, 0xc0, !PT ;  /* 0x8000000005007812 */ /* 0x000fc800078ec0ff */
[----:B------:R-:W-:-:S04]  /*4840*/  SHF.R.U32.HI R0, RZ, 0x18, R0 ;  /* 0x00000018ff007819 */ /* 0x000fc80000011600 */
[----:B------:R-:W-:-:S07]  /*4850*/  LOP3.LUT R0, R3, R0, RZ, 0xfc, !PT ;  /* 0x0000000003007212 */ /* 0x000fce00078efcff */
.L_x_13589:
[----:B------:R-:W-:Y:S05]  /*4860*/  BSYNC B0 ;  /* 0x0000000000007941 */ /* 0x000fea0003800000 */
.L_x_13588:
[----:B------:R0:W-:Y:S01]  /*4870*/  STG.E.U8 desc[UR36][R8.64], R0 ;  /* 0x0000000008007986 */ /* 0x0001e2000c101124 */
[----:B------:R-:W-:Y:S05]  /*4880*/  BRA `(.L_x_13568) ;  /* 0x0000000400047947 */ /* 0x000fea0003800000 */
.L_x_13586:
        /* <DEDUP_REMOVED lines=17> */
.L_x_13593:
[----:B------:R-:W-:-:S04]  /*49a0*/  LOP3.LUT R0, R5, 0x80000000, RZ, 0xc0, !PT ;  /* 0x8000000005007812 */ /* 0x000fc800078ec0ff */
[----:B------:R-:W-:-:S04]  /*49b0*/  SHF.R.U32.HI R0, RZ, 0x18, R0 ;  /* 0x00000018ff007819 */ /* 0x000fc80000011600 */
[----:B------:R-:W-:-:S07]  /*49c0*/  LOP3.LUT R0, R3, R0, RZ, 0xfc, !PT ;  /* 0x0000000003007212 */ /* 0x000fce00078efcff */
.L_x_13592:
[----:B------:R-:W-:Y:S05]  /*49d0*/  BSYNC B0 ;  /* 0x0000000000007941 */ /* 0x000fea0003800000 */
.L_x_13591:
[----:B------:R0:W-:Y:S01]  /*49e0*/  STG.E.U8 desc[UR36][R8.64], R0 ;  /* 0x0000000008007986 */ /* 0x0001e2000c101124 */
[----:B------:R-:W-:Y:S05]  /*49f0*/  BRA `(.L_x_13568) ;  /* 0x0000000000a87947 */ /* 0x000fea0003800000 */
.L_x_13585:
        /* <DEDUP_REMOVED lines=22> */
.L_x_13567:
        /* <DEDUP_REMOVED lines=16> */
.L_x_13596:
[----:B------:R-:W-:Y:S05]  /*4c60*/  BRA `(.L_x_13568) ;  /* 0x00000000000c7947 */ /* 0x000fea0003800000 */
.L_x_13595:
[----:B------:R0:W-:Y:S01]  /*4c70*/  STG.E.64 desc[UR36][R8.64], R4 ;  /* 0x0000000408007986 */ /* 0x0001e2000c101b24 */
[----:B------:R-:W-:Y:S05]  /*4c80*/  BRA `(.L_x_13568) ;  /* 0x0000000000047947 */ /* 0x000fea0003800000 */
.L_x_13594:
[----:B------:R0:W-:Y:S02]  /*4c90*/  STG.E desc[UR36][R8.64], R4 ;  /* 0x0000000408007986 */ /* 0x0001e4000c101924 */
.L_x_13568:
[----:B------:R-:W-:-:S07]  /*4ca0*/  VIADD R23, R23, 0x80 ;  /* 0x0000008017177836 */ /* 0x000fce0000000000 */
.L_x_13562:
[----:B------:R-:W-:Y:S05]  /*4cb0*/  BSYNC B6 ;  /* 0x0000000000067941 */ /* 0x000fea0003800000 */
.L_x_13561:
        /* <DEDUP_REMOVED lines=23> */
.L_x_13602:
[----:B------:R0:W-:Y:S01]  /*4e30*/  STG.E.U8 desc[UR36][R8.64], R26 ;  /* 0x0000001a08007986 */ /* 0x0001e2000c101124 */
[----:B------:R-:W-:Y:S05]  /*4e40*/  BRA `(.L_x_13604) ;  /* 0x0000000c004c7947 */ /* 0x000fea0003800000 */
.L_x_13601:
        /* <DEDUP_REMOVED lines=8> */
.L_x_13606:
[----:B------:R0:W-:Y:S01]  /*4ed0*/  STG.E desc[UR36][R8.64], R26 ;  /* 0x0000001a08007986 */ /* 0x0001e2000c101924 */
[----:B------:R-:W-:Y:S05]  /*4ee0*/  BRA `(.L_x_13604) ;  /* 0x0000000c00247947 */ /* 0x000fea0003800000 */
.L_x_13605:
[----:B------:R0:W-:Y:S01]  /*4ef0*/  STG.E.U16 desc[UR36][R8.64], R26 ;  /* 0x0000001a08007986 */ /* 0x0001e2000c101524 */
[----:B------:R-:W-:Y:S05]  /*4f00*/  BRA `(.L_x_13604) ;  /* 0x0000000c001c7947 */ /* 0x000fea0003800000 */
.L_x_13600:
        /* <DEDUP_REMOVED lines=9> */
.L_x_13608:
[----:B------:R-:W0:Y:S02]  /*4fa0*/  I2F.S64 R0, R26 ;  /* 0x0000001a00007312 */ /* 0x000e240000301400 */
[----:B0-----:R-:W-:-:S05]  /*4fb0*/  F2FP.F16.F32.PACK_AB R0, RZ, R0 ;  /* 0x00000000ff00723e */ /* 0x001fca00000000ff */
[----:B------:R0:W-:Y:S01]  /*4fc0*/  STG.E.U16 desc[UR36][R8.64], R0 ;  /* 0x0000000008007986 */ /* 0x0001e2000c101524 */
[----:B------:R-:W-:Y:S05]  /*4fd0*/  BRA `(.L_x_13604) ;  /* 0x0000000800e87947 */ /* 0x000fea0003800000 */
.L_x_13607:
        /* <DEDUP_REMOVED lines=10> */
.L_x_13610:
[----:B------:R-:W0:Y:S02]  /*5080*/  I2F.S64 R26, R26 ;  /* 0x0000001a001a7312 */ /* 0x000e240000301400 */
[----:B0-----:R-:W-:-:S04]  /*5090*/  F2FP.F16.F32.PACK_AB R3, RZ, R26 ;  /* 0x0000001aff03723e */ /* 0x001fc800000000ff */
[----:B------:R-:W-:-:S05]  /*50a0*/  PRMT R3, R3, 0x5410, RZ ;  /* 0x0000541003037816 */ /* 0x000fca00000000ff */
[----:B------:R0:W-:Y:S01]  /*50b0*/  STG.E desc[UR36][R8.64], R3 ;  /* 0x0000000308007986 */ /* 0x0001e2000c101924 */
[----:B------:R-:W-:Y:S05]  /*50c0*/  BRA `(.L_x_13604) ;  /* 0x0000000800ac7947 */ /* 0x000fea0003800000 */
.L_x_13609:
[----:B------:R-:W0:Y:S02]  /*50d0*/  I2F.F64.S64 R26, R26 ;  /* 0x0000001a001a7312 */ /* 0x000e240000301c00 */
[----:B0-----:R0:W-:Y:S01]  /*50e0*/  STG.E.64 desc[UR36][R8.64], R26 ;  /* 0x0000001a08007986 */ /* 0x0011e2000c101b24 */
[----:B------:R-:W-:Y:S05]  /*50f0*/  BRA `(.L_x_13604) ;  /* 0x0000000800a07947 */ /* 0x000fea0003800000 */
.L_x_13599:
        /* <DEDUP_REMOVED lines=13> */
.L_x_13613:
[----:B------:R-:W0:Y:S01]  /*51d0*/  I2F.F64.S64 R4, R26 ;  /* 0x0000001a00047312 */ /* 0x000e220000301c00 */
[----:B------:R-:W-:-:S05]  /*51e0*/  CS2R R6, SRZ ;  /* 0x0000000000067805 */ /* 0x000fca000001ff00 */
[----:B0-----:R0:W-:Y:S01]  /*51f0*/  STG.E.128 desc[UR36][R8.64], R4 ;  /* 0x0000000408007986 */ /* 0x0011e2000c101d24 */
[----:B------:R-:W-:Y:S05]  /*5200*/  BRA `(.L_x_13604) ;  /* 0x00000008005c7947 */ /* 0x000fea0003800000 */
.L_x_13612:
        /* <DEDUP_REMOVED lines=21> */
.L_x_13617:
[----:B------:R-:W-:Y:S05]  /*5360*/  BSYNC B0 ;  /* 0x0000000000007941 */ /* 0x000fea0003800000 */
.L_x_13616:
[----:B------:R-:W-:-:S05]  /*5370*/  LOP3.LUT R5, R0, R5, RZ, 0xfc, !PT ;  /* 0x0000000500057212 */ /* 0x000fca00078efcff */
[----:B------:R0:W-:Y:S01]  /*5380*/  STG.E.U8 desc[UR36][R8.64], R5 ;  /* 0x0000000508007986 */ /* 0x0001e2000c101124 */
[----:B------:R-:W-:Y:S05]  /*5390*/  BRA `(.L_x_13604) ;  /* 0x0000000400f87947 */ /* 0x000fea0003800000 */
.L_x_13615:
        /* <DEDUP_REMOVED lines=13> */
.L_x_13619:
[----:B------:R-:W-:Y:S01]  /*5470*/  IMAD.MOV.U32 R0, RZ, RZ, 0x7f ;  /* 0x0000007fff007424 */ /* 0x000fe200078e00ff */
[----:B------:R-:W-:-:S04]  /*5480*/  ISETP.GT.U32.AND P0, PT, R3, 0x7f800000, PT ;  /* 0x7f8000000300780c */ /* 0x000fc80003f04070 */
[----:B------:R-:W-:-:S09]  /*5490*/  SEL R0, R0, 0x7c, P0 ;  /* 0x0000007c00007807 */ /* 0x000fd20000000000 */
.L_x_13620:
[----:B------:R-:W-:Y:S05]  /*54a0*/  BSYNC B0 ;  /* 0x0000000000007941 */ /* 0x000fea0003800000 */
.L_x_13618:
[----:B------:R-:W-:-:S04]  /*54b0*/  LOP3.LUT R3, R27, 0x80000000, RZ, 0xc0, !PT ;  /* 0x800000001b037812 */ /* 0x000fc800078ec0ff */
[----:B------:R-:W-:-:S04]  /*54c0*/  SHF.R.U32.HI R3, RZ, 0x18, R3 ;  /* 0x00000018ff037819 */ /* 0x000fc80000011603 */
[----:B------:R-:W-:-:S05]  /*54d0*/  LOP3.LUT R3, R0, R3, RZ, 0xfc, !PT ;  /* 0x0000000300037212 */ /* 0x000fca00078efcff */
[----:B------:R0:W-:Y:S01]  /*54e0*/  STG.E.U8 desc[UR36][R8.64], R3 ;  /* 0x0000000308007986 */ /* 0x0001e2000c101124 */
[----:B------:R-:W-:Y:S05]  /*54f0*/  BRA `(.L_x_13604) ;  /* 0x0000000400a07947 */ /* 0x000fea0003800000 */
.L_x_13614:
[----:B------:R-:W0:Y:S02]  /*5500*/  I2F.S64 R0, R26 ;  /* 0x0000001a00007312 */ /* 0x000e240000301400 */
[----:B0-----:R-:W-:-:S05]  /*5510*/  F2FP.BF16.F32.PACK_AB R0, RZ, R0 ;  /* 0x00000000ff00723e */ /* 0x001fca00000010ff */
[----:B------:R0:W-:Y:S01]  /*5520*/  STG.E.U16 desc[UR36][R8.64], R0 ;  /* 0x0000000008007986 */ /* 0x0001e2000c101524 */
[----:B------:R-:W-:Y:S05]  /*5530*/  BRA `(.L_x_13604) ;  /* 0x0000000400907947 */ /* 0x000fea0003800000 */
.L_x_13611:
        /* <DEDUP_REMOVED lines=10> */
.L_x_13623:
        /* <DEDUP_REMOVED lines=17> */
.L_x_13626:
[----:B------:R-:W-:-:S04]  /*56f0*/  LOP3.LUT R3, R27, 0x80000000, RZ, 0xc0, !PT ;  /* 0x800000001b037812 */ /* 0x000fc800078ec0ff */
[----:B------:R-:W-:-:S04]  /*5700*/  SHF.R.U32.HI R3, RZ, 0x18, R3 ;  /* 0x00000018ff037819 */ /* 0x000fc80000011603 */
[----:B------:R-:W-:-:S04]  /*5710*/  LOP3.LUT R0, R0, R3, RZ, 0xfc, !PT ;  /* 0x0000000300007212 */ /* 0x000fc800078efcff */
[----:B------:R-:W-:-:S07]  /*5720*/  PRMT R4, R0, 0x7610, R4 ;  /* 0x0000761000047816 */ /* 0x000fce0000000004 */
.L_x_13625:
[----:B------:R-:W-:Y:S05]  /*5730*/  BSYNC B0 ;  /* 0x0000000000007941 */ /* 0x000fea0003800000 */
.L_x_13624:
[----:B------:R3:W-:Y:S01]  /*5740*/  STG.E.U8 desc[UR36][R8.64], R4 ;  /* 0x0000000408007986 */ /* 0x0007e2000c101124 */
[----:B------:R-:W-:Y:S05]  /*5750*/  BRA `(.L_x_13604) ;  /* 0x0000000400087947 */ /* 0x000fea0003800000 */
.L_x_13622:
        /* <DEDUP_REMOVED lines=17> */
.L_x_13629:
[----:B------:R-:W-:-:S04]  /*5870*/  LOP3.LUT R3, R27, 0x80000000, RZ, 0xc0, !PT ;  /* 0x800000001b037812 */ /* 0x000fc800078ec0ff */
[----:B------:R-:W-:-:S04]  /*5880*/  SHF.R.U32.HI R3, RZ, 0x18, R3 ;  /* 0x00000018ff037819 */ /* 0x000fc80000011603 */
[----:B------:R-:W-:-:S04]  /*5890*/  LOP3.LUT R0, R0, R3, RZ, 0xfc, !PT ;  /* 0x0000000300007212 */ /* 0x000fc800078efcff */
[----:B------:R-:W-:-:S07]  /*58a0*/  PRMT R4, R0, 0x7610, R4 ;  /* 0x0000761000047816 */ /* 0x000fce0000000004 */
.L_x_13628:
[----:B------:R-:W-:Y:S05]  /*58b0*/  BSYNC B0 ;  /* 0x0000000000007941 */ /* 0x000fea0003800000 */
.L_x_13627:
[----:B------:R0:W-:Y:S01]  /*58c0*/  STG.E.U8 desc[UR36][R8.64], R4 ;  /* 0x0000000408007986 */ /* 0x0001e2000c101124 */
[----:B------:R-:W-:Y:S05]  /*58d0*/  BRA `(.L_x_13604) ;  /* 0x0000000000a87947 */ /* 0x000fea0003800000 */
.L_x_13621:
        /* <DEDUP_REMOVED lines=22> */
.L_x_13603:
        /* <DEDUP_REMOVED lines=16> */
.L_x_13632:
[----:B------:R-:W-:Y:S05]  /*5b40*/  BRA `(.L_x_13604) ;  /* 0x00000000000c7947 */ /* 0x000fea0003800000 */
.L_x_13631:
[----:B------:R2:W-:Y:S01]  /*5b50*/  STG.E.64 desc[UR36][R8.64], R26 ;  /* 0x0000001a08007986 */ /* 0x0005e2000c101b24 */
[----:B------:R-:W-:Y:S05]  /*5b60*/  BRA `(.L_x_13604) ;  /* 0x0000000000047947 */ /* 0x000fea0003800000 */
.L_x_13630:
[----:B------:R0:W-:Y:S02]  /*5b70*/  STG.E desc[UR36][R8.64], R26 ;  /* 0x0000001a08007986 */ /* 0x0001e4000c101924 */
.L_x_13604:
        /* <DEDUP_REMOVED lines=23> */
.L_x_13636:
[----:B------:R0:W-:Y:S01]  /*5cf0*/  STG.E.U8 desc[UR36][R8.64], R16 ;  /* 0x0000001008007986 */ /* 0x0001e2000c101124 */
[----:B------:R-:W-:Y:S05]  /*5d00*/  BRA `(.L_x_13638) ;  /* 0x0000000c004c7947 */ /* 0x000fea0003800000 */
.L_x_13635:
        /* <DEDUP_REMOVED lines=8> */
.L_x_13640:
[----:B------:R3:W-:Y:S01]  /*5d90*/  STG.E desc[UR36][R8.64], R16 ;  /* 0x0000001008007986 */ /* 0x0007e2000c101924 */
[----:B------:R-:W-:Y:S05]  /*5da0*/  BRA `(.L_x_13638) ;  /* 0x0000000c00247947 */ /* 0x000fea0003800000 */
.L_x_13639:
[----:B------:R2:W-:Y:S01]  /*5db0*/  STG.E.U16 desc[UR36][R8.64], R16 ;  /* 0x0000001008007986 */ /* 0x0005e2000c101524 */
[----:B------:R-:W-:Y:S05]  /*5dc0*/  BRA `(.L_x_13638) ;  /* 0x0000000c001c7947 */ /* 0x000fea0003800000 */
.L_x_13634:
        /* <DEDUP_REMOVED lines=9> */
.L_x_13642:
[----:B------:R-:W0:Y:S02]  /*5e60*/  I2F.S64 R0, R16 ;  /* 0x0000001000007312 */ /* 0x000e240000301400 */
[----:B0-----:R-:W-:-:S05]  /*5e70*/  F2FP.F16.F32.PACK_AB R0, RZ, R0 ;  /* 0x00000000ff00723e */ /* 0x001fca00000000ff */
[----:B------:R0:W-:Y:S01]  /*5e80*/  STG.E.U16 desc[UR36][R8.64], R0 ;  /* 0x0000000008007986 */ /* 0x0001e2000c101524 */
[----:B------:R-:W-:Y:S05]  /*5e90*/  BRA `(.L_x_13638) ;  /* 0x0000000800e87947 */ /* 0x000fea0003800000 */
.L_x_13641:
        /* <DEDUP_REMOVED lines=10> */
.L_x_13644:
[----:B------:R-:W0:Y:S02]  /*5f40*/  I2F.S64 R16, R16 ;  /* 0x0000001000107312 */ /* 0x000e240000301400 */
[----:B0-----:R-:W-:-:S04]  /*5f50*/  F2FP.F16.F32.PACK_AB R3, RZ, R16 ;  /* 0x00000010ff03723e */ /* 0x001fc800000000ff */
[----:B------:R-:W-:-:S05]  /*5f60*/  PRMT R3, R3, 0x5410, RZ ;  /* 0x0000541003037816 */ /* 0x000fca00000000ff */
[----:B------:R0:W-:Y:S01]  /*5f70*/  STG.E desc[UR36][R8.64], R3 ;  /* 0x0000000308007986 */ /* 0x0001e2000c101924 */
[----:B------:R-:W-:Y:S05]  /*5f80*/  BRA `(.L_x_13638) ;  /* 0x0000000800ac7947 */ /* 0x000fea0003800000 */
.L_x_13643:
[----:B------:R-:W0:Y:S02]  /*5f90*/  I2F.F64.S64 R16, R16 ;  /* 0x0000001000107312 */ /* 0x000e240000301c00 */
[----:B0-----:R0:W-:Y:S01]  /*5fa0*/  STG.E.64 desc[UR36][R8.64], R16 ;  /* 0x0000001008007986 */ /* 0x0011e2000c101b24 */
[----:B------:R-:W-:Y:S05]  /*5fb0*/  BRA `(.L_x_13638) ;  /* 0x0000000800a07947 */ /* 0x000fea0003800000 */
.L_x_13633:
        /* <DEDUP_REMOVED lines=13> */
.L_x_13647:
[----:B------:R-:W0:Y:S01]  /*6090*/  I2F.F64.S64 R4, R16 ;  /* 0x0000001000047312 */ /* 0x000e220000301c00 */
[----:B------:R-:W-:-:S05]  /*60a0*/  CS2R R6, SRZ ;  /* 0x0000000000067805 */ /* 0x000fca000001ff00 */
[----:B0-----:R0:W-:Y:S01]  /*60b0*/  STG.E.128 desc[UR36][R8.64], R4 ;  /* 0x0000000408007986 */ /* 0x0011e2000c101d24 */
[----:B------:R-:W-:Y:S05]  /*60c0*/  BRA `(.L_x_13638) ;  /* 0x00000008005c7947 */ /* 0x000fea0003800000 */
.L_x_13646:
        /* <DEDUP_REMOVED lines=21> */
.L_x_13651:
[----:B------:R-:W-:Y:S05]  /*6220*/  BSYNC B0 ;  /* 0x0000000000007941 */ /* 0x000fea0003800000 */
.L_x_13650:
[----:B------:R-:W-:-:S05]  /*6230*/  LOP3.LUT R5, R0, R5, RZ, 0xfc, !PT ;  /* 0x0000000500057212 */ /* 0x000fca00078efcff */
[----:B------:R0:W-:Y:S01]  /*6240*/  STG.E.U8 desc[UR36][R8.64], R5 ;  /* 0x0000000508007986 */ /* 0x0001e2000c101124 */
[----:B------:R-:W-:Y:S05]  /*6250*/  BRA `(.L_x_13638) ;  /* 0x0000000400f87947 */ /* 0x000fea0003800000 */
.L_x_13649:
        /* <DEDUP_REMOVED lines=13> */
.L_x_13653:
[----:B------:R-:W-:Y:S01]  /*6330*/  IMAD.MOV.U32 R0, RZ, RZ, 0x7f ;  /* 0x0000007fff007424 */ /* 0x000fe200078e00ff */
[----:B------:R-:W-:-:S04]  /*6340*/  ISETP.GT.U32.AND P0, PT, R3, 0x7f800000, PT ;  /* 0x7f8000000300780c */ /* 0x000fc80003f04070 */
[----:B------:R-:W-:-:S09]  /*6350*/  SEL R0, R0, 0x7c, P0 ;  /* 0x0000007c00007807 */ /* 0x000fd20000000000 */
.L_x_13654:
[----:B------:R-:W-:Y:S05]  /*6360*/  BSYNC B0 ;  /* 0x0000000000007941 */ /* 0x000fea0003800000 */
.L_x_13652:
[----:B------:R-:W-:-:S04]  /*6370*/  LOP3.LUT R3, R17, 0x80000000, RZ, 0xc0, !PT ;  /* 0x8000000011037812 */ /* 0x000fc800078ec0ff */
[----:B------:R-:W-:-:S04]  /*6380*/  SHF.R.U32.HI R3, RZ, 0x18, R3 ;  /* 0x00000018ff037819 */ /* 0x000fc80000011603 */
[----:B------:R-:W-:-:S05]  /*6390*/  LOP3.LUT R3, R0, R3, RZ, 0xfc, !PT ;  /* 0x0000000300037212 */ /* 0x000fca00078efcff */
[----:B------:R0:W-:Y:S01]  /*63a0*/  STG.E.U8 desc[UR36][R8.64], R3 ;  /* 0x0000000308007986 */ /* 0x0001e2000c101124 */
[----:B------:R-:W-:Y:S05]  /*63b0*/  BRA `(.L_x_13638) ;  /* 0x0000000400a07947 */ /* 0x000fea0003800000 */
.L_x_13648:
[----:B------:R-:W0:Y:S02]  /*63c0*/  I2F.S64 R0, R16 ;  /* 0x0000001000007312 */ /* 0x000e240000301400 */
[----:B0-----:R-:W-:-:S05]  /*63d0*/  F2FP.BF16.F32.PACK_AB R0, RZ, R0 ;  /* 0x00000000ff00723e */ /* 0x001fca00000010ff */
[----:B------:R0:W-:Y:S01]  /*63e0*/  STG.E.U16 desc[UR36][R8.64], R0 ;  /* 0x0000000008007986 */ /* 0x0001e2000c101524 */
[----:B------:R-:W-:Y:S05]  /*63f0*/  BRA `(.L_x_13638) ;  /* 0x0000000400907947 */ /* 0x000fea0003800000 */
.L_x_13645:
        /* <DEDUP_REMOVED lines=10> */
.L_x_13657:
        /* <DEDUP_REMOVED lines=17> */
.L_x_13660:
[----:B------:R-:W-:-:S04]  /*65b0*/  LOP3.LUT R3, R17, 0x80000000, RZ, 0xc0, !PT ;  /* 0x8000000011037812 */ /* 0x000fc800078ec0ff */
[----:B------:R-:W-:-:S04]  /*65c0*/  SHF.R.U32.HI R3, RZ, 0x18, R3 ;  /* 0x00000018ff037819 */ /* 0x000fc80000011603 */
[----:B------:R-:W-:-:S04]  /*65d0*/  LOP3.LUT R0, R0, R3, RZ, 0xfc, !PT ;  /* 0x0000000300007212 */ /* 0x000fc800078efcff */
[----:B------:R-:W-:-:S07]  /*65e0*/  PRMT R4, R0, 0x7610, R4 ;  /* 0x0000761000047816 */ /* 0x000fce0000000004 */
.L_x_13659:
[----:B------:R-:W-:Y:S05]  /*65f0*/  BSYNC B0 ;  /* 0x0000000000007941 */ /* 0x000fea0003800000 */
.L_x_13658:
[----:B------:R0:W-:Y:S01]  /*6600*/  STG.E.U8 desc[UR36][R8.64], R4 ;  /* 0x0000000408007986 */ /* 0x0001e2000c101124 */
[----:B------:R-:W-:Y:S05]  /*6610*/  BRA `(.L_x_13638) ;  /* 0x0000000400087947 */ /* 0x000fea0003800000 */
.L_x_13656:
        /* <DEDUP_REMOVED lines=17> */
.L_x_13663:
[----:B------:R-:W-:-:S04]  /*6730*/  LOP3.LUT R3, R17, 0x80000000, RZ, 0xc0, !PT ;  /* 0x8000000011037812 */ /* 0x000fc800078ec0ff */
[----:B------:R-:W-:-:S04]  /*6740*/  SHF.R.U32.HI R3, RZ, 0x18, R3 ;  /* 0x00000018ff037819 */ /* 0x000fc80000011603 */
[----:B------:R-:W-:-:S04]  /*6750*/  LOP3.LUT R0, R0, R3, RZ, 0xfc, !PT ;  /* 0x0000000300007212 */ /* 0x000fc800078efcff */
[----:B------:R-:W-:-:S07]  /*6760*/  PRMT R4, R0, 0x7610, R4 ;  /* 0x0000761000047816 */ /* 0x000fce0000000004 */
.L_x_13662:
[----:B------:R-:W-:Y:S05]  /*6770*/  BSYNC B0 ;  /* 0x0000000000007941 */ /* 0x000fea0003800000 */
.L_x_13661:
[----:B------:R0:W-:Y:S01]  /*6780*/  STG.E.U8 desc[UR36][R8.64], R4 ;  /* 0x0000000408007986 */ /* 0x0001e2000c101124 */
[----:B------:R-:W-:Y:S05]  /*6790*/  BRA `(.L_x_13638) ;  /* 0x0000000000a87947 */ /* 0x000fea0003800000 */
.L_x_13655:
        /* <DEDUP_REMOVED lines=22> */
.L_x_13637:
        /* <DEDUP_REMOVED lines=16> */
.L_x_13666:
[----:B------:R-:W-:Y:S05]  /*6a00*/  BRA `(.L_x_13638) ;  /* 0x00000000000c7947 */ /* 0x000fea0003800000 */
.L_x_13665:
[----:B------:R0:W-:Y:S01]  /*6a10*/  STG.E.64 desc[UR36][R8.64], R16 ;  /* 0x0000001008007986 */ /* 0x0001e2000c101b24 */
[----:B------:R-:W-:Y:S05]  /*6a20*/  BRA `(.L_x_13638) ;  /* 0x0000000000047947 */ /* 0x000fea0003800000 */
.L_x_13664:
[----:B------:R0:W-:Y:S02]  /*6a30*/  STG.E desc[UR36][R8.64], R16 ;  /* 0x0000001008007986 */ /* 0x0001e4000c101924 */
.L_x_13638:
[----:B------:R-:W-:-:S07]  /*6a40*/  VIADD R23, R23, 0x80 ;  /* 0x0000008017177836 */ /* 0x000fce0000000000 */
.L_x_13598:
[----:B------:R-:W-:Y:S05]  /*6a50*/  BSYNC B6 ;  /* 0x0000000000067941 */ /* 0x000fea0003800000 */
.L_x_13597:
        /* <DEDUP_REMOVED lines=21> */
.L_x_13670:
[----:B------:R-:W-:Y:S01]  /*6bb0*/  STG.E.U8 desc[UR36][R2.64], R24 ;  /* 0x0000001802007986 */ /* 0x000fe2000c101124 */
[----:B------:R-:W-:Y:S05]  /*6bc0*/  EXIT ;  /* 0x000000000000794d */ /* 0x000fea0003800000 */
.L_x_13669:
        /* <DEDUP_REMOVED lines=8> */
.L_x_13673:
[----:B------:R-:W-:Y:S01]  /*6c50*/  STG.E desc[UR36][R2.64], R24 ;  /* 0x0000001802007986 */ /* 0x000fe2000c101924 */
[----:B------:R-:W-:Y:S05]  /*6c60*/  EXIT ;  /* 0x000000000000794d */ /* 0x000fea0003800000 */
.L_x_13672:
[----:B------:R-:W-:Y:S01]  /*6c70*/  STG.E.U16 desc[UR36][R2.64], R24 ;  /* 0x0000001802007986 */ /* 0x000fe2000c101524 */
[----:B------:R-:W-:Y:S05]  /*6c80*/  EXIT ;  /* 0x000000000000794d */ /* 0x000fea0003800000 */
.L_x_13668:
        /* <DEDUP_REMOVED lines=9> */
.L_x_13675:
[----:B------:R-:W0:Y:S02]  /*6d20*/  I2F.S64 R0, R24 ;  /* 0x0000001800007312 */ /* 0x000e240000301400 */
[----:B0-----:R-:W-:-:S05]  /*6d30*/  F2FP.F16.F32.PACK_AB R0, RZ, R0 ;  /* 0x00000000ff00723e */ /* 0x001fca00000000ff */
[----:B------:R-:W-:Y:S01]  /*6d40*/  STG.E.U16 desc[UR36][R2.64], R0 ;  /* 0x0000000002007986 */ /* 0x000fe2000c101524 */
[----:B------:R-:W-:Y:S05]  /*6d50*/  EXIT ;  /* 0x000000000000794d */ /* 0x000fea0003800000 */
.L_x_13674:
        /* <DEDUP_REMOVED lines=10> */
.L_x_13677:
[----:B------:R-:W0:Y:S02]  /*6e00*/  I2F.S64 R24, R24 ;  /* 0x0000001800187312 */ /* 0x000e240000301400 */
[----:B0-----:R-:W-:-:S04]  /*6e10*/  F2FP.F16.F32.PACK_AB R5, RZ, R24 ;  /* 0x00000018ff05723e */ /* 0x001fc800000000ff */
[----:B------:R-:W-:-:S05]  /*6e20*/  PRMT R5, R5, 0x5410, RZ ;  /* 0x0000541005057816 */ /* 0x000fca00000000ff */
[----:B------:R-:W-:Y:S01]  /*6e30*/  STG.E desc[UR36][R2.64], R5 ;  /* 0x0000000502007986 */ /* 0x000fe2000c101924 */
[----:B------:R-:W-:Y:S05]  /*6e40*/  EXIT ;  /* 0x000000000000794d */ /* 0x000fea0003800000 */
.L_x_13676:
[----:B------:R-:W0:Y:S02]  /*6e50*/  I2F.F64.S64 R24, R24 ;  /* 0x0000001800187312 */ /* 0x000e240000301c00 */
[----:B0-----:R-:W-:Y:S01]  /*6e60*/  STG.E.64 desc[UR36][R2.64], R24 ;  /* 0x0000001802007986 */ /* 0x001fe2000c101b24 */
[----:B------:R-:W-:Y:S05]  /*6e70*/  EXIT ;  /* 0x000000000000794d */ /* 0x000fea0003800000 */
.L_x_13667:
        /* <DEDUP_REMOVED lines=13> */
.L_x_13680:
[----:B------:R-:W0:Y:S01]  /*6f50*/  I2F.F64.S64 R24, R24 ;  /* 0x0000001800187312 */ /* 0x000e220000301c00 */
[----:B------:R-:W-:-:S05]  /*6f60*/  CS2R R26, SRZ ;  /* 0x00000000001a7805 */ /* 0x000fca000001ff00 */
[----:B0-----:R-:W-:Y:S01]  /*6f70*/  STG.E.128 desc[UR36][R2.64], R24 ;  /* 0x0000001802007986 */ /* 0x001fe2000c101d24 */
[----:B------:R-:W-:Y:S05]  /*6f80*/  EXIT ;  /* 0x000000000000794d */ /* 0x000fea0003800000 */
.L_x_13679:
        /* <DEDUP_REMOVED lines=21> */
.L_x_13684:
[----:B------:R-:W-:Y:S05]  /*70e0*/  BSYNC B0 ;  /* 0x0000000000007941 */ /* 0x000fea0003800000 */
.L_x_13683:
[----:B------:R-:W-:-:S05]  /*70f0*/  LOP3.LUT R5, R0, R5, RZ, 0xfc, !PT ;  /* 0x0000000500057212 */ /* 0x000fca00078efcff */
[----:B------:R-:W-:Y:S01]  /*7100*/  STG.E.U8 desc[UR36][R2.64], R5 ;  /* 0x0000000502007986 */ /* 0x000fe2000c101124 */
[----:B------:R-:W-:Y:S05]  /*7110*/  EXIT ;  /* 0x000000000000794d */ /* 0x000fea0003800000 */
.L_x_13682:
        /* <DEDUP_REMOVED lines=13> */
.L_x_13686:
[----:B------:R-:W-:Y:S01]  /*71f0*/  IMAD.MOV.U32 R0, RZ, RZ, 0x7f ;  /* 0x0000007fff007424 */ /* 0x000fe200078e00ff */
[----:B------:R-:W-:-:S04]  /*7200*/  ISETP.GT.U32.AND P0, PT, R4, 0x7f800000, PT ;  /* 0x7f8000000400780c */ /* 0x000fc80003f04070 */
[----:B------:R-:W-:-:S09]  /*7210*/  SEL R0, R0, 0x7c, P0 ;  /* 0x0000007c00007807 */ /* 0x000fd20000000000 */
.L_x_13687:
[----:B------:R-:W-:Y:S05]  /*7220*/  BSYNC B0 ;  /* 0x0000000000007941 */ /* 0x000fea0003800000 */
.L_x_13685:
[----:B------:R-:W-:-:S04]  /*7230*/  LOP3.LUT R4, R25, 0x80000000, RZ, 0xc0, !PT ;  /* 0x8000000019047812 */ /* 0x000fc800078ec0ff */
[----:B------:R-:W-:-:S04]  /*7240*/  SHF.R.U32.HI R5, RZ, 0x18, R4 ;  /* 0x00000018ff057819 */ /* 0x000fc80000011604 */
[----:B------:R-:W-:-:S05]  /*7250*/  LOP3.LUT R5, R0, R5, RZ, 0xfc, !PT ;  /* 0x0000000500057212 */ /* 0x000fca00078efcff */
[----:B------:R-:W-:Y:S01]  /*7260*/  STG.E.U8 desc[UR36][R2.64], R5 ;  /* 0x0000000502007986 */ /* 0x000fe2000c101124 */
[----:B------:R-:W-:Y:S05]  /*7270*/  EXIT ;  /* 0x000000000000794d */ /* 0x000fea0003800000 */
.L_x_13681:
[----:B------:R-:W0:Y:S02]  /*7280*/  I2F.S64 R0, R24 ;  /* 0x0000001800007312 */ /* 0x000e240000301400 */
[----:B0-----:R-:W-:-:S05]  /*7290*/  F2FP.BF16.F32.PACK_AB R0, RZ, R0 ;  /* 0x00000000ff00723e */ /* 0x001fca00000010ff */
[----:B------:R-:W-:Y:S01]  /*72a0*/  STG.E.U16 desc[UR36][R2.64], R0 ;  /* 0x0000000002007986 */ /* 0x000fe2000c101524 */
[----:B------:R-:W-:Y:S05]  /*72b0*/  EXIT ;  /* 0x000000000000794d */ /* 0x000fea0003800000 */
.L_x_13678:
        /* <DEDUP_REMOVED lines=10> */
.L_x_13690:
        /* <DEDUP_REMOVED lines=17> */
.L_x_13693:
[----:B------:R-:W-:-:S04]  /*7470*/  LOP3.LUT R0, R25, 0x80000000, RZ, 0xc0, !PT ;  /* 0x8000000019007812 */ /* 0x000fc800078ec0ff */
[----:B------:R-:W-:-:S04]  /*7480*/  SHF.R.U32.HI R5, RZ, 0x18, R0 ;  /* 0x00000018ff057819 */ /* 0x000fc80000011600 */
[----:B------:R-:W-:-:S04]  /*7490*/  LOP3.LUT R4, R4, R5, RZ, 0xfc, !PT ;  /* 0x0000000504047212 */ /* 0x000fc800078efcff */
[----:B------:R-:W-:-:S07]  /*74a0*/  PRMT R0, R4, 0x7610, R0 ;  /* 0x0000761004007816 */ /* 0x000fce0000000000 */
.L_x_13692:
[----:B------:R-:W-:Y:S05]  /*74b0*/  BSYNC B0 ;  /* 0x0000000000007941 */ /* 0x000fea0003800000 */
.L_x_13691:
[----:B------:R-:W-:Y:S01]  /*74c0*/  STG.E.U8 desc[UR36][R2.64], R0 ;  /* 0x0000000002007986 */ /* 0x000fe2000c101124 */
[----:B------:R-:W-:Y:S05]  /*74d0*/  EXIT ;  /* 0x000000000000794d */ /* 0x000fea0003800000 */
.L_x_13689:
        /* <DEDUP_REMOVED lines=17> */
.L_x_13696:
[----:B------:R-:W-:-:S04]  /*75f0*/  LOP3.LUT R0, R25, 0x80000000, RZ, 0xc0, !PT ;  /* 0x8000000019007812 */ /* 0x000fc800078ec0ff */
[----:B------:R-:W-:-:S04]  /*7600*/  SHF.R.U32.HI R5, RZ, 0x18, R0 ;  /* 0x00000018ff057819 */ /* 0x000fc80000011600 */
[----:B------:R-:W-:-:S04]  /*7610*/  LOP3.LUT R4, R4, R5, RZ, 0xfc, !PT ;  /* 0x0000000504047212 */ /* 0x000fc800078efcff */
[----:B------:R-:W-:-:S07]  /*7620*/  PRMT R0, R4, 0x7610, R0 ;  /* 0x0000761004007816 */ /* 0x000fce0000000000 */
.L_x_13695:
[----:B------:R-:W-:Y:S05]  /*7630*/  BSYNC B0 ;  /* 0x0000000000007941 */ /* 0x000fea0003800000 */
.L_x_13694:
[----:B------:R-:W-:Y:S01]  /*7640*/  STG.E.U8 desc[UR36][R2.64], R0 ;  /* 0x0000000002007986 */ /* 0x000fe2000c101124 */
[----:B------:R-:W-:Y:S05]  /*7650*/  EXIT ;  /* 0x000000000000794d */ /* 0x000fea0003800000 */
.L_x_13688:
        /* <DEDUP_REMOVED lines=22> */
.L_x_13671:
        /* <DEDUP_REMOVED lines=16> */
.L_x_13699:
[----:B------:R-:W-:Y:S05]  /*78c0*/  EXIT ;  /* 0x000000000000794d */ /* 0x000fea0003800000 */
.L_x_13698:
[----:B------:R-:W-:Y:S01]  /*78d0*/  STG.E.64 desc[UR36][R2.64], R24 ;  /* 0x0000001802007986 */ /* 0x000fe2000c101b24 */
[----:B------:R-:W-:Y:S05]  /*78e0*/  EXIT ;  /* 0x000000000000794d */ /* 0x000fea0003800000 */
.L_x_13697:
[----:B------:R-:W-:Y:S01]  /*78f0*/  STG.E desc[UR36][R2.64], R24 ;  /* 0x0000001802007986 */ /* 0x000fe2000c101924 */
[----:B------:R-:W-:Y:S05]  /*7900*/  EXIT ;  /* 0x000000000000794d */ /* 0x000fea0003800000 */
.L_x_13700:
        /* <DEDUP_REMOVED lines=15> */
.L_x_20625:


//--------------------- .text._ZN2at6native18elementwise_kernelILi128ELi2EZNS0_22gpu_kernel_impl_nocastINS0_13BUnaryFunctorIlllZZZNS0_18lshift_kernel_cudaERNS_18TensorIteratorBaseEENKUlvE_clEvENKUlvE2_clEvEUlllE_EEEEvS5_RKT_EUliE_EEviT1_ --------------------------
	.section	.text._ZN2at6native18elementwise_kernelILi128ELi2EZNS0_22gpu_kernel_impl_nocastINS0_13BUnaryFunctorIlllZZZNS0_18lshift_kernel_cudaERNS_18TensorIteratorBaseEENKUlvE_clEvENKUlvE2_clEvEUlllE_EEEEvS5_RKT_EUliE_EEviT1_,"ax",@progbits
	.align	128
        .global         _ZN2at6native18elementwise_kernelILi128ELi2EZNS0_22gpu_kernel_impl_nocastINS0_13BUnaryFunctorIlllZZZNS0_18lshift_kernel_cudaERNS_18TensorIteratorBaseEENKUlvE_clEvENKUlvE2_clEvEUlllE_EEEEvS5_RKT_EUliE_EEviT1_
        .type           _ZN2at6native18elementwise_kernelILi128ELi2EZNS0_22gpu_kernel_impl_nocastINS0_13BUnaryFunctorIlllZZZNS0_18lshift_kernel_cudaERNS_18TensorIteratorBaseEENKUlvE_clEvENKUlvE2_clEvEUlllE_EEEEvS5_RKT_EUliE_EEviT1_,@function
        .size           _ZN2at6native18elementwise_kernelILi128ELi2EZNS0_22gpu_kernel_impl_nocastINS0_13BUnaryFunctorIlllZZZNS0_18lshift_kernel_cudaERNS_18TensorIteratorBaseEENKUlvE_clEvENKUlvE2_clEvEUlllE_EEEEvS5_RKT_EUliE_EEviT1_,(.L_x_20626 - _ZN2at6native18elementwise_kernelILi128ELi2EZNS0_22gpu_kernel_impl_nocastINS0_13BUnaryFunctorIlllZZZNS0_18lshift_kernel_cudaERNS_18TensorIteratorBaseEENKUlvE_clEvENKUlvE2_clEvEUlllE_EEEEvS5_RKT_EUliE_EEviT1_)
        .other          _ZN2at6native18elementwise_kernelILi128ELi2EZNS0_22gpu_kernel_impl_nocastINS0_13BUnaryFunctorIlllZZZNS0_18lshift_kernel_cudaERNS_18TensorIteratorBaseEENKUlvE_clEvENKUlvE2_clEvEUlllE_EEEEvS5_RKT_EUliE_EEviT1_,@"STO_CUDA_ENTRY STV_DEFAULT"
_ZN2at6native18elementwise_kernelILi128ELi2EZNS0_22gpu_kernel_impl_nocastINS0_13BUnaryFunctorIlllZZZNS0_18lshift_kernel_cudaERNS_18TensorIteratorBaseEENKUlvE_clEvENKUlvE2_clEvEUlllE_EEEEvS5_RKT_EUliE_EEviT1_:
.text._ZN2at6native18elementwise_kernelILi128ELi2EZNS0_22gpu_kernel_impl_nocastINS0_13BUnaryFunctorIlllZZZNS0_18lshift_kernel_cudaERNS_18TensorIteratorBaseEENKUlvE_clEvENKUlvE2_clEvEUlllE_EEEEvS5_RKT_EUliE_EEviT1_:
        /* <DEDUP_REMOVED lines=312> */
.L_x_13703:
        /* <DEDUP_REMOVED lines=8> */
[----:B0-----:R-:W-:-:S04]  /*1400*/  ISETP.GT.U32.AND P0, PT, R8, 0x3f, PT ;  /* 0x0000003f0800780c */ /* 0x001fc80003f04070 */
[----:B------:R-:W-:Y:S01]  /*1410*/  ISETP.GT.U32.AND.EX P0, PT, R9, RZ, PT, P0 ;  /* 0x000000ff0900720c */ /* 0x000fe20003f04100 */
[----:B------:R-:W-:Y:S01]  /*1420*/  VIADD R9, R0, 0x80 ;  /* 0x0000008000097836 */ /* 0x000fe20000000000 */
[CC--:B--2---:R-:W-:Y:S02]  /*1430*/  SHF.L.U32 R2, R4.reuse, R8.reuse, RZ ;  /* 0x0000000804027219 */ /* 0x0c4fe400000006ff */
[----:B------:R-:W-:Y:S02]  /*1440*/  SHF.L.U64.HI R3, R4, R8, R5 ;  /* 0x0000000804037219 */ /* 0x000fe40000010205 */
[----:B------:R-:W-:Y:S02]  /*1450*/  SEL R2, R2, RZ, !P0 ;  /* 0x000000ff02027207 */ /* 0x000fe40004000000 */
[----:B------:R-:W-:-:S05]  /*1460*/  SEL R3, R3, RZ, !P0 ;  /* 0x000000ff03037207 */ /* 0x000fca0004000000 */
[----:B------:R0:W-:Y:S02]  /*1470*/  STG.E.64 desc[UR4][R6.64], R2 ;  /* 0x0000000206007986 */ /* 0x0001e4000c101b04 */
.L_x_13702:
[----:B------:R-:W-:Y:S05]  /*1480*/  BSYNC B0 ;  /* 0x0000000000007941 */ /* 0x000fea0003800000 */
.L_x_13701:
        /* <DEDUP_REMOVED lines=305> */
.L_x_13704:
        /* <DEDUP_REMOVED lines=9> */
[----:B------:R-:W-:Y:S02]  /*2830*/  ISETP.GT.U32.AND.EX P0, PT, R9, RZ, PT, P0 ;  /* 0x000000ff0900720c */ /* 0x000fe40003f04100 */
[CC--:B--2---:R-:W-:Y:S02]  /*2840*/  SHF.L.U32 R2, R4.reuse, R8.reuse, RZ ;  /* 0x0000000804027219 */ /* 0x0c4fe400000006ff */
[----:B------:R-:W-:Y:S02]  /*2850*/  SHF.L.U64.HI R0, R4, R8, R5 ;  /* 0x0000000804007219 */ /* 0x000fe40000010205 */
[----:B------:R-:W-:Y:S02]  /*2860*/  SEL R2, R2, RZ, !P0 ;  /* 0x000000ff02027207 */ /* 0x000fe40004000000 */
[----:B------:R-:W-:-:S05]  /*2870*/  SEL R3, R0, RZ, !P0 ;  /* 0x000000ff00037207 */ /* 0x000fca0004000000 */
[----:B------:R-:W-:Y:S01]  /*2880*/  STG.E.64 desc[UR4][R6.64], R2 ;  /* 0x0000000206007986 */ /* 0x000fe2000c101b04 */
[----:B------:R-:W-:Y:S05]  /*2890*/  EXIT ;  /* 0x000000000000794d */ /* 0x000fea0003800000 */
.L_x_13705:
        /* <DEDUP_REMOVED lines=14> */
.L_x_20626:


//--------------------- .text._ZN2at6native27unrolled_elementwise_kernelINS0_13BUnaryFunctorIlllZZZNS0_18lshift_kernel_cudaERNS_18TensorIteratorBaseEENKUlvE_clEvENKUlvE2_clEvEUlllE_EESt5arrayIPcLm2EELi4E23TrivialOffsetCalculatorILi1EjESD_NS0_6memory15LoadWithoutCastENSE_16StoreWithoutCastEEEviT_T0_T2_T3_T4_T5_ --------------------------
	.section	.text._ZN2at6native27unrolled_elementwise_kernelINS0_13BUnaryFunctorIlllZZZNS0_18lshift_kernel_cudaERNS_18TensorIteratorBaseEENKUlvE_clEvENKUlvE2_clEvEUlllE_EESt5arrayIPcLm2EELi4E23TrivialOffsetCalculatorILi1EjESD_NS0_6memory15LoadWithoutCastENSE_16StoreWithoutCastEEEviT_T0_T2_T3_T4_T5_,"ax",@progbits
	.align	128
        .global         _ZN2at6native27unrolled_elementwise_kernelINS0_13BUnaryFunctorIlllZZZNS0_18lshift_kernel_cudaERNS_18TensorIteratorBaseEENKUlvE_clEvENKUlvE2_clEvEUlllE_EESt5arrayIPcLm2EELi4E23TrivialOffsetCalculatorILi1EjESD_NS0_6memory15LoadWithoutCastENSE_16StoreWithoutCastEEEviT_T0_T2_T3_T4_T5_
        .type           _ZN2at6native27unrolled_elementwise_kernelINS0_13BUnaryFunctorIlllZZZNS0_18lshift_kernel_cudaERNS_18TensorIteratorBaseEENKUlvE_clEvENKUlvE2_clEvEUlllE_EESt5arrayIPcLm2EELi4E23TrivialOffsetCalculatorILi1EjESD_NS0_6memory15LoadWithoutCastENSE_16StoreWithoutCastEEEviT_T0_T2_T3_T4_T5_,@function
        .size           _ZN2at6native27unrolled_elementwise_kernelINS0_13BUnaryFunctorIlllZZZNS0_18lshift_kernel_cudaERNS_18TensorIteratorBaseEENKUlvE_clEvENKUlvE2_clEvEUlllE_EESt5arrayIPcLm2EELi4E23TrivialOffsetCalculatorILi1EjESD_NS0_6memory15LoadWithoutCastENSE_16StoreWithoutCastEEEviT_T0_T2_T3_T4_T5_,(.L_x_20627 - _ZN2at6native27unrolled_elementwise_kernelINS0_13BUnaryFunctorIlllZZZNS0_18lshift_kernel_cudaERNS_18TensorIteratorBaseEENKUlvE_clEvENKUlvE2_clEvEUlllE_EESt5arrayIPcLm2EELi4E23TrivialOffsetCalculatorILi1EjESD_NS0_6memory15LoadWithoutCastENSE_16StoreWithoutCastEEEviT_T0_T2_T3_T4_T5_)
        .other          _ZN2at6native27unrolled_elementwise_kernelINS0_13BUnaryFunctorIlllZZZNS0_18lshift_kernel_cudaERNS_18TensorIteratorBaseEENKUlvE_clEvENKUlvE2_clEvEUlllE_EESt5arrayIPcLm2EELi4E23TrivialOffsetCalculatorILi1EjESD_NS0_6memory15LoadWithoutCastENSE_16StoreWithoutCastEEEviT_T0_T2_T3_T4_T5_,@"STO_CUDA_ENTRY STV_DEFAULT"
_ZN2at6native27unrolled_elementwise_kernelINS0_13BUnaryFunctorIlllZZZNS0_18lshift_kernel_cudaERNS_18TensorIteratorBaseEENKUlvE_clEvENKUlvE2_clEvEUlllE_EESt5arrayIPcLm2EELi4E23TrivialOffsetCalculatorILi1EjESD_NS0_6memory15LoadWithoutCastENSE_16StoreWithoutCastEEEviT_T0_T2_T3_T4_T5_:
.text._ZN2at6native27unrolled_elementwise_kernelINS0_13BUnaryFunctorIlllZZZNS0_18lshift_kernel_cudaERNS_18TensorIteratorBaseEENKUlvE_clEvENKUlvE2_clEvEUlllE_EESt5arrayIPcLm2EELi4E23TrivialOffsetCalculatorILi1EjESD_NS0_6memory15LoadWithoutCastENSE_16StoreWithoutCastEEEviT_T0_T2_T3_T4_T5_:
[----:B------:R-:W-:Y:S01]  /*0000*/  LDC R1, c[0x0][0x28] ;  /* 0x00000a00ff017b82 */ /* 0x000fe20000000800 */
[----:B------:R-:W0:Y:S07]  /*0010*/  S2R R0, SR_CTAID.X ;  /* 0x0000000000007919 */ /* 0x000e2e0000002500 */
[----:B------:R-:W0:Y:S01]  /*0020*/  LDC R3, c[0x0][0x210] ;  /* 0x00008400ff037b82 */ /* 0x000e220000000800 */
[----:B------:R-:W-:Y:S01]  /*0030*/  ULDC.64 UR4, c[0x0][0x208] ;  /* 0x0000820000047ab9 */ /* 0x000fe20000000a00 */
[----:B------:R-:W1:Y:S06]  /*0040*/  S2R R11, SR_TID.X ;  /* 0x00000000000b7919 */ /* 0x000e6c0000002100 */
[----:B------:R-:W2:Y:S01]  /*0050*/  LDC.64 R16, c[0x0][0x220] ;  /* 0x00008800ff107b82 */ /* 0x000ea20000000a00 */
        /* <DEDUP_REMOVED lines=12> */
[----:B------:R-:W-:-:S11]  /*0120*/  CS2R R8, SRZ ;  /* 0x0000000000087805 */ /* 0x000fd6000001ff00 */
[----:B------:R-:W-:Y:S01]  /*0130*/  @!P3 LEA R23, R0, R7, 0x9 ;  /* 0x000000070017b211 */ /* 0x000fe200078e48ff */
[----:B------:R-:W-:Y:S01]  /*0140*/  @!P3 VIADD R7, R7, 0x80 ;  /* 0x000000800707b836 */ /* 0x000fe20000000000 */
[----:B------:R-:W0:Y:S01]  /*0150*/  @!P3 LDC.64 R4, c[0x0][0x230] ;  /* 0x00008c00ff04bb82 */ /* 0x000e220000000a00 */
[----:B-1----:R-:W-:-:S03]  /*0160*/  @!P0 IMAD.WIDE.U32 R12, R15, 0x8, R12 ;  /* 0x000000080f0c8825 */ /* 0x002fc600078e000c */
[----:B------:R-:W-:-:S04]  /*0170*/  ISETP.GE.AND P2, PT, R7, R10, PT ;  /* 0x0000000a0700720c */ /* 0x000fc80003f46270 */
[----:B------:R-:W1:Y:S09]  /*0180*/  @!P1 LDC.64 R14, c[0x0][0x228] ;  /* 0x00008a00ff0e9b82 */ /* 0x000e720000000a00 */
[----:B------:R-:W3:Y:S01]  /*0190*/  @!P2 LDC.64 R2, c[0x0][0x230] ;  /* 0x00008c00ff02ab82 */ /* 0x000ee20000000a00 */
[----:B------:R-:W-:Y:S01]  /*01a0*/  @!P2 IMAD R21, R0, 0x200, R7 ;  /* 0x000002000015a824 */ /* 0x000fe200078e0207 */
[----:B------:R-:W-:-:S02]  /*01b0*/  CS2R R6, SRZ ;  /* 0x0000000000067805 */ /* 0x000fc4000001ff00 */
[----:B------:R-:W-:Y:S01]  /*01c0*/  @!P1 LEA R25, R0, R11, 0x9 ;  /* 0x0000000b00199211 */ /* 0x000fe200078e48ff */
[----:B0-----:R-:W-:-:S03]  /*01d0*/  @!P3 IMAD.WIDE.U32 R22, R23, 0x8, R4 ;  /* 0x000000081716b825 */ /* 0x001fc600078e0004 */
[----:B------:R0:W5:Y:S01]  /*01e0*/  @!P0 LDG.E.64 R6, desc[UR4][R12.64] ;  /* 0x000000040c068981 */ /* 0x000162000c1e1b00 */
[----:B--2---:R-:W-:Y:S02]  /*01f0*/  ISETP.GT.U32.AND P0, PT, R16, 0x3f, PT ;  /* 0x0000003f1000780c */ /* 0x004fe40003f04070 */
[----:B------:R-:W-:Y:S02]  /*0200*/  CS2R R4, SRZ ;  /* 0x0000000000047805 */ /* 0x000fe4000001ff00 */
[----:B------:R-:W-:Y:S01]  /*0210*/  ISETP.GT.U32.AND.EX P0, PT, R17, RZ, PT, P0 ;  /* 0x000000ff1100720c */ /* 0x000fe20003f04100 */
[----:B------:R-:W-:-:S03]  /*0220*/  @!P1 VIADD R11, R11, 0x80 ;  /* 0x000000800b0b9836 */ /* 0x000fc60000000000 */
[----:B------:R2:W5:Y:S01]  /*0230*/  @!P1 LDG.E.64 R4, desc[UR4][R18.64] ;  /* 0x0000000412049981 */ /* 0x000562000c1e1b00 */
[----:B---3--:R-:W-:Y:S01]  /*0240*/  @!P2 IMAD.WIDE.U32 R20, R21, 0x8, R2 ;  /* 0x000000081514a825 */ /* 0x008fe200078e0002 */
[----:B------:R-:W-:Y:S02]  /*0250*/  CS2R R2, SRZ ;  /* 0x0000000000027805 */ /* 0x000fe4000001ff00 */
[----:B0-----:R-:W-:Y:S02]  /*0260*/  CS2R R12, SRZ ;  /* 0x00000000000c7805 */ /* 0x001fe4000001ff00 */
[----:B--2---:R-:W-:Y:S01]  /*0270*/  CS2R R18, SRZ ;  /* 0x0000000000127805 */ /* 0x004fe2000001ff00 */
[----:B-1----:R-:W-:Y:S01]  /*0280*/  @!P1 IMAD.WIDE.U32 R14, R25, 0x8, R14 ;  /* 0x00000008190e9825 */ /* 0x002fe200078e000e */
[----:B------:R0:W5:Y:S01]  /*0290*/  @!P2 LDG.E.64 R8, desc[UR4][R20.64] ;  /* 0x000000041408a981 */ /* 0x000162000c1e1b00 */
[----:B------:R-:W-:Y:S02]  /*02a0*/  ISETP.GE.AND P2, PT, R11, R10, PT ;  /* 0x0000000a0b00720c */ /* 0x000fe40003f46270 */
[----:B------:R-:W-:Y:S01]  /*02b0*/  IMAD.MOV.U32 R17, RZ, RZ, RZ ;  /* 0x000000ffff117224 */ /* 0x000fe200078e00ff */
[----:B------:R1:W5:Y:S01]  /*02c0*/  @!P3 LDG.E.64 R2, desc[UR4][R22.64] ;  /* 0x000000041602b981 */ /* 0x000362000c1e1b00 */
[----:B0-----:R-:W-:Y:S01]  /*02d0*/  CS2R R20, SRZ ;  /* 0x0000000000147805 */ /* 0x001fe2000001ff00 */
[----:B-1----:R-:W-:Y:S01]  /*02e0*/  IMAD.MOV.U32 R22, RZ, RZ, RZ ;  /* 0x000000ffff167224 */ /* 0x002fe200078e00ff */
[----:B------:R-:W-:Y:S07]  /*02f0*/  @P0 BRA `(.L_x_13706) ;  /* 0x0000000000200947 */ /* 0x000fee0003800000 */
[CC--:B-----5:R-:W-:Y:S02]  /*0300*/  SHF.L.U64.HI R18, R4.reuse, R16.reuse, R5 ;  /* 0x0000001004127219 */ /* 0x0e0fe40000010205 */
[-C--:B------:R-:W-:Y:S02]  /*0310*/  SHF.L.U32 R17, R4, R16.reuse, RZ ;  /* 0x0000001004117219 */ /* 0x080fe400000006ff */
[CC--:B------:R-:W-:Y:S02]  /*0320*/  SHF.L.U64.HI R20, R6.reuse, R16.reuse, R7 ;  /* 0x0000001006147219 */ /* 0x0c0fe40000010207 */
[-C--:B------:R-:W-:Y:S02]  /*0330*/  SHF.L.U32 R19, R6, R16.reuse, RZ ;  /* 0x0000001006137219 */ /* 0x080fe400000006ff */
[CC--:B------:R-:W-:Y:S02]  /*0340*/  SHF.L.U64.HI R22, R2.reuse, R16.reuse, R3 ;  /* 0x0000001002167219 */ /* 0x0c0fe40000010203 */
[----:B------:R-:W-:-:S02]  /*0350*/  SHF.L.U32 R21, R2, R16, RZ ;  /* 0x0000001002157219 */ /* 0x000fc400000006ff */
[CC--:B------:R-:W-:Y:S02]  /*0360*/  SHF.L.U64.HI R13, R8.reuse, R16.reuse, R9 ;  /* 0x00000010080d7219 */ /* 0x0c0fe40000010209 */
[----:B------:R-:W-:-:S07]  /*0370*/  SHF.L.U32 R12, R8, R16, RZ ;  /* 0x00000010080c7219 */ /* 0x000fce00000006ff */
.L_x_13706:
[----:B-----5:R-:W-:Y:S01]  /*0380*/  IMAD.MOV.U32 R4, RZ, RZ, R17 ;  /* 0x000000ffff047224 */ /* 0x020fe200078e0011 */
[----:B------:R-:W-:Y:S01]  /*0390*/  BSSY B0, `(.L_x_13707) ;  /* 0x0000012000007945 */ /* 0x000fe20003800000 */
[----:B------:R-:W-:Y:S01]  /*03a0*/  IMAD.MOV.U32 R5, RZ, RZ, R18 ;  /* 0x000000ffff057224 */ /* 0x000fe200078e0012 */
[----:B------:R-:W-:Y:S01]  /*03b0*/  MOV R2, R21 ;  /* 0x0000001500027202 */ /* 0x000fe20000000f00 */
[----:B------:R-:W-:Y:S01]  /*03c0*/  IMAD.MOV.U32 R3, RZ, RZ, R22 ;  /* 0x000000ffff037224 */ /* 0x000fe200078e0016 */
[----:B------:R-:W-:Y:S01]  /*03d0*/  MOV R6, R19 ;  /* 0x0000001300067202 */ /* 0x000fe20000000f00 */
[----:B------:R-:W-:Y:S01]  /*03e0*/  IMAD.MOV.U32 R7, RZ, RZ, R20 ;  /* 0x000000ffff077224 */ /* 0x000fe200078e0014 */
[----:B------:R0:W-:Y:S01]  /*03f0*/  @!P1 STG.E.64 desc[UR4][R14.64], R4 ;  /* 0x000000040e009986 */ /* 0x0001e2000c101b04 */
[----:B------:R-:W-:Y:S05]  /*0400*/  @P2 BRA `(.L_x_13708) ;  /* 0x0000000000282947 */ /* 0x000fea0003800000 */
[----:B------:R-:W1:Y:S01]  /*0410*/  LDC.64 R8, c[0x0][0x228] ;  /* 0x00008a00ff087b82 */ /* 0x000e620000000a00 */
[----:B0-----:R-:W-:Y:S02]  /*0420*/  IMAD R5, R0, 0x200, R11 ;  /* 0x0000020000057824 */ /* 0x001fe400078e020b */
[----:B------:R-:W-:-:S05]  /*0430*/  VIADD R11, R11, 0x80 ;  /* 0x000000800b0b7836 */ /* 0x000fca0000000000 */
[----:B------:R-:W-:-:S13]  /*0440*/  ISETP.GE.AND P0, PT, R11, R10, PT ;  /* 0x0000000a0b00720c */ /* 0x000fda0003f06270 */
[----:B------:R-:W-:Y:S01]  /*0450*/  @!P0 LEA R15, R0, R11, 0x9 ;  /* 0x0000000b000f8211 */ /* 0x000fe200078e48ff */
[----:B------:R-:W-:Y:S02]  /*0460*/  @!P0 VIADD R11, R11, 0x80 ;  /* 0x000000800b0b8836 */ /* 0x000fe40000000000 */
[----:B-1----:R-:W-:-:S04]  /*0470*/  IMAD.WIDE.U32 R4, R5, 0x8, R8 ;  /* 0x0000000805047825 */ /* 0x002fc800078e0008 */
[----:B------:R-:W-:Y:S01]  /*0480*/  @!P0 IMAD.WIDE.U32 R8, R15, 0x8, R8 ;  /* 0x000000080f088825 */ /* 0x000fe200078e0008 */
[----:B------:R1:W-:Y:S04]  /*0490*/  STG.E.64 desc[UR4][R4.64], R6 ;  /* 0x0000000604007986 */ /* 0x0003e8000c101b04 */
[----:B------:R1:W-:Y:S02]  /*04a0*/  @!P0 STG.E.64 desc[UR4][R8.64], R2 ;  /* 0x0000000208008986 */ /* 0x0003e4000c101b04 */
.L_x_13708:
[----:B------:R-:W-:Y:S05]  /*04b0*/  BSYNC B0 ;  /* 0x0000000000007941 */ /* 0x000fea0003800000 */
.L_x_13707:
[----:B------:R-:W-:-:S13]  /*04c0*/  ISETP.GE.AND P0, PT, R11, R10, PT ;  /* 0x0000000a0b00720c */ /* 0x000fda0003f06270 */
[----:B------:R-:W-:Y:S05]  /*04d0*/  @P0 EXIT ;  /* 0x000000000000094d */ /* 0x000fea0003800000 */
[----:B-1----:R-:W1:Y:S01]  /*04e0*/  LDC.64 R2, c[0x0][0x228] ;  /* 0x00008a00ff027b82 */ /* 0x002e620000000a00 */
[----:B------:R-:W-:-:S04]  /*04f0*/  IMAD R11, R0, 0x200, R11 ;  /* 0x00000200000b7824 */ /* 0x000fc800078e020b */
[----:B-1----:R-:W-:-:S05]  /*0500*/  IMAD.WIDE.U32 R2, R11, 0x8, R2 ;  /* 0x000000080b027825 */ /* 0x002fca00078e0002 */
[----:B------:R-:W-:Y:S01]  /*0510*/  STG.E.64 desc[UR4][R2.64], R12 ;  /* 0x0000000c02007986 */ /* 0x000fe2000c101b04 */
[----:B------:R-:W-:Y:S05]  /*0520*/  EXIT ;  /* 0x000000000000794d */ /* 0x000fea0003800000 */
.L_x_13709:
        /* <DEDUP_REMOVED lines=13> */
.L_x_20627:


//--------------------- .text._ZN2at6native29vectorized_elementwise_kernelILi2ENS0_13BUnaryFunctorIlllZZZNS0_18lshift_kernel_cudaERNS_18TensorIteratorBaseEENKUlvE_clEvENKUlvE2_clEvEUlllE_EESt5arrayIPcLm2EEEEviT0_T1_ --------------------------
	.section	.text._ZN2at6native29vectorized_elementwise_kernelILi2ENS0_13BUnaryFunctorIlllZZZNS0_18lshift_kernel_cudaERNS_18TensorIteratorBaseEENKUlvE_clEvENKUlvE2_clEvEUlllE_EESt5arrayIPcLm2EEEEviT0_T1_,"ax",@progbits
	.align	128
        .global         _ZN2at6native29vectorized_elementwise_kernelILi2ENS0_13BUnaryFunctorIlllZZZNS0_18lshift_kernel_cudaERNS_18TensorIteratorBaseEENKUlvE_clEvENKUlvE2_clEvEUlllE_EESt5arrayIPcLm2EEEEviT0_T1_
        .type           _ZN2at6native29vectorized_elementwise_kernelILi2ENS0_13BUnaryFunctorIlllZZZNS0_18lshift_kernel_cudaERNS_18TensorIteratorBaseEENKUlvE_clEvENKUlvE2_clEvEUlllE_EESt5arrayIPcLm2EEEEviT0_T1_,@function
        .size           _ZN2at6native29vectorized_elementwise_kernelILi2ENS0_13BUnaryFunctorIlllZZZNS0_18lshift_kernel_cudaERNS_18TensorIteratorBaseEENKUlvE_clEvENKUlvE2_clEvEUlllE_EESt5arrayIPcLm2EEEEviT0_T1_,(.L_x_20628 - _ZN2at6native29vectorized_elementwise_kernelILi2ENS0_13BUnaryFunctorIlllZZZNS0_18lshift_kernel_cudaERNS_18TensorIteratorBaseEENKUlvE_clEvENKUlvE2_clEvEUlllE_EESt5arrayIPcLm2EEEEviT0_T1_)
        .other          _ZN2at6native29vectorized_elementwise_kernelILi2ENS0_13BUnaryFunctorIlllZZZNS0_18lshift_kernel_cudaERNS_18TensorIteratorBaseEENKUlvE_clEvENKUlvE2_clEvEUlllE_EESt5arrayIPcLm2EEEEviT0_T1_,@"STO_CUDA_ENTRY STV_DEFAULT"
_ZN2at6native29vectorized_elementwise_kernelILi2ENS0_13BUnaryFunctorIlllZZZNS0_18lshift_kernel_cudaERNS_18TensorIteratorBaseEENKUlvE_clEvENKUlvE2_clEvEUlllE_EESt5arrayIPcLm2EEEEviT0_T1_:
.text._ZN2at6native29vectorized_elementwise_kernelILi2ENS0_13BUnaryFunctorIlllZZZNS0_18lshift_kernel_cudaERNS_18TensorIteratorBaseEENKUlvE_clEvENKUlvE2_clEvEUlllE_EESt5arrayIPcLm2EEEEviT0_T1_:
        /* <DEDUP_REMOVED lines=8> */
[----:B------:R-:W0:Y:S01]  /*0080*/  LDC.64 R16, c[0x0][0x220] ;  /* 0x00008800ff107b82 */ /* 0x000e220000000a00 */
[----:B------:R-:W1:Y:S01]  /*0090*/  S2R R7, SR_TID.X ;  /* 0x0000000000077919 */ /* 0x000e620000002100 */
[----:B------:R-:W-:Y:S02]  /*00a0*/  CS2R R26, SRZ ;  /* 0x00000000001a7805 */ /* 0x000fe4000001ff00 */
[----:B------:R-:W-:Y:S02]  /*00b0*/  CS2R R24, SRZ ;  /* 0x0000000000187805 */ /* 0x000fe4000001ff00 */
[----:B------:R-:W-:Y:S02]  /*00c0*/  CS2R R22, SRZ ;  /* 0x0000000000167805 */ /* 0x000fe4000001ff00 */
[----:B------:R-:W-:Y:S02]  /*00d0*/  CS2R R10, SRZ ;  /* 0x00000000000a7805 */ /* 0x000fe4000001ff00 */
[----:B------:R-:W-:Y:S01]  /*00e0*/  CS2R R18, SRZ ;  /* 0x0000000000127805 */ /* 0x000fe2000001ff00 */
[----:B------:R-:W-:Y:S01]  /*00f0*/  IMAD.MOV.U32 R0, RZ, RZ, RZ ;  /* 0x000000ffff007224 */ /* 0x000fe200078e00ff */
[----:B------:R-:W2:Y:S01]  /*0100*/  LDC.64 R2, c[0x0][0x228] ;  /* 0x00008a00ff027b82 */ /* 0x000ea20000000a00 */
[----:B------:R-:W-:-:S02]  /*0110*/  CS2R R14, SRZ ;  /* 0x00000000000e7805 */ /* 0x000fc4000001ff00 */
[----:B------:R-:W-:Y:S02]  /*0120*/  CS2R R20, SRZ ;  /* 0x0000000000147805 */ /* 0x000fe4000001ff00 */
[----:B0-----:R-:W-:-:S04]  /*0130*/  ISETP.GT.U32.AND P0, PT, R16, 0x3f, PT ;  /* 0x0000003f1000780c */ /* 0x001fc80003f04070 */
[----:B------:R-:W-:Y:S01]  /*0140*/  ISETP.GT.U32.AND.EX P0, PT, R17, RZ, PT, P0 ;  /* 0x000000ff1100720c */ /* 0x000fe20003f04100 */
[----:B------:R-:W-:Y:S02]  /*0150*/  IMAD.MOV.U32 R17, RZ, RZ, RZ ;  /* 0x000000ffff117224 */ /* 0x000fe400078e00ff */
[----:B--2---:R-:W-:-:S04]  /*0160*/  IMAD.WIDE.U32 R2, R34, 0x8, R2 ;  /* 0x0000000822027825 */ /* 0x004fc800078e0002 */
[----:B-1----:R-:W-:-:S06]  /*0170*/  IMAD.WIDE R2, R7, 0x10, R2 ;  /* 0x0000001007027825 */ /* 0x002fcc00078e0202 */
[----:B------:R-:W-:Y:S05]  /*0180*/  @P0 BRA `(.L_x_13711) ;  /* 0x00000000005c0947 */ /* 0x000fea0003800000 */
[----:B------:R-:W0:Y:S02]  /*0190*/  LDC.64 R4, c[0x0][0x230] ;  /* 0x00008c00ff047b82 */ /* 0x000e240000000a00 */
[----:B0-----:R-:W-:-:S04]  /*01a0*/  IMAD.WIDE R34, R34, 0x8, R4 ;  /* 0x0000000822227825 */ /* 0x001fc800078e0204 */
[----:B------:R-:W-:-:S05]  /*01b0*/  IMAD.WIDE.U32 R34, R7, 0x10, R34 ;  /* 0x0000001007227825 */ /* 0x000fca00078e0022 */
[----:B------:R-:W2:Y:S04]  /*01c0*/  LDG.E.128 R20, desc[UR4][R34.64] ;  /* 0x0000000422147981 */ /* 0x000ea8000c1e1d00 */
[----:B------:R-:W3:Y:S04]  /*01d0*/  LDG.E.128 R12, desc[UR4][R34.64+0x800] ;  /* 0x00080004220c7981 */ /* 0x000ee8000c1e1d00 */
[----:B------:R-:W4:Y:S04]  /*01e0*/  LDG.E.128 R8, desc[UR4][R34.64+0x1000] ;  /* 0x0010000422087981 */ /* 0x000f28000c1e1d00 */
[----:B------:R-:W5:Y:S01]  /*01f0*/  LDG.E.128 R4, desc[UR4][R34.64+0x1800] ;  /* 0x0018000422047981 */ /* 0x000f62000c1e1d00 */
[----:B--2---:R-:W-:-:S02]  /*0200*/  SHF.L.U64.HI R21, R20, R16, R21 ;  /* 0x0000001014157219 */ /* 0x004fc40000010215 */
[CC--:B------:R-:W-:Y:S02]  /*0210*/  SHF.L.U64.HI R24, R22.reuse, R16.reuse, R23 ;  /* 0x0000001016187219 */ /* 0x0c0fe40000010217 */
[-C--:B------:R-:W-:Y:S02]  /*0220*/  SHF.L.U32 R27, R22, R16.reuse, RZ ;  /* 0x00000010161b7219 */ /* 0x080fe400000006ff */
[-C--:B---3--:R-:W-:Y:S02]  /*0230*/  SHF.L.U64.HI R15, R14, R16.reuse, R15 ;  /* 0x000000100e0f7219 */ /* 0x088fe4000001020f */
[-C--:B----4-:R-:W-:Y:S02]  /*0240*/  SHF.L.U64.HI R11, R10, R16.reuse, R11 ;  /* 0x000000100a0b7219 */ /* 0x090fe4000001020b */
[-C--:B------:R-:W-:Y:S02]  /*0250*/  SHF.L.U32 R20, R20, R16.reuse, RZ ;  /* 0x0000001014147219 */ /* 0x080fe400000006ff */
[----:B------:R-:W-:-:S02]  /*0260*/  SHF.L.U64.HI R18, R12, R16, R13 ;  /* 0x000000100c127219 */ /* 0x000fc4000001020d */
[-C--:B------:R-:W-:Y:S02]  /*0270*/  SHF.L.U32 R23, R12, R16.reuse, RZ ;  /* 0x000000100c177219 */ /* 0x080fe400000006ff */
[-C--:B------:R-:W-:Y:S02]  /*0280*/  SHF.L.U32 R14, R14, R16.reuse, RZ ;  /* 0x000000100e0e7219 */ /* 0x080fe400000006ff */
[CC--:B------:R-:W-:Y:S02]  /*0290*/  SHF.L.U64.HI R0, R8.reuse, R16.reuse, R9 ;  /* 0x0000001008007219 */ /* 0x0c0fe40000010209 */
[-C--:B------:R-:W-:Y:S02]  /*02a0*/  SHF.L.U32 R19, R8, R16.reuse, RZ ;  /* 0x0000001008137219 */ /* 0x080fe400000006ff */
[-C--:B------:R-:W-:Y:S02]  /*02b0*/  SHF.L.U32 R10, R10, R16.reuse, RZ ;  /* 0x000000100a0a7219 */ /* 0x080fe400000006ff */
[----:B-----5:R-:W-:-:S02]  /*02c0*/  SHF.L.U64.HI R17, R4, R16, R5 ;  /* 0x0000001004117219 */ /* 0x020fc40000010205 */
[-C--:B------:R-:W-:Y:S02]  /*02d0*/  SHF.L.U32 R22, R4, R16.reuse, RZ ;  /* 0x0000001004167219 */ /* 0x080fe400000006ff */
[CC--:B------:R-:W-:Y:S02]  /*02e0*/  SHF.L.U64.HI R25, R6.reuse, R16.reuse, R7 ;  /* 0x0000001006197219 */ /* 0x0c0fe40000010207 */
[----:B------:R-:W-:-:S07]  /*02f0*/  SHF.L.U32 R26, R6, R16, RZ ;  /* 0x00000010061a7219 */ /* 0x000fce00000006ff */
.L_x_13711:
[----:B------:R-:W-:Y:S02]  /*0300*/  IMAD.MOV.U32 R6, RZ, RZ, R10 ;  /* 0x000000ffff067224 */ /* 0x000fe400078e000a */
[----:B------:R-:W-:Y:S02]  /*0310*/  IMAD.MOV.U32 R7, RZ, RZ, R11 ;  /* 0x000000ffff077224 */ /* 0x000fe400078e000b */
[----:B------:R-:W-:Y:S02]  /*0320*/  IMAD.MOV.U32 R10, RZ, RZ, R14 ;  /* 0x000000ffff0a7224 */ /* 0x000fe400078e000e */
[----:B------:R-:W-:Y:S02]  /*0330*/  IMAD.MOV.U32 R11, RZ, RZ, R15 ;  /* 0x000000ffff0b7224 */ /* 0x000fe400078e000f */
[----:B------:R-:W-:Y:S02]  /*0340*/  IMAD.MOV.U32 R9, RZ, RZ, R18 ;  /* 0x000000ffff097224 */ /* 0x000fe400078e0012 */
[----:B------:R-:W-:-:S02]  /*0350*/  IMAD.MOV.U32 R4, RZ, RZ, R19 ;  /* 0x000000ffff047224 */ /* 0x000fc400078e0013 */
[----:B------:R-:W-:Y:S02]  /*0360*/  IMAD.MOV.U32 R14, RZ, RZ, R27 ;  /* 0x000000ffff0e7224 */ /* 0x000fe400078e001b */
[----:B------:R-:W-:Y:S02]  /*0370*/  IMAD.MOV.U32 R15, RZ, RZ, R24 ;  /* 0x000000ffff0f7224 */ /* 0x000fe400078e0018 */
[----:B------:R-:W-:Y:S02]  /*0380*/  IMAD.MOV.U32 R12, RZ, RZ, R20 ;  /* 0x000000ffff0c7224 */ /* 0x000fe400078e0014 */
[----:B------:R-:W-:Y:S02]  /*0390*/  IMAD.MOV.U32 R13, RZ, RZ, R21 ;  /* 0x000000ffff0d7224 */ /* 0x000fe400078e0015 */
[----:B------:R-:W-:Y:S02]  /*03a0*/  IMAD.MOV.U32 R8, RZ, RZ, R23 ;  /* 0x000000ffff087224 */ /* 0x000fe400078e0017 */
[----:B------:R-:W-:Y:S01]  /*03b0*/  IMAD.MOV.U32 R5, RZ, RZ, R0 ;  /* 0x000000ffff057224 */ /* 0x000fe200078e0000 */
[----:B------:R-:W-:Y:S01]  /*03c0*/  STG.E.128 desc[UR4][R2.64], R12 ;  /* 0x0000000c02007986 */ /* 0x000fe2000c101d04 */
[----:B------:R-:W-:-:S02]  /*03d0*/  IMAD.MOV.U32 R18, RZ, RZ, R26 ;  /* 0x000000ffff127224 */ /* 0x000fc400078e001a */
[----:B------:R-:W-:Y:S01]  /*03e0*/  IMAD.MOV.U32 R19, RZ, RZ, R25 ;  /* 0x000000ffff137224 */ /* 0x000fe200078e0019 */
[----:B------:R-:W-:Y:S01]  /*03f0*/  STG.E.128 desc[UR4][R2.64+0x800], R8 ;  /* 0x0008000802007986 */ /* 0x000fe2000c101d04 */
[----:B------:R-:W-:-:S03]  /*0400*/  IMAD.MOV.U32 R16, RZ, RZ, R22 ;  /* 0x000000ffff107224 */ /* 0x000fc600078e0016 */
[----:B------:R-:W-:Y:S04]  /*0410*/  STG.E.128 desc[UR4][R2.64+0x1000], R4 ;  /* 0x0010000402007986 */ /* 0x000fe8000c101d04 */
[----:B------:R-:W-:Y:S01]  /*0420*/  STG.E.128 desc[UR4][R2.64+0x1800], R16 ;  /* 0x0018001002007986 */ /* 0x000fe2000c101d04 */
[----:B------:R-:W-:Y:S05]  /*0430*/  EXIT ;  /* 0x000000000000794d */ /* 0x000fea0003800000 */
.L_x_13710:
[----:B------:R-:W0:Y:S01]  /*0440*/  S2R R0, SR_TID.X ;  /* 0x0000000000007919 */ /* 0x000e220000002100 */
[----:B------:R-:W-:Y:S02]  /*0450*/  CS2R R28, SRZ ;  /* 0x00000000001c7805 */ /* 0x000fe4000001ff00 */
[----:B0-----:R-:W-:Y:S01]  /*0460*/  ISETP.GE.AND P1, PT, R0, R33, PT ;  /* 0x000000210000720c */ /* 0x001fe20003f26270 */
[----:B------:R-:W-:-:S12]  /*0470*/  IMAD.MOV.U32 R12, RZ, RZ, R0 ;  /* 0x000000ffff0c7224 */ /* 0x000fd800078e0000 */
[----:B------:R-:W-:-:S04]  /*0480*/  @!P1 IADD3 R12, R0, 0x80, RZ ;  /* 0x00000080000c9810 */ /* 0x000fc80007ffe0ff */
[----:B------:R-:W-:-:S13]  /*0490*/  ISETP.GE.AND P6, PT, R12, R33, PT ;  /* 0x000000210c00720c */ /* 0x000fda0003fc6270 */
[----:B------:R-:W-:Y:S01]  /*04a0*/  @!P6 IMAD.IADD R3, R34, 0x1, R12 ;  /* 0x000000012203e824 */ /* 0x000fe200078e020c */
[----:B------:R-:W0:Y:S01]  /*04b0*/  @!P6 LDC.64 R20, c[0x0][0x230] ;  /* 0x00008c00ff14eb82 */ /* 0x000e220000000a00 */
[----:B------:R-:W-:-:S05]  /*04c0*/  @!P6 VIADD R12, R12, 0x80 ;  /* 0x000000800c0ce836 */ /* 0x000fca0000000000 */
[----:B------:R-:W-:-:S13]  /*04d0*/  ISETP.GE.AND P5, PT, R12, R33, PT ;  /* 0x000000210c00720c */ /* 0x000fda0003fa6270 */
[----:B------:R-:W-:Y:S01]  /*04e0*/  @!P5 IMAD.IADD R25, R34, 0x1, R12 ;  /* 0x000000012219d824 */ /* 0x000fe200078e020c */
[----:B------:R-:W1:Y:S01]  /*04f0*/  @!P5 LDC.64 R18, c[0x0][0x230] ;  /* 0x00008c00ff12db82 */ /* 0x000e620000000a00 */
[----:B------:R-:W-:Y:S02]  /*0500*/  @!P5 VIADD R12, R12, 0x80 ;  /* 0x000000800c0cd836 */ /* 0x000fe40000000000 */
[----:B0-----:R-:W-:-:S03]  /*0510*/  @!P6 IMAD.WIDE.U32 R20, R3, 0x8, R20 ;  /* 0x000000080314e825 */ /* 0x001fc600078e0014 */
[----:B------:R-:W-:Y:S02]  /*0520*/  ISETP.GE.AND P4, PT, R12, R33, PT ;  /* 0x000000210c00720c */ /* 0x000fe40003f86270 */
[----:B------:R-:W0:Y:S01]  /*0530*/  @!P1 LDC.64 R2, c[0x0][0x230] ;  /* 0x00008c00ff029b82 */ /* 0x000e220000000a00 */
[----:B------:R2:W5:Y:S10]  /*0540*/  @!P6 LDG.E.64 R28, desc[UR4][R20.64] ;  /* 0x00000004141ce981 */ /* 0x000574000c1e1b00 */
[----:B------:R-:W-:Y:S01]  /*0550*/  @!P4 IMAD.IADD R31, R34, 0x1, R12 ;  /* 0x00000001221fc824 */ /* 0x000fe200078e020c */
[----:B------:R-:W3:Y:S01]  /*0560*/  @!P4 LDC.64 R22, c[0x0][0x230] ;  /* 0x00008c00ff16cb82 */ /* 0x000ee20000000a00 */
[----:B------:R-:W-:-:S05]  /*0570*/  @!P4 VIADD R12, R12, 0x80 ;  /* 0x000000800c0cc836 */ /* 0x000fca0000000000 */
[----:B------:R-:W-:-:S13]  /*0580*/  ISETP.GE.AND P3, PT, R12, R33, PT ;  /* 0x000000210c00720c */ /* 0x000fda0003f66270 */
[C---:B------:R-:W-:Y:S01]  /*0590*/  @!P3 IMAD.IADD R17, R34.reuse, 0x1, R12 ;  /* 0x000000012211b824 */ /* 0x040fe200078e020c */
[----:B--2---:R-:W-:Y:S01]  /*05a0*/  @!P1 IADD3 R21, R34, R0, RZ ;  /* 0x0000000022159210 */ /* 0x004fe20007ffe0ff */
[----:B------:R-:W-:Y:S01]  /*05b0*/  @!P3 VIADD R12, R12, 0x80 ;  /* 0x000000800c0cb836 */ /* 0x000fe20000000000 */
[----:B------:R-:W-:Y:S01]  /*05c0*/  CS2R R26, SRZ ;  /* 0x00000000001a7805 */ /* 0x000fe2000001ff00 */
[----:B------:R-:W2:Y:S03]  /*05d0*/  @!P3 LDC.64 R4, c[0x0][0x230] ;  /* 0x00008c00ff04bb82 */ /* 0x000ea60000000a00 */
[----:B------:R-:W-:-:S13]  /*05e0*/  ISETP.GE.AND P2, PT, R12, R33, PT ;  /* 0x000000210c00720c */ /* 0x000fda0003f46270 */
[----:B------:R-:W-:Y:S01]  /*05f0*/  @!P2 IMAD.IADD R15, R34, 0x1, R12 ;  /* 0x00000001220fa824 */ /* 0x000fe200078e020c */
[----:B------:R-:W4:Y:S01]  /*0600*/  @!P2 LDC.64 R8, c[0x0][0x230] ;  /* 0x00008c00ff08ab82 */ /* 0x000f220000000a00 */
[----:B------:R-:W-:-:S05]  /*0610*/  @!P2 VIADD R12, R12, 0x80 ;  /* 0x000000800c0ca836 */ /* 0x000fca0000000000 */
[----:B------:R-:W-:-:S13]  /*0620*/  ISETP.GE.AND P0, PT, R12, R33, PT ;  /* 0x000000210c00720c */ /* 0x000fda0003f06270 */
[----:B------:R-:W1:Y:S01]  /*0630*/  @!P0 LDC.64 R10, c[0x0][0x230] ;  /* 0x00008c00ff0a8b82 */ /* 0x000e620000000a00 */
[----:B------:R-:W-:Y:S02]  /*0640*/  @!P0 IMAD.IADD R13, R34, 0x1, R12 ;  /* 0x00000001220d8824 */ /* 0x000fe400078e020c */
[----:B------:R-:W-:-:S05]  /*0650*/  @!P0 VIADD R12, R12, 0x80 ;  /* 0x000000800c0c8836 */ /* 0x000fca0000000000 */
[----:B------:R-:W-:Y:S01]  /*0660*/  ISETP.GE.AND P6, PT, R12, R33, PT ;  /* 0x000000210c00720c */ /* 0x000fe20003fc6270 */
[----:B---3--:R-:W-:-:S12]  /*0670*/  @!P4 IMAD.WIDE.U32 R30, R31, 0x8, R22 ;  /* 0x000000081f1ec825 */ /* 0x008fd800078e0016 */
[----:B------:R-:W-:Y:S01]  /*0680*/  @!P6 IMAD.IADD R23, R34, 0x1, R12 ;  /* 0x000000012217e824 */ /* 0x000fe200078e020c */
[----:B------:R-:W3:Y:S01]  /*0690*/  @!P6 LDC.64 R6, c[0x0][0x230] ;  /* 0x00008c00ff06eb82 */ /* 0x000ee20000000a00 */
[----:B-1----:R-:W-:-:S04]  /*06a0*/  @!P0 IMAD.WIDE.U32 R10, R13, 0x8, R10 ;  /* 0x000000080d0a8825 */ /* 0x002fc800078e000a */
[----:B0-----:R-:W-:-:S03]  /*06b0*/  @!P1 IMAD.WIDE.U32 R12, R21, 0x8, R2 ;  /* 0x00000008150c9825 */ /* 0x001fc600078e0002 */
[----:B------:R-:W0:Y:S01]  /*06c0*/  LDC.64 R2, c[0x0][0x220] ;  /* 0x00008800ff027b82 */ /* 0x000e220000000a00 */
[----:B------:R-:W-:-:S05]  /*06d0*/  @!P5 IMAD.WIDE.U32 R18, R25, 0x8, R18 ;  /* 0x000000081912d825 */ /* 0x000fca00078e0012 */
[----:B------:R1:W5:Y:S02]  /*06e0*/  @!P5 LDG.E.64 R26, desc[UR4][R18.64] ;  /* 0x00000004121ad981 */ /* 0x000364000c1e1b00 */
[----:B-1----:R-:W-:-:S06]  /*06f0*/  CS2R R18, SRZ ;  /* 0x0000000000127805 */ /* 0x002fcc000001ff00 */
[----:B------:R1:W5:Y:S01]  /*0700*/  @!P0 LDG.E.64 R18, desc[UR4][R10.64] ;  /* 0x000000040a128981 */ /* 0x000362000c1e1b00 */
[----:B0-----:R-:W-:-:S04]  /*0710*/  ISETP.GT.U32.AND P0, PT, R2, 0x3f, PT ;  /* 0x0000003f0200780c */ /* 0x001fc80003f04070 */
[----:B------:R-:W-:Y:S01]  /*0720*/  ISETP.GT.U32.AND.EX P0, PT, R3, RZ, PT, P0 ;  /* 0x000000ff0300720c */ /* 0x000fe20003f04100 */
[----:B--2---:R-:W-:Y:S01]  /*0730*/  @!P3 IMAD.WIDE.U32 R4, R17, 0x8, R4 ;  /* 0x000000081104b825 */ /* 0x004fe200078e0004 */
[----:B------:R-:W-:Y:S02]  /*0740*/  CS2R R24, SRZ ;  /* 0x0000000000187805 */ /* 0x000fe4000001ff00 */
[----:B------:R-:W-:Y:S02]  /*0750*/  CS2R R20, SRZ ;  /* 0x0000000000147805 */ /* 0x000fe4000001ff00 */
[----:B------:R-:W-:Y:S01]  /*0760*/  CS2R R16, SRZ ;  /* 0x0000000000107805 */ /* 0x000fe2000001ff00 */
[----:B----4-:R-:W-:Y:S01]  /*0770*/  @!P2 IMAD.WIDE.U32 R8, R15, 0x8, R8 ;  /* 0x000000080f08a825 */ /* 0x010fe200078e0008 */
[----:B------:R-:W-:-:S03]  /*0780*/  CS2R R14, SRZ ;  /* 0x00000000000e7805 */ /* 0x000fc6000001ff00 */
[----:B---3--:R-:W-:Y:S01]  /*0790*/  @!P6 IMAD.WIDE.U32 R6, R23, 0x8, R6 ;  /* 0x000000081706e825 */ /* 0x008fe200078e0006 */
[----:B------:R-:W-:Y:S01]  /*07a0*/  CS2R R22, SRZ ;  /* 0x0000000000167805 */ /* 0x000fe2000001ff00 */
[----:B------:R0:W5:Y:S01]  /*07b0*/  @!P4 LDG.E.64 R24, desc[UR4][R30.64] ;  /* 0x000000041e18c981 */ /* 0x000162000c1e1b00 */
[----:B-1----:R-:W-:Y:S01]  /*07c0*/  CS2R R10, SRZ ;  /* 0x00000000000a7805 */ /* 0x002fe2000001ff00 */
[----:B------:R-:W-:Y:S02]  /*07d0*/  IMAD.MOV.U32 R0, RZ, RZ, RZ ;  /* 0x000000ffff007224 */ /* 0x000fe400078e00ff */
[----:B------:R1:W5:Y:S01]  /*07e0*/  @!P2 LDG.E.64 R20, desc[UR4][R8.64] ;  /* 0x000000040814a981 */ /* 0x000362000c1e1b00 */
[----:B------:R-:W-:Y:S02]  /*07f0*/  IMAD.MOV.U32 R3, RZ, RZ, RZ ;  /* 0x000000ffff037224 */ /* 0x000fe400078e00ff */
[----:B------:R-:W-:Y:S01]  /*0800*/  IMAD.MOV.U32 R32, RZ, RZ, RZ ;  /* 0x000000ffff207224 */ /* 0x000fe200078e00ff */
[----:B------:R2:W5:Y:S01]  /*0810*/  @!P3 LDG.E.64 R22, desc[UR4][R4.64] ;  /* 0x000000040416b981 */ /* 0x000562000c1e1b00 */
[----:B------:R-:W-:Y:S01]  /*0820*/  IMAD.MOV.U32 R35, RZ, RZ, RZ ;  /* 0x000000ffff237224 */ /* 0x000fe200078e00ff */
[----:B0-----:R-:W-:-:S02]  /*0830*/  CS2R R30, SRZ ;  /* 0x00000000001e7805 */ /* 0x001fc4000001ff00 */
[----:B------:R0:W5:Y:S01]  /*0840*/  @!P6 LDG.E.64 R16, desc[UR4][R6.64] ;  /* 0x000000040610e981 */ /* 0x000162000c1e1b00 */
[----:B-1----:R-:W-:-:S03]  /*0850*/  CS2R R8, SRZ ;  /* 0x0000000000087805 */ /* 0x002fc6000001ff00 */
[----:B------:R1:W5:Y:S01]  /*0860*/  @!P1 LDG.E.64 R14, desc[UR4][R12.64] ;  /* 0x000000040c0e9981 */ /* 0x000362000c1e1b00 */
[----:B--2---:R-:W-:Y:S02]  /*0870*/  CS2R R4, SRZ ;  /* 0x0000000000047805 */ /* 0x004fe4000001ff00 */
[----:B0-----:R-:W-:Y:S02]  /*0880*/  CS2R R6, SRZ ;  /* 0x0000000000067805 */ /* 0x001fe4000001ff00 */
[----:B-1----:R-:W-:Y:S01]  /*0890*/  CS2R R12, SRZ ;  /* 0x00000000000c7805 */ /* 0x002fe2000001ff00 */
[----:B------:R-:W-:Y:S06]  /*08a0*/  @P0 BRA `(.L_x_13712) ;  /* 0x0000000000400947 */ /* 0x000fec0003800000 */
[CC--:B-----5:R-:W-:Y:S02]  /*08b0*/  SHF.L.U64.HI R35, R14.reuse, R2.reuse, R15 ;  /* 0x000000020e237219 */ /* 0x0e0fe4000001020f */
[-C--:B------:R-:W-:Y:S02]  /*08c0*/  SHF.L.U32 R32, R14, R2.reuse, RZ ;  /* 0x000000020e207219 */ /* 0x080fe400000006ff */
[CC--:B------:R-:W-:Y:S02]  /*08d0*/  SHF.L.U64.HI R13, R28.reuse, R2.reuse, R29 ;  /* 0x000000021c0d7219 */ /* 0x0c0fe4000001021d */
[-C--:B------:R-:W-:Y:S02]  /*08e0*/  SHF.L.U32 R12, R28, R2.reuse, RZ ;  /* 0x000000021c0c7219 */ /* 0x080fe400000006ff */
[CC--:B------:R-:W-:Y:S02]  /*08f0*/  SHF.L.U64.HI R11, R26.reuse, R2.reuse, R27 ;  /* 0x000000021a0b7219 */ /* 0x0c0fe4000001021b */
[----:B------:R-:W-:-:S02]  /*0900*/  SHF.L.U32 R10, R26, R2, RZ ;  /* 0x000000021a0a7219 */ /* 0x000fc400000006ff */
[CC--:B------:R-:W-:Y:S02]  /*0910*/  SHF.L.U64.HI R9, R24.reuse, R2.reuse, R25 ;  /* 0x0000000218097219 */ /* 0x0c0fe40000010219 */
        /* <DEDUP_REMOVED lines=8> */
[----:B------:R-:W-:-:S07]  /*09a0*/  SHF.L.U32 R30, R16, R2, RZ ;  /* 0x00000002101e7219 */ /* 0x000fce00000006ff */
.L_x_13712:
[----:B-----5:R-:W0:Y:S01]  /*09b0*/  S2R R16, SR_TID.X ;  /* 0x0000000000107919 */ /* 0x020e220000002100 */
[----:B------:R-:W1:Y:S01]  /*09c0*/  @!P1 LDC.64 R14, c[0x0][0x228] ;  /* 0x00008a00ff0e9b82 */ /* 0x000e620000000a00 */
[----:B------:R-:W-:Y:S01]  /*09d0*/  IMAD.MOV.U32 R18, RZ, RZ, R32 ;  /* 0x000000ffff127224 */ /* 0x000fe200078e0020 */
[----:B------:R-:W-:Y:S01]  /*09e0*/  BSSY B0, `(.L_x_13713) ;  /* 0x0000035000007945 */ /* 0x000fe20003800000 */
[----:B------:R-:W-:-:S03]  /*09f0*/  IMAD.MOV.U32 R19, RZ, RZ, R35 ;  /* 0x000000ffff137224 */ /* 0x000fc600078e0023 */
[----:B------:R-:W-:Y:S01]  /*0a00*/  BSSY B1, `(.L_x_13714) ;  /* 0x000002c000017945 */ /* 0x000fe20003800000 */
[----:B------:R-:W-:Y:S02]  /*0a10*/  IMAD.MOV.U32 R2, RZ, RZ, R0 ;  /* 0x000000ffff027224 */ /* 0x000fe400078e0000 */
[----:B0-----:R-:W-:Y:S02]  /*0a20*/  @!P1 IMAD.IADD R17, R34, 0x1, R16 ;  /* 0x0000000122119824 */ /* 0x001fe400078e0210 */
[----:B------:R-:W-:Y:S02]  /*0a30*/  @!P1 VIADD R16, R16, 0x80 ;  /* 0x0000008010109836 */ /* 0x000fe40000000000 */
[----:B-1----:R-:W-:-:S03]  /*0a40*/  @!P1 IMAD.WIDE.U32 R14, R17, 0x8, R14 ;  /* 0x00000008110e9825 */ /* 0x002fc600078e000e */
[----:B------:R-:W-:Y:S02]  /*0a50*/  ISETP.GE.AND P0, PT, R16, R33, PT ;  /* 0x000000211000720c */ /* 0x000fe40003f06270 */
[----:B------:R0:W-:Y:S02]  /*0a60*/  @!P1 STG.E.64 desc[UR4][R14.64], R18 ;  /* 0x000000120e009986 */ /* 0x0001e4000c101b04 */
[----:B0-----:R-:W-:Y:S02]  /*0a70*/  IMAD.MOV.U32 R14, RZ, RZ, R10 ;  /* 0x000000ffff0e7224 */ /* 0x001fe400078e000a */
[----:B------:R-:W-:-:S07]  /*0a80*/  IMAD.MOV.U32 R15, RZ, RZ, R11 ;  /* 0x000000ffff0f7224 */ /* 0x000fce00078e000b */
[----:B------:R-:W-:Y:S05]  /*0a90*/  @P0 BRA `(.L_x_13715) ;  /* 0x0000000000300947 */ /* 0x000fea0003800000 */
[----:B------:R-:W0:Y:S01]  /*0aa0*/  LDC.64 R10, c[0x0][0x228] ;  /* 0x00008a00ff0a7b82 */ /* 0x000e220000000a00 */
[----:B------:R-:W-:Y:S01]  /*0ab0*/  IMAD.IADD R17, R34, 0x1, R16 ;  /* 0x0000000122117824 */ /* 0x000fe200078e0210 */
[----:B------:R-:W-:-:S04]  /*0ac0*/  IADD3 R16, R16, 0x80, RZ ;  /* 0x0000008010107810 */ /* 0x000fc80007ffe0ff */
        /* <DEDUP_REMOVED lines=9> */
.L_x_13715:
[----:B------:R-:W-:-:S13]  /*0b60*/  ISETP.GE.AND P0, PT, R16, R33, PT ;  /* 0x000000211000720c */ /* 0x000fda0003f06270 */
[----:B------:R-:W-:Y:S05]  /*0b70*/  @P0 BRA `(.L_x_13717) ;  /* 0x0000000000300947 */ /* 0x000fea0003800000 */
[----:B0-----:R-:W0:Y:S01]  /*0b80*/  LDC.64 R10, c[0x0][0x228] ;  /* 0x00008a00ff0a7b82 */ /* 0x001e220000000a00 */
[----:B------:R-:W-:Y:S02]  /*0b90*/  IMAD.IADD R13, R34, 0x1, R16 ;  /* 0x00000001220d7824 */ /* 0x000fe400078e0210 */
[----:B------:R-:W-:Y:S02]  /*0ba0*/  VIADD R16, R16, 0x80 ;  /* 0x0000008010107836 */ /* 0x000fe40000000000 */
[----:B0-----:R-:W-:-:S05]  /*0bb0*/  IMAD.WIDE.U32 R10, R13, 0x8, R10 ;  /* 0x000000080d0a7825 */ /* 0x001fca00078e000a */
[----:B------:R1:W-:Y:S02]  /*0bc0*/  STG.E.64 desc[UR4][R10.64], R8 ;  /* 0x000000080a007986 */ /* 0x0003e4000c101b04 */
.L_x_13716:
[----:B------:R-:W-:-:S13]  /*0bd0*/  ISETP.GE.AND P0, PT, R16, R33, PT ;  /* 0x000000211000720c */ /* 0x000fda0003f06270 */
[----:B------:R-:W-:Y:S05]  /*0be0*/  @P0 BRA `(.L_x_13718) ;  /* 0x0000000000340947 */ /* 0x000fea0003800000 */
[----:B-1----:R-:W1:Y:S01]  /*0bf0*/  LDC.64 R8, c[0x0][0x228] ;  /* 0x00008a00ff087b82 */ /* 0x002e620000000a00 */
[----:B0-----:R-:W-:Y:S02]  /*0c00*/  IMAD.IADD R11, R34, 0x1, R16 ;  /* 0x00000001220b7824 */ /* 0x001fe400078e0210 */
[----:B------:R-:W-:Y:S02]  /*0c10*/  VIADD R16, R16, 0x80 ;  /* 0x0000008010107836 */ /* 0x000fe40000000000 */
[----:B-1----:R-:W-:-:S05]  /*0c20*/  IMAD.WIDE.U32 R8, R11, 0x8, R8 ;  /* 0x000000080b087825 */ /* 0x002fca00078e0008 */
[----:B------:R1:W-:Y:S02]  /*0c30*/  STG.E.64 desc[UR4][R8.64], R6 ;  /* 0x0000000608007986 */ /* 0x0003e4000c101b04 */
.L_x_13717:
[----:B------:R-:W-:-:S13]  /*0c40*/  ISETP.GE.AND P0, PT, R16, R33, PT ;  /* 0x000000211000720c */ /* 0x000fda0003f06270 */
[----:B------:R-:W-:Y:S05]  /*0c50*/  @P0 BREAK B1 ;  /* 0x0000000000010942 */ /* 0x000fea0003800000 */
[----:B------:R-:W-:Y:S05]  /*0c60*/  @P0 BRA `(.L_x_13719) ;  /* 0x0000000000300947 */ /* 0x000fea0003800000 */
[----:B-1----:R-:W1:Y:S01]  /*0c70*/  LDC.64 R6, c[0x0][0x228] ;  /* 0x00008a00ff067b82 */ /* 0x002e620000000a00 */
[----:B------:R-:W-:Y:S02]  /*0c80*/  IMAD.IADD R9, R34, 0x1, R16 ;  /* 0x0000000122097824 */ /* 0x000fe400078e0210 */
[----:B------:R-:W-:Y:S02]  /*0c90*/  VIADD R16, R16, 0x80 ;  /* 0x0000008010107836 */ /* 0x000fe40000000000 */
[----:B-1----:R-:W-:-:S05]  /*0ca0*/  IMAD.WIDE.U32 R6, R9, 0x8, R6 ;  /* 0x0000000809067825 */ /* 0x002fca00078e0006 */
[----:B------:R2:W-:Y:S02]  /*0cb0*/  STG.E.64 desc[UR4][R6.64], R4 ;  /* 0x0000000406007986 */ /* 0x0005e4000c101b04 */
.L_x_13718:
[----:B------:R-:W-:Y:S05]  /*0cc0*/  BSYNC B1 ;  /* 0x0000000000017941 */ /* 0x000fea0003800000 */
.L_x_13714:
[----:B------:R-:W-:-:S13]  /*0cd0*/  ISETP.GE.AND P0, PT, R16, R33, PT ;  /* 0x000000211000720c */ /* 0x000fda0003f06270 */
[----:B--2---:R-:W2:Y:S01]  /*0ce0*/  @!P0 LDC.64 R4, c[0x0][0x228] ;  /* 0x00008a00ff048b82 */ /* 0x004ea20000000a00 */
[----:B------:R-:W-:Y:S02]  /*0cf0*/  @!P0 IMAD.IADD R7, R34, 0x1, R16 ;  /* 0x0000000122078824 */ /* 0x000fe400078e0210 */
[----:B------:R-:W-:Y:S02]  /*0d00*/  @!P0 VIADD R16, R16, 0x80 ;  /* 0x0000008010108836 */ /* 0x000fe40000000000 */
[----:B--2---:R-:W-:-:S05]  /*0d10*/  @!P0 IMAD.WIDE.U32 R4, R7, 0x8, R4 ;  /* 0x0000000807048825 */ /* 0x004fca00078e0004 */
[----:B------:R2:W-:Y:S02]  /*0d20*/  @!P0 STG.E.64 desc[UR4][R4.64], R2 ;  /* 0x0000000204008986 */ /* 0x0005e4000c101b04 */
.L_x_13719:
[----:B------:R-:W-:Y:S05]  /*0d30*/  BSYNC B0 ;  /* 0x0000000000007941 */ /* 0x000fea0003800000 */
.L_x_13713:
        /* <DEDUP_REMOVED lines=8> */
.L_x_13720:
        /* <DEDUP_REMOVED lines=12> */
.L_x_20628:


//--------------------- .text._ZN2at6native29vectorized_elementwise_kernelILi4ENS0_13BUnaryFunctorIlllZZZNS0_18lshift_kernel_cudaERNS_18TensorIteratorBaseEENKUlvE_clEvENKUlvE2_clEvEUlllE_EESt5arrayIPcLm2EEEEviT0_T1_ --------------------------
	.section	.text._ZN2at6native29vectorized_elementwise_kernelILi4ENS0_13BUnaryFunctorIlllZZZNS0_18lshift_kernel_cudaERNS_18TensorIteratorBaseEENKUlvE_clEvENKUlvE2_clEvEUlllE_EESt5arrayIPcLm2EEEEviT0_T1_,"ax",@progbits
	.align	128
        .global         _ZN2at6native29vectorized_elementwise_kernelILi4ENS0_13BUnaryFunctorIlllZZZNS0_18lshift_kernel_cudaERNS_18TensorIteratorBaseEENKUlvE_clEvENKUlvE2_clEvEUlllE_EESt5arrayIPcLm2EEEEviT0_T1_
        .type           _ZN2at6native29vectorized_elementwise_kernelILi4ENS0_13BUnaryFunctorIlllZZZNS0_18lshift_kernel_cudaERNS_18TensorIteratorBaseEENKUlvE_clEvENKUlvE2_clEvEUlllE_EESt5arrayIPcLm2EEEEviT0_T1_,@function
        .size           _ZN2at6native29vectorized_elementwise_kernelILi4ENS0_13BUnaryFunctorIlllZZZNS0_18lshift_kernel_cudaERNS_18TensorIteratorBaseEENKUlvE_clEvENKUlvE2_clEvEUlllE_EESt5arrayIPcLm2EEEEviT0_T1_,(.L_x_20629 - _ZN2at6native29vectorized_elementwise_kernelILi4ENS0_13BUnaryFunctorIlllZZZNS0_18lshift_kernel_cudaERNS_18TensorIteratorBaseEENKUlvE_clEvENKUlvE2_clEvEUlllE_EESt5arrayIPcLm2EEEEviT0_T1_)
        .other          _ZN2at6native29vectorized_elementwise_kernelILi4ENS0_13BUnaryFunctorIlllZZZNS0_18lshift_kernel_cudaERNS_18TensorIteratorBaseEENKUlvE_clEvENKUlvE2_clEvEUlllE_EESt5arrayIPcLm2EEEEviT0_T1_,@"STO_CUDA_ENTRY STV_DEFAULT"
_ZN2at6native29vectorized_elementwise_kernelILi4ENS0_13BUnaryFunctorIlllZZZNS0_18lshift_kernel_cudaERNS_18TensorIteratorBaseEENKUlvE_clEvENKUlvE2_clEvEUlllE_EESt5arrayIPcLm2EEEEviT0_T1_:
.text._ZN2at6native29vectorized_elementwise_kernelILi4ENS0_13BUnaryFunctorIlllZZZNS0_18lshift_kernel_cudaERNS_18TensorIteratorBaseEENKUlvE_clEvENKUlvE2_clEvEUlllE_EESt5arrayIPcLm2EEEEviT0_T1_:
        /* <DEDUP_REMOVED lines=48> */
.L_x_13722:
        /* <DEDUP_REMOVED lines=20> */
.L_x_13721:
        /* <DEDUP_REMOVED lines=87> */
.L_x_13723:
        /* <DEDUP_REMOVED lines=27> */
.L_x_13726:
[----:B------:R-:W-:-:S13]  /*0b60*/  ISETP.GE.AND P0, PT, R16, R33, PT ;  /* 0x000000211000720c */ /* 0x000fda0003f06270 */
[----:B------:R-:W-:Y:S05]  /*0b70*/  @P0 BRA `(.L_x_13728) ;  /* 0x0000000000300947 */ /* 0x000fea0003800000 */
[----:B0-----:R-:W0:Y:S01]  /*0b80*/  LDC.64 R10, c[0x0][0x228] ;  /* 0x00008a00ff0a7b82 */ /* 0x001e220000000a00 */
[----:B------:R-:W-:Y:S02]  /*0b90*/  IMAD.IADD R13, R34, 0x1, R16 ;  /* 0x00000001220d7824 */ /* 0x000fe400078e0210 */
[----:B------:R-:W-:Y:S02]  /*0ba0*/  VIADD R16, R16, 0x80 ;  /* 0x0000008010107836 */ /* 0x000fe40000000000 */
[----:B0-----:R-:W-:-:S05]  /*0bb0*/  IMAD.WIDE.U32 R10, R13, 0x8, R10 ;  /* 0x000000080d0a7825 */ /* 0x001fca00078e000a */
[----:B------:R1:W-:Y:S02]  /*0bc0*/  STG.E.64 desc[UR4][R10.64], R8 ;  /* 0x000000080a007986 */ /* 0x0003e4000c101b04 */
.L_x_13727:
[----:B------:R-:W-:-:S13]  /*0bd0*/  ISETP.GE.AND P0, PT, R16, R33, PT ;  /* 0x000000211000720c */ /* 0x000fda0003f06270 */
[----:B------:R-:W-:Y:S05]  /*0be0*/  @P0 BRA `(.L_x_13729) ;  /* 0x0000000000340947 */ /* 0x000fea0003800000 */
[----:B-1----:R-:W1:Y:S01]  /*0bf0*/  LDC.64 R8, c[0x0][0x228] ;  /* 0x00008a00ff087b82 */ /* 0x002e620000000a00 */
[----:B0-----:R-:W-:Y:S02]  /*0c00*/  IMAD.IADD R11, R34, 0x1, R16 ;  /* 0x00000001220b7824 */ /* 0x001fe400078e0210 */
[----:B------:R-:W-:Y:S02]  /*0c10*/  VIADD R16, R16, 0x80 ;  /* 0x0000008010107836 */ /* 0x000fe40000000000 */
[----:B-1----:R-:W-:-:S05]  /*0c20*/  IMAD.WIDE.U32 R8, R11, 0x8, R8 ;  /* 0x000000080b087825 */ /* 0x002fca00078e0008 */
[----:B------:R1:W-:Y:S02]  /*0c30*/  STG.E.64 desc[UR4][R8.64], R6 ;  /* 0x0000000608007986 */ /* 0x0003e4000c101b04 */
.L_x_13728:
        /* <DEDUP_REMOVED lines=8> */
.L_x_13729:
[----:B------:R-:W-:Y:S05]  /*0cc0*/  BSYNC B1 ;  /* 0x0000000000017941 */ /* 0x000fea0003800000 */
.L_x_13725:
[----:B------:R-:W-:-:S13]  /*0cd0*/  ISETP.GE.AND P0, PT, R16, R33, PT ;  /* 0x000000211000720c */ /* 0x000fda0003f06270 */
[----:B--2---:R-:W2:Y:S01]  /*0ce0*/  @!P0 LDC.64 R4, c[0x0][0x228] ;  /* 0x00008a00ff048b82 */ /* 0x004ea20000000a00 */
[----:B------:R-:W-:Y:S02]  /*0cf0*/  @!P0 IMAD.IADD R7, R34, 0x1, R16 ;  /* 0x0000000122078824 */ /* 0x000fe400078e0210 */
[----:B------:R-:W-:Y:S02]  /*0d00*/  @!P0 VIADD R16, R16, 0x80 ;  /* 0x0000008010108836 */ /* 0x000fe40000000000 */
[----:B--2---:R-:W-:-:S05]  /*0d10*/  @!P0 IMAD.WIDE.U32 R4, R7, 0x8, R4 ;  /* 0x0000000807048825 */ /* 0x004fca00078e0004 */
[----:B------:R2:W-:Y:S02]  /*0d20*/  @!P0 STG.E.64 desc[UR4][R4.64], R2 ;  /* 0x0000000204008986 */ /* 0x0005e4000c101b04 */
.L_x_13730:
[----:B------:R-:W-:Y:S05]  /*0d30*/  BSYNC B0 ;  /* 0x0000000000007941 */ /* 0x000fea0003800000 */
.L_x_13724:
        /* <DEDUP_REMOVED lines=8> */
.L_x_13731:
        /* <DEDUP_REMOVED lines=12> */
.L_x_20629:


//--------------------- .text._ZN2at6native29vectorized_elementwise_kernelILi8ENS0_13BUnaryFunctorIlllZZZNS0_18lshift_kernel_cudaERNS_18TensorIteratorBaseEENKUlvE_clEvENKUlvE2_clEvEUlllE_EESt5arrayIPcLm2EEEEviT0_T1_ --------------------------
	.section	.text._ZN2at6native29vectorized_elementwise_kernelILi8ENS0_13BUnaryFunctorIlllZZZNS0_18lshift_kernel_cudaERNS_18TensorIteratorBaseEENKUlvE_clEvENKUlvE2_clEvEUlllE_EESt5arrayIPcLm2EEEEviT0_T1_,"ax",@progbits
	.align	128
        .global         _ZN2at6native29vectorized_elementwise_kernelILi8ENS0_13BUnaryFunctorIlllZZZNS0_18lshift_kernel_cudaERNS_18TensorIteratorBaseEENKUlvE_clEvENKUlvE2_clEvEUlllE_EESt5arrayIPcLm2EEEEviT0_T1_
        .type           _ZN2at6native29vectorized_elementwise_kernelILi8ENS0_13BUnaryFunctorIlllZZZNS0_18lshift_kernel_cudaERNS_18TensorIteratorBaseEENKUlvE_clEvENKUlvE2_clEvEUlllE_EESt5arrayIPcLm2EEEEviT0_T1_,@function
        .size           _ZN2at6native29vectorized_elementwise_kernelILi8ENS0_13BUnaryFunctorIlllZZZNS0_18lshift_kernel_cudaERNS_18TensorIteratorBaseEENKUlvE_clEvENKUlvE2_clEvEUlllE_EESt5arrayIPcLm2EEEEviT0_T1_,(.L_x_20630 - _ZN2at6native29vectorized_elementwise_kernelILi8ENS0_13BUnaryFunctorIlllZZZNS0_18lshift_kernel_cudaERNS_18TensorIteratorBaseEENKUlvE_clEvENKUlvE2_clEvEUlllE_EESt5arrayIPcLm2EEEEviT0_T1_)
        .other          _ZN2at6native29vectorized_elementwise_kernelILi8ENS0_13BUnaryFunctorIlllZZZNS0_18lshift_kernel_cudaERNS_18TensorIteratorBaseEENKUlvE_clEvENKUlvE2_clEvEUlllE_EESt5arrayIPcLm2EEEEviT0_T1_,@"STO_CUDA_ENTRY STV_DEFAULT"
_ZN2at6native29vectorized_elementwise_kernelILi8ENS0_13BUnaryFunctorIlllZZZNS0_18lshift_kernel_cudaERNS_18TensorIteratorBaseEENKUlvE_clEvENKUlvE2_clEvEUlllE_EESt5arrayIPcLm2EEEEviT0_T1_:
.text._ZN2at6native29vectorized_elementwise_kernelILi8ENS0_13BUnaryFunctorIlllZZZNS0_18lshift_kernel_cudaERNS_18TensorIteratorBaseEENKUlvE_clEvENKUlvE2_clEvEUlllE_EESt5arrayIPcLm2EEEEviT0_T1_:
        /* <DEDUP_REMOVED lines=48> */
.L_x_13733:
        /* <DEDUP_REMOVED lines=20> */
.L_x_13732:
        /* <DEDUP_REMOVED lines=87> */
.L_x_13734:
        /* <DEDUP_REMOVED lines=27> */
.L_x_13737:
[----:B------:R-:W-:-:S13]  /*0b60*/  ISETP.GE.AND P0, PT, R16, R33, PT ;  /* 0x000000211000720c */ /* 0x000fda0003f06270 */
[----:B------:R-:W-:Y:S05]  /*0b70*/  @P0 BRA `(.L_x_13739) ;  /* 0x0000000000300947 */ /* 0x000fea0003800000 */
[----:B0-----:R-:W0:Y:S01]  /*0b80*/  LDC.64 R10, c[0x0][0x228] ;  /* 0x00008a00ff0a7b82 */ /* 0x001e220000000a00 */
[----:B------:R-:W-:Y:S02]  /*0b90*/  IMAD.IADD R13, R34, 0x1, R16 ;  /* 0x00000001220d7824 */ /* 0x000fe400078e0210 */
[----:B------:R-:W-:Y:S02]  /*0ba0*/  VIADD R16, R16, 0x80 ;  /* 0x0000008010107836 */ /* 0x000fe40000000000 */
[----:B0-----:R-:W-:-:S05]  /*0bb0*/  IMAD.WIDE.U32 R10, R13, 0x8, R10 ;  /* 0x000000080d0a7825 */ /* 0x001fca00078e000a */
[----:B------:R1:W-:Y:S02]  /*0bc0*/  STG.E.64 desc[UR4][R10.64], R8 ;  /* 0x000000080a007986 */ /* 0x0003e4000c101b04 */
.L_x_13738:
[----:B------:R-:W-:-:S13]  /*0bd0*/  ISETP.GE.AND P0, PT, R16, R33, PT ;  /* 0x000000211000720c */ /* 0x000fda0003f06270 */
[----:B------:R-:W-:Y:S05]  /*0be0*/  @P0 BRA `(.L_x_13740) ;  /* 0x0000000000340947 */ /* 0x000fea0003800000 */
[----:B-1----:R-:W1:Y:S01]  /*0bf0*/  LDC.64 R8, c[0x0][0x228] ;  /* 0x00008a00ff087b82 */ /* 0x002e620000000a00 */
[----:B0-----:R-:W-:Y:S02]  /*0c00*/  IMAD.IADD R11, R34, 0x1, R16 ;  /* 0x00000001220b7824 */ /* 0x001fe400078e0210 */
[----:B------:R-:W-:Y:S02]  /*0c10*/  VIADD R16, R16, 0x80 ;  /* 0x0000008010107836 */ /* 0x000fe40000000000 */
[----:B-1----:R-:W-:-:S05]  /*0c20*/  IMAD.WIDE.U32 R8, R11, 0x8, R8 ;  /* 0x000000080b087825 */ /* 0x002fca00078e0008 */
[----:B------:R1:W-:Y:S02]  /*0c30*/  STG.E.64 desc[UR4][R8.64], R6 ;  /* 0x0000000608007986 */ /* 0x0003e4000c101b04 */
.L_x_13739:
        /* <DEDUP_REMOVED lines=8> */
.L_x_13740:
[----:B------:R-:W-:Y:S05]  /*0cc0*/  BSYNC B1 ;  /* 0x0000000000017941 */ /* 0x000fea0003800000 */
.L_x_13736:
[----:B------:R-:W-:-:S13]  /*0cd0*/  ISETP.GE.AND P0, PT, R16, R33, PT ;  /* 0x000000211000720c */ /* 0x000fda0003f06270 */
[----:B--2---:R-:W2:Y:S01]  /*0ce0*/  @!P0 LDC.64 R4, c[0x0][0x228] ;  /* 0x00008a00ff048b82 */ /* 0x004ea20000000a00 */
[----:B------:R-:W-:Y:S02]  /*0cf0*/  @!P0 IMAD.IADD R7, R34, 0x1, R16 ;  /* 0x0000000122078824 */ /* 0x000fe400078e0210 */
[----:B------:R-:W-:Y:S02]  /*0d00*/  @!P0 VIADD R16, R16, 0x80 ;  /* 0x0000008010108836 */ /* 0x000fe40000000000 */
[----:B--2---:R-:W-:-:S05]  /*0d10*/  @!P0 IMAD.WIDE.U32 R4, R7, 0x8, R4 ;  /* 0x0000000807048825 */ /* 0x004fca00078e0004 */
[----:B------:R2:W-:Y:S02]  /*0d20*/  @!P0 STG.E.64 desc[UR4][R4.64], R2 ;  /* 0x0000000204008986 */ /* 0x0005e4000c101b04 */
.L_x_13741:
[----:B------:R-:W-:Y:S05]  /*0d30*/  BSYNC B0 ;  /* 0x0000000000007941 */ /* 0x000fea0003800000 */
.L_x_13735:
        /* <DEDUP_REMOVED lines=8> */
.L_x_13742:
        /* <DEDUP_REMOVED lines=12> */
.L_x_20630:


//--------------------- .text._ZN2at6native18elementwise_kernelILi128ELi4EZNS0_15gpu_kernel_implINS0_13AUnaryFunctorIlllZZZNS0_18lshift_kernel_cudaERNS_18TensorIteratorBaseEENKUlvE_clEvENKUlvE2_clEvEUlllE_EEEEvS5_RKT_EUliE_EEviT1_ --------------------------
	.section	.text._ZN2at6native18elementwise_kernelILi128ELi4EZNS0_15gpu_kernel_implINS0_13AUnaryFunctorIlllZZZNS0_18lshift_kernel_cudaERNS_18TensorIteratorBaseEENKUlvE_clEvENKUlvE2_clEvEUlllE_EEEEvS5_RKT_EUliE_EEviT1_,"ax",@progbits
	.align	128
        .global         _ZN2at6native18elementwise_kernelILi128ELi4EZNS0_15gpu_kernel_implINS0_13AUnaryFunctorIlllZZZNS0_18lshift_kernel_cudaERNS_18TensorIteratorBaseEENKUlvE_clEvENKUlvE2_clEvEUlllE_EEEEvS5_RKT_EUliE_EEviT1_
        .type           _ZN2at6native18elementwise_kernelILi128ELi4EZNS0_15gpu_kernel_implINS0_13AUnaryFunctorIlllZZZNS0_18lshift_kernel_cudaERNS_18TensorIteratorBaseEENKUlvE_clEvENKUlvE2_clEvEUlllE_EEEEvS5_RKT_EUliE_EEviT1_,@function
        .size           _ZN2at6native18elementwise_kernelILi128ELi4EZNS0_15gpu_kernel_implINS0_13AUnaryFunctorIlllZZZNS0_18lshift_kernel_cudaERNS_18TensorIteratorBaseEENKUlvE_clEvENKUlvE2_clEvEUlllE_EEEEvS5_RKT_EUliE_EEviT1_,(.L_x_20631 - _ZN2at6native18elementwise_kernelILi128ELi4EZNS0_15gpu_kernel_implINS0_13AUnaryFunctorIlllZZZNS0_18lshift_kernel_cudaERNS_18TensorIteratorBaseEENKUlvE_clEvENKUlvE2_clEvEUlllE_EEEEvS5_RKT_EUliE_EEviT1_)
        .other          _ZN2at6native18elementwise_kernelILi128ELi4EZNS0_15gpu_kernel_implINS0_13AUnaryFunctorIlllZZZNS0_18lshift_kernel_cudaERNS_18TensorIteratorBaseEENKUlvE_clEvENKUlvE2_clEvEUlllE_EEEEvS5_RKT_EUliE_EEviT1_,@"STO_CUDA_ENTRY STV_DEFAULT"
_ZN2at6native18elementwise_kernelILi128ELi4EZNS0_15gpu_kernel_implINS0_13AUnaryFunctorIlllZZZNS0_18lshift_kernel_cudaERNS_18TensorIteratorBaseEENKUlvE_clEvENKUlvE2_clEvEUlllE_EEEEvS5_RKT_EUliE_EEviT1_:
.text._ZN2at6native18elementwise_kernelILi128ELi4EZNS0_15gpu_kernel_implINS0_13AUnaryFunctorIlllZZZNS0_18lshift_kernel_cudaERNS_18TensorIteratorBaseEENKUlvE_clEvENKUlvE2_clEvEUlllE_EEEEvS5_RKT_EUliE_EEviT1_:
        /* <DEDUP_REMOVED lines=314> */
.L_x_13745:
        /* <DEDUP_REMOVED lines=21> */
.L_x_13749:
[----:B------:R0:W5:Y:S01]  /*14f0*/  LDG.E.U8 R2, desc[UR36][R4.64] ;  /* 0x0000002404027981 */ /* 0x000162000c1e1100 */
[----:B------:R-:W-:Y:S01]  /*1500*/  IMAD.MOV.U32 R3, RZ, RZ, RZ ;  /* 0x000000ffff037224 */ /* 0x000fe200078e00ff */
[----:B------:R-:W-:Y:S06]  /*1510*/  BRA `(.L_x_13751) ;  /* 0x0000000c00487947 */ /* 0x000fec0003800000 */
.L_x_13748:
        /* <DEDUP_REMOVED lines=8> */
.L_x_13753:
[----:B------:R-:W2:Y:S02]  /*15a0*/  LDG.E R2, desc[UR36][R4.64] ;  /* 0x0000002404027981 */ /* 0x000ea4000c1e1900 */
[----:B--2---:R-:W-:Y:S01]  /*15b0*/  SHF.R.S32.HI R3, RZ, 0x1f, R2 ;  /* 0x0000001fff037819 */ /* 0x004fe20000011402 */
[----:B------:R-:W-:Y:S06]  /*15c0*/  BRA `(.L_x_13751) ;  /* 0x0000000c001c7947 */ /* 0x000fec0003800000 */
.L_x_13752:
[----:B------:R-:W2:Y:S02]  /*15d0*/  LDG.E.S16 R2, desc[UR36][R4.64] ;  /* 0x0000002404027981 */ /* 0x000ea4000c1e1700 */
[----:B--2---:R-:W-:Y:S01]  /*15e0*/  SHF.R.S32.HI R3, RZ, 0x1f, R2 ;  /* 0x0000001fff037819 */ /* 0x004fe20000011402 */
[----:B------:R-:W-:Y:S06]  /*15f0*/  BRA `(.L_x_13751) ;  /* 0x0000000c00107947 */ /* 0x000fec0003800000 */
.L_x_13747:
        /* <DEDUP_REMOVED lines=9> */
.L_x_13755:
[----:B------:R-:W2:Y:S02]  /*1690*/  LDG.E.U16 R4, desc[UR36][R4.64] ;  /* 0x0000002404047981 */ /* 0x000ea4000c1e1500 */
[----:B--2---:R-:W-:-:S06]  /*16a0*/  HADD2.F32 R2, -RZ, R4.H0_H0 ;  /* 0x20000004ff027230 */ /* 0x004fcc0000004100 */
[----:B------:R-:W0:Y:S01]  /*16b0*/  F2I.S64.TRUNC R2, R2 ;  /* 0x0000000200027311 */ /* 0x000e22000020d900 */
[----:B------:R-:W-:Y:S05]  /*16c0*/  BRA `(.L_x_13751) ;  /* 0x0000000800dc7947 */ /* 0x000fea0003800000 */
.L_x_13754:
        /* <DEDUP_REMOVED lines=9> */
.L_x_13757:
[----:B------:R-:W2:Y:S02]  /*1760*/  LDG.E.U16 R4, desc[UR36][R4.64] ;  /* 0x0000002404047981 */ /* 0x000ea4000c1e1500 */
[----:B--2---:R-:W-:-:S06]  /*1770*/  HADD2.F32 R2, -RZ, R4.H0_H0 ;  /* 0x20000004ff027230 */ /* 0x004fcc0000004100 */
[----:B------:R-:W0:Y:S01]  /*1780*/  F2I.S64.TRUNC R2, R2 ;  /* 0x0000000200027311 */ /* 0x000e22000020d900 */
[----:B------:R-:W-:Y:S05]  /*1790*/  BRA `(.L_x_13751) ;  /* 0x0000000800a87947 */ /* 0x000fea0003800000 */
.L_x_13756:
[----:B------:R-:W2:Y:S02]  /*17a0*/  LDG.E.64 R2, desc[UR36][R4.64] ;  /* 0x0000002404027981 */ /* 0x000ea4000c1e1b00 */
[----:B--2---:R-:W0:Y:S01]  /*17b0*/  F2I.S64.F64.TRUNC R2, R2 ;  /* 0x0000000200027311 */ /* 0x004e22000030d900 */
[----:B------:R-:W-:Y:S05]  /*17c0*/  BRA `(.L_x_13751) ;  /* 0x00000008009c7947 */ /* 0x000fea0003800000 */
.L_x_13746:
        /* <DEDUP_REMOVED lines=13> */
.L_x_13760:
[----:B------:R-:W2:Y:S02]  /*18a0*/  LDG.E.64 R2, desc[UR36][R4.64] ;  /* 0x0000002404027981 */ /* 0x000ea4000c1e1b00 */
[----:B--2---:R-:W0:Y:S01]  /*18b0*/  F2I.S64.F64.TRUNC R2, R2 ;  /* 0x0000000200027311 */ /* 0x004e22000030d900 */
[----:B------:R-:W-:Y:S05]  /*18c0*/  BRA `(.L_x_13751) ;  /* 0x00000008005c7947 */ /* 0x000fea0003800000 */
.L_x_13759:
        /* <DEDUP_REMOVED lines=27> */
.L_x_13762:
        /* <DEDUP_REMOVED lines=14> */
.L_x_13761:
[----:B------:R-:W2:Y:S02]  /*1b60*/  LDG.E.U16 R2, desc[UR36][R4.64] ;  /* 0x0000002404027981 */ /* 0x000ea4000c1e1500 */
[----:B--2---:R-:W-:-:S06]  /*1b70*/  IMAD.U32 R2, R2, 0x10000, RZ ;  /* 0x0001000002027824 */ /* 0x004fcc00078e00ff */
[----:B------:R-:W0:Y:S01]  /*1b80*/  F2I.S64.TRUNC R2, R2 ;  /* 0x0000000200027311 */ /* 0x000e22000020d900 */
[----:B------:R-:W-:Y:S05]  /*1b90*/  BRA `(.L_x_13751) ;  /* 0x0000000400a87947 */ /* 0x000fea0003800000 */
.L_x_13758:
        /* <DEDUP_REMOVED lines=11> */
.L_x_13765:
        /* <DEDUP_REMOVED lines=21> */
.L_x_13769:
[----:B------:R-:W-:Y:S05]  /*1da0*/  BSYNC B1 ;  /* 0x0000000000017941 */ /* 0x000fea0003800000 */
.L_x_13768:
[----:B------:R-:W-:Y:S01]  /*1db0*/  IMAD.SHL.U32 R2, R2, 0x100000, RZ ;  /* 0x0010000002027824 */ /* 0x000fe200078e00ff */
[----:B------:R-:W-:-:S04]  /*1dc0*/  LEA R3, R0, 0x3b800000, 0x17 ;  /* 0x3b80000000037811 */ /* 0x000fc800078eb8ff */
[----:B------:R-:W-:-:S07]  /*1dd0*/  LOP3.LUT R2, R3, R2, R4, 0xfe, !PT ;  /* 0x0000000203027212 */ /* 0x000fce00078efe04 */
.L_x_13767:
[----:B------:R-:W-:Y:S05]  /*1de0*/  BSYNC B0 ;  /* 0x0000000000007941 */ /* 0x000fea0003800000 */
.L_x_13766:
[----:B------:R-:W1:Y:S01]  /*1df0*/  F2I.S64.TRUNC R2, R2 ;  /* 0x0000000200027311 */ /* 0x000e62000020d900 */
[----:B------:R-:W-:Y:S05]  /*1e00*/  BRA `(.L_x_13751) ;  /* 0x00000004000c7947 */ /* 0x000fea0003800000 */
.L_x_13764:
        /* <DEDUP_REMOVED lines=21> */
.L_x_13773:
[----:B------:R-:W-:Y:S05]  /*1f60*/  BSYNC B1 ;  /* 0x0000000000017941 */ /* 0x000fea0003800000 */
.L_x_13772:
[----:B------:R-:W-:Y:S01]  /*1f70*/  IMAD.SHL.U32 R2, R2, 0x200000, RZ ;  /* 0x0020000002027824 */ /* 0x000fe200078e00ff */
[----:B------:R-:W-:-:S04]  /*1f80*/  LEA R3, R0, 0x37800000, 0x17 ;  /* 0x3780000000037811 */ /* 0x000fc800078eb8ff */
[----:B------:R-:W-:-:S07]  /*1f90*/  LOP3.LUT R2, R3, R2, R4, 0xfe, !PT ;  /* 0x0000000203027212 */ /* 0x000fce00078efe04 */
.L_x_13771:
[----:B------:R-:W-:Y:S05]  /*1fa0*/  BSYNC B0 ;  /* 0x0000000000007941 */ /* 0x000fea0003800000 */
.L_x_13770:
[----:B------:R-:W2:Y:S01]  /*1fb0*/  F2I.S64.TRUNC R2, R2 ;  /* 0x0000000200027311 */ /* 0x000ea2000020d900 */
[----:B------:R-:W-:Y:S05]  /*1fc0*/  BRA `(.L_x_13751) ;  /* 0x00000000009c7947 */ /* 0x000fea0003800000 */
.L_x_13763:
        /* <DEDUP_REMOVED lines=14> */
.L_x_13777:
[----:B------:R-:W-:Y:S05]  /*20b0*/  BSYNC B0 ;  /* 0x0000000000007941 */ /* 0x000fea0003800000 */
.L_x_13776:
[----:B------:R-:W4:Y:S01]  /*20c0*/  F2I.S64.TRUNC R2, R2 ;  /* 0x0000000200027311 */ /* 0x000f22000020d900 */
[----:B------:R-:W-:Y:S05]  /*20d0*/  BRA `(.L_x_13751) ;  /* 0x0000000000587947 */ /* 0x000fea0003800000 */
.L_x_13750:
        /* <DEDUP_REMOVED lines=16> */
.L_x_13778:
[----:B------:R-:W-:Y:S01]  /*21e0*/  CS2R R2, SRZ ;  /* 0x0000000000027805 */ /* 0x000fe2000001ff00 */
[----:B------:R-:W-:Y:S06]  /*21f0*/  BRA `(.L_x_13751) ;  /* 0x0000000000107947 */ /* 0x000fec0003800000 */
.L_x_13775:
[----:B------:R0:W5:Y:S01]  /*2200*/  LDG.E.64 R2, desc[UR36][R4.64] ;  /* 0x0000002404027981 */ /* 0x000162000c1e1b00 */
[----:B------:R-:W-:Y:S05]  /*2210*/  BRA `(.L_x_13751) ;  /* 0x0000000000087947 */ /* 0x000fea0003800000 */
.L_x_13774:
[----:B------:R3:W5:Y:S01]  /*2220*/  LDG.E R2, desc[UR36][R4.64] ;  /* 0x0000002404027981 */ /* 0x000762000c1e1900 */
[----:B------:R-:W-:-:S07]  /*2230*/  IMAD.MOV.U32 R3, RZ, RZ, RZ ;  /* 0x000000ffff037224 */ /* 0x000fce00078e00ff */
.L_x_13751:
[----:B------:R-:W3:Y:S01]  /*2240*/  LDC.U8 R6, c[0x0][0x430] ;  /* 0x00010c00ff067b82 */ /* 0x000ee20000000000 */
[----:B012-45:R-:W-:-:S04]  /*2250*/  ISETP.GT.U32.AND P0, PT, R2, 0x3f, PT ;  /* 0x0000003f0200780c */ /* 0x037fc80003f04070 */
[----:B------:R-:W-:-:S03]  /*2260*/  ISETP.GT.U32.AND.EX P0, PT, R3, RZ, PT, P0 ;  /* 0x000000ff0300720c */ /* 0x000fc60003f04100 */
[----:B---3--:R-:W0:Y:S01]  /*2270*/  LDC.64 R4, c[0x0][0x428] ;  /* 0x00010a00ff047b82 */ /* 0x008e220000000a00 */
[----:B------:R-:W-:-:S04]  /*2280*/  PRMT R0, R6, 0x9910, RZ ;  /* 0x0000991006007816 */ /* 0x000fc800000000ff */
[----:B------:R-:W-:Y:S02]  /*2290*/  ISETP.GT.AND P1, PT, R0, 0x9, PT ;  /* 0x000000090000780c */ /* 0x000fe40003f24270 */
[CC--:B0-----:R-:W-:Y:S02]  /*22a0*/  SHF.L.U32 R3, R4.reuse, R2.reuse, RZ ;  /* 0x0000000204037219 */ /* 0x0c1fe400000006ff */
[----:B------:R-:W-:Y:S02]  /*22b0*/  SHF.L.U64.HI R2, R4, R2, R5 ;  /* 0x0000000204027219 */ /* 0x000fe40000010205 */
[----:B------:R-:W-:Y:S02]  /*22c0*/  SEL R5, R3, RZ, !P0 ;  /* 0x000000ff03057207 */ /* 0x000fe40004000000 */
[----:B------:R-:W-:-:S03]  /*22d0*/  SEL R3, R2, RZ, !P0 ;  /* 0x000000ff02037207 */ /* 0x000fc60004000000 */
[----:B------:R-:W-:Y:S02]  /*22e0*/  IMAD.MOV.U32 R2, RZ, RZ, R5 ;  /* 0x000000ffff027224 */ /* 0x000fe400078e0005 */
        /* <DEDUP_REMOVED lines=11> */
.L_x_13782:
[----:B------:R3:W-:Y:S01]  /*23a0*/  STG.E.U8 desc[UR36][R16.64], R5 ;  /* 0x0000000510007986 */ /* 0x0007e2000c101124 */
[----:B------:R-:W-:Y:S05]  /*23b0*/  BRA `(.L_x_13784) ;  /* 0x0000000c00507947 */ /* 0x000fea0003800000 */
.L_x_13781:
        /* <DEDUP_REMOVED lines=8> */
.L_x_13786:
[----:B------:R1:W-:Y:S01]  /*2440*/  STG.E desc[UR36][R16.64], R5 ;  /* 0x0000000510007986 */ /* 0x0003e2000c101924 */
[----:B------:R-:W-:Y:S05]  /*2450*/  BRA `(.L_x_13784) ;  /* 0x0000000c00287947 */ /* 0x000fea0003800000 */
.L_x_13785:
[----:B------:R2:W-:Y:S01]  /*2460*/  STG.E.U16 desc[UR36][R16.64], R5 ;  /* 0x0000000510007986 */ /* 0x0005e2000c101524 */
[----:B------:R-:W-:Y:S05]  /*2470*/  BRA `(.L_x_13784) ;  /* 0x0000000c00207947 */ /* 0x000fea0003800000 */
.L_x_13780:
        /* <DEDUP_REMOVED lines=9> */
.L_x_13788:
[----:B------:R-:W0:Y:S02]  /*2510*/  I2F.S64 R0, R2 ;  /* 0x0000000200007312 */ /* 0x000e240000301400 */
[----:B0-----:R-:W-:-:S05]  /*2520*/  F2FP.F16.F32.PACK_AB R0, RZ, R0 ;  /* 0x00000000ff00723e */ /* 0x001fca00000000ff */
[----:B------:R0:W-:Y:S01]  /*2530*/  STG.E.U16 desc[UR36][R16.64], R0 ;  /* 0x0000000010007986 */ /* 0x0001e2000c101524 */
[----:B------:R-:W-:Y:S05]  /*2540*/  BRA `(.L_x_13784) ;  /* 0x0000000800ec7947 */ /* 0x000fea0003800000 */
.L_x_13787:
        /* <DEDUP_REMOVED lines=10> */
.L_x_13790:
[----:B------:R-:W0:Y:S02]  /*25f0*/  I2F.S64 R2, R2 ;  /* 0x0000000200027312 */ /* 0x000e240000301400 */
[----:B0-----:R-:W-:-:S04]  /*2600*/  F2FP.F16.F32.PACK_AB R3, RZ, R2 ;  /* 0x00000002ff03723e */ /* 0x001fc800000000ff */
[----:B------:R-:W-:-:S05]  /*2610*/  PRMT R3, R3, 0x5410, RZ ;  /* 0x0000541003037816 */ /* 0x000fca00000000ff */
[----:B------:R0:W-:Y:S01]  /*2620*/  STG.E desc[UR36][R16.64], R3 ;  /* 0x0000000310007986 */ /* 0x0001e2000c101924 */
[----:B------:R-:W-:Y:S05]  /*2630*/  BRA `(.L_x_13784) ;  /* 0x0000000800b07947 */ /* 0x000fea0003800000 */
.L_x_13789:
[----:B------:R-:W0:Y:S02]  /*2640*/  I2F.F64.S64 R2, R2 ;  /* 0x0000000200027312 */ /* 0x000e240000301c00 */
[----:B0-----:R0:W-:Y:S01]  /*2650*/  STG.E.64 desc[UR36][R16.64], R2 ;  /* 0x0000000210007986 */ /* 0x0011e2000c101b24 */
[----:B------:R-:W-:Y:S05]  /*2660*/  BRA `(.L_x_13784) ;  /* 0x0000000800a47947 */ /* 0x000fea0003800000 */
.L_x_13779:
        /* <DEDUP_REMOVED lines=13> */
.L_x_13793:
[----:B------:R-:W0:Y:S01]  /*2740*/  I2F.F64.S64 R4, R2 ;  /* 0x0000000200047312 */ /* 0x000e220000301c00 */
[----:B------:R-:W-:-:S05]  /*2750*/  CS2R R6, SRZ ;  /* 0x0000000000067805 */ /* 0x000fca000001ff00 */
[----:B0-----:R0:W-:Y:S01]  /*2760*/  STG.E.128 desc[UR36][R16.64], R4 ;  /* 0x0000000410007986 */ /* 0x0011e2000c101d24 */
[----:B------:R-:W-:Y:S05]  /*2770*/  BRA `(.L_x_13784) ;  /* 0x0000000800607947 */ /* 0x000fea0003800000 */
.L_x_13792:
        /* <DEDUP_REMOVED lines=21> */
.L_x_13797:
[----:B------:R-:W-:Y:S05]  /*28d0*/  BSYNC B0 ;  /* 0x0000000000007941 */ /* 0x000fea0003800000 */
.L_x_13796:
[----:B------:R-:W-:-:S05]  /*28e0*/  LOP3.LUT R5, R0, R5, RZ, 0xfc, !PT ;  /* 0x0000000500057212 */ /* 0x000fca00078efcff */
[----:B------:R0:W-:Y:S01]  /*28f0*/  STG.E.U8 desc[UR36][R16.64], R5 ;  /* 0x0000000510007986 */ /* 0x0001e2000c101124 */
[----:B------:R-:W-:Y:S05]  /*2900*/  BRA `(.L_x_13784) ;  /* 0x0000000400fc7947 */ /* 0x000fea0003800000 */
.L_x_13795:
        /* <DEDUP_REMOVED lines=13> */
.L_x_13799:
[----:B------:R-:W-:Y:S01]  /*29e0*/  IMAD.MOV.U32 R0, RZ, RZ, 0x7f ;  /* 0x0000007fff007424 */ /* 0x000fe200078e00ff */
[----:B------:R-:W-:-:S04]  /*29f0*/  ISETP.GT.U32.AND P0, PT, R4, 0x7f800000, PT ;  /* 0x7f8000000400780c */ /* 0x000fc80003f04070 */
[----:B------:R-:W-:-:S09]  /*2a00*/  SEL R0, R0, 0x7c, P0 ;  /* 0x0000007c00007807 */ /* 0x000fd20000000000 */
.L_x_13800:
[----:B------:R-:W-:Y:S05]  /*2a10*/  BSYNC B0 ;  /* 0x0000000000007941 */ /* 0x000fea0003800000 */
.L_x_13798:
[----:B------:R-:W-:-:S04]  /*2a20*/  LOP3.LUT R2, R3, 0x80000000, RZ, 0xc0, !PT ;  /* 0x8000000003027812 */ /* 0x000fc800078ec0ff */
[----:B------:R-:W-:-:S04]  /*2a30*/  SHF.R.U32.HI R3, RZ, 0x18, R2 ;  /* 0x00000018ff037819 */ /* 0x000fc80000011602 */
[----:B------:R-:W-:-:S05]  /*2a40*/  LOP3.LUT R3, R0, R3, RZ, 0xfc, !PT ;  /* 0x0000000300037212 */ /* 0x000fca00078efcff */
[----:B------:R0:W-:Y:S01]  /*2a50*/  STG.E.U8 desc[UR36][R16.64], R3 ;  /* 0x0000000310007986 */ /* 0x0001e2000c101124 */
[----:B------:R-:W-:Y:S05]  /*2a60*/  BRA `(.L_x_13784) ;  /* 0x0000000400a47947 */ /* 0x000fea0003800000 */
.L_x_13794:
[----:B------:R-:W0:Y:S02]  /*2a70*/  I2F.S64 R0, R2 ;  /* 0x0000000200007312 */ /* 0x000e240000301400 */
[----:B0-----:R-:W-:-:S05]  /*2a80*/  F2FP.BF16.F32.PACK_AB R0, RZ, R0 ;  /* 0x00000000ff00723e */ /* 0x001fca00000010ff */
[----:B------:R0:W-:Y:S01]  /*2a90*/  STG.E.U16 desc[UR36][R16.64], R0 ;  /* 0x0000000010007986 */ /* 0x0001e2000c101524 */
[----:B------:R-:W-:Y:S05]  /*2aa0*/  BRA `(.L_x_13784) ;  /* 0x0000000400947947 */ /* 0x000fea0003800000 */
.L_x_13791:
        /* <DEDUP_REMOVED lines=10> */
.L_x_13803:
        /* <DEDUP_REMOVED lines=17> */
.L_x_13806:
[----:B------:R-:W-:-:S04]  /*2c60*/  LOP3.LUT R2, R3, 0x80000000, RZ, 0xc0, !PT ;  /* 0x8000000003027812 */ /* 0x000fc800078ec0ff */
[----:B------:R-:W-:-:S04]  /*2c70*/  SHF.R.U32.HI R3, RZ, 0x18, R2 ;  /* 0x00000018ff037819 */ /* 0x000fc80000011602 */
[----:B------:R-:W-:-:S04]  /*2c80*/  LOP3.LUT R0, R0, R3, RZ, 0xfc, !PT ;  /* 0x0000000300007212 */ /* 0x000fc800078efcff */
[----:B------:R-:W-:-:S07]  /*2c90*/  PRMT R8, R0, 0x7610, R8 ;  /* 0x0000761000087816 */ /* 0x000fce0000000008 */
.L_x_13805:
[----:B------:R-:W-:Y:S05]  /*2ca0*/  BSYNC B0 ;  /* 0x0000000000007941 */ /* 0x000fea0003800000 */
.L_x_13804:
[----:B------:R0:W-:Y:S01]  /*2cb0*/  STG.E.U8 desc[UR36][R16.64], R8 ;  /* 0x0000000810007986 */ /* 0x0001e2000c101124 */
[----:B------:R-:W-:Y:S05]  /*2cc0*/  BRA `(.L_x_13784) ;  /* 0x00000004000c7947 */ /* 0x000fea0003800000 */
.L_x_13802:
        /* <DEDUP_REMOVED lines=17> */
.L_x_13809:
[----:B------:R-:W-:-:S04]  /*2de0*/  LOP3.LUT R2, R3, 0x80000000, RZ, 0xc0, !PT ;  /* 0x8000000003027812 */ /* 0x000fc800078ec0ff */
[----:B------:R-:W-:-:S04]  /*2df0*/  SHF.R.U32.HI R3, RZ, 0x18, R2 ;  /* 0x00000018ff037819 */ /* 0x000fc80000011602 */
[----:B------:R-:W-:-:S04]  /*2e00*/  LOP3.LUT R0, R0, R3, RZ, 0xfc, !PT ;  /* 0x0000000300007212 */ /* 0x000fc800078efcff */
[----:B------:R-:W-:-:S07]  /*2e10*/  PRMT R8, R0, 0x7610, R8 ;  /* 0x0000761000087816 */ /* 0x000fce0000000008 */
.L_x_13808:
[----:B------:R-:W-:Y:S05]  /*2e20*/  BSYNC B0 ;  /* 0x0000000000007941 */ /* 0x000fea0003800000 */
.L_x_13807:
[----:B------:R0:W-:Y:S01]  /*2e30*/  STG.E.U8 desc[UR36][R16.64], R8 ;  /* 0x0000000810007986 */ /* 0x0001e2000c101124 */
[----:B------:R-:W-:Y:S05]  /*2e40*/  BRA `(.L_x_13784) ;  /* 0x0000000000ac7947 */ /* 0x000fea0003800000 */
.L_x_13801:
        /* <DEDUP_REMOVED lines=23> */
.L_x_13783:
        /* <DEDUP_REMOVED lines=16> */
.L_x_13812:
[----:B------:R-:W-:Y:S05]  /*30c0*/  BRA `(.L_x_13784) ;  /* 0x00000000000c7947 */ /* 0x000fea0003800000 */
.L_x_13811:
[----:B------:R0:W-:Y:S01]  /*30d0*/  STG.E.64 desc[UR36][R16.64], R2 ;  /* 0x0000000210007986 */ /* 0x0001e2000c101b24 */
[----:B------:R-:W-:Y:S05]  /*30e0*/  BRA `(.L_x_13784) ;  /* 0x0000000000047947 */ /* 0x000fea0003800000 */
.L_x_13810:
[----:B------:R0:W-:Y:S02]  /*30f0*/  STG.E desc[UR36][R16.64], R5 ;  /* 0x0000000510007986 */ /* 0x0001e4000c101924 */
.L_x_13784:
[----:B------:R-:W-:-:S04]  /*3100*/  IMAD R18, R23, 0x200, R18 ;  /* 0x0000020017127824 */ /* 0x000fc800078e0212 */
[----:B------:R-:W-:-:S07]  /*3110*/  VIADD R19, R18, 0x80 ;  /* 0x0000008012137836 */ /* 0x000fce0000000000 */
.L_x_13744:
[----:B------:R-:W-:Y:S05]  /*3120*/  BSYNC B6 ;  /* 0x0000000000067941 */ /* 0x000fea0003800000 */
.L_x_13743:
        /* <DEDUP_REMOVED lines=307> */
.L_x_13815:
        /* <DEDUP_REMOVED lines=21> */
.L_x_13819:
[----:B------:R0:W5:Y:S01]  /*45b0*/  LDG.E.U8 R2, desc[UR36][R4.64] ;  /* 0x0000002404027981 */ /* 0x000162000c1e1100 */
[----:B------:R-:W-:Y:S01]  /*45c0*/  IMAD.MOV.U32 R3, RZ, RZ, RZ ;  /* 0x000000ffff037224 */ /* 0x000fe200078e00ff */
[----:B------:R-:W-:Y:S06]  /*45d0*/  BRA `(.L_x_13821) ;  /* 0x0000000c00487947 */ /* 0x000fec0003800000 */
.L_x_13818:
        /* <DEDUP_REMOVED lines=8> */
.L_x_13823:
[----:B------:R-:W2:Y:S02]  /*4660*/  LDG.E R2, desc[UR36][R4.64] ;  /* 0x0000002404027981 */ /* 0x000ea4000c1e1900 */
[----:B--2---:R-:W-:Y:S01]  /*4670*/  SHF.R.S32.HI R3, RZ, 0x1f, R2 ;  /* 0x0000001fff037819 */ /* 0x004fe20000011402 */
[----:B------:R-:W-:Y:S06]  /*4680*/  BRA `(.L_x_13821) ;  /* 0x0000000c001c7947 */ /* 0x000fec0003800000 */
.L_x_13822:
[----:B------:R-:W2:Y:S02]  /*4690*/  LDG.E.S16 R2, desc[UR36][R4.64] ;  /* 0x0000002404027981 */ /* 0x000ea4000c1e1700 */
[----:B--2---:R-:W-:Y:S01]  /*46a0*/  SHF.R.S32.HI R3, RZ, 0x1f, R2 ;  /* 0x0000001fff037819 */ /* 0x004fe20000011402 */
[----:B------:R-:W-:Y:S06]  /*46b0*/  BRA `(.L_x_13821) ;  /* 0x0000000c00107947 */ /* 0x000fec0003800000 */
.L_x_13817:
        /* <DEDUP_REMOVED lines=9> */
.L_x_13825:
[----:B------:R-:W2:Y:S02]  /*4750*/  LDG.E.U16 R4, desc[UR36][R4.64] ;  /* 0x0000002404047981 */ /* 0x000ea4000c1e1500 */
[----:B--2---:R-:W-:-:S06]  /*4760*/  HADD2.F32 R2, -RZ, R4.H0_H0 ;  /* 0x20000004ff027230 */ /* 0x004fcc0000004100 */
[----:B------:R-:W0:Y:S01]  /*4770*/  F2I.S64.TRUNC R2, R2 ;  /* 0x0000000200027311 */ /* 0x000e22000020d900 */
[----:B------:R-:W-:Y:S05]  /*4780*/  BRA `(.L_x_13821) ;  /* 0x0000000800dc7947 */ /* 0x000fea0003800000 */
.L_x_13824:
        /* <DEDUP_REMOVED lines=9> */
.L_x_13827:
[----:B------:R-:W2:Y:S02]  /*4820*/  LDG.E.U16 R4, desc[UR36][R4.64] ;  /* 0x0000002404047981 */ /* 0x000ea4000c1e1500 */
[----:B--2---:R-:W-:-:S06]  /*4830*/  HADD2.F32 R2, -RZ, R4.H0_H0 ;  /* 0x20000004ff027230 */ /* 0x004fcc0000004100 */
[----:B------:R-:W0:Y:S01]  /*4840*/  F2I.S64.TRUNC R2, R2 ;  /* 0x0000000200027311 */ /* 0x000e22000020d900 */
[----:B------:R-:W-:Y:S05]  /*4850*/  BRA `(.L_x_13821) ;  /* 0x0000000800a87947 */ /* 0x000fea0003800000 */
.L_x_13826:
[----:B------:R-:W2:Y:S02]  /*4860*/  LDG.E.64 R2, desc[UR36][R4.64] ;  /* 0x0000002404027981 */ /* 0x000ea4000c1e1b00 */
[----:B--2---:R-:W0:Y:S01]  /*4870*/  F2I.S64.F64.TRUNC R2, R2 ;  /* 0x0000000200027311 */ /* 0x004e22000030d900 */
[----:B------:R-:W-:Y:S05]  /*4880*/  BRA `(.L_x_13821) ;  /* 0x00000008009c7947 */ /* 0x000fea0003800000 */
.L_x_13816:
        /* <DEDUP_REMOVED lines=13> */
.L_x_13830:
[----:B------:R-:W2:Y:S02]  /*4960*/  LDG.E.64 R2, desc[UR36][R4.64] ;  /* 0x0000002404027981 */ /* 0x000ea4000c1e1b00 */
[----:B--2---:R-:W0:Y:S01]  /*4970*/  F2I.S64.F64.TRUNC R2, R2 ;  /* 0x0000000200027311 */ /* 0x004e22000030d900 */
[----:B------:R-:W-:Y:S05]  /*4980*/  BRA `(.L_x_13821) ;  /* 0x00000008005c7947 */ /* 0x000fea0003800000 */
.L_x_13829:
        /* <DEDUP_REMOVED lines=27> */
.L_x_13832:
        /* <DEDUP_REMOVED lines=14> */
.L_x_13831:
[----:B------:R-:W2:Y:S02]  /*4c20*/  LDG.E.U16 R2, desc[UR36][R4.64] ;  /* 0x0000002404027981 */ /* 0x000ea4000c1e1500 */
[----:B--2---:R-:W-:-:S06]  /*4c30*/  IMAD.U32 R2, R2, 0x10000, RZ ;  /* 0x0001000002027824 */ /* 0x004fcc00078e00ff */
[----:B------:R-:W0:Y:S01]  /*4c40*/  F2I.S64.TRUNC R2, R2 ;  /* 0x0000000200027311 */ /* 0x000e22000020d900 */
[----:B------:R-:W-:Y:S05]  /*4c50*/  BRA `(.L_x_13821) ;  /* 0x0000000400a87947 */ /* 0x000fea0003800000 */
.L_x_13828:
        /* <DEDUP_REMOVED lines=11> */
.L_x_13835:
        /* <DEDUP_REMOVED lines=21> */
.L_x_13839:
[----:B------:R-:W-:Y:S05]  /*4e60*/  BSYNC B1 ;  /* 0x0000000000017941 */ /* 0x000fea0003800000 */
.L_x_13838:
[----:B------:R-:W-:Y:S01]  /*4e70*/  IMAD.SHL.U32 R2, R2, 0x100000, RZ ;  /* 0x0010000002027824 */ /* 0x000fe200078e00ff */
[----:B------:R-:W-:-:S04]  /*4e80*/  LEA R3, R0, 0x3b800000, 0x17 ;  /* 0x3b80000000037811 */ /* 0x000fc800078eb8ff */
[----:B------:R-:W-:-:S07]  /*4e90*/  LOP3.LUT R2, R3, R2, R4, 0xfe, !PT ;  /* 0x0000000203027212 */ /* 0x000fce00078efe04 */
.L_x_13837:
[----:B------:R-:W-:Y:S05]  /*4ea0*/  BSYNC B0 ;  /* 0x0000000000007941 */ /* 0x000fea0003800000 */
.L_x_13836:
[----:B------:R-:W1:Y:S01]  /*4eb0*/  F2I.S64.TRUNC R2, R2 ;  /* 0x0000000200027311 */ /* 0x000e62000020d900 */
[----:B------:R-:W-:Y:S05]  /*4ec0*/  BRA `(.L_x_13821) ;  /* 0x00000004000c7947 */ /* 0x000fea0003800000 */
.L_x_13834:
        /* <DEDUP_REMOVED lines=21> */
.L_x_13843:
[----:B------:R-:W-:Y:S05]  /*5020*/  BSYNC B1 ;  /* 0x0000000000017941 */ /* 0x000fea0003800000 */
.L_x_13842:
[----:B------:R-:W-:Y:S01]  /*5030*/  IMAD.SHL.U32 R2, R2, 0x200000, RZ ;  /* 0x0020000002027824 */ /* 0x000fe200078e00ff */
[----:B------:R-:W-:-:S04]  /*5040*/  LEA R3, R0, 0x37800000, 0x17 ;  /* 0x3780000000037811 */ /* 0x000fc800078eb8ff */
[----:B------:R-:W-:-:S07]  /*5050*/  LOP3.LUT R2, R3, R2, R4, 0xfe, !PT ;  /* 0x0000000203027212 */ /* 0x000fce00078efe04 */
.L_x_13841:
[----:B------:R-:W-:Y:S05]  /*5060*/  BSYNC B0 ;  /* 0x0000000000007941 */ /* 0x000fea0003800000 */
.L_x_13840:
[----:B------:R-:W2:Y:S01]  /*5070*/  F2I.S64.TRUNC R2, R2 ;  /* 0x0000000200027311 */ /* 0x000ea2000020d900 */
[----:B------:R-:W-:Y:S05]  /*5080*/  BRA `(.L_x_13821) ;  /* 0x00000000009c7947 */ /* 0x000fea0003800000 */
.L_x_13833:
        /* <DEDUP_REMOVED lines=14> */
.L_x_13847:
[----:B------:R-:W-:Y:S05]  /*5170*/  BSYNC B0 ;  /* 0x0000000000007941 */ /* 0x000fea0003800000 */
.L_x_13846:
[----:B------:R-:W0:Y:S01]  /*5180*/  F2I.S64.TRUNC R2, R2 ;  /* 0x0000000200027311 */ /* 0x000e22000020d900 */
[----:B------:R-:W-:Y:S05]  /*5190*/  BRA `(.L_x_13821) ;  /* 0x0000000000587947 */ /* 0x000fea0003800000 */
.L_x_13820:
        /* <DEDUP_REMOVED lines=16> */
.L_x_13848:
[----:B------:R-:W-:Y:S01]  /*52a0*/  CS2R R2, SRZ ;  /* 0x0000000000027805 */ /* 0x000fe2000001ff00 */
[----:B------:R-:W-:Y:S06]  /*52b0*/  BRA `(.L_x_13821) ;  /* 0x0000000000107947 */ /* 0x000fec0003800000 */
.L_x_13845:
[----:B------:R4:W5:Y:S01]  /*52c0*/  LDG.E.64 R2, desc[UR36][R4.64] ;  /* 0x0000002404027981 */ /* 0x000962000c1e1b00 */
[----:B------:R-:W-:Y:S05]  /*52d0*/  BRA `(.L_x_13821) ;  /* 0x0000000000087947 */ /* 0x000fea0003800000 */
.L_x_13844:
[----:B------:R3:W5:Y:S01]  /*52e0*/  LDG.E R2, desc[UR36][R4.64] ;  /* 0x0000002404027981 */ /* 0x000762000c1e1900 */
[----:B------:R-:W-:-:S07]  /*52f0*/  IMAD.MOV.U32 R3, RZ, RZ, RZ ;  /* 0x000000ffff037224 */ /* 0x000fce00078e00ff */
.L_x_13821:
[----:B------:R-:W3:Y:S01]  /*5300*/  LDC.U8 R7, c[0x0][0x430] ;  /* 0x00010c00ff077b82 */ /* 0x000ee20000000000 */
[----:B012--5:R-:W-:-:S04]  /*5310*/  ISETP.GT.U32.AND P0, PT, R2, 0x3f, PT ;  /* 0x0000003f0200780c */ /* 0x027fc80003f04070 */
[----:B------:R-:W-:-:S03]  /*5320*/  ISETP.GT.U32.AND.EX P0, PT, R3, RZ, PT, P0 ;  /* 0x000000ff0300720c */ /* 0x000fc60003f04100 */
[----:B---34-:R-:W0:Y:S01]  /*5330*/  LDC.64 R4, c[0x0][0x428] ;  /* 0x00010a00ff047b82 */ /* 0x018e220000000a00 */
        /* <DEDUP_REMOVED lines=18> */
.L_x_13852:
[----:B------:R0:W-:Y:S01]  /*5460*/  STG.E.U8 desc[UR36][R16.64], R5 ;  /* 0x0000000510007986 */ /* 0x0001e2000c101124 */
[----:B------:R-:W-:Y:S05]  /*5470*/  BRA `(.L_x_13854) ;  /* 0x0000000c00507947 */ /* 0x000fea0003800000 */
.L_x_13851:
        /* <DEDUP_REMOVED lines=8> */
.L_x_13856:
[----:B------:R0:W-:Y:S01]  /*5500*/  STG.E desc[UR36][R16.64], R5 ;  /* 0x0000000510007986 */ /* 0x0001e2000c101924 */
[----:B------:R-:W-:Y:S05]  /*5510*/  BRA `(.L_x_13854) ;  /* 0x0000000c00287947 */ /* 0x000fea0003800000 */
.L_x_13855:
[----:B------:R0:W-:Y:S01]  /*5520*/  STG.E.U16 desc[UR36][R16.64], R5 ;  /* 0x0000000510007986 */ /* 0x0001e2000c101524 */
[----:B------:R-:W-:Y:S05]  /*5530*/  BRA `(.L_x_13854) ;  /* 0x0000000c00207947 */ /* 0x000fea0003800000 */
.L_x_13850:
        /* <DEDUP_REMOVED lines=9> */
.L_x_13858:
[----:B------:R-:W0:Y:S02]  /*55d0*/  I2F.S64 R0, R2 ;  /* 0x0000000200007312 */ /* 0x000e240000301400 */
[----:B0-----:R-:W-:-:S05]  /*55e0*/  F2FP.F16.F32.PACK_AB R0, RZ, R0 ;  /* 0x00000000ff00723e */ /* 0x001fca00000000ff */
[----:B------:R0:W-:Y:S01]  /*55f0*/  STG.E.U16 desc[UR36][R16.64], R0 ;  /* 0x0000000010007986 */ /* 0x0001e2000c101524 */
[----:B------:R-:W-:Y:S05]  /*5600*/  BRA `(.L_x_13854) ;  /* 0x0000000800ec7947 */ /* 0x000fea0003800000 */
.L_x_13857:
        /* <DEDUP_REMOVED lines=10> */
.L_x_13860:
[----:B------:R-:W0:Y:S02]  /*56b0*/  I2F.S64 R2, R2 ;  /* 0x0000000200027312 */ /* 0x000e240000301400 */
[----:B0-----:R-:W-:-:S04]  /*56c0*/  F2FP.F16.F32.PACK_AB R3, RZ, R2 ;  /* 0x00000002ff03723e */ /* 0x001fc800000000ff */
[----:B------:R-:W-:-:S05]  /*56d0*/  PRMT R3, R3, 0x5410, RZ ;  /* 0x0000541003037816 */ /* 0x000fca00000000ff */
[----:B------:R0:W-:Y:S01]  /*56e0*/  STG.E desc[UR36][R16.64], R3 ;  /* 0x0000000310007986 */ /* 0x0001e2000c101924 */
[----:B------:R-:W-:Y:S05]  /*56f0*/  BRA `(.L_x_13854) ;  /* 0x0000000800b07947 */ /* 0x000fea0003800000 */
.L_x_13859:
[----:B------:R-:W0:Y:S02]  /*5700*/  I2F.F64.S64 R2, R2 ;  /* 0x0000000200027312 */ /* 0x000e240000301c00 */
[----:B0-----:R0:W-:Y:S01]  /*5710*/  STG.E.64 desc[UR36][R16.64], R2 ;  /* 0x0000000210007986 */ /* 0x0011e2000c101b24 */
[----:B------:R-:W-:Y:S05]  /*5720*/  BRA `(.L_x_13854) ;  /* 0x0000000800a47947 */ /* 0x000fea0003800000 */
.L_x_13849:
        /* <DEDUP_REMOVED lines=13> */
.L_x_13863:
[----:B------:R-:W0:Y:S01]  /*5800*/  I2F.F64.S64 R4, R2 ;  /* 0x0000000200047312 */ /* 0x000e220000301c00 */
[----:B------:R-:W-:-:S05]  /*5810*/  CS2R R6, SRZ ;  /* 0x0000000000067805 */ /* 0x000fca000001ff00 */
[----:B0-----:R0:W-:Y:S01]  /*5820*/  STG.E.128 desc[UR36][R16.64], R4 ;  /* 0x0000000410007986 */ /* 0x0011e2000c101d24 */
[----:B------:R-:W-:Y:S05]  /*5830*/  BRA `(.L_x_13854) ;  /* 0x0000000800607947 */ /* 0x000fea0003800000 */
.L_x_13862:
        /* <DEDUP_REMOVED lines=21> */
.L_x_13867:
[----:B------:R-:W-:Y:S05]  /*5990*/  BSYNC B0 ;  /* 0x0000000000007941 */ /* 0x000fea0003800000 */
.L_x_13866:
[----:B------:R-:W-:-:S05]  /*59a0*/  LOP3.LUT R5, R0, R5, RZ, 0xfc, !PT ;  /* 0x0000000500057212 */ /* 0x000fca00078efcff */
[----:B------:R0:W-:Y:S01]  /*59b0*/  STG.E.U8 desc[UR36][R16.64], R5 ;  /* 0x0000000510007986 */ /* 0x0001e2000c101124 */
[----:B------:R-:W-:Y:S05]  /*59c0*/  BRA `(.L_x_13854) ;  /* 0x0000000400fc7947 */ /* 0x000fea0003800000 */
.L_x_13865:
        /* <DEDUP_REMOVED lines=13> */
.L_x_13869:
[----:B------:R-:W-:Y:S01]  /*5aa0*/  IMAD.MOV.U32 R0, RZ, RZ, 0x7f ;  /* 0x0000007fff007424 */ /* 0x000fe200078e00ff */
[----:B------:R-:W-:-:S04]  /*5ab0*/  ISETP.GT.U32.AND P0, PT, R4, 0x7f800000, PT ;  /* 0x7f8000000400780c */ /* 0x000fc80003f04070 */
[----:B------:R-:W-:-:S09]  /*5ac0*/  SEL R0, R0, 0x7c, P0 ;  /* 0x0000007c00007807 */ /* 0x000fd20000000000 */
.L_x_13870:
[----:B------:R-:W-:Y:S05]  /*5ad0*/  BSYNC B0 ;  /* 0x0000000000007941 */ /* 0x000fea0003800000 */
.L_x_13868:
[----:B------:R-:W-:-:S04]  /*5ae0*/  LOP3.LUT R2, R3, 0x80000000, RZ, 0xc0, !PT ;  /* 0x8000000003027812 */ /* 0x000fc800078ec0ff */
[----:B------:R-:W-:-:S04]  /*5af0*/  SHF.R.U32.HI R3, RZ, 0x18, R2 ;  /* 0x00000018ff037819 */ /* 0x000fc80000011602 */
[----:B------:R-:W-:-:S05]  /*5b00*/  LOP3.LUT R3, R0, R3, RZ, 0xfc, !PT ;  /* 0x0000000300037212 */ /* 0x000fca00078efcff */
[----:B------:R0:W-:Y:S01]  /*5b10*/  STG.E.U8 desc[UR36][R16.64], R3 ;  /* 0x0000000310007986 */ /* 0x0001e2000c101124 */
[----:B------:R-:W-:Y:S05]  /*5b20*/  BRA `(.L_x_13854) ;  /* 0x0000000400a47947 */ /* 0x000fea0003800000 */
.L_x_13864:
[----:B------:R-:W0:Y:S02]  /*5b30*/  I2F.S64 R0, R2 ;  /* 0x0000000200007312 */ /* 0x000e240000301400 */
[----:B0-----:R-:W-:-:S05]  /*5b40*/  F2FP.BF16.F32.PACK_AB R0, RZ, R0 ;  /* 0x00000000ff00723e */ /* 0x001fca00000010ff */
[----:B------:R0:W-:Y:S01]  /*5b50*/  STG.E.U16 desc[UR36][R16.64], R0 ;  /* 0x0000000010007986 */ /* 0x0001e2000c101524 */
[----:B------:R-:W-:Y:S05]  /*5b60*/  BRA `(.L_x_13854) ;  /* 0x0000000400947947 */ /* 0x000fea0003800000 */
.L_x_13861:
        /* <DEDUP_REMOVED lines=10> */
.L_x_13873:
        /* <DEDUP_REMOVED lines=17> */
.L_x_13876:
[----:B------:R-:W-:-:S04]  /*5d20*/  LOP3.LUT R2, R3, 0x80000000, RZ, 0xc0, !PT ;  /* 0x8000000003027812 */ /* 0x000fc800078ec0ff */
[----:B------:R-:W-:-:S04]  /*5d30*/  SHF.R.U32.HI R3, RZ, 0x18, R2 ;  /* 0x00000018ff037819 */ /* 0x000fc80000011602 */
[----:B------:R-:W-:-:S04]  /*5d40*/  LOP3.LUT R0, R0, R3, RZ, 0xfc, !PT ;  /* 0x0000000300007212 */ /* 0x000fc800078efcff */
[----:B------:R-:W-:-:S07]  /*5d50*/  PRMT R8, R0, 0x7610, R8 ;  /* 0x0000761000087816 */ /* 0x000fce0000000008 */
.L_x_13875:
[----:B------:R-:W-:Y:S05]  /*5d60*/  BSYNC B0 ;  /* 0x0000000000007941 */ /* 0x000fea0003800000 */
.L_x_13874:
[----:B------:R3:W-:Y:S01]  /*5d70*/  STG.E.U8 desc[UR36][R16.64], R8 ;  /* 0x0000000810007986 */ /* 0x0007e2000c101124 */
[----:B------:R-:W-:Y:S05]  /*5d80*/  BRA `(.L_x_13854) ;  /* 0x00000004000c7947 */ /* 0x000fea0003800000 */
.L_x_13872:
        /* <DEDUP_REMOVED lines=17> */
.L_x_13879:
[----:B------:R-:W-:-:S04]  /*5ea0*/  LOP3.LUT R2, R3, 0x80000000, RZ, 0xc0, !PT ;  /* 0x8000000003027812 */ /* 0x000fc800078ec0ff */
[----:B------:R-:W-:-:S04]  /*5eb0*/  SHF.R.U32.HI R3, RZ, 0x18, R2 ;  /* 0x00000018ff037819 */ /* 0x000fc80000011602 */
[----:B------:R-:W-:-:S04]  /*5ec0*/  LOP3.LUT R0, R0, R3, RZ, 0xfc, !PT ;  /* 0x0000000300007212 */ /* 0x000fc800078efcff */
[----:B------:R-:W-:-:S07]  /*5ed0*/  PRMT R8, R0, 0x7610, R8 ;  /* 0x0000761000087816 */ /* 0x000fce0000000008 */
.L_x_13878:
[----:B------:R-:W-:Y:S05]  /*5ee0*/  BSYNC B0 ;  /* 0x0000000000007941 */ /* 0x000fea0003800000 */
.L_x_13877:
[----:B------:R0:W-:Y:S01]  /*5ef0*/  STG.E.U8 desc[UR36][R16.64], R8 ;  /* 0x0000000810007986 */ /* 0x0001e2000c101124 */
[----:B------:R-:W-:Y:S05]  /*5f00*/  BRA `(.L_x_13854) ;  /* 0x0000000000ac7947 */ /* 0x000fea0003800000 */
.L_x_13871:
        /* <DEDUP_REMOVED lines=23> */
.L_x_13853:
        /* <DEDUP_REMOVED lines=16> */
.L_x_13882:
[----:B------:R-:W-:Y:S05]  /*6180*/  BRA `(.L_x_13854) ;  /* 0x00000000000c7947 */ /* 0x000fea0003800000 */
.L_x_13881:
[----:B------:R2:W-:Y:S01]  /*6190*/  STG.E.64 desc[UR36][R16.64], R2 ;  /* 0x0000000210007986 */ /* 0x0005e2000c101b24 */
[----:B------:R-:W-:Y:S05]  /*61a0*/  BRA `(.L_x_13854) ;  /* 0x0000000000047947 */ /* 0x000fea0003800000 */
.L_x_13880:
[----:B------:R0:W-:Y:S02]  /*61b0*/  STG.E desc[UR36][R16.64], R5 ;  /* 0x0000000510007986 */ /* 0x0001e4000c101924 */
.L_x_13854:
[----:B------:R-:W-:-:S07]  /*61c0*/  VIADD R19, R19, 0x80 ;  /* 0x0000008013137836 */ /* 0x000fce0000000000 */
.L_x_13814:
[----:B------:R-:W-:Y:S05]  /*61d0*/  BSYNC B6 ;  /* 0x0000000000067941 */ /* 0x000fea0003800000 */
.L_x_13813:
        /* <DEDUP_REMOVED lines=307> */
.L_x_13885:
        /* <DEDUP_REMOVED lines=21> */
.L_x_13889:
[----:B------:R0:W5:Y:S01]  /*7660*/  LDG.E.U8 R2, desc[UR36][R4.64] ;  /* 0x0000002404027981 */ /* 0x000162000c1e1100 */
[----:B------:R-:W-:Y:S01]  /*7670*/  IMAD.MOV.U32 R3, RZ, RZ, RZ ;  /* 0x000000ffff037224 */ /* 0x000fe200078e00ff */
[----:B------:R-:W-:Y:S06]  /*7680*/  BRA `(.L_x_13891) ;  /* 0x0000000c00487947 */ /* 0x000fec0003800000 */
.L_x_13888:
        /* <DEDUP_REMOVED lines=8> */
.L_x_13893:
[----:B------:R-:W2:Y:S02]  /*7710*/  LDG.E R2, desc[UR36][R4.64] ;  /* 0x0000002404027981 */ /* 0x000ea4000c1e1900 */
[----:B--2---:R-:W-:Y:S01]  /*7720*/  SHF.R.S32.HI R3, RZ, 0x1f, R2 ;  /* 0x0000001fff037819 */ /* 0x004fe20000011402 */
[----:B------:R-:W-:Y:S06]  /*7730*/  BRA `(.L_x_13891) ;  /* 0x0000000c001c7947 */ /* 0x000fec0003800000 */
.L_x_13892:
[----:B------:R-:W2:Y:S02]  /*7740*/  LDG.E.S16 R2, desc[UR36][R4.64] ;  /* 0x0000002404027981 */ /* 0x000ea4000c1e1700 */
[----:B--2---:R-:W-:Y:S01]  /*7750*/  SHF.R.S32.HI R3, RZ, 0x1f, R2 ;  /* 0x0000001fff037819 */ /* 0x004fe20000011402 */
[----:B------:R-:W-:Y:S06]  /*7760*/  BRA `(.L_x_13891) ;  /* 0x0000000c00107947 */ /* 0x000fec0003800000 */
.L_x_13887:
        /* <DEDUP_REMOVED lines=9> */
.L_x_13895:
[----:B------:R-:W2:Y:S02]  /*7800*/  LDG.E.U16 R4, desc[UR36][R4.64] ;  /* 0x0000002404047981 */ /* 0x000ea4000c1e1500 */
[----:B--2---:R-:W-:-:S06]  /*7810*/  HADD2.F32 R2, -RZ, R4.H0_H0 ;  /* 0x20000004ff027230 */ /* 0x004fcc0000004100 */
[----:B------:R-:W0:Y:S01]  /*7820*/  F2I.S64.TRUNC R2, R2 ;  /* 0x0000000200027311 */ /* 0x000e22000020d900 */
[----:B------:R-:W-:Y:S05]  /*7830*/  BRA `(.L_x_13891) ;  /* 0x0000000800dc7947 */ /* 0x000fea0003800000 */
.L_x_13894:
        /* <DEDUP_REMOVED lines=9> */
.L_x_13897:
[----:B------:R-:W2:Y:S02]  /*78d0*/  LDG.E.U16 R4, desc[UR36][R4.64] ;  /* 0x0000002404047981 */ /* 0x000ea4000c1e1500 */
[----:B--2---:R-:W-:-:S06]  /*78e0*/  HADD2.F32 R2, -RZ, R4.H0_H0 ;  /* 0x20000004ff027230 */ /* 0x004fcc0000004100 */
[----:B------:R-:W0:Y:S01]  /*78f0*/  F2I.S64.TRUNC R2, R2 ;  /* 0x0000000200027311 */ /* 0x000e22000020d900 */
[----:B------:R-:W-:Y:S05]  /*7900*/  BRA `(.L_x_13891) ;  /* 0x0000000800a87947 */ /* 0x000fea0003800000 */
.L_x_13896:
[----:B------:R-:W2:Y:S02]  /*7910*/  LDG.E.64 R2, desc[UR36][R4.64] ;  /* 0x0000002404027981 */ /* 0x000ea4000c1e1b00 */
[----:B--2---:R-:W0:Y:S01]  /*7920*/  F2I.S64.F64.TRUNC R2, R2 ;  /* 0x0000000200027311 */ /* 0x004e22000030d900 */
[----:B------:R-:W-:Y:S05]  /*7930*/  BRA `(.L_x_13891) ;  /* 0x00000008009c7947 */ /* 0x000fea0003800000 */
.L_x_13886:
        /* <DEDUP_REMOVED lines=13> */
.L_x_13900:
[----:B------:R-:W2:Y:S02]  /*7a10*/  LDG.E.64 R2, desc[UR36][R4.64] ;  /* 0x0000002404027981 */ /* 0x000ea4000c1e1b00 */
[----:B--2---:R-:W0:Y:S01]  /*7a20*/  F2I.S64.F64.TRUNC R2, R2 ;  /* 0x0000000200027311 */ /* 0x004e22000030d900 */
[----:B------:R-:W-:Y:S05]  /*7a30*/  BRA `(.L_x_13891) ;  /* 0x00000008005c7947 */ /* 0x000fea0003800000 */
.L_x_13899:
        /* <DEDUP_REMOVED lines=27> */
.L_x_13902:
        /* <DEDUP_REMOVED lines=14> */
.L_x_13901:
[----:B------:R-:W2:Y:S02]  /*7cd0*/  LDG.E.U16 R2, desc[UR36][R4.64] ;  /* 0x0000002404027981 */ /* 0x000ea4000c1e1500 */
[----:B--2---:R-:W-:-:S06]  /*7ce0*/  IMAD.U32 R2, R2, 0x10000, RZ ;  /* 0x0001000002027824 */ /* 0x004fcc00078e00ff */
[----:B------:R-:W0:Y:S01]  /*7cf0*/  F2I.S64.TRUNC R2, R2 ;  /* 0x0000000200027311 */ /* 0x000e22000020d900 */
[----:B------:R-:W-:Y:S05]  /*7d00*/  BRA `(.L_x_13891) ;  /* 0x0000000400a87947 */ /* 0x000fea0003800000 */
.L_x_13898:
        /* <DEDUP_REMOVED lines=11> */
.L_x_13905:
        /* <DEDUP_REMOVED lines=21> */
.L_x_13909:
[----:B------:R-:W-:Y:S05]  /*7f10*/  BSYNC B1 ;  /* 0x0000000000017941 */ /* 0x000fea0003800000 */
.L_x_13908:
[----:B------:R-:W-:Y:S01]  /*7f20*/  IMAD.SHL.U32 R2, R2, 0x100000, RZ ;  /* 0x0010000002027824 */ /* 0x000fe200078e00ff */
[----:B------:R-:W-:-:S04]  /*7f30*/  LEA R3, R0, 0x3b800000, 0x17 ;  /* 0x3b80000000037811 */ /* 0x000fc800078eb8ff */
[----:B------:R-:W-:-:S07]  /*7f40*/  LOP3.LUT R2, R3, R2, R4, 0xfe, !PT ;  /* 0x0000000203027212 */ /* 0x000fce00078efe04 */
.L_x_13907:
[----:B------:R-:W-:Y:S05]  /*7f50*/  BSYNC B0 ;  /* 0x0000000000007941 */ /* 0x000fea0003800000 */
.L_x_13906:
[----:B------:R-:W1:Y:S01]  /*7f60*/  F2I.S64.TRUNC R2, R2 ;  /* 0x0000000200027311 */ /* 0x000e62000020d900 */
[----:B------:R-:W-:Y:S05]  /*7f70*/  BRA `(.L_x_13891) ;  /* 0x00000004000c7947 */ /* 0x000fea0003800000 */
.L_x_13904:
        /* <DEDUP_REMOVED lines=21> */
.L_x_13913:
[----:B------:R-:W-:Y:S05]  /*80d0*/  BSYNC B1 ;  /* 0x0000000000017941 */ /* 0x000fea0003800000 */
.L_x_13912:
[----:B------:R-:W-:Y:S01]  /*80e0*/  IMAD.SHL.U32 R2, R2, 0x200000, RZ ;  /* 0x0020000002027824 */ /* 0x000fe200078e00ff */
[----:B------:R-:W-:-:S04]  /*80f0*/  LEA R3, R0, 0x37800000, 0x17 ;  /* 0x3780000000037811 */ /* 0x000fc800078eb8ff */
[----:B------:R-:W-:-:S07]  /*8100*/  LOP3.LUT R2, R3, R2, R4, 0xfe, !PT ;  /* 0x0000000203027212 */ /* 0x000fce00078efe04 */
.L_x_13911:
[----:B------:R-:W-:Y:S05]  /*8110*/  BSYNC B0 ;  /* 0x0000000000007941 */ /* 0x000fea0003800000 */
.L_x_13910:
[----:B------:R-:W2:Y:S01]  /*8120*/  F2I.S64.TRUNC R2, R2 ;  /* 0x0000000200027311 */ /* 0x000ea2000020d900 */
[----:B------:R-:W-:Y:S05]  /*8130*/  BRA `(.L_x_13891) ;  /* 0x00000000009c7947 */ /* 0x000fea0003800000 */
.L_x_13903:
        /* <DEDUP_REMOVED lines=14> */
.L_x_13917:
[----:B------:R-:W-:Y:S05]  /*8220*/  BSYNC B0 ;  /* 0x0000000000007941 */ /* 0x000fea0003800000 */
.L_x_13916:
[----:B------:R-:W4:Y:S01]  /*8230*/  F2I.S64.TRUNC R2, R2 ;  /* 0x0000000200027311 */ /* 0x000f22000020d900 */
[----:B------:R-:W-:Y:S05]  /*8240*/  BRA `(.L_x_13891) ;  /* 0x0000000000587947 */ /* 0x000fea0003800000 */
.L_x_13890:
        /* <DEDUP_REMOVED lines=16> */
.L_x_13918:
[----:B------:R-:W-:Y:S01]  /*8350*/  CS2R R2, SRZ ;  /* 0x0000000000027805 */ /* 0x000fe2000001ff00 */
[----:B------:R-:W-:Y:S06]  /*8360*/  BRA `(.L_x_13891) ;  /* 0x0000000000107947 */ /* 0x000fec0003800000 */
.L_x_13915:
[----:B------:R3:W5:Y:S01]  /*8370*/  LDG.E.64 R2, desc[UR36][R4.64] ;  /* 0x0000002404027981 */ /* 0x000762000c1e1b00 */
[----:B------:R-:W-:Y:S05]  /*8380*/  BRA `(.L_x_13891) ;  /* 0x0000000000087947 */ /* 0x000fea0003800000 */
.L_x_13914:
[----:B------:R0:W5:Y:S01]  /*8390*/  LDG.E R2, desc[UR36][R4.64] ;  /* 0x0000002404027981 */ /* 0x000162000c1e1900 */
[----:B------:R-:W-:-:S07]  /*83a0*/  IMAD.MOV.U32 R3, RZ, RZ, RZ ;  /* 0x000000ffff037224 */ /* 0x000fce00078e00ff */
.L_x_13891:
        /* <DEDUP_REMOVED lines=22> */
.L_x_13922:
[----:B------:R3:W-:Y:S01]  /*8510*/  STG.E.U8 desc[UR36][R16.64], R5 ;  /* 0x0000000510007986 */ /* 0x0007e2000c101124 */
[----:B------:R-:W-:Y:S05]  /*8520*/  BRA `(.L_x_13924) ;  /* 0x0000000c00507947 */ /* 0x000fea0003800000 */
.L_x_13921:
        /* <DEDUP_REMOVED lines=8> */
.L_x_13926:
[----:B------:R2:W-:Y:S01]  /*85b0*/  STG.E desc[UR36][R16.64], R5 ;  /* 0x0000000510007986 */ /* 0x0005e2000c101924 */
[----:B------:R-:W-:Y:S05]  /*85c0*/  BRA `(.L_x_13924) ;  /* 0x0000000c00287947 */ /* 0x000fea0003800000 */
.L_x_13925:
[----:B------:R0:W-:Y:S01]  /*85d0*/  STG.E.U16 desc[UR36][R16.64], R5 ;  /* 0x0000000510007986 */ /* 0x0001e2000c101524 */
[----:B------:R-:W-:Y:S05]  /*85e0*/  BRA `(.L_x_13924) ;  /* 0x0000000c00207947 */ /* 0x000fea0003800000 */
.L_x_13920:
        /* <DEDUP_REMOVED lines=9> */
.L_x_13928:
[----:B------:R-:W0:Y:S02]  /*8680*/  I2F.S64 R0, R2 ;  /* 0x0000000200007312 */ /* 0x000e240000301400 */
[----:B0-----:R-:W-:-:S05]  /*8690*/  F2FP.F16.F32.PACK_AB R0, RZ, R0 ;  /* 0x00000000ff00723e */ /* 0x001fca00000000ff */
[----:B------:R0:W-:Y:S01]  /*86a0*/  STG.E.U16 desc[UR36][R16.64], R0 ;  /* 0x0000000010007986 */ /* 0x0001e2000c101524 */
[----:B------:R-:W-:Y:S05]  /*86b0*/  BRA `(.L_x_13924) ;  /* 0x0000000800ec7947 */ /* 0x000fea0003800000 */
.L_x_13927:
        /* <DEDUP_REMOVED lines=10> */
.L_x_13930:
[----:B------:R-:W0:Y:S02]  /*8760*/  I2F.S64 R2, R2 ;  /* 0x0000000200027312 */ /* 0x000e240000301400 */
[----:B0-----:R-:W-:-:S04]  /*8770*/  F2FP.F16.F32.PACK_AB R3, RZ, R2 ;  /* 0x00000002ff03723e */ /* 0x001fc800000000ff */
[----:B------:R-:W-:-:S05]  /*8780*/  PRMT R3, R3, 0x5410, RZ ;  /* 0x0000541003037816 */ /* 0x000fca00000000ff */
[----:B------:R0:W-:Y:S01]  /*8790*/  STG.E desc[UR36][R16.64], R3 ;  /* 0x0000000310007986 */ /* 0x0001e2000c101924 */
[----:B------:R-:W-:Y:S05]  /*87a0*/  BRA `(.L_x_13924) ;  /* 0x0000000800b07947 */ /* 0x000fea0003800000 */
.L_x_13929:
[----:B------:R-:W0:Y:S02]  /*87b0*/  I2F.F64.S64 R2, R2 ;  /* 0x0000000200027312 */ /* 0x000e240000301c00 */
[----:B0-----:R0:W-:Y:S01]  /*87c0*/  STG.E.64 desc[UR36][R16.64], R2 ;  /* 0x0000000210007986 */ /* 0x0011e2000c101b24 */
[----:B------:R-:W-:Y:S05]  /*87d0*/  BRA `(.L_x_13924) ;  /* 0x0000000800a47947 */ /* 0x000fea0003800000 */
.L_x_13919:
        /* <DEDUP_REMOVED lines=13> */
.L_x_13933:
[----:B------:R-:W0:Y:S01]  /*88b0*/  I2F.F64.S64 R4, R2 ;  /* 0x0000000200047312 */ /* 0x000e220000301c00 */
[----:B------:R-:W-:-:S05]  /*88c0*/  CS2R R6, SRZ ;  /* 0x0000000000067805 */ /* 0x000fca000001ff00 */
[----:B0-----:R0:W-:Y:S01]  /*88d0*/  STG.E.128 desc[UR36][R16.64], R4 ;  /* 0x0000000410007986 */ /* 0x0011e2000c101d24 */
[----:B------:R-:W-:Y:S05]  /*88e0*/  BRA `(.L_x_13924) ;  /* 0x0000000800607947 */ /* 0x000fea0003800000 */
.L_x_13932:
        /* <DEDUP_REMOVED lines=21> */
.L_x_13937:
[----:B------:R-:W-:Y:S05]  /*8a40*/  BSYNC B0 ;  /* 0x0000000000007941 */ /* 0x000fea0003800000 */
.L_x_13936:
[----:B------:R-:W-:-:S05]  /*8a50*/  LOP3.LUT R5, R0, R5, RZ, 0xfc, !PT ;  /* 0x0000000500057212 */ /* 0x000fca00078efcff */
[----:B------:R0:W-:Y:S01]  /*8a60*/  STG.E.U8 desc[UR36][R16.64], R5 ;  /* 0x0000000510007986 */ /* 0x0001e2000c101124 */
[----:B------:R-:W-:Y:S05]  /*8a70*/  BRA `(.L_x_13924) ;  /* 0x0000000400fc7947 */ /* 0x000fea0003800000 */
.L_x_13935:
        /* <DEDUP_REMOVED lines=13> */
.L_x_13939:
[----:B------:R-:W-:Y:S01]  /*8b50*/  IMAD.MOV.U32 R0, RZ, RZ, 0x7f ;  /* 0x0000007fff007424 */ /* 0x000fe200078e00ff */
[----:B------:R-:W-:-:S04]  /*8b60*/  ISETP.GT.U32.AND P0, PT, R4, 0x7f800000, PT ;  /* 0x7f8000000400780c */ /* 0x000fc80003f04070 */
[----:B------:R-:W-:-:S09]  /*8b70*/  SEL R0, R0, 0x7c, P0 ;  /* 0x0000007c00007807 */ /* 0x000fd20000000000 */
.L_x_13940:
[----:B------:R-:W-:Y:S05]  /*8b80*/  BSYNC B0 ;  /* 0x0000000000007941 */ /* 0x000fea0003800000 */
.L_x_13938:
[----:B------:R-:W-:-:S04]  /*8b90*/  LOP3.LUT R2, R3, 0x80000000, RZ, 0xc0, !PT ;  /* 0x8000000003027812 */ /* 0x000fc800078ec0ff */
[----:B------:R-:W-:-:S04]  /*8ba0*/  SHF.R.U32.HI R3, RZ, 0x18, R2 ;  /* 0x00000018ff037819 */ /* 0x000fc80000011602 */
[----:B------:R-:W-:-:S05]  /*8bb0*/  LOP3.LUT R3, R0, R3, RZ, 0xfc, !PT ;  /* 0x0000000300037212 */ /* 0x000fca00078efcff */
[----:B------:R0:W-:Y:S01]  /*8bc0*/  STG.E.U8 desc[UR36][R16.64], R3 ;  /* 0x0000000310007986 */ /* 0x0001e2000c101124 */
[----:B------:R-:W-:Y:S05]  /*8bd0*/  BRA `(.L_x_13924) ;  /* 0x0000000400a47947 */ /* 0x000fea0003800000 */
.L_x_13934:
[----:B------:R-:W0:Y:S02]  /*8be0*/  I2F.S64 R0, R2 ;  /* 0x0000000200007312 */ /* 0x000e240000301400 */
[----:B0-----:R-:W-:-:S05]  /*8bf0*/  F2FP.BF16.F32.PACK_AB R0, RZ, R0 ;  /* 0x00000000ff00723e */ /* 0x001fca00000010ff */
[----:B------:R0:W-:Y:S01]  /*8c00*/  STG.E.U16 desc[UR36][R16.64], R0 ;  /* 0x0000000010007986 */ /* 0x0001e2000c101524 */
[----:B------:R-:W-:Y:S05]  /*8c10*/  BRA `(.L_x_13924) ;  /* 0x0000000400947947 */ /* 0x000fea0003800000 */
.L_x_13931:
        /* <DEDUP_REMOVED lines=10> */
.L_x_13943:
        /* <DEDUP_REMOVED lines=17> */
.L_x_13946:
[----:B------:R-:W-:-:S04]  /*8dd0*/  LOP3.LUT R2, R3, 0x80000000, RZ, 0xc0, !PT ;  /* 0x8000000003027812 */ /* 0x000fc800078ec0ff */
[----:B------:R-:W-:-:S04]  /*8de0*/  SHF.R.U32.HI R3, RZ, 0x18, R2 ;  /* 0x00000018ff037819 */ /* 0x000fc80000011602 */
[----:B------:R-:W-:-:S04]  /*8df0*/  LOP3.LUT R0, R0, R3, RZ, 0xfc, !PT ;  /* 0x0000000300007212 */ /* 0x000fc800078efcff */
[----:B------:R-:W-:-:S07]  /*8e00*/  PRMT R8, R0, 0x7610, R8 ;  /* 0x0000761000087816 */ /* 0x000fce0000000008 */
.L_x_13945:
[----:B------:R-:W-:Y:S05]  /*8e10*/  BSYNC B0 ;  /* 0x0000000000007941 */ /* 0x000fea0003800000 */
.L_x_13944:
[----:B------:R0:W-:Y:S01]  /*8e20*/  STG.E.U8 desc[UR36][R16.64], R8 ;  /* 0x0000000810007986 */ /* 0x0001e2000c101124 */
[----:B------:R-:W-:Y:S05]  /*8e30*/  BRA `(.L_x_13924) ;  /* 0x00000004000c7947 */ /* 0x000fea0003800000 */
.L_x_13942:
        /* <DEDUP_REMOVED lines=17> */
.L_x_13949:
[----:B------:R-:W-:-:S04]  /*8f50*/  LOP3.LUT R2, R3, 0x80000000, RZ, 0xc0, !PT ;  /* 0x8000000003027812 */ /* 0x000fc800078ec0ff */
[----:B------:R-:W-:-:S04]  /*8f60*/  SHF.R.U32.HI R3, RZ, 0x18, R2 ;  /* 0x00000018ff037819 */ /* 0x000fc80000011602 */
[----:B------:R-:W-:-:S04]  /*8f70*/  LOP3.LUT R0, R0, R3, RZ, 0xfc, !PT ;  /* 0x0000000300007212 */ /* 0x000fc800078efcff */
[----:B------:R-:W-:-:S07]  /*8f80*/  PRMT R8, R0, 0x7610, R8 ;  /* 0x0000761000087816 */ /* 0x000fce0000000008 */
.L_x_13948:
[----:B------:R-:W-:Y:S05]  /*8f90*/  BSYNC B0 ;  /* 0x0000000000007941 */ /* 0x000fea0003800000 */
.L_x_13947:
[----:B------:R0:W-:Y:S01]  /*8fa0*/  STG.E.U8 desc[UR36][R16.64], R8 ;  /* 0x0000000810007986 */ /* 0x0001e2000c101124 */
[----:B------:R-:W-:Y:S05]  /*8fb0*/  BRA `(.L_x_13924) ;  /* 0x0000000000ac7947 */ /* 0x000fea0003800000 */
.L_x_13941:
        /* <DEDUP_REMOVED lines=23> */
.L_x_13923:
        /* <DEDUP_REMOVED lines=16> */
.L_x_13952:
[----:B------:R-:W-:Y:S05]  /*9230*/  BRA `(.L_x_13924) ;  /* 0x00000000000c7947 */ /* 0x000fea0003800000 */
.L_x_13951:
[----:B------:R0:W-:Y:S01]  /*9240*/  STG.E.64 desc[UR36][R16.64], R2 ;  /* 0x0000000210007986 */ /* 0x0001e2000c101b24 */
[----:B------:R-:W-:Y:S05]  /*9250*/  BRA `(.L_x_13924) ;  /* 0x0000000000047947 */ /* 0x000fea0003800000 */
.L_x_13950:
[----:B------:R0:W-:Y:S02]  /*9260*/  STG.E desc[UR36][R16.64], R5 ;  /* 0x0000000510007986 */ /* 0x0001e4000c101924 */
.L_x_13924:
[----:B------:R-:W-:-:S07]  /*9270*/  VIADD R19, R19, 0x80 ;  /* 0x0000008013137836 */ /* 0x000fce0000000000 */
.L_x_13884:
[----:B------:R-:W-:Y:S05]  /*9280*/  BSYNC B6 ;  /* 0x0000000000067941 */ /* 0x000fea0003800000 */
.L_x_13883:
        /* <DEDUP_REMOVED lines=306> */
.L_x_13953:
        /* <DEDUP_REMOVED lines=21> */
.L_x_13957:
[----:B------:R1:W5:Y:S01]  /*a700*/  LDG.E.U8 R2, desc[UR36][R4.64] ;  /* 0x0000002404027981 */ /* 0x000362000c1e1100 */
[----:B------:R-:W-:Y:S01]  /*a710*/  IMAD.MOV.U32 R3, RZ, RZ, RZ ;  /* 0x000000ffff037224 */ /* 0x000fe200078e00ff */
[----:B------:R-:W-:Y:S06]  /*a720*/  BRA `(.L_x_13959) ;  /* 0x0000000c00487947 */ /* 0x000fec0003800000 */
.L_x_13956:
        /* <DEDUP_REMOVED lines=8> */
.L_x_13961:
[----:B------:R-:W2:Y:S02]  /*a7b0*/  LDG.E R2, desc[UR36][R4.64] ;  /* 0x0000002404027981 */ /* 0x000ea4000c1e1900 */
[----:B--2---:R-:W-:Y:S01]  /*a7c0*/  SHF.R.S32.HI R3, RZ, 0x1f, R2 ;  /* 0x0000001fff037819 */ /* 0x004fe20000011402 */
[----:B------:R-:W-:Y:S06]  /*a7d0*/  BRA `(.L_x_13959) ;  /* 0x0000000c001c7947 */ /* 0x000fec0003800000 */
.L_x_13960:
[----:B------:R-:W2:Y:S02]  /*a7e0*/  LDG.E.S16 R2, desc[UR36][R4.64] ;  /* 0x0000002404027981 */ /* 0x000ea4000c1e1700 */
[----:B--2---:R-:W-:Y:S01]  /*a7f0*/  SHF.R.S32.HI R3, RZ, 0x1f, R2 ;  /* 0x0000001fff037819 */ /* 0x004fe20000011402 */
[----:B------:R-:W-:Y:S06]  /*a800*/  BRA `(.L_x_13959) ;  /* 0x0000000c00107947 */ /* 0x000fec0003800000 */
.L_x_13955:
        /* <DEDUP_REMOVED lines=9> */
.L_x_13963:
[----:B------:R-:W2:Y:S02]  /*a8a0*/  LDG.E.U16 R4, desc[UR36][R4.64] ;  /* 0x0000002404047981 */ /* 0x000ea4000c1e1500 */
[----:B--2---:R-:W-:-:S06]  /*a8b0*/  HADD2.F32 R2, -RZ, R4.H0_H0 ;  /* 0x20000004ff027230 */ /* 0x004fcc0000004100 */
[----:B------:R-:W0:Y:S01]  /*a8c0*/  F2I.S64.TRUNC R2, R2 ;  /* 0x0000000200027311 */ /* 0x000e22000020d900 */
[----:B------:R-:W-:Y:S05]  /*a8d0*/  BRA `(.L_x_13959) ;  /* 0x0000000800dc7947 */ /* 0x000fea0003800000 */
.L_x_13962:
        /* <DEDUP_REMOVED lines=9> */
.L_x_13965:
[----:B------:R-:W2:Y:S02]  /*a970*/  LDG.E.U16 R4, desc[UR36][R4.64] ;  /* 0x0000002404047981 */ /* 0x000ea4000c1e1500 */
[----:B--2---:R-:W-:-:S06]  /*a980*/  HADD2.F32 R2, -RZ, R4.H0_H0 ;  /* 0x20000004ff027230 */ /* 0x004fcc0000004100 */
[----:B------:R-:W4:Y:S01]  /*a990*/  F2I.S64.TRUNC R2, R2 ;  /* 0x0000000200027311 */ /* 0x000f22000020d900 */
[----:B------:R-:W-:Y:S05]  /*a9a0*/  BRA `(.L_x_13959) ;  /* 0x0000000800a87947 */ /* 0x000fea0003800000 */
.L_x_13964:
[----:B------:R-:W2:Y:S02]  /*a9b0*/  LDG.E.64 R2, desc[UR36][R4.64] ;  /* 0x0000002404027981 */ /* 0x000ea4000c1e1b00 */
[----:B--2---:R-:W2:Y:S01]  /*a9c0*/  F2I.S64.F64.TRUNC R2, R2 ;  /* 0x0000000200027311 */ /* 0x004ea2000030d900 */
[----:B------:R-:W-:Y:S05]  /*a9d0*/  BRA `(.L_x_13959) ;  /* 0x00000008009c7947 */ /* 0x000fea0003800000 */
.L_x_13954:
        /* <DEDUP_REMOVED lines=13> */
.L_x_13968:
[----:B------:R-:W2:Y:S02]  /*aab0*/  LDG.E.64 R2, desc[UR36][R4.64] ;  /* 0x0000002404027981 */ /* 0x000ea4000c1e1b00 */
[----:B--2---:R-:W0:Y:S01]  /*aac0*/  F2I.S64.F64.TRUNC R2, R2 ;  /* 0x0000000200027311 */ /* 0x004e22000030d900 */
[----:B------:R-:W-:Y:S05]  /*aad0*/  BRA `(.L_x_13959) ;  /* 0x00000008005c7947 */ /* 0x000fea0003800000 */
.L_x_13967:
        /* <DEDUP_REMOVED lines=27> */
.L_x_13970:
        /* <DEDUP_REMOVED lines=14> */
.L_x_13969:
[----:B------:R-:W2:Y:S02]  /*ad70*/  LDG.E.U16 R2, desc[UR36][R4.64] ;  /* 0x0000002404027981 */ /* 0x000ea4000c1e1500 */
[----:B--2---:R-:W-:-:S06]  /*ad80*/  IMAD.U32 R2, R2, 0x10000, RZ ;  /* 0x0001000002027824 */ /* 0x004fcc00078e00ff */
[----:B------:R-:W0:Y:S01]  /*ad90*/  F2I.S64.TRUNC R2, R2 ;  /* 0x0000000200027311 */ /* 0x000e22000020d900 */
[----:B------:R-:W-:Y:S05]  /*ada0*/  BRA `(.L_x_13959) ;  /* 0x0000000400a87947 */ /* 0x000fea0003800000 */
.L_x_13966:
        /* <DEDUP_REMOVED lines=11> */
.L_x_13973:
        /* <DEDUP_REMOVED lines=21> */
.L_x_13977:
[----:B------:R-:W-:Y:S05]  /*afb0*/  BSYNC B1 ;  /* 0x0000000000017941 */ /* 0x000fea0003800000 */
.L_x_13976:
[----:B------:R-:W-:Y:S01]  /*afc0*/  IMAD.SHL.U32 R2, R2, 0x100000, RZ ;  /* 0x0010000002027824 */ /* 0x000fe200078e00ff */
[----:B------:R-:W-:-:S04]  /*afd0*/  LEA R3, R0, 0x3b800000, 0x17 ;  /* 0x3b80000000037811 */ /* 0x000fc800078eb8ff */
[----:B------:R-:W-:-:S07]  /*afe0*/  LOP3.LUT R2, R3, R2, R4, 0xfe, !PT ;  /* 0x0000000203027212 */ /* 0x000fce00078efe04 */
.L_x_13975:
[----:B------:R-:W-:Y:S05]  /*aff0*/  BSYNC B0 ;  /* 0x0000000000007941 */ /* 0x000fea0003800000 */
.L_x_13974:
[----:B------:R-:W0:Y:S01]  /*b000*/  F2I.S64.TRUNC R2, R2 ;  /* 0x0000000200027311 */ /* 0x000e22000020d900 */
[----:B------:R-:W-:Y:S05]  /*b010*/  BRA `(.L_x_13959) ;  /* 0x00000004000c7947 */ /* 0x000fea0003800000 */
.L_x_13972:
        /* <DEDUP_REMOVED lines=21> */
.L_x_13981:
[----:B------:R-:W-:Y:S05]  /*b170*/  BSYNC B1 ;  /* 0x0000000000017941 */ /* 0x000fea0003800000 */
.L_x_13980:
[----:B------:R-:W-:Y:S01]  /*b180*/  IMAD.SHL.U32 R2, R2, 0x200000, RZ ;  /* 0x0020000002027824 */ /* 0x000fe200078e00ff */
[----:B------:R-:W-:-:S04]  /*b190*/  LEA R3, R0, 0x37800000, 0x17 ;  /* 0x3780000000037811 */ /* 0x000fc800078eb8ff */
[----:B------:R-:W-:-:S07]  /*b1a0*/  LOP3.LUT R2, R3, R2, R4, 0xfe, !PT ;  /* 0x0000000203027212 */ /* 0x000fce00078efe04 */
.L_x_13979:
[----:B------:R-:W-:Y:S05]  /*b1b0*/  BSYNC B0 ;  /* 0x0000000000007941 */ /* 0x000fea0003800000 */
.L_x_13978:
[----:B------:R-:W0:Y:S01]  /*b1c0*/  F2I.S64.TRUNC R2, R2 ;  /* 0x0000000200027311 */ /* 0x000e22000020d900 */
[----:B------:R-:W-:Y:S05]  /*b1d0*/  BRA `(.L_x_13959) ;  /* 0x00000000009c7947 */ /* 0x000fea0003800000 */
.L_x_13971:
        /* <DEDUP_REMOVED lines=14> */
.L_x_13985:
[----:B------:R-:W-:Y:S05]  /*b2c0*/  BSYNC B0 ;  /* 0x0000000000007941 */ /* 0x000fea0003800000 */
.L_x_13984:
[----:B------:R-:W0:Y:S01]  /*b2d0*/  F2I.S64.TRUNC R2, R2 ;  /* 0x0000000200027311 */ /* 0x000e22000020d900 */
[----:B------:R-:W-:Y:S05]  /*b2e0*/  BRA `(.L_x_13959) ;  /* 0x0000000000587947 */ /* 0x000fea0003800000 */
.L_x_13958:
        /* <DEDUP_REMOVED lines=16> */
.L_x_13986:
[----:B------:R-:W-:Y:S01]  /*b3f0*/  CS2R R2, SRZ ;  /* 0x0000000000027805 */ /* 0x000fe2000001ff00 */
[----:B------:R-:W-:Y:S06]  /*b400*/  BRA `(.L_x_13959) ;  /* 0x0000000000107947 */ /* 0x000fec0003800000 */
.L_x_13983:
[----:B------:R0:W5:Y:S01]  /*b410*/  LDG.E.64 R2, desc[UR36][R4.64] ;  /* 0x0000002404027981 */ /* 0x000162000c1e1b00 */
[----:B------:R-:W-:Y:S05]  /*b420*/  BRA `(.L_x_13959) ;  /* 0x0000000000087947 */ /* 0x000fea0003800000 */
.L_x_13982:
[----:B------:R0:W5:Y:S01]  /*b430*/  LDG.E R2, desc[UR36][R4.64] ;  /* 0x0000002404027981 */ /* 0x000162000c1e1900 */
[----:B------:R-:W-:-:S07]  /*b440*/  IMAD.MOV.U32 R3, RZ, RZ, RZ ;  /* 0x000000ffff037224 */ /* 0x000fce00078e00ff */
.L_x_13959:
[----:B------:R-:W1:Y:S01]  /*b450*/  LDC.U8 R7, c[0x0][0x430] ;  /* 0x00010c00ff077b82 */ /* 0x000e620000000000 */
[----:B0-2345:R-:W-:-:S04]  /*b460*/  ISETP.GT.U32.AND P0, PT, R2, 0x3f, PT ;  /* 0x0000003f0200780c */ /* 0x03dfc80003f04070 */
[----:B------:R-:W-:-:S03]  /*b470*/  ISETP.GT.U32.AND.EX P0, PT, R3, RZ, PT, P0 ;  /* 0x000000ff0300720c */ /* 0x000fc60003f04100 */
[----:B-1----:R-:W0:Y:S01]  /*b480*/  LDC.64 R4, c[0x0][0x428] ;  /* 0x00010a00ff047b82 */ /* 0x002e220000000a00 */
        /* <DEDUP_REMOVED lines=18> */
.L_x_13990:
[----:B------:R-:W-:Y:S01]  /*b5b0*/  STG.E.U8 desc[UR36][R16.64], R5 ;  /* 0x0000000510007986 */ /* 0x000fe2000c101124 */
[----:B------:R-:W-:Y:S05]  /*b5c0*/  EXIT ;  /* 0x000000000000794d */ /* 0x000fea0003800000 */
.L_x_13989:
        /* <DEDUP_REMOVED lines=8> */
.L_x_13993:
[----:B------:R-:W-:Y:S01]  /*b650*/  STG.E desc[UR36][R16.64], R5 ;  /* 0x0000000510007986 */ /* 0x000fe2000c101924 */
[----:B------:R-:W-:Y:S05]  /*b660*/  EXIT ;  /* 0x000000000000794d */ /* 0x000fea0003800000 */
.L_x_13992:
[----:B------:R-:W-:Y:S01]  /*b670*/  STG.E.U16 desc[UR36][R16.64], R5 ;  /* 0x0000000510007986 */ /* 0x000fe2000c101524 */
[----:B------:R-:W-:Y:S05]  /*b680*/  EXIT ;  /* 0x000000000000794d */ /* 0x000fea0003800000 */
.L_x_13988:
        /* <DEDUP_REMOVED lines=9> */
.L_x_13995:
[----:B------:R-:W0:Y:S02]  /*b720*/  I2F.S64 R0, R2 ;  /* 0x0000000200007312 */ /* 0x000e240000301400 */
[----:B0-----:R-:W-:-:S05]  /*b730*/  F2FP.F16.F32.PACK_AB R0, RZ, R0 ;  /* 0x00000000ff00723e */ /* 0x001fca00000000ff */
[----:B------:R-:W-:Y:S01]  /*b740*/  STG.E.U16 desc[UR36][R16.64], R0 ;  /* 0x0000000010007986 */ /* 0x000fe2000c101524 */
[----:B------:R-:W-:Y:S05]  /*b750*/  EXIT ;  /* 0x000000000000794d */ /* 0x000fea0003800000 */
.L_x_13994:
        /* <DEDUP_REMOVED lines=10> */
.L_x_13997:
[----:B------:R-:W0:Y:S02]  /*b800*/  I2F.S64 R2, R2 ;  /* 0x0000000200027312 */ /* 0x000e240000301400 */
[----:B0-----:R-:W-:-:S04]  /*b810*/  F2FP.F16.F32.PACK_AB R3, RZ, R2 ;  /* 0x00000002ff03723e */ /* 0x001fc800000000ff */
[----:B------:R-:W-:-:S05]  /*b820*/  PRMT R3, R3, 0x5410, RZ ;  /* 0x0000541003037816 */ /* 0x000fca00000000ff */
[----:B------:R-:W-:Y:S01]  /*b830*/  STG.E desc[UR36][R16.64], R3 ;  /* 0x0000000310007986 */ /* 0x000fe2000c101924 */
[----:B------:R-:W-:Y:S05]  /*b840*/  EXIT ;  /* 0x000000000000794d */ /* 0x000fea0003800000 */
.L_x_13996:
[----:B------:R-:W0:Y:S02]  /*b850*/  I2F.F64.S64 R2, R2 ;  /* 0x0000000200027312 */ /* 0x000e240000301c00 */
[----:B0-----:R-:W-:Y:S01]  /*b860*/  STG.E.64 desc[UR36][R16.64], R2 ;  /* 0x0000000210007986 */ /* 0x001fe2000c101b24 */
[----:B------:R-:W-:Y:S05]  /*b870*/  EXIT ;  /* 0x000000000000794d */ /* 0x000fea0003800000 */
.L_x_13987:
        /* <DEDUP_REMOVED lines=13> */
.L_x_14000:
[----:B------:R-:W0:Y:S01]  /*b950*/  I2F.F64.S64 R4, R2 ;  /* 0x0000000200047312 */ /* 0x000e220000301c00 */
[----:B------:R-:W-:-:S05]  /*b960*/  CS2R R6, SRZ ;  /* 0x0000000000067805 */ /* 0x000fca000001ff00 */
[----:B0-----:R-:W-:Y:S01]  /*b970*/  STG.E.128 desc[UR36][R16.64], R4 ;  /* 0x0000000410007986 */ /* 0x001fe2000c101d24 */
[----:B------:R-:W-:Y:S05]  /*b980*/  EXIT ;  /* 0x000000000000794d */ /* 0x000fea0003800000 */
.L_x_13999:
        /* <DEDUP_REMOVED lines=21> */
.L_x_14004:
[----:B------:R-:W-:Y:S05]  /*bae0*/  BSYNC B0 ;  /* 0x0000000000007941 */ /* 0x000fea0003800000 */
.L_x_14003:
[----:B------:R-:W-:-:S05]  /*baf0*/  LOP3.LUT R5, R0, R5, RZ, 0xfc, !PT ;  /* 0x0000000500057212 */ /* 0x000fca00078efcff */
[----:B------:R-:W-:Y:S01]  /*bb00*/  STG.E.U8 desc[UR36][R16.64], R5 ;  /* 0x0000000510007986 */ /* 0x000fe2000c101124 */
[----:B------:R-:W-:Y:S05]  /*bb10*/  EXIT ;  /* 0x000000000000794d */ /* 0x000fea0003800000 */
.L_x_14002:
        /* <DEDUP_REMOVED lines=13> */
.L_x_14006:
[----:B------:R-:W-:Y:S01]  /*bbf0*/  IMAD.MOV.U32 R0, RZ, RZ, 0x7f ;  /* 0x0000007fff007424 */ /* 0x000fe200078e00ff */
[----:B------:R-:W-:-:S04]  /*bc00*/  ISETP.GT.U32.AND P0, PT, R4, 0x7f800000, PT ;  /* 0x7f8000000400780c */ /* 0x000fc80003f04070 */
[----:B------:R-:W-:-:S09]  /*bc10*/  SEL R0, R0, 0x7c, P0 ;  /* 0x0000007c00007807 */ /* 0x000fd20000000000 */
.L_x_14007:
[----:B------:R-:W-:Y:S05]  /*bc20*/  BSYNC B0 ;  /* 0x0000000000007941 */ /* 0x000fea0003800000 */
.L_x_14005:
[----:B------:R-:W-:-:S04]  /*bc30*/  LOP3.LUT R2, R3, 0x80000000, RZ, 0xc0, !PT ;  /* 0x8000000003027812 */ /* 0x000fc800078ec0ff */
[----:B------:R-:W-:-:S04]  /*bc40*/  SHF.R.U32.HI R3, RZ, 0x18, R2 ;  /* 0x00000018ff037819 */ /* 0x000fc80000011602 */
[----:B------:R-:W-:-:S05]  /*bc50*/  LOP3.LUT R3, R0, R3, RZ, 0xfc, !PT ;  /* 0x0000000300037212 */ /* 0x000fca00078efcff */
[----:B------:R-:W-:Y:S01]  /*bc60*/  STG.E.U8 desc[UR36][R16.64], R3 ;  /* 0x0000000310007986 */ /* 0x000fe2000c101124 */
[----:B------:R-:W-:Y:S05]  /*bc70*/  EXIT ;  /* 0x000000000000794d */ /* 0x000fea0003800000 */
.L_x_14001:
[----:B------:R-:W0:Y:S02]  /*bc80*/  I2F.S64 R0, R2 ;  /* 0x0000000200007312 */ /* 0x000e240000301400 */
[----:B0-----:R-:W-:-:S05]  /*bc90*/  F2FP.BF16.F32.PACK_AB R0, RZ, R0 ;  /* 0x00000000ff00723e */ /* 0x001fca00000010ff */
[----:B------:R-:W-:Y:S01]  /*bca0*/  STG.E.U16 desc[UR36][R16.64], R0 ;  /* 0x0000000010007986 */ /* 0x000fe2000c101524 */
[----:B------:R-:W-:Y:S05]  /*bcb0*/  EXIT ;  /* 0x000000000000794d */ /* 0x000fea0003800000 */
.L_x_13998:
        /* <DEDUP_REMOVED lines=10> */
.L_x_14010:
        /* <DEDUP_REMOVED lines=17> */
.L_x_14013:
[----:B------:R-:W-:-:S04]  /*be70*/  LOP3.LUT R2, R3, 0x80000000, RZ, 0xc0, !PT ;  /* 0x8000000003027812 */ /* 0x000fc800078ec0ff */
[----:B------:R-:W-:-:S04]  /*be80*/  SHF.R.U32.HI R3, RZ, 0x18, R2 ;  /* 0x00000018ff037819 */ /* 0x000fc80000011602 */
[----:B------:R-:W-:-:S04]  /*be90*/  LOP3.LUT R0, R0, R3, RZ, 0xfc, !PT ;  /* 0x0000000300007212 */ /* 0x000fc800078efcff */
[----:B------:R-:W-:-:S07]  /*bea0*/  PRMT R8, R0, 0x7610, R8 ;  /* 0x0000761000087816 */ /* 0x000fce0000000008 */
.L_x_14012:
[----:B------:R-:W-:Y:S05]  /*beb0*/  BSYNC B0 ;  /* 0x0000000000007941 */ /* 0x000fea0003800000 */
.L_x_14011:
[----:B------:R-:W-:Y:S01]  /*bec0*/  STG.E.U8 desc[UR36][R16.64], R8 ;  /* 0x0000000810007986 */ /* 0x000fe2000c101124 */
[----:B------:R-:W-:Y:S05]  /*bed0*/  EXIT ;  /* 0x000000000000794d */ /* 0x000fea0003800000 */
.L_x_14009:
        /* <DEDUP_REMOVED lines=17> */
.L_x_14016:
[----:B------:R-:W-:-:S04]  /*bff0*/  LOP3.LUT R2, R3, 0x80000000, RZ, 0xc0, !PT ;  /* 0x8000000003027812 */ /* 0x000fc800078ec0ff */
[----:B------:R-:W-:-:S04]  /*c000*/  SHF.R.U32.HI R3, RZ, 0x18, R2 ;  /* 0x00000018ff037819 */ /* 0x000fc80000011602 */
[----:B------:R-:W-:-:S04]  /*c010*/  LOP3.LUT R0, R0, R3, RZ, 0xfc, !PT ;  /* 0x0000000300007212 */ /* 0x000fc800078efcff */
[----:B------:R-:W-:-:S07]  /*c020*/  PRMT R8, R0, 0x7610, R8 ;  /* 0x0000761000087816 */ /* 0x000fce0000000008 */
.L_x_14015:
[----:B------:R-:W-:Y:S05]  /*c030*/  BSYNC B0 ;  /* 0x0000000000007941 */ /* 0x000fea0003800000 */
.L_x_14014:
[----:B------:R-:W-:Y:S01]  /*c040*/  STG.E.U8 desc[UR36][R16.64], R8 ;  /* 0x0000000810007986 */ /* 0x000fe2000c101124 */
[----:B------:R-:W-:Y:S05]  /*c050*/  EXIT ;  /* 0x000000000000794d */ /* 0x000fea0003800000 */
.L_x_14008:
        /* <DEDUP_REMOVED lines=23> */
.L_x_13991:
        /* <DEDUP_REMOVED lines=16> */
.L_x_14019:
[----:B------:R-:W-:Y:S05]  /*c2d0*/  EXIT ;  /* 0x000000000000794d */ /* 0x000fea0003800000 */
.L_x_14018:
[----:B------:R-:W-:Y:S01]  /*c2e0*/  STG.E.64 desc[UR36][R16.64], R2 ;  /* 0x0000000210007986 */ /* 0x000fe2000c101b24 */
[----:B------:R-:W-:Y:S05]  /*c2f0*/  EXIT ;  /* 0x000000000000794d */ /* 0x000fea0003800000 */
.L_x_14017:
[----:B------:R-:W-:Y:S01]  /*c300*/  STG.E desc[UR36][R16.64], R5 ;  /* 0x0000000510007986 */ /* 0x000fe2000c101924 */
[----:B------:R-:W-:Y:S05]  /*c310*/  EXIT ;  /* 0x000000000000794d */ /* 0x000fea0003800000 */
.L_x_14020:
        /* <DEDUP_REMOVED lines=14> */
.L_x_20631:


//--------------------- .text._ZN2at6native27unrolled_elementwise_kernelINS0_13AUnaryFunctorIlllZZZNS0_18lshift_kernel_cudaERNS_18TensorIteratorBaseEENKUlvE_clEvENKUlvE2_clEvEUlllE_EESt5arrayIPcLm2EELi4E23TrivialOffsetCalculatorILi1EjESD_NS0_6memory12LoadWithCastILi1EEENSE_13StoreWithCastILi1EEEEEviT_T0_T2_T3_T4_T5_ --------------------------
	.section	.text._ZN2at6native27unrolled_elementwise_kernelINS0_13AUnaryFunctorIlllZZZNS0_18lshift_kernel_cudaERNS_18TensorIteratorBaseEENKUlvE_clEvENKUlvE2_clEvEUlllE_EESt5arrayIPcLm2EELi4E23TrivialOffsetCalculatorILi1EjESD_NS0_6memory12LoadWithCastILi1EEENSE_13StoreWithCastILi1EEEEEviT_T0_T2_T3_T4_T5_,"ax",@progbits
	.align	128
        .global         _ZN2at6native27unrolled_elementwise_kernelINS0_13AUnaryFunctorIlllZZZNS0_18lshift_kernel_cudaERNS_18TensorIteratorBaseEENKUlvE_clEvENKUlvE2_clEvEUlllE_EESt5arrayIPcLm2EELi4E23TrivialOffsetCalculatorILi1EjESD_NS0_6memory12LoadWithCastILi1EEENSE_13StoreWithCastILi1EEEEEviT_T0_T2_T3_T4_T5_
        .type           _ZN2at6native27unrolled_elementwise_kernelINS0_13AUnaryFunctorIlllZZZNS0_18lshift_kernel_cudaERNS_18TensorIteratorBaseEENKUlvE_clEvENKUlvE2_clEvEUlllE_EESt5arrayIPcLm2EELi4E23TrivialOffsetCalculatorILi1EjESD_NS0_6memory12LoadWithCastILi1EEENSE_13StoreWithCastILi1EEEEEviT_T0_T2_T3_T4_T5_,@function
        .size           _ZN2at6native27unrolled_elementwise_kernelINS0_13AUnaryFunctorIlllZZZNS0_18lshift_kernel_cudaERNS_18TensorIteratorBaseEENKUlvE_clEvENKUlvE2_clEvEUlllE_EESt5arrayIPcLm2EELi4E23TrivialOffsetCalculatorILi1EjESD_NS0_6memory12LoadWithCastILi1EEENSE_13StoreWithCastILi1EEEEEviT_T0_T2_T3_T4_T5_,(.L_x_20632 - _ZN2at6native27unrolled_elementwise_kernelINS0_13AUnaryFunctorIlllZZZNS0_18lshift_kernel_cudaERNS_18TensorIteratorBaseEENKUlvE_clEvENKUlvE2_clEvEUlllE_EESt5arrayIPcLm2EELi4E23TrivialOffsetCalculatorILi1EjESD_NS0_6memory12LoadWithCastILi1EEENSE_13StoreWithCastILi1EEEEEviT_T0_T2_T3_T4_T5_)
        .other          _ZN2at6native27unrolled_elementwise_kernelINS0_13AUnaryFunctorIlllZZZNS0_18lshift_kernel_cudaERNS_18TensorIteratorBaseEENKUlvE_clEvENKUlvE2_clEvEUlllE_EESt5arrayIPcLm2EELi4E23TrivialOffsetCalculatorILi1EjESD_NS0_6memory12LoadWithCastILi1EEENSE_13StoreWithCastILi1EEEEEviT_T0_T2_T3_T4_T5_,@"STO_CUDA_ENTRY STV_DEFAULT"
_ZN2at6native27unrolled_elementwise_kernelINS0_13AUnaryFunctorIlllZZZNS0_18lshift_kernel_cudaERNS_18TensorIteratorBaseEENKUlvE_clEvENKUlvE2_clEvEUlllE_EESt5arrayIPcLm2EELi4E23TrivialOffsetCalculatorILi1EjESD_NS0_6memory12LoadWithCastILi1EEENSE_13StoreWithCastILi1EEEEEviT_T0_T2_T3_T4_T5_:
.text._ZN2at6native27unrolled_elementwise_kernelINS0_13AUnaryFunctorIlllZZZNS0_18lshift_kernel_cudaERNS_18TensorIteratorBaseEENKUlvE_clEvENKUlvE2_clEvEUlllE_EESt5arrayIPcLm2EELi4E23TrivialOffsetCalculatorILi1EjESD_NS0_6memory12LoadWithCastILi1EEENSE_13StoreWithCastILi1EEEEEviT_T0_T2_T3_T4_T5_:
        /* <DEDUP_REMOVED lines=32> */
.L_x_14026:
[----:B------:R1:W5:Y:S01]  /*0200*/  LDG.E.U8 R26, desc[UR36][R4.64] ;  /* 0x00000024041a7981 */ /* 0x000362000c1e1100 */
[----:B------:R-:W-:Y:S01]  /*0210*/  IMAD.MOV.U32 R27, RZ, RZ, RZ ;  /* 0x000000ffff1b7224 */ /* 0x000fe200078e00ff */
[----:B------:R-:W-:Y:S06]  /*0220*/  BRA `(.L_x_14028) ;  /* 0x0000000c004c7947 */ /* 0x000fec0003800000 */
.L_x_14025:
        /* <DEDUP_REMOVED lines=8> */
.L_x_14030:
[----:B------:R-:W2:Y:S02]  /*02b0*/  LDG.E R26, desc[UR36][R4.64] ;  /* 0x00000024041a7981 */ /* 0x000ea4000c1e1900 */
[----:B--2---:R-:W-:Y:S01]  /*02c0*/  SHF.R.S32.HI R27, RZ, 0x1f, R26 ;  /* 0x0000001fff1b7819 */ /* 0x004fe2000001141a */
[----:B------:R-:W-:Y:S06]  /*02d0*/  BRA `(.L_x_14028) ;  /* 0x0000000c00207947 */ /* 0x000fec0003800000 */
.L_x_14029:
[----:B------:R-:W2:Y:S02]  /*02e0*/  LDG.E.S16 R26, desc[UR36][R4.64] ;  /* 0x00000024041a7981 */ /* 0x000ea4000c1e1700 */
[----:B--2---:R-:W-:Y:S01]  /*02f0*/  SHF.R.S32.HI R27, RZ, 0x1f, R26 ;  /* 0x0000001fff1b7819 */ /* 0x004fe2000001141a */
[----:B------:R-:W-:Y:S06]  /*0300*/  BRA `(.L_x_14028) ;  /* 0x0000000c00147947 */ /* 0x000fec0003800000 */
.L_x_14024:
        /* <DEDUP_REMOVED lines=9> */
.L_x_14032:
[----:B------:R-:W2:Y:S02]  /*03a0*/  LDG.E.U16 R4, desc[UR36][R4.64] ;  /* 0x0000002404047981 */ /* 0x000ea4000c1e1500 */
[----:B--2---:R-:W-:-:S06]  /*03b0*/  HADD2.F32 R26, -RZ, R4.H0_H0 ;  /* 0x20000004ff1a7230 */ /* 0x004fcc0000004100 */
[----:B------:R-:W0:Y:S01]  /*03c0*/  F2I.S64.TRUNC R26, R26 ;  /* 0x0000001a001a7311 */ /* 0x000e22000020d900 */
[----:B------:R-:W-:Y:S05]  /*03d0*/  BRA `(.L_x_14028) ;  /* 0x0000000800e07947 */ /* 0x000fea0003800000 */
.L_x_14031:
        /* <DEDUP_REMOVED lines=9> */
.L_x_14034:
[----:B------:R-:W2:Y:S02]  /*0470*/  LDG.E.U16 R4, desc[UR36][R4.64] ;  /* 0x0000002404047981 */ /* 0x000ea4000c1e1500 */
[----:B--2---:R-:W-:-:S06]  /*0480*/  HADD2.F32 R26, -RZ, R4.H0_H0 ;  /* 0x20000004ff1a7230 */ /* 0x004fcc0000004100 */
[----:B------:R-:W4:Y:S01]  /*0490*/  F2I.S64.TRUNC R26, R26 ;  /* 0x0000001a001a7311 */ /* 0x000f22000020d900 */
[----:B------:R-:W-:Y:S05]  /*04a0*/  BRA `(.L_x_14028) ;  /* 0x0000000800ac7947 */ /* 0x000fea0003800000 */
.L_x_14033:
[----:B------:R-:W2:Y:S02]  /*04b0*/  LDG.E.64 R4, desc[UR36][R4.64] ;  /* 0x0000002404047981 */ /* 0x000ea4000c1e1b00 */
[----:B--2---:R2:W3:Y:S01]  /*04c0*/  F2I.S64.F64.TRUNC R26, R4 ;  /* 0x00000004001a7311 */ /* 0x0044e2000030d900 */
[----:B------:R-:W-:Y:S05]  /*04d0*/  BRA `(.L_x_14028) ;  /* 0x0000000800a07947 */ /* 0x000fea0003800000 */
.L_x_14023:
        /* <DEDUP_REMOVED lines=13> */
.L_x_14037:
[----:B------:R-:W2:Y:S02]  /*05b0*/  LDG.E.64 R4, desc[UR36][R4.64] ;  /* 0x0000002404047981 */ /* 0x000ea4000c1e1b00 */
[----:B--2---:R0:W1:Y:S01]  /*05c0*/  F2I.S64.F64.TRUNC R26, R4 ;  /* 0x00000004001a7311 */ /* 0x004062000030d900 */
[----:B------:R-:W-:Y:S05]  /*05d0*/  BRA `(.L_x_14028) ;  /* 0x0000000800607947 */ /* 0x000fea0003800000 */
.L_x_14036:
        /* <DEDUP_REMOVED lines=27> */
.L_x_14039:
        /* <DEDUP_REMOVED lines=15> */
.L_x_14038:
[----:B------:R-:W2:Y:S02]  /*0880*/  LDG.E.U16 R26, desc[UR36][R4.64] ;  /* 0x00000024041a7981 */ /* 0x000ea4000c1e1500 */
[----:B--2---:R-:W-:-:S06]  /*0890*/  IMAD.U32 R26, R26, 0x10000, RZ ;  /* 0x000100001a1a7824 */ /* 0x004fcc00078e00ff */
[----:B------:R-:W0:Y:S01]  /*08a0*/  F2I.S64.TRUNC R26, R26 ;  /* 0x0000001a001a7311 */ /* 0x000e22000020d900 */
[----:B------:R-:W-:Y:S05]  /*08b0*/  BRA `(.L_x_14028) ;  /* 0x0000000400a87947 */ /* 0x000fea0003800000 */
.L_x_14035:
        /* <DEDUP_REMOVED lines=11> */
.L_x_14042:
        /* <DEDUP_REMOVED lines=21> */
.L_x_14046:
[----:B------:R-:W-:Y:S05]  /*0ac0*/  BSYNC B1 ;  /* 0x0000000000017941 */ /* 0x000fea0003800000 */
.L_x_14045:
[----:B------:R-:W-:Y:S01]  /*0ad0*/  IMAD.SHL.U32 R3, R3, 0x100000, RZ ;  /* 0x0010000003037824 */ /* 0x000fe200078e00ff */
[----:B------:R-:W-:-:S04]  /*0ae0*/  LEA R5, R0, 0x3b800000, 0x17 ;  /* 0x3b80000000057811 */ /* 0x000fc800078eb8ff */
[----:B------:R-:W-:-:S07]  /*0af0*/  LOP3.LUT R26, R5, R3, R26, 0xfe, !PT ;  /* 0x00000003051a7212 */ /* 0x000fce00078efe1a */
.L_x_14044:
[----:B------:R-:W-:Y:S05]  /*0b00*/  BSYNC B0 ;  /* 0x0000000000007941 */ /* 0x000fea0003800000 */
.L_x_14043:
[----:B------:R-:W0:Y:S01]  /*0b10*/  F2I.S64.TRUNC R26, R26 ;  /* 0x0000001a001a7311 */ /* 0x000e22000020d900 */
[----:B------:R-:W-:Y:S05]  /*0b20*/  BRA `(.L_x_14028) ;  /* 0x00000004000c7947 */ /* 0x000fea0003800000 */
.L_x_14041:
        /* <DEDUP_REMOVED lines=21> */
.L_x_14050:
[----:B------:R-:W-:Y:S05]  /*0c80*/  BSYNC B1 ;  /* 0x0000000000017941 */ /* 0x000fea0003800000 */
.L_x_14049:
[----:B------:R-:W-:Y:S01]  /*0c90*/  IMAD.SHL.U32 R3, R3, 0x200000, RZ ;  /* 0x0020000003037824 */ /* 0x000fe200078e00ff */
[----:B------:R-:W-:-:S04]  /*0ca0*/  LEA R5, R0, 0x37800000, 0x17 ;  /* 0x3780000000057811 */ /* 0x000fc800078eb8ff */
[----:B------:R-:W-:-:S07]  /*0cb0*/  LOP3.LUT R26, R5, R3, R26, 0xfe, !PT ;  /* 0x00000003051a7212 */ /* 0x000fce00078efe1a */
.L_x_14048:
[----:B------:R-:W-:Y:S05]  /*0cc0*/  BSYNC B0 ;  /* 0x0000000000007941 */ /* 0x000fea0003800000 */
.L_x_14047:
[----:B------:R-:W0:Y:S01]  /*0cd0*/  F2I.S64.TRUNC R26, R26 ;  /* 0x0000001a001a7311 */ /* 0x000e22000020d900 */
[----:B------:R-:W-:Y:S05]  /*0ce0*/  BRA `(.L_x_14028) ;  /* 0x00000000009c7947 */ /* 0x000fea0003800000 */
.L_x_14040:
        /* <DEDUP_REMOVED lines=14> */
.L_x_14054:
[----:B------:R-:W-:Y:S05]  /*0dd0*/  BSYNC B0 ;  /* 0x0000000000007941 */ /* 0x000fea0003800000 */
.L_x_14053:
[----:B------:R-:W0:Y:S01]  /*0de0*/  F2I.S64.TRUNC R26, R26 ;  /* 0x0000001a001a7311 */ /* 0x000e22000020d900 */
[----:B------:R-:W-:Y:S05]  /*0df0*/  BRA `(.L_x_14028) ;  /* 0x0000000000587947 */ /* 0x000fea0003800000 */
.L_x_14027:
        /* <DEDUP_REMOVED lines=16> */
.L_x_14055:
[----:B------:R-:W-:Y:S01]  /*0f00*/  CS2R R26, SRZ ;  /* 0x00000000001a7805 */ /* 0x000fe2000001ff00 */
[----:B------:R-:W-:Y:S06]  /*0f10*/  BRA `(.L_x_14028) ;  /* 0x0000000000107947 */ /* 0x000fec0003800000 */
.L_x_14052:
[----:B------:R0:W5:Y:S01]  /*0f20*/  LDG.E.64 R26, desc[UR36][R4.64] ;  /* 0x00000024041a7981 */ /* 0x000162000c1e1b00 */
[----:B------:R-:W-:Y:S05]  /*0f30*/  BRA `(.L_x_14028) ;  /* 0x0000000000087947 */ /* 0x000fea0003800000 */
.L_x_14051:
[----:B------:R0:W5:Y:S01]  /*0f40*/  LDG.E R26, desc[UR36][R4.64] ;  /* 0x00000024041a7981 */ /* 0x000162000c1e1900 */
[----:B------:R-:W-:-:S07]  /*0f50*/  IMAD.MOV.U32 R27, RZ, RZ, RZ ;  /* 0x000000ffff1b7224 */ /* 0x000fce00078e00ff */
.L_x_14028:
[----:B------:R-:W2:Y:S02]  /*0f60*/  S2R R19, SR_TID.X ;  /* 0x0000000000137919 */ /* 0x000ea40000002100 */
[----:B--2---:R-:W-:-:S07]  /*0f70*/  VIADD R19, R19, 0x80 ;  /* 0x0000008013137836 */ /* 0x004fce0000000000 */
.L_x_14022:
[----:B------:R-:W-:Y:S05]  /*0f80*/  BSYNC B6 ;  /* 0x0000000000067941 */ /* 0x000fea0003800000 */
.L_x_14021:
        /* <DEDUP_REMOVED lines=24> */
.L_x_14061:
[----:B------:R0:W5:Y:S01]  /*1110*/  LDG.E.U8 R28, desc[UR36][R4.64] ;  /* 0x00000024041c7981 */ /* 0x000162000c1e1100 */
[----:B------:R-:W-:Y:S01]  /*1120*/  IMAD.MOV.U32 R29, RZ, RZ, RZ ;  /* 0x000000ffff1d7224 */ /* 0x000fe200078e00ff */
[----:B------:R-:W-:Y:S06]  /*1130*/  BRA `(.L_x_14063) ;  /* 0x0000000c00487947 */ /* 0x000fec0003800000 */
.L_x_14060:
        /* <DEDUP_REMOVED lines=8> */
.L_x_14065:
[----:B------:R-:W2:Y:S02]  /*11c0*/  LDG.E R28, desc[UR36][R4.64] ;  /* 0x00000024041c7981 */ /* 0x000ea4000c1e1900 */
[----:B--2---:R-:W-:Y:S01]  /*11d0*/  SHF.R.S32.HI R29, RZ, 0x1f, R28 ;  /* 0x0000001fff1d7819 */ /* 0x004fe2000001141c */
[----:B------:R-:W-:Y:S06]  /*11e0*/  BRA `(.L_x_14063) ;  /* 0x0000000c001c7947 */ /* 0x000fec0003800000 */
.L_x_14064:
[----:B------:R-:W2:Y:S02]  /*11f0*/  LDG.E.S16 R28, desc[UR36][R4.64] ;  /* 0x00000024041c7981 */ /* 0x000ea4000c1e1700 */
[----:B--2---:R-:W-:Y:S01]  /*1200*/  SHF.R.S32.HI R29, RZ, 0x1f, R28 ;  /* 0x0000001fff1d7819 */ /* 0x004fe2000001141c */
[----:B------:R-:W-:Y:S06]  /*1210*/  BRA `(.L_x_14063) ;  /* 0x0000000c00107947 */ /* 0x000fec0003800000 */
.L_x_14059:
        /* <DEDUP_REMOVED lines=9> */
.L_x_14067:
[----:B------:R-:W2:Y:S02]  /*12b0*/  LDG.E.U16 R4, desc[UR36][R4.64] ;  /* 0x0000002404047981 */ /* 0x000ea4000c1e1500 */
[----:B--2---:R-:W-:-:S06]  /*12c0*/  HADD2.F32 R28, -RZ, R4.H0_H0 ;  /* 0x20000004ff1c7230 */ /* 0x004fcc0000004100 */
[----:B------:R-:W0:Y:S01]  /*12d0*/  F2I.S64.TRUNC R28, R28 ;  /* 0x0000001c001c7311 */ /* 0x000e22000020d900 */
[----:B------:R-:W-:Y:S05]  /*12e0*/  BRA `(.L_x_14063) ;  /* 0x0000000800dc7947 */ /* 0x000fea0003800000 */
.L_x_14066:
        /* <DEDUP_REMOVED lines=9> */
.L_x_14069:
[----:B------:R-:W2:Y:S02]  /*1380*/  LDG.E.U16 R4, desc[UR36][R4.64] ;  /* 0x0000002404047981 */ /* 0x000ea4000c1e1500 */
[----:B--2---:R-:W-:-:S06]  /*1390*/  HADD2.F32 R28, -RZ, R4.H0_H0 ;  /* 0x20000004ff1c7230 */ /* 0x004fcc0000004100 */
[----:B------:R-:W0:Y:S01]  /*13a0*/  F2I.S64.TRUNC R28, R28 ;  /* 0x0000001c001c7311 */ /* 0x000e22000020d900 */
[----:B------:R-:W-:Y:S05]  /*13b0*/  BRA `(.L_x_14063) ;  /* 0x0000000800a87947 */ /* 0x000fea0003800000 */
.L_x_14068:
[----:B------:R-:W2:Y:S02]  /*13c0*/  LDG.E.64 R4, desc[UR36][R4.64] ;  /* 0x0000002404047981 */ /* 0x000ea4000c1e1b00 */
[----:B--2---:R0:W1:Y:S01]  /*13d0*/  F2I.S64.F64.TRUNC R28, R4 ;  /* 0x00000004001c7311 */ /* 0x004062000030d900 */
[----:B------:R-:W-:Y:S05]  /*13e0*/  BRA `(.L_x_14063) ;  /* 0x00000008009c7947 */ /* 0x000fea0003800000 */
.L_x_14058:
        /* <DEDUP_REMOVED lines=13> */
.L_x_14072:
[----:B------:R-:W2:Y:S02]  /*14c0*/  LDG.E.64 R4, desc[UR36][R4.64] ;  /* 0x0000002404047981 */ /* 0x000ea4000c1e1b00 */
[----:B--2---:R0:W1:Y:S01]  /*14d0*/  F2I.S64.F64.TRUNC R28, R4 ;  /* 0x00000004001c7311 */ /* 0x004062000030d900 */
[----:B------:R-:W-:Y:S05]  /*14e0*/  BRA `(.L_x_14063) ;  /* 0x00000008005c7947 */ /* 0x000fea0003800000 */
.L_x_14071:
        /* <DEDUP_REMOVED lines=27> */
.L_x_14074:
        /* <DEDUP_REMOVED lines=14> */
.L_x_14073:
[----:B------:R-:W2:Y:S02]  /*1780*/  LDG.E.U16 R28, desc[UR36][R4.64] ;  /* 0x00000024041c7981 */ /* 0x000ea4000c1e1500 */
[----:B--2---:R-:W-:-:S06]  /*1790*/  IMAD.U32 R28, R28, 0x10000, RZ ;  /* 0x000100001c1c7824 */ /* 0x004fcc00078e00ff */
[----:B------:R-:W0:Y:S01]  /*17a0*/  F2I.S64.TRUNC R28, R28 ;  /* 0x0000001c001c7311 */ /* 0x000e22000020d900 */
[----:B------:R-:W-:Y:S05]  /*17b0*/  BRA `(.L_x_14063) ;  /* 0x0000000400a87947 */ /* 0x000fea0003800000 */
.L_x_14070:
        /* <DEDUP_REMOVED lines=11> */
.L_x_14077:
        /* <DEDUP_REMOVED lines=21> */
.L_x_14081:
[----:B------:R-:W-:Y:S05]  /*19c0*/  BSYNC B1 ;  /* 0x0000000000017941 */ /* 0x000fea0003800000 */
.L_x_14080:
[----:B------:R-:W-:Y:S01]  /*19d0*/  IMAD.SHL.U32 R3, R3, 0x100000, RZ ;  /* 0x0010000003037824 */ /* 0x000fe200078e00ff */
[----:B------:R-:W-:-:S04]  /*19e0*/  LEA R5, R0, 0x3b800000, 0x17 ;  /* 0x3b80000000057811 */ /* 0x000fc800078eb8ff */
[----:B------:R-:W-:-:S07]  /*19f0*/  LOP3.LUT R28, R5, R3, R28, 0xfe, !PT ;  /* 0x00000003051c7212 */ /* 0x000fce00078efe1c */
.L_x_14079:
[----:B------:R-:W-:Y:S05]  /*1a00*/  BSYNC B0 ;  /* 0x0000000000007941 */ /* 0x000fea0003800000 */
.L_x_14078:
[----:B------:R-:W0:Y:S01]  /*1a10*/  F2I.S64.TRUNC R28, R28 ;  /* 0x0000001c001c7311 */ /* 0x000e22000020d900 */
[----:B------:R-:W-:Y:S05]  /*1a20*/  BRA `(.L_x_14063) ;  /* 0x00000004000c7947 */ /* 0x000fea0003800000 */
.L_x_14076:
        /* <DEDUP_REMOVED lines=21> */
.L_x_14085:
[----:B------:R-:W-:Y:S05]  /*1b80*/  BSYNC B1 ;  /* 0x0000000000017941 */ /* 0x000fea0003800000 */
.L_x_14084:
[----:B------:R-:W-:Y:S01]  /*1b90*/  IMAD.SHL.U32 R3, R3, 0x200000, RZ ;  /* 0x0020000003037824 */ /* 0x000fe200078e00ff */
[----:B------:R-:W-:-:S04]  /*1ba0*/  LEA R5, R0, 0x37800000, 0x17 ;  /* 0x3780000000057811 */ /* 0x000fc800078eb8ff */
[----:B------:R-:W-:-:S07]  /*1bb0*/  LOP3.LUT R28, R5, R3, R28, 0xfe, !PT ;  /* 0x00000003051c7212 */ /* 0x000fce00078efe1c */
.L_x_14083:
[----:B------:R-:W-:Y:S05]  /*1bc0*/  BSYNC B0 ;  /* 0x0000000000007941 */ /* 0x000fea0003800000 */
.L_x_14082:
[----:B------:R-:W0:Y:S01]  /*1bd0*/  F2I.S64.TRUNC R28, R28 ;  /* 0x0000001c001c7311 */ /* 0x000e22000020d900 */
[----:B------:R-:W-:Y:S05]  /*1be0*/  BRA `(.L_x_14063) ;  /* 0x00000000009c7947 */ /* 0x000fea0003800000 */
.L_x_14075:
        /* <DEDUP_REMOVED lines=14> */
.L_x_14089:
[----:B------:R-:W-:Y:S05]  /*1cd0*/  BSYNC B0 ;  /* 0x0000000000007941 */ /* 0x000fea0003800000 */
.L_x_14088:
[----:B------:R-:W0:Y:S01]  /*1ce0*/  F2I.S64.TRUNC R28, R28 ;  /* 0x0000001c001c7311 */ /* 0x000e22000020d900 */
[----:B------:R-:W-:Y:S05]  /*1cf0*/  BRA `(.L_x_14063) ;  /* 0x0000000000587947 */ /* 0x000fea0003800000 */
.L_x_14062:
        /* <DEDUP_REMOVED lines=16> */
.L_x_14090:
[----:B------:R-:W-:Y:S01]  /*1e00*/  CS2R R28, SRZ ;  /* 0x00000000001c7805 */ /* 0x000fe2000001ff00 */
[----:B------:R-:W-:Y:S06]  /*1e10*/  BRA `(.L_x_14063) ;  /* 0x0000000000107947 */ /* 0x000fec0003800000 */
.L_x_14087:
[----:B------:R0:W5:Y:S01]  /*1e20*/  LDG.E.64 R28, desc[UR36][R4.64] ;  /* 0x00000024041c7981 */ /* 0x000162000c1e1b00 */
[----:B------:R-:W-:Y:S05]  /*1e30*/  BRA `(.L_x_14063) ;  /* 0x0000000000087947 */ /* 0x000fea0003800000 */
.L_x_14086:
[----:B------:R0:W5:Y:S01]  /*1e40*/  LDG.E R28, desc[UR36][R4.64] ;  /* 0x00000024041c7981 */ /* 0x000162000c1e1900 */
[----:B------:R-:W-:-:S07]  /*1e50*/  IMAD.MOV.U32 R29, RZ, RZ, RZ ;  /* 0x000000ffff1d7224 */ /* 0x000fce00078e00ff */
.L_x_14063:
[----:B------:R-:W-:-:S07]  /*1e60*/  VIADD R19, R19, 0x80 ;  /* 0x0000008013137836 */ /* 0x000fce0000000000 */
.L_x_14057:
[----:B------:R-:W-:Y:S05]  /*1e70*/  BSYNC B6 ;  /* 0x0000000000067941 */ /* 0x000fea0003800000 */
.L_x_14056:
        /* <DEDUP_REMOVED lines=26> */
.L_x_14096:
[----:B------:R0:W5:Y:S01]  /*2020*/  LDG.E.U8 R22, desc[UR36][R4.64] ;  /* 0x0000002404167981 */ /* 0x000162000c1e1100 */
[----:B------:R-:W-:Y:S01]  /*2030*/  IMAD.MOV.U32 R23, RZ, RZ, RZ ;  /* 0x000000ffff177224 */ /* 0x000fe200078e00ff */
[----:B------:R-:W-:Y:S06]  /*2040*/  BRA `(.L_x_14098) ;  /* 0x0000000c00487947 */ /* 0x000fec0003800000 */
.L_x_14095:
        /* <DEDUP_REMOVED lines=8> */
.L_x_14100:
[----:B------:R-:W2:Y:S02]  /*20d0*/  LDG.E R22, desc[UR36][R4.64] ;  /* 0x0000002404167981 */ /* 0x000ea4000c1e1900 */
[----:B--2---:R-:W-:Y:S01]  /*20e0*/  SHF.R.S32.HI R23, RZ, 0x1f, R22 ;  /* 0x0000001fff177819 */ /* 0x004fe20000011416 */
[----:B------:R-:W-:Y:S06]  /*20f0*/  BRA `(.L_x_14098) ;  /* 0x0000000c001c7947 */ /* 0x000fec0003800000 */
.L_x_14099:
[----:B------:R-:W2:Y:S02]  /*2100*/  LDG.E.S16 R22, desc[UR36][R4.64] ;  /* 0x0000002404167981 */ /* 0x000ea4000c1e1700 */
[----:B--2---:R-:W-:Y:S01]  /*2110*/  SHF.R.S32.HI R23, RZ, 0x1f, R22 ;  /* 0x0000001fff177819 */ /* 0x004fe20000011416 */
[----:B------:R-:W-:Y:S06]  /*2120*/  BRA `(.L_x_14098) ;  /* 0x0000000c00107947 */ /* 0x000fec0003800000 */
.L_x_14094:
        /* <DEDUP_REMOVED lines=9> */
.L_x_14102:
[----:B------:R-:W2:Y:S02]  /*21c0*/  LDG.E.U16 R4, desc[UR36][R4.64] ;  /* 0x0000002404047981 */ /* 0x000ea4000c1e1500 */
[----:B--2---:R-:W-:-:S06]  /*21d0*/  HADD2.F32 R22, -RZ, R4.H0_H0 ;  /* 0x20000004ff167230 */ /* 0x004fcc0000004100 */
[----:B------:R-:W0:Y:S01]  /*21e0*/  F2I.S64.TRUNC R22, R22 ;  /* 0x0000001600167311 */ /* 0x000e22000020d900 */
[----:B------:R-:W-:Y:S05]  /*21f0*/  BRA `(.L_x_14098) ;  /* 0x0000000800dc7947 */ /* 0x000fea0003800000 */
.L_x_14101:
        /* <DEDUP_REMOVED lines=9> */
.L_x_14104:
[----:B------:R-:W2:Y:S02]  /*2290*/  LDG.E.U16 R4, desc[UR36][R4.64] ;  /* 0x0000002404047981 */ /* 0x000ea4000c1e1500 */
[----:B--2---:R-:W-:-:S06]  /*22a0*/  HADD2.F32 R22, -RZ, R4.H0_H0 ;  /* 0x20000004ff167230 */ /* 0x004fcc0000004100 */
[----:B------:R-:W0:Y:S01]  /*22b0*/  F2I.S64.TRUNC R22, R22 ;  /* 0x0000001600167311 */ /* 0x000e22000020d900 */
[----:B------:R-:W-:Y:S05]  /*22c0*/  BRA `(.L_x_14098) ;  /* 0x0000000800a87947 */ /* 0x000fea0003800000 */
.L_x_14103:
[----:B------:R-:W2:Y:S02]  /*22d0*/  LDG.E.64 R4, desc[UR36][R4.64] ;  /* 0x0000002404047981 */ /* 0x000ea4000c1e1b00 */
[----:B--2---:R0:W1:Y:S01]  /*22e0*/  F2I.S64.F64.TRUNC R22, R4 ;  /* 0x0000000400167311 */ /* 0x004062000030d900 */
[----:B------:R-:W-:Y:S05]  /*22f0*/  BRA `(.L_x_14098) ;  /* 0x00000008009c7947 */ /* 0x000fea0003800000 */
.L_x_14093:
        /* <DEDUP_REMOVED lines=13> */
.L_x_14107:
[----:B------:R-:W2:Y:S02]  /*23d0*/  LDG.E.64 R4, desc[UR36][R4.64] ;  /* 0x0000002404047981 */ /* 0x000ea4000c1e1b00 */
[----:B--2---:R0:W1:Y:S01]  /*23e0*/  F2I.S64.F64.TRUNC R22, R4 ;  /* 0x0000000400167311 */ /* 0x004062000030d900 */
[----:B------:R-:W-:Y:S05]  /*23f0*/  BRA `(.L_x_14098) ;  /* 0x00000008005c7947 */ /* 0x000fea0003800000 */
.L_x_14106:
        /* <DEDUP_REMOVED lines=27> */
.L_x_14109:
        /* <DEDUP_REMOVED lines=14> */
.L_x_14108:
[----:B------:R-:W2:Y:S02]  /*2690*/  LDG.E.U16 R22, desc[UR36][R4.64] ;  /* 0x0000002404167981 */ /* 0x000ea4000c1e1500 */
[----:B--2---:R-:W-:-:S06]  /*26a0*/  IMAD.U32 R22, R22, 0x10000, RZ ;  /* 0x0001000016167824 */ /* 0x004fcc00078e00ff */
[----:B------:R-:W0:Y:S01]  /*26b0*/  F2I.S64.TRUNC R22, R22 ;  /* 0x0000001600167311 */ /* 0x000e22000020d900 */
[----:B------:R-:W-:Y:S05]  /*26c0*/  BRA `(.L_x_14098) ;  /* 0x0000000400a87947 */ /* 0x000fea0003800000 */
.L_x_14105:
        /* <DEDUP_REMOVED lines=11> */
.L_x_14112:
        /* <DEDUP_REMOVED lines=21> */
.L_x_14116:
[----:B------:R-:W-:Y:S05]  /*28d0*/  BSYNC B1 ;  /* 0x0000000000017941 */ /* 0x000fea0003800000 */
.L_x_14115:
[----:B------:R-:W-:Y:S01]  /*28e0*/  IMAD.SHL.U32 R3, R3, 0x100000, RZ ;  /* 0x0010000003037824 */ /* 0x000fe200078e00ff */
[----:B------:R-:W-:-:S04]  /*28f0*/  LEA R5, R0, 0x3b800000, 0x17 ;  /* 0x3b80000000057811 */ /* 0x000fc800078eb8ff */
[----:B------:R-:W-:-:S07]  /*2900*/  LOP3.LUT R22, R5, R3, R22, 0xfe, !PT ;  /* 0x0000000305167212 */ /* 0x000fce00078efe16 */
.L_x_14114:
[----:B------:R-:W-:Y:S05]  /*2910*/  BSYNC B0 ;  /* 0x0000000000007941 */ /* 0x000fea0003800000 */
.L_x_14113:
[----:B------:R-:W1:Y:S01]  /*2920*/  F2I.S64.TRUNC R22, R22 ;  /* 0x0000001600167311 */ /* 0x000e62000020d900 */
[----:B------:R-:W-:Y:S05]  /*2930*/  BRA `(.L_x_14098) ;  /* 0x00000004000c7947 */ /* 0x000fea0003800000 */
.L_x_14111:
        /* <DEDUP_REMOVED lines=21> */
.L_x_14120:
[----:B------:R-:W-:Y:S05]  /*2a90*/  BSYNC B1 ;  /* 0x0000000000017941 */ /* 0x000fea0003800000 */
.L_x_14119:
[----:B------:R-:W-:Y:S01]  /*2aa0*/  IMAD.SHL.U32 R3, R3, 0x200000, RZ ;  /* 0x0020000003037824 */ /* 0x000fe200078e00ff */
[----:B------:R-:W-:-:S04]  /*2ab0*/  LEA R5, R0, 0x37800000, 0x17 ;  /* 0x3780000000057811 */ /* 0x000fc800078eb8ff */
[----:B------:R-:W-:-:S07]  /*2ac0*/  LOP3.LUT R22, R5, R3, R22, 0xfe, !PT ;  /* 0x0000000305167212 */ /* 0x000fce00078efe16 */
.L_x_14118:
[----:B------:R-:W-:Y:S05]  /*2ad0*/  BSYNC B0 ;  /* 0x0000000000007941 */ /* 0x000fea0003800000 */
.L_x_14117:
[----:B------:R-:W2:Y:S01]  /*2ae0*/  F2I.S64.TRUNC R22, R22 ;  /* 0x0000001600167311 */ /* 0x000ea2000020d900 */
[----:B------:R-:W-:Y:S05]  /*2af0*/  BRA `(.L_x_14098) ;  /* 0x00000000009c7947 */ /* 0x000fea0003800000 */
.L_x_14110:
        /* <DEDUP_REMOVED lines=14> */
.L_x_14124:
[----:B------:R-:W-:Y:S05]  /*2be0*/  BSYNC B0 ;  /* 0x0000000000007941 */ /* 0x000fea0003800000 */
.L_x_14123:
[----:B------:R-:W0:Y:S01]  /*2bf0*/  F2I.S64.TRUNC R22, R22 ;  /* 0x0000001600167311 */ /* 0x000e22000020d900 */
[----:B------:R-:W-:Y:S05]  /*2c00*/  BRA `(.L_x_14098) ;  /* 0x0000000000587947 */ /* 0x000fea0003800000 */
.L_x_14097:
        /* <DEDUP_REMOVED lines=16> */
.L_x_14125:
[----:B------:R-:W-:Y:S01]  /*2d10*/  CS2R R22, SRZ ;  /* 0x0000000000167805 */ /* 0x000fe2000001ff00 */
[----:B------:R-:W-:Y:S06]  /*2d20*/  BRA `(.L_x_14098) ;  /* 0x0000000000107947 */ /* 0x000fec0003800000 */
.L_x_14122:
[----:B------:R0:W5:Y:S01]  /*2d30*/  LDG.E.64 R22, desc[UR36][R4.64] ;  /* 0x0000002404167981 */ /* 0x000162000c1e1b00 */
[----:B------:R-:W-:Y:S05]  /*2d40*/  BRA `(.L_x_14098) ;  /* 0x0000000000087947 */ /* 0x000fea0003800000 */
.L_x_14121:
[----:B------:R0:W5:Y:S01]  /*2d50*/  LDG.E R22, desc[UR36][R4.64] ;  /* 0x0000002404167981 */ /* 0x000162000c1e1900 */
[----:B------:R-:W-:-:S07]  /*2d60*/  IMAD.MOV.U32 R23, RZ, RZ, RZ ;  /* 0x000000ffff177224 */ /* 0x000fce00078e00ff */
.L_x_14098:
[----:B------:R-:W-:-:S07]  /*2d70*/  VIADD R19, R19, 0x80 ;  /* 0x0000008013137836 */ /* 0x000fce0000000000 */
.L_x_14092:
[----:B------:R-:W-:Y:S05]  /*2d80*/  BSYNC B6 ;  /* 0x0000000000067941 */ /* 0x000fea0003800000 */
.L_x_14091:
        /* <DEDUP_REMOVED lines=23> */
.L_x_14131:
[----:B------:R0:W5:Y:S01]  /*2f00*/  LDG.E.U8 R24, desc[UR36][R4.64] ;  /* 0x0000002404187981 */ /* 0x000162000c1e1100 */
[----:B------:R-:W-:Y:S01]  /*2f10*/  IMAD.MOV.U32 R25, RZ, RZ, RZ ;  /* 0x000000ffff197224 */ /* 0x000fe200078e00ff */
[----:B------:R-:W-:Y:S06]  /*2f20*/  BRA `(.L_x_14127) ;  /* 0x0000000c00447947 */ /* 0x000fec0003800000 */
.L_x_14130:
        /* <DEDUP_REMOVED lines=8> */
.L_x_14134:
[----:B------:R-:W2:Y:S02]  /*2fb0*/  LDG.E R24, desc[UR36][R4.64] ;  /* 0x0000002404187981 */ /* 0x000ea4000c1e1900 */
[----:B--2---:R-:W-:Y:S01]  /*2fc0*/  SHF.R.S32.HI R25, RZ, 0x1f, R24 ;  /* 0x0000001fff197819 */ /* 0x004fe20000011418 */
[----:B------:R-:W-:Y:S06]  /*2fd0*/  BRA `(.L_x_14127) ;  /* 0x0000000c00187947 */ /* 0x000fec0003800000 */
.L_x_14133:
[----:B------:R-:W2:Y:S02]  /*2fe0*/  LDG.E.S16 R24, desc[UR36][R4.64] ;  /* 0x0000002404187981 */ /* 0x000ea4000c1e1700 */
[----:B--2---:R-:W-:Y:S01]  /*2ff0*/  SHF.R.S32.HI R25, RZ, 0x1f, R24 ;  /* 0x0000001fff197819 */ /* 0x004fe20000011418 */
[----:B------:R-:W-:Y:S06]  /*3000*/  BRA `(.L_x_14127) ;  /* 0x0000000c000c7947 */ /* 0x000fec0003800000 */
.L_x_14129:
        /* <DEDUP_REMOVED lines=9> */
.L_x_14136:
[----:B------:R-:W2:Y:S02]  /*30a0*/  LDG.E.U16 R4, desc[UR36][R4.64] ;  /* 0x0000002404047981 */ /* 0x000ea4000c1e1500 */
[----:B--2---:R-:W-:-:S06]  /*30b0*/  HADD2.F32 R24, -RZ, R4.H0_H0 ;  /* 0x20000004ff187230 */ /* 0x004fcc0000004100 */
[----:B------:R-:W0:Y:S01]  /*30c0*/  F2I.S64.TRUNC R24, R24 ;  /* 0x0000001800187311 */ /* 0x000e22000020d900 */
[----:B------:R-:W-:Y:S05]  /*30d0*/  BRA `(.L_x_14127) ;  /* 0x0000000800d87947 */ /* 0x000fea0003800000 */
.L_x_14135:
        /* <DEDUP_REMOVED lines=9> */
.L_x_14138:
[----:B------:R-:W2:Y:S02]  /*3170*/  LDG.E.U16 R4, desc[UR36][R4.64] ;  /* 0x0000002404047981 */ /* 0x000ea4000c1e1500 */
[----:B--2---:R-:W-:-:S06]  /*3180*/  HADD2.F32 R24, -RZ, R4.H0_H0 ;  /* 0x20000004ff187230 */ /* 0x004fcc0000004100 */
[----:B------:R-:W0:Y:S01]  /*3190*/  F2I.S64.TRUNC R24, R24 ;  /* 0x0000001800187311 */ /* 0x000e22000020d900 */
[----:B------:R-:W-:Y:S05]  /*31a0*/  BRA `(.L_x_14127) ;  /* 0x0000000800a47947 */ /* 0x000fea0003800000 */
.L_x_14137:
[----:B------:R-:W2:Y:S02]  /*31b0*/  LDG.E.64 R4, desc[UR36][R4.64] ;  /* 0x0000002404047981 */ /* 0x000ea4000c1e1b00 */
[----:B--2---:R0:W1:Y:S01]  /*31c0*/  F2I.S64.F64.TRUNC R24, R4 ;  /* 0x0000000400187311 */ /* 0x004062000030d900 */
[----:B------:R-:W-:Y:S05]  /*31d0*/  BRA `(.L_x_14127) ;  /* 0x0000000800987947 */ /* 0x000fea0003800000 */
.L_x_14128:
        /* <DEDUP_REMOVED lines=13> */
.L_x_14141:
[----:B------:R-:W2:Y:S02]  /*32b0*/  LDG.E.64 R4, desc[UR36][R4.64] ;  /* 0x0000002404047981 */ /* 0x000ea4000c1e1b00 */
[----:B--2---:R0:W1:Y:S01]  /*32c0*/  F2I.S64.F64.TRUNC R24, R4 ;  /* 0x0000000400187311 */ /* 0x004062000030d900 */
[----:B------:R-:W-:Y:S05]  /*32d0*/  BRA `(.L_x_14127) ;  /* 0x0000000800587947 */ /* 0x000fea0003800000 */
.L_x_14140:
        /* <DEDUP_REMOVED lines=27> */
.L_x_14143:
        /* <DEDUP_REMOVED lines=14> */
.L_x_14142:
[----:B------:R-:W2:Y:S02]  /*3570*/  LDG.E.U16 R24, desc[UR36][R4.64] ;  /* 0x0000002404187981 */ /* 0x000ea4000c1e1500 */
[----:B--2---:R-:W-:-:S06]  /*3580*/  IMAD.U32 R24, R24, 0x10000, RZ ;  /* 0x0001000018187824 */ /* 0x004fcc00078e00ff */
[----:B------:R-:W0:Y:S01]  /*3590*/  F2I.S64.TRUNC R24, R24 ;  /* 0x0000001800187311 */ /* 0x000e22000020d900 */
[----:B------:R-:W-:Y:S05]  /*35a0*/  BRA `(.L_x_14127) ;  /* 0x0000000400a47947 */ /* 0x000fea0003800000 */
.L_x_14139:
        /* <DEDUP_REMOVED lines=11> */
.L_x_14146:
        /* <DEDUP_REMOVED lines=21> */
.L_x_14150:
[----:B------:R-:W-:Y:S05]  /*37b0*/  BSYNC B1 ;  /* 0x0000000000017941 */ /* 0x000fea0003800000 */
.L_x_14149:
[----:B------:R-:W-:Y:S01]  /*37c0*/  IMAD.SHL.U32 R3, R3, 0x100000, RZ ;  /* 0x0010000003037824 */ /* 0x000fe200078e00ff */
[----:B------:R-:W-:-:S04]  /*37d0*/  LEA R5, R0, 0x3b800000, 0x17 ;  /* 0x3b80000000057811 */ /* 0x000fc800078eb8ff */
[----:B------:R-:W-:-:S07]  /*37e0*/  LOP3.LUT R24, R5, R3, R24, 0xfe, !PT ;  /* 0x0000000305187212 */ /* 0x000fce00078efe18 */
.L_x_14148:
[----:B------:R-:W-:Y:S05]  /*37f0*/  BSYNC B0 ;  /* 0x0000000000007941 */ /* 0x000fea0003800000 */
.L_x_14147:
[----:B------:R-:W0:Y:S01]  /*3800*/  F2I.S64.TRUNC R24, R24 ;  /* 0x0000001800187311 */ /* 0x000e22000020d900 */
[----:B------:R-:W-:Y:S05]  /*3810*/  BRA `(.L_x_14127) ;  /* 0x0000000400087947 */ /* 0x000fea0003800000 */
.L_x_14145:
        /* <DEDUP_REMOVED lines=21> */
.L_x_14154:
[----:B------:R-:W-:Y:S05]  /*3970*/  BSYNC B1 ;  /* 0x0000000000017941 */ /* 0x000fea0003800000 */
.L_x_14153:
[----:B------:R-:W-:Y:S01]  /*3980*/  IMAD.SHL.U32 R3, R3, 0x200000, RZ ;  /* 0x0020000003037824 */ /* 0x000fe200078e00ff */
[----:B------:R-:W-:-:S04]  /*3990*/  LEA R5, R0, 0x37800000, 0x17 ;  /* 0x3780000000057811 */ /* 0x000fc800078eb8ff */
[----:B------:R-:W-:-:S07]  /*39a0*/  LOP3.LUT R24, R5, R3, R24, 0xfe, !PT ;  /* 0x0000000305187212 */ /* 0x000fce00078efe18 */
.L_x_14152:
[----:B------:R-:W-:Y:S05]  /*39b0*/  BSYNC B0 ;  /* 0x0000000000007941 */ /* 0x000fea0003800000 */
.L_x_14151:
[----:B------:R-:W0:Y:S01]  /*39c0*/  F2I.S64.TRUNC R24, R24 ;  /* 0x0000001800187311 */ /* 0x000e22000020d900 */
[----:B------:R-:W-:Y:S05]  /*39d0*/  BRA `(.L_x_14127) ;  /* 0x0000000000987947 */ /* 0x000fea0003800000 */
.L_x_14144:
        /* <DEDUP_REMOVED lines=14> */
.L_x_14158:
[----:B------:R-:W-:Y:S05]  /*3ac0*/  BSYNC B0 ;  /* 0x0000000000007941 */ /* 0x000fea0003800000 */
.L_x_14157:
[----:B------:R-:W0:Y:S01]  /*3ad0*/  F2I.S64.TRUNC R24, R24 ;  /* 0x0000001800187311 */ /* 0x000e22000020d900 */
[----:B------:R-:W-:Y:S05]  /*3ae0*/  BRA `(.L_x_14127) ;  /* 0x0000000000547947 */ /* 0x000fea0003800000 */
.L_x_14132:
        /* <DEDUP_REMOVED lines=16> */
.L_x_14159:
[----:B------:R-:W-:Y:S05]  /*3bf0*/  BRA `(.L_x_14127) ;  /* 0x0000000000107947 */ /* 0x000fea0003800000 */
.L_x_14156:
[----:B------:R0:W5:Y:S01]  /*3c00*/  LDG.E.64 R24, desc[UR36][R4.64] ;  /* 0x0000002404187981 */ /* 0x000162000c1e1b00 */
[----:B------:R-:W-:Y:S05]  /*3c10*/  BRA `(.L_x_14127) ;  /* 0x0000000000087947 */ /* 0x000fea0003800000 */
.L_x_14155:
[----:B------:R0:W5:Y:S01]  /*3c20*/  LDG.E R24, desc[UR36][R4.64] ;  /* 0x0000002404187981 */ /* 0x000162000c1e1900 */
[----:B------:R-:W-:-:S07]  /*3c30*/  IMAD.MOV.U32 R25, RZ, RZ, RZ ;  /* 0x000000ffff197224 */ /* 0x000fce00078e00ff */
.L_x_14127:
[----:B------:R-:W-:Y:S05]  /*3c40*/  BSYNC B6 ;  /* 0x0000000000067941 */ /* 0x000fea0003800000 */
.L_x_14126:
[----:B------:R-:W3:Y:S01]  /*3c50*/  S2R R19, SR_TID.X ;  /* 0x0000000000137919 */ /* 0x000ee20000002100 */
[----:B0-----:R-:W0:Y:S01]  /*3c60*/  LDC.64 R6, c[0x0][0x220] ;  /* 0x00008800ff067b82 */ /* 0x001e220000000a00 */
[----:B-12--5:R-:W-:Y:S01]  /*3c70*/  ISETP.GT.U32.AND P2, PT, R22, 0x3f, PT ;  /* 0x0000003f1600780c */ /* 0x026fe20003f44070 */
[----:B------:R-:W-:Y:S01]  /*3c80*/  BSSY B6, `(.L_x_14160) ;  /* 0x0000105000067945 */ /* 0x000fe20003800000 */
[----:B---34-:R-:W-:Y:S02]  /*3c90*/  ISETP.GT.U32.AND P0, PT, R26, 0x3f, PT ;  /* 0x0000003f1a00780c */ /* 0x018fe40003f04070 */
[----:B------:R-:W-:Y:S02]  /*3ca0*/  ISETP.GT.U32.AND P1, PT, R28, 0x3f, PT ;  /* 0x0000003f1c00780c */ /* 0x000fe40003f24070 */
[----:B------:R-:W-:Y:S01]  /*3cb0*/  ISETP.GT.U32.AND.EX P2, PT, R23, RZ, PT, P2 ;  /* 0x000000ff1700720c */ /* 0x000fe20003f44120 */
[----:B------:R-:W1:Y:S01]  /*3cc0*/  LDC.U8 R17, c[0x0][0x244] ;  /* 0x00009100ff117b82 */ /* 0x000e620000000000 */
[----:B------:R-:W-:-:S02]  /*3cd0*/  ISETP.GT.U32.AND P3, PT, R24, 0x3f, PT ;  /* 0x0000003f1800780c */ /* 0x000fc40003f64070 */
[----:B------:R-:W-:Y:S02]  /*3ce0*/  ISETP.GT.U32.AND.EX P0, PT, R27, RZ, PT, P0 ;  /* 0x000000ff1b00720c */ /* 0x000fe40003f04100 */
[----:B------:R-:W-:Y:S02]  /*3cf0*/  ISETP.GT.U32.AND.EX P1, PT, R29, RZ, PT, P1 ;  /* 0x000000ff1d00720c */ /* 0x000fe40003f24110 */
[----:B------:R-:W-:Y:S02]  /*3d00*/  ISETP.GT.U32.AND.EX P3, PT, R25, RZ, PT, P3 ;  /* 0x000000ff1900720c */ /* 0x000fe40003f64130 */
[C---:B0-----:R-:W-:Y:S02]  /*3d10*/  SHF.L.U32 R18, R6.reuse, R22, RZ ;  /* 0x0000001606127219 */ /* 0x041fe400000006ff */
[C-C-:B------:R-:W-:Y:S02]  /*3d20*/  SHF.L.U64.HI R0, R6.reuse, R26, R7.reuse ;  /* 0x0000001a06007219 */ /* 0x140fe40000010207 */
[----:B------:R-:W-:-:S02]  /*3d30*/  SHF.L.U64.HI R3, R6, R28, R7 ;  /* 0x0000001c06037219 */ /* 0x000fc40000010207 */
[C---:B------:R-:W-:Y:S02]  /*3d40*/  SHF.L.U32 R26, R6.reuse, R26, RZ ;  /* 0x0000001a061a7219 */ /* 0x040fe400000006ff */
[----:B------:R-:W-:Y:S02]  /*3d50*/  ISETP.GE.AND P4, PT, R19, R16, PT ;  /* 0x000000101300720c */ /* 0x000fe40003f86270 */
[--C-:B------:R-:W-:Y:S02]  /*3d60*/  SHF.L.U64.HI R27, R6, R22, R7.reuse ;  /* 0x00000016061b7219 */ /* 0x100fe40000010207 */
[----:B------:R-:W-:Y:S02]  /*3d70*/  SEL R18, R18, RZ, !P2 ;  /* 0x000000ff12127207 */ /* 0x000fe40005000000 */
[C---:B------:R-:W-:Y:S02]  /*3d80*/  SHF.L.U32 R28, R6.reuse, R28, RZ ;  /* 0x0000001c061c7219 */ /* 0x040fe400000006ff */
[----:B------:R-:W-:-:S02]  /*3d90*/  SHF.L.U64.HI R7, R6, R24, R7 ;  /* 0x0000001806077219 */ /* 0x000fc40000010207 */
[----:B------:R-:W-:Y:S02]  /*3da0*/  SHF.L.U32 R22, R6, R24, RZ ;  /* 0x0000001806167219 */ /* 0x000fe400000006ff */
[----:B------:R-:W-:Y:S02]  /*3db0*/  SEL R25, R3, RZ, !P1 ;  /* 0x000000ff03197207 */ /* 0x000fe40004800000 */
[----:B------:R-:W-:Y:S01]  /*3dc0*/  SEL R3, R26, RZ, !P0 ;  /* 0x000000ff1a037207 */ /* 0x000fe20004000000 */
[----:B------:R-:W-:Y:S01]  /*3dd0*/  IMAD.MOV.U32 R26, RZ, RZ, R18 ;  /* 0x000000ffff1a7224 */ /* 0x000fe200078e0012 */
[----:B------:R-:W-:Y:S02]  /*3de0*/  SEL R24, R28, RZ, !P1 ;  /* 0x000000ff1c187207 */ /* 0x000fe40004800000 */
[----:B------:R-:W-:Y:S02]  /*3df0*/  SEL R27, R27, RZ, !P2 ;  /* 0x000000ff1b1b7207 */ /* 0x000fe40005000000 */
[----:B------:R-:W-:-:S02]  /*3e00*/  SEL R22, R22, RZ, !P3 ;  /* 0x000000ff16167207 */ /* 0x000fc40005800000 */
[----:B------:R-:W-:Y:S02]  /*3e10*/  SEL R23, R7, RZ, !P3 ;  /* 0x000000ff07177207 */ /* 0x000fe40005800000 */
[----:B------:R-:W-:Y:S01]  /*3e20*/  SEL R5, R0, RZ, !P0 ;  /* 0x000000ff00057207 */ /* 0x000fe20004000000 */
[----:B-1----:R-:W-:Y:S06]  /*3e30*/  @P4 BRA `(.L_x_14161) ;  /* 0x0000000c00a44947 */ /* 0x002fec0003800000 */
        /* <DEDUP_REMOVED lines=22> */
.L_x_14165:
[----:B------:R0:W-:Y:S01]  /*3fa0*/  STG.E.U8 desc[UR36][R8.64], R3 ;  /* 0x0000000308007986 */ /* 0x0001e2000c101124 */
[----:B------:R-:W-:Y:S05]  /*3fb0*/  BRA `(.L_x_14161) ;  /* 0x0000000c00447947 */ /* 0x000fea0003800000 */
.L_x_14164:
        /* <DEDUP_REMOVED lines=8> */
.L_x_14168:
[----:B------:R0:W-:Y:S01]  /*4040*/  STG.E desc[UR36][R8.64], R3 ;  /* 0x0000000308007986 */ /* 0x0001e2000c101924 */
[----:B------:R-:W-:Y:S05]  /*4050*/  BRA `(.L_x_14161) ;  /* 0x0000000c001c7947 */ /* 0x000fea0003800000 */
.L_x_14167:
[----:B------:R0:W-:Y:S01]  /*4060*/  STG.E.U16 desc[UR36][R8.64], R3 ;  /* 0x0000000308007986 */ /* 0x0001e2000c101524 */
[----:B------:R-:W-:Y:S05]  /*4070*/  BRA `(.L_x_14161) ;  /* 0x0000000c00147947 */ /* 0x000fea0003800000 */
.L_x_14163:
        /* <DEDUP_REMOVED lines=9> */
.L_x_14170:
[----:B------:R-:W0:Y:S02]  /*4110*/  I2F.S64 R0, R4 ;  /* 0x0000000400007312 */ /* 0x000e240000301400 */
[----:B0-----:R-:W-:-:S05]  /*4120*/  F2FP.F16.F32.PACK_AB R0, RZ, R0 ;  /* 0x00000000ff00723e */ /* 0x001fca00000000ff */
[----:B------:R0:W-:Y:S01]  /*4130*/  STG.E.U16 desc[UR36][R8.64], R0 ;  /* 0x0000000008007986 */ /* 0x0001e2000c101524 */
[----:B------:R-:W-:Y:S05]  /*4140*/  BRA `(.L_x_14161) ;  /* 0x0000000800e07947 */ /* 0x000fea0003800000 */
.L_x_14169:
        /* <DEDUP_REMOVED lines=10> */
.L_x_14172:
[----:B------:R-:W0:Y:S02]  /*41f0*/  I2F.S64 R4, R4 ;  /* 0x0000000400047312 */ /* 0x000e240000301400 */
[----:B0-----:R-:W-:-:S04]  /*4200*/  F2FP.F16.F32.PACK_AB R3, RZ, R4 ;  /* 0x00000004ff03723e */ /* 0x001fc800000000ff */
[----:B------:R-:W-:-:S05]  /*4210*/  PRMT R3, R3, 0x5410, RZ ;  /* 0x0000541003037816 */ /* 0x000fca00000000ff */
[----:B------:R0:W-:Y:S01]  /*4220*/  STG.E desc[UR36][R8.64], R3 ;  /* 0x0000000308007986 */ /* 0x0001e2000c101924 */
[----:B------:R-:W-:Y:S05]  /*4230*/  BRA `(.L_x_14161) ;  /* 0x0000000800a47947 */ /* 0x000fea0003800000 */
.L_x_14171:
[----:B------:R-:W0:Y:S02]  /*4240*/  I2F.F64.S64 R4, R4 ;  /* 0x0000000400047312 */ /* 0x000e240000301c00 */
[----:B0-----:R0:W-:Y:S01]  /*4250*/  STG.E.64 desc[UR36][R8.64], R4 ;  /* 0x0000000408007986 */ /* 0x0011e2000c101b24 */
[----:B------:R-:W-:Y:S05]  /*4260*/  BRA `(.L_x_14161) ;  /* 0x0000000800987947 */ /* 0x000fea0003800000 */
.L_x_14162:
        /* <DEDUP_REMOVED lines=13> */
.L_x_14175:
[----:B------:R-:W0:Y:S01]  /*4340*/  I2F.F64.S64 R4, R4 ;  /* 0x0000000400047312 */ /* 0x000e220000301c00 */
[----:B------:R-:W-:-:S05]  /*4350*/  CS2R R6, SRZ ;  /* 0x0000000000067805 */ /* 0x000fca000001ff00 */
[----:B0-----:R0:W-:Y:S01]  /*4360*/  STG.E.128 desc[UR36][R8.64], R4 ;  /* 0x0000000408007986 */ /* 0x0011e2000c101d24 */
[----:B------:R-:W-:Y:S05]  /*4370*/  BRA `(.L_x_14161) ;  /* 0x0000000800547947 */ /* 0x000fea0003800000 */
.L_x_14174:
        /* <DEDUP_REMOVED lines=21> */
.L_x_14179:
[----:B------:R-:W-:Y:S05]  /*44d0*/  BSYNC B0 ;  /* 0x0000000000007941 */ /* 0x000fea0003800000 */
.L_x_14178:
[----:B------:R-:W-:-:S05]  /*44e0*/  LOP3.LUT R7, R0, R7, RZ, 0xfc, !PT ;  /* 0x0000000700077212 */ /* 0x000fca00078efcff */
[----:B------:R0:W-:Y:S01]  /*44f0*/  STG.E.U8 desc[UR36][R8.64], R7 ;  /* 0x0000000708007986 */ /* 0x0001e2000c101124 */
[----:B------:R-:W-:Y:S05]  /*4500*/  BRA `(.L_x_14161) ;  /* 0x0000000400f07947 */ /* 0x000fea0003800000 */
.L_x_14177:
        /* <DEDUP_REMOVED lines=13> */
.L_x_14181:
[----:B------:R-:W-:Y:S01]  /*45e0*/  IMAD.MOV.U32 R0, RZ, RZ, 0x7f ;  /* 0x0000007fff007424 */ /* 0x000fe200078e00ff */
[----:B------:R-:W-:-:S04]  /*45f0*/  ISETP.GT.U32.AND P0, PT, R3, 0x7f800000, PT ;  /* 0x7f8000000300780c */ /* 0x000fc80003f04070 */
[----:B------:R-:W-:-:S09]  /*4600*/  SEL R0, R0, 0x7c, P0 ;  /* 0x0000007c00007807 */ /* 0x000fd20000000000 */
.L_x_14182:
[----:B------:R-:W-:Y:S05]  /*4610*/  BSYNC B0 ;  /* 0x0000000000007941 */ /* 0x000fea0003800000 */
.L_x_14180:
[----:B------:R-:W-:-:S04]  /*4620*/  LOP3.LUT R3, R5, 0x80000000, RZ, 0xc0, !PT ;  /* 0x8000000005037812 */ /* 0x000fc800078ec0ff */
[----:B------:R-:W-:-:S04]  /*4630*/  SHF.R.U32.HI R3, RZ, 0x18, R3 ;  /* 0x00000018ff037819 */ /* 0x000fc80000011603 */
[----:B------:R-:W-:-:S05]  /*4640*/  LOP3.LUT R3, R0, R3, RZ, 0xfc, !PT ;  /* 0x0000000300037212 */ /* 0x000fca00078efcff */
[----:B------:R0:W-:Y:S01]  /*4650*/  STG.E.U8 desc[UR36][R8.64], R3 ;  /* 0x0000000308007986 */ /* 0x0001e2000c101124 */
[----:B------:R-:W-:Y:S05]  /*4660*/  BRA `(.L_x_14161) ;  /* 0x0000000400987947 */ /* 0x000fea0003800000 */
.L_x_14176:
[----:B------:R-:W0:Y:S02]  /*4670*/  I2F.S64 R0, R4 ;  /* 0x0000000400007312 */ /* 0x000e240000301400 */
[----:B0-----:R-:W-:-:S05]  /*4680*/  F2FP.BF16.F32.PACK_AB R0, RZ, R0 ;  /* 0x00000000ff00723e */ /* 0x001fca00000010ff */
[----:B------:R0:W-:Y:S01]  /*4690*/  STG.E.U16 desc[UR36][R8.64], R0 ;  /* 0x0000000008007986 */ /* 0x0001e2000c101524 */
[----:B------:R-:W-:Y:S05]  /*46a0*/  BRA `(.L_x_14161) ;  /* 0x0000000400887947 */ /* 0x000fea0003800000 */
.L_x_14173:
        /* <DEDUP_REMOVED lines=10> */
.L_x_14185:
        /* <DEDUP_REMOVED lines=17> */
.L_x_14188:
[----:B------:R-:W-:-:S04]  /*4860*/  LOP3.LUT R0, R5, 0x80000000, RZ, 0xc0, !PT ;  /* 0x8000000005007812 */ /* 0x000fc800078ec0ff */
[----:B------:R-:W-:-:S04]  /*4870*/  SHF.R.U32.HI R0, RZ, 0x18, R0 ;  /* 0x00000018ff007819 */ /* 0x000fc80000011600 */
[----:B------:R-:W-:-:S07]  /*4880*/  LOP3.LUT R0, R3, R0, RZ, 0xfc, !PT ;  /* 0x0000000003007212 */ /* 0x000fce00078efcff */
.L_x_14187:
[----:B------:R-:W-:Y:S05]  /*4890*/  BSYNC B0 ;  /* 0x0000000000007941 */ /* 0x000fea0003800000 */
.L_x_14186:
[----:B------:R3:W-:Y:S01]  /*48a0*/  STG.E.U8 desc[UR36][R8.64], R0 ;  /* 0x0000000008007986 */ /* 0x0007e2000c101124 */
[----:B------:R-:W-:Y:S05]  /*48b0*/  BRA `(.L_x_14161) ;  /* 0x0000000400047947 */ /* 0x000fea0003800000 */
.L_x_14184:
        /* <DEDUP_REMOVED lines=17> */
.L_x_14191:
[----:B------:R-:W-:-:S04]  /*49d0*/  LOP3.LUT R0, R5, 0x80000000, RZ, 0xc0, !PT ;  /* 0x8000000005007812 */ /* 0x000fc800078ec0ff */
[----:B------:R-:W-:-:S04]  /*49e0*/  SHF.R.U32.HI R0, RZ, 0x18, R0 ;  /* 0x00000018ff007819 */ /* 0x000fc80000011600 */
[----:B------:R-:W-:-:S07]  /*49f0*/  LOP3.LUT R0, R3, R0, RZ, 0xfc, !PT ;  /* 0x0000000003007212 */ /* 0x000fce00078efcff */
.L_x_14190:
[----:B------:R-:W-:Y:S05]  /*4a00*/  BSYNC B0 ;  /* 0x0000000000007941 */ /* 0x000fea0003800000 */
.L_x_14189:
[----:B------:R0:W-:Y:S01]  /*4a10*/  STG.E.U8 desc[UR36][R8.64], R0 ;  /* 0x0000000008007986 */ /* 0x0001e2000c101124 */
[----:B------:R-:W-:Y:S05]  /*4a20*/  BRA `(.L_x_14161) ;  /* 0x0000000000a87947 */ /* 0x000fea0003800000 */
.L_x_14183:
        /* <DEDUP_REMOVED lines=22> */
.L_x_14166:
        /* <DEDUP_REMOVED lines=16> */
.L_x_14194:
[----:B------:R-:W-:Y:S05]  /*4c90*/  BRA `(.L_x_14161) ;  /* 0x00000000000c7947 */ /* 0x000fea0003800000 */
.L_x_14193:
[----:B------:R2:W-:Y:S01]  /*4ca0*/  STG.E.64 desc[UR36][R8.64], R4 ;  /* 0x0000000408007986 */ /* 0x0005e2000c101b24 */
[----:B------:R-:W-:Y:S05]  /*4cb0*/  BRA `(.L_x_14161) ;  /* 0x0000000000047947 */ /* 0x000fea0003800000 */
.L_x_14192:
[----:B------:R0:W-:Y:S02]  /*4cc0*/  STG.E desc[UR36][R8.64], R3 ;  /* 0x0000000308007986 */ /* 0x0001e4000c101924 */
.L_x_14161:
[----:B------:R-:W-:Y:S05]  /*4cd0*/  BSYNC B6 ;  /* 0x0000000000067941 */ /* 0x000fea0003800000 */
.L_x_14160:
        /* <DEDUP_REMOVED lines=23> */
.L_x_14200:
[----:B------:R0:W-:Y:S01]  /*4e50*/  STG.E.U8 desc[UR36][R8.64], R24 ;  /* 0x0000001808007986 */ /* 0x0001e2000c101124 */
[----:B------:R-:W-:Y:S05]  /*4e60*/  BRA `(.L_x_14202) ;  /* 0x0000000c004c7947 */ /* 0x000fea0003800000 */
.L_x_14199:
        /* <DEDUP_REMOVED lines=8> */
.L_x_14204:
[----:B------:R0:W-:Y:S01]  /*4ef0*/  STG.E desc[UR36][R8.64], R24 ;  /* 0x0000001808007986 */ /* 0x0001e2000c101924 */
[----:B------:R-:W-:Y:S05]  /*4f00*/  BRA `(.L_x_14202) ;  /* 0x0000000c00247947 */ /* 0x000fea0003800000 */
.L_x_14203:
[----:B------:R0:W-:Y:S01]  /*4f10*/  STG.E.U16 desc[UR36][R8.64], R24 ;  /* 0x0000001808007986 */ /* 0x0001e2000c101524 */
[----:B------:R-:W-:Y:S05]  /*4f20*/  BRA `(.L_x_14202) ;  /* 0x0000000c001c7947 */ /* 0x000fea0003800000 */
.L_x_14198:
        /* <DEDUP_REMOVED lines=9> */
.L_x_14206:
[----:B------:R-:W0:Y:S02]  /*4fc0*/  I2F.S64 R0, R24 ;  /* 0x0000001800007312 */ /* 0x000e240000301400 */
[----:B0-----:R-:W-:-:S05]  /*4fd0*/  F2FP.F16.F32.PACK_AB R0, RZ, R0 ;  /* 0x00000000ff00723e */ /* 0x001fca00000000ff */
[----:B------:R0:W-:Y:S01]  /*4fe0*/  STG.E.U16 desc[UR36][R8.64], R0 ;  /* 0x0000000008007986 */ /* 0x0001e2000c101524 */
[----:B------:R-:W-:Y:S05]  /*4ff0*/  BRA `(.L_x_14202) ;  /* 0x0000000800e87947 */ /* 0x000fea0003800000 */
.L_x_14205:
        /* <DEDUP_REMOVED lines=10> */
.L_x_14208:
[----:B------:R-:W0:Y:S02]  /*50a0*/  I2F.S64 R24, R24 ;  /* 0x0000001800187312 */ /* 0x000e240000301400 */
[----:B0-----:R-:W-:-:S04]  /*50b0*/  F2FP.F16.F32.PACK_AB R3, RZ, R24 ;  /* 0x00000018ff03723e */ /* 0x001fc800000000ff */
[----:B------:R-:W-:-:S05]  /*50c0*/  PRMT R3, R3, 0x5410, RZ ;  /* 0x0000541003037816 */ /* 0x000fca00000000ff */
[----:B------:R0:W-:Y:S01]  /*50d0*/  STG.E desc[UR36][R8.64], R3 ;  /* 0x0000000308007986 */ /* 0x0001e2000c101924 */
[----:B------:R-:W-:Y:S05]  /*50e0*/  BRA `(.L_x_14202) ;  /* 0x0000000800ac7947 */ /* 0x000fea0003800000 */
.L_x_14207:
[----:B------:R-:W0:Y:S02]  /*50f0*/  I2F.F64.S64 R24, R24 ;  /* 0x0000001800187312 */ /* 0x000e240000301c00 */
[----:B0-----:R0:W-:Y:S01]  /*5100*/  STG.E.64 desc[UR36][R8.64], R24 ;  /* 0x0000001808007986 */ /* 0x0011e2000c101b24 */
[----:B------:R-:W-:Y:S05]  /*5110*/  BRA `(.L_x_14202) ;  /* 0x0000000800a07947 */ /* 0x000fea0003800000 */
.L_x_14197:
        /* <DEDUP_REMOVED lines=13> */
.L_x_14211:
[----:B------:R-:W0:Y:S01]  /*51f0*/  I2F.F64.S64 R4, R24 ;  /* 0x0000001800047312 */ /* 0x000e220000301c00 */
[----:B------:R-:W-:-:S05]  /*5200*/  CS2R R6, SRZ ;  /* 0x0000000000067805 */ /* 0x000fca000001ff00 */
[----:B0-----:R0:W-:Y:S01]  /*5210*/  STG.E.128 desc[UR36][R8.64], R4 ;  /* 0x0000000408007986 */ /* 0x0011e2000c101d24 */
[----:B------:R-:W-:Y:S05]  /*5220*/  BRA `(.L_x_14202) ;  /* 0x00000008005c7947 */ /* 0x000fea0003800000 */
.L_x_14210:
        /* <DEDUP_REMOVED lines=21> */
.L_x_14215:
[----:B------:R-:W-:Y:S05]  /*5380*/  BSYNC B0 ;  /* 0x0000000000007941 */ /* 0x000fea0003800000 */
.L_x_14214:
[----:B------:R-:W-:-:S05]  /*5390*/  LOP3.LUT R5, R0, R5, RZ, 0xfc, !PT ;  /* 0x0000000500057212 */ /* 0x000fca00078efcff */
[----:B------:R0:W-:Y:S01]  /*53a0*/  STG.E.U8 desc[UR36][R8.64], R5 ;  /* 0x0000000508007986 */ /* 0x0001e2000c101124 */
[----:B------:R-:W-:Y:S05]  /*53b0*/  BRA `(.L_x_14202) ;  /* 0x0000000400f87947 */ /* 0x000fea0003800000 */
.L_x_14213:
        /* <DEDUP_REMOVED lines=13> */
.L_x_14217:
[----:B------:R-:W-:Y:S01]  /*5490*/  IMAD.MOV.U32 R0, RZ, RZ, 0x7f ;  /* 0x0000007fff007424 */ /* 0x000fe200078e00ff */
[----:B------:R-:W-:-:S04]  /*54a0*/  ISETP.GT.U32.AND P0, PT, R3, 0x7f800000, PT ;  /* 0x7f8000000300780c */ /* 0x000fc80003f04070 */
[----:B------:R-:W-:-:S09]  /*54b0*/  SEL R0, R0, 0x7c, P0 ;  /* 0x0000007c00007807 */ /* 0x000fd20000000000 */
.L_x_14218:
[----:B------:R-:W-:Y:S05]  /*54c0*/  BSYNC B0 ;  /* 0x0000000000007941 */ /* 0x000fea0003800000 */
.L_x_14216:
[----:B------:R-:W-:-:S04]  /*54d0*/  LOP3.LUT R3, R25, 0x80000000, RZ, 0xc0, !PT ;  /* 0x8000000019037812 */ /* 0x000fc800078ec0ff */
[----:B------:R-:W-:-:S04]  /*54e0*/  SHF.R.U32.HI R3, RZ, 0x18, R3 ;  /* 0x00000018ff037819 */ /* 0x000fc80000011603 */
[----:B------:R-:W-:-:S05]  /*54f0*/  LOP3.LUT R3, R0, R3, RZ, 0xfc, !PT ;  /* 0x0000000300037212 */ /* 0x000fca00078efcff */
[----:B------:R0:W-:Y:S01]  /*5500*/  STG.E.U8 desc[UR36][R8.64], R3 ;  /* 0x0000000308007986 */ /* 0x0001e2000c101124 */
[----:B------:R-:W-:Y:S05]  /*5510*/  BRA `(.L_x_14202) ;  /* 0x0000000400a07947 */ /* 0x000fea0003800000 */
.L_x_14212:
[----:B------:R-:W0:Y:S02]  /*5520*/  I2F.S64 R0, R24 ;  /* 0x0000001800007312 */ /* 0x000e240000301400 */
[----:B0-----:R-:W-:-:S05]  /*5530*/  F2FP.BF16.F32.PACK_AB R0, RZ, R0 ;  /* 0x00000000ff00723e */ /* 0x001fca00000010ff */
[----:B------:R0:W-:Y:S01]  /*5540*/  STG.E.U16 desc[UR36][R8.64], R0 ;  /* 0x0000000008007986 */ /* 0x0001e2000c101524 */
[----:B------:R-:W-:Y:S05]  /*5550*/  BRA `(.L_x_14202) ;  /* 0x0000000400907947 */ /* 0x000fea0003800000 */
.L_x_14209:
        /* <DEDUP_REMOVED lines=10> */
.L_x_14221:
        /* <DEDUP_REMOVED lines=17> */
.L_x_14224:
[----:B------:R-:W-:-:S04]  /*5710*/  LOP3.LUT R3, R25, 0x80000000, RZ, 0xc0, !PT ;  /* 0x8000000019037812 */ /* 0x000fc800078ec0ff */
[----:B------:R-:W-:-:S04]  /*5720*/  SHF.R.U32.HI R3, RZ, 0x18, R3 ;  /* 0x00000018ff037819 */ /* 0x000fc80000011603 */
[----:B------:R-:W-:-:S04]  /*5730*/  LOP3.LUT R0, R0, R3, RZ, 0xfc, !PT ;  /* 0x0000000300007212 */ /* 0x000fc800078efcff */
[----:B------:R-:W-:-:S07]  /*5740*/  PRMT R4, R0, 0x7610, R4 ;  /* 0x0000761000047816 */ /* 0x000fce0000000004 */
.L_x_14223:
[----:B------:R-:W-:Y:S05]  /*5750*/  BSYNC B0 ;  /* 0x0000000000007941 */ /* 0x000fea0003800000 */
.L_x_14222:
[----:B------:R3:W-:Y:S01]  /*5760*/  STG.E.U8 desc[UR36][R8.64], R4 ;  /* 0x0000000408007986 */ /* 0x0007e2000c101124 */
[----:B------:R-:W-:Y:S05]  /*5770*/  BRA `(.L_x_14202) ;  /* 0x0000000400087947 */ /* 0x000fea0003800000 */
.L_x_14220:
        /* <DEDUP_REMOVED lines=17> */
.L_x_14227:
[----:B------:R-:W-:-:S04]  /*5890*/  LOP3.LUT R3, R25, 0x80000000, RZ, 0xc0, !PT ;  /* 0x8000000019037812 */ /* 0x000fc800078ec0ff */
[----:B------:R-:W-:-:S04]  /*58a0*/  SHF.R.U32.HI R3, RZ, 0x18, R3 ;  /* 0x00000018ff037819 */ /* 0x000fc80000011603 */
[----:B------:R-:W-:-:S04]  /*58b0*/  LOP3.LUT R0, R0, R3, RZ, 0xfc, !PT ;  /* 0x0000000300007212 */ /* 0x000fc800078efcff */
[----:B------:R-:W-:-:S07]  /*58c0*/  PRMT R4, R0, 0x7610, R4 ;  /* 0x0000761000047816 */ /* 0x000fce0000000004 */
.L_x_14226:
[----:B------:R-:W-:Y:S05]  /*58d0*/  BSYNC B0 ;  /* 0x0000000000007941 */ /* 0x000fea0003800000 */
.L_x_14225:
[----:B------:R0:W-:Y:S01]  /*58e0*/  STG.E.U8 desc[UR36][R8.64], R4 ;  /* 0x0000000408007986 */ /* 0x0001e2000c101124 */
[----:B------:R-:W-:Y:S05]  /*58f0*/  BRA `(.L_x_14202) ;  /* 0x0000000000a87947 */ /* 0x000fea0003800000 */
.L_x_14219:
        /* <DEDUP_REMOVED lines=22> */
.L_x_14201:
        /* <DEDUP_REMOVED lines=16> */
.L_x_14230:
[----:B------:R-:W-:Y:S05]  /*5b60*/  BRA `(.L_x_14202) ;  /* 0x00000000000c7947 */ /* 0x000fea0003800000 */
.L_x_14229:
[----:B------:R2:W-:Y:S01]  /*5b70*/  STG.E.64 desc[UR36][R8.64], R24 ;  /* 0x0000001808007986 */ /* 0x0005e2000c101b24 */
[----:B------:R-:W-:Y:S05]  /*5b80*/  BRA `(.L_x_14202) ;  /* 0x0000000000047947 */ /* 0x000fea0003800000 */
.L_x_14228:
[----:B------:R0:W-:Y:S02]  /*5b90*/  STG.E desc[UR36][R8.64], R24 ;  /* 0x0000001808007986 */ /* 0x0001e4000c101924 */
.L_x_14202:
        /* <DEDUP_REMOVED lines=23> */
.L_x_14234:
[----:B------:R3:W-:Y:S01]  /*5d10*/  STG.E.U8 desc[UR36][R8.64], R18 ;  /* 0x0000001208007986 */ /* 0x0007e2000c101124 */
[----:B------:R-:W-:Y:S05]  /*5d20*/  BRA `(.L_x_14236) ;  /* 0x0000000c004c7947 */ /* 0x000fea0003800000 */
.L_x_14233:
        /* <DEDUP_REMOVED lines=8> */
.L_x_14238:
[----:B------:R2:W-:Y:S01]  /*5db0*/  STG.E desc[UR36][R8.64], R18 ;  /* 0x0000001208007986 */ /* 0x0005e2000c101924 */
[----:B------:R-:W-:Y:S05]  /*5dc0*/  BRA `(.L_x_14236) ;  /* 0x0000000c00247947 */ /* 0x000fea0003800000 */
.L_x_14237:
[----:B------:R0:W-:Y:S01]  /*5dd0*/  STG.E.U16 desc[UR36][R8.64], R18 ;  /* 0x0000001208007986 */ /* 0x0001e2000c101524 */
[----:B------:R-:W-:Y:S05]  /*5de0*/  BRA `(.L_x_14236) ;  /* 0x0000000c001c7947 */ /* 0x000fea0003800000 */
.L_x_14232:
        /* <DEDUP_REMOVED lines=9> */
.L_x_14240:
[----:B------:R-:W0:Y:S02]  /*5e80*/  I2F.S64 R0, R26 ;  /* 0x0000001a00007312 */ /* 0x000e240000301400 */
[----:B0-----:R-:W-:-:S05]  /*5e90*/  F2FP.F16.F32.PACK_AB R0, RZ, R0 ;  /* 0x00000000ff00723e */ /* 0x001fca00000000ff */
[----:B------:R0:W-:Y:S01]  /*5ea0*/  STG.E.U16 desc[UR36][R8.64], R0 ;  /* 0x0000000008007986 */ /* 0x0001e2000c101524 */
[----:B------:R-:W-:Y:S05]  /*5eb0*/  BRA `(.L_x_14236) ;  /* 0x0000000800e87947 */ /* 0x000fea0003800000 */
.L_x_14239:
        /* <DEDUP_REMOVED lines=10> */
.L_x_14242:
[----:B------:R-:W0:Y:S02]  /*5f60*/  I2F.S64 R26, R26 ;  /* 0x0000001a001a7312 */ /* 0x000e240000301400 */
[----:B0-----:R-:W-:-:S04]  /*5f70*/  F2FP.F16.F32.PACK_AB R3, RZ, R26 ;  /* 0x0000001aff03723e */ /* 0x001fc800000000ff */
[----:B------:R-:W-:-:S05]  /*5f80*/  PRMT R3, R3, 0x5410, RZ ;  /* 0x0000541003037816 */ /* 0x000fca00000000ff */
[----:B------:R0:W-:Y:S01]  /*5f90*/  STG.E desc[UR36][R8.64], R3 ;  /* 0x0000000308007986 */ /* 0x0001e2000c101924 */
[----:B------:R-:W-:Y:S05]  /*5fa0*/  BRA `(.L_x_14236) ;  /* 0x0000000800ac7947 */ /* 0x000fea0003800000 */
.L_x_14241:
[----:B------:R-:W0:Y:S02]  /*5fb0*/  I2F.F64.S64 R26, R26 ;  /* 0x0000001a001a7312 */ /* 0x000e240000301c00 */
[----:B0-----:R0:W-:Y:S01]  /*5fc0*/  STG.E.64 desc[UR36][R8.64], R26 ;  /* 0x0000001a08007986 */ /* 0x0011e2000c101b24 */
[----:B------:R-:W-:Y:S05]  /*5fd0*/  BRA `(.L_x_14236) ;  /* 0x0000000800a07947 */ /* 0x000fea0003800000 */
.L_x_14231:
        /* <DEDUP_REMOVED lines=13> */
.L_x_14245:
[----:B------:R-:W0:Y:S01]  /*60b0*/  I2F.F64.S64 R4, R26 ;  /* 0x0000001a00047312 */ /* 0x000e220000301c00 */
[----:B------:R-:W-:-:S05]  /*60c0*/  CS2R R6, SRZ ;  /* 0x0000000000067805 */ /* 0x000fca000001ff00 */
[----:B0-----:R0:W-:Y:S01]  /*60d0*/  STG.E.128 desc[UR36][R8.64], R4 ;  /* 0x0000000408007986 */ /* 0x0011e2000c101d24 */
[----:B------:R-:W-:Y:S05]  /*60e0*/  BRA `(.L_x_14236) ;  /* 0x00000008005c7947 */ /* 0x000fea0003800000 */
.L_x_14244:
        /* <DEDUP_REMOVED lines=21> */
.L_x_14249:
[----:B------:R-:W-:Y:S05]  /*6240*/  BSYNC B0 ;  /* 0x0000000000007941 */ /* 0x000fea0003800000 */
.L_x_14248:
[----:B------:R-:W-:-:S05]  /*6250*/  LOP3.LUT R5, R0, R5, RZ, 0xfc, !PT ;  /* 0x0000000500057212 */ /* 0x000fca00078efcff */
[----:B------:R0:W-:Y:S01]  /*6260*/  STG.E.U8 desc[UR36][R8.64], R5 ;  /* 0x0000000508007986 */ /* 0x0001e2000c101124 */
[----:B------:R-:W-:Y:S05]  /*6270*/  BRA `(.L_x_14236) ;  /* 0x0000000400f87947 */ /* 0x000fea0003800000 */
.L_x_14247:
        /* <DEDUP_REMOVED lines=13> */
.L_x_14251:
[----:B------:R-:W-:Y:S01]  /*6350*/  IMAD.MOV.U32 R0, RZ, RZ, 0x7f ;  /* 0x0000007fff007424 */ /* 0x000fe200078e00ff */
[----:B------:R-:W-:-:S04]  /*6360*/  ISETP.GT.U32.AND P0, PT, R3, 0x7f800000, PT ;  /* 0x7f8000000300780c */ /* 0x000fc80003f04070 */
[----:B------:R-:W-:-:S09]  /*6370*/  SEL R0, R0, 0x7c, P0 ;  /* 0x0000007c00007807 */ /* 0x000fd20000000000 */
.L_x_14252:
[----:B------:R-:W-:Y:S05]  /*6380*/  BSYNC B0 ;  /* 0x0000000000007941 */ /* 0x000fea0003800000 */
.L_x_14250:
[----:B------:R-:W-:-:S04]  /*6390*/  LOP3.LUT R3, R27, 0x80000000, RZ, 0xc0, !PT ;  /* 0x800000001b037812 */ /* 0x000fc800078ec0ff */
[----:B------:R-:W-:-:S04]  /*63a0*/  SHF.R.U32.HI R3, RZ, 0x18, R3 ;  /* 0x00000018ff037819 */ /* 0x000fc80000011603 */
[----:B------:R-:W-:-:S05]  /*63b0*/  LOP3.LUT R3, R0, R3, RZ, 0xfc, !PT ;  /* 0x0000000300037212 */ /* 0x000fca00078efcff */
[----:B------:R0:W-:Y:S01]  /*63c0*/  STG.E.U8 desc[UR36][R8.64], R3 ;  /* 0x0000000308007986 */ /* 0x0001e2000c101124 */
[----:B------:R-:W-:Y:S05]  /*63d0*/  BRA `(.L_x_14236) ;  /* 0x0000000400a07947 */ /* 0x000fea0003800000 */
.L_x_14246:
[----:B------:R-:W0:Y:S02]  /*63e0*/  I2F.S64 R0, R26 ;  /* 0x0000001a00007312 */ /* 0x000e240000301400 */
[----:B0-----:R-:W-:-:S05]  /*63f0*/  F2FP.BF16.F32.PACK_AB R0, RZ, R0 ;  /* 0x00000000ff00723e */ /* 0x001fca00000010ff */
[----:B------:R0:W-:Y:S01]  /*6400*/  STG.E.U16 desc[UR36][R8.64], R0 ;  /* 0x0000000008007986 */ /* 0x0001e2000c101524 */
[----:B------:R-:W-:Y:S05]  /*6410*/  BRA `(.L_x_14236) ;  /* 0x0000000400907947 */ /* 0x000fea0003800000 */
.L_x_14243:
        /* <DEDUP_REMOVED lines=10> */
.L_x_14255:
        /* <DEDUP_REMOVED lines=17> */
.L_x_14258:
[----:B------:R-:W-:-:S04]  /*65d0*/  LOP3.LUT R3, R27, 0x80000000, RZ, 0xc0, !PT ;  /* 0x800000001b037812 */ /* 0x000fc800078ec0ff */
[----:B------:R-:W-:-:S04]  /*65e0*/  SHF.R.U32.HI R3, RZ, 0x18, R3 ;  /* 0x00000018ff037819 */ /* 0x000fc80000011603 */
[----:B------:R-:W-:-:S04]  /*65f0*/  LOP3.LUT R0, R0, R3, RZ, 0xfc, !PT ;  /* 0x0000000300007212 */ /* 0x000fc800078efcff */
[----:B------:R-:W-:-:S07]  /*6600*/  PRMT R4, R0, 0x7610, R4 ;  /* 0x0000761000047816 */ /* 0x000fce0000000004 */
.L_x_14257:
[----:B------:R-:W-:Y:S05]  /*6610*/  BSYNC B0 ;  /* 0x0000000000007941 */ /* 0x000fea0003800000 */
.L_x_14256:
[----:B------:R0:W-:Y:S01]  /*6620*/  STG.E.U8 desc[UR36][R8.64], R4 ;  /* 0x0000000408007986 */ /* 0x0001e2000c101124 */
[----:B------:R-:W-:Y:S05]  /*6630*/  BRA `(.L_x_14236) ;  /* 0x0000000400087947 */ /* 0x000fea0003800000 */
.L_x_14254:
        /* <DEDUP_REMOVED lines=17> */
.L_x_14261:
[----:B------:R-:W-:-:S04]  /*6750*/  LOP3.LUT R3, R27, 0x80000000, RZ, 0xc0, !PT ;  /* 0x800000001b037812 */ /* 0x000fc800078ec0ff */
[----:B------:R-:W-:-:S04]  /*6760*/  SHF.R.U32.HI R3, RZ, 0x18, R3 ;  /* 0x00000018ff037819 */ /* 0x000fc80000011603 */
[----:B------:R-:W-:-:S04]  /*6770*/  LOP3.LUT R0, R0, R3, RZ, 0xfc, !PT ;  /* 0x0000000300007212 */ /* 0x000fc800078efcff */
[----:B------:R-:W-:-:S07]  /*6780*/  PRMT R4, R0, 0x7610, R4 ;  /* 0x0000761000047816 */ /* 0x000fce0000000004 */
.L_x_14260:
[----:B------:R-:W-:Y:S05]  /*6790*/  BSYNC B0 ;  /* 0x0000000000007941 */ /* 0x000fea0003800000 */
.L_x_14259:
[----:B------:R0:W-:Y:S01]  /*67a0*/  STG.E.U8 desc[UR36][R8.64], R4 ;  /* 0x0000000408007986 */ /* 0x0001e2000c101124 */
[----:B------:R-:W-:Y:S05]  /*67b0*/  BRA `(.L_x_14236) ;  /* 0x0000000000a87947 */ /* 0x000fea0003800000 */
.L_x_14253:
        /* <DEDUP_REMOVED lines=22> */
.L_x_14235:
        /* <DEDUP_REMOVED lines=16> */
.L_x_14264:
[----:B------:R-:W-:Y:S05]  /*6a20*/  BRA `(.L_x_14236) ;  /* 0x00000000000c7947 */ /* 0x000fea0003800000 */
.L_x_14263:
[----:B------:R0:W-:Y:S01]  /*6a30*/  STG.E.64 desc[UR36][R8.64], R26 ;  /* 0x0000001a08007986 */ /* 0x0001e2000c101b24 */
[----:B------:R-:W-:Y:S05]  /*6a40*/  BRA `(.L_x_14236) ;  /* 0x0000000000047947 */ /* 0x000fea0003800000 */
.L_x_14262:
[----:B------:R0:W-:Y:S02]  /*6a50*/  STG.E desc[UR36][R8.64], R18 ;  /* 0x0000001208007986 */ /* 0x0001e4000c101924 */
.L_x_14236:
[----:B------:R-:W-:-:S07]  /*6a60*/  VIADD R19, R19, 0x80 ;  /* 0x0000008013137836 */ /* 0x000fce0000000000 */
.L_x_14196:
[----:B------:R-:W-:Y:S05]  /*6a70*/  BSYNC B6 ;  /* 0x0000000000067941 */ /* 0x000fea0003800000 */
.L_x_14195:
        /* <DEDUP_REMOVED lines=21> */
.L_x_14268:
[----:B------:R-:W-:Y:S01]  /*6bd0*/  STG.E.U8 desc[UR36][R2.64], R22 ;  /* 0x0000001602007986 */ /* 0x000fe2000c101124 */
[----:B------:R-:W-:Y:S05]  /*6be0*/  EXIT ;  /* 0x000000000000794d */ /* 0x000fea0003800000 */
.L_x_14267:
        /* <DEDUP_REMOVED lines=8> */
.L_x_14271:
[----:B------:R-:W-:Y:S01]  /*6c70*/  STG.E desc[UR36][R2.64], R22 ;  /* 0x0000001602007986 */ /* 0x000fe2000c101924 */
[----:B------:R-:W-:Y:S05]  /*6c80*/  EXIT ;  /* 0x000000000000794d */ /* 0x000fea0003800000 */
.L_x_14270:
[----:B------:R-:W-:Y:S01]  /*6c90*/  STG.E.U16 desc[UR36][R2.64], R22 ;  /* 0x0000001602007986 */ /* 0x000fe2000c101524 */
[----:B------:R-:W-:Y:S05]  /*6ca0*/  EXIT ;  /* 0x000000000000794d */ /* 0x000fea0003800000 */
.L_x_14266:
        /* <DEDUP_REMOVED lines=9> */
.L_x_14273:
[----:B------:R-:W0:Y:S02]  /*6d40*/  I2F.S64 R0, R22 ;  /* 0x0000001600007312 */ /* 0x000e240000301400 */
[----:B0-----:R-:W-:-:S05]  /*6d50*/  F2FP.F16.F32.PACK_AB R0, RZ, R0 ;  /* 0x00000000ff00723e */ /* 0x001fca00000000ff */
[----:B------:R-:W-:Y:S01]  /*6d60*/  STG.E.U16 desc[UR36][R2.64], R0 ;  /* 0x0000000002007986 */ /* 0x000fe2000c101524 */
[----:B------:R-:W-:Y:S05]  /*6d70*/  EXIT ;  /* 0x000000000000794d */ /* 0x000fea0003800000 */
.L_x_14272:
        /* <DEDUP_REMOVED lines=10> */
.L_x_14275:
[----:B------:R-:W0:Y:S02]  /*6e20*/  I2F.S64 R22, R22 ;  /* 0x0000001600167312 */ /* 0x000e240000301400 */
[----:B0-----:R-:W-:-:S04]  /*6e30*/  F2FP.F16.F32.PACK_AB R5, RZ, R22 ;  /* 0x00000016ff05723e */ /* 0x001fc800000000ff */
[----:B------:R-:W-:-:S05]  /*6e40*/  PRMT R5, R5, 0x5410, RZ ;  /* 0x0000541005057816 */ /* 0x000fca00000000ff */
[----:B------:R-:W-:Y:S01]  /*6e50*/  STG.E desc[UR36][R2.64], R5 ;  /* 0x0000000502007986 */ /* 0x000fe2000c101924 */
[----:B------:R-:W-:Y:S05]  /*6e60*/  EXIT ;  /* 0x000000000000794d */ /* 0x000fea0003800000 */
.L_x_14274:
[----:B------:R-:W0:Y:S02]  /*6e70*/  I2F.F64.S64 R22, R22 ;  /* 0x0000001600167312 */ /* 0x000e240000301c00 */
[----:B0-----:R-:W-:Y:S01]  /*6e80*/  STG.E.64 desc[UR36][R2.64], R22 ;  /* 0x0000001602007986 */ /* 0x001fe2000c101b24 */
[----:B------:R-:W-:Y:S05]  /*6e90*/  EXIT ;  /* 0x000000000000794d */ /* 0x000fea0003800000 */
.L_x_14265:
        /* <DEDUP_REMOVED lines=13> */
.L_x_14278:
[----:B------:R-:W0:Y:S01]  /*6f70*/  I2F.F64.S64 R4, R22 ;  /* 0x0000001600047312 */ /* 0x000e220000301c00 */
[----:B------:R-:W-:-:S05]  /*6f80*/  CS2R R6, SRZ ;  /* 0x0000000000067805 */ /* 0x000fca000001ff00 */
[----:B0-----:R-:W-:Y:S01]  /*6f90*/  STG.E.128 desc[UR36][R2.64], R4 ;  /* 0x0000000402007986 */ /* 0x001fe2000c101d24 */
[----:B------:R-:W-:Y:S05]  /*6fa0*/  EXIT ;  /* 0x000000000000794d */ /* 0x000fea0003800000 */
.L_x_14277:
        /* <DEDUP_REMOVED lines=21> */
.L_x_14282:
[----:B------:R-:W-:Y:S05]  /*7100*/  BSYNC B0 ;  /* 0x0000000000007941 */ /* 0x000fea0003800000 */
.L_x_14281:
[----:B------:R-:W-:-:S05]  /*7110*/  LOP3.LUT R5, R0, R5, RZ, 0xfc, !PT ;  /* 0x0000000500057212 */ /* 0x000fca00078efcff */
[----:B------:R-:W-:Y:S01]  /*7120*/  STG.E.U8 desc[UR36][R2.64], R5 ;  /* 0x0000000502007986 */ /* 0x000fe2000c101124 */
[----:B------:R-:W-:Y:S05]  /*7130*/  EXIT ;  /* 0x000000000000794d */ /* 0x000fea0003800000 */
.L_x_14280:
        /* <DEDUP_REMOVED lines=13> */
.L_x_14284:
[----:B------:R-:W-:Y:S01]  /*7210*/  IMAD.MOV.U32 R0, RZ, RZ, 0x7f ;  /* 0x0000007fff007424 */ /* 0x000fe200078e00ff */
[----:B------:R-:W-:-:S04]  /*7220*/  ISETP.GT.U32.AND P0, PT, R4, 0x7f800000, PT ;  /* 0x7f8000000400780c */ /* 0x000fc80003f04070 */
[----:B------:R-:W-:-:S09]  /*7230*/  SEL R0, R0, 0x7c, P0 ;  /* 0x0000007c00007807 */ /* 0x000fd20000000000 */
.L_x_14285:
[----:B------:R-:W-:Y:S05]  /*7240*/  BSYNC B0 ;  /* 0x0000000000007941 */ /* 0x000fea0003800000 */
.L_x_14283:
[----:B------:R-:W-:-:S04]  /*7250*/  LOP3.LUT R4, R23, 0x80000000, RZ, 0xc0, !PT ;  /* 0x8000000017047812 */ /* 0x000fc800078ec0ff */
[----:B------:R-:W-:-:S04]  /*7260*/  SHF.R.U32.HI R5, RZ, 0x18, R4 ;  /* 0x00000018ff057819 */ /* 0x000fc80000011604 */
[----:B------:R-:W-:-:S05]  /*7270*/  LOP3.LUT R5, R0, R5, RZ, 0xfc, !PT ;  /* 0x0000000500057212 */ /* 0x000fca00078efcff */
[----:B------:R-:W-:Y:S01]  /*7280*/  STG.E.U8 desc[UR36][R2.64], R5 ;  /* 0x0000000502007986 */ /* 0x000fe2000c101124 */
[----:B------:R-:W-:Y:S05]  /*7290*/  EXIT ;  /* 0x000000000000794d */ /* 0x000fea0003800000 */
.L_x_14279:
[----:B------:R-:W0:Y:S02]  /*72a0*/  I2F.S64 R0, R22 ;  /* 0x0000001600007312 */ /* 0x000e240000301400 */
[----:B0-----:R-:W-:-:S05]  /*72b0*/  F2FP.BF16.F32.PACK_AB R0, RZ, R0 ;  /* 0x00000000ff00723e */ /* 0x001fca00000010ff */
[----:B------:R-:W-:Y:S01]  /*72c0*/  STG.E.U16 desc[UR36][R2.64], R0 ;  /* 0x0000000002007986 */ /* 0x000fe2000c101524 */
[----:B------:R-:W-:Y:S05]  /*72d0*/  EXIT ;  /* 0x000000000000794d */ /* 0x000fea0003800000 */
.L_x_14276:
        /* <DEDUP_REMOVED lines=10> */
.L_x_14288:
        /* <DEDUP_REMOVED lines=17> */
.L_x_14291:
[----:B------:R-:W-:-:S04]  /*7490*/  LOP3.LUT R0, R23, 0x80000000, RZ, 0xc0, !PT ;  /* 0x8000000017007812 */ /* 0x000fc800078ec0ff */
[----:B------:R-:W-:-:S04]  /*74a0*/  SHF.R.U32.HI R5, RZ, 0x18, R0 ;  /* 0x00000018ff057819 */ /* 0x000fc80000011600 */
[----:B------:R-:W-:-:S04]  /*74b0*/  LOP3.LUT R4, R4, R5, RZ, 0xfc, !PT ;  /* 0x0000000504047212 */ /* 0x000fc800078efcff */
[----:B------:R-:W-:-:S07]  /*74c0*/  PRMT R0, R4, 0x7610, R0 ;  /* 0x0000761004007816 */ /* 0x000fce0000000000 */
.L_x_14290:
[----:B------:R-:W-:Y:S05]  /*74d0*/  BSYNC B0 ;  /* 0x0000000000007941 */ /* 0x000fea0003800000 */
.L_x_14289:
[----:B------:R-:W-:Y:S01]  /*74e0*/  STG.E.U8 desc[UR36][R2.64], R0 ;  /* 0x0000000002007986 */ /* 0x000fe2000c101124 */
[----:B------:R-:W-:Y:S05]  /*74f0*/  EXIT ;  /* 0x000000000000794d */ /* 0x000fea0003800000 */
.L_x_14287:
        /* <DEDUP_REMOVED lines=17> */
.L_x_14294:
[----:B------:R-:W-:-:S04]  /*7610*/  LOP3.LUT R0, R23, 0x80000000, RZ, 0xc0, !PT ;  /* 0x8000000017007812 */ /* 0x000fc800078ec0ff */
[----:B------:R-:W-:-:S04]  /*7620*/  SHF.R.U32.HI R5, RZ, 0x18, R0 ;  /* 0x00000018ff057819 */ /* 0x000fc80000011600 */
[----:B------:R-:W-:-:S04]  /*7630*/  LOP3.LUT R4, R4, R5, RZ, 0xfc, !PT ;  /* 0x0000000504047212 */ /* 0x000fc800078efcff */
[----:B------:R-:W-:-:S07]  /*7640*/  PRMT R0, R4, 0x7610, R0 ;  /* 0x0000761004007816 */ /* 0x000fce0000000000 */
.L_x_14293:
[----:B------:R-:W-:Y:S05]  /*7650*/  BSYNC B0 ;  /* 0x0000000000007941 */ /* 0x000fea0003800000 */
.L_x_14292:
[----:B------:R-:W-:Y:S01]  /*7660*/  STG.E.U8 desc[UR36][R2.64], R0 ;  /* 0x0000000002007986 */ /* 0x000fe2000c101124 */
[----:B------:R-:W-:Y:S05]  /*7670*/  EXIT ;  /* 0x000000000000794d */ /* 0x000fea0003800000 */
.L_x_14286:
        /* <DEDUP_REMOVED lines=22> */
.L_x_14269:
        /* <DEDUP_REMOVED lines=16> */
.L_x_14297:
[----:B------:R-:W-:Y:S05]  /*78e0*/  EXIT ;  /* 0x000000000000794d */ /* 0x000fea0003800000 */
.L_x_14296:
[----:B------:R-:W-:Y:S01]  /*78f0*/  STG.E.64 desc[UR36][R2.64], R22 ;  /* 0x0000001602007986 */ /* 0x000fe2000c101b24 */
[----:B------:R-:W-:Y:S05]  /*7900*/  EXIT ;  /* 0x000000000000794d */ /* 0x000fea0003800000 */
.L_x_14295:
[----:B------:R-:W-:Y:S01]  /*7910*/  STG.E desc[UR36][R2.64], R22 ;  /* 0x0000001602007986 */ /* 0x000fe2000c101924 */
[----:B------:R-:W-:Y:S05]  /*7920*/  EXIT ;  /* 0x000000000000794d */ /* 0x000fea0003800000 */
.L_x_14298:
        /* <DEDUP_REMOVED lines=13> */
.L_x_20632:


//--------------------- .text._ZN2at6native18elementwise_kernelILi128ELi2EZNS0_22gpu_kernel_impl_nocastINS0_13AUnaryFunctorIlllZZZNS0_18lshift_kernel_cudaERNS_18TensorIteratorBaseEENKUlvE_clEvENKUlvE2_clEvEUlllE_EEEEvS5_RKT_EUliE_EEviT1_ --------------------------
	.section	.text._ZN2at6native18elementwise_kernelILi128ELi2EZNS0_22gpu_kernel_impl_nocastINS0_13AUnaryFunctorIlllZZZNS0_18lshift_kernel_cudaERNS_18TensorIteratorBaseEENKUlvE_clEvENKUlvE2_clEvEUlllE_EEEEvS5_RKT_EUliE_EEviT1_,"ax",@progbits
	.align	128
        .global         _ZN2at6native18elementwise_kernelILi128ELi2EZNS0_22gpu_kernel_impl_nocastINS0_13AUnaryFunctorIlllZZZNS0_18lshift_kernel_cudaERNS_18TensorIteratorBaseEENKUlvE_clEvENKUlvE2_clEvEUlllE_EEEEvS5_RKT_EUliE_EEviT1_
        .type           _ZN2at6native18elementwise_kernelILi128ELi2EZNS0_22gpu_kernel_impl_nocastINS0_13AUnaryFunctorIlllZZZNS0_18lshift_kernel_cudaERNS_18TensorIteratorBaseEENKUlvE_clEvENKUlvE2_clEvEUlllE_EEEEvS5_RKT_EUliE_EEviT1_,@function
        .size           _ZN2at6native18elementwise_kernelILi128ELi2EZNS0_22gpu_kernel_impl_nocastINS0_13AUnaryFunctorIlllZZZNS0_18lshift_kernel_cudaERNS_18TensorIteratorBaseEENKUlvE_clEvENKUlvE2_clEvEUlllE_EEEEvS5_RKT_EUliE_EEviT1_,(.L_x_20633 - _ZN2at6native18elementwise_kernelILi128ELi2EZNS0_22gpu_kernel_impl_nocastINS0_13AUnaryFunctorIlllZZZNS0_18lshift_kernel_cudaERNS_18TensorIteratorBaseEENKUlvE_clEvENKUlvE2_clEvEUlllE_EEEEvS5_RKT_EUliE_EEviT1_)
        .other          _ZN2at6native18elementwise_kernelILi128ELi2EZNS0_22gpu_kernel_impl_nocastINS0_13AUnaryFunctorIlllZZZNS0_18lshift_kernel_cudaERNS_18TensorIteratorBaseEENKUlvE_clEvENKUlvE2_clEvEUlllE_EEEEvS5_RKT_EUliE_EEviT1_,@"STO_CUDA_ENTRY STV_DEFAULT"
_ZN2at6native18elementwise_kernelILi128ELi2EZNS0_22gpu_kernel_impl_nocastINS0_13AUnaryFunctorIlllZZZNS0_18lshift_kernel_cudaERNS_18TensorIteratorBaseEENKUlvE_clEvENKUlvE2_clEvEUlllE_EEEEvS5_RKT_EUliE_EEviT1_:
.text._ZN2at6native18elementwise_kernelILi128ELi2EZNS0_22gpu_kernel_impl_nocastINS0_13AUnaryFunctorIlllZZZNS0_18lshift_kernel_cudaERNS_18TensorIteratorBaseEENKUlvE_clEvENKUlvE2_clEvEUlllE_EEEEvS5_RKT_EUliE_EEviT1_:
        /* <DEDUP_REMOVED lines=312> */
.L_x_14301:
        /* <DEDUP_REMOVED lines=8> */
[----:B--2---:R-:W-:Y:S02]  /*1400*/  ISETP.GT.U32.AND P0, PT, R4, 0x3f, PT ;  /* 0x0000003f0400780c */ /* 0x004fe40003f04070 */
[CC--:B0-----:R-:W-:Y:S02]  /*1410*/  SHF.L.U32 R2, R8.reuse, R4.reuse, RZ ;  /* 0x0000000408027219 */ /* 0x0c1fe400000006ff */
[----:B------:R-:W-:Y:S02]  /*1420*/  ISETP.GT.U32.AND.EX P0, PT, R5, RZ, PT, P0 ;  /* 0x000000ff0500720c */ /* 0x000fe40003f04100 */
[----:B------:R-:W-:Y:S01]  /*1430*/  SHF.L.U64.HI R3, R8, R4, R9 ;  /* 0x0000000408037219 */ /* 0x000fe20000010209 */
[----:B------:R-:W-:Y:S01]  /*1440*/  VIADD R9, R0, 0x80 ;  /* 0x0000008000097836 */ /* 0x000fe20000000000 */
[----:B------:R-:W-:-:S02]  /*1450*/  SEL R2, R2, RZ, !P0 ;  /* 0x000000ff02027207 */ /* 0x000fc40004000000 */
[----:B------:R-:W-:-:S05]  /*1460*/  SEL R3, R3, RZ, !P0 ;  /* 0x000000ff03037207 */ /* 0x000fca0004000000 */
[----:B------:R0:W-:Y:S02]  /*1470*/  STG.E.64 desc[UR4][R6.64], R2 ;  /* 0x0000000206007986 */ /* 0x0001e4000c101b04 */
.L_x_14300:
[----:B------:R-:W-:Y:S05]  /*1480*/  BSYNC B0 ;  /* 0x0000000000007941 */ /* 0x000fea0003800000 */
.L_x_14299:
        /* <DEDUP_REMOVED lines=305> */
.L_x_14302:
        /* <DEDUP_REMOVED lines=11> */
[----:B------:R-:W-:Y:S02]  /*2850*/  SHF.L.U64.HI R0, R8, R4, R9 ;  /* 0x0000000408007219 */ /* 0x000fe40000010209 */
[----:B------:R-:W-:-:S02]  /*2860*/  SEL R2, R2, RZ, !P0 ;  /* 0x000000ff02027207 */ /* 0x000fc40004000000 */
[----:B------:R-:W-:-:S05]  /*2870*/  SEL R3, R0, RZ, !P0 ;  /* 0x000000ff00037207 */ /* 0x000fca0004000000 */
[----:B------:R-:W-:Y:S01]  /*2880*/  STG.E.64 desc[UR4][R6.64], R2 ;  /* 0x0000000206007986 */ /* 0x000fe2000c101b04 */
[----:B------:R-:W-:Y:S05]  /*2890*/  EXIT ;  /* 0x000000000000794d */ /* 0x000fea0003800000 */
.L_x_14303:
        /* <DEDUP_REMOVED lines=14> */
.L_x_20633:


//--------------------- .text._ZN2at6native27unrolled_elementwise_kernelINS0_13AUnaryFunctorIlllZZZNS0_18lshift_kernel_cudaERNS_18TensorIteratorBaseEENKUlvE_clEvENKUlvE2_clEvEUlllE_EESt5arrayIPcLm2EELi4E23TrivialOffsetCalculatorILi1EjESD_NS0_6memory15LoadWithoutCastENSE_16StoreWithoutCastEEEviT_T0_T2_T3_T4_T5_ --------------------------
	.section	.text._ZN2at6native27unrolled_elementwise_kernelINS0_13AUnaryFunctorIlllZZZNS0_18lshift_kernel_cudaERNS_18TensorIteratorBaseEENKUlvE_clEvENKUlvE2_clEvEUlllE_EESt5arrayIPcLm2EELi4E23TrivialOffsetCalculatorILi1EjESD_NS0_6memory15LoadWithoutCastENSE_16StoreWithoutCastEEEviT_T0_T2_T3_T4_T5_,"ax",@progbits
	.align	128
        .global         _ZN2at6native27unrolled_elementwise_kernelINS0_13AUnaryFunctorIlllZZZNS0_18lshift_kernel_cudaERNS_18TensorIteratorBaseEENKUlvE_clEvENKUlvE2_clEvEUlllE_EESt5arrayIPcLm2EELi4E23TrivialOffsetCalculatorILi1EjESD_NS0_6memory15LoadWithoutCastENSE_16StoreWithoutCastEEEviT_T0_T2_T3_T4_T5_
        .type           _ZN2at6native27unrolled_elementwise_kernelINS0_13AUnaryFunctorIlllZZZNS0_18lshift_kernel_cudaERNS_18TensorIteratorBaseEENKUlvE_clEvENKUlvE2_clEvEUlllE_EESt5arrayIPcLm2EELi4E23TrivialOffsetCalculatorILi1EjESD_NS0_6memory15LoadWithoutCastENSE_16StoreWithoutCastEEEviT_T0_T2_T3_T4_T5_,@function
        .size           _ZN2at6native27unrolled_elementwise_kernelINS0_13AUnaryFunctorIlllZZZNS0_18lshift_kernel_cudaERNS_18TensorIteratorBaseEENKUlvE_clEvENKUlvE2_clEvEUlllE_EESt5arrayIPcLm2EELi4E23TrivialOffsetCalculatorILi1EjESD_NS0_6memory15LoadWithoutCastENSE_16StoreWithoutCastEEEviT_T0_T2_T3_T4_T5_,(.L_x_20634 - _ZN2at6native27unrolled_elementwise_kernelINS0_13AUnaryFunctorIlllZZZNS0_18lshift_kernel_cudaERNS_18TensorIteratorBaseEENKUlvE_clEvENKUlvE2_clEvEUlllE_EESt5arrayIPcLm2EELi4E23TrivialOffsetCalculatorILi1EjESD_NS0_6memory15LoadWithoutCastENSE_16StoreWithoutCastEEEviT_T0_T2_T3_T4_T5_)
        .other          _ZN2at6native27unrolled_elementwise_kernelINS0_13AUnaryFunctorIlllZZZNS0_18lshift_kernel_cudaERNS_18TensorIteratorBaseEENKUlvE_clEvENKUlvE2_clEvEUlllE_EESt5arrayIPcLm2EELi4E23TrivialOffsetCalculatorILi1EjESD_NS0_6memory15LoadWithoutCastENSE_16StoreWithoutCastEEEviT_T0_T2_T3_T4_T5_,@"STO_CUDA_ENTRY STV_DEFAULT"
_ZN2at6native27unrolled_elementwise_kernelINS0_13AUnaryFunctorIlllZZZNS0_18lshift_kernel_cudaERNS_18TensorIteratorBaseEENKUlvE_clEvENKUlvE2_clEvEUlllE_EESt5arrayIPcLm2EELi4E23TrivialOffsetCalculatorILi1EjESD_NS0_6memory15LoadWithoutCastENSE_16StoreWithoutCastEEEviT_T0_T2_T3_T4_T5_:
.text._ZN2at6native27unrolled_elementwise_kernelINS0_13AUnaryFunctorIlllZZZNS0_18lshift_kernel_cudaERNS_18TensorIteratorBaseEENKUlvE_clEvENKUlvE2_clEvEUlllE_EESt5arrayIPcLm2EELi4E23TrivialOffsetCalculatorILi1EjESD_NS0_6memory15LoadWithoutCastENSE_16StoreWithoutCastEEEviT_T0_T2_T3_T4_T5_:
[----:B------:R-:W-:Y:S01]  /*0000*/  LDC R1, c[0x0][0x28] ;  /* 0x00000a00ff017b82 */ /* 0x000fe20000000800 */
[----:B------:R-:W0:Y:S07]  /*0010*/  S2R R0, SR_CTAID.X ;  /* 0x0000000000007919 */ /* 0x000e2e0000002500 */
[----:B------:R-:W0:Y:S01]  /*0020*/  LDC R5, c[0x0][0x210] ;  /* 0x00008400ff057b82 */ /* 0x000e220000000800 */
        /* <DEDUP_REMOVED lines=10> */
[----:B------:R-:W1:Y:S01]  /*00d0*/  @!P0 LDC.64 R14, c[0x0][0x230] ;  /* 0x00008c00ff0e8b82 */ /* 0x000e620000000a00 */
[----:B------:R-:W-:Y:S02]  /*00e0*/  @!P0 IMAD R11, R0, 0x200, R17 ;  /* 0x00000200000b8824 */ /* 0x000fe400078e0211 */
[----:B------:R-:W-:Y:S02]  /*00f0*/  @!P0 VIADD R17, R17, 0x80 ;  /* 0x0000008011118836 */ /* 0x000fe40000000000 */
[----:B0-----:R-:W-:-:S03]  /*0100*/  @!P3 IMAD.WIDE.U32 R6, R9, 0x8, R6 ;  /* 0x000000080906b825 */ /* 0x001fc600078e0006 */
[----:B------:R-:W-:Y:S02]  /*0110*/  ISETP.GE.AND P1, PT, R17, R2, PT ;  /* 0x000000021100720c */ /* 0x000fe40003f26270 */
[----:B------:R-:W-:-:S06]  /*0120*/  CS2R R8, SRZ ;  /* 0x0000000000087805 */ /* 0x000fcc000001ff00 */
[----:B------:R0:W2:Y:S05]  /*0130*/  @!P3 LDG.E.64 R8, desc[UR4][R6.64] ;  /* 0x000000040608b981 */ /* 0x0000aa000c1e1b00 */
[----:B------:R-:W3:Y:S01]  /*0140*/  @!P1 LDC.64 R4, c[0x0][0x230] ;  /* 0x00008c00ff049b82 */ /* 0x000ee20000000a00 */
[----:B-1----:R-:W-:Y:S01]  /*0150*/  @!P0 IMAD.WIDE.U32 R14, R11, 0x8, R14 ;  /* 0x000000080b0e8825 */ /* 0x002fe200078e000e */
[----:B------:R-:W-:-:S03]  /*0160*/  CS2R R10, SRZ ;  /* 0x00000000000a7805 */ /* 0x000fc6000001ff00 */
[----:B------:R-:W-:Y:S01]  /*0170*/  @!P1 IMAD R23, R0, 0x200, R17 ;  /* 0x0000020000179824 */ /* 0x000fe200078e0211 */
[----:B------:R-:W-:Y:S02]  /*0180*/  CS2R R12, SRZ ;  /* 0x00000000000c7805 */ /* 0x000fe4000001ff00 */
[----:B0-----:R-:W0:Y:S01]  /*0190*/  LDC.64 R6, c[0x0][0x220] ;  /* 0x00008800ff067b82 */ /* 0x001e220000000a00 */
[----:B------:R1:W4:Y:S01]  /*01a0*/  @!P0 LDG.E.64 R10, desc[UR4][R14.64] ;  /* 0x000000040e0a8981 */ /* 0x000322000c1e1b00 */
[----:B---3--:R-:W-:-:S05]  /*01b0*/  @!P1 IMAD.WIDE.U32 R22, R23, 0x8, R4 ;  /* 0x0000000817169825 */ /* 0x008fca00078e0004 */
[----:B------:R-:W3:Y:S01]  /*01c0*/  @!P1 LDG.E.64 R12, desc[UR4][R22.64] ;  /* 0x00000004160c9981 */ /* 0x000ee2000c1e1b00 */
[----:B------:R-:W-:-:S05]  /*01d0*/  @!P1 VIADD R17, R17, 0x80 ;  /* 0x0000008011119836 */ /* 0x000fca0000000000 */
[----:B------:R-:W-:-:S13]  /*01e0*/  ISETP.GE.AND P0, PT, R17, R2, PT ;  /* 0x000000021100720c */ /* 0x000fda0003f06270 */
[----:B------:R-:W0:Y:S01]  /*01f0*/  @!P0 LDC.64 R18, c[0x0][0x230] ;  /* 0x00008c00ff128b82 */ /* 0x000e220000000a00 */
[----:B------:R-:W-:-:S07]  /*0200*/  @!P0 IMAD R5, R0, 0x200, R17 ;  /* 0x0000020000058824 */ /* 0x000fce00078e0211 */
[----:B------:R-:W0:Y:S01]  /*0210*/  @!P3 LDC.64 R16, c[0x0][0x228] ;  /* 0x00008a00ff10bb82 */ /* 0x000e220000000a00 */
[--C-:B-1----:R-:W-:Y:S02]  /*0220*/  IMAD.MOV.U32 R15, RZ, RZ, R3.reuse ;  /* 0x000000ffff0f7224 */ /* 0x102fe400078e0003 */
[----:B------:R-:W-:Y:S02]  /*0230*/  @!P3 IMAD R21, R0, 0x200, R3 ;  /* 0x000002000015b824 */ /* 0x000fe400078e0203 */
[----:B0-----:R-:W-:Y:S01]  /*0240*/  @!P0 IMAD.WIDE.U32 R18, R5, 0x8, R18 ;  /* 0x0000000805128825 */ /* 0x001fe200078e0012 */
[----:B------:R-:W-:-:S06]  /*0250*/  CS2R R4, SRZ ;  /* 0x0000000000047805 */ /* 0x000fcc000001ff00 */
[----:B------:R0:W5:Y:S01]  /*0260*/  @!P0 LDG.E.64 R4, desc[UR4][R18.64] ;  /* 0x0000000412048981 */ /* 0x000162000c1e1b00 */
[----:B------:R-:W-:-:S04]  /*0270*/  @!P3 IMAD.WIDE.U32 R16, R21, 0x8, R16 ;  /* 0x000000081510b825 */ /* 0x000fc800078e0010 */
[----:B------:R-:W-:Y:S01]  /*0280*/  @!P3 IMAD.MOV.U32 R15, RZ, RZ, R20 ;  /* 0x000000ffff0fb224 */ /* 0x000fe200078e0014 */
[----:B------:R-:W-:Y:S01]  /*0290*/  BSSY B0, `(.L_x_14304) ;  /* 0x0000020000007945 */ /* 0x000fe20003800000 */
[----:B--2---:R-:W-:Y:S02]  /*02a0*/  ISETP.GT.U32.AND P2, PT, R8, 0x3f, PT ;  /* 0x0000003f0800780c */ /* 0x004fe40003f44070 */
[CC--:B------:R-:W-:Y:S02]  /*02b0*/  SHF.L.U64.HI R3, R6.reuse, R8.reuse, R7 ;  /* 0x0000000806037219 */ /* 0x0c0fe40000010207 */
[----:B------:R-:W-:Y:S02]  /*02c0*/  ISETP.GT.U32.AND.EX P2, PT, R9, RZ, PT, P2 ;  /* 0x000000ff0900720c */ /* 0x000fe40003f44120 */
[----:B------:R-:W-:Y:S02]  /*02d0*/  SHF.L.U32 R9, R6, R8, RZ ;  /* 0x0000000806097219 */ /* 0x000fe400000006ff */
[----:B----4-:R-:W-:-:S02]  /*02e0*/  ISETP.GT.U32.AND P0, PT, R10, 0x3f, PT ;  /* 0x0000003f0a00780c */ /* 0x010fc40003f04070 */
[CC--:B------:R-:W-:Y:S02]  /*02f0*/  SHF.L.U64.HI R14, R6.reuse, R10.reuse, R7 ;  /* 0x0000000a060e7219 */ /* 0x0c0fe40000010207 */
[----:B------:R-:W-:Y:S02]  /*0300*/  ISETP.GT.U32.AND.EX P0, PT, R11, RZ, PT, P0 ;  /* 0x000000ff0b00720c */ /* 0x000fe40003f04100 */
[----:B------:R-:W-:Y:S02]  /*0310*/  SHF.L.U32 R8, R6, R10, RZ ;  /* 0x0000000a06087219 */ /* 0x000fe400000006ff */
[----:B------:R-:W-:Y:S02]  /*0320*/  SEL R10, R9, RZ, !P2 ;  /* 0x000000ff090a7207 */ /* 0x000fe40005000000 */
[----:B------:R-:W-:-:S05]  /*0330*/  SEL R11, R3, RZ, !P2 ;  /* 0x000000ff030b7207 */ /* 0x000fca0005000000 */
[----:B------:R0:W-:Y:S01]  /*0340*/  @!P3 STG.E.64 desc[UR4][R16.64], R10 ;  /* 0x0000000a1000b986 */ /* 0x0001e2000c101b04 */
[----:B------:R-:W-:Y:S02]  /*0350*/  ISETP.GE.AND P2, PT, R15, R2, PT ;  /* 0x000000020f00720c */ /* 0x000fe40003f46270 */
[----:B---3--:R-:W-:Y:S02]  /*0360*/  ISETP.GT.U32.AND P1, PT, R12, 0x3f, PT ;  /* 0x0000003f0c00780c */ /* 0x008fe40003f24070 */
[CC--:B------:R-:W-:Y:S02]  /*0370*/  SHF.L.U64.HI R3, R6.reuse, R12.reuse, R7 ;  /* 0x0000000c06037219 */ /* 0x0c0fe40000010207 */
[----:B------:R-:W-:Y:S02]  /*0380*/  ISETP.GT.U32.AND.EX P1, PT, R13, RZ, PT, P1 ;  /* 0x000000ff0d00720c */ /* 0x000fe40003f24110 */
[----:B------:R-:W-:Y:S02]  /*0390*/  SHF.L.U32 R12, R6, R12, RZ ;  /* 0x0000000c060c7219 */ /* 0x000fe400000006ff */
[----:B------:R-:W-:-:S02]  /*03a0*/  SEL R8, R8, RZ, !P0 ;  /* 0x000000ff08087207 */ /* 0x000fc40004000000 */
[----:B------:R-:W-:Y:S02]  /*03b0*/  SEL R9, R14, RZ, !P0 ;  /* 0x000000ff0e097207 */ /* 0x000fe40004000000 */
[----:B------:R-:W-:Y:S02]  /*03c0*/  SEL R12, R12, RZ, !P1 ;  /* 0x000000ff0c0c7207 */ /* 0x000fe40004800000 */
[----:B------:R-:W-:Y:S01]  /*03d0*/  SEL R13, R3, RZ, !P1 ;  /* 0x000000ff030d7207 */ /* 0x000fe20004800000 */
        /* <DEDUP_REMOVED lines=11> */
.L_x_14305:
[----:B------:R-:W-:Y:S05]  /*0490*/  BSYNC B0 ;  /* 0x0000000000007941 */ /* 0x000fea0003800000 */
.L_x_14304:
[----:B------:R-:W-:-:S13]  /*04a0*/  ISETP.GE.AND P0, PT, R15, R2, PT ;  /* 0x000000020f00720c */ /* 0x000fda0003f06270 */
[----:B------:R-:W-:Y:S05]  /*04b0*/  @P0 EXIT ;  /* 0x000000000000094d */ /* 0x000fea0003800000 */
[----:B------:R-:W1:Y:S01]  /*04c0*/  LDC.64 R2, c[0x0][0x228] ;  /* 0x00008a00ff027b82 */ /* 0x000e620000000a00 */
[----:B-----5:R-:W-:Y:S01]  /*04d0*/  ISETP.GT.U32.AND P0, PT, R4, 0x3f, PT ;  /* 0x0000003f0400780c */ /* 0x020fe20003f04070 */
[----:B------:R-:W-:Y:S01]  /*04e0*/  IMAD R15, R0, 0x200, R15 ;  /* 0x00000200000f7824 */ /* 0x000fe200078e020f */
[CC--:B------:R-:W-:Y:S02]  /*04f0*/  SHF.L.U64.HI R7, R6.reuse, R4.reuse, R7 ;  /* 0x0000000406077219 */ /* 0x0c0fe40000010207 */
[----:B------:R-:W-:Y:S02]  /*0500*/  ISETP.GT.U32.AND.EX P0, PT, R5, RZ, PT, P0 ;  /* 0x000000ff0500720c */ /* 0x000fe40003f04100 */
[----:B------:R-:W-:Y:S02]  /*0510*/  SHF.L.U32 R4, R6, R4, RZ ;  /* 0x0000000406047219 */ /* 0x000fe400000006ff */
[----:B------:R-:W-:Y:S02]  /*0520*/  SEL R5, R7, RZ, !P0 ;  /* 0x000000ff07057207 */ /* 0x000fe40004000000 */
[----:B------:R-:W-:Y:S01]  /*0530*/  SEL R4, R4, RZ, !P0 ;  /* 0x000000ff04047207 */ /* 0x000fe20004000000 */
[----:B-1----:R-:W-:-:S05]  /*0540*/  IMAD.WIDE.U32 R2, R15, 0x8, R2 ;  /* 0x000000080f027825 */ /* 0x002fca00078e0002 */
[----:B------:R-:W-:Y:S01]  /*0550*/  STG.E.64 desc[UR4][R2.64], R4 ;  /* 0x0000000402007986 */ /* 0x000fe2000c101b04 */
[----:B------:R-:W-:Y:S05]  /*0560*/  EXIT ;  /* 0x000000000000794d */ /* 0x000fea0003800000 */
.L_x_14306:
        /* <DEDUP_REMOVED lines=9> */
.L_x_20634:


//--------------------- .text._ZN2at6native29vectorized_elementwise_kernelILi2ENS0_13AUnaryFunctorIlllZZZNS0_18lshift_kernel_cudaERNS_18TensorIteratorBaseEENKUlvE_clEvENKUlvE2_clEvEUlllE_EESt5arrayIPcLm2EEEEviT0_T1_ --------------------------
	.section	.text._ZN2at6native29vectorized_elementwise_kernelILi2ENS0_13AUnaryFunctorIlllZZZNS0_18lshift_kernel_cudaERNS_18TensorIteratorBaseEENKUlvE_clEvENKUlvE2_clEvEUlllE_EESt5arrayIPcLm2EEEEviT0_T1_,"ax",@progbits
	.align	128
        .global         _ZN2at6native29vectorized_elementwise_kernelILi2ENS0_13AUnaryFunctorIlllZZZNS0_18lshift_kernel_cudaERNS_18TensorIteratorBaseEENKUlvE_clEvENKUlvE2_clEvEUlllE_EESt5arrayIPcLm2EEEEviT0_T1_
        .type           _ZN2at6native29vectorized_elementwise_kernelILi2ENS0_13AUnaryFunctorIlllZZZNS0_18lshift_kernel_cudaERNS_18TensorIteratorBaseEENKUlvE_clEvENKUlvE2_clEvEUlllE_EESt5arrayIPcLm2EEEEviT0_T1_,@function
        .size           _ZN2at6native29vectorized_elementwise_kernelILi2ENS0_13AUnaryFunctorIlllZZZNS0_18lshift_kernel_cudaERNS_18TensorIteratorBaseEENKUlvE_clEvENKUlvE2_clEvEUlllE_EESt5arrayIPcLm2EEEEviT0_T1_,(.L_x_20635 - _ZN2at6native29vectorized_elementwise_kernelILi2ENS0_13AUnaryFunctorIlllZZZNS0_18lshift_kernel_cudaERNS_18TensorIteratorBaseEENKUlvE_clEvENKUlvE2_clEvEUlllE_EESt5arrayIPcLm2EEEEviT0_T1_)
        .other          _ZN2at6native29vectorized_elementwise_kernelILi2ENS0_13AUnaryFunctorIlllZZZNS0_18lshift_kernel_cudaERNS_18TensorIteratorBaseEENKUlvE_clEvENKUlvE2_clEvEUlllE_EESt5arrayIPcLm2EEEEviT0_T1_,@"STO_CUDA_ENTRY STV_DEFAULT"
_ZN2at6native29vectorized_elementwise_kernelILi2ENS0_13AUnaryFunctorIlllZZZNS0_18lshift_kernel_cudaERNS_18TensorIteratorBaseEENKUlvE_clEvENKUlvE2_clEvEUlllE_EESt5arrayIPcLm2EEEEviT0_T1_:
.text._ZN2at6native29vectorized_elementwise_kernelILi2ENS0_13AUnaryFunctorIlllZZZNS0_18lshift_kernel_cudaERNS_18TensorIteratorBaseEENKUlvE_clEvENKUlvE2_clEvEUlllE_EESt5arrayIPcLm2EEEEviT0_T1_:
        /* <DEDUP_REMOVED lines=12> */
[----:B0-----:R-:W-:-:S03]  /*00c0*/  IMAD.WIDE.U32 R24, R23, 0x10, R2 ;  /* 0x0000001017187825 */ /* 0x001fc600078e0002 */
[----:B------:R-:W0:Y:S02]  /*00d0*/  LDC.64 R2, c[0x0][0x220] ;  /* 0x00008800ff027b82 */ /* 0x000e240000000a00 */
[----:B------:R-:W3:Y:S04]  /*00e0*/  LDG.E.128 R8, desc[UR4][R24.64] ;  /* 0x0000000418087981 */ /* 0x000ee8000c1e1d00 */
[----:B------:R-:W4:Y:S04]  /*00f0*/  LDG.E.128 R12, desc[UR4][R24.64+0x1000] ;  /* 0x00100004180c7981 */ /* 0x000f28000c1e1d00 */
[----:B------:R-:W5:Y:S04]  /*0100*/  LDG.E.128 R16, desc[UR4][R24.64+0x800] ;  /* 0x0008000418107981 */ /* 0x000f68000c1e1d00 */
[----:B------:R-:W5:Y:S01]  /*0110*/  LDG.E.128 R4, desc[UR4][R24.64+0x1800] ;  /* 0x0018000418047981 */ /* 0x000f62000c1e1d00 */
[----:B--2---:R-:W-:-:S04]  /*0120*/  IMAD.WIDE.U32 R20, R0, 0x8, R20 ;  /* 0x0000000800147825 */ /* 0x004fc800078e0014 */
[----:B------:R-:W-:Y:S01]  /*0130*/  IMAD.WIDE R20, R23, 0x10, R20 ;  /* 0x0000001017147825 */ /* 0x000fe200078e0214 */
[----:B---3--:R-:W-:Y:S02]  /*0140*/  ISETP.GT.U32.AND P5, PT, R8, 0x3f, PT ;  /* 0x0000003f0800780c */ /* 0x008fe40003fa4070 */
[-C--:B0-----:R-:W-:Y:S02]  /*0150*/  SHF.L.U64.HI R22, R2, R8.reuse, R3 ;  /* 0x0000000802167219 */ /* 0x081fe40000010203 */
[----:B------:R-:W-:Y:S02]  /*0160*/  ISETP.GT.U32.AND.EX P5, PT, R9, RZ, PT, P5 ;  /* 0x000000ff0900720c */ /* 0x000fe40003fa4150 */
[----:B----4-:R-:W-:Y:S02]  /*0170*/  ISETP.GT.U32.AND P1, PT, R14, 0x3f, PT ;  /* 0x0000003f0e00780c */ /* 0x010fe40003f24070 */
[----:B------:R-:W-:Y:S02]  /*0180*/  SHF.L.U32 R9, R2, R8, RZ ;  /* 0x0000000802097219 */ /* 0x000fe400000006ff */
[----:B------:R-:W-:-:S02]  /*0190*/  ISETP.GT.U32.AND P0, PT, R10, 0x3f, PT ;  /* 0x0000003f0a00780c */ /* 0x000fc40003f04070 */
[----:B-----5:R-:W-:Y:S02]  /*01a0*/  ISETP.GT.U32.AND P4, PT, R16, 0x3f, PT ;  /* 0x0000003f1000780c */ /* 0x020fe40003f84070 */
[----:B------:R-:W-:Y:S02]  /*01b0*/  ISETP.GT.U32.AND P2, PT, R12, 0x3f, PT ;  /* 0x0000003f0c00780c */ /* 0x000fe40003f44070 */
[----:B------:R-:W-:Y:S02]  /*01c0*/  ISETP.GT.U32.AND P3, PT, R18, 0x3f, PT ;  /* 0x0000003f1200780c */ /* 0x000fe40003f64070 */
[----:B------:R-:W-:Y:S02]  /*01d0*/  ISETP.GT.U32.AND.EX P1, PT, R15, RZ, PT, P1 ;  /* 0x000000ff0f00720c */ /* 0x000fe40003f24110 */
[----:B------:R-:W-:Y:S02]  /*01e0*/  SEL R15, R9, RZ, !P5 ;  /* 0x000000ff090f7207 */ /* 0x000fe40006800000 */
[----:B------:R-:W-:-:S02]  /*01f0*/  SEL R22, R22, RZ, !P5 ;  /* 0x000000ff16167207 */ /* 0x000fc40006800000 */
[----:B------:R-:W-:Y:S02]  /*0200*/  SHF.L.U64.HI R8, R2, R10, R3 ;  /* 0x0000000a02087219 */ /* 0x000fe40000010203 */
[----:B------:R-:W-:Y:S02]  /*0210*/  ISETP.GT.U32.AND.EX P0, PT, R11, RZ, PT, P0 ;  /* 0x000000ff0b00720c */ /* 0x000fe40003f04100 */
[----:B------:R-:W-:Y:S02]  /*0220*/  ISETP.GT.U32.AND.EX P4, PT, R17, RZ, PT, P4 ;  /* 0x000000ff1100720c */ /* 0x000fe40003f84140 */
[----:B------:R-:W-:Y:S02]  /*0230*/  ISETP.GT.U32.AND.EX P2, PT, R13, RZ, PT, P2 ;  /* 0x000000ff0d00720c */ /* 0x000fe40003f44120 */
[----:B------:R-:W-:Y:S02]  /*0240*/  ISETP.GT.U32.AND P6, PT, R4, 0x3f, PT ;  /* 0x0000003f0400780c */ /* 0x000fe40003fc4070 */
[----:B------:R-:W-:-:S02]  /*0250*/  ISETP.GT.U32.AND P5, PT, R6, 0x3f, PT ;  /* 0x0000003f0600780c */ /* 0x000fc40003fa4070 */
[C---:B------:R-:W-:Y:S02]  /*0260*/  SHF.L.U32 R10, R2.reuse, R10, RZ ;  /* 0x0000000a020a7219 */ /* 0x040fe400000006ff */
[CCC-:B------:R-:W-:Y:S02]  /*0270*/  SHF.L.U64.HI R0, R2.reuse, R16.reuse, R3.reuse ;  /* 0x0000001002007219 */ /* 0x1c0fe40000010203 */
[C---:B------:R-:W-:Y:S02]  /*0280*/  SHF.L.U32 R11, R2.reuse, R16, RZ ;  /* 0x00000010020b7219 */ /* 0x040fe400000006ff */
[C-C-:B------:R-:W-:Y:S02]  /*0290*/  SHF.L.U64.HI R24, R2.reuse, R18, R3.reuse ;  /* 0x0000001202187219 */ /* 0x140fe40000010203 */
[CC--:B------:R-:W-:Y:S02]  /*02a0*/  SHF.L.U64.HI R17, R2.reuse, R14.reuse, R3 ;  /* 0x0000000e02117219 */ /* 0x0c0fe40000010203 */
[----:B------:R-:W-:-:S02]  /*02b0*/  SHF.L.U32 R13, R2, R14, RZ ;  /* 0x0000000e020d7219 */ /* 0x000fc400000006ff */
[C---:B------:R-:W-:Y:S02]  /*02c0*/  SHF.L.U32 R18, R2.reuse, R18, RZ ;  /* 0x0000001202127219 */ /* 0x040fe400000006ff */
[----:B------:R-:W-:Y:S02]  /*02d0*/  ISETP.GT.U32.AND.EX P3, PT, R19, RZ, PT, P3 ;  /* 0x000000ff1300720c */ /* 0x000fe40003f64130 */
[C-C-:B------:R-:W-:Y:S02]  /*02e0*/  SHF.L.U64.HI R16, R2.reuse, R12, R3.reuse ;  /* 0x0000000c02107219 */ /* 0x140fe40000010203 */
[C---:B------:R-:W-:Y:S02]  /*02f0*/  SHF.L.U64.HI R14, R2.reuse, R4, R3 ;  /* 0x00000004020e7219 */ /* 0x040fe40000010203 */
[C---:B------:R-:W-:Y:S02]  /*0300*/  SHF.L.U32 R12, R2.reuse, R12, RZ ;  /* 0x0000000c020c7219 */ /* 0x040fe400000006ff */
[----:B------:R-:W-:-:S02]  /*0310*/  SHF.L.U32 R9, R2, R4, RZ ;  /* 0x0000000402097219 */ /* 0x000fc400000006ff */
[CC--:B------:R-:W-:Y:S01]  /*0320*/  SHF.L.U64.HI R3, R2.reuse, R6.reuse, R3 ;  /* 0x0000000602037219 */ /* 0x0c0fe20000010203 */
[----:B------:R-:W-:Y:S01]  /*0330*/  IMAD.MOV.U32 R4, RZ, RZ, R15 ;  /* 0x000000ffff047224 */ /* 0x000fe200078e000f */
[----:B------:R-:W-:Y:S01]  /*0340*/  ISETP.GT.U32.AND.EX P6, PT, R5, RZ, PT, P6 ;  /* 0x000000ff0500720c */ /* 0x000fe20003fc4160 */
[----:B------:R-:W-:Y:S01]  /*0350*/  IMAD.MOV.U32 R5, RZ, RZ, R22 ;  /* 0x000000ffff057224 */ /* 0x000fe200078e0016 */
[----:B------:R-:W-:Y:S02]  /*0360*/  SHF.L.U32 R2, R2, R6, RZ ;  /* 0x0000000602027219 */ /* 0x000fe400000006ff */
[----:B------:R-:W-:Y:S02]  /*0370*/  ISETP.GT.U32.AND.EX P5, PT, R7, RZ, PT, P5 ;  /* 0x000000ff0700720c */ /* 0x000fe40003fa4150 */
[----:B------:R-:W-:Y:S02]  /*0380*/  SEL R6, R10, RZ, !P0 ;  /* 0x000000ff0a067207 */ /* 0x000fe40004000000 */
[----:B------:R-:W-:-:S02]  /*0390*/  SEL R7, R8, RZ, !P0 ;  /* 0x000000ff08077207 */ /* 0x000fc40004000000 */
[----:B------:R-:W-:Y:S02]  /*03a0*/  SEL R11, R11, RZ, !P4 ;  /* 0x000000ff0b0b7207 */ /* 0x000fe40006000000 */
[----:B------:R-:W-:Y:S02]  /*03b0*/  SEL R0, R0, RZ, !P4 ;  /* 0x000000ff00007207 */ /* 0x000fe40006000000 */
[----:B------:R-:W-:Y:S02]  /*03c0*/  SEL R18, R18, RZ, !P3 ;  /* 0x000000ff12127207 */ /* 0x000fe40005800000 */
[----:B------:R-:W-:Y:S01]  /*03d0*/  SEL R19, R24, RZ, !P3 ;  /* 0x000000ff18137207 */ /* 0x000fe20005800000 */
[----:B------:R0:W-:Y:S01]  /*03e0*/  STG.E.128 desc[UR4][R20.64], R4 ;  /* 0x0000000414007986 */ /* 0x0001e2000c101d04 */
[----:B------:R-:W-:Y:S02]  /*03f0*/  SEL R12, R12, RZ, !P2 ;  /* 0x000000ff0c0c7207 */ /* 0x000fe40005000000 */
[----:B------:R-:W-:-:S02]  /*0400*/  SEL R13, R13, RZ, !P1 ;  /* 0x000000ff0d0d7207 */ /* 0x000fc40004800000 */
[----:B------:R-:W-:Y:S02]  /*0410*/  SEL R2, R2, RZ, !P5 ;  /* 0x000000ff02027207 */ /* 0x000fe40006800000 */
[----:B------:R-:W-:Y:S02]  /*0420*/  SEL R9, R9, RZ, !P6 ;  /* 0x000000ff09097207 */ /* 0x000fe40007000000 */
[----:B------:R-:W-:Y:S02]  /*0430*/  SEL R14, R14, RZ, !P6 ;  /* 0x000000ff0e0e7207 */ /* 0x000fe40007000000 */
[----:B------:R-:W-:Y:S01]  /*0440*/  SEL R3, R3, RZ, !P5 ;  /* 0x000000ff03037207 */ /* 0x000fe20006800000 */
[----:B0-----:R-:W-:Y:S01]  /*0450*/  IMAD.MOV.U32 R4, RZ, RZ, R11 ;  /* 0x000000ffff047224 */ /* 0x001fe200078e000b */
[----:B------:R-:W-:Y:S01]  /*0460*/  SEL R11, R16, RZ, !P2 ;  /* 0x000000ff100b7207 */ /* 0x000fe20005000000 */
[----:B------:R-:W-:Y:S01]  /*0470*/  IMAD.MOV.U32 R5, RZ, RZ, R0 ;  /* 0x000000ffff057224 */ /* 0x000fe200078e0000 */
[----:B------:R-:W-:Y:S01]  /*0480*/  SEL R0, R17, RZ, !P1 ;  /* 0x000000ff11007207 */ /* 0x000fe20004800000 */
[----:B------:R-:W-:-:S02]  /*0490*/  IMAD.MOV.U32 R6, RZ, RZ, R18 ;  /* 0x000000ffff067224 */ /* 0x000fc400078e0012 */
[----:B------:R-:W-:-:S05]  /*04a0*/  IMAD.MOV.U32 R7, RZ, RZ, R19 ;  /* 0x000000ffff077224 */ /* 0x000fca00078e0013 */
[----:B------:R0:W-:Y:S02]  /*04b0*/  STG.E.128 desc[UR4][R20.64+0x800], R4 ;  /* 0x0008000414007986 */ /* 0x0001e4000c101d04 */
        /* <DEDUP_REMOVED lines=11> */
.L_x_14307:
[----:B------:R-:W0:Y:S01]  /*0570*/  S2R R5, SR_TID.X ;  /* 0x0000000000057919 */ /* 0x000e220000002100 */
[----:B------:R-:W-:Y:S02]  /*0580*/  CS2R R12, SRZ ;  /* 0x00000000000c7805 */ /* 0x000fe4000001ff00 */
[C---:B0-----:R-:W-:Y:S01]  /*0590*/  ISETP.GE.AND P6, PT, R5.reuse, R2, PT ;  /* 0x000000020500720c */ /* 0x041fe20003fc6270 */
[----:B------:R-:W-:Y:S02]  /*05a0*/  VIADD R3, R5, 0x80 ;  /* 0x0000008005037836 */ /* 0x000fe40000000000 */
[----:B------:R-:W-:-:S10]  /*05b0*/  IMAD.MOV.U32 R7, RZ, RZ, R5 ;  /* 0x000000ffff077224 */ /* 0x000fd400078e0005 */
[----:B------:R-:W-:Y:S01]  /*05c0*/  @!P6 IMAD.MOV.U32 R7, RZ, RZ, R3 ;  /* 0x000000ffff07e224 */ /* 0x000fe200078e0003 */
[----:B------:R-:W0:Y:S01]  /*05d0*/  @!P6 LDC.64 R14, c[0x0][0x230] ;  /* 0x00008c00ff0eeb82 */ /* 0x000e220000000a00 */
[----:B------:R-:W-:-:S03]  /*05e0*/  @!P6 IMAD.IADD R11, R0, 0x1, R5 ;  /* 0x00000001000be824 */ /* 0x000fc600078e0205 */
[----:B------:R-:W-:-:S13]  /*05f0*/  ISETP.GE.AND P5, PT, R7, R2, PT ;  /* 0x000000020700720c */ /* 0x000fda0003fa6270 */
[----:B------:R-:W-:Y:S01]  /*0600*/  @!P5 IMAD.IADD R29, R0, 0x1, R7 ;  /* 0x00000001001dd824 */ /* 0x000fe200078e0207 */
[----:B------:R-:W1:Y:S01]  /*0610*/  @!P5 LDC.64 R26, c[0x0][0x230] ;  /* 0x00008c00ff1adb82 */ /* 0x000e620000000a00 */
[----:B------:R-:W-:-:S05]  /*0620*/  @!P5 VIADD R7, R7, 0x80 ;  /* 0x000000800707d836 */ /* 0x000fca0000000000 */
[----:B------:R-:W-:Y:S01]  /*0630*/  ISETP.GE.AND P4, PT, R7, R2, PT ;  /* 0x000000020700720c */ /* 0x000fe20003f86270 */
[----:B0-----:R-:W-:Y:S01]  /*0640*/  @!P6 IMAD.WIDE.U32 R14, R11, 0x8, R14 ;  /* 0x000000080b0ee825 */ /* 0x001fe200078e000e */
[----:B------:R-:W-:-:S04]  /*0650*/  CS2R R10, SRZ ;  /* 0x00000000000a7805 */ /* 0x000fc8000001ff00 */
[----:B------:R0:W2:Y:S07]  /*0660*/  @!P6 LDG.E.64 R12, desc[UR4][R14.64] ;  /* 0x000000040e0ce981 */ /* 0x0000ae000c1e1b00 */
[----:B------:R-:W-:Y:S01]  /*0670*/  @!P4 IMAD.IADD R9, R0, 0x1, R7 ;  /* 0x000000010009c824 */ /* 0x000fe200078e0207 */
[----:B------:R-:W3:Y:S01]  /*0680*/  @!P4 LDC.64 R22, c[0x0][0x230] ;  /* 0x00008c00ff16cb82 */ /* 0x000ee20000000a00 */
[----:B------:R-:W-:Y:S02]  /*0690*/  @!P4 VIADD R7, R7, 0x80 ;  /* 0x000000800707c836 */ /* 0x000fe40000000000 */
[----:B-1----:R-:W-:-:S03]  /*06a0*/  @!P5 IMAD.WIDE.U32 R26, R29, 0x8, R26 ;  /* 0x000000081d1ad825 */ /* 0x002fc600078e001a */
[C---:B------:R-:W-:Y:S02]  /*06b0*/  ISETP.GE.AND P3, PT, R7.reuse, R2, PT ;  /* 0x000000020700720c */ /* 0x040fe40003f66270 */
[----:B------:R1:W4:Y:S11]  /*06c0*/  @!P5 LDG.E.64 R10, desc[UR4][R26.64] ;  /* 0x000000041a0ad981 */ /* 0x000336000c1e1b00 */
[----:B------:R-:W-:Y:S01]  /*06d0*/  @!P3 IMAD.IADD R17, R0, 0x1, R7 ;  /* 0x000000010011b824 */ /* 0x000fe200078e0207 */
[----:B------:R-:W5:Y:S01]  /*06e0*/  @!P3 LDC.64 R24, c[0x0][0x230] ;  /* 0x00008c00ff18bb82 */ /* 0x000f620000000a00 */
[----:B------:R-:W-:-:S05]  /*06f0*/  @!P3 VIADD R7, R7, 0x80 ;  /* 0x000000800707b836 */ /* 0x000fca0000000000 */
[----:B------:R-:W-:-:S13]  /*0700*/  ISETP.GE.AND P2, PT, R7, R2, PT ;  /* 0x000000020700720c */ /* 0x000fda0003f46270 */
[----:B------:R-:W-:Y:S01]  /*0710*/  @!P2 IMAD.IADD R21, R0, 0x1, R7 ;  /* 0x000000010015a824 */ /* 0x000fe200078e0207 */
[----:B------:R-:W1:Y:S01]  /*0720*/  @!P2 LDC.64 R18, c[0x0][0x230] ;  /* 0x00008c00ff12ab82 */ /* 0x000e620000000a00 */
[----:B------:R-:W-:-:S05]  /*0730*/  @!P2 VIADD R7, R7, 0x80 ;  /* 0x000000800707a836 */ /* 0x000fca0000000000 */
[----:B------:R-:W-:-:S13]  /*0740*/  ISETP.GE.AND P1, PT, R7, R2, PT ;  /* 0x000000020700720c */ /* 0x000fda0003f26270 */
[----:B------:R-:W-:Y:S01]  /*0750*/  @!P1 IMAD.IADD R4, R0, 0x1, R7 ;  /* 0x0000000100049824 */ /* 0x000fe200078e0207 */
[----:B0-----:R-:W0:Y:S01]  /*0760*/  @!P1 LDC.64 R14, c[0x0][0x230] ;  /* 0x00008c00ff0e9b82 */ /* 0x001e220000000a00 */
[----:B------:R-:W-:-:S05]  /*0770*/  @!P1 VIADD R7, R7, 0x80 ;  /* 0x0000008007079836 */ /* 0x000fca0000000000 */
[----:B------:R-:W-:Y:S01]  /*0780*/  ISETP.GE.AND P0, PT, R7, R2, PT ;  /* 0x000000020700720c */ /* 0x000fe20003f06270 */
[----:B---3--:R-:W-:-:S12]  /*0790*/  @!P4 IMAD.WIDE.U32 R22, R9, 0x8, R22 ;  /* 0x000000080916c825 */ /* 0x008fd800078e0016 */
[----:B------:R-:W-:Y:S02]  /*07a0*/  @!P0 IMAD.IADD R29, R0, 0x1, R7 ;  /* 0x00000001001d8824 */ /* 0x000fe400078e0207 */
[----:B------:R-:W-:-:S05]  /*07b0*/  @!P0 VIADD R7, R7, 0x80 ;  /* 0x0000008007078836 */ /* 0x000fca0000000000 */
[----:B------:R-:W-:Y:S02]  /*07c0*/  ISETP.GE.AND P5, PT, R7, R2, PT ;  /* 0x000000020700720c */ /* 0x000fe40003fa6270 */
[----:B------:R-:W-:Y:S01]  /*07d0*/  CS2R R8, SRZ ;  /* 0x0000000000087805 */ /* 0x000fe2000001ff00 */
[----:B-1----:R-:W-:Y:S01]  /*07e0*/  @!P2 IMAD.WIDE.U32 R18, R21, 0x8, R18 ;  /* 0x000000081512a825 */ /* 0x002fe200078e0012 */
[----:B------:R-:W-:-:S04]  /*07f0*/  CS2R R20, SRZ ;  /* 0x0000000000147805 */ /* 0x000fc8000001ff00 */
[----:B------:R1:W3:Y:S01]  /*0800*/  @!P4 LDG.E.64 R8, desc[UR4][R22.64] ;  /* 0x000000041608c981 */ /* 0x0002e2000c1e1b00 */
[----:B0-----:R-:W-:-:S03]  /*0810*/  @!P1 IMAD.WIDE.U32 R14, R4, 0x8, R14 ;  /* 0x00000008040e9825 */ /* 0x001fc600078e000e */
[----:B------:R0:W3:Y:S01]  /*0820*/  @!P2 LDG.E.64 R20, desc[UR4][R18.64] ;  /* 0x000000041214a981 */ /* 0x0000e2000c1e1b00 */
[----:B------:R-:W5:Y:S08]  /*0830*/  @!P5 LDC.64 R26, c[0x0][0x230] ;  /* 0x00008c00ff1adb82 */ /* 0x000f700000000a00 */
[----:B-1----:R-:W1:Y:S01]  /*0840*/  @!P0 LDC.64 R22, c[0x0][0x230] ;  /* 0x00008c00ff168b82 */ /* 0x002e620000000a00 */
[----:B0-----:R-:W-:Y:S01]  /*0850*/  CS2R R18, SRZ ;  /* 0x0000000000127805 */ /* 0x001fe2000001ff00 */
[----:B-----5:R-:W-:-:S05]  /*0860*/  @!P3 IMAD.WIDE.U32 R24, R17, 0x8, R24 ;  /* 0x000000081118b825 */ /* 0x020fca00078e0018 */
[----:B------:R0:W5:Y:S01]  /*0870*/  @!P1 LDG.E.64 R18, desc[UR4][R14.64] ;  /* 0x000000040e129981 */ /* 0x000162000c1e1b00 */
[----:B------:R-:W-:Y:S01]  /*0880*/  CS2R R16, SRZ ;  /* 0x0000000000107805 */ /* 0x000fe2000001ff00 */
[----:B------:R-:W-:Y:S01]  /*0890*/  @!P5 IMAD.IADD R4, R0, 0x1, R7 ;  /* 0x000000010004d824 */ /* 0x000fe200078e0207 */
[----:B------:R-:W-:-:S04]  /*08a0*/  CS2R R6, SRZ ;  /* 0x0000000000067805 */ /* 0x000fc8000001ff00 */
[----:B------:R0:W5:Y:S02]  /*08b0*/  @!P3 LDG.E.64 R16, desc[UR4][R24.64] ;  /* 0x000000041810b981 */ /* 0x000164000c1e1b00 */
[----:B0-----:R-:W-:Y:S02]  /*08c0*/  @!P5 IMAD.WIDE.U32 R14, R4, 0x8, R26 ;  /* 0x00000008040ed825 */ /* 0x001fe400078e001a */
[----:B------:R-:W0:Y:S01]  /*08d0*/  LDC.64 R26, c[0x0][0x220] ;  /* 0x00008800ff1a7b82 */ /* 0x000e220000000a00 */
[----:B------:R-:W-:Y:S01]  /*08e0*/  CS2R R24, SRZ ;  /* 0x0000000000187805 */ /* 0x000fe2000001ff00 */
[----:B-1----:R-:W-:-:S06]  /*08f0*/  @!P0 IMAD.WIDE.U32 R28, R29, 0x8, R22 ;  /* 0x000000081d1c8825 */ /* 0x002fcc00078e0016 */
[----:B------:R-:W1:Y:S01]  /*0900*/  @!P6 LDC.64 R22, c[0x0][0x228] ;  /* 0x00008a00ff16eb82 */ /* 0x000e620000000a00 */
[----:B------:R-:W5:Y:S04]  /*0910*/  @!P0 LDG.E.64 R6, desc[UR4][R28.64] ;  /* 0x000000041c068981 */ /* 0x000f68000c1e1b00 */
[----:B------:R0:W5:Y:S01]  /*0920*/  @!P5 LDG.E.64 R24, desc[UR4][R14.64] ;  /* 0x000000040e18d981 */ /* 0x000162000c1e1b00 */
[----:B------:R-:W-:Y:S04]  /*0930*/  BSSY B0, `(.L_x_14308) ;  /* 0x0000062000007945 */ /* 0x000fe80003800000 */
[----:B------:R-:W-:Y:S01]  /*0940*/  BSSY B1, `(.L_x_14309) ;  /* 0x000005a000017945 */ /* 0x000fe20003800000 */
[----:B--2---:R-:W-:-:S02]  /*0950*/  ISETP.GT.U32.AND P4, PT, R12, 0x3f, PT ;  /* 0x0000003f0c00780c */ /* 0x004fc40003f84070 */
[-C--:B0-----:R-:W-:Y:S02]  /*0960*/  SHF.L.U64.HI R4, R26, R12.reuse, R27 ;  /* 0x0000000c1a047219 */ /* 0x081fe4000001021b */
[----:B------:R-:W-:Y:S01]  /*0970*/  ISETP.GT.U32.AND.EX P4, PT, R13, RZ, PT, P4 ;  /* 0x000000ff0d00720c */ /* 0x000fe20003f84140 */
[----:B------:R-:W-:Y:S01]  /*0980*/  @!P6 IMAD.IADD R13, R0, 0x1, R5 ;  /* 0x00000001000de824 */ /* 0x000fe200078e0205 */
[----:B------:R-:W-:Y:S02]  /*0990*/  SHF.L.U32 R12, R26, R12, RZ ;  /* 0x0000000c1a0c7219 */ /* 0x000fe400000006ff */
[----:B------:R-:W-:Y:S01]  /*09a0*/  SEL R15, R4, RZ, !P4 ;  /* 0x000000ff040f7207 */ /* 0x000fe20006000000 */
[----:B-1----:R-:W-:Y:S01]  /*09b0*/  @!P6 IMAD.WIDE.U32 R22, R13, 0x8, R22 ;  /* 0x000000080d16e825 */ /* 0x002fe200078e0016 */
[----:B------:R-:W-:-:S05]  /*09c0*/  SEL R14, R12, RZ, !P4 ;  /* 0x000000ff0c0e7207 */ /* 0x000fca0006000000 */
[----:B------:R0:W-:Y:S01]  /*09d0*/  @!P6 STG.E.64 desc[UR4][R22.64], R14 ;  /* 0x0000000e1600e986 */ /* 0x0001e2000c101b04 */
[----:B----4-:R-:W-:Y:S02]  /*09e0*/  ISETP.GT.U32.AND P5, PT, R10, 0x3f, PT ;  /* 0x0000003f0a00780c */ /* 0x010fe40003fa4070 */
[CC--:B------:R-:W-:Y:S02]  /*09f0*/  SHF.L.U64.HI R13, R26.reuse, R10.reuse, R27 ;  /* 0x0000000a1a0d7219 */ /* 0x0c0fe4000001021b */
[----:B------:R-:W-:Y:S02]  /*0a00*/  SHF.L.U32 R10, R26, R10, RZ ;  /* 0x0000000a1a0a7219 */ /* 0x000fe400000006ff */
[----:B------:R-:W-:-:S04]  /*0a10*/  ISETP.GT.U32.AND.EX P5, PT, R11, RZ, PT, P5 ;  /* 0x000000ff0b00720c */ /* 0x000fc80003fa4150 */
[----:B------:R-:W-:Y:S02]  /*0a20*/  SEL R4, R10, RZ, !P5 ;  /* 0x000000ff0a047207 */ /* 0x000fe40006800000 */
[----:B---3--:R-:W-:Y:S02]  /*0a30*/  ISETP.GT.U32.AND P0, PT, R8, 0x3f, PT ;  /* 0x0000003f0800780c */ /* 0x008fe40003f04070 */
[----:B------:R-:W-:Y:S02]  /*0a40*/  ISETP.GT.U32.AND P2, PT, R20, 0x3f, PT ;  /* 0x0000003f1400780c */ /* 0x000fe40003f44070 */
[----:B-----5:R-:W-:-:S04]  /*0a50*/  ISETP.GT.U32.AND P1, PT, R18, 0x3f, PT ;  /* 0x0000003f1200780c */ /* 0x020fc80003f24070 */
[----:B------:R-:W-:Y:S01]  /*0a60*/  ISETP.GT.U32.AND.EX P1, PT, R19, RZ, PT, P1 ;  /* 0x000000ff1300720c */ /* 0x000fe20003f24110 */
[----:B------:R-:W-:Y:S02]  /*0a70*/  IMAD.MOV.U32 R19, RZ, RZ, R5 ;  /* 0x000000ffff137224 */ /* 0x000fe400078e0005 */
[----:B------:R-:W-:Y:S01]  /*0a80*/  @!P6 IMAD.MOV.U32 R19, RZ, RZ, R3 ;  /* 0x000000ffff13e224 */ /* 0x000fe200078e0003 */
[----:B------:R-:W-:-:S04]  /*0a90*/  ISETP.GT.U32.AND P3, PT, R16, 0x3f, PT ;  /* 0x0000003f1000780c */ /* 0x000fc80003f64070 */
[----:B------:R-:W-:Y:S02]  /*0aa0*/  ISETP.GE.AND P6, PT, R19, R2, PT ;  /* 0x000000021300720c */ /* 0x000fe40003fc6270 */
[----:B------:R-:W-:Y:S02]  /*0ab0*/  SEL R5, R13, RZ, !P5 ;  /* 0x000000ff0d057207 */ /* 0x000fe40006800000 */
[----:B------:R-:W-:Y:S02]  /*0ac0*/  SHF.L.U64.HI R11, R26, R8, R27 ;  /* 0x000000081a0b7219 */ /* 0x000fe4000001021b */
[----:B------:R-:W-:Y:S02]  /*0ad0*/  ISETP.GT.U32.AND.EX P0, PT, R9, RZ, PT, P0 ;  /* 0x000000ff0900720c */ /* 0x000fe40003f04100 */
[----:B------:R-:W-:Y:S02]  /*0ae0*/  ISETP.GT.U32.AND.EX P3, PT, R17, RZ, PT, P3 ;  /* 0x000000ff1100720c */ /* 0x000fe40003f64130 */
[----:B------:R-:W-:-:S02]  /*0af0*/  ISETP.GT.U32.AND.EX P2, PT, R21, RZ, PT, P2 ;  /* 0x000000ff1500720c */ /* 0x000fc40003f44120 */
[----:B------:R-:W-:Y:S02]  /*0b00*/  ISETP.GT.U32.AND P4, PT, R6, 0x3f, PT ;  /* 0x0000003f0600780c */ /* 0x000fe40003f84070 */
[----:B------:R-:W-:Y:S02]  /*0b10*/  ISETP.GT.U32.AND P5, PT, R24, 0x3f, PT ;  /* 0x0000003f1800780c */ /* 0x000fe40003fa4070 */
[C---:B------:R-:W-:Y:S02]  /*0b20*/  SHF.L.U32 R8, R26.reuse, R8, RZ ;  /* 0x000000081a087219 */ /* 0x040fe400000006ff */
[C-C-:B------:R-:W-:Y:S02]  /*0b30*/  SHF.L.U64.HI R9, R26.reuse, R16, R27.reuse ;  /* 0x000000101a097219 */ /* 0x140fe4000001021b */
[C-C-:B------:R-:W-:Y:S02]  /*0b40*/  SHF.L.U64.HI R17, R26.reuse, R20, R27.reuse ;  /* 0x000000141a117219 */ /* 0x140fe4000001021b */
[----:B------:R-:W-:-:S02]  /*0b50*/  SHF.L.U64.HI R21, R26, R18, R27 ;  /* 0x000000121a157219 */ /* 0x000fc4000001021b */
[C-C-:B------:R-:W-:Y:S02]  /*0b60*/  SHF.L.U64.HI R3, R26.reuse, R6, R27.reuse ;  /* 0x000000061a037219 */ /* 0x140fe4000001021b */
[C---:B------:R-:W-:Y:S02]  /*0b70*/  SHF.L.U32 R16, R26.reuse, R16, RZ ;  /* 0x000000101a107219 */ /* 0x040fe400000006ff */
[C---:B------:R-:W-:Y:S02]  /*0b80*/  SHF.L.U64.HI R27, R26.reuse, R24, R27 ;  /* 0x000000181a1b7219 */ /* 0x040fe4000001021b */
[C---:B------:R-:W-:Y:S02]  /*0b90*/  SHF.L.U32 R20, R26.reuse, R20, RZ ;  /* 0x000000141a147219 */ /* 0x040fe400000006ff */
[----:B------:R-:W-:Y:S02]  /*0ba0*/  SHF.L.U32 R18, R26, R18, RZ ;  /* 0x000000121a127219 */ /* 0x000fe400000006ff */
[----:B------:R-:W-:-:S02]  /*0bb0*/  ISETP.GT.U32.AND.EX P4, PT, R7, RZ, PT, P4 ;  /* 0x000000ff0700720c */ /* 0x000fc40003f84140 */
[C---:B------:R-:W-:Y:S02]  /*0bc0*/  SHF.L.U32 R28, R26.reuse, R6, RZ ;  /* 0x000000061a1c7219 */ /* 0x040fe400000006ff */
[----:B------:R-:W-:Y:S02]  /*0bd0*/  ISETP.GT.U32.AND.EX P5, PT, R25, RZ, PT, P5 ;  /* 0x000000ff1900720c */ /* 0x000fe40003fa4150 */
[----:B------:R-:W-:Y:S02]  /*0be0*/  SHF.L.U32 R24, R26, R24, RZ ;  /* 0x000000181a187219 */ /* 0x000fe400000006ff */
[----:B------:R-:W-:Y:S02]  /*0bf0*/  SEL R6, R8, RZ, !P0 ;  /* 0x000000ff08067207 */ /* 0x000fe40004000000 */
[----:B------:R-:W-:Y:S02]  /*0c00*/  SEL R7, R11, RZ, !P0 ;  /* 0x000000ff0b077207 */ /* 0x000fe40004000000 */
[----:B------:R-:W-:-:S02]  /*0c10*/  SEL R8, R16, RZ, !P3 ;  /* 0x000000ff10087207 */ /* 0x000fc40005800000 */
[----:B------:R-:W-:Y:S02]  /*0c20*/  SEL R11, R17, RZ, !P2 ;  /* 0x000000ff110b7207 */ /* 0x000fe40005000000 */
[----:B------:R-:W-:Y:S02]  /*0c30*/  SEL R9, R9, RZ, !P3 ;  /* 0x000000ff09097207 */ /* 0x000fe40005800000 */
[----:B------:R-:W-:Y:S02]  /*0c40*/  SEL R10, R20, RZ, !P2 ;  /* 0x000000ff140a7207 */ /* 0x000fe40005000000 */
[----:B------:R-:W-:Y:S02]  /*0c50*/  SEL R12, R18, RZ, !P1 ;  /* 0x000000ff120c7207 */ /* 0x000fe40004800000 */
[----:B------:R-:W-:Y:S02]  /*0c60*/  SEL R13, R21, RZ, !P1 ;  /* 0x000000ff150d7207 */ /* 0x000fe40004800000 */
[----:B------:R-:W-:-:S02]  /*0c70*/  SEL R16, R28, RZ, !P4 ;  /* 0x000000ff1c107207 */ /* 0x000fc40006000000 */
[----:B------:R-:W-:Y:S02]  /*0c80*/  SEL R17, R3, RZ, !P4 ;  /* 0x000000ff03117207 */ /* 0x000fe40006000000 */
[----:B0-----:R-:W-:Y:S02]  /*0c90*/  SEL R14, R24, RZ, !P5 ;  /* 0x000000ff180e7207 */ /* 0x001fe40006800000 */
[----:B------:R-:W-:Y:S01]  /*0ca0*/  SEL R15, R27, RZ, !P5 ;  /* 0x000000ff1b0f7207 */ /* 0x000fe20006800000 */
[----:B------:R-:W-:Y:S06]  /*0cb0*/  @P6 BRA `(.L_x_14310) ;  /* 0x0000000000306947 */ /* 0x000fec0003800000 */
        /* <DEDUP_REMOVED lines=12> */
.L_x_14310:
[----:B------:R-:W-:-:S13]  /*0d80*/  ISETP.GE.AND P0, PT, R19, R2, PT ;  /* 0x000000021300720c */ /* 0x000fda0003f06270 */
[----:B------:R-:W-:Y:S05]  /*0d90*/  @P0 BRA `(.L_x_14312) ;  /* 0x0000000000300947 */ /* 0x000fea0003800000 */
[----:B0-----:R-:W0:Y:S01]  /*0da0*/  LDC.64 R4, c[0x0][0x228] ;  /* 0x00008a00ff047b82 */ /* 0x001e220000000a00 */
[----:B------:R-:W-:Y:S02]  /*0db0*/  IMAD.IADD R3, R0, 0x1, R19 ;  /* 0x0000000100037824 */ /* 0x000fe400078e0213 */
[----:B------:R-:W-:Y:S02]  /*0dc0*/  VIADD R19, R19, 0x80 ;  /* 0x0000008013137836 */ /* 0x000fe40000000000 */
[----:B0-----:R-:W-:-:S05]  /*0dd0*/  IMAD.WIDE.U32 R4, R3, 0x8, R4 ;  /* 0x0000000803047825 */ /* 0x001fca00078e0004 */
[----:B------:R1:W-:Y:S02]  /*0de0*/  STG.E.64 desc[UR4][R4.64], R8 ;  /* 0x0000000804007986 */ /* 0x0003e4000c101b04 */
.L_x_14311:
[----:B------:R-:W-:-:S13]  /*0df0*/  ISETP.GE.AND P0, PT, R19, R2, PT ;  /* 0x000000021300720c */ /* 0x000fda0003f06270 */
[----:B------:R-:W-:Y:S05]  /*0e00*/  @P0 BRA `(.L_x_14313) ;  /* 0x0000000000340947 */ /* 0x000fea0003800000 */
[----:B01----:R-:W0:Y:S01]  /*0e10*/  LDC.64 R4, c[0x0][0x228] ;  /* 0x00008a00ff047b82 */ /* 0x003e220000000a00 */
[----:B------:R-:W-:Y:S02]  /*0e20*/  IMAD.IADD R3, R0, 0x1, R19 ;  /* 0x0000000100037824 */ /* 0x000fe400078e0213 */
[----:B------:R-:W-:Y:S02]  /*0e30*/  VIADD R19, R19, 0x80 ;  /* 0x0000008013137836 */ /* 0x000fe40000000000 */
[----:B0-----:R-:W-:-:S05]  /*0e40*/  IMAD.WIDE.U32 R4, R3, 0x8, R4 ;  /* 0x0000000803047825 */ /* 0x001fca00078e0004 */
[----:B------:R1:W-:Y:S02]  /*0e50*/  STG.E.64 desc[UR4][R4.64], R10 ;  /* 0x0000000a04007986 */ /* 0x0003e4000c101b04 */
.L_x_14312:
        /* <DEDUP_REMOVED lines=8> */
.L_x_14313:
[----:B------:R-:W-:Y:S05]  /*0ee0*/  BSYNC B1 ;  /* 0x0000000000017941 */ /* 0x000fea0003800000 */
.L_x_14309:
[----:B------:R-:W-:-:S13]  /*0ef0*/  ISETP.GE.AND P0, PT, R19, R2, PT ;  /* 0x000000021300720c */ /* 0x000fda0003f06270 */
[----:B012---:R-:W0:Y:S01]  /*0f00*/  @!P0 LDC.64 R4, c[0x0][0x228] ;  /* 0x00008a00ff048b82 */ /* 0x007e220000000a00 */
[----:B------:R-:W-:Y:S02]  /*0f10*/  @!P0 IMAD.IADD R3, R0, 0x1, R19 ;  /* 0x0000000100038824 */ /* 0x000fe400078e0213 */
[----:B------:R-:W-:Y:S02]  /*0f20*/  @!P0 VIADD R19, R19, 0x80 ;  /* 0x0000008013138836 */ /* 0x000fe40000000000 */
[----:B0-----:R-:W-:-:S05]  /*0f30*/  @!P0 IMAD.WIDE.U32 R4, R3, 0x8, R4 ;  /* 0x0000000803048825 */ /* 0x001fca00078e0004 */
[----:B------:R2:W-:Y:S02]  /*0f40*/  @!P0 STG.E.64 desc[UR4][R4.64], R16 ;  /* 0x0000001004008986 */ /* 0x0005e4000c101b04 */
.L_x_14314:
[----:B------:R-:W-:Y:S05]  /*0f50*/  BSYNC B0 ;  /* 0x0000000000007941 */ /* 0x000fea0003800000 */
.L_x_14308:
        /* <DEDUP_REMOVED lines=8> */
.L_x_14315:
        /* <DEDUP_REMOVED lines=10> */
.L_x_20635:


//--------------------- .text._ZN2at6native29vectorized_elementwise_kernelILi4ENS0_13AUnaryFunctorIlllZZZNS0_18lshift_kernel_cudaERNS_18TensorIteratorBaseEENKUlvE_clEvENKUlvE2_clEvEUlllE_EESt5arrayIPcLm2EEEEviT0_T1_ --------------------------
	.section	.text._ZN2at6native29vectorized_elementwise_kernelILi4ENS0_13AUnaryFunctorIlllZZZNS0_18lshift_kernel_cudaERNS_18TensorIteratorBaseEENKUlvE_clEvENKUlvE2_clEvEUlllE_EESt5arrayIPcLm2EEEEviT0_T1_,"ax",@progbits
	.align	128
        .global         _ZN2at6native29vectorized_elementwise_kernelILi4ENS0_13AUnaryFunctorIlllZZZNS0_18lshift_kernel_cudaERNS_18TensorIteratorBaseEENKUlvE_clEvENKUlvE2_clEvEUlllE_EESt5arrayIPcLm2EEEEviT0_T1_
        .type           _ZN2at6native29vectorized_elementwise_kernelILi4ENS0_13AUnaryFunctorIlllZZZNS0_18lshift_kernel_cudaERNS_18TensorIteratorBaseEENKUlvE_clEvENKUlvE2_clEvEUlllE_EESt5arrayIPcLm2EEEEviT0_T1_,@function
        .size           _ZN2at6native29vectorized_elementwise_kernelILi4ENS0_13AUnaryFunctorIlllZZZNS0_18lshift_kernel_cudaERNS_18TensorIteratorBaseEENKUlvE_clEvENKUlvE2_clEvEUlllE_EESt5arrayIPcLm2EEEEviT0_T1_,(.L_x_20636 - _ZN2at6native29vectorized_elementwise_kernelILi4ENS0_13AUnaryFunctorIlllZZZNS0_18lshift_kernel_cudaERNS_18TensorIteratorBaseEENKUlvE_clEvENKUlvE2_clEvEUlllE_EESt5arrayIPcLm2EEEEviT0_T1_)
        .other          _ZN2at6native29vectorized_elementwise_kernelILi4ENS0_13AUnaryFunctorIlllZZZNS0_18lshift_kernel_cudaERNS_18TensorIteratorBaseEENKUlvE_clEvENKUlvE2_clEvEUlllE_EESt5arrayIPcLm2EEEEviT0_T1_,@"STO_CUDA_ENTRY STV_DEFAULT"
_ZN2at6native29vectorized_elementwise_kernelILi4ENS0_13AUnaryFunctorIlllZZZNS0_18lshift_kernel_cudaERNS_18TensorIteratorBaseEENKUlvE_clEvENKUlvE2_clEvEUlllE_EESt5arrayIPcLm2EEEEviT0_T1_:
.text._ZN2at6native29vectorized_elementwise_kernelILi4ENS0_13AUnaryFunctorIlllZZZNS0_18lshift_kernel_cudaERNS_18TensorIteratorBaseEENKUlvE_clEvENKUlvE2_clEvEUlllE_EESt5arrayIPcLm2EEEEviT0_T1_:
        /* <DEDUP_REMOVED lines=87> */
.L_x_14316:
        /* <DEDUP_REMOVED lines=129> */
.L_x_14319:
[----:B------:R-:W-:-:S13]  /*0d80*/  ISETP.GE.AND P0, PT, R19, R2, PT ;  /* 0x000000021300720c */ /* 0x000fda0003f06270 */
[----:B------:R-:W-:Y:S05]  /*0d90*/  @P0 BRA `(.L_x_14321) ;  /* 0x0000000000300947 */ /* 0x000fea0003800000 */
[----:B0-----:R-:W0:Y:S01]  /*0da0*/  LDC.64 R4, c[0x0][0x228] ;  /* 0x00008a00ff047b82 */ /* 0x001e220000000a00 */
[----:B------:R-:W-:Y:S02]  /*0db0*/  IMAD.IADD R3, R0, 0x1, R19 ;  /* 0x0000000100037824 */ /* 0x000fe400078e0213 */
[----:B------:R-:W-:Y:S02]  /*0dc0*/  VIADD R19, R19, 0x80 ;  /* 0x0000008013137836 */ /* 0x000fe40000000000 */
[----:B0-----:R-:W-:-:S05]  /*0dd0*/  IMAD.WIDE.U32 R4, R3, 0x8, R4 ;  /* 0x0000000803047825 */ /* 0x001fca00078e0004 */
[----:B------:R1:W-:Y:S02]  /*0de0*/  STG.E.64 desc[UR4][R4.64], R8 ;  /* 0x0000000804007986 */ /* 0x0003e4000c101b04 */
.L_x_14320:
[----:B------:R-:W-:-:S13]  /*0df0*/  ISETP.GE.AND P0, PT, R19, R2, PT ;  /* 0x000000021300720c */ /* 0x000fda0003f06270 */
[----:B------:R-:W-:Y:S05]  /*0e00*/  @P0 BRA `(.L_x_14322) ;  /* 0x0000000000340947 */ /* 0x000fea0003800000 */
[----:B01----:R-:W0:Y:S01]  /*0e10*/  LDC.64 R4, c[0x0][0x228] ;  /* 0x00008a00ff047b82 */ /* 0x003e220000000a00 */
[----:B------:R-:W-:Y:S02]  /*0e20*/  IMAD.IADD R3, R0, 0x1, R19 ;  /* 0x0000000100037824 */ /* 0x000fe400078e0213 */
[----:B------:R-:W-:Y:S02]  /*0e30*/  VIADD R19, R19, 0x80 ;  /* 0x0000008013137836 */ /* 0x000fe40000000000 */
[----:B0-----:R-:W-:-:S05]  /*0e40*/  IMAD.WIDE.U32 R4, R3, 0x8, R4 ;  /* 0x0000000803047825 */ /* 0x001fca00078e0004 */
[----:B------:R1:W-:Y:S02]  /*0e50*/  STG.E.64 desc[UR4][R4.64], R10 ;  /* 0x0000000a04007986 */ /* 0x0003e4000c101b04 */
.L_x_14321:
        /* <DEDUP_REMOVED lines=8> */
.L_x_14322:
[----:B------:R-:W-:Y:S05]  /*0ee0*/  BSYNC B1 ;  /* 0x0000000000017941 */ /* 0x000fea0003800000 */
.L_x_14318:
[----:B------:R-:W-:-:S13]  /*0ef0*/  ISETP.GE.AND P0, PT, R19, R2, PT ;  /* 0x000000021300720c */ /* 0x000fda0003f06270 */
[----:B012---:R-:W0:Y:S01]  /*0f00*/  @!P0 LDC.64 R4, c[0x0][0x228] ;  /* 0x00008a00ff048b82 */ /* 0x007e220000000a00 */
[----:B------:R-:W-:Y:S02]  /*0f10*/  @!P0 IMAD.IADD R3, R0, 0x1, R19 ;  /* 0x0000000100038824 */ /* 0x000fe400078e0213 */
[----:B------:R-:W-:Y:S02]  /*0f20*/  @!P0 VIADD R19, R19, 0x80 ;  /* 0x0000008013138836 */ /* 0x000fe40000000000 */
[----:B0-----:R-:W-:-:S05]  /*0f30*/  @!P0 IMAD.WIDE.U32 R4, R3, 0x8, R4 ;  /* 0x0000000803048825 */ /* 0x001fca00078e0004 */
[----:B------:R2:W-:Y:S02]  /*0f40*/  @!P0 STG.E.64 desc[UR4][R4.64], R16 ;  /* 0x0000001004008986 */ /* 0x0005e4000c101b04 */
.L_x_14323:
[----:B------:R-:W-:Y:S05]  /*0f50*/  BSYNC B0 ;  /* 0x0000000000007941 */ /* 0x000fea0003800000 */
.L_x_14317:
        /* <DEDUP_REMOVED lines=8> */
.L_x_14324:
        /* <DEDUP_REMOVED lines=10> */
.L_x_20636:


//--------------------- .text._ZN2at6native29vectorized_elementwise_kernelILi8ENS0_13AUnaryFunctorIlllZZZNS0_18lshift_kernel_cudaERNS_18TensorIteratorBaseEENKUlvE_clEvENKUlvE2_clEvEUlllE_EESt5arrayIPcLm2EEEEviT0_T1_ --------------------------
	.section	.text._ZN2at6native29vectorized_elementwise_kernelILi8ENS0_13AUnaryFunctorIlllZZZNS0_18lshift_kernel_cudaERNS_18TensorIteratorBaseEENKUlvE_clEvENKUlvE2_clEvEUlllE_EESt5arrayIPcLm2EEEEviT0_T1_,"ax",@progbits
	.align	128
        .global         _ZN2at6native29vectorized_elementwise_kernelILi8ENS0_13AUnaryFunctorIlllZZZNS0_18lshift_kernel_cudaERNS_18TensorIteratorBaseEENKUlvE_clEvENKUlvE2_clEvEUlllE_EESt5arrayIPcLm2EEEEviT0_T1_
        .type           _ZN2at6native29vectorized_elementwise_kernelILi8ENS0_13AUnaryFunctorIlllZZZNS0_18lshift_kernel_cudaERNS_18TensorIteratorBaseEENKUlvE_clEvENKUlvE2_clEvEUlllE_EESt5arrayIPcLm2EEEEviT0_T1_,@function
        .size           _ZN2at6native29vectorized_elementwise_kernelILi8ENS0_13AUnaryFunctorIlllZZZNS0_18lshift_kernel_cudaERNS_18TensorIteratorBaseEENKUlvE_clEvENKUlvE2_clEvEUlllE_EESt5arrayIPcLm2EEEEviT0_T1_,(.L_x_20637 - _ZN2at6native29vectorized_elementwise_kernelILi8ENS0_13AUnaryFunctorIlllZZZNS0_18lshift_kernel_cudaERNS_18TensorIteratorBaseEENKUlvE_clEvENKUlvE2_clEvEUlllE_EESt5arrayIPcLm2EEEEviT0_T1_)
        .other          _ZN2at6native29vectorized_elementwise_kernelILi8ENS0_13AUnaryFunctorIlllZZZNS0_18lshift_kernel_cudaERNS_18TensorIteratorBaseEENKUlvE_clEvENKUlvE2_clEvEUlllE_EESt5arrayIPcLm2EEEEviT0_T1_,@"STO_CUDA_ENTRY STV_DEFAULT"
_ZN2at6native29vectorized_elementwise_kernelILi8ENS0_13AUnaryFunctorIlllZZZNS0_18lshift_kernel_cudaERNS_18TensorIteratorBaseEENKUlvE_clEvENKUlvE2_clEvEUlllE_EESt5arrayIPcLm2EEEEviT0_T1_:
.text._ZN2at6native29vectorized_elementwise_kernelILi8ENS0_13AUnaryFunctorIlllZZZNS0_18lshift_kernel_cudaERNS_18TensorIteratorBaseEENKUlvE_clEvENKUlvE2_clEvEUlllE_EESt5arrayIPcLm2EEEEviT0_T1_:
        /* <DEDUP_REMOVED lines=87> */
.L_x_14325:
        /* <DEDUP_REMOVED lines=129> */
.L_x_14328:
[----:B------:R-:W-:-:S13]  /*0d80*/  ISETP.GE.AND P0, PT, R19, R2, PT ;  /* 0x000000021300720c */ /* 0x000fda0003f06270 */
[----:B------:R-:W-:Y:S05]  /*0d90*/  @P0 BRA `(.L_x_14330) ;  /* 0x0000000000300947 */ /* 0x000fea0003800000 */
[----:B0-----:R-:W0:Y:S01]  /*0da0*/  LDC.64 R4, c[0x0][0x228] ;  /* 0x00008a00ff047b82 */ /* 0x001e220000000a00 */
[----:B------:R-:W-:Y:S02]  /*0db0*/  IMAD.IADD R3, R0, 0x1, R19 ;  /* 0x0000000100037824 */ /* 0x000fe400078e0213 */
[----:B------:R-:W-:Y:S02]  /*0dc0*/  VIADD R19, R19, 0x80 ;  /* 0x0000008013137836 */ /* 0x000fe40000000000 */
[----:B0-----:R-:W-:-:S05]  /*0dd0*/  IMAD.WIDE.U32 R4, R3, 0x8, R4 ;  /* 0x0000000803047825 */ /* 0x001fca00078e0004 */
[----:B------:R1:W-:Y:S02]  /*0de0*/  STG.E.64 desc[UR4][R4.64], R8 ;  /* 0x0000000804007986 */ /* 0x0003e4000c101b04 */
.L_x_14329:
[----:B------:R-:W-:-:S13]  /*0df0*/  ISETP.GE.AND P0, PT, R19, R2, PT ;  /* 0x000000021300720c */ /* 0x000fda0003f06270 */
[----:B------:R-:W-:Y:S05]  /*0e00*/  @P0 BRA `(.L_x_14331) ;  /* 0x0000000000340947 */ /* 0x000fea0003800000 */
[----:B01----:R-:W0:Y:S01]  /*0e10*/  LDC.64 R4, c[0x0][0x228] ;  /* 0x00008a00ff047b82 */ /* 0x003e220000000a00 */
[----:B------:R-:W-:Y:S02]  /*0e20*/  IMAD.IADD R3, R0, 0x1, R19 ;  /* 0x0000000100037824 */ /* 0x000fe400078e0213 */
[----:B------:R-:W-:Y:S02]  /*0e30*/  VIADD R19, R19, 0x80 ;  /* 0x0000008013137836 */ /* 0x000fe40000000000 */
[----:B0-----:R-:W-:-:S05]  /*0e40*/  IMAD.WIDE.U32 R4, R3, 0x8, R4 ;  /* 0x0000000803047825 */ /* 0x001fca00078e0004 */
[----:B------:R1:W-:Y:S02]  /*0e50*/  STG.E.64 desc[UR4][R4.64], R10 ;  /* 0x0000000a04007986 */ /* 0x0003e4000c101b04 */
.L_x_14330:
        /* <DEDUP_REMOVED lines=8> */
.L_x_14331:
[----:B------:R-:W-:Y:S05]  /*0ee0*/  BSYNC B1 ;  /* 0x0000000000017941 */ /* 0x000fea0003800000 */
.L_x_14327:
[----:B------:R-:W-:-:S13]  /*0ef0*/  ISETP.GE.AND P0, PT, R19, R2, PT ;  /* 0x000000021300720c */ /* 0x000fda0003f06270 */
[----:B012---:R-:W0:Y:S01]  /*0f00*/  @!P0 LDC.64 R4, c[0x0][0x228] ;  /* 0x00008a00ff048b82 */ /* 0x007e220000000a00 */
[----:B------:R-:W-:Y:S02]  /*0f10*/  @!P0 IMAD.IADD R3, R0, 0x1, R19 ;  /* 0x0000000100038824 */ /* 0x000fe400078e0213 */
[----:B------:R-:W-:Y:S02]  /*0f20*/  @!P0 VIADD R19, R19, 0x80 ;  /* 0x0000008013138836 */ /* 0x000fe40000000000 */
[----:B0-----:R-:W-:-:S05]  /*0f30*/  @!P0 IMAD.WIDE.U32 R4, R3, 0x8, R4 ;  /* 0x0000000803048825 */ /* 0x001fca00078e0004 */
[----:B------:R2:W-:Y:S02]  /*0f40*/  @!P0 STG.E.64 desc[UR4][R4.64], R16 ;  /* 0x0000001004008986 */ /* 0x0005e4000c101b04 */
.L_x_14332:
[----:B------:R-:W-:Y:S05]  /*0f50*/  BSYNC B0 ;  /* 0x0000000000007941 */ /* 0x000fea0003800000 */
.L_x_14326:
        /* <DEDUP_REMOVED lines=8> */
.L_x_14333:
        /* <DEDUP_REMOVED lines=10> */
.L_x_20637:


//--------------------- .text._ZN2at6native18elementwise_kernelILi128ELi4EZNS0_15gpu_kernel_implINS0_13BinaryFunctorIiiiZZZNS0_18lshift_kernel_cudaERNS_18TensorIteratorBaseEENKUlvE_clEvENKUlvE1_clEvEUliiE_EEEEvS5_RKT_EUliE_EEviT1_ --------------------------
	.section	.text._ZN2at6native18elementwise_kernelILi128ELi4EZNS0_15gpu_kernel_implINS0_13BinaryFunctorIiiiZZZNS0_18lshift_kernel_cudaERNS_18TensorIteratorBaseEENKUlvE_clEvENKUlvE1_clEvEUliiE_EEEEvS5_RKT_EUliE_EEviT1_,"ax",@progbits
	.align	128
        .global         _ZN2at6native18elementwise_kernelILi128ELi4EZNS0_15gpu_kernel_implINS0_13BinaryFunctorIiiiZZZNS0_18lshift_kernel_cudaERNS_18TensorIteratorBaseEENKUlvE_clEvENKUlvE1_clEvEUliiE_EEEEvS5_RKT_EUliE_EEviT1_
        .type           _ZN2at6native18elementwise_kernelILi128ELi4EZNS0_15gpu_kernel_implINS0_13BinaryFunctorIiiiZZZNS0_18lshift_kernel_cudaERNS_18TensorIteratorBaseEENKUlvE_clEvENKUlvE1_clEvEUliiE_EEEEvS5_RKT_EUliE_EEviT1_,@function
        .size           _ZN2at6native18elementwise_kernelILi128ELi4EZNS0_15gpu_kernel_implINS0_13BinaryFunctorIiiiZZZNS0_18lshift_kernel_cudaERNS_18TensorIteratorBaseEENKUlvE_clEvENKUlvE1_clEvEUliiE_EEEEvS5_RKT_EUliE_EEviT1_,(.L_x_20638 - _ZN2at6native18elementwise_kernelILi128ELi4EZNS0_15gpu_kernel_implINS0_13BinaryFunctorIiiiZZZNS0_18lshift_kernel_cudaERNS_18TensorIteratorBaseEENKUlvE_clEvENKUlvE1_clEvEUliiE_EEEEvS5_RKT_EUliE_EEviT1_)
        .other          _ZN2at6native18elementwise_kernelILi128ELi4EZNS0_15gpu_kernel_implINS0_13BinaryFunctorIiiiZZZNS0_18lshift_kernel_cudaERNS_18TensorIteratorBaseEENKUlvE_clEvENKUlvE1_clEvEUliiE_EEEEvS5_RKT_EUliE_EEviT1_,@"STO_CUDA_ENTRY STV_DEFAULT"
_ZN2at6native18elementwise_kernelILi128ELi4EZNS0_15gpu_kernel_implINS0_13BinaryFunctorIiiiZZZNS0_18lshift_kernel_cudaERNS_18TensorIteratorBaseEENKUlvE_clEvENKUlvE1_clEvEUliiE_EEEEvS5_RKT_EUliE_EEviT1_:
.text._ZN2at6native18elementwise_kernelILi128ELi4EZNS0_15gpu_kernel_implINS0_13BinaryFunctorIiiiZZZNS0_18lshift_kernel_cudaERNS_18TensorIteratorBaseEENKUlvE_clEvENKUlvE1_clEvEUliiE_EEEEvS5_RKT_EUliE_EEviT1_:
        /* <DEDUP_REMOVED lines=365> */
.L_x_14336:
        /* <DEDUP_REMOVED lines=20> */
.L_x_14340:
[----:B------:R0:W5:Y:S01]  /*1810*/  LDG.E.U8 R19, desc[UR36][R2.64] ;  /* 0x0000002402137981 */ /* 0x000162000c1e1100 */
[----:B------:R-:W-:Y:S05]  /*1820*/  BRA `(.L_x_14342) ;  /* 0x0000000c00347947 */ /* 0x000fea0003800000 */
.L_x_14339:
        /* <DEDUP_REMOVED lines=8> */
.L_x_14344:
[----:B------:R0:W5:Y:S01]  /*18b0*/  LDG.E R19, desc[UR36][R2.64] ;  /* 0x0000002402137981 */ /* 0x000162000c1e1900 */
[----:B------:R-:W-:Y:S05]  /*18c0*/  BRA `(.L_x_14342) ;  /* 0x0000000c000c7947 */ /* 0x000fea0003800000 */
.L_x_14343:
[----:B------:R0:W5:Y:S01]  /*18d0*/  LDG.E.S16 R19, desc[UR36][R2.64] ;  /* 0x0000002402137981 */ /* 0x000162000c1e1700 */
[----:B------:R-:W-:Y:S05]  /*18e0*/  BRA `(.L_x_14342) ;  /* 0x0000000c00047947 */ /* 0x000fea0003800000 */
.L_x_14338:
        /* <DEDUP_REMOVED lines=9> */
.L_x_14346:
[----:B------:R-:W2:Y:S02]  /*1980*/  LDG.E.U16 R2, desc[UR36][R2.64] ;  /* 0x0000002402027981 */ /* 0x000ea4000c1e1500 */
[----:B--2---:R-:W-:-:S06]  /*1990*/  HADD2.F32 R19, -RZ, R2.H0_H0 ;  /* 0x20000002ff137230 */ /* 0x004fcc0000004100 */
[----:B------:R-:W0:Y:S01]  /*19a0*/  F2I.FTZ.TRUNC.NTZ R19, R19 ;  /* 0x0000001300137305 */ /* 0x000e22000021f100 */
[----:B------:R-:W-:Y:S05]  /*19b0*/  BRA `(.L_x_14342) ;  /* 0x0000000800d07947 */ /* 0x000fea0003800000 */
.L_x_14345:
        /* <DEDUP_REMOVED lines=9> */
.L_x_14348:
[----:B------:R-:W2:Y:S02]  /*1a50*/  LDG.E.U16 R2, desc[UR36][R2.64] ;  /* 0x0000002402027981 */ /* 0x000ea4000c1e1500 */
[----:B--2---:R-:W-:-:S06]  /*1a60*/  HADD2.F32 R19, -RZ, R2.H0_H0 ;  /* 0x20000002ff137230 */ /* 0x004fcc0000004100 */
[----:B------:R-:W0:Y:S01]  /*1a70*/  F2I.FTZ.TRUNC.NTZ R19, R19 ;  /* 0x0000001300137305 */ /* 0x000e22000021f100 */
[----:B------:R-:W-:Y:S05]  /*1a80*/  BRA `(.L_x_14342) ;  /* 0x00000008009c7947 */ /* 0x000fea0003800000 */
.L_x_14347:
[----:B------:R-:W2:Y:S02]  /*1a90*/  LDG.E.64 R2, desc[UR36][R2.64] ;  /* 0x0000002402027981 */ /* 0x000ea4000c1e1b00 */
[----:B--2---:R0:W1:Y:S01]  /*1aa0*/  F2I.F64.TRUNC R19, R2 ;  /* 0x0000000200137311 */ /* 0x004062000030d100 */
[----:B------:R-:W-:Y:S05]  /*1ab0*/  BRA `(.L_x_14342) ;  /* 0x0000000800907947 */ /* 0x000fea0003800000 */
.L_x_14337:
        /* <DEDUP_REMOVED lines=12> */
.L_x_14351:
[----:B------:R-:W2:Y:S02]  /*1b80*/  LDG.E.64 R2, desc[UR36][R2.64] ;  /* 0x0000002402027981 */ /* 0x000ea4000c1e1b00 */
[----:B--2---:R0:W1:Y:S01]  /*1b90*/  F2I.F64.TRUNC R19, R2 ;  /* 0x0000000200137311 */ /* 0x004062000030d100 */
[----:B------:R-:W-:Y:S05]  /*1ba0*/  BRA `(.L_x_14342) ;  /* 0x0000000800547947 */ /* 0x000fea0003800000 */
.L_x_14350:
        /* <DEDUP_REMOVED lines=27> */
.L_x_14353:
        /* <DEDUP_REMOVED lines=14> */
.L_x_14352:
[----:B------:R-:W2:Y:S02]  /*1e40*/  LDG.E.U16 R19, desc[UR36][R2.64] ;  /* 0x0000002402137981 */ /* 0x000ea4000c1e1500 */
[----:B--2---:R-:W-:-:S06]  /*1e50*/  IMAD.U32 R19, R19, 0x10000, RZ ;  /* 0x0001000013137824 */ /* 0x004fcc00078e00ff */
[----:B------:R-:W0:Y:S01]  /*1e60*/  F2I.FTZ.TRUNC.NTZ R19, R19 ;  /* 0x0000001300137305 */ /* 0x000e22000021f100 */
[----:B------:R-:W-:Y:S05]  /*1e70*/  BRA `(.L_x_14342) ;  /* 0x0000000400a07947 */ /* 0x000fea0003800000 */
.L_x_14349:
        /* <DEDUP_REMOVED lines=10> */
.L_x_14356:
        /* <DEDUP_REMOVED lines=21> */
.L_x_14360:
[----:B------:R-:W-:Y:S05]  /*2070*/  BSYNC B1 ;  /* 0x0000000000017941 */ /* 0x000fea0003800000 */
.L_x_14359:
[----:B------:R-:W-:Y:S01]  /*2080*/  IMAD.SHL.U32 R2, R2, 0x100000, RZ ;  /* 0x0010000002027824 */ /* 0x000fe200078e00ff */
[----:B------:R-:W-:-:S04]  /*2090*/  LEA R0, R0, 0x3b800000, 0x17 ;  /* 0x3b80000000007811 */ /* 0x000fc800078eb8ff */
[----:B------:R-:W-:-:S07]  /*20a0*/  LOP3.LUT R19, R0, R2, R19, 0xfe, !PT ;  /* 0x0000000200137212 */ /* 0x000fce00078efe13 */
.L_x_14358:
[----:B------:R-:W-:Y:S05]  /*20b0*/  BSYNC B0 ;  /* 0x0000000000007941 */ /* 0x000fea0003800000 */
.L_x_14357:
[----:B------:R-:W1:Y:S01]  /*20c0*/  F2I.FTZ.TRUNC.NTZ R19, R19 ;  /* 0x0000001300137305 */ /* 0x000e62000021f100 */
[----:B------:R-:W-:Y:S05]  /*20d0*/  BRA `(.L_x_14342) ;  /* 0x0000000400087947 */ /* 0x000fea0003800000 */
.L_x_14355:
        /* <DEDUP_REMOVED lines=21> */
.L_x_14364:
[----:B------:R-:W-:Y:S05]  /*2230*/  BSYNC B1 ;  /* 0x0000000000017941 */ /* 0x000fea0003800000 */
.L_x_14363:
[----:B------:R-:W-:Y:S01]  /*2240*/  IMAD.SHL.U32 R2, R2, 0x200000, RZ ;  /* 0x0020000002027824 */ /* 0x000fe200078e00ff */
[----:B------:R-:W-:-:S04]  /*2250*/  LEA R0, R0, 0x37800000, 0x17 ;  /* 0x3780000000007811 */ /* 0x000fc800078eb8ff */
[----:B------:R-:W-:-:S07]  /*2260*/  LOP3.LUT R19, R0, R2, R19, 0xfe, !PT ;  /* 0x0000000200137212 */ /* 0x000fce00078efe13 */
.L_x_14362:
[----:B------:R-:W-:Y:S05]  /*2270*/  BSYNC B0 ;  /* 0x0000000000007941 */ /* 0x000fea0003800000 */
.L_x_14361:
[----:B------:R-:W2:Y:S01]  /*2280*/  F2I.FTZ.TRUNC.NTZ R19, R19 ;  /* 0x0000001300137305 */ /* 0x000ea2000021f100 */
[----:B------:R-:W-:Y:S05]  /*2290*/  BRA `(.L_x_14342) ;  /* 0x0000000000987947 */ /* 0x000fea0003800000 */
.L_x_14354:
        /* <DEDUP_REMOVED lines=14> */
.L_x_14368:
[----:B------:R-:W-:Y:S05]  /*2380*/  BSYNC B0 ;  /* 0x0000000000007941 */ /* 0x000fea0003800000 */
.L_x_14367:
[----:B------:R-:W4:Y:S01]  /*2390*/  F2I.FTZ.TRUNC.NTZ R19, R19 ;  /* 0x0000001300137305 */ /* 0x000f22000021f100 */
[----:B------:R-:W-:Y:S05]  /*23a0*/  BRA `(.L_x_14342) ;  /* 0x0000000000547947 */ /* 0x000fea0003800000 */
.L_x_14341:
        /* <DEDUP_REMOVED lines=17> */
.L_x_14369:
[----:B------:R-:W-:Y:S05]  /*24c0*/  BRA `(.L_x_14342) ;  /* 0x00000000000c7947 */ /* 0x000fea0003800000 */
.L_x_14366:
[----:B------:R0:W5:Y:S01]  /*24d0*/  LDG.E R19, desc[UR36][R2.64] ;  /* 0x0000002402137981 */ /* 0x000162000c1e1900 */
[----:B------:R-:W-:Y:S05]  /*24e0*/  BRA `(.L_x_14342) ;  /* 0x0000000000047947 */ /* 0x000fea0003800000 */
.L_x_14365:
[----:B------:R3:W5:Y:S02]  /*24f0*/  LDG.E R19, desc[UR36][R2.64] ;  /* 0x0000002402137981 */ /* 0x000764000c1e1900 */
.L_x_14342:
        /* <DEDUP_REMOVED lines=17> */
.L_x_14373:
[----:B------:R0:W5:Y:S01]  /*2610*/  LDG.E.U8 R22, desc[UR36][R2.64] ;  /* 0x0000002402167981 */ /* 0x000162000c1e1100 */
[----:B------:R-:W-:Y:S05]  /*2620*/  BRA `(.L_x_14375) ;  /* 0x0000000c00347947 */ /* 0x000fea0003800000 */
.L_x_14372:
        /* <DEDUP_REMOVED lines=8> */
.L_x_14377:
[----:B------:R3:W5:Y:S01]  /*26b0*/  LDG.E R22, desc[UR36][R2.64] ;  /* 0x0000002402167981 */ /* 0x000762000c1e1900 */
[----:B------:R-:W-:Y:S05]  /*26c0*/  BRA `(.L_x_14375) ;  /* 0x0000000c000c7947 */ /* 0x000fea0003800000 */
.L_x_14376:
[----:B------:R0:W5:Y:S01]  /*26d0*/  LDG.E.S16 R22, desc[UR36][R2.64] ;  /* 0x0000002402167981 */ /* 0x000162000c1e1700 */
[----:B------:R-:W-:Y:S05]  /*26e0*/  BRA `(.L_x_14375) ;  /* 0x0000000c00047947 */ /* 0x000fea0003800000 */
.L_x_14371:
        /* <DEDUP_REMOVED lines=9> */
.L_x_14379:
[----:B------:R-:W3:Y:S02]  /*2780*/  LDG.E.U16 R2, desc[UR36][R2.64] ;  /* 0x0000002402027981 */ /* 0x000ee4000c1e1500 */
[----:B---3--:R-:W-:-:S06]  /*2790*/  HADD2.F32 R22, -RZ, R2.H0_H0 ;  /* 0x20000002ff167230 */ /* 0x008fcc0000004100 */
[----:B------:R-:W0:Y:S01]  /*27a0*/  F2I.FTZ.TRUNC.NTZ R22, R22 ;  /* 0x0000001600167305 */ /* 0x000e22000021f100 */
[----:B------:R-:W-:Y:S05]  /*27b0*/  BRA `(.L_x_14375) ;  /* 0x0000000800d07947 */ /* 0x000fea0003800000 */
.L_x_14378:
        /* <DEDUP_REMOVED lines=9> */
.L_x_14381:
[----:B------:R-:W3:Y:S02]  /*2850*/  LDG.E.U16 R2, desc[UR36][R2.64] ;  /* 0x0000002402027981 */ /* 0x000ee4000c1e1500 */
[----:B---3--:R-:W-:-:S06]  /*2860*/  HADD2.F32 R22, -RZ, R2.H0_H0 ;  /* 0x20000002ff167230 */ /* 0x008fcc0000004100 */
[----:B------:R-:W0:Y:S01]  /*2870*/  F2I.FTZ.TRUNC.NTZ R22, R22 ;  /* 0x0000001600167305 */ /* 0x000e22000021f100 */
[----:B------:R-:W-:Y:S05]  /*2880*/  BRA `(.L_x_14375) ;  /* 0x00000008009c7947 */ /* 0x000fea0003800000 */
.L_x_14380:
[----:B------:R-:W3:Y:S02]  /*2890*/  LDG.E.64 R2, desc[UR36][R2.64] ;  /* 0x0000002402027981 */ /* 0x000ee4000c1e1b00 */
[----:B---3--:R0:W3:Y:S01]  /*28a0*/  F2I.F64.TRUNC R22, R2 ;  /* 0x0000000200167311 */ /* 0x0080e2000030d100 */
[----:B------:R-:W-:Y:S05]  /*28b0*/  BRA `(.L_x_14375) ;  /* 0x0000000800907947 */ /* 0x000fea0003800000 */
.L_x_14370:
        /* <DEDUP_REMOVED lines=12> */
.L_x_14384:
[----:B------:R-:W3:Y:S02]  /*2980*/  LDG.E.64 R2, desc[UR36][R2.64] ;  /* 0x0000002402027981 */ /* 0x000ee4000c1e1b00 */
[----:B---3--:R0:W3:Y:S01]  /*2990*/  F2I.F64.TRUNC R22, R2 ;  /* 0x0000000200167311 */ /* 0x0080e2000030d100 */
[----:B------:R-:W-:Y:S05]  /*29a0*/  BRA `(.L_x_14375) ;  /* 0x0000000800547947 */ /* 0x000fea0003800000 */
.L_x_14383:
        /* <DEDUP_REMOVED lines=27> */
.L_x_14386:
        /* <DEDUP_REMOVED lines=14> */
.L_x_14385:
[----:B------:R-:W3:Y:S02]  /*2c40*/  LDG.E.U16 R22, desc[UR36][R2.64] ;  /* 0x0000002402167981 */ /* 0x000ee4000c1e1500 */
[----:B---3--:R-:W-:-:S06]  /*2c50*/  IMAD.U32 R22, R22, 0x10000, RZ ;  /* 0x0001000016167824 */ /* 0x008fcc00078e00ff */
[----:B------:R-:W0:Y:S01]  /*2c60*/  F2I.FTZ.TRUNC.NTZ R22, R22 ;  /* 0x0000001600167305 */ /* 0x000e22000021f100 */
[----:B------:R-:W-:Y:S05]  /*2c70*/  BRA `(.L_x_14375) ;  /* 0x0000000400a07947 */ /* 0x000fea0003800000 */
.L_x_14382:
        /* <DEDUP_REMOVED lines=10> */
.L_x_14389:
        /* <DEDUP_REMOVED lines=21> */
.L_x_14393:
[----:B------:R-:W-:Y:S05]  /*2e70*/  BSYNC B1 ;  /* 0x0000000000017941 */ /* 0x000fea0003800000 */
.L_x_14392:
[----:B------:R-:W-:Y:S01]  /*2e80*/  IMAD.SHL.U32 R2, R2, 0x100000, RZ ;  /* 0x0010000002027824 */ /* 0x000fe200078e00ff */
[----:B------:R-:W-:-:S04]  /*2e90*/  LEA R3, R0, 0x3b800000, 0x17 ;  /* 0x3b80000000037811 */ /* 0x000fc800078eb8ff */
[----:B------:R-:W-:-:S07]  /*2ea0*/  LOP3.LUT R22, R3, R2, R22, 0xfe, !PT ;  /* 0x0000000203167212 */ /* 0x000fce00078efe16 */
.L_x_14391:
[----:B------:R-:W-:Y:S05]  /*2eb0*/  BSYNC B0 ;  /* 0x0000000000007941 */ /* 0x000fea0003800000 */
.L_x_14390:
[----:B------:R-:W0:Y:S01]  /*2ec0*/  F2I.FTZ.TRUNC.NTZ R22, R22 ;  /* 0x0000001600167305 */ /* 0x000e22000021f100 */
[----:B------:R-:W-:Y:S05]  /*2ed0*/  BRA `(.L_x_14375) ;  /* 0x0000000400087947 */ /* 0x000fea0003800000 */
.L_x_14388:
        /* <DEDUP_REMOVED lines=21> */
.L_x_14397:
[----:B------:R-:W-:Y:S05]  /*3030*/  BSYNC B1 ;  /* 0x0000000000017941 */ /* 0x000fea0003800000 */
.L_x_14396:
[----:B------:R-:W-:Y:S01]  /*3040*/  IMAD.SHL.U32 R2, R2, 0x200000, RZ ;  /* 0x0020000002027824 */ /* 0x000fe200078e00ff */
[----:B------:R-:W-:-:S04]  /*3050*/  LEA R3, R0, 0x37800000, 0x17 ;  /* 0x3780000000037811 */ /* 0x000fc800078eb8ff */
[----:B------:R-:W-:-:S07]  /*3060*/  LOP3.LUT R22, R3, R2, R22, 0xfe, !PT ;  /* 0x0000000203167212 */ /* 0x000fce00078efe16 */
.L_x_14395:
[----:B------:R-:W-:Y:S05]  /*3070*/  BSYNC B0 ;  /* 0x0000000000007941 */ /* 0x000fea0003800000 */
.L_x_14394:
[----:B------:R-:W0:Y:S01]  /*3080*/  F2I.FTZ.TRUNC.NTZ R22, R22 ;  /* 0x0000001600167305 */ /* 0x000e22000021f100 */
[----:B------:R-:W-:Y:S05]  /*3090*/  BRA `(.L_x_14375) ;  /* 0x0000000000987947 */ /* 0x000fea0003800000 */
.L_x_14387:
        /* <DEDUP_REMOVED lines=14> */
.L_x_14401:
[----:B------:R-:W-:Y:S05]  /*3180*/  BSYNC B0 ;  /* 0x0000000000007941 */ /* 0x000fea0003800000 */
.L_x_14400:
[----:B------:R-:W0:Y:S01]  /*3190*/  F2I.FTZ.TRUNC.NTZ R22, R22 ;  /* 0x0000001600167305 */ /* 0x000e22000021f100 */
[----:B------:R-:W-:Y:S05]  /*31a0*/  BRA `(.L_x_14375) ;  /* 0x0000000000547947 */ /* 0x000fea0003800000 */
.L_x_14374:
        /* <DEDUP_REMOVED lines=17> */
.L_x_14402:
[----:B------:R-:W-:Y:S05]  /*32c0*/  BRA `(.L_x_14375) ;  /* 0x00000000000c7947 */ /* 0x000fea0003800000 */
.L_x_14399:
[----:B------:R0:W5:Y:S01]  /*32d0*/  LDG.E R22, desc[UR36][R2.64] ;  /* 0x0000002402167981 */ /* 0x000162000c1e1900 */
[----:B------:R-:W-:Y:S05]  /*32e0*/  BRA `(.L_x_14375) ;  /* 0x0000000000047947 */ /* 0x000fea0003800000 */
.L_x_14398:
[----:B------:R0:W5:Y:S02]  /*32f0*/  LDG.E R22, desc[UR36][R2.64] ;  /* 0x0000002402167981 */ /* 0x000164000c1e1900 */
.L_x_14375:
[----:B0--3--:R-:W0:Y:S01]  /*3300*/  LDC.U8 R3, c[0x0][0x491] ;  /* 0x00012440ff037b82 */ /* 0x009e220000000000 */
[----:B-----5:R-:W-:Y:S02]  /*3310*/  ISETP.GT.U32.AND P0, PT, R22, 0x1f, PT ;  /* 0x0000001f1600780c */ /* 0x020fe40003f04070 */
[----:B-12-4-:R-:W-:-:S04]  /*3320*/  SHF.L.U32 R19, R19, R22, RZ ;  /* 0x0000001613137219 */ /* 0x016fc800000006ff */
        /* <DEDUP_REMOVED lines=14> */
.L_x_14406:
[----:B------:R1:W-:Y:S01]  /*3410*/  STG.E.U8 desc[UR36][R16.64], R2 ;  /* 0x0000000210007986 */ /* 0x0003e2000c101124 */
[----:B------:R-:W-:Y:S05]  /*3420*/  BRA `(.L_x_14408) ;  /* 0x0000000c00507947 */ /* 0x000fea0003800000 */
.L_x_14405:
        /* <DEDUP_REMOVED lines=9> */
.L_x_14410:
[----:B------:R3:W-:Y:S01]  /*34c0*/  STG.E desc[UR36][R16.64], R2 ;  /* 0x0000000210007986 */ /* 0x0007e2000c101924 */
[----:B------:R-:W-:Y:S05]  /*34d0*/  BRA `(.L_x_14408) ;  /* 0x0000000c00247947 */ /* 0x000fea0003800000 */
.L_x_14409:
[----:B------:R2:W-:Y:S01]  /*34e0*/  STG.E.U16 desc[UR36][R16.64], R2 ;  /* 0x0000000210007986 */ /* 0x0005e2000c101524 */
[----:B------:R-:W-:Y:S05]  /*34f0*/  BRA `(.L_x_14408) ;  /* 0x0000000c001c7947 */ /* 0x000fea0003800000 */
.L_x_14404:
        /* <DEDUP_REMOVED lines=9> */
.L_x_14412:
[----:B------:R-:W-:-:S04]  /*3590*/  I2FP.F32.S32 R0, R2 ;  /* 0x0000000200007245 */ /* 0x000fc80000201400 */
[----:B------:R-:W-:-:S05]  /*35a0*/  F2FP.F16.F32.PACK_AB R0, RZ, R0 ;  /* 0x00000000ff00723e */ /* 0x000fca00000000ff */
[----:B------:R0:W-:Y:S01]  /*35b0*/  STG.E.U16 desc[UR36][R16.64], R0 ;  /* 0x0000000010007986 */ /* 0x0001e2000c101524 */
[----:B------:R-:W-:Y:S05]  /*35c0*/  BRA `(.L_x_14408) ;  /* 0x0000000800e87947 */ /* 0x000fea0003800000 */
.L_x_14411:
        /* <DEDUP_REMOVED lines=10> */
.L_x_14414:
[----:B------:R-:W-:-:S04]  /*3670*/  I2FP.F32.S32 R2, R2 ;  /* 0x0000000200027245 */ /* 0x000fc80000201400 */
[----:B------:R-:W-:-:S04]  /*3680*/  F2FP.F16.F32.PACK_AB R3, RZ, R2 ;  /* 0x00000002ff03723e */ /* 0x000fc800000000ff */
[----:B------:R-:W-:-:S05]  /*3690*/  PRMT R3, R3, 0x5410, RZ ;  /* 0x0000541003037816 */ /* 0x000fca00000000ff */
[----:B------:R0:W-:Y:S01]  /*36a0*/  STG.E desc[UR36][R16.64], R3 ;  /* 0x0000000310007986 */ /* 0x0001e2000c101924 */
[----:B------:R-:W-:Y:S05]  /*36b0*/  BRA `(.L_x_14408) ;  /* 0x0000000800ac7947 */ /* 0x000fea0003800000 */
.L_x_14413:
[----:B------:R-:W0:Y:S02]  /*36c0*/  I2F.F64 R2, R2 ;  /* 0x0000000200027312 */ /* 0x000e240000201c00 */
[----:B0-----:R0:W-:Y:S01]  /*36d0*/  STG.E.64 desc[UR36][R16.64], R2 ;  /* 0x0000000210007986 */ /* 0x0011e2000c101b24 */
[----:B------:R-:W-:Y:S05]  /*36e0*/  BRA `(.L_x_14408) ;  /* 0x0000000800a07947 */ /* 0x000fea0003800000 */
.L_x_14403:
        /* <DEDUP_REMOVED lines=12> */
.L_x_14417:
[----:B------:R-:W0:Y:S01]  /*37b0*/  I2F.F64 R4, R2 ;  /* 0x0000000200047312 */ /* 0x000e220000201c00 */
[----:B------:R-:W-:-:S05]  /*37c0*/  CS2R R6, SRZ ;  /* 0x0000000000067805 */ /* 0x000fca000001ff00 */
[----:B0-----:R0:W-:Y:S01]  /*37d0*/  STG.E.128 desc[UR36][R16.64], R4 ;  /* 0x0000000410007986 */ /* 0x0011e2000c101d24 */
[----:B------:R-:W-:Y:S05]  /*37e0*/  BRA `(.L_x_14408) ;  /* 0x0000000800607947 */ /* 0x000fea0003800000 */
.L_x_14416:
        /* <DEDUP_REMOVED lines=21> */
.L_x_14421:
[----:B------:R-:W-:Y:S05]  /*3940*/  BSYNC B0 ;  /* 0x0000000000007941 */ /* 0x000fea0003800000 */
.L_x_14420:
[----:B------:R-:W-:-:S05]  /*3950*/  LOP3.LUT R3, R0, R3, RZ, 0xfc, !PT ;  /* 0x0000000300037212 */ /* 0x000fca00078efcff */
[----:B------:R0:W-:Y:S01]  /*3960*/  STG.E.U8 desc[UR36][R16.64], R3 ;  /* 0x0000000310007986 */ /* 0x0001e2000c101124 */
[----:B------:R-:W-:Y:S05]  /*3970*/  BRA `(.L_x_14408) ;  /* 0x0000000400fc7947 */ /* 0x000fea0003800000 */
.L_x_14419:
        /* <DEDUP_REMOVED lines=13> */
.L_x_14423:
[----:B------:R-:W-:Y:S01]  /*3a50*/  IMAD.MOV.U32 R0, RZ, RZ, 0x7f ;  /* 0x0000007fff007424 */ /* 0x000fe200078e00ff */
[----:B------:R-:W-:-:S04]  /*3a60*/  ISETP.GT.U32.AND P0, PT, R2, 0x7f800000, PT ;  /* 0x7f8000000200780c */ /* 0x000fc80003f04070 */
[----:B------:R-:W-:-:S09]  /*3a70*/  SEL R0, R0, 0x7c, P0 ;  /* 0x0000007c00007807 */ /* 0x000fd20000000000 */
.L_x_14424:
[----:B------:R-:W-:Y:S05]  /*3a80*/  BSYNC B0 ;  /* 0x0000000000007941 */ /* 0x000fea0003800000 */
.L_x_14422:
[----:B------:R-:W-:-:S04]  /*3a90*/  LOP3.LUT R2, R3, 0x80000000, RZ, 0xc0, !PT ;  /* 0x8000000003027812 */ /* 0x000fc800078ec0ff */
[----:B------:R-:W-:-:S04]  /*3aa0*/  SHF.R.U32.HI R3, RZ, 0x18, R2 ;  /* 0x00000018ff037819 */ /* 0x000fc80000011602 */
[----:B------:R-:W-:-:S05]  /*3ab0*/  LOP3.LUT R3, R0, R3, RZ, 0xfc, !PT ;  /* 0x0000000300037212 */ /* 0x000fca00078efcff */
[----:B------:R0:W-:Y:S01]  /*3ac0*/  STG.E.U8 desc[UR36][R16.64], R3 ;  /* 0x0000000310007986 */ /* 0x0001e2000c101124 */
[----:B------:R-:W-:Y:S05]  /*3ad0*/  BRA `(.L_x_14408) ;  /* 0x0000000400a47947 */ /* 0x000fea0003800000 */
.L_x_14418:
[----:B------:R-:W-:-:S04]  /*3ae0*/  I2FP.F32.S32 R0, R2 ;  /* 0x0000000200007245 */ /* 0x000fc80000201400 */
[----:B------:R-:W-:-:S05]  /*3af0*/  F2FP.BF16.F32.PACK_AB R0, RZ, R0 ;  /* 0x00000000ff00723e */ /* 0x000fca00000010ff */
[----:B------:R0:W-:Y:S01]  /*3b00*/  STG.E.U16 desc[UR36][R16.64], R0 ;  /* 0x0000000010007986 */ /* 0x0001e2000c101524 */
[----:B------:R-:W-:Y:S05]  /*3b10*/  BRA `(.L_x_14408) ;  /* 0x0000000400947947 */ /* 0x000fea0003800000 */
.L_x_14415:
        /* <DEDUP_REMOVED lines=10> */
.L_x_14427:
        /* <DEDUP_REMOVED lines=17> */
.L_x_14430:
[----:B------:R-:W-:-:S04]  /*3cd0*/  LOP3.LUT R2, R3, 0x80000000, RZ, 0xc0, !PT ;  /* 0x8000000003027812 */ /* 0x000fc800078ec0ff */
[----:B------:R-:W-:-:S04]  /*3ce0*/  SHF.R.U32.HI R3, RZ, 0x18, R2 ;  /* 0x00000018ff037819 */ /* 0x000fc80000011602 */
[----:B------:R-:W-:-:S04]  /*3cf0*/  LOP3.LUT R0, R0, R3, RZ, 0xfc, !PT ;  /* 0x0000000300007212 */ /* 0x000fc800078efcff */
[----:B------:R-:W-:-:S07]  /*3d00*/  PRMT R8, R0, 0x7610, R8 ;  /* 0x0000761000087816 */ /* 0x000fce0000000008 */
.L_x_14429:
[----:B------:R-:W-:Y:S05]  /*3d10*/  BSYNC B0 ;  /* 0x0000000000007941 */ /* 0x000fea0003800000 */
.L_x_14428:
[----:B------:R0:W-:Y:S01]  /*3d20*/  STG.E.U8 desc[UR36][R16.64], R8 ;  /* 0x0000000810007986 */ /* 0x0001e2000c101124 */
[----:B------:R-:W-:Y:S05]  /*3d30*/  BRA `(.L_x_14408) ;  /* 0x00000004000c7947 */ /* 0x000fea0003800000 */
.L_x_14426:
        /* <DEDUP_REMOVED lines=17> */
.L_x_14433:
[----:B------:R-:W-:-:S04]  /*3e50*/  LOP3.LUT R2, R3, 0x80000000, RZ, 0xc0, !PT ;  /* 0x8000000003027812 */ /* 0x000fc800078ec0ff */
[----:B------:R-:W-:-:S04]  /*3e60*/  SHF.R.U32.HI R3, RZ, 0x18, R2 ;  /* 0x00000018ff037819 */ /* 0x000fc80000011602 */
[----:B------:R-:W-:-:S04]  /*3e70*/  LOP3.LUT R0, R0, R3, RZ, 0xfc, !PT ;  /* 0x0000000300007212 */ /* 0x000fc800078efcff */
[----:B------:R-:W-:-:S07]  /*3e80*/  PRMT R8, R0, 0x7610, R8 ;  /* 0x0000761000087816 */ /* 0x000fce0000000008 */
.L_x_14432:
[----:B------:R-:W-:Y:S05]  /*3e90*/  BSYNC B0 ;  /* 0x0000000000007941 */ /* 0x000fea0003800000 */
.L_x_14431:
[----:B------:R0:W-:Y:S01]  /*3ea0*/  STG.E.U8 desc[UR36][R16.64], R8 ;  /* 0x0000000810007986 */ /* 0x0001e2000c101124 */
[----:B------:R-:W-:Y:S05]  /*3eb0*/  BRA `(.L_x_14408) ;  /* 0x0000000000ac7947 */ /* 0x000fea0003800000 */
.L_x_14425:
        /* <DEDUP_REMOVED lines=22> */
.L_x_14407:
        /* <DEDUP_REMOVED lines=16> */
.L_x_14436:
[----:B------:R-:W-:Y:S05]  /*4120*/  BRA `(.L_x_14408) ;  /* 0x0000000000107947 */ /* 0x000fea0003800000 */
.L_x_14435:
[----:B------:R-:W-:-:S05]  /*4130*/  SHF.R.S32.HI R3, RZ, 0x1f, R2 ;  /* 0x0000001fff037819 */ /* 0x000fca0000011402 */
[----:B------:R0:W-:Y:S01]  /*4140*/  STG.E.64 desc[UR36][R16.64], R2 ;  /* 0x0000000210007986 */ /* 0x0001e2000c101b24 */
[----:B------:R-:W-:Y:S05]  /*4150*/  BRA `(.L_x_14408) ;  /* 0x0000000000047947 */ /* 0x000fea0003800000 */
.L_x_14434:
[----:B------:R0:W-:Y:S02]  /*4160*/  STG.E desc[UR36][R16.64], R2 ;  /* 0x0000000210007986 */ /* 0x0001e4000c101924 */
.L_x_14408:
[----:B------:R-:W-:-:S04]  /*4170*/  IMAD R18, R18, 0x200, R23 ;  /* 0x0000020012127824 */ /* 0x000fc800078e0217 */
[----:B------:R-:W-:-:S07]  /*4180*/  VIADD R19, R18, 0x80 ;  /* 0x0000008012137836 */ /* 0x000fce0000000000 */
.L_x_14335:
[----:B------:R-:W-:Y:S05]  /*4190*/  BSYNC B6 ;  /* 0x0000000000067941 */ /* 0x000fea0003800000 */
.L_x_14334:
        /* <DEDUP_REMOVED lines=358> */
.L_x_14439:
        /* <DEDUP_REMOVED lines=20> */
.L_x_14443:
[----:B------:R0:W5:Y:S01]  /*5940*/  LDG.E.U8 R22, desc[UR36][R2.64] ;  /* 0x0000002402167981 */ /* 0x000162000c1e1100 */
[----:B------:R-:W-:Y:S05]  /*5950*/  BRA `(.L_x_14445) ;  /* 0x0000000c00347947 */ /* 0x000fea0003800000 */
.L_x_14442:
        /* <DEDUP_REMOVED lines=8> */
.L_x_14447:
[----:B------:R0:W5:Y:S01]  /*59e0*/  LDG.E R22, desc[UR36][R2.64] ;  /* 0x0000002402167981 */ /* 0x000162000c1e1900 */
[----:B------:R-:W-:Y:S05]  /*59f0*/  BRA `(.L_x_14445) ;  /* 0x0000000c000c7947 */ /* 0x000fea0003800000 */
.L_x_14446:
[----:B------:R0:W5:Y:S01]  /*5a00*/  LDG.E.S16 R22, desc[UR36][R2.64] ;  /* 0x0000002402167981 */ /* 0x000162000c1e1700 */
[----:B------:R-:W-:Y:S05]  /*5a10*/  BRA `(.L_x_14445) ;  /* 0x0000000c00047947 */ /* 0x000fea0003800000 */
.L_x_14441:
        /* <DEDUP_REMOVED lines=9> */
.L_x_14449:
[----:B------:R-:W2:Y:S02]  /*5ab0*/  LDG.E.U16 R2, desc[UR36][R2.64] ;  /* 0x0000002402027981 */ /* 0x000ea4000c1e1500 */
[----:B--2---:R-:W-:-:S06]  /*5ac0*/  HADD2.F32 R22, -RZ, R2.H0_H0 ;  /* 0x20000002ff167230 */ /* 0x004fcc0000004100 */
[----:B------:R-:W0:Y:S01]  /*5ad0*/  F2I.FTZ.TRUNC.NTZ R22, R22 ;  /* 0x0000001600167305 */ /* 0x000e22000021f100 */
[----:B------:R-:W-:Y:S05]  /*5ae0*/  BRA `(.L_x_14445) ;  /* 0x0000000800d07947 */ /* 0x000fea0003800000 */
.L_x_14448:
        /* <DEDUP_REMOVED lines=9> */
.L_x_14451:
[----:B------:R-:W2:Y:S02]  /*5b80*/  LDG.E.U16 R2, desc[UR36][R2.64] ;  /* 0x0000002402027981 */ /* 0x000ea4000c1e1500 */
[----:B--2---:R-:W-:-:S06]  /*5b90*/  HADD2.F32 R22, -RZ, R2.H0_H0 ;  /* 0x20000002ff167230 */ /* 0x004fcc0000004100 */
[----:B------:R-:W0:Y:S01]  /*5ba0*/  F2I.FTZ.TRUNC.NTZ R22, R22 ;  /* 0x0000001600167305 */ /* 0x000e22000021f100 */
[----:B------:R-:W-:Y:S05]  /*5bb0*/  BRA `(.L_x_14445) ;  /* 0x00000008009c7947 */ /* 0x000fea0003800000 */
.L_x_14450:
[----:B------:R-:W2:Y:S02]  /*5bc0*/  LDG.E.64 R22, desc[UR36][R2.64] ;  /* 0x0000002402167981 */ /* 0x000ea4000c1e1b00 */
[----:B--2---:R0:W1:Y:S01]  /*5bd0*/  F2I.F64.TRUNC R22, R22 ;  /* 0x0000001600167311 */ /* 0x004062000030d100 */
[----:B------:R-:W-:Y:S05]  /*5be0*/  BRA `(.L_x_14445) ;  /* 0x0000000800907947 */ /* 0x000fea0003800000 */
.L_x_14440:
        /* <DEDUP_REMOVED lines=12> */
.L_x_14454:
[----:B------:R-:W2:Y:S02]  /*5cb0*/  LDG.E.64 R2, desc[UR36][R2.64] ;  /* 0x0000002402027981 */ /* 0x000ea4000c1e1b00 */
[----:B--2---:R0:W1:Y:S01]  /*5cc0*/  F2I.F64.TRUNC R22, R2 ;  /* 0x0000000200167311 */ /* 0x004062000030d100 */
[----:B------:R-:W-:Y:S05]  /*5cd0*/  BRA `(.L_x_14445) ;  /* 0x0000000800547947 */ /* 0x000fea0003800000 */
.L_x_14453:
        /* <DEDUP_REMOVED lines=27> */
.L_x_14456:
        /* <DEDUP_REMOVED lines=14> */
.L_x_14455:
[----:B------:R-:W2:Y:S02]  /*5f70*/  LDG.E.U16 R22, desc[UR36][R2.64] ;  /* 0x0000002402167981 */ /* 0x000ea4000c1e1500 */
[----:B--2---:R-:W-:-:S06]  /*5f80*/  IMAD.U32 R22, R22, 0x10000, RZ ;  /* 0x0001000016167824 */ /* 0x004fcc00078e00ff */
[----:B------:R-:W0:Y:S01]  /*5f90*/  F2I.FTZ.TRUNC.NTZ R22, R22 ;  /* 0x0000001600167305 */ /* 0x000e22000021f100 */
[----:B------:R-:W-:Y:S05]  /*5fa0*/  BRA `(.L_x_14445) ;  /* 0x0000000400a07947 */ /* 0x000fea0003800000 */
.L_x_14452:
        /* <DEDUP_REMOVED lines=10> */
.L_x_14459:
        /* <DEDUP_REMOVED lines=21> */
.L_x_14463:
[----:B------:R-:W-:Y:S05]  /*61a0*/  BSYNC B1 ;  /* 0x0000000000017941 */ /* 0x000fea0003800000 */
.L_x_14462:
[----:B------:R-:W-:Y:S01]  /*61b0*/  IMAD.SHL.U32 R2, R2, 0x100000, RZ ;  /* 0x0010000002027824 */ /* 0x000fe200078e00ff */
[----:B------:R-:W-:-:S04]  /*61c0*/  LEA R3, R0, 0x3b800000, 0x17 ;  /* 0x3b80000000037811 */ /* 0x000fc800078eb8ff */
[----:B------:R-:W-:-:S07]  /*61d0*/  LOP3.LUT R22, R3, R2, R22, 0xfe, !PT ;  /* 0x0000000203167212 */ /* 0x000fce00078efe16 */
.L_x_14461:
[----:B------:R-:W-:Y:S05]  /*61e0*/  BSYNC B0 ;  /* 0x0000000000007941 */ /* 0x000fea0003800000 */
.L_x_14460:
[----:B------:R-:W0:Y:S01]  /*61f0*/  F2I.FTZ.TRUNC.NTZ R22, R22 ;  /* 0x0000001600167305 */ /* 0x000e22000021f100 */
[----:B------:R-:W-:Y:S05]  /*6200*/  BRA `(.L_x_14445) ;  /* 0x0000000400087947 */ /* 0x000fea0003800000 */
.L_x_14458:
        /* <DEDUP_REMOVED lines=21> */
.L_x_14467:
[----:B------:R-:W-:Y:S05]  /*6360*/  BSYNC B1 ;  /* 0x0000000000017941 */ /* 0x000fea0003800000 */
.L_x_14466:
[----:B------:R-:W-:Y:S01]  /*6370*/  IMAD.SHL.U32 R2, R2, 0x200000, RZ ;  /* 0x0020000002027824 */ /* 0x000fe200078e00ff */
[----:B------:R-:W-:-:S04]  /*6380*/  LEA R3, R0, 0x37800000, 0x17 ;  /* 0x3780000000037811 */ /* 0x000fc800078eb8ff */
[----:B------:R-:W-:-:S07]  /*6390*/  LOP3.LUT R22, R3, R2, R22, 0xfe, !PT ;  /* 0x0000000203167212 */ /* 0x000fce00078efe16 */
.L_x_14465:
[----:B------:R-:W-:Y:S05]  /*63a0*/  BSYNC B0 ;  /* 0x0000000000007941 */ /* 0x000fea0003800000 */
.L_x_14464:
[----:B------:R-:W0:Y:S01]  /*63b0*/  F2I.FTZ.TRUNC.NTZ R22, R22 ;  /* 0x0000001600167305 */ /* 0x000e22000021f100 */
[----:B------:R-:W-:Y:S05]  /*63c0*/  BRA `(.L_x_14445) ;  /* 0x0000000000987947 */ /* 0x000fea0003800000 */
.L_x_14457:
        /* <DEDUP_REMOVED lines=14> */
.L_x_14471:
[----:B------:R-:W-:Y:S05]  /*64b0*/  BSYNC B0 ;  /* 0x0000000000007941 */ /* 0x000fea0003800000 */
.L_x_14470:
[----:B------:R-:W0:Y:S01]  /*64c0*/  F2I.FTZ.TRUNC.NTZ R22, R22 ;  /* 0x0000001600167305 */ /* 0x000e22000021f100 */
[----:B------:R-:W-:Y:S05]  /*64d0*/  BRA `(.L_x_14445) ;  /* 0x0000000000547947 */ /* 0x000fea0003800000 */
.L_x_14444:
        /* <DEDUP_REMOVED lines=17> */
.L_x_14472:
[----:B------:R-:W-:Y:S05]  /*65f0*/  BRA `(.L_x_14445) ;  /* 0x00000000000c7947 */ /* 0x000fea0003800000 */
.L_x_14469:
[----:B------:R0:W5:Y:S01]  /*6600*/  LDG.E R22, desc[UR36][R2.64] ;  /* 0x0000002402167981 */ /* 0x000162000c1e1900 */
[----:B------:R-:W-:Y:S05]  /*6610*/  BRA `(.L_x_14445) ;  /* 0x0000000000047947 */ /* 0x000fea0003800000 */
.L_x_14468:
[----:B------:R0:W5:Y:S02]  /*6620*/  LDG.E R22, desc[UR36][R2.64] ;  /* 0x0000002402167981 */ /* 0x000164000c1e1900 */
.L_x_14445:
        /* <DEDUP_REMOVED lines=17> */
.L_x_14476:
[----:B------:R0:W5:Y:S01]  /*6740*/  LDG.E.U8 R23, desc[UR36][R2.64] ;  /* 0x0000002402177981 */ /* 0x000162000c1e1100 */
[----:B------:R-:W-:Y:S05]  /*6750*/  BRA `(.L_x_14478) ;  /* 0x0000000c00347947 */ /* 0x000fea0003800000 */
.L_x_14475:
        /* <DEDUP_REMOVED lines=8> */
.L_x_14480:
[----:B------:R0:W5:Y:S01]  /*67e0*/  LDG.E R23, desc[UR36][R2.64] ;  /* 0x0000002402177981 */ /* 0x000162000c1e1900 */
[----:B------:R-:W-:Y:S05]  /*67f0*/  BRA `(.L_x_14478) ;  /* 0x0000000c000c7947 */ /* 0x000fea0003800000 */
.L_x_14479:
[----:B------:R0:W5:Y:S01]  /*6800*/  LDG.E.S16 R23, desc[UR36][R2.64] ;  /* 0x0000002402177981 */ /* 0x000162000c1e1700 */
[----:B------:R-:W-:Y:S05]  /*6810*/  BRA `(.L_x_14478) ;  /* 0x0000000c00047947 */ /* 0x000fea0003800000 */
.L_x_14474:
        /* <DEDUP_REMOVED lines=9> */
.L_x_14482:
[----:B------:R-:W2:Y:S02]  /*68b0*/  LDG.E.U16 R2, desc[UR36][R2.64] ;  /* 0x0000002402027981 */ /* 0x000ea4000c1e1500 */
[----:B--2---:R-:W-:-:S06]  /*68c0*/  HADD2.F32 R23, -RZ, R2.H0_H0 ;  /* 0x20000002ff177230 */ /* 0x004fcc0000004100 */
[----:B------:R-:W0:Y:S01]  /*68d0*/  F2I.FTZ.TRUNC.NTZ R23, R23 ;  /* 0x0000001700177305 */ /* 0x000e22000021f100 */
[----:B------:R-:W-:Y:S05]  /*68e0*/  BRA `(.L_x_14478) ;  /* 0x0000000800d07947 */ /* 0x000fea0003800000 */
.L_x_14481:
        /* <DEDUP_REMOVED lines=9> */
.L_x_14484:
[----:B------:R-:W2:Y:S02]  /*6980*/  LDG.E.U16 R2, desc[UR36][R2.64] ;  /* 0x0000002402027981 */ /* 0x000ea4000c1e1500 */
[----:B--2---:R-:W-:-:S06]  /*6990*/  HADD2.F32 R23, -RZ, R2.H0_H0 ;  /* 0x20000002ff177230 */ /* 0x004fcc0000004100 */
[----:B------:R-:W0:Y:S01]  /*69a0*/  F2I.FTZ.TRUNC.NTZ R23, R23 ;  /* 0x0000001700177305 */ /* 0x000e22000021f100 */
[----:B------:R-:W-:Y:S05]  /*69b0*/  BRA `(.L_x_14478) ;  /* 0x00000008009c7947 */ /* 0x000fea0003800000 */
.L_x_14483:
[----:B------:R-:W2:Y:S02]  /*69c0*/  LDG.E.64 R2, desc[UR36][R2.64] ;  /* 0x0000002402027981 */ /* 0x000ea4000c1e1b00 */
[----:B--2---:R0:W2:Y:S01]  /*69d0*/  F2I.F64.TRUNC R23, R2 ;  /* 0x0000000200177311 */ /* 0x0040a2000030d100 */
[----:B------:R-:W-:Y:S05]  /*69e0*/  BRA `(.L_x_14478) ;  /* 0x0000000800907947 */ /* 0x000fea0003800000 */
.L_x_14473:
        /* <DEDUP_REMOVED lines=12> */
.L_x_14487:
[----:B------:R-:W2:Y:S02]  /*6ab0*/  LDG.E.64 R2, desc[UR36][R2.64] ;  /* 0x0000002402027981 */ /* 0x000ea4000c1e1b00 */
[----:B--2---:R0:W2:Y:S01]  /*6ac0*/  F2I.F64.TRUNC R23, R2 ;  /* 0x0000000200177311 */ /* 0x0040a2000030d100 */
[----:B------:R-:W-:Y:S05]  /*6ad0*/  BRA `(.L_x_14478) ;  /* 0x0000000800547947 */ /* 0x000fea0003800000 */
.L_x_14486:
        /* <DEDUP_REMOVED lines=27> */
.L_x_14489:
        /* <DEDUP_REMOVED lines=14> */
.L_x_14488:
[----:B------:R-:W2:Y:S02]  /*6d70*/  LDG.E.U16 R23, desc[UR36][R2.64] ;  /* 0x0000002402177981 */ /* 0x000ea4000c1e1500 */
[----:B--2---:R-:W-:-:S06]  /*6d80*/  IMAD.U32 R23, R23, 0x10000, RZ ;  /* 0x0001000017177824 */ /* 0x004fcc00078e00ff */
[----:B------:R-:W0:Y:S01]  /*6d90*/  F2I.FTZ.TRUNC.NTZ R23, R23 ;  /* 0x0000001700177305 */ /* 0x000e22000021f100 */
[----:B------:R-:W-:Y:S05]  /*6da0*/  BRA `(.L_x_14478) ;  /* 0x0000000400a07947 */ /* 0x000fea0003800000 */
.L_x_14485:
        /* <DEDUP_REMOVED lines=10> */
.L_x_14492:
        /* <DEDUP_REMOVED lines=21> */
.L_x_14496:
[----:B------:R-:W-:Y:S05]  /*6fa0*/  BSYNC B1 ;  /* 0x0000000000017941 */ /* 0x000fea0003800000 */
.L_x_14495:
[----:B------:R-:W-:Y:S01]  /*6fb0*/  IMAD.SHL.U32 R2, R2, 0x100000, RZ ;  /* 0x0010000002027824 */ /* 0x000fe200078e00ff */
[----:B------:R-:W-:-:S04]  /*6fc0*/  LEA R0, R0, 0x3b800000, 0x17 ;  /* 0x3b80000000007811 */ /* 0x000fc800078eb8ff */
[----:B------:R-:W-:-:S07]  /*6fd0*/  LOP3.LUT R23, R0, R2, R23, 0xfe, !PT ;  /* 0x0000000200177212 */ /* 0x000fce00078efe17 */
.L_x_14494:
[----:B------:R-:W-:Y:S05]  /*6fe0*/  BSYNC B0 ;  /* 0x0000000000007941 */ /* 0x000fea0003800000 */
.L_x_14493:
[----:B------:R-:W0:Y:S01]  /*6ff0*/  F2I.FTZ.TRUNC.NTZ R23, R23 ;  /* 0x0000001700177305 */ /* 0x000e22000021f100 */
[----:B------:R-:W-:Y:S05]  /*7000*/  BRA `(.L_x_14478) ;  /* 0x0000000400087947 */ /* 0x000fea0003800000 */
.L_x_14491:
        /* <DEDUP_REMOVED lines=21> */
.L_x_14500:
[----:B------:R-:W-:Y:S05]  /*7160*/  BSYNC B1 ;  /* 0x0000000000017941 */ /* 0x000fea0003800000 */
.L_x_14499:
[----:B------:R-:W-:Y:S01]  /*7170*/  IMAD.SHL.U32 R2, R2, 0x200000, RZ ;  /* 0x0020000002027824 */ /* 0x000fe200078e00ff */
[----:B------:R-:W-:-:S04]  /*7180*/  LEA R0, R0, 0x37800000, 0x17 ;  /* 0x3780000000007811 */ /* 0x000fc800078eb8ff */
[----:B------:R-:W-:-:S07]  /*7190*/  LOP3.LUT R23, R0, R2, R23, 0xfe, !PT ;  /* 0x0000000200177212 */ /* 0x000fce00078efe17 */
.L_x_14498:
[----:B------:R-:W-:Y:S05]  /*71a0*/  BSYNC B0 ;  /* 0x0000000000007941 */ /* 0x000fea0003800000 */
.L_x_14497:
[----:B------:R-:W0:Y:S01]  /*71b0*/  F2I.FTZ.TRUNC.NTZ R23, R23 ;  /* 0x0000001700177305 */ /* 0x000e22000021f100 */
[----:B------:R-:W-:Y:S05]  /*71c0*/  BRA `(.L_x_14478) ;  /* 0x0000000000987947 */ /* 0x000fea0003800000 */
.L_x_14490:
        /* <DEDUP_REMOVED lines=14> */
.L_x_14504:
[----:B------:R-:W-:Y:S05]  /*72b0*/  BSYNC B0 ;  /* 0x0000000000007941 */ /* 0x000fea0003800000 */
.L_x_14503:
[----:B------:R-:W0:Y:S01]  /*72c0*/  F2I.FTZ.TRUNC.NTZ R23, R23 ;  /* 0x0000001700177305 */ /* 0x000e22000021f100 */
[----:B------:R-:W-:Y:S05]  /*72d0*/  BRA `(.L_x_14478) ;  /* 0x0000000000547947 */ /* 0x000fea0003800000 */
.L_x_14477:
        /* <DEDUP_REMOVED lines=17> */
.L_x_14505:
[----:B------:R-:W-:Y:S05]  /*73f0*/  BRA `(.L_x_14478) ;  /* 0x00000000000c7947 */ /* 0x000fea0003800000 */
.L_x_14502:
[----:B------:R0:W5:Y:S01]  /*7400*/  LDG.E R23, desc[UR36][R2.64] ;  /* 0x0000002402177981 */ /* 0x000162000c1e1900 */
[----:B------:R-:W-:Y:S05]  /*7410*/  BRA `(.L_x_14478) ;  /* 0x0000000000047947 */ /* 0x000fea0003800000 */
.L_x_14501:
[----:B------:R0:W5:Y:S02]  /*7420*/  LDG.E R23, desc[UR36][R2.64] ;  /* 0x0000002402177981 */ /* 0x000164000c1e1900 */
.L_x_14478:
[----:B0-2---:R-:W0:Y:S01]  /*7430*/  LDC.U8 R3, c[0x0][0x491] ;  /* 0x00012440ff037b82 */ /* 0x005e220000000000 */
[----:B-----5:R-:W-:Y:S02]  /*7440*/  ISETP.GT.U32.AND P0, PT, R23, 0x1f, PT ;  /* 0x0000001f1700780c */ /* 0x020fe40003f04070 */
[----:B-1-3--:R-:W-:-:S04]  /*7450*/  SHF.L.U32 R22, R22, R23, RZ ;  /* 0x0000001716167219 */ /* 0x00afc800000006ff */
        /* <DEDUP_REMOVED lines=14> */
.L_x_14509:
[----:B------:R0:W-:Y:S01]  /*7540*/  STG.E.U8 desc[UR36][R16.64], R2 ;  /* 0x0000000210007986 */ /* 0x0001e2000c101124 */
[----:B------:R-:W-:Y:S05]  /*7550*/  BRA `(.L_x_14511) ;  /* 0x0000000c00507947 */ /* 0x000fea0003800000 */
.L_x_14508:
        /* <DEDUP_REMOVED lines=9> */
.L_x_14513:
[----:B------:R3:W-:Y:S01]  /*75f0*/  STG.E desc[UR36][R16.64], R2 ;  /* 0x0000000210007986 */ /* 0x0007e2000c101924 */
[----:B------:R-:W-:Y:S05]  /*7600*/  BRA `(.L_x_14511) ;  /* 0x0000000c00247947 */ /* 0x000fea0003800000 */
.L_x_14512:
[----:B------:R2:W-:Y:S01]  /*7610*/  STG.E.U16 desc[UR36][R16.64], R2 ;  /* 0x0000000210007986 */ /* 0x0005e2000c101524 */
[----:B------:R-:W-:Y:S05]  /*7620*/  BRA `(.L_x_14511) ;  /* 0x0000000c001c7947 */ /* 0x000fea0003800000 */
.L_x_14507:
        /* <DEDUP_REMOVED lines=9> */
.L_x_14515:
[----:B------:R-:W-:-:S04]  /*76c0*/  I2FP.F32.S32 R0, R2 ;  /* 0x0000000200007245 */ /* 0x000fc80000201400 */
[----:B------:R-:W-:-:S05]  /*76d0*/  F2FP.F16.F32.PACK_AB R0, RZ, R0 ;  /* 0x00000000ff00723e */ /* 0x000fca00000000ff */
[----:B------:R0:W-:Y:S01]  /*76e0*/  STG.E.U16 desc[UR36][R16.64], R0 ;  /* 0x0000000010007986 */ /* 0x0001e2000c101524 */
[----:B------:R-:W-:Y:S05]  /*76f0*/  BRA `(.L_x_14511) ;  /* 0x0000000800e87947 */ /* 0x000fea0003800000 */
.L_x_14514:
        /* <DEDUP_REMOVED lines=10> */
.L_x_14517:
[----:B------:R-:W-:-:S04]  /*77a0*/  I2FP.F32.S32 R2, R2 ;  /* 0x0000000200027245 */ /* 0x000fc80000201400 */
[----:B------:R-:W-:-:S04]  /*77b0*/  F2FP.F16.F32.PACK_AB R3, RZ, R2 ;  /* 0x00000002ff03723e */ /* 0x000fc800000000ff */
[----:B------:R-:W-:-:S05]  /*77c0*/  PRMT R3, R3, 0x5410, RZ ;  /* 0x0000541003037816 */ /* 0x000fca00000000ff */
[----:B------:R0:W-:Y:S01]  /*77d0*/  STG.E desc[UR36][R16.64], R3 ;  /* 0x0000000310007986 */ /* 0x0001e2000c101924 */
[----:B------:R-:W-:Y:S05]  /*77e0*/  BRA `(.L_x_14511) ;  /* 0x0000000800ac7947 */ /* 0x000fea0003800000 */
.L_x_14516:
[----:B------:R-:W0:Y:S02]  /*77f0*/  I2F.F64 R2, R2 ;  /* 0x0000000200027312 */ /* 0x000e240000201c00 */
[----:B0-----:R0:W-:Y:S01]  /*7800*/  STG.E.64 desc[UR36][R16.64], R2 ;  /* 0x0000000210007986 */ /* 0x0011e2000c101b24 */
[----:B------:R-:W-:Y:S05]  /*7810*/  BRA `(.L_x_14511) ;  /* 0x0000000800a07947 */ /* 0x000fea0003800000 */
.L_x_14506:
        /* <DEDUP_REMOVED lines=12> */
.L_x_14520:
[----:B----4-:R-:W0:Y:S01]  /*78e0*/  I2F.F64 R4, R2 ;  /* 0x0000000200047312 */ /* 0x010e220000201c00 */
[----:B------:R-:W-:-:S05]  /*78f0*/  CS2R R6, SRZ ;  /* 0x0000000000067805 */ /* 0x000fca000001ff00 */
[----:B0-----:R0:W-:Y:S01]  /*7900*/  STG.E.128 desc[UR36][R16.64], R4 ;  /* 0x0000000410007986 */ /* 0x0011e2000c101d24 */
[----:B------:R-:W-:Y:S05]  /*7910*/  BRA `(.L_x_14511) ;  /* 0x0000000800607947 */ /* 0x000fea0003800000 */
.L_x_14519:
        /* <DEDUP_REMOVED lines=21> */
.L_x_14524:
[----:B------:R-:W-:Y:S05]  /*7a70*/  BSYNC B0 ;  /* 0x0000000000007941 */ /* 0x000fea0003800000 */
.L_x_14523:
[----:B------:R-:W-:-:S05]  /*7a80*/  LOP3.LUT R3, R0, R3, RZ, 0xfc, !PT ;  /* 0x0000000300037212 */ /* 0x000fca00078efcff */
[----:B------:R0:W-:Y:S01]  /*7a90*/  STG.E.U8 desc[UR36][R16.64], R3 ;  /* 0x0000000310007986 */ /* 0x0001e2000c101124 */
[----:B------:R-:W-:Y:S05]  /*7aa0*/  BRA `(.L_x_14511) ;  /* 0x0000000400fc7947 */ /* 0x000fea0003800000 */
.L_x_14522:
        /* <DEDUP_REMOVED lines=13> */
.L_x_14526:
[----:B------:R-:W-:Y:S01]  /*7b80*/  IMAD.MOV.U32 R0, RZ, RZ, 0x7f ;  /* 0x0000007fff007424 */ /* 0x000fe200078e00ff */
[----:B------:R-:W-:-:S04]  /*7b90*/  ISETP.GT.U32.AND P0, PT, R2, 0x7f800000, PT ;  /* 0x7f8000000200780c */ /* 0x000fc80003f04070 */
[----:B------:R-:W-:-:S09]  /*7ba0*/  SEL R0, R0, 0x7c, P0 ;  /* 0x0000007c00007807 */ /* 0x000fd20000000000 */
.L_x_14527:
[----:B------:R-:W-:Y:S05]  /*7bb0*/  BSYNC B0 ;  /* 0x0000000000007941 */ /* 0x000fea0003800000 */
.L_x_14525:
[----:B------:R-:W-:-:S04]  /*7bc0*/  LOP3.LUT R2, R3, 0x80000000, RZ, 0xc0, !PT ;  /* 0x8000000003027812 */ /* 0x000fc800078ec0ff */
[----:B------:R-:W-:-:S04]  /*7bd0*/  SHF.R.U32.HI R3, RZ, 0x18, R2 ;  /* 0x00000018ff037819 */ /* 0x000fc80000011602 */
[----:B------:R-:W-:-:S05]  /*7be0*/  LOP3.LUT R3, R0, R3, RZ, 0xfc, !PT ;  /* 0x0000000300037212 */ /* 0x000fca00078efcff */
[----:B------:R0:W-:Y:S01]  /*7bf0*/  STG.E.U8 desc[UR36][R16.64], R3 ;  /* 0x0000000310007986 */ /* 0x0001e2000c101124 */
[----:B------:R-:W-:Y:S05]  /*7c00*/  BRA `(.L_x_14511) ;  /* 0x0000000400a47947 */ /* 0x000fea0003800000 */
.L_x_14521:
[----:B------:R-:W-:-:S04]  /*7c10*/  I2FP.F32.S32 R0, R2 ;  /* 0x0000000200007245 */ /* 0x000fc80000201400 */
[----:B------:R-:W-:-:S05]  /*7c20*/  F2FP.BF16.F32.PACK_AB R0, RZ, R0 ;  /* 0x00000000ff00723e */ /* 0x000fca00000010ff */
[----:B------:R0:W-:Y:S01]  /*7c30*/  STG.E.U16 desc[UR36][R16.64], R0 ;  /* 0x0000000010007986 */ /* 0x0001e2000c101524 */
[----:B------:R-:W-:Y:S05]  /*7c40*/  BRA `(.L_x_14511) ;  /* 0x0000000400947947 */ /* 0x000fea0003800000 */
.L_x_14518:
        /* <DEDUP_REMOVED lines=10> */
.L_x_14530:
        /* <DEDUP_REMOVED lines=17> */
.L_x_14533:
[----:B------:R-:W-:-:S04]  /*7e00*/  LOP3.LUT R2, R3, 0x80000000, RZ, 0xc0, !PT ;  /* 0x8000000003027812 */ /* 0x000fc800078ec0ff */
[----:B------:R-:W-:-:S04]  /*7e10*/  SHF.R.U32.HI R3, RZ, 0x18, R2 ;  /* 0x00000018ff037819 */ /* 0x000fc80000011602 */
[----:B------:R-:W-:-:S04]  /*7e20*/  LOP3.LUT R0, R0, R3, RZ, 0xfc, !PT ;  /* 0x0000000300007212 */ /* 0x000fc800078efcff */
[----:B------:R-:W-:-:S07]  /*7e30*/  PRMT R8, R0, 0x7610, R8 ;  /* 0x0000761000087816 */ /* 0x000fce0000000008 */
.L_x_14532:
[----:B------:R-:W-:Y:S05]  /*7e40*/  BSYNC B0 ;  /* 0x0000000000007941 */ /* 0x000fea0003800000 */
.L_x_14531:
[----:B------:R0:W-:Y:S01]  /*7e50*/  STG.E.U8 desc[UR36][R16.64], R8 ;  /* 0x0000000810007986 */ /* 0x0001e2000c101124 */
[----:B------:R-:W-:Y:S05]  /*7e60*/  BRA `(.L_x_14511) ;  /* 0x00000004000c7947 */ /* 0x000fea0003800000 */
.L_x_14529:
        /* <DEDUP_REMOVED lines=17> */
.L_x_14536:
[----:B------:R-:W-:-:S04]  /*7f80*/  LOP3.LUT R2, R3, 0x80000000, RZ, 0xc0, !PT ;  /* 0x8000000003027812 */ /* 0x000fc800078ec0ff */
[----:B------:R-:W-:-:S04]  /*7f90*/  SHF.R.U32.HI R3, RZ, 0x18, R2 ;  /* 0x00000018ff037819 */ /* 0x000fc80000011602 */
[----:B------:R-:W-:-:S04]  /*7fa0*/  LOP3.LUT R0, R0, R3, RZ, 0xfc, !PT ;  /* 0x0000000300007212 */ /* 0x000fc800078efcff */
[----:B------:R-:W-:-:S07]  /*7fb0*/  PRMT R8, R0, 0x7610, R8 ;  /* 0x0000761000087816 */ /* 0x000fce0000000008 */
.L_x_14535:
[----:B------:R-:W-:Y:S05]  /*7fc0*/  BSYNC B0 ;  /* 0x0000000000007941 */ /* 0x000fea0003800000 */
.L_x_14534:
[----:B------:R0:W-:Y:S01]  /*7fd0*/  STG.E.U8 desc[UR36][R16.64], R8 ;  /* 0x0000000810007986 */ /* 0x0001e2000c101124 */
[----:B------:R-:W-:Y:S05]  /*7fe0*/  BRA `(.L_x_14511) ;  /* 0x0000000000ac7947 */ /* 0x000fea0003800000 */
.L_x_14528:
        /* <DEDUP_REMOVED lines=22> */
.L_x_14510:
        /* <DEDUP_REMOVED lines=16> */
.L_x_14539:
[----:B------:R-:W-:Y:S05]  /*8250*/  BRA `(.L_x_14511) ;  /* 0x0000000000107947 */ /* 0x000fea0003800000 */
.L_x_14538:
[----:B------:R-:W-:-:S05]  /*8260*/  SHF.R.S32.HI R3, RZ, 0x1f, R2 ;  /* 0x0000001fff037819 */ /* 0x000fca0000011402 */
[----:B------:R0:W-:Y:S01]  /*8270*/  STG.E.64 desc[UR36][R16.64], R2 ;  /* 0x0000000210007986 */ /* 0x0001e2000c101b24 */
[----:B------:R-:W-:Y:S05]  /*8280*/  BRA `(.L_x_14511) ;  /* 0x0000000000047947 */ /* 0x000fea0003800000 */
.L_x_14537:
[----:B------:R0:W-:Y:S02]  /*8290*/  STG.E desc[UR36][R16.64], R2 ;  /* 0x0000000210007986 */ /* 0x0001e4000c101924 */
.L_x_14511:
[----:B------:R-:W-:-:S07]  /*82a0*/  VIADD R19, R19, 0x80 ;  /* 0x0000008013137836 */ /* 0x000fce0000000000 */
.L_x_14438:
[----:B------:R-:W-:Y:S05]  /*82b0*/  BSYNC B6 ;  /* 0x0000000000067941 */ /* 0x000fea0003800000 */
.L_x_14437:
        /* <DEDUP_REMOVED lines=358> */
.L_x_14542:
        /* <DEDUP_REMOVED lines=20> */
.L_x_14546:
[----:B------:R0:W5:Y:S01]  /*9a60*/  LDG.E.U8 R22, desc[UR36][R2.64] ;  /* 0x0000002402167981 */ /* 0x000162000c1e1100 */
[----:B------:R-:W-:Y:S05]  /*9a70*/  BRA `(.L_x_14548) ;  /* 0x0000000c00347947 */ /* 0x000fea0003800000 */
.L_x_14545:
        /* <DEDUP_REMOVED lines=8> */
.L_x_14550:
[----:B------:R0:W5:Y:S01]  /*9b00*/  LDG.E R22, desc[UR36][R2.64] ;  /* 0x0000002402167981 */ /* 0x000162000c1e1900 */
[----:B------:R-:W-:Y:S05]  /*9b10*/  BRA `(.L_x_14548) ;  /* 0x0000000c000c7947 */ /* 0x000fea0003800000 */
.L_x_14549:
[----:B------:R0:W5:Y:S01]  /*9b20*/  LDG.E.S16 R22, desc[UR36][R2.64] ;  /* 0x0000002402167981 */ /* 0x000162000c1e1700 */
[----:B------:R-:W-:Y:S05]  /*9b30*/  BRA `(.L_x_14548) ;  /* 0x0000000c00047947 */ /* 0x000fea0003800000 */
.L_x_14544:
        /* <DEDUP_REMOVED lines=9> */
.L_x_14552:
[----:B------:R-:W2:Y:S02]  /*9bd0*/  LDG.E.U16 R2, desc[UR36][R2.64] ;  /* 0x0000002402027981 */ /* 0x000ea4000c1e1500 */
[----:B--2---:R-:W-:-:S06]  /*9be0*/  HADD2.F32 R22, -RZ, R2.H0_H0 ;  /* 0x20000002ff167230 */ /* 0x004fcc0000004100 */
[----:B------:R-:W2:Y:S01]  /*9bf0*/  F2I.FTZ.TRUNC.NTZ R22, R22 ;  /* 0x0000001600167305 */ /* 0x000ea2000021f100 */
[----:B------:R-:W-:Y:S05]  /*9c00*/  BRA `(.L_x_14548) ;  /* 0x0000000800d07947 */ /* 0x000fea0003800000 */
.L_x_14551:
        /* <DEDUP_REMOVED lines=9> */
.L_x_14554:
[----:B------:R-:W2:Y:S02]  /*9ca0*/  LDG.E.U16 R2, desc[UR36][R2.64] ;  /* 0x0000002402027981 */ /* 0x000ea4000c1e1500 */
[----:B--2---:R-:W-:-:S06]  /*9cb0*/  HADD2.F32 R22, -RZ, R2.H0_H0 ;  /* 0x20000002ff167230 */ /* 0x004fcc0000004100 */
[----:B------:R-:W0:Y:S01]  /*9cc0*/  F2I.FTZ.TRUNC.NTZ R22, R22 ;  /* 0x0000001600167305 */ /* 0x000e22000021f100 */
[----:B------:R-:W-:Y:S05]  /*9cd0*/  BRA `(.L_x_14548) ;  /* 0x00000008009c7947 */ /* 0x000fea0003800000 */
.L_x_14553:
[----:B------:R-:W2:Y:S02]  /*9ce0*/  LDG.E.64 R22, desc[UR36][R2.64] ;  /* 0x0000002402167981 */ /* 0x000ea4000c1e1b00 */
[----:B--2---:R3:W4:Y:S01]  /*9cf0*/  F2I.F64.TRUNC R22, R22 ;  /* 0x0000001600167311 */ /* 0x004722000030d100 */
[----:B------:R-:W-:Y:S05]  /*9d00*/  BRA `(.L_x_14548) ;  /* 0x0000000800907947 */ /* 0x000fea0003800000 */
.L_x_14543:
        /* <DEDUP_REMOVED lines=12> */
.L_x_14557:
[----:B------:R-:W2:Y:S02]  /*9dd0*/  LDG.E.64 R2, desc[UR36][R2.64] ;  /* 0x0000002402027981 */ /* 0x000ea4000c1e1b00 */
[----:B--2---:R0:W1:Y:S01]  /*9de0*/  F2I.F64.TRUNC R22, R2 ;  /* 0x0000000200167311 */ /* 0x004062000030d100 */
[----:B------:R-:W-:Y:S05]  /*9df0*/  BRA `(.L_x_14548) ;  /* 0x0000000800547947 */ /* 0x000fea0003800000 */
.L_x_14556:
        /* <DEDUP_REMOVED lines=27> */
.L_x_14559:
        /* <DEDUP_REMOVED lines=14> */
.L_x_14558:
[----:B------:R-:W2:Y:S02]  /*a090*/  LDG.E.U16 R22, desc[UR36][R2.64] ;  /* 0x0000002402167981 */ /* 0x000ea4000c1e1500 */
[----:B--2---:R-:W-:-:S06]  /*a0a0*/  IMAD.U32 R22, R22, 0x10000, RZ ;  /* 0x0001000016167824 */ /* 0x004fcc00078e00ff */
[----:B------:R-:W0:Y:S01]  /*a0b0*/  F2I.FTZ.TRUNC.NTZ R22, R22 ;  /* 0x0000001600167305 */ /* 0x000e22000021f100 */
[----:B------:R-:W-:Y:S05]  /*a0c0*/  BRA `(.L_x_14548) ;  /* 0x0000000400a07947 */ /* 0x000fea0003800000 */
.L_x_14555:
        /* <DEDUP_REMOVED lines=10> */
.L_x_14562:
        /* <DEDUP_REMOVED lines=21> */
.L_x_14566:
[----:B------:R-:W-:Y:S05]  /*a2c0*/  BSYNC B1 ;  /* 0x0000000000017941 */ /* 0x000fea0003800000 */
.L_x_14565:
[----:B------:R-:W-:Y:S01]  /*a2d0*/  IMAD.SHL.U32 R2, R2, 0x100000, RZ ;  /* 0x0010000002027824 */ /* 0x000fe200078e00ff */
[----:B------:R-:W-:-:S04]  /*a2e0*/  LEA R3, R0, 0x3b800000, 0x17 ;  /* 0x3b80000000037811 */ /* 0x000fc800078eb8ff */
[----:B------:R-:W-:-:S07]  /*a2f0*/  LOP3.LUT R22, R3, R2, R22, 0xfe, !PT ;  /* 0x0000000203167212 */ /* 0x000fce00078efe16 */
.L_x_14564:
[----:B------:R-:W-:Y:S05]  /*a300*/  BSYNC B0 ;  /* 0x0000000000007941 */ /* 0x000fea0003800000 */
.L_x_14563:
[----:B------:R-:W0:Y:S01]  /*a310*/  F2I.FTZ.TRUNC.NTZ R22, R22 ;  /* 0x0000001600167305 */ /* 0x000e22000021f100 */
[----:B------:R-:W-:Y:S05]  /*a320*/  BRA `(.L_x_14548) ;  /* 0x0000000400087947 */ /* 0x000fea0003800000 */
.L_x_14561:
        /* <DEDUP_REMOVED lines=21> */
.L_x_14570:
[----:B------:R-:W-:Y:S05]  /*a480*/  BSYNC B1 ;  /* 0x0000000000017941 */ /* 0x000fea0003800000 */
.L_x_14569:
[----:B------:R-:W-:Y:S01]  /*a490*/  IMAD.SHL.U32 R2, R2, 0x200000, RZ ;  /* 0x0020000002027824 */ /* 0x000fe200078e00ff */
[----:B------:R-:W-:-:S04]  /*a4a0*/  LEA R3, R0, 0x37800000, 0x17 ;  /* 0x3780000000037811 */ /* 0x000fc800078eb8ff */
[----:B------:R-:W-:-:S07]  /*a4b0*/  LOP3.LUT R22, R3, R2, R22, 0xfe, !PT ;  /* 0x0000000203167212 */ /* 0x000fce00078efe16 */
.L_x_14568:
[----:B------:R-:W-:Y:S05]  /*a4c0*/  BSYNC B0 ;  /* 0x0000000000007941 */ /* 0x000fea0003800000 */
.L_x_14567:
[----:B------:R-:W0:Y:S01]  /*a4d0*/  F2I.FTZ.TRUNC.NTZ R22, R22 ;  /* 0x0000001600167305 */ /* 0x000e22000021f100 */
[----:B------:R-:W-:Y:S05]  /*a4e0*/  BRA `(.L_x_14548) ;  /* 0x0000000000987947 */ /* 0x000fea0003800000 */
.L_x_14560:
        /* <DEDUP_REMOVED lines=14> */
.L_x_14574:
[----:B------:R-:W-:Y:S05]  /*a5d0*/  BSYNC B0 ;  /* 0x0000000000007941 */ /* 0x000fea0003800000 */
.L_x_14573:
[----:B------:R-:W0:Y:S01]  /*a5e0*/  F2I.FTZ.TRUNC.NTZ R22, R22 ;  /* 0x0000001600167305 */ /* 0x000e22000021f100 */
[----:B------:R-:W-:Y:S05]  /*a5f0*/  BRA `(.L_x_14548) ;  /* 0x0000000000547947 */ /* 0x000fea0003800000 */
.L_x_14547:
        /* <DEDUP_REMOVED lines=17> */
.L_x_14575:
[----:B------:R-:W-:Y:S05]  /*a710*/  BRA `(.L_x_14548) ;  /* 0x00000000000c7947 */ /* 0x000fea0003800000 */
.L_x_14572:
[----:B------:R0:W5:Y:S01]  /*a720*/  LDG.E R22, desc[UR36][R2.64] ;  /* 0x0000002402167981 */ /* 0x000162000c1e1900 */
[----:B------:R-:W-:Y:S05]  /*a730*/  BRA `(.L_x_14548) ;  /* 0x0000000000047947 */ /* 0x000fea0003800000 */
.L_x_14571:
[----:B------:R0:W5:Y:S02]  /*a740*/  LDG.E R22, desc[UR36][R2.64] ;  /* 0x0000002402167981 */ /* 0x000164000c1e1900 */
.L_x_14548:
        /* <DEDUP_REMOVED lines=15> */
[----:B---3--:R0:W5:Y:S01]  /*a840*/  LDG.E.S8 R23, desc[UR36][R2.64] ;  /* 0x0000002402177981 */ /* 0x008162000c1e1300 */
[----:B------:R-:W-:Y:S05]  /*a850*/  BRA `(.L_x_14581) ;  /* 0x0000000c003c7947 */ /* 0x000fea0003800000 */
.L_x_14579:
[----:B---3--:R0:W5:Y:S01]  /*a860*/  LDG.E.U8 R23, desc[UR36][R2.64] ;  /* 0x0000002402177981 */ /* 0x008162000c1e1100 */
[----:B------:R-:W-:Y:S05]  /*a870*/  BRA `(.L_x_14581) ;  /* 0x0000000c00347947 */ /* 0x000fea0003800000 */
.L_x_14578:
[----:B------:R-:W-:-:S13]  /*a880*/  ISETP.NE.AND P0, PT, R0, 0x2, PT ;  /* 0x000000020000780c */ /* 0x000fda0003f05270 */
[----:B------:R-:W-:Y:S05]  /*a890*/  @!P0 BRA `(.L_x_14582) ;  /* 0x0000000000208947 */ /* 0x000fea0003800000 */
[----:B------:R-:W-:-:S13]  /*a8a0*/  ISETP.NE.AND P0, PT, R0, 0x3, PT ;  /* 0x000000030000780c */ /* 0x000fda0003f05270 */
[----:B------:R-:W-:Y:S05]  /*a8b0*/  @!P0 BRA `(.L_x_14583) ;  /* 0x0000000000108947 */ /* 0x000fea0003800000 */
[----:B------:R-:W-:-:S13]  /*a8c0*/  ISETP.NE.AND P0, PT, R0, 0x4, PT ;  /* 0x000000040000780c */ /* 0x000fda0003f05270 */
[----:B------:R-:W-:Y:S05]  /*a8d0*/  @P0 BRA `(.L_x_14580) ;  /* 0x0000000800c80947 */ /* 0x000fea0003800000 */
[----:B---3--:R0:W5:Y:S01]  /*a8e0*/  LDG.E R23, desc[UR36][R2.64] ;  /* 0x0000002402177981 */ /* 0x008162000c1e1900 */
[----:B------:R-:W-:Y:S05]  /*a8f0*/  BRA `(.L_x_14581) ;  /* 0x0000000c00147947 */ /* 0x000fea0003800000 */
.L_x_14583:
[----:B---3--:R0:W5:Y:S01]  /*a900*/  LDG.E R23, desc[UR36][R2.64] ;  /* 0x0000002402177981 */ /* 0x008162000c1e1900 */
[----:B------:R-:W-:Y:S05]  /*a910*/  BRA `(.L_x_14581) ;  /* 0x0000000c000c7947 */ /* 0x000fea0003800000 */
.L_x_14582:
[----:B---3--:R0:W5:Y:S01]  /*a920*/  LDG.E.S16 R23, desc[UR36][R2.64] ;  /* 0x0000002402177981 */ /* 0x008162000c1e1700 */
[----:B------:R-:W-:Y:S05]  /*a930*/  BRA `(.L_x_14581) ;  /* 0x0000000c00047947 */ /* 0x000fea0003800000 */
.L_x_14577:
[----:B------:R-:W-:-:S13]  /*a940*/  ISETP.GT.AND P0, PT, R0, 0x6, PT ;  /* 0x000000060000780c */ /* 0x000fda0003f04270 */
[----:B------:R-:W-:Y:S05]  /*a950*/  @P0 BRA `(.L_x_14584) ;  /* 0x00000000002c0947 */ /* 0x000fea0003800000 */
[----:B------:R-:W-:-:S13]  /*a960*/  ISETP.NE.AND P0, PT, R0, 0x5, PT ;  /* 0x000000050000780c */ /* 0x000fda0003f05270 */
[----:B------:R-:W-:Y:S05]  /*a970*/  @!P0 BRA `(.L_x_14585) ;  /* 0x0000000000148947 */ /* 0x000fea0003800000 */
[----:B------:R-:W-:-:S13]  /*a980*/  ISETP.NE.AND P0, PT, R0, 0x6, PT ;  /* 0x000000060000780c */ /* 0x000fda0003f05270 */
[----:B------:R-:W-:Y:S05]  /*a990*/  @P0 BRA `(.L_x_14580) ;  /* 0x0000000800980947 */ /* 0x000fea0003800000 */
[----:B------:R-:W3:Y:S02]  /*a9a0*/  LDG.E R2, desc[UR36][R2.64] ;  /* 0x0000002402027981 */ /* 0x000ee4000c1e1900 */
[----:B---3--:R3:W0:Y:S01]  /*a9b0*/  F2I.FTZ.TRUNC.NTZ R23, R2 ;  /* 0x0000000200177305 */ /* 0x008622000021f100 */
[----:B------:R-:W-:Y:S05]  /*a9c0*/  BRA `(.L_x_14581) ;  /* 0x0000000800e07947 */ /* 0x000fea0003800000 */
.L_x_14585:
[----:B------:R-:W3:Y:S02]  /*a9d0*/  LDG.E.U16 R2, desc[UR36][R2.64] ;  /* 0x0000002402027981 */ /* 0x000ee4000c1e1500 */
[----:B---3--:R-:W-:-:S06]  /*a9e0*/  HADD2.F32 R23, -RZ, R2.H0_H0 ;  /* 0x20000002ff177230 */ /* 0x008fcc0000004100 */
[----:B------:R-:W0:Y:S01]  /*a9f0*/  F2I.FTZ.TRUNC.NTZ R23, R23 ;  /* 0x0000001700177305 */ /* 0x000e22000021f100 */
[----:B------:R-:W-:Y:S05]  /*aa00*/  BRA `(.L_x_14581) ;  /* 0x0000000800d07947 */ /* 0x000fea0003800000 */
.L_x_14584:
        /* <DEDUP_REMOVED lines=9> */
.L_x_14587:
[----:B------:R-:W3:Y:S02]  /*aaa0*/  LDG.E.U16 R2, desc[UR36][R2.64] ;  /* 0x0000002402027981 */ /* 0x000ee4000c1e1500 */
[----:B---3--:R-:W-:-:S06]  /*aab0*/  HADD2.F32 R23, -RZ, R2.H0_H0 ;  /* 0x20000002ff177230 */ /* 0x008fcc0000004100 */
[----:B------:R-:W0:Y:S01]  /*aac0*/  F2I.FTZ.TRUNC.NTZ R23, R23 ;  /* 0x0000001700177305 */ /* 0x000e22000021f100 */
[----:B------:R-:W-:Y:S05]  /*aad0*/  BRA `(.L_x_14581) ;  /* 0x00000008009c7947 */ /* 0x000fea0003800000 */
.L_x_14586:
[----:B------:R-:W3:Y:S02]  /*aae0*/  LDG.E.64 R2, desc[UR36][R2.64] ;  /* 0x0000002402027981 */ /* 0x000ee4000c1e1b00 */
[----:B---3--:R0:W3:Y:S01]  /*aaf0*/  F2I.F64.TRUNC R23, R2 ;  /* 0x0000000200177311 */ /* 0x0080e2000030d100 */
[----:B------:R-:W-:Y:S05]  /*ab00*/  BRA `(.L_x_14581) ;  /* 0x0000000800907947 */ /* 0x000fea0003800000 */
.L_x_14576:
        /* <DEDUP_REMOVED lines=10> */
[----:B---3--:R-:W-:Y:S01]  /*abb0*/  SEL R23, RZ, 0x1, !P0 ;  /* 0x00000001ff177807 */ /* 0x008fe20004000000 */
[----:B------:R-:W-:Y:S08]  /*abc0*/  BRA `(.L_x_14581) ;  /* 0x0000000800607947 */ /* 0x000ff00003800000 */
.L_x_14590:
[----:B------:R-:W3:Y:S02]  /*abd0*/  LDG.E.64 R2, desc[UR36][R2.64] ;  /* 0x0000002402027981 */ /* 0x000ee4000c1e1b00 */
[----:B---3--:R0:W3:Y:S01]  /*abe0*/  F2I.F64.TRUNC R23, R2 ;  /* 0x0000000200177311 */ /* 0x0080e2000030d100 */
[----:B------:R-:W-:Y:S05]  /*abf0*/  BRA `(.L_x_14581) ;  /* 0x0000000800547947 */ /* 0x000fea0003800000 */
.L_x_14589:
        /* <DEDUP_REMOVED lines=25> */
[----:B---3--:R0:W2:Y:S01]  /*ad90*/  F2I.FTZ.TRUNC.NTZ R23, R5 ;  /* 0x0000000500177305 */ /* 0x0080a2000021f100 */
[----:B------:R-:W-:Y:S05]  /*ada0*/  BRA `(.L_x_14581) ;  /* 0x0000000400e87947 */ /* 0x000fea0003800000 */
.L_x_14592:
        /* <DEDUP_REMOVED lines=12> */
[----:B---3--:R0:W2:Y:S01]  /*ae70*/  F2I.FTZ.TRUNC.NTZ R23, R4 ;  /* 0x0000000400177305 */ /* 0x0080a2000021f100 */
[----:B------:R-:W-:Y:S05]  /*ae80*/  BRA `(.L_x_14581) ;  /* 0x0000000400b07947 */ /* 0x000fea0003800000 */
.L_x_14591:
[----:B---3--:R-:W3:Y:S02]  /*ae90*/  LDG.E.U16 R23, desc[UR36][R2.64] ;  /* 0x0000002402177981 */ /* 0x008ee4000c1e1500 */
[----:B---3--:R-:W-:-:S06]  /*aea0*/  IMAD.U32 R23, R23, 0x10000, RZ ;  /* 0x0001000017177824 */ /* 0x008fcc00078e00ff */
[----:B------:R-:W0:Y:S01]  /*aeb0*/  F2I.FTZ.TRUNC.NTZ R23, R23 ;  /* 0x0000001700177305 */ /* 0x000e22000021f100 */
[----:B------:R-:W-:Y:S05]  /*aec0*/  BRA `(.L_x_14581) ;  /* 0x0000000400a07947 */ /* 0x000fea0003800000 */
.L_x_14588:
        /* <DEDUP_REMOVED lines=8> */
[----:B---3--:R0:W5:Y:S01]  /*af50*/  LDG.E.U16 R23, desc[UR36][R2.64] ;  /* 0x0000002402177981 */ /* 0x008162000c1e1500 */
[----:B------:R-:W-:Y:S05]  /*af60*/  BRA `(.L_x_14581) ;  /* 0x0000000400787947 */ /* 0x000fea0003800000 */
.L_x_14595:
[----:B------:R-:W2:Y:S01]  /*af70*/  LDG.E.U8 R2, desc[UR36][R2.64] ;  /* 0x0000002402027981 */ /* 0x000ea2000c1e1100 */
[----:B------:R-:W-:Y:S01]  /*af80*/  BSSY B0, `(.L_x_14596) ;  /* 0x0000018000007945 */ /* 0x000fe20003800000 */
[----:B---3--:R-:W-:Y:S01]  /*af90*/  IMAD.MOV.U32 R23, RZ, RZ, RZ ;  /* 0x000000ffff177224 */ /* 0x008fe200078e00ff */
        /* <DEDUP_REMOVED lines=18> */
.L_x_14599:
[----:B------:R-:W-:Y:S05]  /*b0c0*/  BSYNC B1 ;  /* 0x0000000000017941 */ /* 0x000fea0003800000 */
.L_x_14598:
[----:B------:R-:W-:Y:S01]  /*b0d0*/  IMAD.SHL.U32 R2, R2, 0x100000, RZ ;  /* 0x0010000002027824 */ /* 0x000fe200078e00ff */
[----:B------:R-:W-:-:S04]  /*b0e0*/  LEA R0, R0, 0x3b800000, 0x17 ;  /* 0x3b80000000007811 */ /* 0x000fc800078eb8ff */
[----:B------:R-:W-:-:S07]  /*b0f0*/  LOP3.LUT R23, R0, R2, R23, 0xfe, !PT ;  /* 0x0000000200177212 */ /* 0x000fce00078efe17 */
.L_x_14597:
[----:B------:R-:W-:Y:S05]  /*b100*/  BSYNC B0 ;  /* 0x0000000000007941 */ /* 0x000fea0003800000 */
.L_x_14596:
[----:B------:R-:W0:Y:S01]  /*b110*/  F2I.FTZ.TRUNC.NTZ R23, R23 ;  /* 0x0000001700177305 */ /* 0x000e22000021f100 */
[----:B------:R-:W-:Y:S05]  /*b120*/  BRA `(.L_x_14581) ;  /* 0x0000000400087947 */ /* 0x000fea0003800000 */
.L_x_14594:
        /* <DEDUP_REMOVED lines=21> */
.L_x_14603:
[----:B------:R-:W-:Y:S05]  /*b280*/  BSYNC B1 ;  /* 0x0000000000017941 */ /* 0x000fea0003800000 */
.L_x_14602:
[----:B------:R-:W-:Y:S01]  /*b290*/  IMAD.SHL.U32 R2, R2, 0x200000, RZ ;  /* 0x0020000002027824 */ /* 0x000fe200078e00ff */
[----:B------:R-:W-:-:S04]  /*b2a0*/  LEA R0, R0, 0x37800000, 0x17 ;  /* 0x3780000000007811 */ /* 0x000fc800078eb8ff */
[----:B------:R-:W-:-:S07]  /*b2b0*/  LOP3.LUT R23, R0, R2, R23, 0xfe, !PT ;  /* 0x0000000200177212 */ /* 0x000fce00078efe17 */
.L_x_14601:
[----:B------:R-:W-:Y:S05]  /*b2c0*/  BSYNC B0 ;  /* 0x0000000000007941 */ /* 0x000fea0003800000 */
.L_x_14600:
[----:B------:R-:W0:Y:S01]  /*b2d0*/  F2I.FTZ.TRUNC.NTZ R23, R23 ;  /* 0x0000001700177305 */ /* 0x000e22000021f100 */
[----:B------:R-:W-:Y:S05]  /*b2e0*/  BRA `(.L_x_14581) ;  /* 0x0000000000987947 */ /* 0x000fea0003800000 */
.L_x_14593:
        /* <DEDUP_REMOVED lines=8> */
[----:B---3--:R-:W-:Y:S01]  /*b370*/  IMAD.MOV.U32 R23, RZ, RZ, 0x400000 ;  /* 0x00400000ff177424 */ /* 0x008fe200078e00ff */
[----:B--2---:R-:W-:-:S13]  /*b380*/  ISETP.NE.AND P0, PT, R2, RZ, PT ;  /* 0x000000ff0200720c */ /* 0x004fda0003f05270 */
[----:B------:R-:W-:Y:S05]  /*b390*/  @!P0 BRA `(.L_x_14607) ;  /* 0x00000000000c8947 */ /* 0x000fea0003800000 */
[----:B------:R-:W-:-:S13]  /*b3a0*/  ISETP.NE.AND P0, PT, R2, 0xff, PT ;  /* 0x000000ff0200780c */ /* 0x000fda0003f05270 */
[----:B------:R-:W-:Y:S02]  /*b3b0*/  @!P0 IMAD.MOV.U32 R23, RZ, RZ, 0x7f800001 ;  /* 0x7f800001ff178424 */ /* 0x000fe400078e00ff */
[----:B------:R-:W-:-:S07]  /*b3c0*/  @P0 IMAD.SHL.U32 R23, R2, 0x800000, RZ ;  /* 0x0080000002170824 */ /* 0x000fce00078e00ff */
.L_x_14607:
[----:B------:R-:W-:Y:S05]  /*b3d0*/  BSYNC B0 ;  /* 0x0000000000007941 */ /* 0x000fea0003800000 */
.L_x_14606:
[----:B------:R-:W0:Y:S01]  /*b3e0*/  F2I.FTZ.TRUNC.NTZ R23, R23 ;  /* 0x0000001700177305 */ /* 0x000e22000021f100 */
[----:B------:R-:W-:Y:S05]  /*b3f0*/  BRA `(.L_x_14581) ;  /* 0x0000000000547947 */ /* 0x000fea0003800000 */
.L_x_14580:
        /* <DEDUP_REMOVED lines=14> */
[----:B---3--:R-:W-:-:S07]  /*b4e0*/  IMAD.MOV.U32 R23, RZ, RZ, RZ ;  /* 0x000000ffff177224 */ /* 0x008fce00078e00ff */
[----:B------:R-:W-:-:S07]  /*b4f0*/  LEPC R20, `(.L_x_14608) ;  /* 0x000000001014794e */ /* 0x000fce0000000000 */
[----:B012-45:R-:W-:Y:S05]  /*b500*/  CALL.ABS.NOINC R2 ;  /* 0x0000000002007343 */ /* 0x037fea0003c00000 */
.L_x_14608:
[----:B------:R-:W-:Y:S05]  /*b510*/  BRA `(.L_x_14581) ;  /* 0x00000000000c7947 */ /* 0x000fea0003800000 */
.L_x_14605:
[----:B---3--:R0:W5:Y:S01]  /*b520*/  LDG.E R23, desc[UR36][R2.64] ;  /* 0x0000002402177981 */ /* 0x008162000c1e1900 */
[----:B------:R-:W-:Y:S05]  /*b530*/  BRA `(.L_x_14581) ;  /* 0x0000000000047947 */ /* 0x000fea0003800000 */
.L_x_14604:
[----:B---3--:R0:W5:Y:S02]  /*b540*/  LDG.E R23, desc[UR36][R2.64] ;  /* 0x0000002402177981 */ /* 0x008164000c1e1900 */
.L_x_14581:
[----:B0-----:R-:W0:Y:S01]  /*b550*/  LDC.U8 R3, c[0x0][0x491] ;  /* 0x00012440ff037b82 */ /* 0x001e220000000000 */
[----:B--23-5:R-:W-:Y:S02]  /*b560*/  ISETP.GT.U32.AND P0, PT, R23, 0x1f, PT ;  /* 0x0000001f1700780c */ /* 0x02cfe40003f04070 */
[----:B-1--4-:R-:W-:-:S04]  /*b570*/  SHF.L.U32 R22, R22, R23, RZ ;  /* 0x0000001716167219 */ /* 0x012fc800000006ff */
        /* <DEDUP_REMOVED lines=14> */
.L_x_14612:
[----:B------:R0:W-:Y:S01]  /*b660*/  STG.E.U8 desc[UR36][R16.64], R2 ;  /* 0x0000000210007986 */ /* 0x0001e2000c101124 */
[----:B------:R-:W-:Y:S05]  /*b670*/  BRA `(.L_x_14614) ;  /* 0x0000000c00507947 */ /* 0x000fea0003800000 */
.L_x_14611:
        /* <DEDUP_REMOVED lines=9> */
.L_x_14616:
[----:B------:R0:W-:Y:S01]  /*b710*/  STG.E desc[UR36][R16.64], R2 ;  /* 0x0000000210007986 */ /* 0x0001e2000c101924 */
[----:B------:R-:W-:Y:S05]  /*b720*/  BRA `(.L_x_14614) ;  /* 0x0000000c00247947 */ /* 0x000fea0003800000 */
.L_x_14615:
[----:B------:R0:W-:Y:S01]  /*b730*/  STG.E.U16 desc[UR36][R16.64], R2 ;  /* 0x0000000210007986 */ /* 0x0001e2000c101524 */
[----:B------:R-:W-:Y:S05]  /*b740*/  BRA `(.L_x_14614) ;  /* 0x0000000c001c7947 */ /* 0x000fea0003800000 */
.L_x_14610:
        /* <DEDUP_REMOVED lines=9> */
.L_x_14618:
[----:B------:R-:W-:-:S04]  /*b7e0*/  I2FP.F32.S32 R0, R2 ;  /* 0x0000000200007245 */ /* 0x000fc80000201400 */
[----:B------:R-:W-:-:S05]  /*b7f0*/  F2FP.F16.F32.PACK_AB R0, RZ, R0 ;  /* 0x00000000ff00723e */ /* 0x000fca00000000ff */
[----:B------:R0:W-:Y:S01]  /*b800*/  STG.E.U16 desc[UR36][R16.64], R0 ;  /* 0x0000000010007986 */ /* 0x0001e2000c101524 */
[----:B------:R-:W-:Y:S05]  /*b810*/  BRA `(.L_x_14614) ;  /* 0x0000000800e87947 */ /* 0x000fea0003800000 */
.L_x_14617:
        /* <DEDUP_REMOVED lines=10> */
.L_x_14620:
[----:B------:R-:W-:-:S04]  /*b8c0*/  I2FP.F32.S32 R2, R2 ;  /* 0x0000000200027245 */ /* 0x000fc80000201400 */
[----:B------:R-:W-:-:S04]  /*b8d0*/  F2FP.F16.F32.PACK_AB R3, RZ, R2 ;  /* 0x00000002ff03723e */ /* 0x000fc800000000ff */
[----:B------:R-:W-:-:S05]  /*b8e0*/  PRMT R3, R3, 0x5410, RZ ;  /* 0x0000541003037816 */ /* 0x000fca00000000ff */
[----:B------:R0:W-:Y:S01]  /*b8f0*/  STG.E desc[UR36][R16.64], R3 ;  /* 0x0000000310007986 */ /* 0x0001e2000c101924 */
[----:B------:R-:W-:Y:S05]  /*b900*/  BRA `(.L_x_14614) ;  /* 0x0000000800ac7947 */ /* 0x000fea0003800000 */
.L_x_14619:
[----:B------:R-:W0:Y:S02]  /*b910*/  I2F.F64 R2, R2 ;  /* 0x0000000200027312 */ /* 0x000e240000201c00 */
[----:B0-----:R0:W-:Y:S01]  /*b920*/  STG.E.64 desc[UR36][R16.64], R2 ;  /* 0x0000000210007986 */ /* 0x0011e2000c101b24 */
[----:B------:R-:W-:Y:S05]  /*b930*/  BRA `(.L_x_14614) ;  /* 0x0000000800a07947 */ /* 0x000fea0003800000 */
.L_x_14609:
        /* <DEDUP_REMOVED lines=12> */
.L_x_14623:
[----:B------:R-:W0:Y:S01]  /*ba00*/  I2F.F64 R4, R2 ;  /* 0x0000000200047312 */ /* 0x000e220000201c00 */
[----:B------:R-:W-:-:S05]  /*ba10*/  CS2R R6, SRZ ;  /* 0x0000000000067805 */ /* 0x000fca000001ff00 */
[----:B0-----:R0:W-:Y:S01]  /*ba20*/  STG.E.128 desc[UR36][R16.64], R4 ;  /* 0x0000000410007986 */ /* 0x0011e2000c101d24 */
[----:B------:R-:W-:Y:S05]  /*ba30*/  BRA `(.L_x_14614) ;  /* 0x0000000800607947 */ /* 0x000fea0003800000 */
.L_x_14622:
        /* <DEDUP_REMOVED lines=21> */
.L_x_14627:
[----:B------:R-:W-:Y:S05]  /*bb90*/  BSYNC B0 ;  /* 0x0000000000007941 */ /* 0x000fea0003800000 */
.L_x_14626:
[----:B------:R-:W-:-:S05]  /*bba0*/  LOP3.LUT R3, R0, R3, RZ, 0xfc, !PT ;  /* 0x0000000300037212 */ /* 0x000fca00078efcff */
[----:B------:R0:W-:Y:S01]  /*bbb0*/  STG.E.U8 desc[UR36][R16.64], R3 ;  /* 0x0000000310007986 */ /* 0x0001e2000c101124 */
[----:B------:R-:W-:Y:S05]  /*bbc0*/  BRA `(.L_x_14614) ;  /* 0x0000000400fc7947 */ /* 0x000fea0003800000 */
.L_x_14625:
        /* <DEDUP_REMOVED lines=13> */
.L_x_14629:
[----:B------:R-:W-:Y:S01]  /*bca0*/  IMAD.MOV.U32 R0, RZ, RZ, 0x7f ;  /* 0x0000007fff007424 */ /* 0x000fe200078e00ff */
[----:B------:R-:W-:-:S04]  /*bcb0*/  ISETP.GT.U32.AND P0, PT, R2, 0x7f800000, PT ;  /* 0x7f8000000200780c */ /* 0x000fc80003f04070 */
[----:B------:R-:W-:-:S09]  /*bcc0*/  SEL R0, R0, 0x7c, P0 ;  /* 0x0000007c00007807 */ /* 0x000fd20000000000 */
.L_x_14630:
[----:B------:R-:W-:Y:S05]  /*bcd0*/  BSYNC B0 ;  /* 0x0000000000007941 */ /* 0x000fea0003800000 */
.L_x_14628:
[----:B------:R-:W-:-:S04]  /*bce0*/  LOP3.LUT R2, R3, 0x80000000, RZ, 0xc0, !PT ;  /* 0x8000000003027812 */ /* 0x000fc800078ec0ff */
[----:B------:R-:W-:-:S04]  /*bcf0*/  SHF.R.U32.HI R3, RZ, 0x18, R2 ;  /* 0x00000018ff037819 */ /* 0x000fc80000011602 */
[----:B------:R-:W-:-:S05]  /*bd00*/  LOP3.LUT R3, R0, R3, RZ, 0xfc, !PT ;  /* 0x0000000300037212 */ /* 0x000fca00078efcff */
[----:B------:R0:W-:Y:S01]  /*bd10*/  STG.E.U8 desc[UR36][R16.64], R3 ;  /* 0x0000000310007986 */ /* 0x0001e2000c101124 */
[----:B------:R-:W-:Y:S05]  /*bd20*/  BRA `(.L_x_14614) ;  /* 0x0000000400a47947 */ /* 0x000fea0003800000 */
.L_x_14624:
[----:B------:R-:W-:-:S04]  /*bd30*/  I2FP.F32.S32 R0, R2 ;  /* 0x0000000200007245 */ /* 0x000fc80000201400 */
[----:B------:R-:W-:-:S05]  /*bd40*/  F2FP.BF16.F32.PACK_AB R0, RZ, R0 ;  /* 0x00000000ff00723e */ /* 0x000fca00000010ff */
[----:B------:R0:W-:Y:S01]  /*bd50*/  STG.E.U16 desc[UR36][R16.64], R0 ;  /* 0x0000000010007986 */ /* 0x0001e2000c101524 */
[----:B------:R-:W-:Y:S05]  /*bd60*/  BRA `(.L_x_14614) ;  /* 0x0000000400947947 */ /* 0x000fea0003800000 */
.L_x_14621:
        /* <DEDUP_REMOVED lines=10> */
.L_x_14633:
        /* <DEDUP_REMOVED lines=17> */
.L_x_14636:
[----:B------:R-:W-:-:S04]  /*bf20*/  LOP3.LUT R2, R3, 0x80000000, RZ, 0xc0, !PT ;  /* 0x8000000003027812 */ /* 0x000fc800078ec0ff */
[----:B------:R-:W-:-:S04]  /*bf30*/  SHF.R.U32.HI R3, RZ, 0x18, R2 ;  /* 0x00000018ff037819 */ /* 0x000fc80000011602 */
[----:B------:R-:W-:-:S04]  /*bf40*/  LOP3.LUT R0, R0, R3, RZ, 0xfc, !PT ;  /* 0x0000000300007212 */ /* 0x000fc800078efcff */
[----:B------:R-:W-:-:S07]  /*bf50*/  PRMT R8, R0, 0x7610, R8 ;  /* 0x0000761000087816 */ /* 0x000fce0000000008 */
.L_x_14635:
[----:B------:R-:W-:Y:S05]  /*bf60*/  BSYNC B0 ;  /* 0x0000000000007941 */ /* 0x000fea0003800000 */
.L_x_14634:
[----:B------:R3:W-:Y:S01]  /*bf70*/  STG.E.U8 desc[UR36][R16.64], R8 ;  /* 0x0000000810007986 */ /* 0x0007e2000c101124 */
[----:B------:R-:W-:Y:S05]  /*bf80*/  BRA `(.L_x_14614) ;  /* 0x00000004000c7947 */ /* 0x000fea0003800000 */
.L_x_14632:
        /* <DEDUP_REMOVED lines=17> */
.L_x_14639:
[----:B------:R-:W-:-:S04]  /*c0a0*/  LOP3.LUT R2, R3, 0x80000000, RZ, 0xc0, !PT ;  /* 0x8000000003027812 */ /* 0x000fc800078ec0ff */
[----:B------:R-:W-:-:S04]  /*c0b0*/  SHF.R.U32.HI R3, RZ, 0x18, R2 ;  /* 0x00000018ff037819 */ /* 0x000fc80000011602 */
[----:B------:R-:W-:-:S04]  /*c0c0*/  LOP3.LUT R0, R0, R3, RZ, 0xfc, !PT ;  /* 0x0000000300007212 */ /* 0x000fc800078efcff */
[----:B------:R-:W-:-:S07]  /*c0d0*/  PRMT R8, R0, 0x7610, R8 ;  /* 0x0000761000087816 */ /* 0x000fce0000000008 */
.L_x_14638:
[----:B------:R-:W-:Y:S05]  /*c0e0*/  BSYNC B0 ;  /* 0x0000000000007941 */ /* 0x000fea0003800000 */
.L_x_14637:
[----:B------:R0:W-:Y:S01]  /*c0f0*/  STG.E.U8 desc[UR36][R16.64], R8 ;  /* 0x0000000810007986 */ /* 0x0001e2000c101124 */
[----:B------:R-:W-:Y:S05]  /*c100*/  BRA `(.L_x_14614) ;  /* 0x0000000000ac7947 */ /* 0x000fea0003800000 */
.L_x_14631:
        /* <DEDUP_REMOVED lines=22> */
.L_x_14613:
        /* <DEDUP_REMOVED lines=16> */
.L_x_14642:
[----:B------:R-:W-:Y:S05]  /*c370*/  BRA `(.L_x_14614) ;  /* 0x0000000000107947 */ /* 0x000fea0003800000 */
.L_x_14641:
[----:B------:R-:W-:-:S05]  /*c380*/  SHF.R.S32.HI R3, RZ, 0x1f, R2 ;  /* 0x0000001fff037819 */ /* 0x000fca0000011402 */
[----:B------:R1:W-:Y:S01]  /*c390*/  STG.E.64 desc[UR36][R16.64], R2 ;  /* 0x0000000210007986 */ /* 0x0003e2000c101b24 */
[----:B------:R-:W-:Y:S05]  /*c3a0*/  BRA `(.L_x_14614) ;  /* 0x0000000000047947 */ /* 0x000fea0003800000 */
.L_x_14640:
[----:B------:R0:W-:Y:S02]  /*c3b0*/  STG.E desc[UR36][R16.64], R2 ;  /* 0x0000000210007986 */ /* 0x0001e4000c101924 */
.L_x_14614:
[----:B------:R-:W-:-:S07]  /*c3c0*/  VIADD R19, R19, 0x80 ;  /* 0x0000008013137836 */ /* 0x000fce0000000000 */
.L_x_14541:
[----:B------:R-:W-:Y:S05]  /*c3d0*/  BSYNC B6 ;  /* 0x0000000000067941 */ /* 0x000fea0003800000 */
.L_x_14540:
        /* <DEDUP_REMOVED lines=357> */
.L_x_14643:
        /* <DEDUP_REMOVED lines=20> */
.L_x_14647:
[----:B------:R0:W5:Y:S01]  /*db70*/  LDG.E.U8 R19, desc[UR36][R2.64] ;  /* 0x0000002402137981 */ /* 0x000162000c1e1100 */
[----:B------:R-:W-:Y:S05]  /*db80*/  BRA `(.L_x_14649) ;  /* 0x0000000c00347947 */ /* 0x000fea0003800000 */
.L_x_14646:
        /* <DEDUP_REMOVED lines=8> */
.L_x_14651:
[----:B------:R0:W5:Y:S01]  /*dc10*/  LDG.E R19, desc[UR36][R2.64] ;  /* 0x0000002402137981 */ /* 0x000162000c1e1900 */
[----:B------:R-:W-:Y:S05]  /*dc20*/  BRA `(.L_x_14649) ;  /* 0x0000000c000c7947 */ /* 0x000fea0003800000 */
.L_x_14650:
[----:B------:R0:W5:Y:S01]  /*dc30*/  LDG.E.S16 R19, desc[UR36][R2.64] ;  /* 0x0000002402137981 */ /* 0x000162000c1e1700 */
[----:B------:R-:W-:Y:S05]  /*dc40*/  BRA `(.L_x_14649) ;  /* 0x0000000c00047947 */ /* 0x000fea0003800000 */
.L_x_14645:
        /* <DEDUP_REMOVED lines=9> */
.L_x_14653:
[----:B------:R-:W2:Y:S02]  /*dce0*/  LDG.E.U16 R2, desc[UR36][R2.64] ;  /* 0x0000002402027981 */ /* 0x000ea4000c1e1500 */
[----:B--2---:R-:W-:-:S06]  /*dcf0*/  HADD2.F32 R19, -RZ, R2.H0_H0 ;  /* 0x20000002ff137230 */ /* 0x004fcc0000004100 */
[----:B------:R-:W0:Y:S01]  /*dd00*/  F2I.FTZ.TRUNC.NTZ R19, R19 ;  /* 0x0000001300137305 */ /* 0x000e22000021f100 */
[----:B------:R-:W-:Y:S05]  /*dd10*/  BRA `(.L_x_14649) ;  /* 0x0000000800d07947 */ /* 0x000fea0003800000 */
.L_x_14652:
        /* <DEDUP_REMOVED lines=9> */
.L_x_14655:
[----:B------:R-:W2:Y:S02]  /*ddb0*/  LDG.E.U16 R2, desc[UR36][R2.64] ;  /* 0x0000002402027981 */ /* 0x000ea4000c1e1500 */
[----:B--2---:R-:W-:-:S06]  /*ddc0*/  HADD2.F32 R19, -RZ, R2.H0_H0 ;  /* 0x20000002ff137230 */ /* 0x004fcc0000004100 */
[----:B------:R-:W0:Y:S01]  /*ddd0*/  F2I.FTZ.TRUNC.NTZ R19, R19 ;  /* 0x0000001300137305 */ /* 0x000e22000021f100 */
[----:B------:R-:W-:Y:S05]  /*dde0*/  BRA `(.L_x_14649) ;  /* 0x00000008009c7947 */ /* 0x000fea0003800000 */
.L_x_14654:
[----:B------:R-:W2:Y:S02]  /*ddf0*/  LDG.E.64 R2, desc[UR36][R2.64] ;  /* 0x0000002402027981 */ /* 0x000ea4000c1e1b00 */
[----:B--2---:R0:W1:Y:S01]  /*de00*/  F2I.F64.TRUNC R19, R2 ;  /* 0x0000000200137311 */ /* 0x004062000030d100 */
[----:B------:R-:W-:Y:S05]  /*de10*/  BRA `(.L_x_14649) ;  /* 0x0000000800907947 */ /* 0x000fea0003800000 */
.L_x_14644:
        /* <DEDUP_REMOVED lines=12> */
.L_x_14658:
[----:B------:R-:W2:Y:S02]  /*dee0*/  LDG.E.64 R2, desc[UR36][R2.64] ;  /* 0x0000002402027981 */ /* 0x000ea4000c1e1b00 */
[----:B--2---:R0:W1:Y:S01]  /*def0*/  F2I.F64.TRUNC R19, R2 ;  /* 0x0000000200137311 */ /* 0x004062000030d100 */
[----:B------:R-:W-:Y:S05]  /*df00*/  BRA `(.L_x_14649) ;  /* 0x0000000800547947 */ /* 0x000fea0003800000 */
.L_x_14657:
        /* <DEDUP_REMOVED lines=27> */
.L_x_14660:
        /* <DEDUP_REMOVED lines=14> */
.L_x_14659:
[----:B------:R-:W2:Y:S02]  /*e1a0*/  LDG.E.U16 R19, desc[UR36][R2.64] ;  /* 0x0000002402137981 */ /* 0x000ea4000c1e1500 */
[----:B--2---:R-:W-:-:S06]  /*e1b0*/  IMAD.U32 R19, R19, 0x10000, RZ ;  /* 0x0001000013137824 */ /* 0x004fcc00078e00ff */
[----:B------:R-:W4:Y:S01]  /*e1c0*/  F2I.FTZ.TRUNC.NTZ R19, R19 ;  /* 0x0000001300137305 */ /* 0x000f22000021f100 */
[----:B------:R-:W-:Y:S05]  /*e1d0*/  BRA `(.L_x_14649) ;  /* 0x0000000400a07947 */ /* 0x000fea0003800000 */
.L_x_14656:
        /* <DEDUP_REMOVED lines=10> */
.L_x_14663:
        /* <DEDUP_REMOVED lines=21> */
.L_x_14667:
[----:B------:R-:W-:Y:S05]  /*e3d0*/  BSYNC B1 ;  /* 0x0000000000017941 */ /* 0x000fea0003800000 */
.L_x_14666:
[----:B------:R-:W-:Y:S01]  /*e3e0*/  IMAD.SHL.U32 R2, R2, 0x100000, RZ ;  /* 0x0010000002027824 */ /* 0x000fe200078e00ff */
[----:B------:R-:W-:-:S04]  /*e3f0*/  LEA R0, R0, 0x3b800000, 0x17 ;  /* 0x3b80000000007811 */ /* 0x000fc800078eb8ff */
[----:B------:R-:W-:-:S07]  /*e400*/  LOP3.LUT R19, R0, R2, R19, 0xfe, !PT ;  /* 0x0000000200137212 */ /* 0x000fce00078efe13 */
.L_x_14665:
[----:B------:R-:W-:Y:S05]  /*e410*/  BSYNC B0 ;  /* 0x0000000000007941 */ /* 0x000fea0003800000 */
.L_x_14664:
[----:B------:R-:W0:Y:S01]  /*e420*/  F2I.FTZ.TRUNC.NTZ R19, R19 ;  /* 0x0000001300137305 */ /* 0x000e22000021f100 */
[----:B------:R-:W-:Y:S05]  /*e430*/  BRA `(.L_x_14649) ;  /* 0x0000000400087947 */ /* 0x000fea0003800000 */
.L_x_14662:
        /* <DEDUP_REMOVED lines=21> */
.L_x_14671:
[----:B------:R-:W-:Y:S05]  /*e590*/  BSYNC B1 ;  /* 0x0000000000017941 */ /* 0x000fea0003800000 */
.L_x_14670:
[----:B------:R-:W-:Y:S01]  /*e5a0*/  IMAD.SHL.U32 R2, R2, 0x200000, RZ ;  /* 0x0020000002027824 */ /* 0x000fe200078e00ff */
[----:B------:R-:W-:-:S04]  /*e5b0*/  LEA R0, R0, 0x37800000, 0x17 ;  /* 0x3780000000007811 */ /* 0x000fc800078eb8ff */
[----:B------:R-:W-:-:S07]  /*e5c0*/  LOP3.LUT R19, R0, R2, R19, 0xfe, !PT ;  /* 0x0000000200137212 */ /* 0x000fce00078efe13 */
.L_x_14669:
[----:B------:R-:W-:Y:S05]  /*e5d0*/  BSYNC B0 ;  /* 0x0000000000007941 */ /* 0x000fea0003800000 */
.L_x_14668:
[----:B------:R-:W0:Y:S01]  /*e5e0*/  F2I.FTZ.TRUNC.NTZ R19, R19 ;  /* 0x0000001300137305 */ /* 0x000e22000021f100 */
[----:B------:R-:W-:Y:S05]  /*e5f0*/  BRA `(.L_x_14649) ;  /* 0x0000000000987947 */ /* 0x000fea0003800000 */
.L_x_14661:
        /* <DEDUP_REMOVED lines=14> */
.L_x_14675:
[----:B------:R-:W-:Y:S05]  /*e6e0*/  BSYNC B0 ;  /* 0x0000000000007941 */ /* 0x000fea0003800000 */
.L_x_14674:
[----:B------:R-:W0:Y:S01]  /*e6f0*/  F2I.FTZ.TRUNC.NTZ R19, R19 ;  /* 0x0000001300137305 */ /* 0x000e22000021f100 */
[----:B------:R-:W-:Y:S05]  /*e700*/  BRA `(.L_x_14649) ;  /* 0x0000000000547947 */ /* 0x000fea0003800000 */
.L_x_14648:
        /* <DEDUP_REMOVED lines=17> */
.L_x_14676:
[----:B------:R-:W-:Y:S05]  /*e820*/  BRA `(.L_x_14649) ;  /* 0x00000000000c7947 */ /* 0x000fea0003800000 */
.L_x_14673:
[----:B------:R0:W5:Y:S01]  /*e830*/  LDG.E R19, desc[UR36][R2.64] ;  /* 0x0000002402137981 */ /* 0x000162000c1e1900 */
[----:B------:R-:W-:Y:S05]  /*e840*/  BRA `(.L_x_14649) ;  /* 0x0000000000047947 */ /* 0x000fea0003800000 */
.L_x_14672:
[----:B------:R0:W5:Y:S02]  /*e850*/  LDG.E R19, desc[UR36][R2.64] ;  /* 0x0000002402137981 */ /* 0x000164000c1e1900 */
.L_x_14649:
        /* <DEDUP_REMOVED lines=17> */
.L_x_14680:
[----:B------:R2:W5:Y:S01]  /*e970*/  LDG.E.U8 R18, desc[UR36][R2.64] ;  /* 0x0000002402127981 */ /* 0x000562000c1e1100 */
[----:B------:R-:W-:Y:S05]  /*e980*/  BRA `(.L_x_14682) ;  /* 0x0000000c00347947 */ /* 0x000fea0003800000 */
.L_x_14679:
        /* <DEDUP_REMOVED lines=8> */
.L_x_14684:
[----:B------:R0:W5:Y:S01]  /*ea10*/  LDG.E R18, desc[UR36][R2.64] ;  /* 0x0000002402127981 */ /* 0x000162000c1e1900 */
[----:B------:R-:W-:Y:S05]  /*ea20*/  BRA `(.L_x_14682) ;  /* 0x0000000c000c7947 */ /* 0x000fea0003800000 */
.L_x_14683:
[----:B------:R0:W5:Y:S01]  /*ea30*/  LDG.E.S16 R18, desc[UR36][R2.64] ;  /* 0x0000002402127981 */ /* 0x000162000c1e1700 */
[----:B------:R-:W-:Y:S05]  /*ea40*/  BRA `(.L_x_14682) ;  /* 0x0000000c00047947 */ /* 0x000fea0003800000 */
.L_x_14678:
        /* <DEDUP_REMOVED lines=9> */
.L_x_14686:
[----:B------:R-:W2:Y:S02]  /*eae0*/  LDG.E.U16 R2, desc[UR36][R2.64] ;  /* 0x0000002402027981 */ /* 0x000ea4000c1e1500 */
[----:B--2---:R-:W-:-:S06]  /*eaf0*/  HADD2.F32 R18, -RZ, R2.H0_H0 ;  /* 0x20000002ff127230 */ /* 0x004fcc0000004100 */
[----:B------:R-:W0:Y:S01]  /*eb00*/  F2I.FTZ.TRUNC.NTZ R18, R18 ;  /* 0x0000001200127305 */ /* 0x000e22000021f100 */
[----:B------:R-:W-:Y:S05]  /*eb10*/  BRA `(.L_x_14682) ;  /* 0x0000000800d07947 */ /* 0x000fea0003800000 */
.L_x_14685:
        /* <DEDUP_REMOVED lines=9> */
.L_x_14688:
[----:B------:R-:W2:Y:S02]  /*ebb0*/  LDG.E.U16 R2, desc[UR36][R2.64] ;  /* 0x0000002402027981 */ /* 0x000ea4000c1e1500 */
[----:B--2---:R-:W-:-:S06]  /*ebc0*/  HADD2.F32 R18, -RZ, R2.H0_H0 ;  /* 0x20000002ff127230 */ /* 0x004fcc0000004100 */
[----:B------:R-:W0:Y:S01]  /*ebd0*/  F2I.FTZ.TRUNC.NTZ R18, R18 ;  /* 0x0000001200127305 */ /* 0x000e22000021f100 */
[----:B------:R-:W-:Y:S05]  /*ebe0*/  BRA `(.L_x_14682) ;  /* 0x00000008009c7947 */ /* 0x000fea0003800000 */
.L_x_14687:
[----:B------:R-:W2:Y:S02]  /*ebf0*/  LDG.E.64 R2, desc[UR36][R2.64] ;  /* 0x0000002402027981 */ /* 0x000ea4000c1e1b00 */
[----:B--2---:R0:W2:Y:S01]  /*ec00*/  F2I.F64.TRUNC R18, R2 ;  /* 0x0000000200127311 */ /* 0x0040a2000030d100 */
[----:B------:R-:W-:Y:S05]  /*ec10*/  BRA `(.L_x_14682) ;  /* 0x0000000800907947 */ /* 0x000fea0003800000 */
.L_x_14677:
        /* <DEDUP_REMOVED lines=12> */
.L_x_14691:
[----:B------:R-:W2:Y:S02]  /*ece0*/  LDG.E.64 R2, desc[UR36][R2.64] ;  /* 0x0000002402027981 */ /* 0x000ea4000c1e1b00 */
[----:B--2---:R0:W2:Y:S01]  /*ecf0*/  F2I.F64.TRUNC R18, R2 ;  /* 0x0000000200127311 */ /* 0x0040a2000030d100 */
[----:B------:R-:W-:Y:S05]  /*ed00*/  BRA `(.L_x_14682) ;  /* 0x0000000800547947 */ /* 0x000fea0003800000 */
.L_x_14690:
        /* <DEDUP_REMOVED lines=27> */
.L_x_14693:
        /* <DEDUP_REMOVED lines=14> */
.L_x_14692:
[----:B------:R-:W2:Y:S02]  /*efa0*/  LDG.E.U16 R18, desc[UR36][R2.64] ;  /* 0x0000002402127981 */ /* 0x000ea4000c1e1500 */
[----:B--2---:R-:W-:-:S06]  /*efb0*/  IMAD.U32 R18, R18, 0x10000, RZ ;  /* 0x0001000012127824 */ /* 0x004fcc00078e00ff */
[----:B------:R-:W0:Y:S01]  /*efc0*/  F2I.FTZ.TRUNC.NTZ R18, R18 ;  /* 0x0000001200127305 */ /* 0x000e22000021f100 */
[----:B------:R-:W-:Y:S05]  /*efd0*/  BRA `(.L_x_14682) ;  /* 0x0000000400a07947 */ /* 0x000fea0003800000 */
.L_x_14689:
        /* <DEDUP_REMOVED lines=10> */
.L_x_14696:
        /* <DEDUP_REMOVED lines=21> */
.L_x_14700:
[----:B------:R-:W-:Y:S05]  /*f1d0*/  BSYNC B1 ;  /* 0x0000000000017941 */ /* 0x000fea0003800000 */
.L_x_14699:
[----:B------:R-:W-:Y:S01]  /*f1e0*/  IMAD.SHL.U32 R2, R2, 0x100000, RZ ;  /* 0x0010000002027824 */ /* 0x000fe200078e00ff */
[----:B------:R-:W-:-:S04]  /*f1f0*/  LEA R3, R0, 0x3b800000, 0x17 ;  /* 0x3b80000000037811 */ /* 0x000fc800078eb8ff */
[----:B------:R-:W-:-:S07]  /*f200*/  LOP3.LUT R18, R3, R2, R18, 0xfe, !PT ;  /* 0x0000000203127212 */ /* 0x000fce00078efe12 */
.L_x_14698:
[----:B------:R-:W-:Y:S05]  /*f210*/  BSYNC B0 ;  /* 0x0000000000007941 */ /* 0x000fea0003800000 */
.L_x_14697:
[----:B------:R-:W0:Y:S01]  /*f220*/  F2I.FTZ.TRUNC.NTZ R18, R18 ;  /* 0x0000001200127305 */ /* 0x000e22000021f100 */
[----:B------:R-:W-:Y:S05]  /*f230*/  BRA `(.L_x_14682) ;  /* 0x0000000400087947 */ /* 0x000fea0003800000 */
.L_x_14695:
        /* <DEDUP_REMOVED lines=21> */
.L_x_14704:
[----:B------:R-:W-:Y:S05]  /*f390*/  BSYNC B1 ;  /* 0x0000000000017941 */ /* 0x000fea0003800000 */
.L_x_14703:
[----:B------:R-:W-:Y:S01]  /*f3a0*/  IMAD.SHL.U32 R2, R2, 0x200000, RZ ;  /* 0x0020000002027824 */ /* 0x000fe200078e00ff */
[----:B------:R-:W-:-:S04]  /*f3b0*/  LEA R3, R0, 0x37800000, 0x17 ;  /* 0x3780000000037811 */ /* 0x000fc800078eb8ff */
[----:B------:R-:W-:-:S07]  /*f3c0*/  LOP3.LUT R18, R3, R2, R18, 0xfe, !PT ;  /* 0x0000000203127212 */ /* 0x000fce00078efe12 */
.L_x_14702:
[----:B------:R-:W-:Y:S05]  /*f3d0*/  BSYNC B0 ;  /* 0x0000000000007941 */ /* 0x000fea0003800000 */
.L_x_14701:
[----:B------:R-:W0:Y:S01]  /*f3e0*/  F2I.FTZ.TRUNC.NTZ R18, R18 ;  /* 0x0000001200127305 */ /* 0x000e22000021f100 */
[----:B------:R-:W-:Y:S05]  /*f3f0*/  BRA `(.L_x_14682) ;  /* 0x0000000000987947 */ /* 0x000fea0003800000 */
.L_x_14694:
        /* <DEDUP_REMOVED lines=14> */
.L_x_14708:
[----:B------:R-:W-:Y:S05]  /*f4e0*/  BSYNC B0 ;  /* 0x0000000000007941 */ /* 0x000fea0003800000 */
.L_x_14707:
[----:B------:R-:W0:Y:S01]  /*f4f0*/  F2I.FTZ.TRUNC.NTZ R18, R18 ;  /* 0x0000001200127305 */ /* 0x000e22000021f100 */
[----:B------:R-:W-:Y:S05]  /*f500*/  BRA `(.L_x_14682) ;  /* 0x0000000000547947 */ /* 0x000fea0003800000 */
.L_x_14681:
        /* <DEDUP_REMOVED lines=17> */
.L_x_14709:
[----:B------:R-:W-:Y:S05]  /*f620*/  BRA `(.L_x_14682) ;  /* 0x00000000000c7947 */ /* 0x000fea0003800000 */
.L_x_14706:
[----:B------:R0:W5:Y:S01]  /*f630*/  LDG.E R18, desc[UR36][R2.64] ;  /* 0x0000002402127981 */ /* 0x000162000c1e1900 */
[----:B------:R-:W-:Y:S05]  /*f640*/  BRA `(.L_x_14682) ;  /* 0x0000000000047947 */ /* 0x000fea0003800000 */
.L_x_14705:
[----:B------:R0:W5:Y:S02]  /*f650*/  LDG.E R18, desc[UR36][R2.64] ;  /* 0x0000002402127981 */ /* 0x000164000c1e1900 */
.L_x_14682:
[----:B0-2---:R-:W0:Y:S01]  /*f660*/  LDC.U8 R3, c[0x0][0x491] ;  /* 0x00012440ff037b82 */ /* 0x005e220000000000 */
        /* <DEDUP_REMOVED lines=16> */
.L_x_14713:
[----:B------:R-:W-:Y:S01]  /*f770*/  STG.E.U8 desc[UR36][R16.64], R2 ;  /* 0x0000000210007986 */ /* 0x000fe2000c101124 */
[----:B------:R-:W-:Y:S05]  /*f780*/  EXIT ;  /* 0x000000000000794d */ /* 0x000fea0003800000 */
.L_x_14712:
        /* <DEDUP_REMOVED lines=9> */
.L_x_14716:
[----:B------:R-:W-:Y:S01]  /*f820*/  STG.E desc[UR36][R16.64], R2 ;  /* 0x0000000210007986 */ /* 0x000fe2000c101924 */
[----:B------:R-:W-:Y:S05]  /*f830*/  EXIT ;  /* 0x000000000000794d */ /* 0x000fea0003800000 */
.L_x_14715:
[----:B------:R-:W-:Y:S01]  /*f840*/  STG.E.U16 desc[UR36][R16.64], R2 ;  /* 0x0000000210007986 */ /* 0x000fe2000c101524 */
[----:B------:R-:W-:Y:S05]  /*f850*/  EXIT ;  /* 0x000000000000794d */ /* 0x000fea0003800000 */
.L_x_14711:
        /* <DEDUP_REMOVED lines=9> */
.L_x_14718:
[----:B------:R-:W-:-:S04]  /*f8f0*/  I2FP.F32.S32 R0, R2 ;  /* 0x0000000200007245 */ /* 0x000fc80000201400 */
[----:B------:R-:W-:-:S05]  /*f900*/  F2FP.F16.F32.PACK_AB R0, RZ, R0 ;  /* 0x00000000ff00723e */ /* 0x000fca00000000ff */
[----:B------:R-:W-:Y:S01]  /*f910*/  STG.E.U16 desc[UR36][R16.64], R0 ;  /* 0x0000000010007986 */ /* 0x000fe2000c101524 */
[----:B------:R-:W-:Y:S05]  /*f920*/  EXIT ;  /* 0x000000000000794d */ /* 0x000fea0003800000 */
.L_x_14717:
        /* <DEDUP_REMOVED lines=10> */
.L_x_14720:
[----:B------:R-:W-:-:S04]  /*f9d0*/  I2FP.F32.S32 R2, R2 ;  /* 0x0000000200027245 */ /* 0x000fc80000201400 */
[----:B------:R-:W-:-:S04]  /*f9e0*/  F2FP.F16.F32.PACK_AB R3, RZ, R2 ;  /* 0x00000002ff03723e */ /* 0x000fc800000000ff */
[----:B------:R-:W-:-:S05]  /*f9f0*/  PRMT R3, R3, 0x5410, RZ ;  /* 0x0000541003037816 */ /* 0x000fca00000000ff */
[----:B------:R-:W-:Y:S01]  /*fa00*/  STG.E desc[UR36][R16.64], R3 ;  /* 0x0000000310007986 */ /* 0x000fe2000c101924 */
[----:B------:R-:W-:Y:S05]  /*fa10*/  EXIT ;  /* 0x000000000000794d */ /* 0x000fea0003800000 */
.L_x_14719:
[----:B------:R-:W0:Y:S02]  /*fa20*/  I2F.F64 R2, R2 ;  /* 0x0000000200027312 */ /* 0x000e240000201c00 */
[----:B0-----:R-:W-:Y:S01]  /*fa30*/  STG.E.64 desc[UR36][R16.64], R2 ;  /* 0x0000000210007986 */ /* 0x001fe2000c101b24 */
[----:B------:R-:W-:Y:S05]  /*fa40*/  EXIT ;  /* 0x000000000000794d */ /* 0x000fea0003800000 */
.L_x_14710:
        /* <DEDUP_REMOVED lines=12> */
.L_x_14723:
[----:B------:R-:W0:Y:S01]  /*fb10*/  I2F.F64 R4, R2 ;  /* 0x0000000200047312 */ /* 0x000e220000201c00 */
[----:B------:R-:W-:-:S05]  /*fb20*/  CS2R R6, SRZ ;  /* 0x0000000000067805 */ /* 0x000fca000001ff00 */
[----:B0-----:R-:W-:Y:S01]  /*fb30*/  STG.E.128 desc[UR36][R16.64], R4 ;  /* 0x0000000410007986 */ /* 0x001fe2000c101d24 */
[----:B------:R-:W-:Y:S05]  /*fb40*/  EXIT ;  /* 0x000000000000794d */ /* 0x000fea0003800000 */
.L_x_14722:
        /* <DEDUP_REMOVED lines=21> */
.L_x_14727:
[----:B------:R-:W-:Y:S05]  /*fca0*/  BSYNC B0 ;  /* 0x0000000000007941 */ /* 0x000fea0003800000 */
.L_x_14726:
[----:B------:R-:W-:-:S05]  /*fcb0*/  LOP3.LUT R3, R0, R3, RZ, 0xfc, !PT ;  /* 0x0000000300037212 */ /* 0x000fca00078efcff */
[----:B------:R-:W-:Y:S01]  /*fcc0*/  STG.E.U8 desc[UR36][R16.64], R3 ;  /* 0x0000000310007986 */ /* 0x000fe2000c101124 */
[----:B------:R-:W-:Y:S05]  /*fcd0*/  EXIT ;  /* 0x000000000000794d */ /* 0x000fea0003800000 */
.L_x_14725:
        /* <DEDUP_REMOVED lines=13> */
.L_x_14729:
[----:B------:R-:W-:Y:S01]  /*fdb0*/  IMAD.MOV.U32 R0, RZ, RZ, 0x7f ;  /* 0x0000007fff007424 */ /* 0x000fe200078e00ff */
[----:B------:R-:W-:-:S04]  /*fdc0*/  ISETP.GT.U32.AND P0, PT, R2, 0x7f800000, PT ;  /* 0x7f8000000200780c */ /* 0x000fc80003f04070 */
[----:B------:R-:W-:-:S09]  /*fdd0*/  SEL R0, R0, 0x7c, P0 ;  /* 0x0000007c00007807 */ /* 0x000fd20000000000 */
.L_x_14730:
[----:B------:R-:W-:Y:S05]  /*fde0*/  BSYNC B0 ;  /* 0x0000000000007941 */ /* 0x000fea0003800000 */
.L_x_14728:
[----:B------:R-:W-:-:S04]  /*fdf0*/  LOP3.LUT R2, R3, 0x80000000, RZ, 0xc0, !PT ;  /* 0x8000000003027812 */ /* 0x000fc800078ec0ff */
[----:B------:R-:W-:-:S04]  /*fe00*/  SHF.R.U32.HI R3, RZ, 0x18, R2 ;  /* 0x00000018ff037819 */ /* 0x000fc80000011602 */
[----:B------:R-:W-:-:S05]  /*fe10*/  LOP3.LUT R3, R0, R3, RZ, 0xfc, !PT ;  /* 0x0000000300037212 */ /* 0x000fca00078efcff */
[----:B------:R-:W-:Y:S01]  /*fe20*/  STG.E.U8 desc[UR36][R16.64], R3 ;  /* 0x0000000310007986 */ /* 0x000fe2000c101124 */
[----:B------:R-:W-:Y:S05]  /*fe30*/  EXIT ;  /* 0x000000000000794d */ /* 0x000fea0003800000 */
.L_x_14724:
[----:B------:R-:W-:-:S04]  /*fe40*/  I2FP.F32.S32 R0, R2 ;  /* 0x0000000200007245 */ /* 0x000fc80000201400 */
[----:B------:R-:W-:-:S05]  /*fe50*/  F2FP.BF16.F32.PACK_AB R0, RZ, R0 ;  /* 0x00000000ff00723e */ /* 0x000fca00000010ff */
[----:B------:R-:W-:Y:S01]  /*fe60*/  STG.E.U16 desc[UR36][R16.64], R0 ;  /* 0x0000000010007986 */ /* 0x000fe2000c101524 */
[----:B------:R-:W-:Y:S05]  /*fe70*/  EXIT ;  /* 0x000000000000794d */ /* 0x000fea0003800000 */
.L_x_14721:
        /* <DEDUP_REMOVED lines=10> */
.L_x_14733:
        /* <DEDUP_REMOVED lines=17> */
.L_x_14736:
[----:B------:R-:W-:-:S04]  /*10030*/  LOP3.LUT R2, R3, 0x80000000, RZ, 0xc0, !PT ;  /* 0x8000000003027812 */ /* 0x000fc800078ec0ff */
[----:B------:R-:W-:-:S04]  /*10040*/  SHF.R.U32.HI R3, RZ, 0x18, R2 ;  /* 0x00000018ff037819 */ /* 0x000fc80000011602 */
[----:B------:R-:W-:-:S04]  /*10050*/  LOP3.LUT R0, R0, R3, RZ, 0xfc, !PT ;  /* 0x0000000300007212 */ /* 0x000fc800078efcff */
[----:B------:R-:W-:-:S07]  /*10060*/  PRMT R8, R0, 0x7610, R8 ;  /* 0x0000761000087816 */ /* 0x000fce0000000008 */
.L_x_14735:
[----:B------:R-:W-:Y:S05]  /*10070*/  BSYNC B0 ;  /* 0x0000000000007941 */ /* 0x000fea0003800000 */
.L_x_14734:
[----:B------:R-:W-:Y:S01]  /*10080*/  STG.E.U8 desc[UR36][R16.64], R8 ;  /* 0x0000000810007986 */ /* 0x000fe2000c101124 */
[----:B------:R-:W-:Y:S05]  /*10090*/  EXIT ;  /* 0x000000000000794d */ /* 0x000fea0003800000 */
.L_x_14732:
        /* <DEDUP_REMOVED lines=17> */
.L_x_14739:
[----:B------:R-:W-:-:S04]  /*101b0*/  LOP3.LUT R2, R3, 0x80000000, RZ, 0xc0, !PT ;  /* 0x8000000003027812 */ /* 0x000fc800078ec0ff */
[----:B------:R-:W-:-:S04]  /*101c0*/  SHF.R.U32.HI R3, RZ, 0x18, R2 ;  /* 0x00000018ff037819 */ /* 0x000fc80000011602 */
[----:B------:R-:W-:-:S04]  /*101d0*/  LOP3.LUT R0, R0, R3, RZ, 0xfc, !PT ;  /* 0x0000000300007212 */ /* 0x000fc800078efcff */
[----:B------:R-:W-:-:S07]  /*101e0*/  PRMT R8, R0, 0x7610, R8 ;  /* 0x0000761000087816 */ /* 0x000fce0000000008 */
.L_x_14738:
[----:B------:R-:W-:Y:S05]  /*101f0*/  BSYNC B0 ;  /* 0x0000000000007941 */ /* 0x000fea0003800000 */
.L_x_14737:
[----:B------:R-:W-:Y:S01]  /*10200*/  STG.E.U8 desc[UR36][R16.64], R8 ;  /* 0x0000000810007986 */ /* 0x000fe2000c101124 */
[----:B------:R-:W-:Y:S05]  /*10210*/  EXIT ;  /* 0x000000000000794d */ /* 0x000fea0003800000 */
.L_x_14731:
        /* <DEDUP_REMOVED lines=22> */
.L_x_14714:
        /* <DEDUP_REMOVED lines=16> */
.L_x_14742:
[----:B------:R-:W-:Y:S05]  /*10480*/  EXIT ;  /* 0x000000000000794d */ /* 0x000fea0003800000 */
.L_x_14741:
[----:B------:R-:W-:-:S05]  /*10490*/  SHF.R.S32.HI R3, RZ, 0x1f, R2 ;  /* 0x0000001fff037819 */ /* 0x000fca0000011402 */
[----:B------:R-:W-:Y:S01]  /*104a0*/  STG.E.64 desc[UR36][R16.64], R2 ;  /* 0x0000000210007986 */ /* 0x000fe2000c101b24 */
[----:B------:R-:W-:Y:S05]  /*104b0*/  EXIT ;  /* 0x000000000000794d */ /* 0x000fea0003800000 */
.L_x_14740:
[----:B------:R-:W-:Y:S01]  /*104c0*/  STG.E desc[UR36][R16.64], R2 ;  /* 0x0000000210007986 */ /* 0x000fe2000c101924 */
[----:B------:R-:W-:Y:S05]  /*104d0*/  EXIT ;  /* 0x000000000000794d */ /* 0x000fea0003800000 */
.L_x_14743:
        /* <DEDUP_REMOVED lines=10> */
.L_x_20638:


//--------------------- .text._ZN2at6native27unrolled_elementwise_kernelINS0_13BinaryFunctorIiiiZZZNS0_18lshift_kernel_cudaERNS_18TensorIteratorBaseEENKUlvE_clEvENKUlvE1_clEvEUliiE_EESt5arrayIPcLm3EELi4E23TrivialOffsetCalculatorILi2EjESC_ILi1EjENS0_6memory12LoadWithCastILi2EEENSF_13StoreWithCastILi1EEEEEviT_T0_T2_T3_T4_T5_ --------------------------
	.section	.text._ZN2at6native27unrolled_elementwise_kernelINS0_13BinaryFunctorIiiiZZZNS0_18lshift_kernel_cudaERNS_18TensorIteratorBaseEENKUlvE_clEvENKUlvE1_clEvEUliiE_EESt5arrayIPcLm3EELi4E23TrivialOffsetCalculatorILi2EjESC_ILi1EjENS0_6memory12LoadWithCastILi2EEENSF_13StoreWithCastILi1EEEEEviT_T0_T2_T3_T4_T5_,"ax",@progbits
	.align	128
        .global         _ZN2at6native27unrolled_elementwise_kernelINS0_13BinaryFunctorIiiiZZZNS0_18lshift_kernel_cudaERNS_18TensorIteratorBaseEENKUlvE_clEvENKUlvE1_clEvEUliiE_EESt5arrayIPcLm3EELi4E23TrivialOffsetCalculatorILi2EjESC_ILi1EjENS0_6memory12LoadWithCastILi2EEENSF_13StoreWithCastILi1EEEEEviT_T0_T2_T3_T4_T5_
        .type           _ZN2at6native27unrolled_elementwise_kernelINS0_13BinaryFunctorIiiiZZZNS0_18lshift_kernel_cudaERNS_18TensorIteratorBaseEENKUlvE_clEvENKUlvE1_clEvEUliiE_EESt5arrayIPcLm3EELi4E23TrivialOffsetCalculatorILi2EjESC_ILi1EjENS0_6memory12LoadWithCastILi2EEENSF_13StoreWithCastILi1EEEEEviT_T0_T2_T3_T4_T5_,@function
        .size           _ZN2at6native27unrolled_elementwise_kernelINS0_13BinaryFunctorIiiiZZZNS0_18lshift_kernel_cudaERNS_18TensorIteratorBaseEENKUlvE_clEvENKUlvE1_clEvEUliiE_EESt5arrayIPcLm3EELi4E23TrivialOffsetCalculatorILi2EjESC_ILi1EjENS0_6memory12LoadWithCastILi2EEENSF_13StoreWithCastILi1EEEEEviT_T0_T2_T3_T4_T5_,(.L_x_20639 - _ZN2at6native27unrolled_elementwise_kernelINS0_13BinaryFunctorIiiiZZZNS0_18lshift_kernel_cudaERNS_18TensorIteratorBaseEENKUlvE_clEvENKUlvE1_clEvEUliiE_EESt5arrayIPcLm3EELi4E23TrivialOffsetCalculatorILi2EjESC_ILi1EjENS0_6memory12LoadWithCastILi2EEENSF_13StoreWithCastILi1EEEEEviT_T0_T2_T3_T4_T5_)
        .other          _ZN2at6native27unrolled_elementwise_kernelINS0_13BinaryFunctorIiiiZZZNS0_18lshift_kernel_cudaERNS_18TensorIteratorBaseEENKUlvE_clEvENKUlvE1_clEvEUliiE_EESt5arrayIPcLm3EELi4E23TrivialOffsetCalculatorILi2EjESC_ILi1EjENS0_6memory12LoadWithCastILi2EEENSF_13StoreWithCastILi1EEEEEviT_T0_T2_T3_T4_T5_,@"STO_CUDA_ENTRY STV_DEFAULT"
_ZN2at6native27unrolled_elementwise_kernelINS0_13BinaryFunctorIiiiZZZNS0_18lshift_kernel_cudaERNS_18TensorIteratorBaseEENKUlvE_clEvENKUlvE1_clEvEUliiE_EESt5arrayIPcLm3EELi4E23TrivialOffsetCalculatorILi2EjESC_ILi1EjENS0_6memory12LoadWithCastILi2EEENSF_13StoreWithCastILi1EEEEEviT_T0_T2_T3_T4_T5_:
.text._ZN2at6native27unrolled_elementwise_kernelINS0_13BinaryFunctorIiiiZZZNS0_18lshift_kernel_cudaERNS_18TensorIteratorBaseEENKUlvE_clEvENKUlvE1_clEvEUliiE_EESt5arrayIPcLm3EELi4E23TrivialOffsetCalculatorILi2EjESC_ILi1EjENS0_6memory12LoadWithCastILi2EEENSF_13StoreWithCastILi1EEEEEviT_T0_T2_T3_T4_T5_:
[----:B------:R-:W0:Y:S01]  /*0000*/  LDC R1, c[0x0][0x28] ;  /* 0x00000a00ff017b82 */ /* 0x000e220000000800 */
[----:B------:R-:W1:Y:S07]  /*0010*/  S2R R16, SR_CTAID.X ;  /* 0x0000000000107919 */ /* 0x000e6e0000002500 */
[----:B------:R-:W1:Y:S01]  /*0020*/  LDC R3, c[0x0][0x210] ;  /* 0x00008400ff037b82 */ /* 0x000e620000000800 */
[----:B------:R-:W-:Y:S01]  /*0030*/  ULDC.64 UR36, c[0x0][0x208] ;  /* 0x0000820000247ab9 */ /* 0x000fe20000000a00 */
[----:B------:R-:W-:Y:S01]  /*0040*/  BSSY B6, `(.L_x_14744) ;  /* 0x00001cf000067945 */ /* 0x000fe20003800000 */
[----:B------:R-:W2:Y:S01]  /*0050*/  S2R R27, SR_TID.X ;  /* 0x00000000001b7919 */ /* 0x000ea20000002100 */
[----:B------:R-:W-:Y:S01]  /*0060*/  IMAD.MOV.U32 R17, RZ, RZ, RZ ;  /* 0x000000ffff117224 */ /* 0x000fe200078e00ff */
[----:B------:R-:W-:-:S03]  /*0070*/  CS2R R18, SRZ ;  /* 0x0000000000127805 */ /* 0x000fc6000001ff00 */
        /* <DEDUP_REMOVED lines=24> */
.L_x_14749:
[----:B------:R3:W5:Y:S01]  /*0200*/  LDG.E.U8 R18, desc[UR36][R4.64] ;  /* 0x0000002404127981 */ /* 0x000762000c1e1100 */
[----:B------:R-:W-:Y:S05]  /*0210*/  BRA `(.L_x_14751) ;  /* 0x0000000c00387947 */ /* 0x000fea0003800000 */
.L_x_14748:
        /* <DEDUP_REMOVED lines=8> */
.L_x_14753:
[----:B------:R1:W5:Y:S01]  /*02a0*/  LDG.E R18, desc[UR36][R4.64] ;  /* 0x0000002404127981 */ /* 0x000362000c1e1900 */
[----:B------:R-:W-:Y:S05]  /*02b0*/  BRA `(.L_x_14751) ;  /* 0x0000000c00107947 */ /* 0x000fea0003800000 */
.L_x_14752:
[----:B------:R2:W5:Y:S01]  /*02c0*/  LDG.E.S16 R18, desc[UR36][R4.64] ;  /* 0x0000002404127981 */ /* 0x000562000c1e1700 */
[----:B------:R-:W-:Y:S05]  /*02d0*/  BRA `(.L_x_14751) ;  /* 0x0000000c00087947 */ /* 0x000fea0003800000 */
.L_x_14747:
        /* <DEDUP_REMOVED lines=9> */
.L_x_14755:
[----:B------:R-:W2:Y:S02]  /*0370*/  LDG.E.U16 R4, desc[UR36][R4.64] ;  /* 0x0000002404047981 */ /* 0x000ea4000c1e1500 */
[----:B--2---:R-:W-:-:S06]  /*0380*/  HADD2.F32 R18, -RZ, R4.H0_H0 ;  /* 0x20000004ff127230 */ /* 0x004fcc0000004100 */
[----:B------:R-:W0:Y:S01]  /*0390*/  F2I.FTZ.TRUNC.NTZ R18, R18 ;  /* 0x0000001200127305 */ /* 0x000e22000021f100 */
[----:B------:R-:W-:Y:S05]  /*03a0*/  BRA `(.L_x_14751) ;  /* 0x0000000800d47947 */ /* 0x000fea0003800000 */
.L_x_14754:
        /* <DEDUP_REMOVED lines=9> */
.L_x_14757:
[----:B------:R-:W2:Y:S02]  /*0440*/  LDG.E.U16 R4, desc[UR36][R4.64] ;  /* 0x0000002404047981 */ /* 0x000ea4000c1e1500 */
[----:B--2---:R-:W-:-:S06]  /*0450*/  HADD2.F32 R18, -RZ, R4.H0_H0 ;  /* 0x20000004ff127230 */ /* 0x004fcc0000004100 */
[----:B------:R-:W0:Y:S01]  /*0460*/  F2I.FTZ.TRUNC.NTZ R18, R18 ;  /* 0x0000001200127305 */ /* 0x000e22000021f100 */
[----:B------:R-:W-:Y:S05]  /*0470*/  BRA `(.L_x_14751) ;  /* 0x0000000800a07947 */ /* 0x000fea0003800000 */
.L_x_14756:
[----:B------:R-:W2:Y:S02]  /*0480*/  LDG.E.64 R18, desc[UR36][R4.64] ;  /* 0x0000002404127981 */ /* 0x000ea4000c1e1b00 */
[----:B--2---:R0:W1:Y:S01]  /*0490*/  F2I.F64.TRUNC R18, R18 ;  /* 0x0000001200127311 */ /* 0x004062000030d100 */
[----:B------:R-:W-:Y:S05]  /*04a0*/  BRA `(.L_x_14751) ;  /* 0x0000000800947947 */ /* 0x000fea0003800000 */
.L_x_14746:
        /* <DEDUP_REMOVED lines=12> */
.L_x_14760:
[----:B------:R-:W2:Y:S02]  /*0570*/  LDG.E.64 R4, desc[UR36][R4.64] ;  /* 0x0000002404047981 */ /* 0x000ea4000c1e1b00 */
[----:B--2---:R0:W1:Y:S01]  /*0580*/  F2I.F64.TRUNC R18, R4 ;  /* 0x0000000400127311 */ /* 0x004062000030d100 */
[----:B------:R-:W-:Y:S05]  /*0590*/  BRA `(.L_x_14751) ;  /* 0x0000000800587947 */ /* 0x000fea0003800000 */
.L_x_14759:
        /* <DEDUP_REMOVED lines=27> */
.L_x_14762:
        /* <DEDUP_REMOVED lines=15> */
.L_x_14761:
[----:B------:R-:W2:Y:S02]  /*0840*/  LDG.E.U16 R18, desc[UR36][R4.64] ;  /* 0x0000002404127981 */ /* 0x000ea4000c1e1500 */
[----:B--2---:R-:W-:-:S06]  /*0850*/  IMAD.U32 R18, R18, 0x10000, RZ ;  /* 0x0001000012127824 */ /* 0x004fcc00078e00ff */
[----:B------:R-:W0:Y:S01]  /*0860*/  F2I.FTZ.TRUNC.NTZ R18, R18 ;  /* 0x0000001200127305 */ /* 0x000e22000021f100 */
[----:B------:R-:W-:Y:S05]  /*0870*/  BRA `(.L_x_14751) ;  /* 0x0000000400a07947 */ /* 0x000fea0003800000 */
.L_x_14758:
        /* <DEDUP_REMOVED lines=10> */
.L_x_14765:
        /* <DEDUP_REMOVED lines=21> */
.L_x_14769:
[----:B------:R-:W-:Y:S05]  /*0a70*/  BSYNC B1 ;  /* 0x0000000000017941 */ /* 0x000fea0003800000 */
.L_x_14768:
[----:B------:R-:W-:Y:S01]  /*0a80*/  IMAD.SHL.U32 R3, R3, 0x100000, RZ ;  /* 0x0010000003037824 */ /* 0x000fe200078e00ff */
[----:B------:R-:W-:-:S04]  /*0a90*/  LEA R5, R0, 0x3b800000, 0x17 ;  /* 0x3b80000000057811 */ /* 0x000fc800078eb8ff */
[----:B------:R-:W-:-:S07]  /*0aa0*/  LOP3.LUT R18, R5, R3, R18, 0xfe, !PT ;  /* 0x0000000305127212 */ /* 0x000fce00078efe12 */
.L_x_14767:
[----:B------:R-:W-:Y:S05]  /*0ab0*/  BSYNC B0 ;  /* 0x0000000000007941 */ /* 0x000fea0003800000 */
.L_x_14766:
[----:B------:R-:W0:Y:S01]  /*0ac0*/  F2I.FTZ.TRUNC.NTZ R18, R18 ;  /* 0x0000001200127305 */ /* 0x000e22000021f100 */
[----:B------:R-:W-:Y:S05]  /*0ad0*/  BRA `(.L_x_14751) ;  /* 0x0000000400087947 */ /* 0x000fea0003800000 */
.L_x_14764:
        /* <DEDUP_REMOVED lines=21> */
.L_x_14773:
[----:B------:R-:W-:Y:S05]  /*0c30*/  BSYNC B1 ;  /* 0x0000000000017941 */ /* 0x000fea0003800000 */
.L_x_14772:
[----:B------:R-:W-:Y:S01]  /*0c40*/  IMAD.SHL.U32 R3, R3, 0x200000, RZ ;  /* 0x0020000003037824 */ /* 0x000fe200078e00ff */
[----:B------:R-:W-:-:S04]  /*0c50*/  LEA R5, R0, 0x37800000, 0x17 ;  /* 0x3780000000057811 */ /* 0x000fc800078eb8ff */
[----:B------:R-:W-:-:S07]  /*0c60*/  LOP3.LUT R18, R5, R3, R18, 0xfe, !PT ;  /* 0x0000000305127212 */ /* 0x000fce00078efe12 */
.L_x_14771:
[----:B------:R-:W-:Y:S05]  /*0c70*/  BSYNC B0 ;  /* 0x0000000000007941 */ /* 0x000fea0003800000 */
.L_x_14770:
[----:B------:R-:W0:Y:S01]  /*0c80*/  F2I.FTZ.TRUNC.NTZ R18, R18 ;  /* 0x0000001200127305 */ /* 0x000e22000021f100 */
[----:B------:R-:W-:Y:S05]  /*0c90*/  BRA `(.L_x_14751) ;  /* 0x0000000000987947 */ /* 0x000fea0003800000 */
.L_x_14763:
        /* <DEDUP_REMOVED lines=14> */
.L_x_14777:
[----:B------:R-:W-:Y:S05]  /*0d80*/  BSYNC B0 ;  /* 0x0000000000007941 */ /* 0x000fea0003800000 */
.L_x_14776:
[----:B------:R-:W0:Y:S01]  /*0d90*/  F2I.FTZ.TRUNC.NTZ R18, R18 ;  /* 0x0000001200127305 */ /* 0x000e22000021f100 */
[----:B------:R-:W-:Y:S05]  /*0da0*/  BRA `(.L_x_14751) ;  /* 0x0000000000547947 */ /* 0x000fea0003800000 */
.L_x_14750:
        /* <DEDUP_REMOVED lines=17> */
.L_x_14778:
[----:B------:R-:W-:Y:S05]  /*0ec0*/  BRA `(.L_x_14751) ;  /* 0x00000000000c7947 */ /* 0x000fea0003800000 */
.L_x_14775:
[----:B------:R0:W5:Y:S01]  /*0ed0*/  LDG.E R18, desc[UR36][R4.64] ;  /* 0x0000002404127981 */ /* 0x000162000c1e1900 */
[----:B------:R-:W-:Y:S05]  /*0ee0*/  BRA `(.L_x_14751) ;  /* 0x0000000000047947 */ /* 0x000fea0003800000 */
.L_x_14774:
[----:B------:R0:W5:Y:S02]  /*0ef0*/  LDG.E R18, desc[UR36][R4.64] ;  /* 0x0000002404127981 */ /* 0x000164000c1e1900 */
.L_x_14751:
        /* <DEDUP_REMOVED lines=18> */
.L_x_14782:
[----:B------:R1:W5:Y:S01]  /*1020*/  LDG.E.U8 R19, desc[UR36][R4.64] ;  /* 0x0000002404137981 */ /* 0x000362000c1e1100 */
[----:B------:R-:W-:Y:S05]  /*1030*/  BRA `(.L_x_14784) ;  /* 0x0000000c00347947 */ /* 0x000fea0003800000 */
.L_x_14781:
        /* <DEDUP_REMOVED lines=8> */
.L_x_14786:
[----:B------:R3:W5:Y:S01]  /*10c0*/  LDG.E R19, desc[UR36][R4.64] ;  /* 0x0000002404137981 */ /* 0x000762000c1e1900 */
[----:B------:R-:W-:Y:S05]  /*10d0*/  BRA `(.L_x_14784) ;  /* 0x0000000c000c7947 */ /* 0x000fea0003800000 */
.L_x_14785:
[----:B------:R2:W5:Y:S01]  /*10e0*/  LDG.E.S16 R19, desc[UR36][R4.64] ;  /* 0x0000002404137981 */ /* 0x000562000c1e1700 */
[----:B------:R-:W-:Y:S05]  /*10f0*/  BRA `(.L_x_14784) ;  /* 0x0000000c00047947 */ /* 0x000fea0003800000 */
.L_x_14780:
        /* <DEDUP_REMOVED lines=9> */
.L_x_14788:
[----:B------:R-:W2:Y:S02]  /*1190*/  LDG.E.U16 R4, desc[UR36][R4.64] ;  /* 0x0000002404047981 */ /* 0x000ea4000c1e1500 */
[----:B--2---:R-:W-:-:S06]  /*11a0*/  HADD2.F32 R19, -RZ, R4.H0_H0 ;  /* 0x20000004ff137230 */ /* 0x004fcc0000004100 */
[----:B------:R-:W0:Y:S01]  /*11b0*/  F2I.FTZ.TRUNC.NTZ R19, R19 ;  /* 0x0000001300137305 */ /* 0x000e22000021f100 */
[----:B------:R-:W-:Y:S05]  /*11c0*/  BRA `(.L_x_14784) ;  /* 0x0000000800d07947 */ /* 0x000fea0003800000 */
.L_x_14787:
        /* <DEDUP_REMOVED lines=9> */
.L_x_14790:
[----:B------:R-:W2:Y:S02]  /*1260*/  LDG.E.U16 R4, desc[UR36][R4.64] ;  /* 0x0000002404047981 */ /* 0x000ea4000c1e1500 */
[----:B--2---:R-:W-:-:S06]  /*1270*/  HADD2.F32 R19, -RZ, R4.H0_H0 ;  /* 0x20000004ff137230 */ /* 0x004fcc0000004100 */
[----:B------:R-:W0:Y:S01]  /*1280*/  F2I.FTZ.TRUNC.NTZ R19, R19 ;  /* 0x0000001300137305 */ /* 0x000e22000021f100 */
[----:B------:R-:W-:Y:S05]  /*1290*/  BRA `(.L_x_14784) ;  /* 0x00000008009c7947 */ /* 0x000fea0003800000 */
.L_x_14789:
[----:B------:R-:W2:Y:S02]  /*12a0*/  LDG.E.64 R4, desc[UR36][R4.64] ;  /* 0x0000002404047981 */ /* 0x000ea4000c1e1b00 */
[----:B--2---:R0:W1:Y:S01]  /*12b0*/  F2I.F64.TRUNC R19, R4 ;  /* 0x0000000400137311 */ /* 0x004062000030d100 */
[----:B------:R-:W-:Y:S05]  /*12c0*/  BRA `(.L_x_14784) ;  /* 0x0000000800907947 */ /* 0x000fea0003800000 */
.L_x_14779:
        /* <DEDUP_REMOVED lines=12> */
.L_x_14793:
[----:B------:R-:W2:Y:S02]  /*1390*/  LDG.E.64 R4, desc[UR36][R4.64] ;  /* 0x0000002404047981 */ /* 0x000ea4000c1e1b00 */
[----:B--2---:R0:W1:Y:S01]  /*13a0*/  F2I.F64.TRUNC R19, R4 ;  /* 0x0000000400137311 */ /* 0x004062000030d100 */
[----:B------:R-:W-:Y:S05]  /*13b0*/  BRA `(.L_x_14784) ;  /* 0x0000000800547947 */ /* 0x000fea0003800000 */
.L_x_14792:
        /* <DEDUP_REMOVED lines=27> */
.L_x_14795:
        /* <DEDUP_REMOVED lines=14> */
.L_x_14794:
[----:B------:R-:W2:Y:S02]  /*1650*/  LDG.E.U16 R19, desc[UR36][R4.64] ;  /* 0x0000002404137981 */ /* 0x000ea4000c1e1500 */
[----:B--2---:R-:W-:-:S06]  /*1660*/  IMAD.U32 R19, R19, 0x10000, RZ ;  /* 0x0001000013137824 */ /* 0x004fcc00078e00ff */
[----:B------:R-:W0:Y:S01]  /*1670*/  F2I.FTZ.TRUNC.NTZ R19, R19 ;  /* 0x0000001300137305 */ /* 0x000e22000021f100 */
[----:B------:R-:W-:Y:S05]  /*1680*/  BRA `(.L_x_14784) ;  /* 0x0000000400a07947 */ /* 0x000fea0003800000 */
.L_x_14791:
        /* <DEDUP_REMOVED lines=10> */
.L_x_14798:
        /* <DEDUP_REMOVED lines=21> */
.L_x_14802:
[----:B------:R-:W-:Y:S05]  /*1880*/  BSYNC B1 ;  /* 0x0000000000017941 */ /* 0x000fea0003800000 */
.L_x_14801:
[----:B------:R-:W-:Y:S01]  /*1890*/  IMAD.SHL.U32 R3, R3, 0x100000, RZ ;  /* 0x0010000003037824 */ /* 0x000fe200078e00ff */
[----:B------:R-:W-:-:S04]  /*18a0*/  LEA R0, R0, 0x3b800000, 0x17 ;  /* 0x3b80000000007811 */ /* 0x000fc800078eb8ff */
[----:B------:R-:W-:-:S07]  /*18b0*/  LOP3.LUT R19, R0, R3, R19, 0xfe, !PT ;  /* 0x0000000300137212 */ /* 0x000fce00078efe13 */
.L_x_14800:
[----:B------:R-:W-:Y:S05]  /*18c0*/  BSYNC B0 ;  /* 0x0000000000007941 */ /* 0x000fea0003800000 */
.L_x_14799:
[----:B------:R-:W0:Y:S01]  /*18d0*/  F2I.FTZ.TRUNC.NTZ R19, R19 ;  /* 0x0000001300137305 */ /* 0x000e22000021f100 */
[----:B------:R-:W-:Y:S05]  /*18e0*/  BRA `(.L_x_14784) ;  /* 0x0000000400087947 */ /* 0x000fea0003800000 */
.L_x_14797:
        /* <DEDUP_REMOVED lines=21> */
.L_x_14806:
[----:B------:R-:W-:Y:S05]  /*1a40*/  BSYNC B1 ;  /* 0x0000000000017941 */ /* 0x000fea0003800000 */
.L_x_14805:
[----:B------:R-:W-:Y:S01]  /*1a50*/  IMAD.SHL.U32 R3, R3, 0x200000, RZ ;  /* 0x0020000003037824 */ /* 0x000fe200078e00ff */
[----:B------:R-:W-:-:S04]  /*1a60*/  LEA R0, R0, 0x37800000, 0x17 ;  /* 0x3780000000007811 */ /* 0x000fc800078eb8ff */
[----:B------:R-:W-:-:S07]  /*1a70*/  LOP3.LUT R19, R0, R3, R19, 0xfe, !PT ;  /* 0x0000000300137212 */ /* 0x000fce00078efe13 */
.L_x_14804:
[----:B------:R-:W-:Y:S05]  /*1a80*/  BSYNC B0 ;  /* 0x0000000000007941 */ /* 0x000fea0003800000 */
.L_x_14803:
[----:B------:R-:W0:Y:S01]  /*1a90*/  F2I.FTZ.TRUNC.NTZ R19, R19 ;  /* 0x0000001300137305 */ /* 0x000e22000021f100 */
[----:B------:R-:W-:Y:S05]  /*1aa0*/  BRA `(.L_x_14784) ;  /* 0x0000000000987947 */ /* 0x000fea0003800000 */
.L_x_14796:
        /* <DEDUP_REMOVED lines=14> */
.L_x_14810:
[----:B------:R-:W-:Y:S05]  /*1b90*/  BSYNC B0 ;  /* 0x0000000000007941 */ /* 0x000fea0003800000 */
.L_x_14809:
[----:B------:R-:W0:Y:S01]  /*1ba0*/  F2I.FTZ.TRUNC.NTZ R19, R19 ;  /* 0x0000001300137305 */ /* 0x000e22000021f100 */
[----:B------:R-:W-:Y:S05]  /*1bb0*/  BRA `(.L_x_14784) ;  /* 0x0000000000547947 */ /* 0x000fea0003800000 */
.L_x_14783:
        /* <DEDUP_REMOVED lines=17> */
.L_x_14811:
[----:B------:R-:W-:Y:S05]  /*1cd0*/  BRA `(.L_x_14784) ;  /* 0x00000000000c7947 */ /* 0x000fea0003800000 */
.L_x_14808:
[----:B------:R0:W5:Y:S01]  /*1ce0*/  LDG.E R19, desc[UR36][R4.64] ;  /* 0x0000002404137981 */ /* 0x000162000c1e1900 */
[----:B------:R-:W-:Y:S05]  /*1cf0*/  BRA `(.L_x_14784) ;  /* 0x0000000000047947 */ /* 0x000fea0003800000 */
.L_x_14807:
[----:B------:R0:W5:Y:S02]  /*1d00*/  LDG.E R19, desc[UR36][R4.64] ;  /* 0x0000002404137981 */ /* 0x000164000c1e1900 */
.L_x_14784:
[----:B------:R-:W2:Y:S02]  /*1d10*/  S2R R27, SR_TID.X ;  /* 0x00000000001b7919 */ /* 0x000ea40000002100 */
[----:B--2---:R-:W-:-:S07]  /*1d20*/  VIADD R27, R27, 0x80 ;  /* 0x000000801b1b7836 */ /* 0x004fce0000000000 */
.L_x_14745:
[----:B------:R-:W-:Y:S05]  /*1d30*/  BSYNC B6 ;  /* 0x0000000000067941 */ /* 0x000fea0003800000 */
.L_x_14744:
        /* <DEDUP_REMOVED lines=23> */
.L_x_14817:
[----:B------:R0:W5:Y:S01]  /*1eb0*/  LDG.E.U8 R17, desc[UR36][R4.64] ;  /* 0x0000002404117981 */ /* 0x000162000c1e1100 */
[----:B------:R-:W-:Y:S05]  /*1ec0*/  BRA `(.L_x_14819) ;  /* 0x0000000c00347947 */ /* 0x000fea0003800000 */
.L_x_14816:
        /* <DEDUP_REMOVED lines=8> */
.L_x_14821:
[----:B------:R0:W5:Y:S01]  /*1f50*/  LDG.E R17, desc[UR36][R4.64] ;  /* 0x0000002404117981 */ /* 0x000162000c1e1900 */
[----:B------:R-:W-:Y:S05]  /*1f60*/  BRA `(.L_x_14819) ;  /* 0x0000000c000c7947 */ /* 0x000fea0003800000 */
.L_x_14820:
[----:B------:R0:W5:Y:S01]  /*1f70*/  LDG.E.S16 R17, desc[UR36][R4.64] ;  /* 0x0000002404117981 */ /* 0x000162000c1e1700 */
[----:B------:R-:W-:Y:S05]  /*1f80*/  BRA `(.L_x_14819) ;  /* 0x0000000c00047947 */ /* 0x000fea0003800000 */
.L_x_14815:
        /* <DEDUP_REMOVED lines=9> */
.L_x_14823:
[----:B------:R-:W2:Y:S02]  /*2020*/  LDG.E.U16 R4, desc[UR36][R4.64] ;  /* 0x0000002404047981 */ /* 0x000ea4000c1e1500 */
[----:B--2---:R-:W-:-:S06]  /*2030*/  HADD2.F32 R17, -RZ, R4.H0_H0 ;  /* 0x20000004ff117230 */ /* 0x004fcc0000004100 */
[----:B------:R-:W0:Y:S01]  /*2040*/  F2I.FTZ.TRUNC.NTZ R17, R17 ;  /* 0x0000001100117305 */ /* 0x000e22000021f100 */
[----:B------:R-:W-:Y:S05]  /*2050*/  BRA `(.L_x_14819) ;  /* 0x0000000800d07947 */ /* 0x000fea0003800000 */
.L_x_14822:
        /* <DEDUP_REMOVED lines=9> */
.L_x_14825:
[----:B------:R-:W2:Y:S02]  /*20f0*/  LDG.E.U16 R4, desc[UR36][R4.64] ;  /* 0x0000002404047981 */ /* 0x000ea4000c1e1500 */
[----:B--2---:R-:W-:-:S06]  /*2100*/  HADD2.F32 R17, -RZ, R4.H0_H0 ;  /* 0x20000004ff117230 */ /* 0x004fcc0000004100 */
[----:B------:R-:W0:Y:S01]  /*2110*/  F2I.FTZ.TRUNC.NTZ R17, R17 ;  /* 0x0000001100117305 */ /* 0x000e22000021f100 */
[----:B------:R-:W-:Y:S05]  /*2120*/  BRA `(.L_x_14819) ;  /* 0x00000008009c7947 */ /* 0x000fea0003800000 */
.L_x_14824:
[----:B------:R-:W2:Y:S02]  /*2130*/  LDG.E.64 R4, desc[UR36][R4.64] ;  /* 0x0000002404047981 */ /* 0x000ea4000c1e1b00 */
[----:B--2---:R0:W1:Y:S01]  /*2140*/  F2I.F64.TRUNC R17, R4 ;  /* 0x0000000400117311 */ /* 0x004062000030d100 */
[----:B------:R-:W-:Y:S05]  /*2150*/  BRA `(.L_x_14819) ;  /* 0x0000000800907947 */ /* 0x000fea0003800000 */
.L_x_14814:
        /* <DEDUP_REMOVED lines=12> */
.L_x_14828:
[----:B------:R-:W2:Y:S02]  /*2220*/  LDG.E.64 R4, desc[UR36][R4.64] ;  /* 0x0000002404047981 */ /* 0x000ea4000c1e1b00 */
[----:B--2---:R0:W1:Y:S01]  /*2230*/  F2I.F64.TRUNC R17, R4 ;  /* 0x0000000400117311 */ /* 0x004062000030d100 */
[----:B------:R-:W-:Y:S05]  /*2240*/  BRA `(.L_x_14819) ;  /* 0x0000000800547947 */ /* 0x000fea0003800000 */
.L_x_14827:
        /* <DEDUP_REMOVED lines=27> */
.L_x_14830:
        /* <DEDUP_REMOVED lines=14> */
.L_x_14829:
[----:B------:R-:W2:Y:S02]  /*24e0*/  LDG.E.U16 R17, desc[UR36][R4.64] ;  /* 0x0000002404117981 */ /* 0x000ea4000c1e1500 */
[----:B--2---:R-:W-:-:S06]  /*24f0*/  IMAD.U32 R17, R17, 0x10000, RZ ;  /* 0x0001000011117824 */ /* 0x004fcc00078e00ff */
[----:B------:R-:W2:Y:S01]  /*2500*/  F2I.FTZ.TRUNC.NTZ R17, R17 ;  /* 0x0000001100117305 */ /* 0x000ea2000021f100 */
[----:B------:R-:W-:Y:S05]  /*2510*/  BRA `(.L_x_14819) ;  /* 0x0000000400a07947 */ /* 0x000fea0003800000 */
.L_x_14826:
        /* <DEDUP_REMOVED lines=10> */
.L_x_14833:
        /* <DEDUP_REMOVED lines=21> */
.L_x_14837:
[----:B------:R-:W-:Y:S05]  /*2710*/  BSYNC B1 ;  /* 0x0000000000017941 */ /* 0x000fea0003800000 */
.L_x_14836:
[----:B------:R-:W-:Y:S01]  /*2720*/  IMAD.SHL.U32 R3, R3, 0x100000, RZ ;  /* 0x0010000003037824 */ /* 0x000fe200078e00ff */
[----:B------:R-:W-:-:S04]  /*2730*/  LEA R0, R0, 0x3b800000, 0x17 ;  /* 0x3b80000000007811 */ /* 0x000fc800078eb8ff */
[----:B------:R-:W-:-:S07]  /*2740*/  LOP3.LUT R17, R0, R3, R17, 0xfe, !PT ;  /* 0x0000000300117212 */ /* 0x000fce00078efe11 */
.L_x_14835:
[----:B------:R-:W-:Y:S05]  /*2750*/  BSYNC B0 ;  /* 0x0000000000007941 */ /* 0x000fea0003800000 */
.L_x_14834:
[----:B------:R-:W0:Y:S01]  /*2760*/  F2I.FTZ.TRUNC.NTZ R17, R17 ;  /* 0x0000001100117305 */ /* 0x000e22000021f100 */
[----:B------:R-:W-:Y:S05]  /*2770*/  BRA `(.L_x_14819) ;  /* 0x0000000400087947 */ /* 0x000fea0003800000 */
.L_x_14832:
        /* <DEDUP_REMOVED lines=21> */
.L_x_14841:
[----:B------:R-:W-:Y:S05]  /*28d0*/  BSYNC B1 ;  /* 0x0000000000017941 */ /* 0x000fea0003800000 */
.L_x_14840:
[----:B------:R-:W-:Y:S01]  /*28e0*/  IMAD.SHL.U32 R3, R3, 0x200000, RZ ;  /* 0x0020000003037824 */ /* 0x000fe200078e00ff */
[----:B------:R-:W-:-:S04]  /*28f0*/  LEA R0, R0, 0x37800000, 0x17 ;  /* 0x3780000000007811 */ /* 0x000fc800078eb8ff */
[----:B------:R-:W-:-:S07]  /*2900*/  LOP3.LUT R17, R0, R3, R17, 0xfe, !PT ;  /* 0x0000000300117212 */ /* 0x000fce00078efe11 */
.L_x_14839:
[----:B------:R-:W-:Y:S05]  /*2910*/  BSYNC B0 ;  /* 0x0000000000007941 */ /* 0x000fea0003800000 */
.L_x_14838:
[----:B------:R-:W0:Y:S01]  /*2920*/  F2I.FTZ.TRUNC.NTZ R17, R17 ;  /* 0x0000001100117305 */ /* 0x000e22000021f100 */
[----:B------:R-:W-:Y:S05]  /*2930*/  BRA `(.L_x_14819) ;  /* 0x0000000000987947 */ /* 0x000fea0003800000 */
.L_x_14831:
        /* <DEDUP_REMOVED lines=14> */
.L_x_14845:
[----:B------:R-:W-:Y:S05]  /*2a20*/  BSYNC B0 ;  /* 0x0000000000007941 */ /* 0x000fea0003800000 */
.L_x_14844:
[----:B------:R-:W0:Y:S01]  /*2a30*/  F2I.FTZ.TRUNC.NTZ R17, R17 ;  /* 0x0000001100117305 */ /* 0x000e22000021f100 */
[----:B------:R-:W-:Y:S05]  /*2a40*/  BRA `(.L_x_14819) ;  /* 0x0000000000547947 */ /* 0x000fea0003800000 */
.L_x_14818:
        /* <DEDUP_REMOVED lines=17> */
.L_x_14846:
[----:B------:R-:W-:Y:S05]  /*2b60*/  BRA `(.L_x_14819) ;  /* 0x00000000000c7947 */ /* 0x000fea0003800000 */
.L_x_14843:
[----:B------:R0:W5:Y:S01]  /*2b70*/  LDG.E R17, desc[UR36][R4.64] ;  /* 0x0000002404117981 */ /* 0x000162000c1e1900 */
[----:B------:R-:W-:Y:S05]  /*2b80*/  BRA `(.L_x_14819) ;  /* 0x0000000000047947 */ /* 0x000fea0003800000 */
.L_x_14842:
[----:B------:R0:W5:Y:S02]  /*2b90*/  LDG.E R17, desc[UR36][R4.64] ;  /* 0x0000002404117981 */ /* 0x000164000c1e1900 */
.L_x_14819:
        /* <DEDUP_REMOVED lines=18> */
.L_x_14850:
[----:B------:R0:W5:Y:S01]  /*2cc0*/  LDG.E.U8 R22, desc[UR36][R4.64] ;  /* 0x0000002404167981 */ /* 0x000162000c1e1100 */
[----:B------:R-:W-:Y:S05]  /*2cd0*/  BRA `(.L_x_14852) ;  /* 0x0000000c00347947 */ /* 0x000fea0003800000 */
.L_x_14849:
        /* <DEDUP_REMOVED lines=8> */
.L_x_14854:
[----:B------:R0:W5:Y:S01]  /*2d60*/  LDG.E R22, desc[UR36][R4.64] ;  /* 0x0000002404167981 */ /* 0x000162000c1e1900 */
[----:B------:R-:W-:Y:S05]  /*2d70*/  BRA `(.L_x_14852) ;  /* 0x0000000c000c7947 */ /* 0x000fea0003800000 */
.L_x_14853:
[----:B------:R0:W5:Y:S01]  /*2d80*/  LDG.E.S16 R22, desc[UR36][R4.64] ;  /* 0x0000002404167981 */ /* 0x000162000c1e1700 */
[----:B------:R-:W-:Y:S05]  /*2d90*/  BRA `(.L_x_14852) ;  /* 0x0000000c00047947 */ /* 0x000fea0003800000 */
.L_x_14848:
        /* <DEDUP_REMOVED lines=9> */
.L_x_14856:
[----:B------:R-:W3:Y:S02]  /*2e30*/  LDG.E.U16 R4, desc[UR36][R4.64] ;  /* 0x0000002404047981 */ /* 0x000ee4000c1e1500 */
[----:B---3--:R-:W-:-:S06]  /*2e40*/  HADD2.F32 R22, -RZ, R4.H0_H0 ;  /* 0x20000004ff167230 */ /* 0x008fcc0000004100 */
[----:B------:R-:W0:Y:S01]  /*2e50*/  F2I.FTZ.TRUNC.NTZ R22, R22 ;  /* 0x0000001600167305 */ /* 0x000e22000021f100 */
[----:B------:R-:W-:Y:S05]  /*2e60*/  BRA `(.L_x_14852) ;  /* 0x0000000800d07947 */ /* 0x000fea0003800000 */
.L_x_14855:
        /* <DEDUP_REMOVED lines=9> */
.L_x_14858:
[----:B------:R-:W3:Y:S02]  /*2f00*/  LDG.E.U16 R4, desc[UR36][R4.64] ;  /* 0x0000002404047981 */ /* 0x000ee4000c1e1500 */
[----:B---3--:R-:W-:-:S06]  /*2f10*/  HADD2.F32 R22, -RZ, R4.H0_H0 ;  /* 0x20000004ff167230 */ /* 0x008fcc0000004100 */
[----:B------:R-:W0:Y:S01]  /*2f20*/  F2I.FTZ.TRUNC.NTZ R22, R22 ;  /* 0x0000001600167305 */ /* 0x000e22000021f100 */
[----:B------:R-:W-:Y:S05]  /*2f30*/  BRA `(.L_x_14852) ;  /* 0x00000008009c7947 */ /* 0x000fea0003800000 */
.L_x_14857:
[----:B------:R-:W3:Y:S02]  /*2f40*/  LDG.E.64 R22, desc[UR36][R4.64] ;  /* 0x0000002404167981 */ /* 0x000ee4000c1e1b00 */
[----:B---3--:R0:W3:Y:S01]  /*2f50*/  F2I.F64.TRUNC R22, R22 ;  /* 0x0000001600167311 */ /* 0x0080e2000030d100 */
[----:B------:R-:W-:Y:S05]  /*2f60*/  BRA `(.L_x_14852) ;  /* 0x0000000800907947 */ /* 0x000fea0003800000 */
.L_x_14847:
        /* <DEDUP_REMOVED lines=12> */
.L_x_14861:
[----:B------:R-:W3:Y:S02]  /*3030*/  LDG.E.64 R4, desc[UR36][R4.64] ;  /* 0x0000002404047981 */ /* 0x000ee4000c1e1b00 */
[----:B---3--:R0:W3:Y:S01]  /*3040*/  F2I.F64.TRUNC R22, R4 ;  /* 0x0000000400167311 */ /* 0x0080e2000030d100 */
[----:B------:R-:W-:Y:S05]  /*3050*/  BRA `(.L_x_14852) ;  /* 0x0000000800547947 */ /* 0x000fea0003800000 */
.L_x_14860:
        /* <DEDUP_REMOVED lines=27> */
.L_x_14863:
        /* <DEDUP_REMOVED lines=14> */
.L_x_14862:
[----:B------:R-:W3:Y:S02]  /*32f0*/  LDG.E.U16 R22, desc[UR36][R4.64] ;  /* 0x0000002404167981 */ /* 0x000ee4000c1e1500 */
[----:B---3--:R-:W-:-:S06]  /*3300*/  IMAD.U32 R22, R22, 0x10000, RZ ;  /* 0x0001000016167824 */ /* 0x008fcc00078e00ff */
[----:B------:R-:W0:Y:S01]  /*3310*/  F2I.FTZ.TRUNC.NTZ R22, R22 ;  /* 0x0000001600167305 */ /* 0x000e22000021f100 */
[----:B------:R-:W-:Y:S05]  /*3320*/  BRA `(.L_x_14852) ;  /* 0x0000000400a07947 */ /* 0x000fea0003800000 */
.L_x_14859:
        /* <DEDUP_REMOVED lines=10> */
.L_x_14866:
        /* <DEDUP_REMOVED lines=21> */
.L_x_14870:
[----:B------:R-:W-:Y:S05]  /*3520*/  BSYNC B1 ;  /* 0x0000000000017941 */ /* 0x000fea0003800000 */
.L_x_14869:
[----:B------:R-:W-:Y:S01]  /*3530*/  IMAD.SHL.U32 R3, R3, 0x100000, RZ ;  /* 0x0010000003037824 */ /* 0x000fe200078e00ff */
[----:B------:R-:W-:-:S04]  /*3540*/  LEA R5, R0, 0x3b800000, 0x17 ;  /* 0x3b80000000057811 */ /* 0x000fc800078eb8ff */
[----:B------:R-:W-:-:S07]  /*3550*/  LOP3.LUT R22, R5, R3, R22, 0xfe, !PT ;  /* 0x0000000305167212 */ /* 0x000fce00078efe16 */
.L_x_14868:
[----:B------:R-:W-:Y:S05]  /*3560*/  BSYNC B0 ;  /* 0x0000000000007941 */ /* 0x000fea0003800000 */
.L_x_14867:
[----:B------:R-:W3:Y:S01]  /*3570*/  F2I.FTZ.TRUNC.NTZ R22, R22 ;  /* 0x0000001600167305 */ /* 0x000ee2000021f100 */
[----:B------:R-:W-:Y:S05]  /*3580*/  BRA `(.L_x_14852) ;  /* 0x0000000400087947 */ /* 0x000fea0003800000 */
.L_x_14865:
        /* <DEDUP_REMOVED lines=21> */
.L_x_14874:
[----:B------:R-:W-:Y:S05]  /*36e0*/  BSYNC B1 ;  /* 0x0000000000017941 */ /* 0x000fea0003800000 */
.L_x_14873:
[----:B------:R-:W-:Y:S01]  /*36f0*/  IMAD.SHL.U32 R3, R3, 0x200000, RZ ;  /* 0x0020000003037824 */ /* 0x000fe200078e00ff */
[----:B------:R-:W-:-:S04]  /*3700*/  LEA R5, R0, 0x37800000, 0x17 ;  /* 0x3780000000057811 */ /* 0x000fc800078eb8ff */
[----:B------:R-:W-:-:S07]  /*3710*/  LOP3.LUT R22, R5, R3, R22, 0xfe, !PT ;  /* 0x0000000305167212 */ /* 0x000fce00078efe16 */
.L_x_14872:
[----:B------:R-:W-:Y:S05]  /*3720*/  BSYNC B0 ;  /* 0x0000000000007941 */ /* 0x000fea0003800000 */
.L_x_14871:
[----:B------:R-:W0:Y:S01]  /*3730*/  F2I.FTZ.TRUNC.NTZ R22, R22 ;  /* 0x0000001600167305 */ /* 0x000e22000021f100 */
[----:B------:R-:W-:Y:S05]  /*3740*/  BRA `(.L_x_14852) ;  /* 0x0000000000987947 */ /* 0x000fea0003800000 */
.L_x_14864:
        /* <DEDUP_REMOVED lines=14> */
.L_x_14878:
[----:B------:R-:W-:Y:S05]  /*3830*/  BSYNC B0 ;  /* 0x0000000000007941 */ /* 0x000fea0003800000 */
.L_x_14877:
[----:B------:R-:W0:Y:S01]  /*3840*/  F2I.FTZ.TRUNC.NTZ R22, R22 ;  /* 0x0000001600167305 */ /* 0x000e22000021f100 */
[----:B------:R-:W-:Y:S05]  /*3850*/  BRA `(.L_x_14852) ;  /* 0x0000000000547947 */ /* 0x000fea0003800000 */
.L_x_14851:
        /* <DEDUP_REMOVED lines=17> */
.L_x_14879:
[----:B------:R-:W-:Y:S05]  /*3970*/  BRA `(.L_x_14852) ;  /* 0x00000000000c7947 */ /* 0x000fea0003800000 */
.L_x_14876:
[----:B------:R0:W5:Y:S01]  /*3980*/  LDG.E R22, desc[UR36][R4.64] ;  /* 0x0000002404167981 */ /* 0x000162000c1e1900 */
[----:B------:R-:W-:Y:S05]  /*3990*/  BRA `(.L_x_14852) ;  /* 0x0000000000047947 */ /* 0x000fea0003800000 */
.L_x_14875:
[----:B------:R0:W5:Y:S02]  /*39a0*/  LDG.E R22, desc[UR36][R4.64] ;  /* 0x0000002404167981 */ /* 0x000164000c1e1900 */
.L_x_14852:
[----:B------:R-:W-:-:S07]  /*39b0*/  VIADD R27, R27, 0x80 ;  /* 0x000000801b1b7836 */ /* 0x000fce0000000000 */
.L_x_14813:
[----:B------:R-:W-:Y:S05]  /*39c0*/  BSYNC B6 ;  /* 0x0000000000067941 */ /* 0x000fea0003800000 */
.L_x_14812:
[----:B------:R-:W-:Y:S01]  /*39d0*/  ISETP.GE.AND P0, PT, R27, R28, PT ;  /* 0x0000001c1b00720c */ /* 0x000fe20003f06270 */
[----:B------:R-:W-:Y:S01]  /*39e0*/  BSSY B6, `(.L_x_14880) ;  /* 0x00001c9000067945 */ /* 0x000fe20003800000 */
[----:B0-----:R-:W-:Y:S01]  /*39f0*/  IMAD.MOV.U32 R23, RZ, RZ, RZ ;  /* 0x000000ffff177224 */ /* 0x001fe200078e00ff */
[----:B------:R-:W-:-:S10]  /*3a00*/  CS2R R24, SRZ ;  /* 0x0000000000187805 */ /* 0x000fd4000001ff00 */
        /* <DEDUP_REMOVED lines=20> */
.L_x_14885:
[----:B------:R0:W5:Y:S01]  /*3b50*/  LDG.E.U8 R24, desc[UR36][R4.64] ;  /* 0x0000002404187981 */ /* 0x000162000c1e1100 */
[----:B------:R-:W-:Y:S05]  /*3b60*/  BRA `(.L_x_14887) ;  /* 0x0000000c00347947 */ /* 0x000fea0003800000 */
.L_x_14884:
        /* <DEDUP_REMOVED lines=8> */
.L_x_14889:
[----:B------:R0:W5:Y:S01]  /*3bf0*/  LDG.E R24, desc[UR36][R4.64] ;  /* 0x0000002404187981 */ /* 0x000162000c1e1900 */
[----:B------:R-:W-:Y:S05]  /*3c00*/  BRA `(.L_x_14887) ;  /* 0x0000000c000c7947 */ /* 0x000fea0003800000 */
.L_x_14888:
[----:B------:R0:W5:Y:S01]  /*3c10*/  LDG.E.S16 R24, desc[UR36][R4.64] ;  /* 0x0000002404187981 */ /* 0x000162000c1e1700 */
[----:B------:R-:W-:Y:S05]  /*3c20*/  BRA `(.L_x_14887) ;  /* 0x0000000c00047947 */ /* 0x000fea0003800000 */
.L_x_14883:
        /* <DEDUP_REMOVED lines=9> */
.L_x_14891:
[----:B------:R-:W3:Y:S02]  /*3cc0*/  LDG.E.U16 R4, desc[UR36][R4.64] ;  /* 0x0000002404047981 */ /* 0x000ee4000c1e1500 */
[----:B---3--:R-:W-:-:S06]  /*3cd0*/  HADD2.F32 R24, -RZ, R4.H0_H0 ;  /* 0x20000004ff187230 */ /* 0x008fcc0000004100 */
[----:B------:R-:W0:Y:S01]  /*3ce0*/  F2I.FTZ.TRUNC.NTZ R24, R24 ;  /* 0x0000001800187305 */ /* 0x000e22000021f100 */
[----:B------:R-:W-:Y:S05]  /*3cf0*/  BRA `(.L_x_14887) ;  /* 0x0000000800d07947 */ /* 0x000fea0003800000 */
.L_x_14890:
        /* <DEDUP_REMOVED lines=9> */
.L_x_14893:
[----:B------:R-:W3:Y:S02]  /*3d90*/  LDG.E.U16 R4, desc[UR36][R4.64] ;  /* 0x0000002404047981 */ /* 0x000ee4000c1e1500 */
[----:B---3--:R-:W-:-:S06]  /*3da0*/  HADD2.F32 R24, -RZ, R4.H0_H0 ;  /* 0x20000004ff187230 */ /* 0x008fcc0000004100 */
[----:B------:R-:W0:Y:S01]  /*3db0*/  F2I.FTZ.TRUNC.NTZ R24, R24 ;  /* 0x0000001800187305 */ /* 0x000e22000021f100 */
[----:B------:R-:W-:Y:S05]  /*3dc0*/  BRA `(.L_x_14887) ;  /* 0x00000008009c7947 */ /* 0x000fea0003800000 */
.L_x_14892:
[----:B------:R-:W3:Y:S02]  /*3dd0*/  LDG.E.64 R4, desc[UR36][R4.64] ;  /* 0x0000002404047981 */ /* 0x000ee4000c1e1b00 */
[----:B---3--:R0:W1:Y:S01]  /*3de0*/  F2I.F64.TRUNC R24, R4 ;  /* 0x0000000400187311 */ /* 0x008062000030d100 */
[----:B------:R-:W-:Y:S05]  /*3df0*/  BRA `(.L_x_14887) ;  /* 0x0000000800907947 */ /* 0x000fea0003800000 */
.L_x_14882:
        /* <DEDUP_REMOVED lines=12> */
.L_x_14896:
[----:B------:R-:W3:Y:S02]  /*3ec0*/  LDG.E.64 R4, desc[UR36][R4.64] ;  /* 0x0000002404047981 */ /* 0x000ee4000c1e1b00 */
[----:B---3--:R0:W1:Y:S01]  /*3ed0*/  F2I.F64.TRUNC R24, R4 ;  /* 0x0000000400187311 */ /* 0x008062000030d100 */
[----:B------:R-:W-:Y:S05]  /*3ee0*/  BRA `(.L_x_14887) ;  /* 0x0000000800547947 */ /* 0x000fea0003800000 */
.L_x_14895:
        /* <DEDUP_REMOVED lines=27> */
.L_x_14898:
        /* <DEDUP_REMOVED lines=14> */
.L_x_14897:
[----:B------:R-:W3:Y:S02]  /*4180*/  LDG.E.U16 R24, desc[UR36][R4.64] ;  /* 0x0000002404187981 */ /* 0x000ee4000c1e1500 */
[----:B---3--:R-:W-:-:S06]  /*4190*/  IMAD.U32 R24, R24, 0x10000, RZ ;  /* 0x0001000018187824 */ /* 0x008fcc00078e00ff */
[----:B------:R-:W3:Y:S01]  /*41a0*/  F2I.FTZ.TRUNC.NTZ R24, R24 ;  /* 0x0000001800187305 */ /* 0x000ee2000021f100 */
[----:B------:R-:W-:Y:S05]  /*41b0*/  BRA `(.L_x_14887) ;  /* 0x0000000400a07947 */ /* 0x000fea0003800000 */
.L_x_14894:
        /* <DEDUP_REMOVED lines=10> */
.L_x_14901:
        /* <DEDUP_REMOVED lines=21> */
.L_x_14905:
[----:B------:R-:W-:Y:S05]  /*43b0*/  BSYNC B1 ;  /* 0x0000000000017941 */ /* 0x000fea0003800000 */
.L_x_14904:
[----:B------:R-:W-:Y:S01]  /*43c0*/  IMAD.SHL.U32 R3, R3, 0x100000, RZ ;  /* 0x0010000003037824 */ /* 0x000fe200078e00ff */
[----:B------:R-:W-:-:S04]  /*43d0*/  LEA R5, R0, 0x3b800000, 0x17 ;  /* 0x3b80000000057811 */ /* 0x000fc800078eb8ff */
[----:B------:R-:W-:-:S07]  /*43e0*/  LOP3.LUT R24, R5, R3, R24, 0xfe, !PT ;  /* 0x0000000305187212 */ /* 0x000fce00078efe18 */
.L_x_14903:
[----:B------:R-:W-:Y:S05]  /*43f0*/  BSYNC B0 ;  /* 0x0000000000007941 */ /* 0x000fea0003800000 */
.L_x_14902:
[----:B------:R-:W0:Y:S01]  /*4400*/  F2I.FTZ.TRUNC.NTZ R24, R24 ;  /* 0x0000001800187305 */ /* 0x000e22000021f100 */
[----:B------:R-:W-:Y:S05]  /*4410*/  BRA `(.L_x_14887) ;  /* 0x0000000400087947 */ /* 0x000fea0003800000 */
.L_x_14900:
        /* <DEDUP_REMOVED lines=21> */
.L_x_14909:
[----:B------:R-:W-:Y:S05]  /*4570*/  BSYNC B1 ;  /* 0x0000000000017941 */ /* 0x000fea0003800000 */
.L_x_14908:
[----:B------:R-:W-:Y:S01]  /*4580*/  IMAD.SHL.U32 R3, R3, 0x200000, RZ ;  /* 0x0020000003037824 */ /* 0x000fe200078e00ff */
[----:B------:R-:W-:-:S04]  /*4590*/  LEA R5, R0, 0x37800000, 0x17 ;  /* 0x3780000000057811 */ /* 0x000fc800078eb8ff */
[----:B------:R-:W-:-:S07]  /*45a0*/  LOP3.LUT R24, R5, R3, R24, 0xfe, !PT ;  /* 0x0000000305187212 */ /* 0x000fce00078efe18 */
.L_x_14907:
[----:B------:R-:W-:Y:S05]  /*45b0*/  BSYNC B0 ;  /* 0x0000000000007941 */ /* 0x000fea0003800000 */
.L_x_14906:
[----:B------:R-:W0:Y:S01]  /*45c0*/  F2I.FTZ.TRUNC.NTZ R24, R24 ;  /* 0x0000001800187305 */ /* 0x000e22000021f100 */
[----:B------:R-:W-:Y:S05]  /*45d0*/  BRA `(.L_x_14887) ;  /* 0x0000000000987947 */ /* 0x000fea0003800000 */
.L_x_14899:
        /* <DEDUP_REMOVED lines=14> */
.L_x_14913:
[----:B------:R-:W-:Y:S05]  /*46c0*/  BSYNC B0 ;  /* 0x0000000000007941 */ /* 0x000fea0003800000 */
.L_x_14912:
[----:B------:R-:W0:Y:S01]  /*46d0*/  F2I.FTZ.TRUNC.NTZ R24, R24 ;  /* 0x0000001800187305 */ /* 0x000e22000021f100 */
[----:B------:R-:W-:Y:S05]  /*46e0*/  BRA `(.L_x_14887) ;  /* 0x0000000000547947 */ /* 0x000fea0003800000 */
.L_x_14886:
        /* <DEDUP_REMOVED lines=17> */
.L_x_14914:
[----:B------:R-:W-:Y:S05]  /*4800*/  BRA `(.L_x_14887) ;  /* 0x00000000000c7947 */ /* 0x000fea0003800000 */
.L_x_14911:
[----:B------:R0:W5:Y:S01]  /*4810*/  LDG.E R24, desc[UR36][R4.64] ;  /* 0x0000002404187981 */ /* 0x000162000c1e1900 */
[----:B------:R-:W-:Y:S05]  /*4820*/  BRA `(.L_x_14887) ;  /* 0x0000000000047947 */ /* 0x000fea0003800000 */
.L_x_14910:
[----:B------:R0:W5:Y:S02]  /*4830*/  LDG.E R24, desc[UR36][R4.64] ;  /* 0x0000002404187981 */ /* 0x000164000c1e1900 */
.L_x_14887:
        /* <DEDUP_REMOVED lines=19> */
.L_x_14918:
[----:B------:R0:W5:Y:S01]  /*4970*/  LDG.E.U8 R25, desc[UR36][R4.64] ;  /* 0x0000002404197981 */ /* 0x000162000c1e1100 */
[----:B------:R-:W-:Y:S05]  /*4980*/  BRA `(.L_x_14920) ;  /* 0x0000000c00347947 */ /* 0x000fea0003800000 */
.L_x_14917:
        /* <DEDUP_REMOVED lines=8> */
.L_x_14922:
[----:B------:R0:W5:Y:S01]  /*4a10*/  LDG.E R25, desc[UR36][R4.64] ;  /* 0x0000002404197981 */ /* 0x000162000c1e1900 */
[----:B------:R-:W-:Y:S05]  /*4a20*/  BRA `(.L_x_14920) ;  /* 0x0000000c000c7947 */ /* 0x000fea0003800000 */
.L_x_14921:
[----:B------:R0:W5:Y:S01]  /*4a30*/  LDG.E.S16 R25, desc[UR36][R4.64] ;  /* 0x0000002404197981 */ /* 0x000162000c1e1700 */
[----:B------:R-:W-:Y:S05]  /*4a40*/  BRA `(.L_x_14920) ;  /* 0x0000000c00047947 */ /* 0x000fea0003800000 */
.L_x_14916:
        /* <DEDUP_REMOVED lines=9> */
.L_x_14924:
[----:B------:R-:W4:Y:S02]  /*4ae0*/  LDG.E.U16 R4, desc[UR36][R4.64] ;  /* 0x0000002404047981 */ /* 0x000f24000c1e1500 */
[----:B----4-:R-:W-:-:S06]  /*4af0*/  HADD2.F32 R25, -RZ, R4.H0_H0 ;  /* 0x20000004ff197230 */ /* 0x010fcc0000004100 */
[----:B------:R-:W0:Y:S01]  /*4b00*/  F2I.FTZ.TRUNC.NTZ R25, R25 ;  /* 0x0000001900197305 */ /* 0x000e22000021f100 */
[----:B------:R-:W-:Y:S05]  /*4b10*/  BRA `(.L_x_14920) ;  /* 0x0000000800d07947 */ /* 0x000fea0003800000 */
.L_x_14923:
        /* <DEDUP_REMOVED lines=9> */
.L_x_14926:
[----:B------:R-:W4:Y:S02]  /*4bb0*/  LDG.E.U16 R4, desc[UR36][R4.64] ;  /* 0x0000002404047981 */ /* 0x000f24000c1e1500 */
[----:B----4-:R-:W-:-:S06]  /*4bc0*/  HADD2.F32 R25, -RZ, R4.H0_H0 ;  /* 0x20000004ff197230 */ /* 0x010fcc0000004100 */
[----:B------:R-:W0:Y:S01]  /*4bd0*/  F2I.FTZ.TRUNC.NTZ R25, R25 ;  /* 0x0000001900197305 */ /* 0x000e22000021f100 */
[----:B------:R-:W-:Y:S05]  /*4be0*/  BRA `(.L_x_14920) ;  /* 0x00000008009c7947 */ /* 0x000fea0003800000 */
.L_x_14925:
[----:B------:R-:W4:Y:S02]  /*4bf0*/  LDG.E.64 R4, desc[UR36][R4.64] ;  /* 0x0000002404047981 */ /* 0x000f24000c1e1b00 */
[----:B----4-:R0:W4:Y:S01]  /*4c00*/  F2I.F64.TRUNC R25, R4 ;  /* 0x0000000400197311 */ /* 0x010122000030d100 */
[----:B------:R-:W-:Y:S05]  /*4c10*/  BRA `(.L_x_14920) ;  /* 0x0000000800907947 */ /* 0x000fea0003800000 */
.L_x_14915:
        /* <DEDUP_REMOVED lines=12> */
.L_x_14929:
[----:B------:R-:W4:Y:S02]  /*4ce0*/  LDG.E.64 R4, desc[UR36][R4.64] ;  /* 0x0000002404047981 */ /* 0x000f24000c1e1b00 */
[----:B----4-:R0:W4:Y:S01]  /*4cf0*/  F2I.F64.TRUNC R25, R4 ;  /* 0x0000000400197311 */ /* 0x010122000030d100 */
[----:B------:R-:W-:Y:S05]  /*4d00*/  BRA `(.L_x_14920) ;  /* 0x0000000800547947 */ /* 0x000fea0003800000 */
.L_x_14928:
        /* <DEDUP_REMOVED lines=27> */
.L_x_14931:
        /* <DEDUP_REMOVED lines=14> */
.L_x_14930:
[----:B------:R-:W4:Y:S02]  /*4fa0*/  LDG.E.U16 R25, desc[UR36][R4.64] ;  /* 0x0000002404197981 */ /* 0x000f24000c1e1500 */
[----:B----4-:R-:W-:-:S06]  /*4fb0*/  IMAD.U32 R25, R25, 0x10000, RZ ;  /* 0x0001000019197824 */ /* 0x010fcc00078e00ff */
[----:B------:R-:W0:Y:S01]  /*4fc0*/  F2I.FTZ.TRUNC.NTZ R25, R25 ;  /* 0x0000001900197305 */ /* 0x000e22000021f100 */
[----:B------:R-:W-:Y:S05]  /*4fd0*/  BRA `(.L_x_14920) ;  /* 0x0000000400a07947 */ /* 0x000fea0003800000 */
.L_x_14927:
        /* <DEDUP_REMOVED lines=10> */
.L_x_14934:
        /* <DEDUP_REMOVED lines=21> */
.L_x_14938:
[----:B------:R-:W-:Y:S05]  /*51d0*/  BSYNC B1 ;  /* 0x0000000000017941 */ /* 0x000fea0003800000 */
.L_x_14937:
[----:B------:R-:W-:Y:S01]  /*51e0*/  IMAD.SHL.U32 R3, R3, 0x100000, RZ ;  /* 0x0010000003037824 */ /* 0x000fe200078e00ff */
[----:B------:R-:W-:-:S04]  /*51f0*/  LEA R0, R0, 0x3b800000, 0x17 ;  /* 0x3b80000000007811 */ /* 0x000fc800078eb8ff */
[----:B------:R-:W-:-:S07]  /*5200*/  LOP3.LUT R25, R0, R3, R25, 0xfe, !PT ;  /* 0x0000000300197212 */ /* 0x000fce00078efe19 */
.L_x_14936:
[----:B------:R-:W-:Y:S05]  /*5210*/  BSYNC B0 ;  /* 0x0000000000007941 */ /* 0x000fea0003800000 */
.L_x_14935:
[----:B------:R-:W4:Y:S01]  /*5220*/  F2I.FTZ.TRUNC.NTZ R25, R25 ;  /* 0x0000001900197305 */ /* 0x000f22000021f100 */
[----:B------:R-:W-:Y:S05]  /*5230*/  BRA `(.L_x_14920) ;  /* 0x0000000400087947 */ /* 0x000fea0003800000 */
.L_x_14933:
        /* <DEDUP_REMOVED lines=21> */
.L_x_14942:
[----:B------:R-:W-:Y:S05]  /*5390*/  BSYNC B1 ;  /* 0x0000000000017941 */ /* 0x000fea0003800000 */
.L_x_14941:
[----:B------:R-:W-:Y:S01]  /*53a0*/  IMAD.SHL.U32 R3, R3, 0x200000, RZ ;  /* 0x0020000003037824 */ /* 0x000fe200078e00ff */
[----:B------:R-:W-:-:S04]  /*53b0*/  LEA R0, R0, 0x37800000, 0x17 ;  /* 0x3780000000007811 */ /* 0x000fc800078eb8ff */
[----:B------:R-:W-:-:S07]  /*53c0*/  LOP3.LUT R25, R0, R3, R25, 0xfe, !PT ;  /* 0x0000000300197212 */ /* 0x000fce00078efe19 */
.L_x_14940:
[----:B------:R-:W-:Y:S05]  /*53d0*/  BSYNC B0 ;  /* 0x0000000000007941 */ /* 0x000fea0003800000 */
.L_x_14939:
[----:B------:R-:W0:Y:S01]  /*53e0*/  F2I.FTZ.TRUNC.NTZ R25, R25 ;  /* 0x0000001900197305 */ /* 0x000e22000021f100 */
[----:B------:R-:W-:Y:S05]  /*53f0*/  BRA `(.L_x_14920) ;  /* 0x0000000000987947 */ /* 0x000fea0003800000 */
.L_x_14932:
        /* <DEDUP_REMOVED lines=14> */
.L_x_14946:
[----:B------:R-:W-:Y:S05]  /*54e0*/  BSYNC B0 ;  /* 0x0000000000007941 */ /* 0x000fea0003800000 */
.L_x_14945:
[----:B------:R-:W0:Y:S01]  /*54f0*/  F2I.FTZ.TRUNC.NTZ R25, R25 ;  /* 0x0000001900197305 */ /* 0x000e22000021f100 */
[----:B------:R-:W-:Y:S05]  /*5500*/  BRA `(.L_x_14920) ;  /* 0x0000000000547947 */ /* 0x000fea0003800000 */
.L_x_14919:
        /* <DEDUP_REMOVED lines=17> */
.L_x_14947:
[----:B------:R-:W-:Y:S05]  /*5620*/  BRA `(.L_x_14920) ;  /* 0x00000000000c7947 */ /* 0x000fea0003800000 */
.L_x_14944:
[----:B------:R0:W5:Y:S01]  /*5630*/  LDG.E R25, desc[UR36][R4.64] ;  /* 0x0000002404197981 */ /* 0x000162000c1e1900 */
[----:B------:R-:W-:Y:S05]  /*5640*/  BRA `(.L_x_14920) ;  /* 0x0000000000047947 */ /* 0x000fea0003800000 */
.L_x_14943:
[----:B------:R0:W5:Y:S02]  /*5650*/  LDG.E R25, desc[UR36][R4.64] ;  /* 0x0000002404197981 */ /* 0x000164000c1e1900 */
.L_x_14920:
[----:B------:R-:W-:-:S07]  /*5660*/  VIADD R27, R27, 0x80 ;  /* 0x000000801b1b7836 */ /* 0x000fce0000000000 */
.L_x_14881:
[----:B------:R-:W-:Y:S05]  /*5670*/  BSYNC B6 ;  /* 0x0000000000067941 */ /* 0x000fea0003800000 */
.L_x_14880:
        /* <DEDUP_REMOVED lines=23> */
.L_x_14953:
[----:B------:R0:W5:Y:S01]  /*57f0*/  LDG.E.U8 R26, desc[UR36][R4.64] ;  /* 0x00000024041a7981 */ /* 0x000162000c1e1100 */
[----:B------:R-:W-:Y:S05]  /*5800*/  BRA `(.L_x_14955) ;  /* 0x0000000c00347947 */ /* 0x000fea0003800000 */
.L_x_14952:
        /* <DEDUP_REMOVED lines=8> */
.L_x_14957:
[----:B------:R4:W5:Y:S01]  /*5890*/  LDG.E R26, desc[UR36][R4.64] ;  /* 0x00000024041a7981 */ /* 0x000962000c1e1900 */
[----:B------:R-:W-:Y:S05]  /*58a0*/  BRA `(.L_x_14955) ;  /* 0x0000000c000c7947 */ /* 0x000fea0003800000 */
.L_x_14956:
[----:B------:R3:W5:Y:S01]  /*58b0*/  LDG.E.S16 R26, desc[UR36][R4.64] ;  /* 0x00000024041a7981 */ /* 0x000762000c1e1700 */
[----:B------:R-:W-:Y:S05]  /*58c0*/  BRA `(.L_x_14955) ;  /* 0x0000000c00047947 */ /* 0x000fea0003800000 */
.L_x_14951:
        /* <DEDUP_REMOVED lines=9> */
.L_x_14959:
[----:B------:R-:W3:Y:S02]  /*5960*/  LDG.E.U16 R4, desc[UR36][R4.64] ;  /* 0x0000002404047981 */ /* 0x000ee4000c1e1500 */
[----:B---3--:R-:W-:-:S06]  /*5970*/  HADD2.F32 R26, -RZ, R4.H0_H0 ;  /* 0x20000004ff1a7230 */ /* 0x008fcc0000004100 */
[----:B------:R-:W0:Y:S01]  /*5980*/  F2I.FTZ.TRUNC.NTZ R26, R26 ;  /* 0x0000001a001a7305 */ /* 0x000e22000021f100 */
[----:B------:R-:W-:Y:S05]  /*5990*/  BRA `(.L_x_14955) ;  /* 0x0000000800d07947 */ /* 0x000fea0003800000 */
.L_x_14958:
        /* <DEDUP_REMOVED lines=9> */
.L_x_14961:
[----:B------:R-:W3:Y:S02]  /*5a30*/  LDG.E.U16 R4, desc[UR36][R4.64] ;  /* 0x0000002404047981 */ /* 0x000ee4000c1e1500 */
[----:B---3--:R-:W-:-:S06]  /*5a40*/  HADD2.F32 R26, -RZ, R4.H0_H0 ;  /* 0x20000004ff1a7230 */ /* 0x008fcc0000004100 */
[----:B------:R-:W0:Y:S01]  /*5a50*/  F2I.FTZ.TRUNC.NTZ R26, R26 ;  /* 0x0000001a001a7305 */ /* 0x000e22000021f100 */
[----:B------:R-:W-:Y:S05]  /*5a60*/  BRA `(.L_x_14955) ;  /* 0x00000008009c7947 */ /* 0x000fea0003800000 */
.L_x_14960:
[----:B------:R-:W3:Y:S02]  /*5a70*/  LDG.E.64 R2, desc[UR36][R4.64] ;  /* 0x0000002404027981 */ /* 0x000ee4000c1e1b00 */
[----:B---3--:R0:W1:Y:S01]  /*5a80*/  F2I.F64.TRUNC R26, R2 ;  /* 0x00000002001a7311 */ /* 0x008062000030d100 */
[----:B------:R-:W-:Y:S05]  /*5a90*/  BRA `(.L_x_14955) ;  /* 0x0000000800907947 */ /* 0x000fea0003800000 */
.L_x_14950:
        /* <DEDUP_REMOVED lines=12> */
.L_x_14964:
[----:B------:R-:W3:Y:S02]  /*5b60*/  LDG.E.64 R4, desc[UR36][R4.64] ;  /* 0x0000002404047981 */ /* 0x000ee4000c1e1b00 */
[----:B---3--:R0:W1:Y:S01]  /*5b70*/  F2I.F64.TRUNC R26, R4 ;  /* 0x00000004001a7311 */ /* 0x008062000030d100 */
[----:B------:R-:W-:Y:S05]  /*5b80*/  BRA `(.L_x_14955) ;  /* 0x0000000800547947 */ /* 0x000fea0003800000 */
.L_x_14963:
        /* <DEDUP_REMOVED lines=24> */
[----:B------:R-:W-:-:S04]  /*5d10*/  LOP3.LUT R3, R3, 0x80000000, R0, 0xf8, !PT ;  /* 0x8000000003037812 */ /* 0x000fc800078ef800 */
[----:B------:R0:W1:Y:S01]  /*5d20*/  F2I.FTZ.TRUNC.NTZ R26, R3 ;  /* 0x00000003001a7305 */ /* 0x000062000021f100 */
[----:B------:R-:W-:Y:S05]  /*5d30*/  BRA `(.L_x_14955) ;  /* 0x0000000400e87947 */ /* 0x000fea0003800000 */
.L_x_14966:
        /* <DEDUP_REMOVED lines=14> */
.L_x_14965:
[----:B------:R-:W3:Y:S02]  /*5e20*/  LDG.E.U16 R26, desc[UR36][R4.64] ;  /* 0x00000024041a7981 */ /* 0x000ee4000c1e1500 */
[----:B---3--:R-:W-:-:S06]  /*5e30*/  IMAD.U32 R26, R26, 0x10000, RZ ;  /* 0x000100001a1a7824 */ /* 0x008fcc00078e00ff */
[----:B------:R-:W0:Y:S01]  /*5e40*/  F2I.FTZ.TRUNC.NTZ R26, R26 ;  /* 0x0000001a001a7305 */ /* 0x000e22000021f100 */
[----:B------:R-:W-:Y:S05]  /*5e50*/  BRA `(.L_x_14955) ;  /* 0x0000000400a07947 */ /* 0x000fea0003800000 */
.L_x_14962:
        /* <DEDUP_REMOVED lines=10> */
.L_x_14969:
        /* <DEDUP_REMOVED lines=21> */
.L_x_14973:
[----:B------:R-:W-:Y:S05]  /*6050*/  BSYNC B1 ;  /* 0x0000000000017941 */ /* 0x000fea0003800000 */
.L_x_14972:
[----:B------:R-:W-:Y:S01]  /*6060*/  IMAD.SHL.U32 R2, R2, 0x100000, RZ ;  /* 0x0010000002027824 */ /* 0x000fe200078e00ff */
[----:B------:R-:W-:-:S04]  /*6070*/  LEA R3, R0, 0x3b800000, 0x17 ;  /* 0x3b80000000037811 */ /* 0x000fc800078eb8ff */
[----:B------:R-:W-:-:S07]  /*6080*/  LOP3.LUT R26, R3, R2, R26, 0xfe, !PT ;  /* 0x00000002031a7212 */ /* 0x000fce00078efe1a */
.L_x_14971:
[----:B------:R-:W-:Y:S05]  /*6090*/  BSYNC B0 ;  /* 0x0000000000007941 */ /* 0x000fea0003800000 */
.L_x_14970:
[----:B------:R-:W0:Y:S01]  /*60a0*/  F2I.FTZ.TRUNC.NTZ R26, R26 ;  /* 0x0000001a001a7305 */ /* 0x000e22000021f100 */
[----:B------:R-:W-:Y:S05]  /*60b0*/  BRA `(.L_x_14955) ;  /* 0x0000000400087947 */ /* 0x000fea0003800000 */
.L_x_14968:
        /* <DEDUP_REMOVED lines=21> */
.L_x_14977:
[----:B------:R-:W-:Y:S05]  /*6210*/  BSYNC B1 ;  /* 0x0000000000017941 */ /* 0x000fea0003800000 */
.L_x_14976:
[----:B------:R-:W-:Y:S01]  /*6220*/  IMAD.SHL.U32 R2, R2, 0x200000, RZ ;  /* 0x0020000002027824 */ /* 0x000fe200078e00ff */
[----:B------:R-:W-:-:S04]  /*6230*/  LEA R3, R0, 0x37800000, 0x17 ;  /* 0x3780000000037811 */ /* 0x000fc800078eb8ff */
[----:B------:R-:W-:-:S07]  /*6240*/  LOP3.LUT R26, R3, R2, R26, 0xfe, !PT ;  /* 0x00000002031a7212 */ /* 0x000fce00078efe1a */
.L_x_14975:
[----:B------:R-:W-:Y:S05]  /*6250*/  BSYNC B0 ;  /* 0x0000000000007941 */ /* 0x000fea0003800000 */
.L_x_14974:
[----:B------:R-:W0:Y:S01]  /*6260*/  F2I.FTZ.TRUNC.NTZ R26, R26 ;  /* 0x0000001a001a7305 */ /* 0x000e22000021f100 */
[----:B------:R-:W-:Y:S05]  /*6270*/  BRA `(.L_x_14955) ;  /* 0x0000000000987947 */ /* 0x000fea0003800000 */
.L_x_14967:
        /* <DEDUP_REMOVED lines=14> */
.L_x_14981:
[----:B------:R-:W-:Y:S05]  /*6360*/  BSYNC B0 ;  /* 0x0000000000007941 */ /* 0x000fea0003800000 */
.L_x_14980:
[----:B------:R-:W0:Y:S01]  /*6370*/  F2I.FTZ.TRUNC.NTZ R26, R26 ;  /* 0x0000001a001a7305 */ /* 0x000e22000021f100 */
[----:B------:R-:W-:Y:S05]  /*6380*/  BRA `(.L_x_14955) ;  /* 0x0000000000547947 */ /* 0x000fea0003800000 */
.L_x_14954:
        /* <DEDUP_REMOVED lines=17> */
.L_x_14982:
[----:B------:R-:W-:Y:S05]  /*64a0*/  BRA `(.L_x_14955) ;  /* 0x00000000000c7947 */ /* 0x000fea0003800000 */
.L_x_14979:
[----:B------:R0:W5:Y:S01]  /*64b0*/  LDG.E R26, desc[UR36][R4.64] ;  /* 0x00000024041a7981 */ /* 0x000162000c1e1900 */
[----:B------:R-:W-:Y:S05]  /*64c0*/  BRA `(.L_x_14955) ;  /* 0x0000000000047947 */ /* 0x000fea0003800000 */
.L_x_14978:
[----:B------:R0:W5:Y:S02]  /*64d0*/  LDG.E R26, desc[UR36][R4.64] ;  /* 0x00000024041a7981 */ /* 0x000164000c1e1900 */
.L_x_14955:
[----:B01-34-:R-:W0:Y:S01]  /*64e0*/  LDC.U8 R4, c[0x0][0x235] ;  /* 0x00008d40ff047b82 */ /* 0x01be220000000000 */
[----:B------:R-:W-:Y:S02]  /*64f0*/  ULDC UR4, c[0x0][0x23c] ;  /* 0x00008f0000047ab9 */ /* 0x000fe40000000800 */
[----:B------:R-:W-:-:S05]  /*6500*/  IMAD R27, R27, UR4, RZ ;  /* 0x000000041b1b7c24 */ /* 0x000fca000f8e02ff */
[----:B------:R-:W1:Y:S01]  /*6510*/  LDC.64 R2, c[0x0][0x228] ;  /* 0x00008a00ff027b82 */ /* 0x000e620000000a00 */
[----:B0-----:R-:W-:-:S04]  /*6520*/  PRMT R0, R4, 0x9910, RZ ;  /* 0x0000991004007816 */ /* 0x001fc800000000ff */
        /* <DEDUP_REMOVED lines=14> */
.L_x_14986:
[----:B------:R0:W5:Y:S01]  /*6610*/  LDG.E.U8 R23, desc[UR36][R2.64] ;  /* 0x0000002402177981 */ /* 0x000162000c1e1100 */
[----:B------:R-:W-:Y:S05]  /*6620*/  BRA `(.L_x_14949) ;  /* 0x0000000c00307947 */ /* 0x000fea0003800000 */
.L_x_14985:
        /* <DEDUP_REMOVED lines=8> */
.L_x_14989:
[----:B------:R0:W5:Y:S01]  /*66b0*/  LDG.E R23, desc[UR36][R2.64] ;  /* 0x0000002402177981 */ /* 0x000162000c1e1900 */
[----:B------:R-:W-:Y:S05]  /*66c0*/  BRA `(.L_x_14949) ;  /* 0x0000000c00087947 */ /* 0x000fea0003800000 */
.L_x_14988:
[----:B------:R0:W5:Y:S01]  /*66d0*/  LDG.E.S16 R23, desc[UR36][R2.64] ;  /* 0x0000002402177981 */ /* 0x000162000c1e1700 */
[----:B------:R-:W-:Y:S05]  /*66e0*/  BRA `(.L_x_14949) ;  /* 0x0000000c00007947 */ /* 0x000fea0003800000 */
.L_x_14984:
        /* <DEDUP_REMOVED lines=9> */
.L_x_14991:
[----:B------:R-:W3:Y:S02]  /*6780*/  LDG.E.U16 R2, desc[UR36][R2.64] ;  /* 0x0000002402027981 */ /* 0x000ee4000c1e1500 */
[----:B---3--:R-:W-:-:S06]  /*6790*/  HADD2.F32 R23, -RZ, R2.H0_H0 ;  /* 0x20000002ff177230 */ /* 0x008fcc0000004100 */
[----:B------:R-:W0:Y:S01]  /*67a0*/  F2I.FTZ.TRUNC.NTZ R23, R23 ;  /* 0x0000001700177305 */ /* 0x000e22000021f100 */
[----:B------:R-:W-:Y:S05]  /*67b0*/  BRA `(.L_x_14949) ;  /* 0x0000000800cc7947 */ /* 0x000fea0003800000 */
.L_x_14990:
        /* <DEDUP_REMOVED lines=9> */
.L_x_14993:
[----:B------:R-:W3:Y:S02]  /*6850*/  LDG.E.U16 R2, desc[UR36][R2.64] ;  /* 0x0000002402027981 */ /* 0x000ee4000c1e1500 */
[----:B---3--:R-:W-:-:S06]  /*6860*/  HADD2.F32 R23, -RZ, R2.H0_H0 ;  /* 0x20000002ff177230 */ /* 0x008fcc0000004100 */
[----:B------:R-:W0:Y:S01]  /*6870*/  F2I.FTZ.TRUNC.NTZ R23, R23 ;  /* 0x0000001700177305 */ /* 0x000e22000021f100 */
[----:B------:R-:W-:Y:S05]  /*6880*/  BRA `(.L_x_14949) ;  /* 0x0000000800987947 */ /* 0x000fea0003800000 */
.L_x_14992:
[----:B------:R-:W3:Y:S02]  /*6890*/  LDG.E.64 R2, desc[UR36][R2.64] ;  /* 0x0000002402027981 */ /* 0x000ee4000c1e1b00 */
[----:B---3--:R0:W1:Y:S01]  /*68a0*/  F2I.F64.TRUNC R23, R2 ;  /* 0x0000000200177311 */ /* 0x008062000030d100 */
[----:B------:R-:W-:Y:S05]  /*68b0*/  BRA `(.L_x_14949) ;  /* 0x00000008008c7947 */ /* 0x000fea0003800000 */
.L_x_14983:
        /* <DEDUP_REMOVED lines=12> */
.L_x_14996:
[----:B------:R-:W3:Y:S02]  /*6980*/  LDG.E.64 R2, desc[UR36][R2.64] ;  /* 0x0000002402027981 */ /* 0x000ee4000c1e1b00 */
[----:B---3--:R0:W1:Y:S01]  /*6990*/  F2I.F64.TRUNC R23, R2 ;  /* 0x0000000200177311 */ /* 0x008062000030d100 */
[----:B------:R-:W-:Y:S05]  /*69a0*/  BRA `(.L_x_14949) ;  /* 0x0000000800507947 */ /* 0x000fea0003800000 */
.L_x_14995:
        /* <DEDUP_REMOVED lines=27> */
.L_x_14998:
        /* <DEDUP_REMOVED lines=14> */
.L_x_14997:
[----:B------:R-:W3:Y:S02]  /*6c40*/  LDG.E.U16 R23, desc[UR36][R2.64] ;  /* 0x0000002402177981 */ /* 0x000ee4000c1e1500 */
[----:B---3--:R-:W-:-:S06]  /*6c50*/  IMAD.U32 R23, R23, 0x10000, RZ ;  /* 0x0001000017177824 */ /* 0x008fcc00078e00ff */
[----:B------:R-:W0:Y:S01]  /*6c60*/  F2I.FTZ.TRUNC.NTZ R23, R23 ;  /* 0x0000001700177305 */ /* 0x000e22000021f100 */
[----:B------:R-:W-:Y:S05]  /*6c70*/  BRA `(.L_x_14949) ;  /* 0x00000004009c7947 */ /* 0x000fea0003800000 */
.L_x_14994:
        /* <DEDUP_REMOVED lines=10> */
.L_x_15001:
        /* <DEDUP_REMOVED lines=21> */
.L_x_15005:
[----:B------:R-:W-:Y:S05]  /*6e70*/  BSYNC B1 ;  /* 0x0000000000017941 */ /* 0x000fea0003800000 */
.L_x_15004:
[----:B------:R-:W-:Y:S01]  /*6e80*/  IMAD.SHL.U32 R2, R2, 0x100000, RZ ;  /* 0x0010000002027824 */ /* 0x000fe200078e00ff */
[----:B------:R-:W-:-:S04]  /*6e90*/  LEA R0, R0, 0x3b800000, 0x17 ;  /* 0x3b80000000007811 */ /* 0x000fc800078eb8ff */
[----:B------:R-:W-:-:S07]  /*6ea0*/  LOP3.LUT R23, R0, R2, R23, 0xfe, !PT ;  /* 0x0000000200177212 */ /* 0x000fce00078efe17 */
.L_x_15003:
[----:B------:R-:W-:Y:S05]  /*6eb0*/  BSYNC B0 ;  /* 0x0000000000007941 */ /* 0x000fea0003800000 */
.L_x_15002:
[----:B------:R-:W0:Y:S01]  /*6ec0*/  F2I.FTZ.TRUNC.NTZ R23, R23 ;  /* 0x0000001700177305 */ /* 0x000e22000021f100 */
[----:B------:R-:W-:Y:S05]  /*6ed0*/  BRA `(.L_x_14949) ;  /* 0x0000000400047947 */ /* 0x000fea0003800000 */
.L_x_15000:
        /* <DEDUP_REMOVED lines=21> */
.L_x_15009:
[----:B------:R-:W-:Y:S05]  /*7030*/  BSYNC B1 ;  /* 0x0000000000017941 */ /* 0x000fea0003800000 */
.L_x_15008:
[----:B------:R-:W-:Y:S01]  /*7040*/  IMAD.SHL.U32 R2, R2, 0x200000, RZ ;  /* 0x0020000002027824 */ /* 0x000fe200078e00ff */
[----:B------:R-:W-:-:S04]  /*7050*/  LEA R0, R0, 0x37800000, 0x17 ;  /* 0x3780000000007811 */ /* 0x000fc800078eb8ff */
[----:B------:R-:W-:-:S07]  /*7060*/  LOP3.LUT R23, R0, R2, R23, 0xfe, !PT ;  /* 0x0000000200177212 */ /* 0x000fce00078efe17 */
.L_x_15007:
[----:B------:R-:W-:Y:S05]  /*7070*/  BSYNC B0 ;  /* 0x0000000000007941 */ /* 0x000fea0003800000 */
.L_x_15006:
[----:B------:R-:W0:Y:S01]  /*7080*/  F2I.FTZ.TRUNC.NTZ R23, R23 ;  /* 0x0000001700177305 */ /* 0x000e22000021f100 */
[----:B------:R-:W-:Y:S05]  /*7090*/  BRA `(.L_x_14949) ;  /* 0x0000000000947947 */ /* 0x000fea0003800000 */
.L_x_14999:
        /* <DEDUP_REMOVED lines=14> */
.L_x_15013:
[----:B------:R-:W-:Y:S05]  /*7180*/  BSYNC B0 ;  /* 0x0000000000007941 */ /* 0x000fea0003800000 */
.L_x_15012:
[----:B------:R-:W0:Y:S01]  /*7190*/  F2I.FTZ.TRUNC.NTZ R23, R23 ;  /* 0x0000001700177305 */ /* 0x000e22000021f100 */
[----:B------:R-:W-:Y:S05]  /*71a0*/  BRA `(.L_x_14949) ;  /* 0x0000000000507947 */ /* 0x000fea0003800000 */
.L_x_14987:
        /* <DEDUP_REMOVED lines=15> */
[----:B0-2--5:R-:W-:Y:S05]  /*72a0*/  CALL.ABS.NOINC R2 ;  /* 0x0000000002007343 */ /* 0x025fea0003c00000 */
.L_x_15014:
[----:B------:R-:W-:Y:S05]  /*72b0*/  BRA `(.L_x_14949) ;  /* 0x00000000000c7947 */ /* 0x000fea0003800000 */
.L_x_15011:
[----:B------:R0:W5:Y:S01]  /*72c0*/  LDG.E R23, desc[UR36][R2.64] ;  /* 0x0000002402177981 */ /* 0x000162000c1e1900 */
[----:B------:R-:W-:Y:S05]  /*72d0*/  BRA `(.L_x_14949) ;  /* 0x0000000000047947 */ /* 0x000fea0003800000 */
.L_x_15010:
[----:B------:R0:W5:Y:S02]  /*72e0*/  LDG.E R23, desc[UR36][R2.64] ;  /* 0x0000002402177981 */ /* 0x000164000c1e1900 */
.L_x_14949:
[----:B------:R-:W-:Y:S05]  /*72f0*/  BSYNC B6 ;  /* 0x0000000000067941 */ /* 0x000fea0003800000 */
.L_x_14948:
[----:B------:R-:W2:Y:S01]  /*7300*/  S2R R27, SR_TID.X ;  /* 0x00000000001b7919 */ /* 0x000ea20000002100 */
[----:B0-----:R-:W0:Y:S01]  /*7310*/  LDC.U8 R2, c[0x0][0x240] ;  /* 0x00009000ff027b82 */ /* 0x001e220000000000 */
[----:B-1---5:R-:W-:Y:S01]  /*7320*/  SHF.L.U32 R18, R18, R19, RZ ;  /* 0x0000001312127219 */ /* 0x022fe200000006ff */
[----:B------:R-:W-:Y:S01]  /*7330*/  BSSY B6, `(.L_x_15015) ;  /* 0x00000f9000067945 */ /* 0x000fe20003800000 */
[----:B------:R-:W-:Y:S02]  /*7340*/  ISETP.GT.U32.AND P0, PT, R19, 0x1f, PT ;  /* 0x0000001f1300780c */ /* 0x000fe40003f04070 */
[----:B--234-:R-:W-:Y:S02]  /*7350*/  SHF.L.U32 R17, R17, R22, RZ ;  /* 0x0000001611117219 */ /* 0x01cfe400000006ff */
[----:B------:R-:W-:Y:S02]  /*7360*/  ISETP.GT.U32.AND P1, PT, R22, 0x1f, PT ;  /* 0x0000001f1600780c */ /* 0x000fe40003f24070 */
[----:B------:R-:W-:-:S02]  /*7370*/  ISETP.GT.U32.AND P2, PT, R25, 0x1f, PT ;  /* 0x0000001f1900780c */ /* 0x000fc40003f44070 */
[----:B------:R-:W-:Y:S02]  /*7380*/  ISETP.GT.U32.AND P3, PT, R23, 0x1f, PT ;  /* 0x0000001f1700780c */ /* 0x000fe40003f64070 */
[----:B------:R-:W-:Y:S02]  /*7390*/  SHF.L.U32 R22, R24, R25, RZ ;  /* 0x0000001918167219 */ /* 0x000fe400000006ff */
[----:B------:R-:W-:Y:S02]  /*73a0*/  SHF.L.U32 R26, R26, R23, RZ ;  /* 0x000000171a1a7219 */ /* 0x000fe400000006ff */
[----:B------:R-:W-:Y:S02]  /*73b0*/  SEL R4, R18, RZ, !P0 ;  /* 0x000000ff12047207 */ /* 0x000fe40004000000 */
[----:B------:R-:W-:Y:S02]  /*73c0*/  SEL R24, R17, RZ, !P1 ;  /* 0x000000ff11187207 */ /* 0x000fe40004800000 */
[----:B------:R-:W-:-:S02]  /*73d0*/  SEL R22, R22, RZ, !P2 ;  /* 0x000000ff16167207 */ /* 0x000fc40005000000 */
[----:B------:R-:W-:Y:S02]  /*73e0*/  SEL R18, R26, RZ, !P3 ;  /* 0x000000ff1a127207 */ /* 0x000fe40005800000 */
[----:B------:R-:W-:-:S13]  /*73f0*/  ISETP.GE.AND P4, PT, R27, R28, PT ;  /* 0x0000001c1b00720c */ /* 0x000fda0003f86270 */
[----:B------:R-:W-:Y:S05]  /*7400*/  @P4 BRA `(.L_x_15016) ;  /* 0x0000000c00ac4947 */ /* 0x000fea0003800000 */
[----:B------:R-:W1:Y:S01]  /*7410*/  LDC.64 R8, c[0x0][0x218] ;  /* 0x00008600ff087b82 */ /* 0x000e620000000a00 */
[----:B------:R-:W-:Y:S01]  /*7420*/  IMAD R0, R16, 0x200, R27 ;  /* 0x0000020010007824 */ /* 0x000fe200078e021b */
[----:B0-----:R-:W-:Y:S01]  /*7430*/  PRMT R5, R2, 0x9910, RZ ;  /* 0x0000991002057816 */ /* 0x001fe200000000ff */
[----:B------:R-:W-:Y:S01]  /*7440*/  ULDC UR4, c[0x0][0x244] ;  /* 0x0000910000047ab9 */ /* 0x000fe20000000800 */
[----:B------:R-:W-:Y:S02]  /*7450*/  VIADD R27, R27, 0x80 ;  /* 0x000000801b1b7836 */ /* 0x000fe40000000000 */
[----:B------:R-:W-:Y:S02]  /*7460*/  IMAD R3, R0, UR4, RZ ;  /* 0x0000000400037c24 */ /* 0x000fe4000f8e02ff */
[----:B------:R-:W-:-:S05]  /*7470*/  IMAD.MOV.U32 R0, RZ, RZ, R5 ;  /* 0x000000ffff007224 */ /* 0x000fca00078e0005 */
        /* <DEDUP_REMOVED lines=14> */
.L_x_15020:
[----:B------:R0:W-:Y:S01]  /*7560*/  STG.E.U8 desc[UR36][R8.64], R4 ;  /* 0x0000000408007986 */ /* 0x0001e2000c101124 */
[----:B------:R-:W-:Y:S05]  /*7570*/  BRA `(.L_x_15016) ;  /* 0x0000000c00507947 */ /* 0x000fea0003800000 */
.L_x_15019:
        /* <DEDUP_REMOVED lines=9> */
.L_x_15023:
[----:B------:R0:W-:Y:S01]  /*7610*/  STG.E desc[UR36][R8.64], R4 ;  /* 0x0000000408007986 */ /* 0x0001e2000c101924 */
[----:B------:R-:W-:Y:S05]  /*7620*/  BRA `(.L_x_15016) ;  /* 0x0000000c00247947 */ /* 0x000fea0003800000 */
.L_x_15022:
[----:B------:R0:W-:Y:S01]  /*7630*/  STG.E.U16 desc[UR36][R8.64], R4 ;  /* 0x0000000408007986 */ /* 0x0001e2000c101524 */
[----:B------:R-:W-:Y:S05]  /*7640*/  BRA `(.L_x_15016) ;  /* 0x0000000c001c7947 */ /* 0x000fea0003800000 */
.L_x_15018:
        /* <DEDUP_REMOVED lines=9> */
.L_x_15025:
[----:B------:R-:W-:-:S04]  /*76e0*/  I2FP.F32.S32 R0, R4 ;  /* 0x0000000400007245 */ /* 0x000fc80000201400 */
[----:B------:R-:W-:-:S05]  /*76f0*/  F2FP.F16.F32.PACK_AB R0, RZ, R0 ;  /* 0x00000000ff00723e */ /* 0x000fca00000000ff */
[----:B------:R1:W-:Y:S01]  /*7700*/  STG.E.U16 desc[UR36][R8.64], R0 ;  /* 0x0000000008007986 */ /* 0x0003e2000c101524 */
[----:B------:R-:W-:Y:S05]  /*7710*/  BRA `(.L_x_15016) ;  /* 0x0000000800e87947 */ /* 0x000fea0003800000 */
.L_x_15024:
        /* <DEDUP_REMOVED lines=10> */
.L_x_15027:
[----:B------:R-:W-:-:S04]  /*77c0*/  I2FP.F32.S32 R4, R4 ;  /* 0x0000000400047245 */ /* 0x000fc80000201400 */
[----:B------:R-:W-:-:S04]  /*77d0*/  F2FP.F16.F32.PACK_AB R3, RZ, R4 ;  /* 0x00000004ff03723e */ /* 0x000fc800000000ff */
[----:B------:R-:W-:-:S05]  /*77e0*/  PRMT R3, R3, 0x5410, RZ ;  /* 0x0000541003037816 */ /* 0x000fca00000000ff */
[----:B------:R4:W-:Y:S01]  /*77f0*/  STG.E desc[UR36][R8.64], R3 ;  /* 0x0000000308007986 */ /* 0x0009e2000c101924 */
[----:B------:R-:W-:Y:S05]  /*7800*/  BRA `(.L_x_15016) ;  /* 0x0000000800ac7947 */ /* 0x000fea0003800000 */
.L_x_15026:
[----:B------:R-:W0:Y:S02]  /*7810*/  I2F.F64 R4, R4 ;  /* 0x0000000400047312 */ /* 0x000e240000201c00 */
[----:B0-----:R0:W-:Y:S01]  /*7820*/  STG.E.64 desc[UR36][R8.64], R4 ;  /* 0x0000000408007986 */ /* 0x0011e2000c101b24 */
[----:B------:R-:W-:Y:S05]  /*7830*/  BRA `(.L_x_15016) ;  /* 0x0000000800a07947 */ /* 0x000fea0003800000 */
.L_x_15017:
        /* <DEDUP_REMOVED lines=12> */
.L_x_15030:
[----:B------:R-:W0:Y:S01]  /*7900*/  I2F.F64 R4, R4 ;  /* 0x0000000400047312 */ /* 0x000e220000201c00 */
[----:B------:R-:W-:-:S05]  /*7910*/  CS2R R6, SRZ ;  /* 0x0000000000067805 */ /* 0x000fca000001ff00 */
[----:B0-----:R0:W-:Y:S01]  /*7920*/  STG.E.128 desc[UR36][R8.64], R4 ;  /* 0x0000000408007986 */ /* 0x0011e2000c101d24 */
[----:B------:R-:W-:Y:S05]  /*7930*/  BRA `(.L_x_15016) ;  /* 0x0000000800607947 */ /* 0x000fea0003800000 */
.L_x_15029:
        /* <DEDUP_REMOVED lines=21> */
.L_x_15034:
[----:B------:R-:W-:Y:S05]  /*7a90*/  BSYNC B0 ;  /* 0x0000000000007941 */ /* 0x000fea0003800000 */
.L_x_15033:
[----:B------:R-:W-:-:S05]  /*7aa0*/  LOP3.LUT R5, R0, R5, RZ, 0xfc, !PT ;  /* 0x0000000500057212 */ /* 0x000fca00078efcff */
[----:B------:R0:W-:Y:S01]  /*7ab0*/  STG.E.U8 desc[UR36][R8.64], R5 ;  /* 0x0000000508007986 */ /* 0x0001e2000c101124 */
[----:B------:R-:W-:Y:S05]  /*7ac0*/  BRA `(.L_x_15016) ;  /* 0x0000000400fc7947 */ /* 0x000fea0003800000 */
.L_x_15032:
        /* <DEDUP_REMOVED lines=13> */
.L_x_15036:
[----:B------:R-:W-:Y:S01]  /*7ba0*/  IMAD.MOV.U32 R0, RZ, RZ, 0x7f ;  /* 0x0000007fff007424 */ /* 0x000fe200078e00ff */
[----:B------:R-:W-:-:S04]  /*7bb0*/  ISETP.GT.U32.AND P0, PT, R3, 0x7f800000, PT ;  /* 0x7f8000000300780c */ /* 0x000fc80003f04070 */
[----:B------:R-:W-:-:S09]  /*7bc0*/  SEL R0, R0, 0x7c, P0 ;  /* 0x0000007c00007807 */ /* 0x000fd20000000000 */
.L_x_15037:
[----:B------:R-:W-:Y:S05]  /*7bd0*/  BSYNC B0 ;  /* 0x0000000000007941 */ /* 0x000fea0003800000 */
.L_x_15035:
[----:B------:R-:W-:-:S04]  /*7be0*/  LOP3.LUT R3, R5, 0x80000000, RZ, 0xc0, !PT ;  /* 0x8000000005037812 */ /* 0x000fc800078ec0ff */
[----:B------:R-:W-:-:S04]  /*7bf0*/  SHF.R.U32.HI R3, RZ, 0x18, R3 ;  /* 0x00000018ff037819 */ /* 0x000fc80000011603 */
[----:B------:R-:W-:-:S05]  /*7c00*/  LOP3.LUT R3, R0, R3, RZ, 0xfc, !PT ;  /* 0x0000000300037212 */ /* 0x000fca00078efcff */
[----:B------:R0:W-:Y:S01]  /*7c10*/  STG.E.U8 desc[UR36][R8.64], R3 ;  /* 0x0000000308007986 */ /* 0x0001e2000c101124 */
[----:B------:R-:W-:Y:S05]  /*7c20*/  BRA `(.L_x_15016) ;  /* 0x0000000400a47947 */ /* 0x000fea0003800000 */
.L_x_15031:
[----:B------:R-:W-:-:S04]  /*7c30*/  I2FP.F32.S32 R0, R4 ;  /* 0x0000000400007245 */ /* 0x000fc80000201400 */
[----:B------:R-:W-:-:S05]  /*7c40*/  F2FP.BF16.F32.PACK_AB R0, RZ, R0 ;  /* 0x00000000ff00723e */ /* 0x000fca00000010ff */
[----:B------:R0:W-:Y:S01]  /*7c50*/  STG.E.U16 desc[UR36][R8.64], R0 ;  /* 0x0000000008007986 */ /* 0x0001e2000c101524 */
[----:B------:R-:W-:Y:S05]  /*7c60*/  BRA `(.L_x_15016) ;  /* 0x0000000400947947 */ /* 0x000fea0003800000 */
.L_x_15028:
        /* <DEDUP_REMOVED lines=10> */
.L_x_15040:
        /* <DEDUP_REMOVED lines=17> */
.L_x_15043:
[----:B------:R-:W-:-:S04]  /*7e20*/  LOP3.LUT R3, R5, 0x80000000, RZ, 0xc0, !PT ;  /* 0x8000000005037812 */ /* 0x000fc800078ec0ff */
[----:B------:R-:W-:-:S04]  /*7e30*/  SHF.R.U32.HI R3, RZ, 0x18, R3 ;  /* 0x00000018ff037819 */ /* 0x000fc80000011603 */
[----:B------:R-:W-:-:S04]  /*7e40*/  LOP3.LUT R0, R0, R3, RZ, 0xfc, !PT ;  /* 0x0000000300007212 */ /* 0x000fc800078efcff */
[----:B------:R-:W-:-:S07]  /*7e50*/  PRMT R4, R0, 0x7610, R4 ;  /* 0x0000761000047816 */ /* 0x000fce0000000004 */
.L_x_15042:
[----:B------:R-:W-:Y:S05]  /*7e60*/  BSYNC B0 ;  /* 0x0000000000007941 */ /* 0x000fea0003800000 */
.L_x_15041:
[----:B------:R0:W-:Y:S01]  /*7e70*/  STG.E.U8 desc[UR36][R8.64], R4 ;  /* 0x0000000408007986 */ /* 0x0001e2000c101124 */
[----:B------:R-:W-:Y:S05]  /*7e80*/  BRA `(.L_x_15016) ;  /* 0x00000004000c7947 */ /* 0x000fea0003800000 */
.L_x_15039:
        /* <DEDUP_REMOVED lines=17> */
.L_x_15046:
[----:B------:R-:W-:-:S04]  /*7fa0*/  LOP3.LUT R3, R5, 0x80000000, RZ, 0xc0, !PT ;  /* 0x8000000005037812 */ /* 0x000fc800078ec0ff */
[----:B------:R-:W-:-:S04]  /*7fb0*/  SHF.R.U32.HI R3, RZ, 0x18, R3 ;  /* 0x00000018ff037819 */ /* 0x000fc80000011603 */
[----:B------:R-:W-:-:S04]  /*7fc0*/  LOP3.LUT R0, R0, R3, RZ, 0xfc, !PT ;  /* 0x0000000300007212 */ /* 0x000fc800078efcff */
[----:B------:R-:W-:-:S07]  /*7fd0*/  PRMT R4, R0, 0x7610, R4 ;  /* 0x0000761000047816 */ /* 0x000fce0000000004 */
.L_x_15045:
[----:B------:R-:W-:Y:S05]  /*7fe0*/  BSYNC B0 ;  /* 0x0000000000007941 */ /* 0x000fea0003800000 */
.L_x_15044:
[----:B------:R0:W-:Y:S01]  /*7ff0*/  STG.E.U8 desc[UR36][R8.64], R4 ;  /* 0x0000000408007986 */ /* 0x0001e2000c101124 */
[----:B------:R-:W-:Y:S05]  /*8000*/  BRA `(.L_x_15016) ;  /* 0x0000000000ac7947 */ /* 0x000fea0003800000 */
.L_x_15038:
        /* <DEDUP_REMOVED lines=22> */
.L_x_15021:
        /* <DEDUP_REMOVED lines=16> */
.L_x_15049:
[----:B------:R-:W-:Y:S05]  /*8270*/  BRA `(.L_x_15016) ;  /* 0x0000000000107947 */ /* 0x000fea0003800000 */
.L_x_15048:
[----:B------:R-:W-:-:S05]  /*8280*/  SHF.R.S32.HI R5, RZ, 0x1f, R4 ;  /* 0x0000001fff057819 */ /* 0x000fca0000011404 */
[----:B------:R0:W-:Y:S01]  /*8290*/  STG.E.64 desc[UR36][R8.64], R4 ;  /* 0x0000000408007986 */ /* 0x0001e2000c101b24 */
[----:B------:R-:W-:Y:S05]  /*82a0*/  BRA `(.L_x_15016) ;  /* 0x0000000000047947 */ /* 0x000fea0003800000 */
.L_x_15047:
[----:B------:R0:W-:Y:S02]  /*82b0*/  STG.E desc[UR36][R8.64], R4 ;  /* 0x0000000408007986 */ /* 0x0001e4000c101924 */
.L_x_15016:
[----:B------:R-:W-:Y:S05]  /*82c0*/  BSYNC B6 ;  /* 0x0000000000067941 */ /* 0x000fea0003800000 */
.L_x_15015:
        /* <DEDUP_REMOVED lines=23> */
.L_x_15055:
[----:B------:R0:W-:Y:S01]  /*8440*/  STG.E.U8 desc[UR36][R8.64], R24 ;  /* 0x0000001808007986 */ /* 0x0001e2000c101124 */
[----:B------:R-:W-:Y:S05]  /*8450*/  BRA `(.L_x_15057) ;  /* 0x0000000c00507947 */ /* 0x000fea0003800000 */
.L_x_15054:
        /* <DEDUP_REMOVED lines=9> */
.L_x_15059:
[----:B------:R0:W-:Y:S01]  /*84f0*/  STG.E desc[UR36][R8.64], R24 ;  /* 0x0000001808007986 */ /* 0x0001e2000c101924 */
[----:B------:R-:W-:Y:S05]  /*8500*/  BRA `(.L_x_15057) ;  /* 0x0000000c00247947 */ /* 0x000fea0003800000 */
.L_x_15058:
[----:B------:R0:W-:Y:S01]  /*8510*/  STG.E.U16 desc[UR36][R8.64], R24 ;  /* 0x0000001808007986 */ /* 0x0001e2000c101524 */
[----:B------:R-:W-:Y:S05]  /*8520*/  BRA `(.L_x_15057) ;  /* 0x0000000c001c7947 */ /* 0x000fea0003800000 */
.L_x_15053:
        /* <DEDUP_REMOVED lines=9> */
.L_x_15061:
[----:B------:R-:W-:-:S04]  /*85c0*/  I2FP.F32.S32 R0, R24 ;  /* 0x0000001800007245 */ /* 0x000fc80000201400 */
[----:B------:R-:W-:-:S05]  /*85d0*/  F2FP.F16.F32.PACK_AB R0, RZ, R0 ;  /* 0x00000000ff00723e */ /* 0x000fca00000000ff */
[----:B------:R0:W-:Y:S01]  /*85e0*/  STG.E.U16 desc[UR36][R8.64], R0 ;  /* 0x0000000008007986 */ /* 0x0001e2000c101524 */
[----:B------:R-:W-:Y:S05]  /*85f0*/  BRA `(.L_x_15057) ;  /* 0x0000000800e87947 */ /* 0x000fea0003800000 */
.L_x_15060:
        /* <DEDUP_REMOVED lines=10> */
.L_x_15063:
[----:B------:R-:W-:-:S04]  /*86a0*/  I2FP.F32.S32 R24, R24 ;  /* 0x0000001800187245 */ /* 0x000fc80000201400 */
[----:B------:R-:W-:-:S04]  /*86b0*/  F2FP.F16.F32.PACK_AB R3, RZ, R24 ;  /* 0x00000018ff03723e */ /* 0x000fc800000000ff */
[----:B------:R-:W-:-:S05]  /*86c0*/  PRMT R3, R3, 0x5410, RZ ;  /* 0x0000541003037816 */ /* 0x000fca00000000ff */
[----:B------:R3:W-:Y:S01]  /*86d0*/  STG.E desc[UR36][R8.64], R3 ;  /* 0x0000000308007986 */ /* 0x0007e2000c101924 */
[----:B------:R-:W-:Y:S05]  /*86e0*/  BRA `(.L_x_15057) ;  /* 0x0000000800ac7947 */ /* 0x000fea0003800000 */
.L_x_15062:
[----:B------:R-:W0:Y:S02]  /*86f0*/  I2F.F64 R24, R24 ;  /* 0x0000001800187312 */ /* 0x000e240000201c00 */
[----:B0-----:R4:W-:Y:S01]  /*8700*/  STG.E.64 desc[UR36][R8.64], R24 ;  /* 0x0000001808007986 */ /* 0x0019e2000c101b24 */
[----:B------:R-:W-:Y:S05]  /*8710*/  BRA `(.L_x_15057) ;  /* 0x0000000800a07947 */ /* 0x000fea0003800000 */
.L_x_15052:
        /* <DEDUP_REMOVED lines=12> */
.L_x_15066:
[----:B------:R-:W0:Y:S01]  /*87e0*/  I2F.F64 R4, R24 ;  /* 0x0000001800047312 */ /* 0x000e220000201c00 */
[----:B------:R-:W-:-:S05]  /*87f0*/  CS2R R6, SRZ ;  /* 0x0000000000067805 */ /* 0x000fca000001ff00 */
[----:B0-----:R0:W-:Y:S01]  /*8800*/  STG.E.128 desc[UR36][R8.64], R4 ;  /* 0x0000000408007986 */ /* 0x0011e2000c101d24 */
[----:B------:R-:W-:Y:S05]  /*8810*/  BRA `(.L_x_15057) ;  /* 0x0000000800607947 */ /* 0x000fea0003800000 */
.L_x_15065:
        /* <DEDUP_REMOVED lines=21> */
.L_x_15070:
[----:B------:R-:W-:Y:S05]  /*8970*/  BSYNC B0 ;  /* 0x0000000000007941 */ /* 0x000fea0003800000 */
.L_x_15069:
[----:B------:R-:W-:-:S05]  /*8980*/  LOP3.LUT R5, R0, R5, RZ, 0xfc, !PT ;  /* 0x0000000500057212 */ /* 0x000fca00078efcff */
[----:B------:R0:W-:Y:S01]  /*8990*/  STG.E.U8 desc[UR36][R8.64], R5 ;  /* 0x0000000508007986 */ /* 0x0001e2000c101124 */
[----:B------:R-:W-:Y:S05]  /*89a0*/  BRA `(.L_x_15057) ;  /* 0x0000000400fc7947 */ /* 0x000fea0003800000 */
.L_x_15068:
        /* <DEDUP_REMOVED lines=13> */
.L_x_15072:
[----:B------:R-:W-:Y:S01]  /*8a80*/  IMAD.MOV.U32 R0, RZ, RZ, 0x7f ;  /* 0x0000007fff007424 */ /* 0x000fe200078e00ff */
[----:B------:R-:W-:-:S04]  /*8a90*/  ISETP.GT.U32.AND P0, PT, R3, 0x7f800000, PT ;  /* 0x7f8000000300780c */ /* 0x000fc80003f04070 */
[----:B------:R-:W-:-:S09]  /*8aa0*/  SEL R0, R0, 0x7c, P0 ;  /* 0x0000007c00007807 */ /* 0x000fd20000000000 */
.L_x_15073:
[----:B------:R-:W-:Y:S05]  /*8ab0*/  BSYNC B0 ;  /* 0x0000000000007941 */ /* 0x000fea0003800000 */
.L_x_15071:
[----:B------:R-:W-:-:S04]  /*8ac0*/  LOP3.LUT R3, R5, 0x80000000, RZ, 0xc0, !PT ;  /* 0x8000000005037812 */ /* 0x000fc800078ec0ff */
[----:B------:R-:W-:-:S04]  /*8ad0*/  SHF.R.U32.HI R3, RZ, 0x18, R3 ;  /* 0x00000018ff037819 */ /* 0x000fc80000011603 */
[----:B------:R-:W-:-:S05]  /*8ae0*/  LOP3.LUT R3, R0, R3, RZ, 0xfc, !PT ;  /* 0x0000000300037212 */ /* 0x000fca00078efcff */
[----:B------:R0:W-:Y:S01]  /*8af0*/  STG.E.U8 desc[UR36][R8.64], R3 ;  /* 0x0000000308007986 */ /* 0x0001e2000c101124 */
[----:B------:R-:W-:Y:S05]  /*8b00*/  BRA `(.L_x_15057) ;  /* 0x0000000400a47947 */ /* 0x000fea0003800000 */
.L_x_15067:
[----:B------:R-:W-:-:S04]  /*8b10*/  I2FP.F32.S32 R0, R24 ;  /* 0x0000001800007245 */ /* 0x000fc80000201400 */
[----:B------:R-:W-:-:S05]  /*8b20*/  F2FP.BF16.F32.PACK_AB R0, RZ, R0 ;  /* 0x00000000ff00723e */ /* 0x000fca00000010ff */
[----:B------:R0:W-:Y:S01]  /*8b30*/  STG.E.U16 desc[UR36][R8.64], R0 ;  /* 0x0000000008007986 */ /* 0x0001e2000c101524 */
[----:B------:R-:W-:Y:S05]  /*8b40*/  BRA `(.L_x_15057) ;  /* 0x0000000400947947 */ /* 0x000fea0003800000 */
.L_x_15064:
        /* <DEDUP_REMOVED lines=10> */
.L_x_15076:
        /* <DEDUP_REMOVED lines=17> */
.L_x_15079:
[----:B------:R-:W-:-:S04]  /*8d00*/  LOP3.LUT R3, R5, 0x80000000, RZ, 0xc0, !PT ;  /* 0x8000000005037812 */ /* 0x000fc800078ec0ff */
[----:B------:R-:W-:-:S04]  /*8d10*/  SHF.R.U32.HI R3, RZ, 0x18, R3 ;  /* 0x00000018ff037819 */ /* 0x000fc80000011603 */
[----:B------:R-:W-:-:S04]  /*8d20*/  LOP3.LUT R0, R0, R3, RZ, 0xfc, !PT ;  /* 0x0000000300007212 */ /* 0x000fc800078efcff */
[----:B------:R-:W-:-:S07]  /*8d30*/  PRMT R4, R0, 0x7610, R4 ;  /* 0x0000761000047816 */ /* 0x000fce0000000004 */
.L_x_15078:
[----:B------:R-:W-:Y:S05]  /*8d40*/  BSYNC B0 ;  /* 0x0000000000007941 */ /* 0x000fea0003800000 */
.L_x_15077:
[----:B------:R0:W-:Y:S01]  /*8d50*/  STG.E.U8 desc[UR36][R8.64], R4 ;  /* 0x0000000408007986 */ /* 0x0001e2000c101124 */
[----:B------:R-:W-:Y:S05]  /*8d60*/  BRA `(.L_x_15057) ;  /* 0x00000004000c7947 */ /* 0x000fea0003800000 */
.L_x_15075:
        /* <DEDUP_REMOVED lines=17> */
.L_x_15082:
[----:B------:R-:W-:-:S04]  /*8e80*/  LOP3.LUT R3, R5, 0x80000000, RZ, 0xc0, !PT ;  /* 0x8000000005037812 */ /* 0x000fc800078ec0ff */
[----:B------:R-:W-:-:S04]  /*8e90*/  SHF.R.U32.HI R3, RZ, 0x18, R3 ;  /* 0x00000018ff037819 */ /* 0x000fc80000011603 */
[----:B------:R-:W-:-:S04]  /*8ea0*/  LOP3.LUT R0, R0, R3, RZ, 0xfc, !PT ;  /* 0x0000000300007212 */ /* 0x000fc800078efcff */
[----:B------:R-:W-:-:S07]  /*8eb0*/  PRMT R4, R0, 0x7610, R4 ;  /* 0x0000761000047816 */ /* 0x000fce0000000004 */
.L_x_15081:
[----:B------:R-:W-:Y:S05]  /*8ec0*/  BSYNC B0 ;  /* 0x0000000000007941 */ /* 0x000fea0003800000 */
.L_x_15080:
[----:B------:R0:W-:Y:S01]  /*8ed0*/  STG.E.U8 desc[UR36][R8.64], R4 ;  /* 0x0000000408007986 */ /* 0x0001e2000c101124 */
[----:B------:R-:W-:Y:S05]  /*8ee0*/  BRA `(.L_x_15057) ;  /* 0x0000000000ac7947 */ /* 0x000fea0003800000 */
.L_x_15074:
        /* <DEDUP_REMOVED lines=22> */
.L_x_15056:
        /* <DEDUP_REMOVED lines=16> */
.L_x_15085:
[----:B------:R-:W-:Y:S05]  /*9150*/  BRA `(.L_x_15057) ;  /* 0x0000000000107947 */ /* 0x000fea0003800000 */
.L_x_15084:
[----:B------:R-:W-:-:S05]  /*9160*/  SHF.R.S32.HI R25, RZ, 0x1f, R24 ;  /* 0x0000001fff197819 */ /* 0x000fca0000011418 */
[----:B------:R0:W-:Y:S01]  /*9170*/  STG.E.64 desc[UR36][R8.64], R24 ;  /* 0x0000001808007986 */ /* 0x0001e2000c101b24 */
[----:B------:R-:W-:Y:S05]  /*9180*/  BRA `(.L_x_15057) ;  /* 0x0000000000047947 */ /* 0x000fea0003800000 */
.L_x_15083:
[----:B------:R0:W-:Y:S02]  /*9190*/  STG.E desc[UR36][R8.64], R24 ;  /* 0x0000001808007986 */ /* 0x0001e4000c101924 */
.L_x_15057:
        /* <DEDUP_REMOVED lines=23> */
.L_x_15089:
[----:B------:R0:W-:Y:S01]  /*9310*/  STG.E.U8 desc[UR36][R8.64], R22 ;  /* 0x0000001608007986 */ /* 0x0001e2000c101124 */
[----:B------:R-:W-:Y:S05]  /*9320*/  BRA `(.L_x_15091) ;  /* 0x0000000c00507947 */ /* 0x000fea0003800000 */
.L_x_15088:
        /* <DEDUP_REMOVED lines=9> */
.L_x_15093:
[----:B------:R0:W-:Y:S01]  /*93c0*/  STG.E desc[UR36][R8.64], R22 ;  /* 0x0000001608007986 */ /* 0x0001e2000c101924 */
[----:B------:R-:W-:Y:S05]  /*93d0*/  BRA `(.L_x_15091) ;  /* 0x0000000c00247947 */ /* 0x000fea0003800000 */
.L_x_15092:
[----:B------:R0:W-:Y:S01]  /*93e0*/  STG.E.U16 desc[UR36][R8.64], R22 ;  /* 0x0000001608007986 */ /* 0x0001e2000c101524 */
[----:B------:R-:W-:Y:S05]  /*93f0*/  BRA `(.L_x_15091) ;  /* 0x0000000c001c7947 */ /* 0x000fea0003800000 */
.L_x_15087:
        /* <DEDUP_REMOVED lines=9> */
.L_x_15095:
[----:B------:R-:W-:-:S04]  /*9490*/  I2FP.F32.S32 R0, R22 ;  /* 0x0000001600007245 */ /* 0x000fc80000201400 */
[----:B------:R-:W-:-:S05]  /*94a0*/  F2FP.F16.F32.PACK_AB R0, RZ, R0 ;  /* 0x00000000ff00723e */ /* 0x000fca00000000ff */
[----:B------:R4:W-:Y:S01]  /*94b0*/  STG.E.U16 desc[UR36][R8.64], R0 ;  /* 0x0000000008007986 */ /* 0x0009e2000c101524 */
[----:B------:R-:W-:Y:S05]  /*94c0*/  BRA `(.L_x_15091) ;  /* 0x0000000800e87947 */ /* 0x000fea0003800000 */
.L_x_15094:
        /* <DEDUP_REMOVED lines=10> */
.L_x_15097:
[----:B------:R-:W-:-:S04]  /*9570*/  I2FP.F32.S32 R22, R22 ;  /* 0x0000001600167245 */ /* 0x000fc80000201400 */
[----:B------:R-:W-:-:S04]  /*9580*/  F2FP.F16.F32.PACK_AB R3, RZ, R22 ;  /* 0x00000016ff03723e */ /* 0x000fc800000000ff */
[----:B------:R-:W-:-:S05]  /*9590*/  PRMT R3, R3, 0x5410, RZ ;  /* 0x0000541003037816 */ /* 0x000fca00000000ff */
[----:B------:R2:W-:Y:S01]  /*95a0*/  STG.E desc[UR36][R8.64], R3 ;  /* 0x0000000308007986 */ /* 0x0005e2000c101924 */
[----:B------:R-:W-:Y:S05]  /*95b0*/  BRA `(.L_x_15091) ;  /* 0x0000000800ac7947 */ /* 0x000fea0003800000 */
.L_x_15096:
[----:B------:R-:W0:Y:S02]  /*95c0*/  I2F.F64 R22, R22 ;  /* 0x0000001600167312 */ /* 0x000e240000201c00 */
[----:B0-----:R0:W-:Y:S01]  /*95d0*/  STG.E.64 desc[UR36][R8.64], R22 ;  /* 0x0000001608007986 */ /* 0x0011e2000c101b24 */
[----:B------:R-:W-:Y:S05]  /*95e0*/  BRA `(.L_x_15091) ;  /* 0x0000000800a07947 */ /* 0x000fea0003800000 */
.L_x_15086:
        /* <DEDUP_REMOVED lines=12> */
.L_x_15100:
[----:B------:R-:W0:Y:S01]  /*96b0*/  I2F.F64 R4, R22 ;  /* 0x0000001600047312 */ /* 0x000e220000201c00 */
[----:B------:R-:W-:-:S05]  /*96c0*/  CS2R R6, SRZ ;  /* 0x0000000000067805 */ /* 0x000fca000001ff00 */
[----:B0-----:R0:W-:Y:S01]  /*96d0*/  STG.E.128 desc[UR36][R8.64], R4 ;  /* 0x0000000408007986 */ /* 0x0011e2000c101d24 */
[----:B------:R-:W-:Y:S05]  /*96e0*/  BRA `(.L_x_15091) ;  /* 0x0000000800607947 */ /* 0x000fea0003800000 */
.L_x_15099:
        /* <DEDUP_REMOVED lines=21> */
.L_x_15104:
[----:B------:R-:W-:Y:S05]  /*9840*/  BSYNC B0 ;  /* 0x0000000000007941 */ /* 0x000fea0003800000 */
.L_x_15103:
[----:B------:R-:W-:-:S05]  /*9850*/  LOP3.LUT R5, R0, R5, RZ, 0xfc, !PT ;  /* 0x0000000500057212 */ /* 0x000fca00078efcff */
[----:B------:R0:W-:Y:S01]  /*9860*/  STG.E.U8 desc[UR36][R8.64], R5 ;  /* 0x0000000508007986 */ /* 0x0001e2000c101124 */
[----:B------:R-:W-:Y:S05]  /*9870*/  BRA `(.L_x_15091) ;  /* 0x0000000400fc7947 */ /* 0x000fea0003800000 */
.L_x_15102:
        /* <DEDUP_REMOVED lines=13> */
.L_x_15106:
[----:B------:R-:W-:Y:S01]  /*9950*/  IMAD.MOV.U32 R0, RZ, RZ, 0x7f ;  /* 0x0000007fff007424 */ /* 0x000fe200078e00ff */
[----:B------:R-:W-:-:S04]  /*9960*/  ISETP.GT.U32.AND P0, PT, R3, 0x7f800000, PT ;  /* 0x7f8000000300780c */ /* 0x000fc80003f04070 */
[----:B------:R-:W-:-:S09]  /*9970*/  SEL R0, R0, 0x7c, P0 ;  /* 0x0000007c00007807 */ /* 0x000fd20000000000 */
.L_x_15107:
[----:B------:R-:W-:Y:S05]  /*9980*/  BSYNC B0 ;  /* 0x0000000000007941 */ /* 0x000fea0003800000 */
.L_x_15105:
[----:B------:R-:W-:-:S04]  /*9990*/  LOP3.LUT R3, R5, 0x80000000, RZ, 0xc0, !PT ;  /* 0x8000000005037812 */ /* 0x000fc800078ec0ff */
[----:B------:R-:W-:-:S04]  /*99a0*/  SHF.R.U32.HI R3, RZ, 0x18, R3 ;  /* 0x00000018ff037819 */ /* 0x000fc80000011603 */
[----:B------:R-:W-:-:S05]  /*99b0*/  LOP3.LUT R3, R0, R3, RZ, 0xfc, !PT ;  /* 0x0000000300037212 */ /* 0x000fca00078efcff */
[----:B------:R0:W-:Y:S01]  /*99c0*/  STG.E.U8 desc[UR36][R8.64], R3 ;  /* 0x0000000308007986 */ /* 0x0001e2000c101124 */
[----:B------:R-:W-:Y:S05]  /*99d0*/  BRA `(.L_x_15091) ;  /* 0x0000000400a47947 */ /* 0x000fea0003800000 */
.L_x_15101:
[----:B------:R-:W-:-:S04]  /*99e0*/  I2FP.F32.S32 R0, R22 ;  /* 0x0000001600007245 */ /* 0x000fc80000201400 */
[----:B------:R-:W-:-:S05]  /*99f0*/  F2FP.BF16.F32.PACK_AB R0, RZ, R0 ;  /* 0x00000000ff00723e */ /* 0x000fca00000010ff */
[----:B------:R0:W-:Y:S01]  /*9a00*/  STG.E.U16 desc[UR36][R8.64], R0 ;  /* 0x0000000008007986 */ /* 0x0001e2000c101524 */
[----:B------:R-:W-:Y:S05]  /*9a10*/  BRA `(.L_x_15091) ;  /* 0x0000000400947947 */ /* 0x000fea0003800000 */
.L_x_15098:
        /* <DEDUP_REMOVED lines=10> */
.L_x_15110:
        /* <DEDUP_REMOVED lines=17> */
.L_x_15113:
[----:B------:R-:W-:-:S04]  /*9bd0*/  LOP3.LUT R3, R5, 0x80000000, RZ, 0xc0, !PT ;  /* 0x8000000005037812 */ /* 0x000fc800078ec0ff */
[----:B------:R-:W-:-:S04]  /*9be0*/  SHF.R.U32.HI R3, RZ, 0x18, R3 ;  /* 0x00000018ff037819 */ /* 0x000fc80000011603 */
[----:B------:R-:W-:-:S04]  /*9bf0*/  LOP3.LUT R0, R0, R3, RZ, 0xfc, !PT ;  /* 0x0000000300007212 */ /* 0x000fc800078efcff */
[----:B------:R-:W-:-:S07]  /*9c00*/  PRMT R4, R0, 0x7610, R4 ;  /* 0x0000761000047816 */ /* 0x000fce0000000004 */
.L_x_15112:
[----:B------:R-:W-:Y:S05]  /*9c10*/  BSYNC B0 ;  /* 0x0000000000007941 */ /* 0x000fea0003800000 */
.L_x_15111:
[----:B------:R0:W-:Y:S01]  /*9c20*/  STG.E.U8 desc[UR36][R8.64], R4 ;  /* 0x0000000408007986 */ /* 0x0001e2000c101124 */
[----:B------:R-:W-:Y:S05]  /*9c30*/  BRA `(.L_x_15091) ;  /* 0x00000004000c7947 */ /* 0x000fea0003800000 */
.L_x_15109:
        /* <DEDUP_REMOVED lines=17> */
.L_x_15116:
[----:B------:R-:W-:-:S04]  /*9d50*/  LOP3.LUT R3, R5, 0x80000000, RZ, 0xc0, !PT ;  /* 0x8000000005037812 */ /* 0x000fc800078ec0ff */
[----:B------:R-:W-:-:S04]  /*9d60*/  SHF.R.U32.HI R3, RZ, 0x18, R3 ;  /* 0x00000018ff037819 */ /* 0x000fc80000011603 */
[----:B------:R-:W-:-:S04]  /*9d70*/  LOP3.LUT R0, R0, R3, RZ, 0xfc, !PT ;  /* 0x0000000300007212 */ /* 0x000fc800078efcff */
[----:B------:R-:W-:-:S07]  /*9d80*/  PRMT R4, R0, 0x7610, R4 ;  /* 0x0000761000047816 */ /* 0x000fce0000000004 */
.L_x_15115:
[----:B------:R-:W-:Y:S05]  /*9d90*/  BSYNC B0 ;  /* 0x0000000000007941 */ /* 0x000fea0003800000 */
.L_x_15114:
[----:B------:R0:W-:Y:S01]  /*9da0*/  STG.E.U8 desc[UR36][R8.64], R4 ;  /* 0x0000000408007986 */ /* 0x0001e2000c101124 */
[----:B------:R-:W-:Y:S05]  /*9db0*/  BRA `(.L_x_15091) ;  /* 0x0000000000ac7947 */ /* 0x000fea0003800000 */
.L_x_15108:
        /* <DEDUP_REMOVED lines=22> */
.L_x_15090:
        /* <DEDUP_REMOVED lines=16> */
.L_x_15119:
[----:B------:R-:W-:Y:S05]  /*a020*/  BRA `(.L_x_15091) ;  /* 0x0000000000107947 */ /* 0x000fea0003800000 */
.L_x_15118:
[----:B------:R-:W-:-:S05]  /*a030*/  SHF.R.S32.HI R23, RZ, 0x1f, R22 ;  /* 0x0000001fff177819 */ /* 0x000fca0000011416 */
[----:B------:R0:W-:Y:S01]  /*a040*/  STG.E.64 desc[UR36][R8.64], R22 ;  /* 0x0000001608007986 */ /* 0x0001e2000c101b24 */
[----:B------:R-:W-:Y:S05]  /*a050*/  BRA `(.L_x_15091) ;  /* 0x0000000000047947 */ /* 0x000fea0003800000 */
.L_x_15117:
[----:B------:R0:W-:Y:S02]  /*a060*/  STG.E desc[UR36][R8.64], R22 ;  /* 0x0000001608007986 */ /* 0x0001e4000c101924 */
.L_x_15091:
[----:B------:R-:W-:-:S07]  /*a070*/  VIADD R27, R27, 0x80 ;  /* 0x000000801b1b7836 */ /* 0x000fce0000000000 */
.L_x_15051:
[----:B------:R-:W-:Y:S05]  /*a080*/  BSYNC B6 ;  /* 0x0000000000067941 */ /* 0x000fea0003800000 */
.L_x_15050:
[----:B------:R-:W-:-:S13]  /*a090*/  ISETP.GE.AND P0, PT, R27, R28, PT ;  /* 0x0000001c1b00720c */ /* 0x000fda0003f06270 */
[----:B------:R-:W-:Y:S05]  /*a0a0*/  @P0 EXIT ;  /* 0x000000000000094d */ /* 0x000fea0003800000 */
[----:B0--3--:R-:W0:Y:S01]  /*a0b0*/  LDC.64 R4, c[0x0][0x218] ;  /* 0x00008600ff047b82 */ /* 0x009e220000000a00 */
[----:B-1--4-:R-:W-:Y:S01]  /*a0c0*/  PRMT R0, R2, 0x9910, RZ ;  /* 0x0000991002007816 */ /* 0x012fe200000000ff */
[----:B------:R-:W-:Y:S01]  /*a0d0*/  IMAD R16, R16, 0x200, R27 ;  /* 0x0000020010107824 */ /* 0x000fe200078e021b */
[----:B------:R-:W-:Y:S02]  /*a0e0*/  ULDC UR4, c[0x0][0x244] ;  /* 0x0000910000047ab9 */ /* 0x000fe40000000800 */
[----:B------:R-:W-:Y:S01]  /*a0f0*/  ISETP.GT.AND P1, PT, R0, 0x9, PT ;  /* 0x000000090000780c */ /* 0x000fe20003f24270 */
[----:B--2---:R-:W-:-:S05]  /*a100*/  IMAD R3, R16, UR4, RZ ;  /* 0x0000000410037c24 */ /* 0x004fca000f8e02ff */
        /* <DEDUP_REMOVED lines=13> */
.L_x_15123:
[----:B------:R-:W-:Y:S01]  /*a1e0*/  STG.E.U8 desc[UR36][R4.64], R18 ;  /* 0x0000001204007986 */ /* 0x000fe2000c101124 */
[----:B------:R-:W-:Y:S05]  /*a1f0*/  EXIT ;  /* 0x000000000000794d */ /* 0x000fea0003800000 */
.L_x_15122:
        /* <DEDUP_REMOVED lines=9> */
.L_x_15126:
[----:B------:R-:W-:Y:S01]  /*a290*/  STG.E desc[UR36][R4.64], R18 ;  /* 0x0000001204007986 */ /* 0x000fe2000c101924 */
[----:B------:R-:W-:Y:S05]  /*a2a0*/  EXIT ;  /* 0x000000000000794d */ /* 0x000fea0003800000 */
.L_x_15125:
[----:B------:R-:W-:Y:S01]  /*a2b0*/  STG.E.U16 desc[UR36][R4.64], R18 ;  /* 0x0000001204007986 */ /* 0x000fe2000c101524 */
[----:B------:R-:W-:Y:S05]  /*a2c0*/  EXIT ;  /* 0x000000000000794d */ /* 0x000fea0003800000 */
.L_x_15121:
        /* <DEDUP_REMOVED lines=9> */
.L_x_15128:
[----:B------:R-:W-:-:S04]  /*a360*/  I2FP.F32.S32 R0, R18 ;  /* 0x0000001200007245 */ /* 0x000fc80000201400 */
[----:B------:R-:W-:-:S05]  /*a370*/  F2FP.F16.F32.PACK_AB R0, RZ, R0 ;  /* 0x00000000ff00723e */ /* 0x000fca00000000ff */
[----:B------:R-:W-:Y:S01]  /*a380*/  STG.E.U16 desc[UR36][R4.64], R0 ;  /* 0x0000000004007986 */ /* 0x000fe2000c101524 */
[----:B------:R-:W-:Y:S05]  /*a390*/  EXIT ;  /* 0x000000000000794d */ /* 0x000fea0003800000 */
.L_x_15127:
        /* <DEDUP_REMOVED lines=10> */
.L_x_15130:
[----:B------:R-:W-:-:S04]  /*a440*/  I2FP.F32.S32 R18, R18 ;  /* 0x0000001200127245 */ /* 0x000fc80000201400 */
[----:B------:R-:W-:-:S04]  /*a450*/  F2FP.F16.F32.PACK_AB R3, RZ, R18 ;  /* 0x00000012ff03723e */ /* 0x000fc800000000ff */
[----:B------:R-:W-:-:S05]  /*a460*/  PRMT R3, R3, 0x5410, RZ ;  /* 0x0000541003037816 */ /* 0x000fca00000000ff */
[----:B------:R-:W-:Y:S01]  /*a470*/  STG.E desc[UR36][R4.64], R3 ;  /* 0x0000000304007986 */ /* 0x000fe2000c101924 */
[----:B------:R-:W-:Y:S05]  /*a480*/  EXIT ;  /* 0x000000000000794d */ /* 0x000fea0003800000 */
.L_x_15129:
[----:B------:R-:W0:Y:S02]  /*a490*/  I2F.F64 R18, R18 ;  /* 0x0000001200127312 */ /* 0x000e240000201c00 */
[----:B0-----:R-:W-:Y:S01]  /*a4a0*/  STG.E.64 desc[UR36][R4.64], R18 ;  /* 0x0000001204007986 */ /* 0x001fe2000c101b24 */
[----:B------:R-:W-:Y:S05]  /*a4b0*/  EXIT ;  /* 0x000000000000794d */ /* 0x000fea0003800000 */
.L_x_15120:
        /* <DEDUP_REMOVED lines=12> */
.L_x_15133:
[----:B------:R-:W0:Y:S01]  /*a580*/  I2F.F64 R8, R18 ;  /* 0x0000001200087312 */ /* 0x000e220000201c00 */
[----:B------:R-:W-:-:S05]  /*a590*/  CS2R R10, SRZ ;  /* 0x00000000000a7805 */ /* 0x000fca000001ff00 */
[----:B0-----:R-:W-:Y:S01]  /*a5a0*/  STG.E.128 desc[UR36][R4.64], R8 ;  /* 0x0000000804007986 */ /* 0x001fe2000c101d24 */
[----:B------:R-:W-:Y:S05]  /*a5b0*/  EXIT ;  /* 0x000000000000794d */ /* 0x000fea0003800000 */
.L_x_15132:
        /* <DEDUP_REMOVED lines=21> */
.L_x_15137:
[----:B------:R-:W-:Y:S05]  /*a710*/  BSYNC B0 ;  /* 0x0000000000007941 */ /* 0x000fea0003800000 */
.L_x_15136:
[----:B------:R-:W-:-:S05]  /*a720*/  LOP3.LUT R3, R0, R3, RZ, 0xfc, !PT ;  /* 0x0000000300037212 */ /* 0x000fca00078efcff */
[----:B------:R-:W-:Y:S01]  /*a730*/  STG.E.U8 desc[UR36][R4.64], R3 ;  /* 0x0000000304007986 */ /* 0x000fe2000c101124 */
[----:B------:R-:W-:Y:S05]  /*a740*/  EXIT ;  /* 0x000000000000794d */ /* 0x000fea0003800000 */
.L_x_15135:
        /* <DEDUP_REMOVED lines=13> */
.L_x_15139:
[----:B------:R-:W-:Y:S01]  /*a820*/  IMAD.MOV.U32 R0, RZ, RZ, 0x7f ;  /* 0x0000007fff007424 */ /* 0x000fe200078e00ff */
[----:B------:R-:W-:-:S04]  /*a830*/  ISETP.GT.U32.AND P0, PT, R2, 0x7f800000, PT ;  /* 0x7f8000000200780c */ /* 0x000fc80003f04070 */
[----:B------:R-:W-:-:S09]  /*a840*/  SEL R0, R0, 0x7c, P0 ;  /* 0x0000007c00007807 */ /* 0x000fd20000000000 */
.L_x_15140:
[----:B------:R-:W-:Y:S05]  /*a850*/  BSYNC B0 ;  /* 0x0000000000007941 */ /* 0x000fea0003800000 */
.L_x_15138:
[----:B------:R-:W-:-:S04]  /*a860*/  LOP3.LUT R2, R3, 0x80000000, RZ, 0xc0, !PT ;  /* 0x8000000003027812 */ /* 0x000fc800078ec0ff */
[----:B------:R-:W-:-:S04]  /*a870*/  SHF.R.U32.HI R3, RZ, 0x18, R2 ;  /* 0x00000018ff037819 */ /* 0x000fc80000011602 */
[----:B------:R-:W-:-:S05]  /*a880*/  LOP3.LUT R3, R0, R3, RZ, 0xfc, !PT ;  /* 0x0000000300037212 */ /* 0x000fca00078efcff */
[----:B------:R-:W-:Y:S01]  /*a890*/  STG.E.U8 desc[UR36][R4.64], R3 ;  /* 0x0000000304007986 */ /* 0x000fe2000c101124 */
[----:B------:R-:W-:Y:S05]  /*a8a0*/  EXIT ;  /* 0x000000000000794d */ /* 0x000fea0003800000 */
.L_x_15134:
[----:B------:R-:W-:-:S04]  /*a8b0*/  I2FP.F32.S32 R0, R18 ;  /* 0x0000001200007245 */ /* 0x000fc80000201400 */
[----:B------:R-:W-:-:S05]  /*a8c0*/  F2FP.BF16.F32.PACK_AB R0, RZ, R0 ;  /* 0x00000000ff00723e */ /* 0x000fca00000010ff */
[----:B------:R-:W-:Y:S01]  /*a8d0*/  STG.E.U16 desc[UR36][R4.64], R0 ;  /* 0x0000000004007986 */ /* 0x000fe2000c101524 */
[----:B------:R-:W-:Y:S05]  /*a8e0*/  EXIT ;  /* 0x000000000000794d */ /* 0x000fea0003800000 */
.L_x_15131:
        /* <DEDUP_REMOVED lines=10> */
.L_x_15143:
        /* <DEDUP_REMOVED lines=17> */
.L_x_15146:
[----:B------:R-:W-:-:S04]  /*aaa0*/  LOP3.LUT R2, R7, 0x80000000, RZ, 0xc0, !PT ;  /* 0x8000000007027812 */ /* 0x000fc800078ec0ff */
[----:B------:R-:W-:-:S04]  /*aab0*/  SHF.R.U32.HI R3, RZ, 0x18, R2 ;  /* 0x00000018ff037819 */ /* 0x000fc80000011602 */
[----:B------:R-:W-:-:S04]  /*aac0*/  LOP3.LUT R0, R0, R3, RZ, 0xfc, !PT ;  /* 0x0000000300007212 */ /* 0x000fc800078efcff */
[----:B------:R-:W-:-:S07]  /*aad0*/  PRMT R2, R0, 0x7610, R2 ;  /* 0x0000761000027816 */ /* 0x000fce0000000002 */
.L_x_15145:
[----:B------:R-:W-:Y:S05]  /*aae0*/  BSYNC B0 ;  /* 0x0000000000007941 */ /* 0x000fea0003800000 */
.L_x_15144:
[----:B------:R-:W-:Y:S01]  /*aaf0*/  STG.E.U8 desc[UR36][R4.64], R2 ;  /* 0x0000000204007986 */ /* 0x000fe2000c101124 */
[----:B------:R-:W-:Y:S05]  /*ab00*/  EXIT ;  /* 0x000000000000794d */ /* 0x000fea0003800000 */
.L_x_15142:
        /* <DEDUP_REMOVED lines=17> */
.L_x_15149:
[----:B------:R-:W-:-:S04]  /*ac20*/  LOP3.LUT R2, R7, 0x80000000, RZ, 0xc0, !PT ;  /* 0x8000000007027812 */ /* 0x000fc800078ec0ff */
[----:B------:R-:W-:-:S04]  /*ac30*/  SHF.R.U32.HI R3, RZ, 0x18, R2 ;  /* 0x00000018ff037819 */ /* 0x000fc80000011602 */
[----:B------:R-:W-:-:S04]  /*ac40*/  LOP3.LUT R0, R0, R3, RZ, 0xfc, !PT ;  /* 0x0000000300007212 */ /* 0x000fc800078efcff */
[----:B------:R-:W-:-:S07]  /*ac50*/  PRMT R2, R0, 0x7610, R2 ;  /* 0x0000761000027816 */ /* 0x000fce0000000002 */
.L_x_15148:
[----:B------:R-:W-:Y:S05]  /*ac60*/  BSYNC B0 ;  /* 0x0000000000007941 */ /* 0x000fea0003800000 */
.L_x_15147:
[----:B------:R-:W-:Y:S01]  /*ac70*/  STG.E.U8 desc[UR36][R4.64], R2 ;  /* 0x0000000204007986 */ /* 0x000fe2000c101124 */
[----:B------:R-:W-:Y:S05]  /*ac80*/  EXIT ;  /* 0x000000000000794d */ /* 0x000fea0003800000 */
.L_x_15141:
        /* <DEDUP_REMOVED lines=22> */
.L_x_15124:
        /* <DEDUP_REMOVED lines=16> */
.L_x_15152:
[----:B------:R-:W-:Y:S05]  /*aef0*/  EXIT ;  /* 0x000000000000794d */ /* 0x000fea0003800000 */
.L_x_15151:
[----:B------:R-:W-:-:S05]  /*af00*/  SHF.R.S32.HI R19, RZ, 0x1f, R18 ;  /* 0x0000001fff137819 */ /* 0x000fca0000011412 */
[----:B------:R-:W-:Y:S01]  /*af10*/  STG.E.64 desc[UR36][R4.64], R18 ;  /* 0x0000001204007986 */ /* 0x000fe2000c101b24 */
[----:B------:R-:W-:Y:S05]  /*af20*/  EXIT ;  /* 0x000000000000794d */ /* 0x000fea0003800000 */
.L_x_15150:
[----:B------:R-:W-:Y:S01]  /*af30*/  STG.E desc[UR36][R4.64], R18 ;  /* 0x0000001204007986 */ /* 0x000fe2000c101924 */
[----:B------:R-:W-:Y:S05]  /*af40*/  EXIT ;  /* 0x000000000000794d */ /* 0x000fea0003800000 */
.L_x_15153:
        /* <DEDUP_REMOVED lines=11> */
.L_x_20639:


//--------------------- .text._ZN2at6native18elementwise_kernelILi128ELi2EZNS0_22gpu_kernel_impl_nocastINS0_13BinaryFunctorIiiiZZZNS0_18lshift_kernel_cudaERNS_18TensorIteratorBaseEENKUlvE_clEvENKUlvE1_clEvEUliiE_EEEEvS5_RKT_EUliE_EEviT1_ --------------------------
	.section	.text._ZN2at6native18elementwise_kernelILi128ELi2EZNS0_22gpu_kernel_impl_nocastINS0_13BinaryFunctorIiiiZZZNS0_18lshift_kernel_cudaERNS_18TensorIteratorBaseEENKUlvE_clEvENKUlvE1_clEvEUliiE_EEEEvS5_RKT_EUliE_EEviT1_,"ax",@progbits
	.align	128
        .global         _ZN2at6native18elementwise_kernelILi128ELi2EZNS0_22gpu_kernel_impl_nocastINS0_13BinaryFunctorIiiiZZZNS0_18lshift_kernel_cudaERNS_18TensorIteratorBaseEENKUlvE_clEvENKUlvE1_clEvEUliiE_EEEEvS5_RKT_EUliE_EEviT1_
        .type           _ZN2at6native18elementwise_kernelILi128ELi2EZNS0_22gpu_kernel_impl_nocastINS0_13BinaryFunctorIiiiZZZNS0_18lshift_kernel_cudaERNS_18TensorIteratorBaseEENKUlvE_clEvENKUlvE1_clEvEUliiE_EEEEvS5_RKT_EUliE_EEviT1_,@function
        .size           _ZN2at6native18elementwise_kernelILi128ELi2EZNS0_22gpu_kernel_impl_nocastINS0_13BinaryFunctorIiiiZZZNS0_18lshift_kernel_cudaERNS_18TensorIteratorBaseEENKUlvE_clEvENKUlvE1_clEvEUliiE_EEEEvS5_RKT_EUliE_EEviT1_,(.L_x_20640 - _ZN2at6native18elementwise_kernelILi128ELi2EZNS0_22gpu_kernel_impl_nocastINS0_13BinaryFunctorIiiiZZZNS0_18lshift_kernel_cudaERNS_18TensorIteratorBaseEENKUlvE_clEvENKUlvE1_clEvEUliiE_EEEEvS5_RKT_EUliE_EEviT1_)
        .other          _ZN2at6native18elementwise_kernelILi128ELi2EZNS0_22gpu_kernel_impl_nocastINS0_13BinaryFunctorIiiiZZZNS0_18lshift_kernel_cudaERNS_18TensorIteratorBaseEENKUlvE_clEvENKUlvE1_clEvEUliiE_EEEEvS5_RKT_EUliE_EEviT1_,@"STO_CUDA_ENTRY STV_DEFAULT"
_ZN2at6native18elementwise_kernelILi128ELi2EZNS0_22gpu_kernel_impl_nocastINS0_13BinaryFunctorIiiiZZZNS0_18lshift_kernel_cudaERNS_18TensorIteratorBaseEENKUlvE_clEvENKUlvE1_clEvEUliiE_EEEEvS5_RKT_EUliE_EEviT1_:
.text._ZN2at6native18elementwise_kernelILi128ELi2EZNS0_22gpu_kernel_impl_nocastINS0_13BinaryFunctorIiiiZZZNS0_18lshift_kernel_cudaERNS_18TensorIteratorBaseEENKUlvE_clEvENKUlvE1_clEvEUliiE_EEEEvS5_RKT_EUliE_EEviT1_:
        /* <DEDUP_REMOVED lines=363> */
.L_x_15156:
[----:B------:R-:W-:Y:S01]  /*16b0*/  ULDC.64 UR8, c[0x0][0x480] ;  /* 0x0001200000087ab9 */ /* 0x000fe20000000a00 */
[----:B------:R-:W-:Y:S01]  /*16c0*/  ULDC.64 UR10, c[0x0][0x488] ;  /* 0x00012200000a7ab9 */ /* 0x000fe20000000a00 */
[----:B------:R-:W-:Y:S02]  /*16d0*/  IADD3 R6, P0, R2, UR8, RZ ;  /* 0x0000000802067c10 */ /* 0x000fe4000ff1e0ff */
[----:B------:R-:W-:Y:S02]  /*16e0*/  IADD3 R4, P1, R4, UR10, RZ ;  /* 0x0000000a04047c10 */ /* 0x000fe4000ff3e0ff */
[----:B------:R-:W-:Y:S01]  /*16f0*/  IADD3.X R7, RZ, UR9, RZ, P0, !PT ;  /* 0x00000009ff077c10 */ /* 0x000fe200087fe4ff */
[----:B------:R-:W-:Y:S01]  /*1700*/  ULDC.64 UR8, c[0x0][0x478] ;  /* 0x00011e0000087ab9 */ /* 0x000fe20000000a00 */
[----:B------:R-:W-:-:S04]  /*1710*/  IADD3.X R5, RZ, UR11, RZ, P1, !PT ;  /* 0x0000000bff057c10 */ /* 0x000fc80008ffe4ff */
[----:B------:R-:W2:Y:S04]  /*1720*/  LDG.E R7, desc[UR4][R6.64] ;  /* 0x0000000406077981 */ /* 0x000ea8000c1e1900 */
[----:B------:R-:W3:Y:S01]  /*1730*/  LDG.E R4, desc[UR4][R4.64] ;  /* 0x0000000404047981 */ /* 0x000ee2000c1e1900 */
[----:B------:R-:W-:-:S04]  /*1740*/  IADD3 R2, P1, R3, UR8, RZ ;  /* 0x0000000803027c10 */ /* 0x000fc8000ff3e0ff */
[----:B------:R-:W-:Y:S02]  /*1750*/  IADD3.X R3, RZ, UR9, RZ, P1, !PT ;  /* 0x00000009ff037c10 */ /* 0x000fe40008ffe4ff */
[----:B------:R-:W-:Y:S02]  /*1760*/  IADD3 R9, R0, 0x80, RZ ;  /* 0x0000008000097810 */ /* 0x000fe40007ffe0ff */
[----:B---3--:R-:W-:Y:S02]  /*1770*/  ISETP.GT.U32.AND P0, PT, R4, 0x1f, PT ;  /* 0x0000001f0400780c */ /* 0x008fe40003f04070 */
[----:B--2---:R-:W-:-:S04]  /*1780*/  SHF.L.U32 R8, R7, R4, RZ ;  /* 0x0000000407087219 */ /* 0x004fc800000006ff */
[----:B------:R-:W-:-:S05]  /*1790*/  SEL R11, R8, RZ, !P0 ;  /* 0x000000ff080b7207 */ /* 0x000fca0004000000 */
[----:B------:R0:W-:Y:S02]  /*17a0*/  STG.E desc[UR4][R2.64], R11 ;  /* 0x0000000b02007986 */ /* 0x0001e4000c101904 */
.L_x_15155:
[----:B------:R-:W-:Y:S05]  /*17b0*/  BSYNC B0 ;  /* 0x0000000000007941 */ /* 0x000fea0003800000 */
.L_x_15154:
        /* <DEDUP_REMOVED lines=355> */
.L_x_15157:
        /* <DEDUP_REMOVED lines=11> */
[----:B---3--:R-:W-:Y:S02]  /*2ea0*/  ISETP.GT.U32.AND P0, PT, R4, 0x1f, PT ;  /* 0x0000001f0400780c */ /* 0x008fe40003f04070 */
[----:B--2---:R-:W-:-:S04]  /*2eb0*/  SHF.L.U32 R0, R7, R4, RZ ;  /* 0x0000000407007219 */ /* 0x004fc800000006ff */
[----:B------:R-:W-:-:S05]  /*2ec0*/  SEL R9, R0, RZ, !P0 ;  /* 0x000000ff00097207 */ /* 0x000fca0004000000 */
[----:B------:R-:W-:Y:S01]  /*2ed0*/  STG.E desc[UR4][R2.64], R9 ;  /* 0x0000000902007986 */ /* 0x000fe2000c101904 */
[----:B------:R-:W-:Y:S05]  /*2ee0*/  EXIT ;  /* 0x000000000000794d */ /* 0x000fea0003800000 */
.L_x_15158:
        /* <DEDUP_REMOVED lines=9> */
.L_x_20640:


//--------------------- .text._ZN2at6native27unrolled_elementwise_kernelINS0_13BinaryFunctorIiiiZZZNS0_18lshift_kernel_cudaERNS_18TensorIteratorBaseEENKUlvE_clEvENKUlvE1_clEvEUliiE_EESt5arrayIPcLm3EELi4E23TrivialOffsetCalculatorILi2EjESC_ILi1EjENS0_6memory15LoadWithoutCastENSF_16StoreWithoutCastEEEviT_T0_T2_T3_T4_T5_ --------------------------
	.section	.text._ZN2at6native27unrolled_elementwise_kernelINS0_13BinaryFunctorIiiiZZZNS0_18lshift_kernel_cudaERNS_18TensorIteratorBaseEENKUlvE_clEvENKUlvE1_clEvEUliiE_EESt5arrayIPcLm3EELi4E23TrivialOffsetCalculatorILi2EjESC_ILi1EjENS0_6memory15LoadWithoutCastENSF_16StoreWithoutCastEEEviT_T0_T2_T3_T4_T5_,"ax",@progbits
	.align	128
        .global         _ZN2at6native27unrolled_elementwise_kernelINS0_13BinaryFunctorIiiiZZZNS0_18lshift_kernel_cudaERNS_18TensorIteratorBaseEENKUlvE_clEvENKUlvE1_clEvEUliiE_EESt5arrayIPcLm3EELi4E23TrivialOffsetCalculatorILi2EjESC_ILi1EjENS0_6memory15LoadWithoutCastENSF_16StoreWithoutCastEEEviT_T0_T2_T3_T4_T5_
        .type           _ZN2at6native27unrolled_elementwise_kernelINS0_13BinaryFunctorIiiiZZZNS0_18lshift_kernel_cudaERNS_18TensorIteratorBaseEENKUlvE_clEvENKUlvE1_clEvEUliiE_EESt5arrayIPcLm3EELi4E23TrivialOffsetCalculatorILi2EjESC_ILi1EjENS0_6memory15LoadWithoutCastENSF_16StoreWithoutCastEEEviT_T0_T2_T3_T4_T5_,@function
        .size           _ZN2at6native27unrolled_elementwise_kernelINS0_13BinaryFunctorIiiiZZZNS0_18lshift_kernel_cudaERNS_18TensorIteratorBaseEENKUlvE_clEvENKUlvE1_clEvEUliiE_EESt5arrayIPcLm3EELi4E23TrivialOffsetCalculatorILi2EjESC_ILi1EjENS0_6memory15LoadWithoutCastENSF_16StoreWithoutCastEEEviT_T0_T2_T3_T4_T5_,(.L_x_20641 - _ZN2at6native27unrolled_elementwise_kernelINS0_13BinaryFunctorIiiiZZZNS0_18lshift_kernel_cudaERNS_18TensorIteratorBaseEENKUlvE_clEvENKUlvE1_clEvEUliiE_EESt5arrayIPcLm3EELi4E23TrivialOffsetCalculatorILi2EjESC_ILi1EjENS0_6memory15LoadWithoutCastENSF_16StoreWithoutCastEEEviT_T0_T2_T3_T4_T5_)
        .other          _ZN2at6native27unrolled_elementwise_kernelINS0_13BinaryFunctorIiiiZZZNS0_18lshift_kernel_cudaERNS_18TensorIteratorBaseEENKUlvE_clEvENKUlvE1_clEvEUliiE_EESt5arrayIPcLm3EELi4E23TrivialOffsetCalculatorILi2EjESC_ILi1EjENS0_6memory15LoadWithoutCastENSF_16StoreWithoutCastEEEviT_T0_T2_T3_T4_T5_,@"STO_CUDA_ENTRY STV_DEFAULT"
_ZN2at6native27unrolled_elementwise_kernelINS0_13BinaryFunctorIiiiZZZNS0_18lshift_kernel_cudaERNS_18TensorIteratorBaseEENKUlvE_clEvENKUlvE1_clEvEUliiE_EESt5arrayIPcLm3EELi4E23TrivialOffsetCalculatorILi2EjESC_ILi1EjENS0_6memory15LoadWithoutCastENSF_16StoreWithoutCastEEEviT_T0_T2_T3_T4_T5_:
.text._ZN2at6native27unrolled_elementwise_kernelINS0_13BinaryFunctorIiiiZZZNS0_18lshift_kernel_cudaERNS_18TensorIteratorBaseEENKUlvE_clEvENKUlvE1_clEvEUliiE_EESt5arrayIPcLm3EELi4E23TrivialOffsetCalculatorILi2EjESC_ILi1EjENS0_6memory15LoadWithoutCastENSF_16StoreWithoutCastEEEviT_T0_T2_T3_T4_T5_:
        /* <DEDUP_REMOVED lines=14> */
[----:B------:R-:W2:Y:S01]  /*00e0*/  @!P0 LDC.64 R2, c[0x0][0x220] ;  /* 0x00008800ff028b82 */ /* 0x000ea20000000a00 */
[----:B------:R-:W-:-:S05]  /*00f0*/  @!P0 VIADD R13, R13, 0x80 ;  /* 0x000000800d0d8836 */ /* 0x000fca0000000000 */
[----:B------:R-:W-:Y:S01]  /*0100*/  ISETP.GE.AND P2, PT, R13, R6, PT ;  /* 0x000000060d00720c */ /* 0x000fe20003f46270 */
[C---:B0-----:R-:W-:Y:S01]  /*0110*/  @!P1 IMAD.WIDE.U32 R18, R9.reuse, 0x4, R18 ;  /* 0x0000000409129825 */ /* 0x041fe200078e0012 */
[----:B------:R-:W0:Y:S03]  /*0120*/  @!P0 LDC.64 R4, c[0x0][0x228] ;  /* 0x00008a00ff048b82 */ /* 0x000e260000000a00 */
[----:B-1----:R-:W-:Y:S01]  /*0130*/  @!P1 IMAD.WIDE.U32 R20, R9, 0x4, R20 ;  /* 0x0000000409149825 */ /* 0x002fe200078e0014 */
[----:B------:R-:W-:-:S07]  /*0140*/  CS2R R8, SRZ ;  /* 0x0000000000087805 */ /* 0x000fce000001ff00 */
[----:B------:R-:W1:Y:S01]  /*0150*/  @!P2 LDC.64 R14, c[0x0][0x220] ;  /* 0x00008800ff0eab82 */ /* 0x000e620000000a00 */
[----:B------:R-:W-:Y:S01]  /*0160*/  @!P2 LEA R23, R0, R13, 0x9 ;  /* 0x0000000d0017a211 */ /* 0x000fe200078e48ff */
[----:B------:R-:W3:Y:S04]  /*0170*/  @!P1 LDG.E R9, desc[UR4][R18.64] ;  /* 0x0000000412099981 */ /* 0x000ee8000c1e1900 */
[----:B------:R-:W3:Y:S02]  /*0180*/  @!P1 LDG.E R8, desc[UR4][R20.64] ;  /* 0x0000000414089981 */ /* 0x000ee4000c1e1900 */
[----:B------:R-:W4:Y:S01]  /*0190*/  @!P2 LDC.64 R10, c[0x0][0x228] ;  /* 0x00008a00ff0aab82 */ /* 0x000f220000000a00 */
[----:B--2---:R-:W-:-:S04]  /*01a0*/  @!P0 IMAD.WIDE.U32 R2, R17, 0x4, R2 ;  /* 0x0000000411028825 */ /* 0x004fc800078e0002 */
[----:B0-----:R-:W-:-:S04]  /*01b0*/  @!P0 IMAD.WIDE.U32 R4, R17, 0x4, R4 ;  /* 0x0000000411048825 */ /* 0x001fc800078e0004 */
[----:B------:R-:W-:Y:S02]  /*01c0*/  IMAD.MOV.U32 R12, RZ, RZ, RZ ;  /* 0x000000ffff0c7224 */ /* 0x000fe400078e00ff */
[----:B------:R-:W-:-:S04]  /*01d0*/  IMAD.MOV.U32 R17, RZ, RZ, RZ ;  /* 0x000000ffff117224 */ /* 0x000fc800078e00ff */
[----:B------:R-:W2:Y:S01]  /*01e0*/  @!P0 LDG.E R12, desc[UR4][R2.64] ;  /* 0x00000004020c8981 */ /* 0x000ea2000c1e1900 */
[----:B-1----:R-:W-:-:S05]  /*01f0*/  @!P2 IMAD.WIDE.U32 R14, R23, 0x4, R14 ;  /* 0x00000004170ea825 */ /* 0x002fca00078e000e */
[----:B------:R-:W2:Y:S01]  /*0200*/  @!P2 LDG.E R17, desc[UR4][R14.64] ;  /* 0x000000040e11a981 */ /* 0x000ea2000c1e1900 */
[----:B----4-:R-:W-:Y:S01]  /*0210*/  @!P2 IMAD.WIDE.U32 R22, R23, 0x4, R10 ;  /* 0x000000041716a825 */ /* 0x010fe200078e000a */
[----:B------:R-:W-:-:S06]  /*0220*/  CS2R R10, SRZ ;  /* 0x00000000000a7805 */ /* 0x000fcc000001ff00 */
[----:B------:R0:W2:Y:S04]  /*0230*/  @!P0 LDG.E R11, desc[UR4][R4.64] ;  /* 0x00000004040b8981 */ /* 0x0000a8000c1e1900 */
[----:B------:R-:W4:Y:S01]  /*0240*/  @!P2 LDG.E R10, desc[UR4][R22.64] ;  /* 0x00000004160aa981 */ /* 0x000f22000c1e1900 */
[----:B------:R-:W-:-:S04]  /*0250*/  @!P2 IADD3 R13, R13, 0x80, RZ ;  /* 0x000000800d0da810 */ /* 0x000fc80007ffe0ff */
[----:B------:R-:W-:Y:S01]  /*0260*/  ISETP.GE.AND P0, PT, R13, R6, PT ;  /* 0x000000060d00720c */ /* 0x000fe20003f06270 */
[----:B0-----:R-:W0:-:S12]  /*0270*/  @!P1 LDC.64 R4, c[0x0][0x218] ;  /* 0x00008600ff049b82 */ /* 0x001e180000000a00 */
[----:B------:R-:W1:Y:S08]  /*0280*/  @!P0 LDC.64 R18, c[0x0][0x220] ;  /* 0x00008800ff128b82 */ /* 0x000e700000000a00 */
[----:B------:R-:W1:Y:S01]  /*0290*/  @!P0 LDC.64 R20, c[0x0][0x228] ;  /* 0x00008a00ff148b82 */ /* 0x000e620000000a00 */
[C---:B------:R-:W-:Y:S01]  /*02a0*/  @!P0 IMAD R13, R0.reuse, 0x200, R13 ;  /* 0x00000200000d8824 */ /* 0x040fe200078e020d */
[----:B------:R-:W-:Y:S01]  /*02b0*/  HFMA2.MMA R2, -RZ, RZ, 0, 0 ;  /* 0x00000000ff027435 */ /* 0x000fe200000001ff */
[----:B------:R-:W-:-:S02]  /*02c0*/  @!P1 IMAD R15, R0, 0x200, R7 ;  /* 0x00000200000f9824 */ /* 0x000fc400078e0207 */
[----:B------:R-:W-:Y:S02]  /*02d0*/  VIADD R3, R7, 0x80 ;  /* 0x0000008007037836 */ /* 0x000fe40000000000 */
[----:B0-----:R-:W-:-:S04]  /*02e0*/  @!P1 IMAD.WIDE.U32 R4, R15, 0x4, R4 ;  /* 0x000000040f049825 */ /* 0x001fc800078e0004 */
[----:B-1----:R-:W-:-:S04]  /*02f0*/  @!P0 IMAD.WIDE.U32 R18, R13, 0x4, R18 ;  /* 0x000000040d128825 */ /* 0x002fc800078e0012 */
[----:B------:R-:W-:-:S04]  /*0300*/  @!P0 IMAD.WIDE.U32 R20, R13, 0x4, R20 ;  /* 0x000000040d148825 */ /* 0x000fc800078e0014 */
[----:B------:R-:W-:Y:S01]  /*0310*/  IMAD.MOV.U32 R13, RZ, RZ, RZ ;  /* 0x000000ffff0d7224 */ /* 0x000fe200078e00ff */
[----:B------:R0:W5:Y:S01]  /*0320*/  @!P0 LDG.E R2, desc[UR4][R20.64] ;  /* 0x0000000414028981 */ /* 0x000162000c1e1900 */
[----:B------:R-:W-:-:S04]  /*0330*/  @!P1 MOV R7, R3 ;  /* 0x0000000300079202 */ /* 0x000fc80000000f00 */
[----:B------:R0:W5:Y:S01]  /*0340*/  @!P0 LDG.E R13, desc[UR4][R18.64] ;  /* 0x00000004120d8981 */ /* 0x000162000c1e1900 */
[----:B------:R-:W-:Y:S01]  /*0350*/  ISETP.GE.AND P0, PT, R7, R6, PT ;  /* 0x000000060700720c */ /* 0x000fe20003f06270 */
[----:B------:R-:W-:Y:S01]  /*0360*/  BSSY B0, `(.L_x_15159) ;  /* 0x0000016000007945 */ /* 0x000fe20003800000 */
[----:B---3--:R-:W-:Y:S02]  /*0370*/  SHF.L.U32 R9, R9, R8, RZ ;  /* 0x0000000809097219 */ /* 0x008fe400000006ff */
[----:B------:R-:W-:-:S04]  /*0380*/  ISETP.GT.U32.AND P2, PT, R8, 0x1f, PT ;  /* 0x0000001f0800780c */ /* 0x000fc80003f44070 */
[----:B------:R-:W-:-:S05]  /*0390*/  SEL R9, R9, RZ, !P2 ;  /* 0x000000ff09097207 */ /* 0x000fca0005000000 */
[----:B------:R0:W-:Y:S01]  /*03a0*/  @!P1 STG.E desc[UR4][R4.64], R9 ;  /* 0x0000000904009986 */ /* 0x0001e2000c101904 */
[----:B--2---:R-:W-:Y:S02]  /*03b0*/  SHF.L.U32 R12, R12, R11, RZ ;  /* 0x0000000b0c0c7219 */ /* 0x004fe400000006ff */
[----:B------:R-:W-:Y:S02]  /*03c0*/  ISETP.GT.U32.AND P2, PT, R11, 0x1f, PT ;  /* 0x0000001f0b00780c */ /* 0x000fe40003f44070 */
[----:B----4-:R-:W-:Y:S02]  /*03d0*/  SHF.L.U32 R17, R17, R10, RZ ;  /* 0x0000000a11117219 */ /* 0x010fe400000006ff */
[----:B------:R-:W-:Y:S02]  /*03e0*/  ISETP.GT.U32.AND P3, PT, R10, 0x1f, PT ;  /* 0x0000001f0a00780c */ /* 0x000fe40003f64070 */
[----:B------:R-:W-:Y:S02]  /*03f0*/  SEL R3, R12, RZ, !P2 ;  /* 0x000000ff0c037207 */ /* 0x000fe40005000000 */
[----:B------:R-:W-:Y:S01]  /*0400*/  SEL R17, R17, RZ, !P3 ;  /* 0x000000ff11117207 */ /* 0x000fe20005800000 */
[----:B0-----:R-:W-:Y:S08]  /*0410*/  @P0 BRA `(.L_x_15160) ;  /* 0x0000000000280947 */ /* 0x001ff00003800000 */
[----:B------:R-:W0:Y:S01]  /*0420*/  LDC.64 R8, c[0x0][0x218] ;  /* 0x00008600ff087b82 */ /* 0x000e220000000a00 */
[----:B------:R-:W-:Y:S02]  /*0430*/  IMAD R5, R0, 0x200, R7 ;  /* 0x0000020000057824 */ /* 0x000fe400078e0207 */
        /* <DEDUP_REMOVED lines=8> */
.L_x_15160:
[----:B------:R-:W-:Y:S05]  /*04c0*/  BSYNC B0 ;  /* 0x0000000000007941 */ /* 0x000fea0003800000 */
.L_x_15159:
[----:B------:R-:W-:-:S13]  /*04d0*/  ISETP.GE.AND P0, PT, R7, R6, PT ;  /* 0x000000060700720c */ /* 0x000fda0003f06270 */
[----:B------:R-:W-:Y:S05]  /*04e0*/  @P0 EXIT ;  /* 0x000000000000094d */ /* 0x000fea0003800000 */
[----:B0-----:R-:W0:Y:S01]  /*04f0*/  LDC.64 R4, c[0x0][0x218] ;  /* 0x00008600ff047b82 */ /* 0x001e220000000a00 */
[----:B------:R-:W-:Y:S02]  /*0500*/  LEA R3, R0, R7, 0x9 ;  /* 0x0000000700037211 */ /* 0x000fe400078e48ff */
[----:B-----5:R-:W-:Y:S02]  /*0510*/  SHF.L.U32 R13, R13, R2, RZ ;  /* 0x000000020d0d7219 */ /* 0x020fe400000006ff */
[----:B------:R-:W-:-:S04]  /*0520*/  ISETP.GT.U32.AND P0, PT, R2, 0x1f, PT ;  /* 0x0000001f0200780c */ /* 0x000fc80003f04070 */
[----:B------:R-:W-:Y:S01]  /*0530*/  SEL R13, R13, RZ, !P0 ;  /* 0x000000ff0d0d7207 */ /* 0x000fe20004000000 */
[----:B0-----:R-:W-:-:S05]  /*0540*/  IMAD.WIDE.U32 R2, R3, 0x4, R4 ;  /* 0x0000000403027825 */ /* 0x001fca00078e0004 */
[----:B------:R-:W-:Y:S01]  /*0550*/  STG.E desc[UR4][R2.64], R13 ;  /* 0x0000000d02007986 */ /* 0x000fe2000c101904 */
[----:B------:R-:W-:Y:S05]  /*0560*/  EXIT ;  /* 0x000000000000794d */ /* 0x000fea0003800000 */
.L_x_15161:
        /* <DEDUP_REMOVED lines=9> */
.L_x_20641:


//--------------------- .text._ZN2at6native29vectorized_elementwise_kernelILi2ENS0_13BinaryFunctorIiiiZZZNS0_18lshift_kernel_cudaERNS_18TensorIteratorBaseEENKUlvE_clEvENKUlvE1_clEvEUliiE_EESt5arrayIPcLm3EEEEviT0_T1_ --------------------------
	.section	.text._ZN2at6native29vectorized_elementwise_kernelILi2ENS0_13BinaryFunctorIiiiZZZNS0_18lshift_kernel_cudaERNS_18TensorIteratorBaseEENKUlvE_clEvENKUlvE1_clEvEUliiE_EESt5arrayIPcLm3EEEEviT0_T1_,"ax",@progbits
	.align	128
        .global         _ZN2at6native29vectorized_elementwise_kernelILi2ENS0_13BinaryFunctorIiiiZZZNS0_18lshift_kernel_cudaERNS_18TensorIteratorBaseEENKUlvE_clEvENKUlvE1_clEvEUliiE_EESt5arrayIPcLm3EEEEviT0_T1_
        .type           _ZN2at6native29vectorized_elementwise_kernelILi2ENS0_13BinaryFunctorIiiiZZZNS0_18lshift_kernel_cudaERNS_18TensorIteratorBaseEENKUlvE_clEvENKUlvE1_clEvEUliiE_EESt5arrayIPcLm3EEEEviT0_T1_,@function
        .size           _ZN2at6native29vectorized_elementwise_kernelILi2ENS0_13BinaryFunctorIiiiZZZNS0_18lshift_kernel_cudaERNS_18TensorIteratorBaseEENKUlvE_clEvENKUlvE1_clEvEUliiE_EESt5arrayIPcLm3EEEEviT0_T1_,(.L_x_20642 - _ZN2at6native29vectorized_elementwise_kernelILi2ENS0_13BinaryFunctorIiiiZZZNS0_18lshift_kernel_cudaERNS_18TensorIteratorBaseEENKUlvE_clEvENKUlvE1_clEvEUliiE_EESt5arrayIPcLm3EEEEviT0_T1_)
        .other          _ZN2at6native29vectorized_elementwise_kernelILi2ENS0_13BinaryFunctorIiiiZZZNS0_18lshift_kernel_cudaERNS_18TensorIteratorBaseEENKUlvE_clEvENKUlvE1_clEvEUliiE_EESt5arrayIPcLm3EEEEviT0_T1_,@"STO_CUDA_ENTRY STV_DEFAULT"
_ZN2at6native29vectorized_elementwise_kernelILi2ENS0_13BinaryFunctorIiiiZZZNS0_18lshift_kernel_cudaERNS_18TensorIteratorBaseEENKUlvE_clEvENKUlvE1_clEvEUliiE_EESt5arrayIPcLm3EEEEviT0_T1_:
.text._ZN2at6native29vectorized_elementwise_kernelILi2ENS0_13BinaryFunctorIiiiZZZNS0_18lshift_kernel_cudaERNS_18TensorIteratorBaseEENKUlvE_clEvENKUlvE1_clEvEUliiE_EESt5arrayIPcLm3EEEEviT0_T1_:
        /* <DEDUP_REMOVED lines=26> */
[----:B--2---:R-:W-:Y:S02]  /*01a0*/  ISETP.GT.U32.AND P6, PT, R10, 0x1f, PT ;  /* 0x0000001f0a00780c */ /* 0x004fe40003fc4070 */
[----:B------:R-:W-:Y:S02]  /*01b0*/  ISETP.GT.U32.AND P5, PT, R11, 0x1f, PT ;  /* 0x0000001f0b00780c */ /* 0x000fe40003fa4070 */
[----:B----4-:R-:W-:Y:S02]  /*01c0*/  ISETP.GT.U32.AND P4, PT, R8, 0x1f, PT ;  /* 0x0000001f0800780c */ /* 0x010fe40003f84070 */
[----:B------:R-:W-:Y:S02]  /*01d0*/  ISETP.GT.U32.AND P3, PT, R9, 0x1f, PT ;  /* 0x0000001f0900780c */ /* 0x000fe40003f64070 */
[----:B-----5:R-:W-:Y:S02]  /*01e0*/  SHF.L.U32 R16, R16, R10, RZ ;  /* 0x0000000a10107219 */ /* 0x020fe400000006ff */
[----:B------:R-:W-:-:S02]  /*01f0*/  SHF.L.U32 R17, R17, R11, RZ ;  /* 0x0000000b11117219 */ /* 0x000fc400000006ff */
[----:B------:R-:W-:Y:S02]  /*0200*/  SEL R16, R16, RZ, !P6 ;  /* 0x000000ff10107207 */ /* 0x000fe40007000000 */
[----:B------:R-:W-:Y:S02]  /*0210*/  SHF.L.U32 R14, R14, R8, RZ ;  /* 0x000000080e0e7219 */ /* 0x000fe400000006ff */
[----:B------:R-:W-:Y:S02]  /*0220*/  SHF.L.U32 R15, R15, R9, RZ ;  /* 0x000000090f0f7219 */ /* 0x000fe400000006ff */
[----:B------:R-:W-:Y:S02]  /*0230*/  ISETP.GT.U32.AND P2, PT, R4, 0x1f, PT ;  /* 0x0000001f0400780c */ /* 0x000fe40003f44070 */
[----:B------:R-:W-:Y:S02]  /*0240*/  SHF.L.U32 R6, R6, R4, RZ ;  /* 0x0000000406067219 */ /* 0x000fe400000006ff */
[----:B------:R-:W-:-:S02]  /*0250*/  ISETP.GT.U32.AND P1, PT, R5, 0x1f, PT ;  /* 0x0000001f0500780c */ /* 0x000fc40003f24070 */
[----:B------:R-:W-:Y:S02]  /*0260*/  SHF.L.U32 R7, R7, R5, RZ ;  /* 0x0000000507077219 */ /* 0x000fe400000006ff */
[----:B------:R-:W-:Y:S02]  /*0270*/  ISETP.GT.U32.AND P0, PT, R12, 0x1f, PT ;  /* 0x0000001f0c00780c */ /* 0x000fe40003f04070 */
[----:B------:R-:W-:Y:S02]  /*0280*/  SHF.L.U32 R18, R18, R12, RZ ;  /* 0x0000000c12127219 */ /* 0x000fe400000006ff */
[----:B------:R-:W-:Y:S02]  /*0290*/  ISETP.GT.U32.AND P6, PT, R13, 0x1f, PT ;  /* 0x0000001f0d00780c */ /* 0x000fe40003fc4070 */
[----:B------:R-:W-:Y:S02]  /*02a0*/  SHF.L.U32 R19, R19, R13, RZ ;  /* 0x0000000d13137219 */ /* 0x000fe400000006ff */
[----:B------:R-:W-:-:S02]  /*02b0*/  SEL R17, R17, RZ, !P5 ;  /* 0x000000ff11117207 */ /* 0x000fc40006800000 */
[----:B------:R-:W-:Y:S02]  /*02c0*/  SEL R14, R14, RZ, !P4 ;  /* 0x000000ff0e0e7207 */ /* 0x000fe40006000000 */
[----:B------:R-:W-:Y:S02]  /*02d0*/  SEL R15, R15, RZ, !P3 ;  /* 0x000000ff0f0f7207 */ /* 0x000fe40005800000 */
[----:B------:R-:W-:Y:S02]  /*02e0*/  SEL R6, R6, RZ, !P2 ;  /* 0x000000ff06067207 */ /* 0x000fe40005000000 */
[----:B------:R-:W-:Y:S02]  /*02f0*/  SEL R7, R7, RZ, !P1 ;  /* 0x000000ff07077207 */ /* 0x000fe40004800000 */
[----:B------:R-:W-:Y:S02]  /*0300*/  SEL R18, R18, RZ, !P0 ;  /* 0x000000ff12127207 */ /* 0x000fe40004000000 */
[----:B------:R-:W-:Y:S01]  /*0310*/  SEL R19, R19, RZ, !P6 ;  /* 0x000000ff13137207 */ /* 0x000fe20007000000 */
[----:B------:R-:W-:Y:S04]  /*0320*/  STG.E.64 desc[UR4][R2.64], R16 ;  /* 0x0000001002007986 */ /* 0x000fe8000c101b04 */
[----:B------:R-:W-:Y:S04]  /*0330*/  STG.E.64 desc[UR4][R2.64+0x400], R14 ;  /* 0x0004000e02007986 */ /* 0x000fe8000c101b04 */
[----:B------:R-:W-:Y:S04]  /*0340*/  STG.E.64 desc[UR4][R2.64+0x800], R6 ;  /* 0x0008000602007986 */ /* 0x000fe8000c101b04 */
[----:B------:R-:W-:Y:S01]  /*0350*/  STG.E.64 desc[UR4][R2.64+0xc00], R18 ;  /* 0x000c001202007986 */ /* 0x000fe2000c101b04 */
[----:B------:R-:W-:Y:S05]  /*0360*/  EXIT ;  /* 0x000000000000794d */ /* 0x000fea0003800000 */
.L_x_15162:
[----:B------:R-:W0:Y:S01]  /*0370*/  S2R R3, SR_TID.X ;  /* 0x0000000000037919 */ /* 0x000e220000002100 */
[----:B------:R-:W-:Y:S01]  /*0380*/  IMAD.MOV.U32 R8, RZ, RZ, RZ ;  /* 0x000000ffff087224 */ /* 0x000fe200078e00ff */
[----:B0-----:R-:W-:Y:S01]  /*0390*/  ISETP.GE.AND P0, PT, R3, R2, PT ;  /* 0x000000020300720c */ /* 0x001fe20003f06270 */
[----:B------:R-:W-:-:S12]  /*03a0*/  IMAD.MOV.U32 R6, RZ, RZ, R3 ;  /* 0x000000ffff067224 */ /* 0x000fd800078e0003 */
[----:B------:R-:W-:Y:S01]  /*03b0*/  @!P0 IMAD.IADD R9, R0, 0x1, R6 ;  /* 0x0000000100098824 */ /* 0x000fe200078e0206 */
[----:B------:R-:W0:Y:S01]  /*03c0*/  @!P0 LDC.64 R4, c[0x0][0x220] ;  /* 0x00008800ff048b82 */ /* 0x000e220000000a00 */
[----:B------:R-:W-:-:S05]  /*03d0*/  @!P0 VIADD R6, R6, 0x80 ;  /* 0x0000008006068836 */ /* 0x000fca0000000000 */
[----:B------:R-:W-:Y:S02]  /*03e0*/  ISETP.GE.AND P3, PT, R6, R2, PT ;  /* 0x000000020600720c */ /* 0x000fe40003f66270 */
[----:B------:R-:W1:Y:S11]  /*03f0*/  @!P0 LDC.64 R18, c[0x0][0x228] ;  /* 0x00008a00ff128b82 */ /* 0x000e760000000a00 */
[----:B------:R-:W-:Y:S01]  /*0400*/  @!P3 IMAD.IADD R23, R0, 0x1, R6 ;  /* 0x000000010017b824 */ /* 0x000fe200078e0206 */
[----:B------:R-:W2:Y:S01]  /*0410*/  @!P3 LDC.64 R10, c[0x0][0x228] ;  /* 0x00008a00ff0abb82 */ /* 0x000ea20000000a00 */
[----:B------:R-:W-:-:S02]  /*0420*/  @!P3 VIADD R6, R6, 0x80 ;  /* 0x000000800606b836 */ /* 0x000fc40000000000 */
[----:B0-----:R-:W-:-:S03]  /*0430*/  @!P0 IMAD.WIDE.U32 R24, R9, 0x4, R4 ;  /* 0x0000000409188825 */ /* 0x001fc600078e0004 */
[----:B------:R-:W-:Y:S02]  /*0440*/  ISETP.GE.AND P4, PT, R6, R2, PT ;  /* 0x000000020600720c */ /* 0x000fe40003f86270 */
[----:B------:R-:W0:Y:S01]  /*0450*/  @!P3 LDC.64 R16, c[0x0][0x220] ;  /* 0x00008800ff10bb82 */ /* 0x000e220000000a00 */
[----:B------:R-:W3:Y:S10]  /*0460*/  @!P0 LDG.E R8, desc[UR4][R24.64] ;  /* 0x0000000418088981 */ /* 0x000ef4000c1e1900 */
[----:B------:R-:W-:Y:S01]  /*0470*/  @!P4 IMAD.IADD R21, R0, 0x1, R6 ;  /* 0x000000010015c824 */ /* 0x000fe200078e0206 */
[----:B------:R-:W4:Y:S01]  /*0480*/  @!P4 LDC.64 R14, c[0x0][0x220] ;  /* 0x00008800ff0ecb82 */ /* 0x000f220000000a00 */
[----:B------:R-:W-:-:S05]  /*0490*/  @!P4 VIADD R6, R6, 0x80 ;  /* 0x000000800606c836 */ /* 0x000fca0000000000 */
[-C--:B------:R-:W-:Y:S02]  /*04a0*/  ISETP.GE.AND P5, PT, R6, R2.reuse, PT ;  /* 0x000000020600720c */ /* 0x080fe40003fa6270 */
[----:B------:R-:W5:Y:S11]  /*04b0*/  @!P4 LDC.64 R12, c[0x0][0x228] ;  /* 0x00008a00ff0ccb82 */ /* 0x000f760000000a00 */
[----:B------:R-:W-:Y:S01]  /*04c0*/  @!P5 IMAD.IADD R7, R0, 0x1, R6 ;  /* 0x000000010007d824 */ /* 0x000fe200078e0206 */
[----:B------:R-:W-:Y:S01]  /*04d0*/  @!P5 IADD3 R6, R6, 0x80, RZ ;  /* 0x000000800606d810 */ /* 0x000fe20007ffe0ff */
[----:B-1----:R-:W-:Y:S01]  /*04e0*/  @!P0 IMAD.WIDE.U32 R18, R9, 0x4, R18 ;  /* 0x0000000409128825 */ /* 0x002fe200078e0012 */
[----:B------:R-:W1:Y:S02]  /*04f0*/  @!P5 LDC.64 R28, c[0x0][0x220] ;  /* 0x00008800ff1cdb82 */ /* 0x000e640000000a00 */
[----:B------:R-:W-:Y:S01]  /*0500*/  ISETP.GE.AND P1, PT, R6, R2, PT ;  /* 0x000000020600720c */ /* 0x000fe20003f26270 */
[----:B------:R-:W-:-:S02]  /*0510*/  IMAD.MOV.U32 R9, RZ, RZ, RZ ;  /* 0x000000ffff097224 */ /* 0x000fc400078e00ff */
[----:B--2---:R-:W-:-:S03]  /*0520*/  @!P3 IMAD.WIDE.U32 R10, R23, 0x4, R10 ;  /* 0x00000004170ab825 */ /* 0x004fc600078e000a */
[----:B------:R-:W2:Y:S01]  /*0530*/  @!P5 LDC.64 R26, c[0x0][0x228] ;  /* 0x00008a00ff1adb82 */ /* 0x000ea20000000a00 */
[----:B0-----:R-:W-:Y:S01]  /*0540*/  @!P3 IMAD.WIDE.U32 R16, R23, 0x4, R16 ;  /* 0x000000041710b825 */ /* 0x001fe200078e0010 */
[----:B------:R0:W3:Y:S05]  /*0550*/  @!P3 LDG.E R9, desc[UR4][R10.64] ;  /* 0x000000040a09b981 */ /* 0x0000ea000c1e1900 */
[----:B------:R-:W-:Y:S02]  /*0560*/  @!P1 IMAD.IADD R5, R0, 0x1, R6 ;  /* 0x0000000100059824 */ /* 0x000fe400078e0206 */
[----:B------:R-:W-:-:S05]  /*0570*/  @!P1 VIADD R6, R6, 0x80 ;  /* 0x0000008006069836 */ /* 0x000fca0000000000 */
[-C--:B------:R-:W-:Y:S02]  /*0580*/  ISETP.GE.AND P2, PT, R6, R2.reuse, PT ;  /* 0x000000020600720c */ /* 0x080fe40003f46270 */
[----:B------:R-:W-:Y:S01]  /*0590*/  CS2R R22, SRZ ;  /* 0x0000000000167805 */ /* 0x000fe2000001ff00 */
[----:B0-----:R-:W-:Y:S02]  /*05a0*/  IMAD.MOV.U32 R10, RZ, RZ, RZ ;  /* 0x000000ffff0a7224 */ /* 0x001fe400078e00ff */
[----:B------:R-:W-:Y:S02]  /*05b0*/  IMAD.MOV.U32 R4, RZ, RZ, RZ ;  /* 0x000000ffff047224 */ /* 0x000fe400078e00ff */
[C---:B----4-:R-:W-:Y:S01]  /*05c0*/  @!P4 IMAD.WIDE.U32 R14, R21.reuse, 0x4, R14 ;  /* 0x00000004150ec825 */ /* 0x050fe200078e000e */
[----:B------:R0:W4:Y:S03]  /*05d0*/  @!P0 LDG.E R23, desc[UR4][R18.64] ;  /* 0x0000000412178981 */ /* 0x000126000c1e1900 */
[----:B-----5:R-:W-:Y:S01]  /*05e0*/  @!P4 IMAD.WIDE.U32 R12, R21, 0x4, R12 ;  /* 0x00000004150cc825 */ /* 0x020fe200078e000c */
[----:B------:R5:W4:Y:S03]  /*05f0*/  @!P3 LDG.E R22, desc[UR4][R16.64] ;  /* 0x000000041016b981 */ /* 0x000b26000c1e1900 */
[----:B------:R-:W-:Y:S01]  /*0600*/  @!P2 IMAD.IADD R24, R0, 0x1, R6 ;  /* 0x000000010018a824 */ /* 0x000fe200078e0206 */
[----:B------:R1:W4:Y:S01]  /*0610*/  @!P4 LDG.E R10, desc[UR4][R14.64] ;  /* 0x000000040e0ac981 */ /* 0x000322000c1e1900 */
[----:B------:R-:W-:Y:S01]  /*0620*/  @!P2 VIADD R6, R6, 0x80 ;  /* 0x000000800606a836 */ /* 0x000fe20000000000 */
[----:B0-----:R-:W0:Y:S02]  /*0630*/  @!P1 LDC.64 R18, c[0x0][0x220] ;  /* 0x00008800ff129b82 */ /* 0x001e240000000a00 */
[----:B------:R2:W4:Y:S02]  /*0640*/  @!P4 LDG.E R4, desc[UR4][R12.64] ;  /* 0x000000040c04c981 */ /* 0x000524000c1e1900 */
[----:B------:R-:W-:-:S04]  /*0650*/  ISETP.GE.AND P4, PT, R6, R2, PT ;  /* 0x000000020600720c */ /* 0x000fc80003f86270 */
[----:B-----5:R-:W5:Y:S08]  /*0660*/  @!P1 LDC.64 R16, c[0x0][0x228] ;  /* 0x00008a00ff109b82 */ /* 0x020f700000000a00 */
[----:B-1----:R-:W1:Y:S08]  /*0670*/  @!P2 LDC.64 R14, c[0x0][0x220] ;  /* 0x00008800ff0eab82 */ /* 0x002e700000000a00 */
[----:B--2---:R-:W2:Y:S01]  /*0680*/  @!P2 LDC.64 R12, c[0x0][0x228] ;  /* 0x00008a00ff0cab82 */ /* 0x004ea20000000a00 */
[----:B------:R-:W-:Y:S01]  /*0690*/  @!P4 IADD3 R11, R0, R6, RZ ;  /* 0x00000006000bc210 */ /* 0x000fe20007ffe0ff */
[----:B------:R-:W-:-:S05]  /*06a0*/  @!P4 VIADD R6, R6, 0x80 ;  /* 0x000000800606c836 */ /* 0x000fca0000000000 */
[----:B------:R-:W-:Y:S01]  /*06b0*/  ISETP.GE.AND P3, PT, R6, R2, PT ;  /* 0x000000020600720c */ /* 0x000fe20003f66270 */
[----:B0-----:R-:W-:Y:S01]  /*06c0*/  @!P1 IMAD.WIDE.U32 R18, R5, 0x4, R18 ;  /* 0x0000000405129825 */ /* 0x001fe200078e0012 */
[----:B------:R-:W-:-:S03]  /*06d0*/  CS2R R20, SRZ ;  /* 0x0000000000147805 */ /* 0x000fc6000001ff00 */
[----:B-----5:R-:W-:-:S03]  /*06e0*/  @!P1 IMAD.WIDE.U32 R16, R5, 0x4, R16 ;  /* 0x0000000405109825 */ /* 0x020fc600078e0010 */
[----:B------:R0:W5:Y:S01]  /*06f0*/  @!P1 LDG.E R20, desc[UR4][R18.64] ;  /* 0x0000000412149981 */ /* 0x000162000c1e1900 */
[----:B-1----:R-:W-:-:S04]  /*0700*/  @!P2 IMAD.WIDE.U32 R14, R24, 0x4, R14 ;  /* 0x00000004180ea825 */ /* 0x002fc800078e000e */
[----:B------:R-:W-:Y:S02]  /*0710*/  IMAD.MOV.U32 R5, RZ, RZ, RZ ;  /* 0x000000ffff057224 */ /* 0x000fe400078e00ff */
[----:B--2---:R-:W-:Y:S01]  /*0720*/  @!P2 IMAD.WIDE.U32 R12, R24, 0x4, R12 ;  /* 0x00000004180ca825 */ /* 0x004fe200078e000c */
[----:B------:R-:W-:-:S03]  /*0730*/  CS2R R24, SRZ ;  /* 0x0000000000187805 */ /* 0x000fc6000001ff00 */
[----:B------:R1:W2:Y:S01]  /*0740*/  @!P1 LDG.E R5, desc[UR4][R16.64] ;  /* 0x0000000410059981 */ /* 0x0002a2000c1e1900 */
[----:B0-----:R-:W0:Y:S03]  /*0750*/  @!P4 LDC.64 R18, c[0x0][0x220] ;  /* 0x00008800ff12cb82 */ /* 0x001e260000000a00 */
[----:B------:R1:W5:Y:S04]  /*0760*/  @!P2 LDG.E R24, desc[UR4][R14.64] ;  /* 0x000000040e18a981 */ /* 0x000368000c1e1900 */
[----:B------:R1:W5:Y:S02]  /*0770*/  @!P2 LDG.E R25, desc[UR4][R12.64] ;  /* 0x000000040c19a981 */ /* 0x000364000c1e1900 */
[----:B-1----:R-:W1:Y:S08]  /*0780*/  @!P4 LDC.64 R16, c[0x0][0x228] ;  /* 0x00008a00ff10cb82 */ /* 0x002e700000000a00 */
[----:B------:R-:W1:Y:S08]  /*0790*/  @!P3 LDC.64 R14, c[0x0][0x220] ;  /* 0x00008800ff0ebb82 */ /* 0x000e700000000a00 */
[----:B------:R-:W1:Y:S01]  /*07a0*/  @!P3 LDC.64 R12, c[0x0][0x228] ;  /* 0x00008a00ff0cbb82 */ /* 0x000e620000000a00 */
[----:B------:R-:W-:-:S04]  /*07b0*/  @!P5 IMAD.WIDE.U32 R28, R7, 0x4, R28 ;  /* 0x00000004071cd825 */ /* 0x000fc800078e001c */
[----:B------:R-:W-:Y:S01]  /*07c0*/  @!P5 IMAD.WIDE.U32 R26, R7, 0x4, R26 ;  /* 0x00000004071ad825 */ /* 0x000fe200078e001a */
[----:B------:R-:W5:Y:S03]  /*07d0*/  @!P5 LDG.E R21, desc[UR4][R28.64] ;  /* 0x000000041c15d981 */ /* 0x000f66000c1e1900 */
[----:B------:R-:W-:-:S06]  /*07e0*/  IMAD.MOV.U32 R7, RZ, RZ, RZ ;  /* 0x000000ffff077224 */ /* 0x000fcc00078e00ff */
[----:B------:R1:W5:Y:S01]  /*07f0*/  @!P5 LDG.E R7, desc[UR4][R26.64] ;  /* 0x000000041a07d981 */ /* 0x000362000c1e1900 */
[----:B0-----:R-:W-:-:S04]  /*0800*/  @!P4 IMAD.WIDE.U32 R18, R11, 0x4, R18 ;  /* 0x000000040b12c825 */ /* 0x001fc800078e0012 */
[----:B-1----:R-:W-:-:S04]  /*0810*/  @!P4 IMAD.WIDE.U32 R16, R11, 0x4, R16 ;  /* 0x000000040b10c825 */ /* 0x002fc800078e0010 */
[----:B------:R-:W-:Y:S02]  /*0820*/  @!P3 IMAD.IADD R27, R0, 0x1, R6 ;  /* 0x00000001001bb824 */ /* 0x000fe400078e0206 */
[----:B------:R-:W-:Y:S02]  /*0830*/  IMAD.MOV.U32 R26, RZ, RZ, RZ ;  /* 0x000000ffff1a7224 */ /* 0x000fe400078e00ff */
[----:B------:R-:W-:-:S04]  /*0840*/  @!P3 IMAD.WIDE.U32 R14, R27, 0x4, R14 ;  /* 0x000000041b0eb825 */ /* 0x000fc800078e000e */
[----:B------:R-:W-:Y:S01]  /*0850*/  @!P3 IMAD.WIDE.U32 R12, R27, 0x4, R12 ;  /* 0x000000041b0cb825 */ /* 0x000fe200078e000c */
[----:B------:R-:W5:Y:S03]  /*0860*/  @!P4 LDG.E R26, desc[UR4][R18.64] ;  /* 0x00000004121ac981 */ /* 0x000f66000c1e1900 */
[----:B------:R-:W-:Y:S02]  /*0870*/  IMAD.MOV.U32 R11, RZ, RZ, RZ ;  /* 0x000000ffff0b7224 */ /* 0x000fe400078e00ff */
[----:B------:R-:W-:Y:S02]  /*0880*/  IMAD.MOV.U32 R6, RZ, RZ, RZ ;  /* 0x000000ffff067224 */ /* 0x000fe400078e00ff */
[----:B------:R-:W-:Y:S02]  /*0890*/  IMAD.MOV.U32 R27, RZ, RZ, RZ ;  /* 0x000000ffff1b7224 */ /* 0x000fe400078e00ff */
[----:B------:R-:W5:Y:S04]  /*08a0*/  @!P4 LDG.E R11, desc[UR4][R16.64] ;  /* 0x00000004100bc981 */ /* 0x000f68000c1e1900 */
[----:B------:R0:W5:Y:S04]  /*08b0*/  @!P3 LDG.E R6, desc[UR4][R12.64] ;  /* 0x000000040c06b981 */ /* 0x000168000c1e1900 */
[----:B------:R1:W5:Y:S01]  /*08c0*/  @!P3 LDG.E R27, desc[UR4][R14.64] ;  /* 0x000000040e1bb981 */ /* 0x000362000c1e1900 */
[----:B0-----:R-:W0:Y:S01]  /*08d0*/  @!P0 LDC.64 R12, c[0x0][0x218] ;  /* 0x00008600ff0c8b82 */ /* 0x001e220000000a00 */
[----:B------:R-:W-:Y:S01]  /*08e0*/  VIADD R18, R3, 0x80 ;  /* 0x0000008003127836 */ /* 0x000fe20000000000 */
[----:B------:R-:W-:-:S03]  /*08f0*/  @!P0 IADD3 R19, R0, R3, RZ ;  /* 0x0000000300138210 */ /* 0x000fc60007ffe0ff */
[----:B------:R-:W-:Y:S01]  /*0900*/  @!P0 IMAD.MOV.U32 R3, RZ, RZ, R18 ;  /* 0x000000ffff038224 */ /* 0x000fe200078e0012 */
[----:B------:R-:W-:Y:S04]  /*0910*/  BSSY B0, `(.L_x_15163) ;  /* 0x0000047000007945 */ /* 0x000fe80003800000 */
[----:B------:R-:W-:Y:S01]  /*0920*/  BSSY B1, `(.L_x_15164) ;  /* 0x000003f000017945 */ /* 0x000fe20003800000 */
[----:B0-----:R-:W-:Y:S01]  /*0930*/  @!P0 IMAD.WIDE.U32 R16, R19, 0x4, R12 ;  /* 0x0000000413108825 */ /* 0x001fe200078e000c */
[----:B---3--:R-:W-:Y:S02]  /*0940*/  ISETP.GT.U32.AND P5, PT, R9, 0x1f, PT ;  /* 0x0000001f0900780c */ /* 0x008fe40003fa4070 */
[----:B----4-:R-:W-:Y:S02]  /*0950*/  SHF.L.U32 R8, R8, R23, RZ ;  /* 0x0000001708087219 */ /* 0x010fe400000006ff */
[----:B------:R-:W-:-:S02]  /*0960*/  SHF.L.U32 R22, R22, R9, RZ ;  /* 0x0000000916167219 */ /* 0x000fc400000006ff */
[----:B------:R-:W-:Y:S02]  /*0970*/  ISETP.GT.U32.AND P1, PT, R23, 0x1f, PT ;  /* 0x0000001f1700780c */ /* 0x000fe40003f24070 */
[----:B------:R-:W-:Y:S02]  /*0980*/  SEL R13, R22, RZ, !P5 ;  /* 0x000000ff160d7207 */ /* 0x000fe40006800000 */
[----:B------:R-:W-:Y:S02]  /*0990*/  ISETP.GE.AND P5, PT, R3, R2, PT ;  /* 0x000000020300720c */ /* 0x000fe40003fa6270 */
[----:B------:R-:W-:Y:S02]  /*09a0*/  SEL R19, R8, RZ, !P1 ;  /* 0x000000ff08137207 */ /* 0x000fe40004800000 */
[----:B------:R-:W-:Y:S02]  /*09b0*/  SHF.L.U32 R10, R10, R4, RZ ;  /* 0x000000040a0a7219 */ /* 0x000fe400000006ff */
[----:B------:R-:W-:Y:S01]  /*09c0*/  ISETP.GT.U32.AND P4, PT, R4, 0x1f, PT ;  /* 0x0000001f0400780c */ /* 0x000fe20003f84070 */
[----:B------:R0:W-:Y:S03]  /*09d0*/  @!P0 STG.E desc[UR4][R16.64], R19 ;  /* 0x0000001310008986 */ /* 0x0001e6000c101904 */
[----:B-1----:R-:W-:-:S02]  /*09e0*/  SEL R15, R10, RZ, !P4 ;  /* 0x000000ff0a0f7207 */ /* 0x002fc40006000000 */
[----:B--2---:R-:W-:Y:S02]  /*09f0*/  ISETP.GT.U32.AND P3, PT, R5, 0x1f, PT ;  /* 0x0000001f0500780c */ /* 0x004fe40003f64070 */
[----:B-----5:R-:W-:Y:S02]  /*0a00*/  SHF.L.U32 R24, R24, R25, RZ ;  /* 0x0000001918187219 */ /* 0x020fe400000006ff */
[----:B------:R-:W-:Y:S02]  /*0a10*/  ISETP.GT.U32.AND P2, PT, R25, 0x1f, PT ;  /* 0x0000001f1900780c */ /* 0x000fe40003f44070 */
[----:B------:R-:W-:Y:S02]  /*0a20*/  SHF.L.U32 R21, R21, R7, RZ ;  /* 0x0000000715157219 */ /* 0x000fe400000006ff */
[----:B------:R-:W-:Y:S02]  /*0a30*/  ISETP.GT.U32.AND P0, PT, R7, 0x1f, PT ;  /* 0x0000001f0700780c */ /* 0x000fe40003f04070 */
[----:B------:R-:W-:-:S02]  /*0a40*/  SHF.L.U32 R7, R20, R5, RZ ;  /* 0x0000000514077219 */ /* 0x000fc400000006ff */
[----:B------:R-:W-:Y:S02]  /*0a50*/  SEL R21, R21, RZ, !P0 ;  /* 0x000000ff15157207 */ /* 0x000fe40004000000 */
[----:B------:R-:W-:Y:S02]  /*0a60*/  SEL R7, R7, RZ, !P3 ;  /* 0x000000ff07077207 */ /* 0x000fe40005800000 */
[----:B------:R-:W-:Y:S02]  /*0a70*/  SHF.L.U32 R5, R26, R11, RZ ;  /* 0x0000000b1a057219 */ /* 0x000fe400000006ff */
[----:B------:R-:W-:Y:S02]  /*0a80*/  ISETP.GT.U32.AND P1, PT, R11, 0x1f, PT ;  /* 0x0000001f0b00780c */ /* 0x000fe40003f24070 */
[----:B------:R-:W-:Y:S02]  /*0a90*/  ISETP.GT.U32.AND P4, PT, R6, 0x1f, PT ;  /* 0x0000001f0600780c */ /* 0x000fe40003f84070 */
[----:B------:R-:W-:-:S02]  /*0aa0*/  SHF.L.U32 R4, R27, R6, RZ ;  /* 0x000000061b047219 */ /* 0x000fc400000006ff */
[----:B------:R-:W-:Y:S02]  /*0ab0*/  SEL R6, R24, RZ, !P2 ;  /* 0x000000ff18067207 */ /* 0x000fe40005000000 */
        /* <DEDUP_REMOVED lines=15> */
.L_x_15165:
[----:B------:R-:W-:-:S13]  /*0bb0*/  ISETP.GE.AND P0, PT, R3, R2, PT ;  /* 0x000000020300720c */ /* 0x000fda0003f06270 */
[----:B------:R-:W-:Y:S05]  /*0bc0*/  @P0 BRA `(.L_x_15167) ;  /* 0x0000000000300947 */ /* 0x000fea0003800000 */
[----:B0-----:R-:W0:Y:S01]  /*0bd0*/  LDC.64 R8, c[0x0][0x218] ;  /* 0x00008600ff087b82 */ /* 0x001e220000000a00 */
[----:B------:R-:W-:Y:S02]  /*0be0*/  IMAD.IADD R11, R0, 0x1, R3 ;  /* 0x00000001000b7824 */ /* 0x000fe400078e0203 */
[----:B------:R-:W-:Y:S02]  /*0bf0*/  VIADD R3, R3, 0x80 ;  /* 0x0000008003037836 */ /* 0x000fe40000000000 */
[----:B0-----:R-:W-:-:S05]  /*0c00*/  IMAD.WIDE.U32 R8, R11, 0x4, R8 ;  /* 0x000000040b087825 */ /* 0x001fca00078e0008 */
[----:B------:R1:W-:Y:S02]  /*0c10*/  STG.E desc[UR4][R8.64], R21 ;  /* 0x0000001508007986 */ /* 0x0003e4000c101904 */
.L_x_15166:
[----:B------:R-:W-:-:S13]  /*0c20*/  ISETP.GE.AND P0, PT, R3, R2, PT ;  /* 0x000000020300720c */ /* 0x000fda0003f06270 */
[----:B------:R-:W-:Y:S05]  /*0c30*/  @P0 BRA `(.L_x_15168) ;  /* 0x0000000000340947 */ /* 0x000fea0003800000 */
[----:B01----:R-:W0:Y:S01]  /*0c40*/  LDC.64 R8, c[0x0][0x218] ;  /* 0x00008600ff087b82 */ /* 0x003e220000000a00 */
[----:B------:R-:W-:Y:S01]  /*0c50*/  IADD3 R11, R0, R3, RZ ;  /* 0x00000003000b7210 */ /* 0x000fe20007ffe0ff */
[----:B------:R-:W-:-:S04]  /*0c60*/  VIADD R3, R3, 0x80 ;  /* 0x0000008003037836 */ /* 0x000fc80000000000 */
[----:B0-----:R-:W-:-:S05]  /*0c70*/  IMAD.WIDE.U32 R8, R11, 0x4, R8 ;  /* 0x000000040b087825 */ /* 0x001fca00078e0008 */
[----:B------:R1:W-:Y:S02]  /*0c80*/  STG.E desc[UR4][R8.64], R7 ;  /* 0x0000000708007986 */ /* 0x0003e4000c101904 */
.L_x_15167:
[----:B------:R-:W-:-:S13]  /*0c90*/  ISETP.GE.AND P0, PT, R3, R2, PT ;  /* 0x000000020300720c */ /* 0x000fda0003f06270 */
[----:B------:R-:W-:Y:S05]  /*0ca0*/  @P0 BREAK B1 ;  /* 0x0000000000010942 */ /* 0x000fea0003800000 */
[----:B------:R-:W-:Y:S05]  /*0cb0*/  @P0 BRA `(.L_x_15169) ;  /* 0x0000000000300947 */ /* 0x000fea0003800000 */
[----:B01----:R-:W0:Y:S01]  /*0cc0*/  LDC.64 R8, c[0x0][0x218] ;  /* 0x00008600ff087b82 */ /* 0x003e220000000a00 */
[----:B------:R-:W-:Y:S02]  /*0cd0*/  IMAD.IADD R7, R0, 0x1, R3 ;  /* 0x0000000100077824 */ /* 0x000fe400078e0203 */
[----:B------:R-:W-:Y:S02]  /*0ce0*/  VIADD R3, R3, 0x80 ;  /* 0x0000008003037836 */ /* 0x000fe40000000000 */
[----:B0-----:R-:W-:-:S05]  /*0cf0*/  IMAD.WIDE.U32 R8, R7, 0x4, R8 ;  /* 0x0000000407087825 */ /* 0x001fca00078e0008 */
[----:B------:R2:W-:Y:S02]  /*0d00*/  STG.E desc[UR4][R8.64], R6 ;  /* 0x0000000608007986 */ /* 0x0005e4000c101904 */
.L_x_15168:
[----:B------:R-:W-:Y:S05]  /*0d10*/  BSYNC B1 ;  /* 0x0000000000017941 */ /* 0x000fea0003800000 */
.L_x_15164:
[----:B------:R-:W-:-:S13]  /*0d20*/  ISETP.GE.AND P0, PT, R3, R2, PT ;  /* 0x000000020300720c */ /* 0x000fda0003f06270 */
[----:B--2---:R-:W2:Y:S01]  /*0d30*/  @!P0 LDC.64 R6, c[0x0][0x218] ;  /* 0x00008600ff068b82 */ /* 0x004ea20000000a00 */
[----:B01----:R-:W-:Y:S02]  /*0d40*/  @!P0 IMAD.IADD R9, R0, 0x1, R3 ;  /* 0x0000000100098824 */ /* 0x003fe400078e0203 */
[----:B------:R-:W-:Y:S02]  /*0d50*/  @!P0 VIADD R3, R3, 0x80 ;  /* 0x0000008003038836 */ /* 0x000fe40000000000 */
[----:B--2---:R-:W-:-:S05]  /*0d60*/  @!P0 IMAD.WIDE.U32 R6, R9, 0x4, R6 ;  /* 0x0000000409068825 */ /* 0x004fca00078e0006 */
[----:B------:R2:W-:Y:S02]  /*0d70*/  @!P0 STG.E desc[UR4][R6.64], R5 ;  /* 0x0000000506008986 */ /* 0x0005e4000c101904 */
.L_x_15169:
[----:B------:R-:W-:Y:S05]  /*0d80*/  BSYNC B0 ;  /* 0x0000000000007941 */ /* 0x000fea0003800000 */
.L_x_15163:
[----:B------:R-:W-:Y:S05]  /*0d90*/  WARPSYNC.ALL ;  /* 0x0000000000007948 */ /* 0x000fea0003800000 */
[----:B------:R-:W-:-:S13]  /*0da0*/  ISETP.GE.AND P0, PT, R3, R2, PT ;  /* 0x000000020300720c */ /* 0x000fda0003f06270 */
[----:B------:R-:W-:Y:S05]  /*0db0*/  @P0 EXIT ;  /* 0x000000000000094d */ /* 0x000fea0003800000 */
[----:B-12---:R-:W1:Y:S01]  /*0dc0*/  LDC.64 R6, c[0x0][0x218] ;  /* 0x00008600ff067b82 */ /* 0x006e620000000a00 */
[----:B------:R-:W-:-:S04]  /*0dd0*/  IMAD.IADD R3, R0, 0x1, R3 ;  /* 0x0000000100037824 */ /* 0x000fc800078e0203 */
[----:B-1----:R-:W-:-:S05]  /*0de0*/  IMAD.WIDE.U32 R2, R3, 0x4, R6 ;  /* 0x0000000403027825 */ /* 0x002fca00078e0006 */
[----:B------:R-:W-:Y:S01]  /*0df0*/  STG.E desc[UR4][R2.64], R4 ;  /* 0x0000000402007986 */ /* 0x000fe2000c101904 */
[----:B------:R-:W-:Y:S05]  /*0e00*/  EXIT ;  /* 0x000000000000794d */ /* 0x000fea0003800000 */
.L_x_15170:
        /* <DEDUP_REMOVED lines=15> */
.L_x_20642:


//--------------------- .text._ZN2at6native29vectorized_elementwise_kernelILi4ENS0_13BinaryFunctorIiiiZZZNS0_18lshift_kernel_cudaERNS_18TensorIteratorBaseEENKUlvE_clEvENKUlvE1_clEvEUliiE_EESt5arrayIPcLm3EEEEviT0_T1_ --------------------------
	.section	.text._ZN2at6native29vectorized_elementwise_kernelILi4ENS0_13BinaryFunctorIiiiZZZNS0_18lshift_kernel_cudaERNS_18TensorIteratorBaseEENKUlvE_clEvENKUlvE1_clEvEUliiE_EESt5arrayIPcLm3EEEEviT0_T1_,"ax",@progbits
	.align	128
        .global         _ZN2at6native29vectorized_elementwise_kernelILi4ENS0_13BinaryFunctorIiiiZZZNS0_18lshift_kernel_cudaERNS_18TensorIteratorBaseEENKUlvE_clEvENKUlvE1_clEvEUliiE_EESt5arrayIPcLm3EEEEviT0_T1_
        .type           _ZN2at6native29vectorized_elementwise_kernelILi4ENS0_13BinaryFunctorIiiiZZZNS0_18lshift_kernel_cudaERNS_18TensorIteratorBaseEENKUlvE_clEvENKUlvE1_clEvEUliiE_EESt5arrayIPcLm3EEEEviT0_T1_,@function
        .size           _ZN2at6native29vectorized_elementwise_kernelILi4ENS0_13BinaryFunctorIiiiZZZNS0_18lshift_kernel_cudaERNS_18TensorIteratorBaseEENKUlvE_clEvENKUlvE1_clEvEUliiE_EESt5arrayIPcLm3EEEEviT0_T1_,(.L_x_20643 - _ZN2at6native29vectorized_elementwise_kernelILi4ENS0_13BinaryFunctorIiiiZZZNS0_18lshift_kernel_cudaERNS_18TensorIteratorBaseEENKUlvE_clEvENKUlvE1_clEvEUliiE_EESt5arrayIPcLm3EEEEviT0_T1_)
        .other          _ZN2at6native29vectorized_elementwise_kernelILi4ENS0_13BinaryFunctorIiiiZZZNS0_18lshift_kernel_cudaERNS_18TensorIteratorBaseEENKUlvE_clEvENKUlvE1_clEvEUliiE_EESt5arrayIPcLm3EEEEviT0_T1_,@"STO_CUDA_ENTRY STV_DEFAULT"
_ZN2at6native29vectorized_elementwise_kernelILi4ENS0_13BinaryFunctorIiiiZZZNS0_18lshift_kernel_cudaERNS_18TensorIteratorBaseEENKUlvE_clEvENKUlvE1_clEvEUliiE_EESt5arrayIPcLm3EEEEviT0_T1_:
.text._ZN2at6native29vectorized_elementwise_kernelILi4ENS0_13BinaryFunctorIiiiZZZNS0_18lshift_kernel_cudaERNS_18TensorIteratorBaseEENKUlvE_clEvENKUlvE1_clEvEUliiE_EESt5arrayIPcLm3EEEEviT0_T1_:
        /* <DEDUP_REMOVED lines=20> */
[----:B---3--:R-:W-:-:S04]  /*0140*/  IMAD.WIDE.U32 R24, R0, 0x4, R24 ;  /* 0x0000000400187825 */ /* 0x008fc800078e0018 */
[----:B------:R-:W-:Y:S01]  /*0150*/  IMAD.WIDE R2, R2, 0x10, R24 ;  /* 0x0000001002027825 */ /* 0x000fe200078e0218 */
[----:B--2---:R-:W-:Y:S02]  /*0160*/  ISETP.GT.U32.AND P6, PT, R12, 0x1f, PT ;  /* 0x0000001f0c00780c */ /* 0x004fe40003fc4070 */
[----:B----4-:R-:W-:Y:S02]  /*0170*/  ISETP.GT.U32.AND P2, PT, R8, 0x1f, PT ;  /* 0x0000001f0800780c */ /* 0x010fe40003f44070 */
[----:B-----5:R-:W-:Y:S02]  /*0180*/  SHF.L.U32 R16, R16, R12, RZ ;  /* 0x0000000c10107219 */ /* 0x020fe400000006ff */
[----:B------:R-:W-:Y:S02]  /*0190*/  ISETP.GT.U32.AND P1, PT, R9, 0x1f, PT ;  /* 0x0000001f0900780c */ /* 0x000fe40003f24070 */
[----:B------:R-:W-:Y:S02]  /*01a0*/  SHF.L.U32 R8, R4, R8, RZ ;  /* 0x0000000804087219 */ /* 0x000fe400000006ff */
[----:B------:R-:W-:-:S02]  /*01b0*/  SEL R4, R16, RZ, !P6 ;  /* 0x000000ff10047207 */ /* 0x000fc40007000000 */
[----:B------:R-:W-:Y:S02]  /*01c0*/  ISETP.GT.U32.AND P0, PT, R10, 0x1f, PT ;  /* 0x0000001f0a00780c */ /* 0x000fe40003f04070 */
[----:B------:R-:W-:Y:S02]  /*01d0*/  ISETP.GT.U32.AND P6, PT, R11, 0x1f, PT ;  /* 0x0000001f0b00780c */ /* 0x000fe40003fc4070 */
[----:B------:R-:W-:Y:S02]  /*01e0*/  ISETP.GT.U32.AND P5, PT, R13, 0x1f, PT ;  /* 0x0000001f0d00780c */ /* 0x000fe40003fa4070 */
[----:B------:R-:W-:Y:S02]  /*01f0*/  SHF.L.U32 R17, R17, R13, RZ ;  /* 0x0000000d11117219 */ /* 0x000fe400000006ff */
[----:B------:R-:W-:Y:S02]  /*0200*/  ISETP.GT.U32.AND P4, PT, R14, 0x1f, PT ;  /* 0x0000001f0e00780c */ /* 0x000fe40003f84070 */
[----:B------:R-:W-:-:S02]  /*0210*/  SHF.L.U32 R18, R18, R14, RZ ;  /* 0x0000000e12127219 */ /* 0x000fc400000006ff */
[----:B------:R-:W-:Y:S02]  /*0220*/  ISETP.GT.U32.AND P3, PT, R15, 0x1f, PT ;  /* 0x0000001f0f00780c */ /* 0x000fe40003f64070 */
[----:B------:R-:W-:Y:S02]  /*0230*/  SHF.L.U32 R19, R19, R15, RZ ;  /* 0x0000000f13137219 */ /* 0x000fe400000006ff */
[----:B------:R-:W-:Y:S02]  /*0240*/  SHF.L.U32 R9, R5, R9, RZ ;  /* 0x0000000905097219 */ /* 0x000fe400000006ff */
[----:B------:R-:W-:Y:S02]  /*0250*/  SHF.L.U32 R10, R6, R10, RZ ;  /* 0x0000000a060a7219 */ /* 0x000fe400000006ff */
        /* <DEDUP_REMOVED lines=8> */
[----:B------:R-:W-:Y:S04]  /*02e0*/  STG.E.128 desc[UR4][R2.64], R4 ;  /* 0x0000000402007986 */ /* 0x000fe8000c101d04 */
[----:B------:R-:W-:Y:S01]  /*02f0*/  STG.E.128 desc[UR4][R2.64+0x800], R8 ;  /* 0x0008000802007986 */ /* 0x000fe2000c101d04 */
[----:B------:R-:W-:Y:S05]  /*0300*/  EXIT ;  /* 0x000000000000794d */ /* 0x000fea0003800000 */
.L_x_15171:
        /* <DEDUP_REMOVED lines=132> */
.L_x_15174:
[----:B------:R-:W-:-:S13]  /*0b50*/  ISETP.GE.AND P0, PT, R3, R2, PT ;  /* 0x000000020300720c */ /* 0x000fda0003f06270 */
[----:B------:R-:W-:Y:S05]  /*0b60*/  @P0 BRA `(.L_x_15176) ;  /* 0x0000000000300947 */ /* 0x000fea0003800000 */
[----:B0-----:R-:W0:Y:S01]  /*0b70*/  LDC.64 R8, c[0x0][0x218] ;  /* 0x00008600ff087b82 */ /* 0x001e220000000a00 */
[----:B------:R-:W-:Y:S02]  /*0b80*/  IMAD.IADD R11, R0, 0x1, R3 ;  /* 0x00000001000b7824 */ /* 0x000fe400078e0203 */
[----:B------:R-:W-:Y:S02]  /*0b90*/  VIADD R3, R3, 0x80 ;  /* 0x0000008003037836 */ /* 0x000fe40000000000 */
[----:B0-----:R-:W-:-:S05]  /*0ba0*/  IMAD.WIDE.U32 R8, R11, 0x4, R8 ;  /* 0x000000040b087825 */ /* 0x001fca00078e0008 */
[----:B------:R1:W-:Y:S02]  /*0bb0*/  STG.E desc[UR4][R8.64], R21 ;  /* 0x0000001508007986 */ /* 0x0003e4000c101904 */
.L_x_15175:
[----:B------:R-:W-:-:S13]  /*0bc0*/  ISETP.GE.AND P0, PT, R3, R2, PT ;  /* 0x000000020300720c */ /* 0x000fda0003f06270 */
[----:B------:R-:W-:Y:S05]  /*0bd0*/  @P0 BRA `(.L_x_15177) ;  /* 0x0000000000340947 */ /* 0x000fea0003800000 */
[----:B01----:R-:W0:Y:S01]  /*0be0*/  LDC.64 R8, c[0x0][0x218] ;  /* 0x00008600ff087b82 */ /* 0x003e220000000a00 */
[----:B------:R-:W-:Y:S01]  /*0bf0*/  IADD3 R11, R0, R3, RZ ;  /* 0x00000003000b7210 */ /* 0x000fe20007ffe0ff */
[----:B------:R-:W-:-:S04]  /*0c00*/  VIADD R3, R3, 0x80 ;  /* 0x0000008003037836 */ /* 0x000fc80000000000 */
[----:B0-----:R-:W-:-:S05]  /*0c10*/  IMAD.WIDE.U32 R8, R11, 0x4, R8 ;  /* 0x000000040b087825 */ /* 0x001fca00078e0008 */
[----:B------:R1:W-:Y:S02]  /*0c20*/  STG.E desc[UR4][R8.64], R7 ;  /* 0x0000000708007986 */ /* 0x0003e4000c101904 */
.L_x_15176:
        /* <DEDUP_REMOVED lines=8> */
.L_x_15177:
[----:B------:R-:W-:Y:S05]  /*0cb0*/  BSYNC B1 ;  /* 0x0000000000017941 */ /* 0x000fea0003800000 */
.L_x_15173:
[----:B------:R-:W-:-:S13]  /*0cc0*/  ISETP.GE.AND P0, PT, R3, R2, PT ;  /* 0x000000020300720c */ /* 0x000fda0003f06270 */
[----:B--2---:R-:W2:Y:S01]  /*0cd0*/  @!P0 LDC.64 R6, c[0x0][0x218] ;  /* 0x00008600ff068b82 */ /* 0x004ea20000000a00 */
[----:B01----:R-:W-:Y:S02]  /*0ce0*/  @!P0 IMAD.IADD R9, R0, 0x1, R3 ;  /* 0x0000000100098824 */ /* 0x003fe400078e0203 */
[----:B------:R-:W-:Y:S02]  /*0cf0*/  @!P0 VIADD R3, R3, 0x80 ;  /* 0x0000008003038836 */ /* 0x000fe40000000000 */
[----:B--2---:R-:W-:-:S05]  /*0d00*/  @!P0 IMAD.WIDE.U32 R6, R9, 0x4, R6 ;  /* 0x0000000409068825 */ /* 0x004fca00078e0006 */
[----:B------:R2:W-:Y:S02]  /*0d10*/  @!P0 STG.E desc[UR4][R6.64], R5 ;  /* 0x0000000506008986 */ /* 0x0005e4000c101904 */
.L_x_15178:
[----:B------:R-:W-:Y:S05]  /*0d20*/  BSYNC B0 ;  /* 0x0000000000007941 */ /* 0x000fea0003800000 */
.L_x_15172:
        /* <DEDUP_REMOVED lines=8> */
.L_x_15179:
        /* <DEDUP_REMOVED lines=13> */
.L_x_20643:


//--------------------- .text._ZN2at6native29vectorized_elementwise_kernelILi8ENS0_13BinaryFunctorIiiiZZZNS0_18lshift_kernel_cudaERNS_18TensorIteratorBaseEENKUlvE_clEvENKUlvE1_clEvEUliiE_EESt5arrayIPcLm3EEEEviT0_T1_ --------------------------
	.section	.text._ZN2at6native29vectorized_elementwise_kernelILi8ENS0_13BinaryFunctorIiiiZZZNS0_18lshift_kernel_cudaERNS_18TensorIteratorBaseEENKUlvE_clEvENKUlvE1_clEvEUliiE_EESt5arrayIPcLm3EEEEviT0_T1_,"ax",@progbits
	.align	128
        .global         _ZN2at6native29vectorized_elementwise_kernelILi8ENS0_13BinaryFunctorIiiiZZZNS0_18lshift_kernel_cudaERNS_18TensorIteratorBaseEENKUlvE_clEvENKUlvE1_clEvEUliiE_EESt5arrayIPcLm3EEEEviT0_T1_
        .type           _ZN2at6native29vectorized_elementwise_kernelILi8ENS0_13BinaryFunctorIiiiZZZNS0_18lshift_kernel_cudaERNS_18TensorIteratorBaseEENKUlvE_clEvENKUlvE1_clEvEUliiE_EESt5arrayIPcLm3EEEEviT0_T1_,@function
        .size           _ZN2at6native29vectorized_elementwise_kernelILi8ENS0_13BinaryFunctorIiiiZZZNS0_18lshift_kernel_cudaERNS_18TensorIteratorBaseEENKUlvE_clEvENKUlvE1_clEvEUliiE_EESt5arrayIPcLm3EEEEviT0_T1_,(.L_x_20644 - _ZN2at6native29vectorized_elementwise_kernelILi8ENS0_13BinaryFunctorIiiiZZZNS0_18lshift_kernel_cudaERNS_18TensorIteratorBaseEENKUlvE_clEvENKUlvE1_clEvEUliiE_EESt5arrayIPcLm3EEEEviT0_T1_)
        .other          _ZN2at6native29vectorized_elementwise_kernelILi8ENS0_13BinaryFunctorIiiiZZZNS0_18lshift_kernel_cudaERNS_18TensorIteratorBaseEENKUlvE_clEvENKUlvE1_clEvEUliiE_EESt5arrayIPcLm3EEEEviT0_T1_,@"STO_CUDA_ENTRY STV_DEFAULT"
_ZN2at6native29vectorized_elementwise_kernelILi8ENS0_13BinaryFunctorIiiiZZZNS0_18lshift_kernel_cudaERNS_18TensorIteratorBaseEENKUlvE_clEvENKUlvE1_clEvEUliiE_EESt5arrayIPcLm3EEEEviT0_T1_:
.text._ZN2at6native29vectorized_elementwise_kernelILi8ENS0_13BinaryFunctorIiiiZZZNS0_18lshift_kernel_cudaERNS_18TensorIteratorBaseEENKUlvE_clEvENKUlvE1_clEvEUliiE_EESt5arrayIPcLm3EEEEviT0_T1_:
        /* <DEDUP_REMOVED lines=49> */
.L_x_15180:
        /* <DEDUP_REMOVED lines=132> */
.L_x_15183:
[----:B------:R-:W-:-:S13]  /*0b50*/  ISETP.GE.AND P0, PT, R3, R2, PT ;  /* 0x000000020300720c */ /* 0x000fda0003f06270 */
[----:B------:R-:W-:Y:S05]  /*0b60*/  @P0 BRA `(.L_x_15185) ;  /* 0x0000000000300947 */ /* 0x000fea0003800000 */
[----:B0-----:R-:W0:Y:S01]  /*0b70*/  LDC.64 R8, c[0x0][0x218] ;  /* 0x00008600ff087b82 */ /* 0x001e220000000a00 */
[----:B------:R-:W-:Y:S02]  /*0b80*/  IMAD.IADD R11, R0, 0x1, R3 ;  /* 0x00000001000b7824 */ /* 0x000fe400078e0203 */
[----:B------:R-:W-:Y:S02]  /*0b90*/  VIADD R3, R3, 0x80 ;  /* 0x0000008003037836 */ /* 0x000fe40000000000 */
[----:B0-----:R-:W-:-:S05]  /*0ba0*/  IMAD.WIDE.U32 R8, R11, 0x4, R8 ;  /* 0x000000040b087825 */ /* 0x001fca00078e0008 */
[----:B------:R1:W-:Y:S02]  /*0bb0*/  STG.E desc[UR4][R8.64], R21 ;  /* 0x0000001508007986 */ /* 0x0003e4000c101904 */
.L_x_15184:
[----:B------:R-:W-:-:S13]  /*0bc0*/  ISETP.GE.AND P0, PT, R3, R2, PT ;  /* 0x000000020300720c */ /* 0x000fda0003f06270 */
[----:B------:R-:W-:Y:S05]  /*0bd0*/  @P0 BRA `(.L_x_15186) ;  /* 0x0000000000340947 */ /* 0x000fea0003800000 */
[----:B01----:R-:W0:Y:S01]  /*0be0*/  LDC.64 R8, c[0x0][0x218] ;  /* 0x00008600ff087b82 */ /* 0x003e220000000a00 */
[----:B------:R-:W-:Y:S01]  /*0bf0*/  IADD3 R11, R0, R3, RZ ;  /* 0x00000003000b7210 */ /* 0x000fe20007ffe0ff */
[----:B------:R-:W-:-:S04]  /*0c00*/  VIADD R3, R3, 0x80 ;  /* 0x0000008003037836 */ /* 0x000fc80000000000 */
[----:B0-----:R-:W-:-:S05]  /*0c10*/  IMAD.WIDE.U32 R8, R11, 0x4, R8 ;  /* 0x000000040b087825 */ /* 0x001fca00078e0008 */
[----:B------:R1:W-:Y:S02]  /*0c20*/  STG.E desc[UR4][R8.64], R7 ;  /* 0x0000000708007986 */ /* 0x0003e4000c101904 */
.L_x_15185:
        /* <DEDUP_REMOVED lines=8> */
.L_x_15186:
[----:B------:R-:W-:Y:S05]  /*0cb0*/  BSYNC B1 ;  /* 0x0000000000017941 */ /* 0x000fea0003800000 */
.L_x_15182:
[----:B------:R-:W-:-:S13]  /*0cc0*/  ISETP.GE.AND P0, PT, R3, R2, PT ;  /* 0x000000020300720c */ /* 0x000fda0003f06270 */
[----:B--2---:R-:W2:Y:S01]  /*0cd0*/  @!P0 LDC.64 R6, c[0x0][0x218] ;  /* 0x00008600ff068b82 */ /* 0x004ea20000000a00 */
[----:B01----:R-:W-:Y:S02]  /*0ce0*/  @!P0 IMAD.IADD R9, R0, 0x1, R3 ;  /* 0x0000000100098824 */ /* 0x003fe400078e0203 */
[----:B------:R-:W-:Y:S02]  /*0cf0*/  @!P0 VIADD R3, R3, 0x80 ;  /* 0x0000008003038836 */ /* 0x000fe40000000000 */
[----:B--2---:R-:W-:-:S05]  /*0d00*/  @!P0 IMAD.WIDE.U32 R6, R9, 0x4, R6 ;  /* 0x0000000409068825 */ /* 0x004fca00078e0006 */
[----:B------:R2:W-:Y:S02]  /*0d10*/  @!P0 STG.E desc[UR4][R6.64], R5 ;  /* 0x0000000506008986 */ /* 0x0005e4000c101904 */
.L_x_15187:
[----:B------:R-:W-:Y:S05]  /*0d20*/  BSYNC B0 ;  /* 0x0000000000007941 */ /* 0x000fea0003800000 */
.L_x_15181:
        /* <DEDUP_REMOVED lines=8> */
.L_x_15188:
        /* <DEDUP_REMOVED lines=13> */
.L_x_20644:


//--------------------- .text._ZN2at6native18elementwise_kernelILi128ELi4EZNS0_15gpu_kernel_implINS0_13BUnaryFunctorIiiiZZZNS0_18lshift_kernel_cudaERNS_18TensorIteratorBaseEENKUlvE_clEvENKUlvE1_clEvEUliiE_EEEEvS5_RKT_EUliE_EEviT1_ --------------------------
	.section	.text._ZN2at6native18elementwise_kernelILi128ELi4EZNS0_15gpu_kernel_implINS0_13BUnaryFunctorIiiiZZZNS0_18lshift_kernel_cudaERNS_18TensorIteratorBaseEENKUlvE_clEvENKUlvE1_clEvEUliiE_EEEEvS5_RKT_EUliE_EEviT1_,"ax",@progbits
	.align	128
        .global         _ZN2at6native18elementwise_kernelILi128ELi4EZNS0_15gpu_kernel_implINS0_13BUnaryFunctorIiiiZZZNS0_18lshift_kernel_cudaERNS_18TensorIteratorBaseEENKUlvE_clEvENKUlvE1_clEvEUliiE_EEEEvS5_RKT_EUliE_EEviT1_
        .type           _ZN2at6native18elementwise_kernelILi128ELi4EZNS0_15gpu_kernel_implINS0_13BUnaryFunctorIiiiZZZNS0_18lshift_kernel_cudaERNS_18TensorIteratorBaseEENKUlvE_clEvENKUlvE1_clEvEUliiE_EEEEvS5_RKT_EUliE_EEviT1_,@function
        .size           _ZN2at6native18elementwise_kernelILi128ELi4EZNS0_15gpu_kernel_implINS0_13BUnaryFunctorIiiiZZZNS0_18lshift_kernel_cudaERNS_18TensorIteratorBaseEENKUlvE_clEvENKUlvE1_clEvEUliiE_EEEEvS5_RKT_EUliE_EEviT1_,(.L_x_20645 - _ZN2at6native18elementwise_kernelILi128ELi4EZNS0_15gpu_kernel_implINS0_13BUnaryFunctorIiiiZZZNS0_18lshift_kernel_cudaERNS_18TensorIteratorBaseEENKUlvE_clEvENKUlvE1_clEvEUliiE_EEEEvS5_RKT_EUliE_EEviT1_)
        .other          _ZN2at6native18elementwise_kernelILi128ELi4EZNS0_15gpu_kernel_implINS0_13BUnaryFunctorIiiiZZZNS0_18lshift_kernel_cudaERNS_18TensorIteratorBaseEENKUlvE_clEvENKUlvE1_clEvEUliiE_EEEEvS5_RKT_EUliE_EEviT1_,@"STO_CUDA_ENTRY STV_DEFAULT"
_ZN2at6native18elementwise_kernelILi128ELi4EZNS0_15gpu_kernel_implINS0_13BUnaryFunctorIiiiZZZNS0_18lshift_kernel_cudaERNS_18TensorIteratorBaseEENKUlvE_clEvENKUlvE1_clEvEUliiE_EEEEvS5_RKT_EUliE_EEviT1_:
.text._ZN2at6native18elementwise_kernelILi128ELi4EZNS0_15gpu_kernel_implINS0_13BUnaryFunctorIiiiZZZNS0_18lshift_kernel_cudaERNS_18TensorIteratorBaseEENKUlvE_clEvENKUlvE1_clEvEUliiE_EEEEvS5_RKT_EUliE_EEviT1_:
        /* <DEDUP_REMOVED lines=314> */
.L_x_15191:
        /* <DEDUP_REMOVED lines=20> */
.L_x_15195:
[----:B------:R0:W5:Y:S01]  /*14e0*/  LDG.E.U8 R19, desc[UR36][R2.64] ;  /* 0x0000002402137981 */ /* 0x000162000c1e1100 */
[----:B------:R-:W-:Y:S05]  /*14f0*/  BRA `(.L_x_15197) ;  /* 0x0000000c00347947 */ /* 0x000fea0003800000 */
.L_x_15194:
        /* <DEDUP_REMOVED lines=8> */
.L_x_15199:
[----:B------:R0:W5:Y:S01]  /*1580*/  LDG.E R19, desc[UR36][R2.64] ;  /* 0x0000002402137981 */ /* 0x000162000c1e1900 */
[----:B------:R-:W-:Y:S05]  /*1590*/  BRA `(.L_x_15197) ;  /* 0x0000000c000c7947 */ /* 0x000fea0003800000 */
.L_x_15198:
[----:B------:R0:W5:Y:S01]  /*15a0*/  LDG.E.S16 R19, desc[UR36][R2.64] ;  /* 0x0000002402137981 */ /* 0x000162000c1e1700 */
[----:B------:R-:W-:Y:S05]  /*15b0*/  BRA `(.L_x_15197) ;  /* 0x0000000c00047947 */ /* 0x000fea0003800000 */
.L_x_15193:
        /* <DEDUP_REMOVED lines=9> */
.L_x_15201:
[----:B------:R-:W2:Y:S02]  /*1650*/  LDG.E.U16 R2, desc[UR36][R2.64] ;  /* 0x0000002402027981 */ /* 0x000ea4000c1e1500 */
[----:B--2---:R-:W-:-:S06]  /*1660*/  HADD2.F32 R19, -RZ, R2.H0_H0 ;  /* 0x20000002ff137230 */ /* 0x004fcc0000004100 */
[----:B------:R-:W0:Y:S01]  /*1670*/  F2I.FTZ.TRUNC.NTZ R19, R19 ;  /* 0x0000001300137305 */ /* 0x000e22000021f100 */
[----:B------:R-:W-:Y:S05]  /*1680*/  BRA `(.L_x_15197) ;  /* 0x0000000800d07947 */ /* 0x000fea0003800000 */
.L_x_15200:
        /* <DEDUP_REMOVED lines=9> */
.L_x_15203:
[----:B------:R-:W2:Y:S02]  /*1720*/  LDG.E.U16 R2, desc[UR36][R2.64] ;  /* 0x0000002402027981 */ /* 0x000ea4000c1e1500 */
[----:B--2---:R-:W-:-:S06]  /*1730*/  HADD2.F32 R19, -RZ, R2.H0_H0 ;  /* 0x20000002ff137230 */ /* 0x004fcc0000004100 */
[----:B------:R-:W0:Y:S01]  /*1740*/  F2I.FTZ.TRUNC.NTZ R19, R19 ;  /* 0x0000001300137305 */ /* 0x000e22000021f100 */
[----:B------:R-:W-:Y:S05]  /*1750*/  BRA `(.L_x_15197) ;  /* 0x00000008009c7947 */ /* 0x000fea0003800000 */
.L_x_15202:
[----:B------:R-:W2:Y:S02]  /*1760*/  LDG.E.64 R2, desc[UR36][R2.64] ;  /* 0x0000002402027981 */ /* 0x000ea4000c1e1b00 */
[----:B--2---:R0:W1:Y:S01]  /*1770*/  F2I.F64.TRUNC R19, R2 ;  /* 0x0000000200137311 */ /* 0x004062000030d100 */
[----:B------:R-:W-:Y:S05]  /*1780*/  BRA `(.L_x_15197) ;  /* 0x0000000800907947 */ /* 0x000fea0003800000 */
.L_x_15192:
        /* <DEDUP_REMOVED lines=12> */
.L_x_15206:
[----:B------:R-:W2:Y:S02]  /*1850*/  LDG.E.64 R2, desc[UR36][R2.64] ;  /* 0x0000002402027981 */ /* 0x000ea4000c1e1b00 */
[----:B--2---:R0:W1:Y:S01]  /*1860*/  F2I.F64.TRUNC R19, R2 ;  /* 0x0000000200137311 */ /* 0x004062000030d100 */
[----:B------:R-:W-:Y:S05]  /*1870*/  BRA `(.L_x_15197) ;  /* 0x0000000800547947 */ /* 0x000fea0003800000 */
.L_x_15205:
        /* <DEDUP_REMOVED lines=27> */
.L_x_15208:
        /* <DEDUP_REMOVED lines=14> */
.L_x_15207:
[----:B------:R-:W2:Y:S02]  /*1b10*/  LDG.E.U16 R19, desc[UR36][R2.64] ;  /* 0x0000002402137981 */ /* 0x000ea4000c1e1500 */
[----:B--2---:R-:W-:-:S06]  /*1b20*/  IMAD.U32 R19, R19, 0x10000, RZ ;  /* 0x0001000013137824 */ /* 0x004fcc00078e00ff */
[----:B------:R-:W0:Y:S01]  /*1b30*/  F2I.FTZ.TRUNC.NTZ R19, R19 ;  /* 0x0000001300137305 */ /* 0x000e22000021f100 */
[----:B------:R-:W-:Y:S05]  /*1b40*/  BRA `(.L_x_15197) ;  /* 0x0000000400a07947 */ /* 0x000fea0003800000 */
.L_x_15204:
        /* <DEDUP_REMOVED lines=10> */
.L_x_15211:
        /* <DEDUP_REMOVED lines=21> */
.L_x_15215:
[----:B------:R-:W-:Y:S05]  /*1d40*/  BSYNC B1 ;  /* 0x0000000000017941 */ /* 0x000fea0003800000 */
.L_x_15214:
[----:B------:R-:W-:Y:S01]  /*1d50*/  IMAD.SHL.U32 R2, R2, 0x100000, RZ ;  /* 0x0010000002027824 */ /* 0x000fe200078e00ff */
[----:B------:R-:W-:-:S04]  /*1d60*/  LEA R0, R0, 0x3b800000, 0x17 ;  /* 0x3b80000000007811 */ /* 0x000fc800078eb8ff */
[----:B------:R-:W-:-:S07]  /*1d70*/  LOP3.LUT R19, R0, R2, R19, 0xfe, !PT ;  /* 0x0000000200137212 */ /* 0x000fce00078efe13 */
.L_x_15213:
[----:B------:R-:W-:Y:S05]  /*1d80*/  BSYNC B0 ;  /* 0x0000000000007941 */ /* 0x000fea0003800000 */
.L_x_15212:
[----:B------:R-:W1:Y:S01]  /*1d90*/  F2I.FTZ.TRUNC.NTZ R19, R19 ;  /* 0x0000001300137305 */ /* 0x000e62000021f100 */
[----:B------:R-:W-:Y:S05]  /*1da0*/  BRA `(.L_x_15197) ;  /* 0x0000000400087947 */ /* 0x000fea0003800000 */
.L_x_15210:
        /* <DEDUP_REMOVED lines=21> */
.L_x_15219:
[----:B------:R-:W-:Y:S05]  /*1f00*/  BSYNC B1 ;  /* 0x0000000000017941 */ /* 0x000fea0003800000 */
.L_x_15218:
[----:B------:R-:W-:Y:S01]  /*1f10*/  IMAD.SHL.U32 R2, R2, 0x200000, RZ ;  /* 0x0020000002027824 */ /* 0x000fe200078e00ff */
[----:B------:R-:W-:-:S04]  /*1f20*/  LEA R0, R0, 0x37800000, 0x17 ;  /* 0x3780000000007811 */ /* 0x000fc800078eb8ff */
[----:B------:R-:W-:-:S07]  /*1f30*/  LOP3.LUT R19, R0, R2, R19, 0xfe, !PT ;  /* 0x0000000200137212 */ /* 0x000fce00078efe13 */
.L_x_15217:
[----:B------:R-:W-:Y:S05]  /*1f40*/  BSYNC B0 ;  /* 0x0000000000007941 */ /* 0x000fea0003800000 */
.L_x_15216:
[----:B------:R-:W2:Y:S01]  /*1f50*/  F2I.FTZ.TRUNC.NTZ R19, R19 ;  /* 0x0000001300137305 */ /* 0x000ea2000021f100 */
[----:B------:R-:W-:Y:S05]  /*1f60*/  BRA `(.L_x_15197) ;  /* 0x0000000000987947 */ /* 0x000fea0003800000 */
.L_x_15209:
        /* <DEDUP_REMOVED lines=14> */
.L_x_15223:
[----:B------:R-:W-:Y:S05]  /*2050*/  BSYNC B0 ;  /* 0x0000000000007941 */ /* 0x000fea0003800000 */
.L_x_15222:
[----:B------:R-:W4:Y:S01]  /*2060*/  F2I.FTZ.TRUNC.NTZ R19, R19 ;  /* 0x0000001300137305 */ /* 0x000f22000021f100 */
[----:B------:R-:W-:Y:S05]  /*2070*/  BRA `(.L_x_15197) ;  /* 0x0000000000547947 */ /* 0x000fea0003800000 */
.L_x_15196:
        /* <DEDUP_REMOVED lines=17> */
.L_x_15224:
[----:B------:R-:W-:Y:S05]  /*2190*/  BRA `(.L_x_15197) ;  /* 0x00000000000c7947 */ /* 0x000fea0003800000 */
.L_x_15221:
[----:B------:R0:W5:Y:S01]  /*21a0*/  LDG.E R19, desc[UR36][R2.64] ;  /* 0x0000002402137981 */ /* 0x000162000c1e1900 */
[----:B------:R-:W-:Y:S05]  /*21b0*/  BRA `(.L_x_15197) ;  /* 0x0000000000047947 */ /* 0x000fea0003800000 */
.L_x_15220:
[----:B------:R3:W5:Y:S02]  /*21c0*/  LDG.E R19, desc[UR36][R2.64] ;  /* 0x0000002402137981 */ /* 0x000764000c1e1900 */
.L_x_15197:
[----:B0--3--:R-:W0:Y:S08]  /*21d0*/  LDC.U8 R3, c[0x0][0x428] ;  /* 0x00010a00ff037b82 */ /* 0x009e300000000000 */
[----:B------:R-:W3:Y:S01]  /*21e0*/  LDC R2, c[0x0][0x424] ;  /* 0x00010900ff027b82 */ /* 0x000ee20000000800 */
[----:B0-----:R-:W-:-:S04]  /*21f0*/  PRMT R0, R3, 0x9910, RZ ;  /* 0x0000991003007816 */ /* 0x001fc800000000ff */
[----:B------:R-:W-:Y:S02]  /*2200*/  ISETP.GT.AND P1, PT, R0, 0x9, PT ;  /* 0x000000090000780c */ /* 0x000fe40003f24270 */
[----:B---3--:R-:W-:Y:S02]  /*2210*/  ISETP.GT.U32.AND P0, PT, R2, 0x1f, PT ;  /* 0x0000001f0200780c */ /* 0x008fe40003f04070 */
[----:B-12-45:R-:W-:-:S04]  /*2220*/  SHF.L.U32 R19, R19, R2, RZ ;  /* 0x0000000213137219 */ /* 0x036fc800000006ff */
        /* <DEDUP_REMOVED lines=12> */
.L_x_15228:
[----:B------:R3:W-:Y:S01]  /*22f0*/  STG.E.U8 desc[UR36][R16.64], R2 ;  /* 0x0000000210007986 */ /* 0x0007e2000c101124 */
[----:B------:R-:W-:Y:S05]  /*2300*/  BRA `(.L_x_15230) ;  /* 0x0000000c00507947 */ /* 0x000fea0003800000 */
.L_x_15227:
        /* <DEDUP_REMOVED lines=9> */
.L_x_15232:
[----:B------:R1:W-:Y:S01]  /*23a0*/  STG.E desc[UR36][R16.64], R2 ;  /* 0x0000000210007986 */ /* 0x0003e2000c101924 */
[----:B------:R-:W-:Y:S05]  /*23b0*/  BRA `(.L_x_15230) ;  /* 0x0000000c00247947 */ /* 0x000fea0003800000 */
.L_x_15231:
[----:B------:R2:W-:Y:S01]  /*23c0*/  STG.E.U16 desc[UR36][R16.64], R2 ;  /* 0x0000000210007986 */ /* 0x0005e2000c101524 */
[----:B------:R-:W-:Y:S05]  /*23d0*/  BRA `(.L_x_15230) ;  /* 0x0000000c001c7947 */ /* 0x000fea0003800000 */
.L_x_15226:
        /* <DEDUP_REMOVED lines=9> */
.L_x_15234:
[----:B------:R-:W-:-:S04]  /*2470*/  I2FP.F32.S32 R0, R2 ;  /* 0x0000000200007245 */ /* 0x000fc80000201400 */
[----:B------:R-:W-:-:S05]  /*2480*/  F2FP.F16.F32.PACK_AB R0, RZ, R0 ;  /* 0x00000000ff00723e */ /* 0x000fca00000000ff */
[----:B------:R0:W-:Y:S01]  /*2490*/  STG.E.U16 desc[UR36][R16.64], R0 ;  /* 0x0000000010007986 */ /* 0x0001e2000c101524 */
[----:B------:R-:W-:Y:S05]  /*24a0*/  BRA `(.L_x_15230) ;  /* 0x0000000800e87947 */ /* 0x000fea0003800000 */
.L_x_15233:
        /* <DEDUP_REMOVED lines=10> */
.L_x_15236:
[----:B------:R-:W-:-:S04]  /*2550*/  I2FP.F32.S32 R2, R2 ;  /* 0x0000000200027245 */ /* 0x000fc80000201400 */
[----:B------:R-:W-:-:S04]  /*2560*/  F2FP.F16.F32.PACK_AB R3, RZ, R2 ;  /* 0x00000002ff03723e */ /* 0x000fc800000000ff */
[----:B------:R-:W-:-:S05]  /*2570*/  PRMT R3, R3, 0x5410, RZ ;  /* 0x0000541003037816 */ /* 0x000fca00000000ff */
[----:B------:R0:W-:Y:S01]  /*2580*/  STG.E desc[UR36][R16.64], R3 ;  /* 0x0000000310007986 */ /* 0x0001e2000c101924 */
[----:B------:R-:W-:Y:S05]  /*2590*/  BRA `(.L_x_15230) ;  /* 0x0000000800ac7947 */ /* 0x000fea0003800000 */
.L_x_15235:
[----:B------:R-:W0:Y:S02]  /*25a0*/  I2F.F64 R2, R2 ;  /* 0x0000000200027312 */ /* 0x000e240000201c00 */
[----:B0-----:R0:W-:Y:S01]  /*25b0*/  STG.E.64 desc[UR36][R16.64], R2 ;  /* 0x0000000210007986 */ /* 0x0011e2000c101b24 */
[----:B------:R-:W-:Y:S05]  /*25c0*/  BRA `(.L_x_15230) ;  /* 0x0000000800a07947 */ /* 0x000fea0003800000 */
.L_x_15225:
        /* <DEDUP_REMOVED lines=12> */
.L_x_15239:
[----:B------:R-:W0:Y:S01]  /*2690*/  I2F.F64 R4, R2 ;  /* 0x0000000200047312 */ /* 0x000e220000201c00 */
[----:B------:R-:W-:-:S05]  /*26a0*/  CS2R R6, SRZ ;  /* 0x0000000000067805 */ /* 0x000fca000001ff00 */
[----:B0-----:R0:W-:Y:S01]  /*26b0*/  STG.E.128 desc[UR36][R16.64], R4 ;  /* 0x0000000410007986 */ /* 0x0011e2000c101d24 */
[----:B------:R-:W-:Y:S05]  /*26c0*/  BRA `(.L_x_15230) ;  /* 0x0000000800607947 */ /* 0x000fea0003800000 */
.L_x_15238:
        /* <DEDUP_REMOVED lines=21> */
.L_x_15243:
[----:B------:R-:W-:Y:S05]  /*2820*/  BSYNC B0 ;  /* 0x0000000000007941 */ /* 0x000fea0003800000 */
.L_x_15242:
[----:B------:R-:W-:-:S05]  /*2830*/  LOP3.LUT R3, R0, R3, RZ, 0xfc, !PT ;  /* 0x0000000300037212 */ /* 0x000fca00078efcff */
[----:B------:R0:W-:Y:S01]  /*2840*/  STG.E.U8 desc[UR36][R16.64], R3 ;  /* 0x0000000310007986 */ /* 0x0001e2000c101124 */
[----:B------:R-:W-:Y:S05]  /*2850*/  BRA `(.L_x_15230) ;  /* 0x0000000400fc7947 */ /* 0x000fea0003800000 */
.L_x_15241:
        /* <DEDUP_REMOVED lines=13> */
.L_x_15245:
[----:B------:R-:W-:Y:S01]  /*2930*/  IMAD.MOV.U32 R0, RZ, RZ, 0x7f ;  /* 0x0000007fff007424 */ /* 0x000fe200078e00ff */
[----:B------:R-:W-:-:S04]  /*2940*/  ISETP.GT.U32.AND P0, PT, R2, 0x7f800000, PT ;  /* 0x7f8000000200780c */ /* 0x000fc80003f04070 */
[----:B------:R-:W-:-:S09]  /*2950*/  SEL R0, R0, 0x7c, P0 ;  /* 0x0000007c00007807 */ /* 0x000fd20000000000 */
.L_x_15246:
[----:B------:R-:W-:Y:S05]  /*2960*/  BSYNC B0 ;  /* 0x0000000000007941 */ /* 0x000fea0003800000 */
.L_x_15244:
[----:B------:R-:W-:-:S04]  /*2970*/  LOP3.LUT R2, R3, 0x80000000, RZ, 0xc0, !PT ;  /* 0x8000000003027812 */ /* 0x000fc800078ec0ff */
[----:B------:R-:W-:-:S04]  /*2980*/  SHF.R.U32.HI R3, RZ, 0x18, R2 ;  /* 0x00000018ff037819 */ /* 0x000fc80000011602 */
[----:B------:R-:W-:-:S05]  /*2990*/  LOP3.LUT R3, R0, R3, RZ, 0xfc, !PT ;  /* 0x0000000300037212 */ /* 0x000fca00078efcff */
[----:B------:R0:W-:Y:S01]  /*29a0*/  STG.E.U8 desc[UR36][R16.64], R3 ;  /* 0x0000000310007986 */ /* 0x0001e2000c101124 */
[----:B------:R-:W-:Y:S05]  /*29b0*/  BRA `(.L_x_15230) ;  /* 0x0000000400a47947 */ /* 0x000fea0003800000 */
.L_x_15240:
[----:B------:R-:W-:-:S04]  /*29c0*/  I2FP.F32.S32 R0, R2 ;  /* 0x0000000200007245 */ /* 0x000fc80000201400 */
[----:B------:R-:W-:-:S05]  /*29d0*/  F2FP.BF16.F32.PACK_AB R0, RZ, R0 ;  /* 0x00000000ff00723e */ /* 0x000fca00000010ff */
[----:B------:R0:W-:Y:S01]  /*29e0*/  STG.E.U16 desc[UR36][R16.64], R0 ;  /* 0x0000000010007986 */ /* 0x0001e2000c101524 */
[----:B------:R-:W-:Y:S05]  /*29f0*/  BRA `(.L_x_15230) ;  /* 0x0000000400947947 */ /* 0x000fea0003800000 */
.L_x_15237:
        /* <DEDUP_REMOVED lines=10> */
.L_x_15249:
        /* <DEDUP_REMOVED lines=17> */
.L_x_15252:
[----:B------:R-:W-:-:S04]  /*2bb0*/  LOP3.LUT R2, R3, 0x80000000, RZ, 0xc0, !PT ;  /* 0x8000000003027812 */ /* 0x000fc800078ec0ff */
[----:B------:R-:W-:-:S04]  /*2bc0*/  SHF.R.U32.HI R3, RZ, 0x18, R2 ;  /* 0x00000018ff037819 */ /* 0x000fc80000011602 */
[----:B------:R-:W-:-:S04]  /*2bd0*/  LOP3.LUT R0, R0, R3, RZ, 0xfc, !PT ;  /* 0x0000000300007212 */ /* 0x000fc800078efcff */
[----:B------:R-:W-:-:S07]  /*2be0*/  PRMT R8, R0, 0x7610, R8 ;  /* 0x0000761000087816 */ /* 0x000fce0000000008 */
.L_x_15251:
[----:B------:R-:W-:Y:S05]  /*2bf0*/  BSYNC B0 ;  /* 0x0000000000007941 */ /* 0x000fea0003800000 */
.L_x_15250:
[----:B------:R0:W-:Y:S01]  /*2c00*/  STG.E.U8 desc[UR36][R16.64], R8 ;  /* 0x0000000810007986 */ /* 0x0001e2000c101124 */
[----:B------:R-:W-:Y:S05]  /*2c10*/  BRA `(.L_x_15230) ;  /* 0x00000004000c7947 */ /* 0x000fea0003800000 */
.L_x_15248:
        /* <DEDUP_REMOVED lines=17> */
.L_x_15255:
[----:B------:R-:W-:-:S04]  /*2d30*/  LOP3.LUT R2, R3, 0x80000000, RZ, 0xc0, !PT ;  /* 0x8000000003027812 */ /* 0x000fc800078ec0ff */
[----:B------:R-:W-:-:S04]  /*2d40*/  SHF.R.U32.HI R3, RZ, 0x18, R2 ;  /* 0x00000018ff037819 */ /* 0x000fc80000011602 */
[----:B------:R-:W-:-:S04]  /*2d50*/  LOP3.LUT R0, R0, R3, RZ, 0xfc, !PT ;  /* 0x0000000300007212 */ /* 0x000fc800078efcff */
[----:B------:R-:W-:-:S07]  /*2d60*/  PRMT R8, R0, 0x7610, R8 ;  /* 0x0000761000087816 */ /* 0x000fce0000000008 */
.L_x_15254:
[----:B------:R-:W-:Y:S05]  /*2d70*/  BSYNC B0 ;  /* 0x0000000000007941 */ /* 0x000fea0003800000 */
.L_x_15253:
[----:B------:R0:W-:Y:S01]  /*2d80*/  STG.E.U8 desc[UR36][R16.64], R8 ;  /* 0x0000000810007986 */ /* 0x0001e2000c101124 */
[----:B------:R-:W-:Y:S05]  /*2d90*/  BRA `(.L_x_15230) ;  /* 0x0000000000ac7947 */ /* 0x000fea0003800000 */
.L_x_15247:
        /* <DEDUP_REMOVED lines=22> */
.L_x_15229:
        /* <DEDUP_REMOVED lines=16> */
.L_x_15258:
[----:B------:R-:W-:Y:S05]  /*3000*/  BRA `(.L_x_15230) ;  /* 0x0000000000107947 */ /* 0x000fea0003800000 */
.L_x_15257:
[----:B------:R-:W-:-:S05]  /*3010*/  SHF.R.S32.HI R3, RZ, 0x1f, R2 ;  /* 0x0000001fff037819 */ /* 0x000fca0000011402 */
[----:B------:R0:W-:Y:S01]  /*3020*/  STG.E.64 desc[UR36][R16.64], R2 ;  /* 0x0000000210007986 */ /* 0x0001e2000c101b24 */
[----:B------:R-:W-:Y:S05]  /*3030*/  BRA `(.L_x_15230) ;  /* 0x0000000000047947 */ /* 0x000fea0003800000 */
.L_x_15256:
[----:B------:R0:W-:Y:S02]  /*3040*/  STG.E desc[UR36][R16.64], R2 ;  /* 0x0000000210007986 */ /* 0x0001e4000c101924 */
.L_x_15230:
[----:B------:R-:W-:-:S04]  /*3050*/  IMAD R18, R23, 0x200, R18 ;  /* 0x0000020017127824 */ /* 0x000fc800078e0212 */
[----:B------:R-:W-:-:S07]  /*3060*/  VIADD R19, R18, 0x80 ;  /* 0x0000008012137836 */ /* 0x000fce0000000000 */
.L_x_15190:
[----:B------:R-:W-:Y:S05]  /*3070*/  BSYNC B6 ;  /* 0x0000000000067941 */ /* 0x000fea0003800000 */
.L_x_15189:
        /* <DEDUP_REMOVED lines=307> */
.L_x_15261:
        /* <DEDUP_REMOVED lines=20> */
.L_x_15265:
[----:B------:R0:W5:Y:S01]  /*44f0*/  LDG.E.U8 R18, desc[UR36][R2.64] ;  /* 0x0000002402127981 */ /* 0x000162000c1e1100 */
[----:B------:R-:W-:Y:S05]  /*4500*/  BRA `(.L_x_15267) ;  /* 0x0000000c00347947 */ /* 0x000fea0003800000 */
.L_x_15264:
        /* <DEDUP_REMOVED lines=8> */
.L_x_15269:
[----:B------:R0:W5:Y:S01]  /*4590*/  LDG.E R18, desc[UR36][R2.64] ;  /* 0x0000002402127981 */ /* 0x000162000c1e1900 */
[----:B------:R-:W-:Y:S05]  /*45a0*/  BRA `(.L_x_15267) ;  /* 0x0000000c000c7947 */ /* 0x000fea0003800000 */
.L_x_15268:
[----:B------:R0:W5:Y:S01]  /*45b0*/  LDG.E.S16 R18, desc[UR36][R2.64] ;  /* 0x0000002402127981 */ /* 0x000162000c1e1700 */
[----:B------:R-:W-:Y:S05]  /*45c0*/  BRA `(.L_x_15267) ;  /* 0x0000000c00047947 */ /* 0x000fea0003800000 */
.L_x_15263:
        /* <DEDUP_REMOVED lines=9> */
.L_x_15271:
[----:B------:R-:W2:Y:S02]  /*4660*/  LDG.E.U16 R2, desc[UR36][R2.64] ;  /* 0x0000002402027981 */ /* 0x000ea4000c1e1500 */
[----:B--2---:R-:W-:-:S06]  /*4670*/  HADD2.F32 R18, -RZ, R2.H0_H0 ;  /* 0x20000002ff127230 */ /* 0x004fcc0000004100 */
[----:B------:R-:W0:Y:S01]  /*4680*/  F2I.FTZ.TRUNC.NTZ R18, R18 ;  /* 0x0000001200127305 */ /* 0x000e22000021f100 */
[----:B------:R-:W-:Y:S05]  /*4690*/  BRA `(.L_x_15267) ;  /* 0x0000000800d07947 */ /* 0x000fea0003800000 */
.L_x_15270:
        /* <DEDUP_REMOVED lines=9> */
.L_x_15273:
[----:B------:R-:W2:Y:S02]  /*4730*/  LDG.E.U16 R2, desc[UR36][R2.64] ;  /* 0x0000002402027981 */ /* 0x000ea4000c1e1500 */
[----:B--2---:R-:W-:-:S06]  /*4740*/  HADD2.F32 R18, -RZ, R2.H0_H0 ;  /* 0x20000002ff127230 */ /* 0x004fcc0000004100 */
[----:B------:R-:W0:Y:S01]  /*4750*/  F2I.FTZ.TRUNC.NTZ R18, R18 ;  /* 0x0000001200127305 */ /* 0x000e22000021f100 */
[----:B------:R-:W-:Y:S05]  /*4760*/  BRA `(.L_x_15267) ;  /* 0x00000008009c7947 */ /* 0x000fea0003800000 */
.L_x_15272:
[----:B------:R-:W2:Y:S02]  /*4770*/  LDG.E.64 R2, desc[UR36][R2.64] ;  /* 0x0000002402027981 */ /* 0x000ea4000c1e1b00 */
[----:B--2---:R0:W1:Y:S01]  /*4780*/  F2I.F64.TRUNC R18, R2 ;  /* 0x0000000200127311 */ /* 0x004062000030d100 */
[----:B------:R-:W-:Y:S05]  /*4790*/  BRA `(.L_x_15267) ;  /* 0x0000000800907947 */ /* 0x000fea0003800000 */
.L_x_15262:
        /* <DEDUP_REMOVED lines=12> */
.L_x_15276:
[----:B------:R-:W2:Y:S02]  /*4860*/  LDG.E.64 R2, desc[UR36][R2.64] ;  /* 0x0000002402027981 */ /* 0x000ea4000c1e1b00 */
[----:B--2---:R0:W1:Y:S01]  /*4870*/  F2I.F64.TRUNC R18, R2 ;  /* 0x0000000200127311 */ /* 0x004062000030d100 */
[----:B------:R-:W-:Y:S05]  /*4880*/  BRA `(.L_x_15267) ;  /* 0x0000000800547947 */ /* 0x000fea0003800000 */
.L_x_15275:
        /* <DEDUP_REMOVED lines=27> */
.L_x_15278:
        /* <DEDUP_REMOVED lines=14> */
.L_x_15277:
[----:B------:R-:W2:Y:S02]  /*4b20*/  LDG.E.U16 R18, desc[UR36][R2.64] ;  /* 0x0000002402127981 */ /* 0x000ea4000c1e1500 */
[----:B--2---:R-:W-:-:S06]  /*4b30*/  IMAD.U32 R18, R18, 0x10000, RZ ;  /* 0x0001000012127824 */ /* 0x004fcc00078e00ff */
[----:B------:R-:W0:Y:S01]  /*4b40*/  F2I.FTZ.TRUNC.NTZ R18, R18 ;  /* 0x0000001200127305 */ /* 0x000e22000021f100 */
[----:B------:R-:W-:Y:S05]  /*4b50*/  BRA `(.L_x_15267) ;  /* 0x0000000400a07947 */ /* 0x000fea0003800000 */
.L_x_15274:
        /* <DEDUP_REMOVED lines=10> */
.L_x_15281:
        /* <DEDUP_REMOVED lines=21> */
.L_x_15285:
[----:B------:R-:W-:Y:S05]  /*4d50*/  BSYNC B1 ;  /* 0x0000000000017941 */ /* 0x000fea0003800000 */
.L_x_15284:
[----:B------:R-:W-:Y:S01]  /*4d60*/  IMAD.SHL.U32 R2, R2, 0x100000, RZ ;  /* 0x0010000002027824 */ /* 0x000fe200078e00ff */
[----:B------:R-:W-:-:S04]  /*4d70*/  LEA R3, R0, 0x3b800000, 0x17 ;  /* 0x3b80000000037811 */ /* 0x000fc800078eb8ff */
[----:B------:R-:W-:-:S07]  /*4d80*/  LOP3.LUT R18, R3, R2, R18, 0xfe, !PT ;  /* 0x0000000203127212 */ /* 0x000fce00078efe12 */
.L_x_15283:
[----:B------:R-:W-:Y:S05]  /*4d90*/  BSYNC B0 ;  /* 0x0000000000007941 */ /* 0x000fea0003800000 */
.L_x_15282:
[----:B------:R-:W1:Y:S01]  /*4da0*/  F2I.FTZ.TRUNC.NTZ R18, R18 ;  /* 0x0000001200127305 */ /* 0x000e62000021f100 */
[----:B------:R-:W-:Y:S05]  /*4db0*/  BRA `(.L_x_15267) ;  /* 0x0000000400087947 */ /* 0x000fea0003800000 */
.L_x_15280:
        /* <DEDUP_REMOVED lines=21> */
.L_x_15289:
[----:B------:R-:W-:Y:S05]  /*4f10*/  BSYNC B1 ;  /* 0x0000000000017941 */ /* 0x000fea0003800000 */
.L_x_15288:
[----:B------:R-:W-:Y:S01]  /*4f20*/  IMAD.SHL.U32 R2, R2, 0x200000, RZ ;  /* 0x0020000002027824 */ /* 0x000fe200078e00ff */
[----:B------:R-:W-:-:S04]  /*4f30*/  LEA R3, R0, 0x37800000, 0x17 ;  /* 0x3780000000037811 */ /* 0x000fc800078eb8ff */
[----:B------:R-:W-:-:S07]  /*4f40*/  LOP3.LUT R18, R3, R2, R18, 0xfe, !PT ;  /* 0x0000000203127212 */ /* 0x000fce00078efe12 */
.L_x_15287:
[----:B------:R-:W-:Y:S05]  /*4f50*/  BSYNC B0 ;  /* 0x0000000000007941 */ /* 0x000fea0003800000 */
.L_x_15286:
[----:B------:R-:W2:Y:S01]  /*4f60*/  F2I.FTZ.TRUNC.NTZ R18, R18 ;  /* 0x0000001200127305 */ /* 0x000ea2000021f100 */
[----:B------:R-:W-:Y:S05]  /*4f70*/  BRA `(.L_x_15267) ;  /* 0x0000000000987947 */ /* 0x000fea0003800000 */
.L_x_15279:
        /* <DEDUP_REMOVED lines=14> */
.L_x_15293:
[----:B------:R-:W-:Y:S05]  /*5060*/  BSYNC B0 ;  /* 0x0000000000007941 */ /* 0x000fea0003800000 */
.L_x_15292:
[----:B------:R-:W0:Y:S01]  /*5070*/  F2I.FTZ.TRUNC.NTZ R18, R18 ;  /* 0x0000001200127305 */ /* 0x000e22000021f100 */
[----:B------:R-:W-:Y:S05]  /*5080*/  BRA `(.L_x_15267) ;  /* 0x0000000000547947 */ /* 0x000fea0003800000 */
.L_x_15266:
        /* <DEDUP_REMOVED lines=17> */
.L_x_15294:
[----:B------:R-:W-:Y:S05]  /*51a0*/  BRA `(.L_x_15267) ;  /* 0x00000000000c7947 */ /* 0x000fea0003800000 */
.L_x_15291:
[----:B------:R4:W5:Y:S01]  /*51b0*/  LDG.E R18, desc[UR36][R2.64] ;  /* 0x0000002402127981 */ /* 0x000962000c1e1900 */
[----:B------:R-:W-:Y:S05]  /*51c0*/  BRA `(.L_x_15267) ;  /* 0x0000000000047947 */ /* 0x000fea0003800000 */
.L_x_15290:
[----:B------:R3:W5:Y:S02]  /*51d0*/  LDG.E R18, desc[UR36][R2.64] ;  /* 0x0000002402127981 */ /* 0x000764000c1e1900 */
.L_x_15267:
[----:B0-----:R-:W0:Y:S08]  /*51e0*/  LDC.U8 R4, c[0x0][0x428] ;  /* 0x00010a00ff047b82 */ /* 0x001e300000000000 */
[----:B---34-:R-:W3:Y:S01]  /*51f0*/  LDC R3, c[0x0][0x424] ;  /* 0x00010900ff037b82 */ /* 0x018ee20000000800 */
[----:B0-----:R-:W-:-:S04]  /*5200*/  PRMT R0, R4, 0x9910, RZ ;  /* 0x0000991004007816 */ /* 0x001fc800000000ff */
[----:B------:R-:W-:Y:S02]  /*5210*/  ISETP.GT.AND P1, PT, R0, 0x9, PT ;  /* 0x000000090000780c */ /* 0x000fe40003f24270 */
[----:B---3--:R-:W-:Y:S02]  /*5220*/  ISETP.GT.U32.AND P0, PT, R3, 0x1f, PT ;  /* 0x0000001f0300780c */ /* 0x008fe40003f04070 */
[----:B-12--5:R-:W-:-:S04]  /*5230*/  SHF.L.U32 R18, R18, R3, RZ ;  /* 0x0000000312127219 */ /* 0x026fc800000006ff */
        /* <DEDUP_REMOVED lines=12> */
.L_x_15298:
[----:B------:R0:W-:Y:S01]  /*5300*/  STG.E.U8 desc[UR36][R16.64], R2 ;  /* 0x0000000210007986 */ /* 0x0001e2000c101124 */
[----:B------:R-:W-:Y:S05]  /*5310*/  BRA `(.L_x_15300) ;  /* 0x0000000c00507947 */ /* 0x000fea0003800000 */
.L_x_15297:
        /* <DEDUP_REMOVED lines=9> */
.L_x_15302:
[----:B------:R0:W-:Y:S01]  /*53b0*/  STG.E desc[UR36][R16.64], R2 ;  /* 0x0000000210007986 */ /* 0x0001e2000c101924 */
[----:B------:R-:W-:Y:S05]  /*53c0*/  BRA `(.L_x_15300) ;  /* 0x0000000c00247947 */ /* 0x000fea0003800000 */
.L_x_15301:
[----:B------:R0:W-:Y:S01]  /*53d0*/  STG.E.U16 desc[UR36][R16.64], R2 ;  /* 0x0000000210007986 */ /* 0x0001e2000c101524 */
[----:B------:R-:W-:Y:S05]  /*53e0*/  BRA `(.L_x_15300) ;  /* 0x0000000c001c7947 */ /* 0x000fea0003800000 */
.L_x_15296:
        /* <DEDUP_REMOVED lines=9> */
.L_x_15304:
[----:B------:R-:W-:-:S04]  /*5480*/  I2FP.F32.S32 R0, R2 ;  /* 0x0000000200007245 */ /* 0x000fc80000201400 */
[----:B------:R-:W-:-:S05]  /*5490*/  F2FP.F16.F32.PACK_AB R0, RZ, R0 ;  /* 0x00000000ff00723e */ /* 0x000fca00000000ff */
[----:B------:R0:W-:Y:S01]  /*54a0*/  STG.E.U16 desc[UR36][R16.64], R0 ;  /* 0x0000000010007986 */ /* 0x0001e2000c101524 */
[----:B------:R-:W-:Y:S05]  /*54b0*/  BRA `(.L_x_15300) ;  /* 0x0000000800e87947 */ /* 0x000fea0003800000 */
.L_x_15303:
        /* <DEDUP_REMOVED lines=10> */
.L_x_15306:
[----:B------:R-:W-:-:S04]  /*5560*/  I2FP.F32.S32 R2, R2 ;  /* 0x0000000200027245 */ /* 0x000fc80000201400 */
[----:B------:R-:W-:-:S04]  /*5570*/  F2FP.F16.F32.PACK_AB R3, RZ, R2 ;  /* 0x00000002ff03723e */ /* 0x000fc800000000ff */
[----:B------:R-:W-:-:S05]  /*5580*/  PRMT R3, R3, 0x5410, RZ ;  /* 0x0000541003037816 */ /* 0x000fca00000000ff */
[----:B------:R0:W-:Y:S01]  /*5590*/  STG.E desc[UR36][R16.64], R3 ;  /* 0x0000000310007986 */ /* 0x0001e2000c101924 */
[----:B------:R-:W-:Y:S05]  /*55a0*/  BRA `(.L_x_15300) ;  /* 0x0000000800ac7947 */ /* 0x000fea0003800000 */
.L_x_15305:
[----:B------:R-:W0:Y:S02]  /*55b0*/  I2F.F64 R2, R2 ;  /* 0x0000000200027312 */ /* 0x000e240000201c00 */
[----:B0-----:R0:W-:Y:S01]  /*55c0*/  STG.E.64 desc[UR36][R16.64], R2 ;  /* 0x0000000210007986 */ /* 0x0011e2000c101b24 */
[----:B------:R-:W-:Y:S05]  /*55d0*/  BRA `(.L_x_15300) ;  /* 0x0000000800a07947 */ /* 0x000fea0003800000 */
.L_x_15295:
        /* <DEDUP_REMOVED lines=12> */
.L_x_15309:
[----:B------:R-:W0:Y:S01]  /*56a0*/  I2F.F64 R4, R2 ;  /* 0x0000000200047312 */ /* 0x000e220000201c00 */
[----:B------:R-:W-:-:S05]  /*56b0*/  CS2R R6, SRZ ;  /* 0x0000000000067805 */ /* 0x000fca000001ff00 */
[----:B0-----:R0:W-:Y:S01]  /*56c0*/  STG.E.128 desc[UR36][R16.64], R4 ;  /* 0x0000000410007986 */ /* 0x0011e2000c101d24 */
[----:B------:R-:W-:Y:S05]  /*56d0*/  BRA `(.L_x_15300) ;  /* 0x0000000800607947 */ /* 0x000fea0003800000 */
.L_x_15308:
        /* <DEDUP_REMOVED lines=21> */
.L_x_15313:
[----:B------:R-:W-:Y:S05]  /*5830*/  BSYNC B0 ;  /* 0x0000000000007941 */ /* 0x000fea0003800000 */
.L_x_15312:
[----:B------:R-:W-:-:S05]  /*5840*/  LOP3.LUT R3, R0, R3, RZ, 0xfc, !PT ;  /* 0x0000000300037212 */ /* 0x000fca00078efcff */
[----:B------:R0:W-:Y:S01]  /*5850*/  STG.E.U8 desc[UR36][R16.64], R3 ;  /* 0x0000000310007986 */ /* 0x0001e2000c101124 */
[----:B------:R-:W-:Y:S05]  /*5860*/  BRA `(.L_x_15300) ;  /* 0x0000000400fc7947 */ /* 0x000fea0003800000 */
.L_x_15311:
        /* <DEDUP_REMOVED lines=13> */
.L_x_15315:
[----:B------:R-:W-:Y:S01]  /*5940*/  IMAD.MOV.U32 R0, RZ, RZ, 0x7f ;  /* 0x0000007fff007424 */ /* 0x000fe200078e00ff */
[----:B------:R-:W-:-:S04]  /*5950*/  ISETP.GT.U32.AND P0, PT, R2, 0x7f800000, PT ;  /* 0x7f8000000200780c */ /* 0x000fc80003f04070 */
[----:B------:R-:W-:-:S09]  /*5960*/  SEL R0, R0, 0x7c, P0 ;  /* 0x0000007c00007807 */ /* 0x000fd20000000000 */
.L_x_15316:
[----:B------:R-:W-:Y:S05]  /*5970*/  BSYNC B0 ;  /* 0x0000000000007941 */ /* 0x000fea0003800000 */
.L_x_15314:
[----:B------:R-:W-:-:S04]  /*5980*/  LOP3.LUT R2, R3, 0x80000000, RZ, 0xc0, !PT ;  /* 0x8000000003027812 */ /* 0x000fc800078ec0ff */
[----:B------:R-:W-:-:S04]  /*5990*/  SHF.R.U32.HI R3, RZ, 0x18, R2 ;  /* 0x00000018ff037819 */ /* 0x000fc80000011602 */
[----:B------:R-:W-:-:S05]  /*59a0*/  LOP3.LUT R3, R0, R3, RZ, 0xfc, !PT ;  /* 0x0000000300037212 */ /* 0x000fca00078efcff */
[----:B------:R0:W-:Y:S01]  /*59b0*/  STG.E.U8 desc[UR36][R16.64], R3 ;  /* 0x0000000310007986 */ /* 0x0001e2000c101124 */
[----:B------:R-:W-:Y:S05]  /*59c0*/  BRA `(.L_x_15300) ;  /* 0x0000000400a47947 */ /* 0x000fea0003800000 */
.L_x_15310:
[----:B------:R-:W-:-:S04]  /*59d0*/  I2FP.F32.S32 R0, R2 ;  /* 0x0000000200007245 */ /* 0x000fc80000201400 */
[----:B------:R-:W-:-:S05]  /*59e0*/  F2FP.BF16.F32.PACK_AB R0, RZ, R0 ;  /* 0x00000000ff00723e */ /* 0x000fca00000010ff */
[----:B------:R0:W-:Y:S01]  /*59f0*/  STG.E.U16 desc[UR36][R16.64], R0 ;  /* 0x0000000010007986 */ /* 0x0001e2000c101524 */
[----:B------:R-:W-:Y:S05]  /*5a00*/  BRA `(.L_x_15300) ;  /* 0x0000000400947947 */ /* 0x000fea0003800000 */
.L_x_15307:
        /* <DEDUP_REMOVED lines=10> */
.L_x_15319:
        /* <DEDUP_REMOVED lines=17> */
.L_x_15322:
[----:B------:R-:W-:-:S04]  /*5bc0*/  LOP3.LUT R2, R3, 0x80000000, RZ, 0xc0, !PT ;  /* 0x8000000003027812 */ /* 0x000fc800078ec0ff */
[----:B------:R-:W-:-:S04]  /*5bd0*/  SHF.R.U32.HI R3, RZ, 0x18, R2 ;  /* 0x00000018ff037819 */ /* 0x000fc80000011602 */
[----:B------:R-:W-:-:S04]  /*5be0*/  LOP3.LUT R0, R0, R3, RZ, 0xfc, !PT ;  /* 0x0000000300007212 */ /* 0x000fc800078efcff */
[----:B------:R-:W-:-:S07]  /*5bf0*/  PRMT R8, R0, 0x7610, R8 ;  /* 0x0000761000087816 */ /* 0x000fce0000000008 */
.L_x_15321:
[----:B------:R-:W-:Y:S05]  /*5c00*/  BSYNC B0 ;  /* 0x0000000000007941 */ /* 0x000fea0003800000 */
.L_x_15320:
[----:B------:R3:W-:Y:S01]  /*5c10*/  STG.E.U8 desc[UR36][R16.64], R8 ;  /* 0x0000000810007986 */ /* 0x0007e2000c101124 */
[----:B------:R-:W-:Y:S05]  /*5c20*/  BRA `(.L_x_15300) ;  /* 0x00000004000c7947 */ /* 0x000fea0003800000 */
.L_x_15318:
        /* <DEDUP_REMOVED lines=17> */
.L_x_15325:
[----:B------:R-:W-:-:S04]  /*5d40*/  LOP3.LUT R2, R3, 0x80000000, RZ, 0xc0, !PT ;  /* 0x8000000003027812 */ /* 0x000fc800078ec0ff */
[----:B------:R-:W-:-:S04]  /*5d50*/  SHF.R.U32.HI R3, RZ, 0x18, R2 ;  /* 0x00000018ff037819 */ /* 0x000fc80000011602 */
[----:B------:R-:W-:-:S04]  /*5d60*/  LOP3.LUT R0, R0, R3, RZ, 0xfc, !PT ;  /* 0x0000000300007212 */ /* 0x000fc800078efcff */
[----:B------:R-:W-:-:S07]  /*5d70*/  PRMT R8, R0, 0x7610, R8 ;  /* 0x0000761000087816 */ /* 0x000fce0000000008 */
.L_x_15324:
[----:B------:R-:W-:Y:S05]  /*5d80*/  BSYNC B0 ;  /* 0x0000000000007941 */ /* 0x000fea0003800000 */
.L_x_15323:
[----:B------:R0:W-:Y:S01]  /*5d90*/  STG.E.U8 desc[UR36][R16.64], R8 ;  /* 0x0000000810007986 */ /* 0x0001e2000c101124 */
[----:B------:R-:W-:Y:S05]  /*5da0*/  BRA `(.L_x_15300) ;  /* 0x0000000000ac7947 */ /* 0x000fea0003800000 */
.L_x_15317:
        /* <DEDUP_REMOVED lines=22> */
.L_x_15299:
        /* <DEDUP_REMOVED lines=16> */
.L_x_15328:
[----:B------:R-:W-:Y:S05]  /*6010*/  BRA `(.L_x_15300) ;  /* 0x0000000000107947 */ /* 0x000fea0003800000 */
.L_x_15327:
[----:B------:R-:W-:-:S05]  /*6020*/  SHF.R.S32.HI R3, RZ, 0x1f, R2 ;  /* 0x0000001fff037819 */ /* 0x000fca0000011402 */
[----:B------:R2:W-:Y:S01]  /*6030*/  STG.E.64 desc[UR36][R16.64], R2 ;  /* 0x0000000210007986 */ /* 0x0005e2000c101b24 */
[----:B------:R-:W-:Y:S05]  /*6040*/  BRA `(.L_x_15300) ;  /* 0x0000000000047947 */ /* 0x000fea0003800000 */
.L_x_15326:
[----:B------:R0:W-:Y:S02]  /*6050*/  STG.E desc[UR36][R16.64], R2 ;  /* 0x0000000210007986 */ /* 0x0001e4000c101924 */
.L_x_15300:
[----:B------:R-:W-:-:S07]  /*6060*/  VIADD R19, R19, 0x80 ;  /* 0x0000008013137836 */ /* 0x000fce0000000000 */
.L_x_15260:
[----:B------:R-:W-:Y:S05]  /*6070*/  BSYNC B6 ;  /* 0x0000000000067941 */ /* 0x000fea0003800000 */
.L_x_15259:
        /* <DEDUP_REMOVED lines=307> */
.L_x_15331:
        /* <DEDUP_REMOVED lines=20> */
.L_x_15335:
[----:B------:R0:W5:Y:S01]  /*74f0*/  LDG.E.U8 R18, desc[UR36][R2.64] ;  /* 0x0000002402127981 */ /* 0x000162000c1e1100 */
[----:B------:R-:W-:Y:S05]  /*7500*/  BRA `(.L_x_15337) ;  /* 0x0000000c00347947 */ /* 0x000fea0003800000 */
.L_x_15334:
        /* <DEDUP_REMOVED lines=8> */
.L_x_15339:
[----:B------:R0:W5:Y:S01]  /*7590*/  LDG.E R18, desc[UR36][R2.64] ;  /* 0x0000002402127981 */ /* 0x000162000c1e1900 */
[----:B------:R-:W-:Y:S05]  /*75a0*/  BRA `(.L_x_15337) ;  /* 0x0000000c000c7947 */ /* 0x000fea0003800000 */
.L_x_15338:
[----:B------:R0:W5:Y:S01]  /*75b0*/  LDG.E.S16 R18, desc[UR36][R2.64] ;  /* 0x0000002402127981 */ /* 0x000162000c1e1700 */
[----:B------:R-:W-:Y:S05]  /*75c0*/  BRA `(.L_x_15337) ;  /* 0x0000000c00047947 */ /* 0x000fea0003800000 */
.L_x_15333:
        /* <DEDUP_REMOVED lines=9> */
.L_x_15341:
[----:B------:R-:W2:Y:S02]  /*7660*/  LDG.E.U16 R2, desc[UR36][R2.64] ;  /* 0x0000002402027981 */ /* 0x000ea4000c1e1500 */
[----:B--2---:R-:W-:-:S06]  /*7670*/  HADD2.F32 R18, -RZ, R2.H0_H0 ;  /* 0x20000002ff127230 */ /* 0x004fcc0000004100 */
[----:B------:R-:W0:Y:S01]  /*7680*/  F2I.FTZ.TRUNC.NTZ R18, R18 ;  /* 0x0000001200127305 */ /* 0x000e22000021f100 */
[----:B------:R-:W-:Y:S05]  /*7690*/  BRA `(.L_x_15337) ;  /* 0x0000000800d07947 */ /* 0x000fea0003800000 */
.L_x_15340:
        /* <DEDUP_REMOVED lines=9> */
.L_x_15343:
[----:B------:R-:W2:Y:S02]  /*7730*/  LDG.E.U16 R2, desc[UR36][R2.64] ;  /* 0x0000002402027981 */ /* 0x000ea4000c1e1500 */
[----:B--2---:R-:W-:-:S06]  /*7740*/  HADD2.F32 R18, -RZ, R2.H0_H0 ;  /* 0x20000002ff127230 */ /* 0x004fcc0000004100 */
[----:B------:R-:W0:Y:S01]  /*7750*/  F2I.FTZ.TRUNC.NTZ R18, R18 ;  /* 0x0000001200127305 */ /* 0x000e22000021f100 */
[----:B------:R-:W-:Y:S05]  /*7760*/  BRA `(.L_x_15337) ;  /* 0x00000008009c7947 */ /* 0x000fea0003800000 */
.L_x_15342:
[----:B------:R-:W2:Y:S02]  /*7770*/  LDG.E.64 R2, desc[UR36][R2.64] ;  /* 0x0000002402027981 */ /* 0x000ea4000c1e1b00 */
[----:B--2---:R0:W1:Y:S01]  /*7780*/  F2I.F64.TRUNC R18, R2 ;  /* 0x0000000200127311 */ /* 0x004062000030d100 */
[----:B------:R-:W-:Y:S05]  /*7790*/  BRA `(.L_x_15337) ;  /* 0x0000000800907947 */ /* 0x000fea0003800000 */
.L_x_15332:
        /* <DEDUP_REMOVED lines=12> */
.L_x_15346:
[----:B------:R-:W2:Y:S02]  /*7860*/  LDG.E.64 R2, desc[UR36][R2.64] ;  /* 0x0000002402027981 */ /* 0x000ea4000c1e1b00 */
[----:B--2---:R0:W1:Y:S01]  /*7870*/  F2I.F64.TRUNC R18, R2 ;  /* 0x0000000200127311 */ /* 0x004062000030d100 */
[----:B------:R-:W-:Y:S05]  /*7880*/  BRA `(.L_x_15337) ;  /* 0x0000000800547947 */ /* 0x000fea0003800000 */
.L_x_15345:
        /* <DEDUP_REMOVED lines=27> */
.L_x_15348:
        /* <DEDUP_REMOVED lines=14> */
.L_x_15347:
[----:B------:R-:W2:Y:S02]  /*7b20*/  LDG.E.U16 R18, desc[UR36][R2.64] ;  /* 0x0000002402127981 */ /* 0x000ea4000c1e1500 */
[----:B--2---:R-:W-:-:S06]  /*7b30*/  IMAD.U32 R18, R18, 0x10000, RZ ;  /* 0x0001000012127824 */ /* 0x004fcc00078e00ff */
[----:B------:R-:W0:Y:S01]  /*7b40*/  F2I.FTZ.TRUNC.NTZ R18, R18 ;  /* 0x0000001200127305 */ /* 0x000e22000021f100 */
[----:B------:R-:W-:Y:S05]  /*7b50*/  BRA `(.L_x_15337) ;  /* 0x0000000400a07947 */ /* 0x000fea0003800000 */
.L_x_15344:
        /* <DEDUP_REMOVED lines=10> */
.L_x_15351:
        /* <DEDUP_REMOVED lines=21> */
.L_x_15355:
[----:B------:R-:W-:Y:S05]  /*7d50*/  BSYNC B1 ;  /* 0x0000000000017941 */ /* 0x000fea0003800000 */
.L_x_15354:
[----:B------:R-:W-:Y:S01]  /*7d60*/  IMAD.SHL.U32 R2, R2, 0x100000, RZ ;  /* 0x0010000002027824 */ /* 0x000fe200078e00ff */
[----:B------:R-:W-:-:S04]  /*7d70*/  LEA R3, R0, 0x3b800000, 0x17 ;  /* 0x3b80000000037811 */ /* 0x000fc800078eb8ff */
[----:B------:R-:W-:-:S07]  /*7d80*/  LOP3.LUT R18, R3, R2, R18, 0xfe, !PT ;  /* 0x0000000203127212 */ /* 0x000fce00078efe12 */
.L_x_15353:
[----:B------:R-:W-:Y:S05]  /*7d90*/  BSYNC B0 ;  /* 0x0000000000007941 */ /* 0x000fea0003800000 */
.L_x_15352:
[----:B------:R-:W1:Y:S01]  /*7da0*/  F2I.FTZ.TRUNC.NTZ R18, R18 ;  /* 0x0000001200127305 */ /* 0x000e62000021f100 */
[----:B------:R-:W-:Y:S05]  /*7db0*/  BRA `(.L_x_15337) ;  /* 0x0000000400087947 */ /* 0x000fea0003800000 */
.L_x_15350:
        /* <DEDUP_REMOVED lines=21> */
.L_x_15359:
[----:B------:R-:W-:Y:S05]  /*7f10*/  BSYNC B1 ;  /* 0x0000000000017941 */ /* 0x000fea0003800000 */
.L_x_15358:
[----:B------:R-:W-:Y:S01]  /*7f20*/  IMAD.SHL.U32 R2, R2, 0x200000, RZ ;  /* 0x0020000002027824 */ /* 0x000fe200078e00ff */
[----:B------:R-:W-:-:S04]  /*7f30*/  LEA R3, R0, 0x37800000, 0x17 ;  /* 0x3780000000037811 */ /* 0x000fc800078eb8ff */
[----:B------:R-:W-:-:S07]  /*7f40*/  LOP3.LUT R18, R3, R2, R18, 0xfe, !PT ;  /* 0x0000000203127212 */ /* 0x000fce00078efe12 */
.L_x_15357:
[----:B------:R-:W-:Y:S05]  /*7f50*/  BSYNC B0 ;  /* 0x0000000000007941 */ /* 0x000fea0003800000 */
.L_x_15356:
[----:B------:R-:W2:Y:S01]  /*7f60*/  F2I.FTZ.TRUNC.NTZ R18, R18 ;  /* 0x0000001200127305 */ /* 0x000ea2000021f100 */
[----:B------:R-:W-:Y:S05]  /*7f70*/  BRA `(.L_x_15337) ;  /* 0x0000000000987947 */ /* 0x000fea0003800000 */
.L_x_15349:
        /* <DEDUP_REMOVED lines=14> */
.L_x_15363:
[----:B------:R-:W-:Y:S05]  /*8060*/  BSYNC B0 ;  /* 0x0000000000007941 */ /* 0x000fea0003800000 */
.L_x_15362:
[----:B------:R-:W4:Y:S01]  /*8070*/  F2I.FTZ.TRUNC.NTZ R18, R18 ;  /* 0x0000001200127305 */ /* 0x000f22000021f100 */
[----:B------:R-:W-:Y:S05]  /*8080*/  BRA `(.L_x_15337) ;  /* 0x0000000000547947 */ /* 0x000fea0003800000 */
.L_x_15336:
        /* <DEDUP_REMOVED lines=17> */
.L_x_15364:
[----:B------:R-:W-:Y:S05]  /*81a0*/  BRA `(.L_x_15337) ;  /* 0x00000000000c7947 */ /* 0x000fea0003800000 */
.L_x_15361:
[----:B------:R3:W5:Y:S01]  /*81b0*/  LDG.E R18, desc[UR36][R2.64] ;  /* 0x0000002402127981 */ /* 0x000762000c1e1900 */
[----:B------:R-:W-:Y:S05]  /*81c0*/  BRA `(.L_x_15337) ;  /* 0x0000000000047947 */ /* 0x000fea0003800000 */
.L_x_15360:
[----:B------:R0:W5:Y:S02]  /*81d0*/  LDG.E R18, desc[UR36][R2.64] ;  /* 0x0000002402127981 */ /* 0x000164000c1e1900 */
.L_x_15337:
[----:B0-----:R-:W0:Y:S08]  /*81e0*/  LDC.U8 R4, c[0x0][0x428] ;  /* 0x00010a00ff047b82 */ /* 0x001e300000000000 */
[----:B---3--:R-:W3:Y:S01]  /*81f0*/  LDC R3, c[0x0][0x424] ;  /* 0x00010900ff037b82 */ /* 0x008ee20000000800 */
        /* <DEDUP_REMOVED lines=16> */
.L_x_15368:
[----:B------:R3:W-:Y:S01]  /*8300*/  STG.E.U8 desc[UR36][R16.64], R2 ;  /* 0x0000000210007986 */ /* 0x0007e2000c101124 */
[----:B------:R-:W-:Y:S05]  /*8310*/  BRA `(.L_x_15370) ;  /* 0x0000000c00507947 */ /* 0x000fea0003800000 */
.L_x_15367:
        /* <DEDUP_REMOVED lines=9> */
.L_x_15372:
[----:B------:R2:W-:Y:S01]  /*83b0*/  STG.E desc[UR36][R16.64], R2 ;  /* 0x0000000210007986 */ /* 0x0005e2000c101924 */
[----:B------:R-:W-:Y:S05]  /*83c0*/  BRA `(.L_x_15370) ;  /* 0x0000000c00247947 */ /* 0x000fea0003800000 */
.L_x_15371:
[----:B------:R0:W-:Y:S01]  /*83d0*/  STG.E.U16 desc[UR36][R16.64], R2 ;  /* 0x0000000210007986 */ /* 0x0001e2000c101524 */
[----:B------:R-:W-:Y:S05]  /*83e0*/  BRA `(.L_x_15370) ;  /* 0x0000000c001c7947 */ /* 0x000fea0003800000 */
.L_x_15366:
        /* <DEDUP_REMOVED lines=9> */
.L_x_15374:
[----:B------:R-:W-:-:S04]  /*8480*/  I2FP.F32.S32 R0, R2 ;  /* 0x0000000200007245 */ /* 0x000fc80000201400 */
[----:B------:R-:W-:-:S05]  /*8490*/  F2FP.F16.F32.PACK_AB R0, RZ, R0 ;  /* 0x00000000ff00723e */ /* 0x000fca00000000ff */
[----:B------:R0:W-:Y:S01]  /*84a0*/  STG.E.U16 desc[UR36][R16.64], R0 ;  /* 0x0000000010007986 */ /* 0x0001e2000c101524 */
[----:B------:R-:W-:Y:S05]  /*84b0*/  BRA `(.L_x_15370) ;  /* 0x0000000800e87947 */ /* 0x000fea0003800000 */
.L_x_15373:
        /* <DEDUP_REMOVED lines=10> */
.L_x_15376:
[----:B------:R-:W-:-:S04]  /*8560*/  I2FP.F32.S32 R2, R2 ;  /* 0x0000000200027245 */ /* 0x000fc80000201400 */
[----:B------:R-:W-:-:S04]  /*8570*/  F2FP.F16.F32.PACK_AB R3, RZ, R2 ;  /* 0x00000002ff03723e */ /* 0x000fc800000000ff */
[----:B------:R-:W-:-:S05]  /*8580*/  PRMT R3, R3, 0x5410, RZ ;  /* 0x0000541003037816 */ /* 0x000fca00000000ff */
[----:B------:R0:W-:Y:S01]  /*8590*/  STG.E desc[UR36][R16.64], R3 ;  /* 0x0000000310007986 */ /* 0x0001e2000c101924 */
[----:B------:R-:W-:Y:S05]  /*85a0*/  BRA `(.L_x_15370) ;  /* 0x0000000800ac7947 */ /* 0x000fea0003800000 */
.L_x_15375:
[----:B------:R-:W0:Y:S02]  /*85b0*/  I2F.F64 R2, R2 ;  /* 0x0000000200027312 */ /* 0x000e240000201c00 */
[----:B0-----:R0:W-:Y:S01]  /*85c0*/  STG.E.64 desc[UR36][R16.64], R2 ;  /* 0x0000000210007986 */ /* 0x0011e2000c101b24 */
[----:B------:R-:W-:Y:S05]  /*85d0*/  BRA `(.L_x_15370) ;  /* 0x0000000800a07947 */ /* 0x000fea0003800000 */
.L_x_15365:
        /* <DEDUP_REMOVED lines=12> */
.L_x_15379:
[----:B------:R-:W0:Y:S01]  /*86a0*/  I2F.F64 R4, R2 ;  /* 0x0000000200047312 */ /* 0x000e220000201c00 */
[----:B------:R-:W-:-:S05]  /*86b0*/  CS2R R6, SRZ ;  /* 0x0000000000067805 */ /* 0x000fca000001ff00 */
[----:B0-----:R0:W-:Y:S01]  /*86c0*/  STG.E.128 desc[UR36][R16.64], R4 ;  /* 0x0000000410007986 */ /* 0x0011e2000c101d24 */
[----:B------:R-:W-:Y:S05]  /*86d0*/  BRA `(.L_x_15370) ;  /* 0x0000000800607947 */ /* 0x000fea0003800000 */
.L_x_15378:
        /* <DEDUP_REMOVED lines=21> */
.L_x_15383:
[----:B------:R-:W-:Y:S05]  /*8830*/  BSYNC B0 ;  /* 0x0000000000007941 */ /* 0x000fea0003800000 */
.L_x_15382:
[----:B------:R-:W-:-:S05]  /*8840*/  LOP3.LUT R3, R0, R3, RZ, 0xfc, !PT ;  /* 0x0000000300037212 */ /* 0x000fca00078efcff */
[----:B------:R0:W-:Y:S01]  /*8850*/  STG.E.U8 desc[UR36][R16.64], R3 ;  /* 0x0000000310007986 */ /* 0x0001e2000c101124 */
[----:B------:R-:W-:Y:S05]  /*8860*/  BRA `(.L_x_15370) ;  /* 0x0000000400fc7947 */ /* 0x000fea0003800000 */
.L_x_15381:
        /* <DEDUP_REMOVED lines=13> */
.L_x_15385:
[----:B------:R-:W-:Y:S01]  /*8940*/  IMAD.MOV.U32 R0, RZ, RZ, 0x7f ;  /* 0x0000007fff007424 */ /* 0x000fe200078e00ff */
[----:B------:R-:W-:-:S04]  /*8950*/  ISETP.GT.U32.AND P0, PT, R2, 0x7f800000, PT ;  /* 0x7f8000000200780c */ /* 0x000fc80003f04070 */
[----:B------:R-:W-:-:S09]  /*8960*/  SEL R0, R0, 0x7c, P0 ;  /* 0x0000007c00007807 */ /* 0x000fd20000000000 */
.L_x_15386:
[----:B------:R-:W-:Y:S05]  /*8970*/  BSYNC B0 ;  /* 0x0000000000007941 */ /* 0x000fea0003800000 */
.L_x_15384:
[----:B------:R-:W-:-:S04]  /*8980*/  LOP3.LUT R2, R3, 0x80000000, RZ, 0xc0, !PT ;  /* 0x8000000003027812 */ /* 0x000fc800078ec0ff */
[----:B------:R-:W-:-:S04]  /*8990*/  SHF.R.U32.HI R3, RZ, 0x18, R2 ;  /* 0x00000018ff037819 */ /* 0x000fc80000011602 */
[----:B------:R-:W-:-:S05]  /*89a0*/  LOP3.LUT R3, R0, R3, RZ, 0xfc, !PT ;  /* 0x0000000300037212 */ /* 0x000fca00078efcff */
[----:B------:R0:W-:Y:S01]  /*89b0*/  STG.E.U8 desc[UR36][R16.64], R3 ;  /* 0x0000000310007986 */ /* 0x0001e2000c101124 */
[----:B------:R-:W-:Y:S05]  /*89c0*/  BRA `(.L_x_15370) ;  /* 0x0000000400a47947 */ /* 0x000fea0003800000 */
.L_x_15380:
[----:B------:R-:W-:-:S04]  /*89d0*/  I2FP.F32.S32 R0, R2 ;  /* 0x0000000200007245 */ /* 0x000fc80000201400 */
[----:B------:R-:W-:-:S05]  /*89e0*/  F2FP.BF16.F32.PACK_AB R0, RZ, R0 ;  /* 0x00000000ff00723e */ /* 0x000fca00000010ff */
[----:B------:R0:W-:Y:S01]  /*89f0*/  STG.E.U16 desc[UR36][R16.64], R0 ;  /* 0x0000000010007986 */ /* 0x0001e2000c101524 */
[----:B------:R-:W-:Y:S05]  /*8a00*/  BRA `(.L_x_15370) ;  /* 0x0000000400947947 */ /* 0x000fea0003800000 */
.L_x_15377:
        /* <DEDUP_REMOVED lines=10> */
.L_x_15389:
        /* <DEDUP_REMOVED lines=17> */
.L_x_15392:
[----:B------:R-:W-:-:S04]  /*8bc0*/  LOP3.LUT R2, R3, 0x80000000, RZ, 0xc0, !PT ;  /* 0x8000000003027812 */ /* 0x000fc800078ec0ff */
[----:B------:R-:W-:-:S04]  /*8bd0*/  SHF.R.U32.HI R3, RZ, 0x18, R2 ;  /* 0x00000018ff037819 */ /* 0x000fc80000011602 */
[----:B------:R-:W-:-:S04]  /*8be0*/  LOP3.LUT R0, R0, R3, RZ, 0xfc, !PT ;  /* 0x0000000300007212 */ /* 0x000fc800078efcff */
[----:B------:R-:W-:-:S07]  /*8bf0*/  PRMT R8, R0, 0x7610, R8 ;  /* 0x0000761000087816 */ /* 0x000fce0000000008 */
.L_x_15391:
[----:B------:R-:W-:Y:S05]  /*8c00*/  BSYNC B0 ;  /* 0x0000000000007941 */ /* 0x000fea0003800000 */
.L_x_15390:
[----:B------:R0:W-:Y:S01]  /*8c10*/  STG.E.U8 desc[UR36][R16.64], R8 ;  /* 0x0000000810007986 */ /* 0x0001e2000c101124 */
[----:B------:R-:W-:Y:S05]  /*8c20*/  BRA `(.L_x_15370) ;  /* 0x00000004000c7947 */ /* 0x000fea0003800000 */
.L_x_15388:
        /* <DEDUP_REMOVED lines=17> */
.L_x_15395:
[----:B------:R-:W-:-:S04]  /*8d40*/  LOP3.LUT R2, R3, 0x80000000, RZ, 0xc0, !PT ;  /* 0x8000000003027812 */ /* 0x000fc800078ec0ff */
[----:B------:R-:W-:-:S04]  /*8d50*/  SHF.R.U32.HI R3, RZ, 0x18, R2 ;  /* 0x00000018ff037819 */ /* 0x000fc80000011602 */
[----:B------:R-:W-:-:S04]  /*8d60*/  LOP3.LUT R0, R0, R3, RZ, 0xfc, !PT ;  /* 0x0000000300007212 */ /* 0x000fc800078efcff */
[----:B------:R-:W-:-:S07]  /*8d70*/  PRMT R8, R0, 0x7610, R8 ;  /* 0x0000761000087816 */ /* 0x000fce0000000008 */
.L_x_15394:
[----:B------:R-:W-:Y:S05]  /*8d80*/  BSYNC B0 ;  /* 0x0000000000007941 */ /* 0x000fea0003800000 */
.L_x_15393:
[----:B------:R0:W-:Y:S01]  /*8d90*/  STG.E.U8 desc[UR36][R16.64], R8 ;  /* 0x0000000810007986 */ /* 0x0001e2000c101124 */
[----:B------:R-:W-:Y:S05]  /*8da0*/  BRA `(.L_x_15370) ;  /* 0x0000000000ac7947 */ /* 0x000fea0003800000 */
.L_x_15387:
        /* <DEDUP_REMOVED lines=22> */
.L_x_15369:
        /* <DEDUP_REMOVED lines=16> */
.L_x_15398:
[----:B------:R-:W-:Y:S05]  /*9010*/  BRA `(.L_x_15370) ;  /* 0x0000000000107947 */ /* 0x000fea0003800000 */
.L_x_15397:
[----:B------:R-:W-:-:S05]  /*9020*/  SHF.R.S32.HI R3, RZ, 0x1f, R2 ;  /* 0x0000001fff037819 */ /* 0x000fca0000011402 */
[----:B------:R0:W-:Y:S01]  /*9030*/  STG.E.64 desc[UR36][R16.64], R2 ;  /* 0x0000000210007986 */ /* 0x0001e2000c101b24 */
[----:B------:R-:W-:Y:S05]  /*9040*/  BRA `(.L_x_15370) ;  /* 0x0000000000047947 */ /* 0x000fea0003800000 */
.L_x_15396:
[----:B------:R0:W-:Y:S02]  /*9050*/  STG.E desc[UR36][R16.64], R2 ;  /* 0x0000000210007986 */ /* 0x0001e4000c101924 */
.L_x_15370:
[----:B------:R-:W-:-:S07]  /*9060*/  VIADD R19, R19, 0x80 ;  /* 0x0000008013137836 */ /* 0x000fce0000000000 */
.L_x_15330:
[----:B------:R-:W-:Y:S05]  /*9070*/  BSYNC B6 ;  /* 0x0000000000067941 */ /* 0x000fea0003800000 */
.L_x_15329:
        /* <DEDUP_REMOVED lines=306> */
.L_x_15399:
        /* <DEDUP_REMOVED lines=20> */
.L_x_15403:
[----:B------:R4:W5:Y:S01]  /*a4e0*/  LDG.E.U8 R18, desc[UR36][R2.64] ;  /* 0x0000002402127981 */ /* 0x000962000c1e1100 */
[----:B------:R-:W-:Y:S05]  /*a4f0*/  BRA `(.L_x_15405) ;  /* 0x0000000c00347947 */ /* 0x000fea0003800000 */
.L_x_15402:
        /* <DEDUP_REMOVED lines=8> */
.L_x_15407:
[----:B------:R2:W5:Y:S01]  /*a580*/  LDG.E R18, desc[UR36][R2.64] ;  /* 0x0000002402127981 */ /* 0x000562000c1e1900 */
[----:B------:R-:W-:Y:S05]  /*a590*/  BRA `(.L_x_15405) ;  /* 0x0000000c000c7947 */ /* 0x000fea0003800000 */
.L_x_15406:
[----:B------:R0:W5:Y:S01]  /*a5a0*/  LDG.E.S16 R18, desc[UR36][R2.64] ;  /* 0x0000002402127981 */ /* 0x000162000c1e1700 */
[----:B------:R-:W-:Y:S05]  /*a5b0*/  BRA `(.L_x_15405) ;  /* 0x0000000c00047947 */ /* 0x000fea0003800000 */
.L_x_15401:
        /* <DEDUP_REMOVED lines=9> */
.L_x_15409:
[----:B------:R-:W2:Y:S02]  /*a650*/  LDG.E.U16 R2, desc[UR36][R2.64] ;  /* 0x0000002402027981 */ /* 0x000ea4000c1e1500 */
[----:B--2---:R-:W-:-:S06]  /*a660*/  HADD2.F32 R18, -RZ, R2.H0_H0 ;  /* 0x20000002ff127230 */ /* 0x004fcc0000004100 */
[----:B------:R-:W0:Y:S01]  /*a670*/  F2I.FTZ.TRUNC.NTZ R18, R18 ;  /* 0x0000001200127305 */ /* 0x000e22000021f100 */
[----:B------:R-:W-:Y:S05]  /*a680*/  BRA `(.L_x_15405) ;  /* 0x0000000800d07947 */ /* 0x000fea0003800000 */
.L_x_15408:
        /* <DEDUP_REMOVED lines=9> */
.L_x_15411:
[----:B------:R-:W2:Y:S02]  /*a720*/  LDG.E.U16 R2, desc[UR36][R2.64] ;  /* 0x0000002402027981 */ /* 0x000ea4000c1e1500 */
[----:B--2---:R-:W-:-:S06]  /*a730*/  HADD2.F32 R18, -RZ, R2.H0_H0 ;  /* 0x20000002ff127230 */ /* 0x004fcc0000004100 */
[----:B------:R-:W0:Y:S01]  /*a740*/  F2I.FTZ.TRUNC.NTZ R18, R18 ;  /* 0x0000001200127305 */ /* 0x000e22000021f100 */
[----:B------:R-:W-:Y:S05]  /*a750*/  BRA `(.L_x_15405) ;  /* 0x00000008009c7947 */ /* 0x000fea0003800000 */
.L_x_15410:
[----:B------:R-:W2:Y:S02]  /*a760*/  LDG.E.64 R2, desc[UR36][R2.64] ;  /* 0x0000002402027981 */ /* 0x000ea4000c1e1b00 */
[----:B--2---:R0:W1:Y:S01]  /*a770*/  F2I.F64.TRUNC R18, R2 ;  /* 0x0000000200127311 */ /* 0x004062000030d100 */
[----:B------:R-:W-:Y:S05]  /*a780*/  BRA `(.L_x_15405) ;  /* 0x0000000800907947 */ /* 0x000fea0003800000 */
.L_x_15400:
        /* <DEDUP_REMOVED lines=12> */
.L_x_15414:
[----:B------:R-:W2:Y:S02]  /*a850*/  LDG.E.64 R2, desc[UR36][R2.64] ;  /* 0x0000002402027981 */ /* 0x000ea4000c1e1b00 */
[----:B--2---:R0:W1:Y:S01]  /*a860*/  F2I.F64.TRUNC R18, R2 ;  /* 0x0000000200127311 */ /* 0x004062000030d100 */
[----:B------:R-:W-:Y:S05]  /*a870*/  BRA `(.L_x_15405) ;  /* 0x0000000800547947 */ /* 0x000fea0003800000 */
.L_x_15413:
        /* <DEDUP_REMOVED lines=27> */
.L_x_15416:
        /* <DEDUP_REMOVED lines=14> */
.L_x_15415:
[----:B------:R-:W2:Y:S02]  /*ab10*/  LDG.E.U16 R18, desc[UR36][R2.64] ;  /* 0x0000002402127981 */ /* 0x000ea4000c1e1500 */
[----:B--2---:R-:W-:-:S06]  /*ab20*/  IMAD.U32 R18, R18, 0x10000, RZ ;  /* 0x0001000012127824 */ /* 0x004fcc00078e00ff */
[----:B------:R-:W0:Y:S01]  /*ab30*/  F2I.FTZ.TRUNC.NTZ R18, R18 ;  /* 0x0000001200127305 */ /* 0x000e22000021f100 */
[----:B------:R-:W-:Y:S05]  /*ab40*/  BRA `(.L_x_15405) ;  /* 0x0000000400a07947 */ /* 0x000fea0003800000 */
.L_x_15412:
        /* <DEDUP_REMOVED lines=10> */
.L_x_15419:
        /* <DEDUP_REMOVED lines=21> */
.L_x_15423:
[----:B------:R-:W-:Y:S05]  /*ad40*/  BSYNC B1 ;  /* 0x0000000000017941 */ /* 0x000fea0003800000 */
.L_x_15422:
[----:B------:R-:W-:Y:S01]  /*ad50*/  IMAD.SHL.U32 R2, R2, 0x100000, RZ ;  /* 0x0010000002027824 */ /* 0x000fe200078e00ff */
[----:B------:R-:W-:-:S04]  /*ad60*/  LEA R3, R0, 0x3b800000, 0x17 ;  /* 0x3b80000000037811 */ /* 0x000fc800078eb8ff */
[----:B------:R-:W-:-:S07]  /*ad70*/  LOP3.LUT R18, R3, R2, R18, 0xfe, !PT ;  /* 0x0000000203127212 */ /* 0x000fce00078efe12 */
.L_x_15421:
[----:B------:R-:W-:Y:S05]  /*ad80*/  BSYNC B0 ;  /* 0x0000000000007941 */ /* 0x000fea0003800000 */
.L_x_15420:
[----:B------:R-:W0:Y:S01]  /*ad90*/  F2I.FTZ.TRUNC.NTZ R18, R18 ;  /* 0x0000001200127305 */ /* 0x000e22000021f100 */
[----:B------:R-:W-:Y:S05]  /*ada0*/  BRA `(.L_x_15405) ;  /* 0x0000000400087947 */ /* 0x000fea0003800000 */
.L_x_15418:
        /* <DEDUP_REMOVED lines=21> */
.L_x_15427:
[----:B------:R-:W-:Y:S05]  /*af00*/  BSYNC B1 ;  /* 0x0000000000017941 */ /* 0x000fea0003800000 */
.L_x_15426:
[----:B------:R-:W-:Y:S01]  /*af10*/  IMAD.SHL.U32 R2, R2, 0x200000, RZ ;  /* 0x0020000002027824 */ /* 0x000fe200078e00ff */
[----:B------:R-:W-:-:S04]  /*af20*/  LEA R3, R0, 0x37800000, 0x17 ;  /* 0x3780000000037811 */ /* 0x000fc800078eb8ff */
[----:B------:R-:W-:-:S07]  /*af30*/  LOP3.LUT R18, R3, R2, R18, 0xfe, !PT ;  /* 0x0000000203127212 */ /* 0x000fce00078efe12 */
.L_x_15425:
[----:B------:R-:W-:Y:S05]  /*af40*/  BSYNC B0 ;  /* 0x0000000000007941 */ /* 0x000fea0003800000 */
.L_x_15424:
[----:B------:R-:W0:Y:S01]  /*af50*/  F2I.FTZ.TRUNC.NTZ R18, R18 ;  /* 0x0000001200127305 */ /* 0x000e22000021f100 */
[----:B------:R-:W-:Y:S05]  /*af60*/  BRA `(.L_x_15405) ;  /* 0x0000000000987947 */ /* 0x000fea0003800000 */
.L_x_15417:
        /* <DEDUP_REMOVED lines=14> */
.L_x_15431:
[----:B------:R-:W-:Y:S05]  /*b050*/  BSYNC B0 ;  /* 0x0000000000007941 */ /* 0x000fea0003800000 */
.L_x_15430:
[----:B------:R-:W0:Y:S01]  /*b060*/  F2I.FTZ.TRUNC.NTZ R18, R18 ;  /* 0x0000001200127305 */ /* 0x000e22000021f100 */
[----:B------:R-:W-:Y:S05]  /*b070*/  BRA `(.L_x_15405) ;  /* 0x0000000000547947 */ /* 0x000fea0003800000 */
.L_x_15404:
        /* <DEDUP_REMOVED lines=17> */
.L_x_15432:
[----:B------:R-:W-:Y:S05]  /*b190*/  BRA `(.L_x_15405) ;  /* 0x00000000000c7947 */ /* 0x000fea0003800000 */
.L_x_15429:
[----:B------:R0:W5:Y:S01]  /*b1a0*/  LDG.E R18, desc[UR36][R2.64] ;  /* 0x0000002402127981 */ /* 0x000162000c1e1900 */
[----:B------:R-:W-:Y:S05]  /*b1b0*/  BRA `(.L_x_15405) ;  /* 0x0000000000047947 */ /* 0x000fea0003800000 */
.L_x_15428:
[----:B------:R0:W5:Y:S02]  /*b1c0*/  LDG.E R18, desc[UR36][R2.64] ;  /* 0x0000002402127981 */ /* 0x000164000c1e1900 */
.L_x_15405:
[----:B0-----:R-:W0:Y:S08]  /*b1d0*/  LDC.U8 R4, c[0x0][0x428] ;  /* 0x00010a00ff047b82 */ /* 0x001e300000000000 */
[----:B-1234-:R-:W1:Y:S01]  /*b1e0*/  LDC R3, c[0x0][0x424] ;  /* 0x00010900ff037b82 */ /* 0x01ee620000000800 */
[----:B0-----:R-:W-:-:S04]  /*b1f0*/  PRMT R0, R4, 0x9910, RZ ;  /* 0x0000991004007816 */ /* 0x001fc800000000ff */
[----:B------:R-:W-:Y:S02]  /*b200*/  ISETP.GT.AND P1, PT, R0, 0x9, PT ;  /* 0x000000090000780c */ /* 0x000fe40003f24270 */
[----:B-1----:R-:W-:Y:S02]  /*b210*/  ISETP.GT.U32.AND P0, PT, R3, 0x1f, PT ;  /* 0x0000001f0300780c */ /* 0x002fe40003f04070 */
[----:B-----5:R-:W-:-:S04]  /*b220*/  SHF.L.U32 R18, R18, R3, RZ ;  /* 0x0000000312127219 */ /* 0x020fc800000006ff */
        /* <DEDUP_REMOVED lines=12> */
.L_x_15436:
[----:B------:R-:W-:Y:S01]  /*b2f0*/  STG.E.U8 desc[UR36][R16.64], R2 ;  /* 0x0000000210007986 */ /* 0x000fe2000c101124 */
[----:B------:R-:W-:Y:S05]  /*b300*/  EXIT ;  /* 0x000000000000794d */ /* 0x000fea0003800000 */
.L_x_15435:
        /* <DEDUP_REMOVED lines=9> */
.L_x_15439:
[----:B------:R-:W-:Y:S01]  /*b3a0*/  STG.E desc[UR36][R16.64], R2 ;  /* 0x0000000210007986 */ /* 0x000fe2000c101924 */
[----:B------:R-:W-:Y:S05]  /*b3b0*/  EXIT ;  /* 0x000000000000794d */ /* 0x000fea0003800000 */
.L_x_15438:
[----:B------:R-:W-:Y:S01]  /*b3c0*/  STG.E.U16 desc[UR36][R16.64], R2 ;  /* 0x0000000210007986 */ /* 0x000fe2000c101524 */
[----:B------:R-:W-:Y:S05]  /*b3d0*/  EXIT ;  /* 0x000000000000794d */ /* 0x000fea0003800000 */
.L_x_15434:
        /* <DEDUP_REMOVED lines=9> */
.L_x_15441:
[----:B------:R-:W-:-:S04]  /*b470*/  I2FP.F32.S32 R0, R2 ;  /* 0x0000000200007245 */ /* 0x000fc80000201400 */
[----:B------:R-:W-:-:S05]  /*b480*/  F2FP.F16.F32.PACK_AB R0, RZ, R0 ;  /* 0x00000000ff00723e */ /* 0x000fca00000000ff */
[----:B------:R-:W-:Y:S01]  /*b490*/  STG.E.U16 desc[UR36][R16.64], R0 ;  /* 0x0000000010007986 */ /* 0x000fe2000c101524 */
[----:B------:R-:W-:Y:S05]  /*b4a0*/  EXIT ;  /* 0x000000000000794d */ /* 0x000fea0003800000 */
.L_x_15440:
        /* <DEDUP_REMOVED lines=10> */
.L_x_15443:
[----:B------:R-:W-:-:S04]  /*b550*/  I2FP.F32.S32 R2, R2 ;  /* 0x0000000200027245 */ /* 0x000fc80000201400 */
[----:B------:R-:W-:-:S04]  /*b560*/  F2FP.F16.F32.PACK_AB R3, RZ, R2 ;  /* 0x00000002ff03723e */ /* 0x000fc800000000ff */
[----:B------:R-:W-:-:S05]  /*b570*/  PRMT R3, R3, 0x5410, RZ ;  /* 0x0000541003037816 */ /* 0x000fca00000000ff */
[----:B------:R-:W-:Y:S01]  /*b580*/  STG.E desc[UR36][R16.64], R3 ;  /* 0x0000000310007986 */ /* 0x000fe2000c101924 */
[----:B------:R-:W-:Y:S05]  /*b590*/  EXIT ;  /* 0x000000000000794d */ /* 0x000fea0003800000 */
.L_x_15442:
[----:B------:R-:W0:Y:S02]  /*b5a0*/  I2F.F64 R2, R2 ;  /* 0x0000000200027312 */ /* 0x000e240000201c00 */
[----:B0-----:R-:W-:Y:S01]  /*b5b0*/  STG.E.64 desc[UR36][R16.64], R2 ;  /* 0x0000000210007986 */ /* 0x001fe2000c101b24 */
[----:B------:R-:W-:Y:S05]  /*b5c0*/  EXIT ;  /* 0x000000000000794d */ /* 0x000fea0003800000 */
.L_x_15433:
        /* <DEDUP_REMOVED lines=12> */
.L_x_15446:
[----:B------:R-:W0:Y:S01]  /*b690*/  I2F.F64 R4, R2 ;  /* 0x0000000200047312 */ /* 0x000e220000201c00 */
[----:B------:R-:W-:-:S05]  /*b6a0*/  CS2R R6, SRZ ;  /* 0x0000000000067805 */ /* 0x000fca000001ff00 */
[----:B0-----:R-:W-:Y:S01]  /*b6b0*/  STG.E.128 desc[UR36][R16.64], R4 ;  /* 0x0000000410007986 */ /* 0x001fe2000c101d24 */
[----:B------:R-:W-:Y:S05]  /*b6c0*/  EXIT ;  /* 0x000000000000794d */ /* 0x000fea0003800000 */
.L_x_15445:
        /* <DEDUP_REMOVED lines=21> */
.L_x_15450:
[----:B------:R-:W-:Y:S05]  /*b820*/  BSYNC B0 ;  /* 0x0000000000007941 */ /* 0x000fea0003800000 */
.L_x_15449:
[----:B------:R-:W-:-:S05]  /*b830*/  LOP3.LUT R3, R0, R3, RZ, 0xfc, !PT ;  /* 0x0000000300037212 */ /* 0x000fca00078efcff */
[----:B------:R-:W-:Y:S01]  /*b840*/  STG.E.U8 desc[UR36][R16.64], R3 ;  /* 0x0000000310007986 */ /* 0x000fe2000c101124 */
[----:B------:R-:W-:Y:S05]  /*b850*/  EXIT ;  /* 0x000000000000794d */ /* 0x000fea0003800000 */
.L_x_15448:
        /* <DEDUP_REMOVED lines=13> */
.L_x_15452:
[----:B------:R-:W-:Y:S01]  /*b930*/  IMAD.MOV.U32 R0, RZ, RZ, 0x7f ;  /* 0x0000007fff007424 */ /* 0x000fe200078e00ff */
[----:B------:R-:W-:-:S04]  /*b940*/  ISETP.GT.U32.AND P0, PT, R2, 0x7f800000, PT ;  /* 0x7f8000000200780c */ /* 0x000fc80003f04070 */
[----:B------:R-:W-:-:S09]  /*b950*/  SEL R0, R0, 0x7c, P0 ;  /* 0x0000007c00007807 */ /* 0x000fd20000000000 */
.L_x_15453:
[----:B------:R-:W-:Y:S05]  /*b960*/  BSYNC B0 ;  /* 0x0000000000007941 */ /* 0x000fea0003800000 */
.L_x_15451:
[----:B------:R-:W-:-:S04]  /*b970*/  LOP3.LUT R2, R3, 0x80000000, RZ, 0xc0, !PT ;  /* 0x8000000003027812 */ /* 0x000fc800078ec0ff */
[----:B------:R-:W-:-:S04]  /*b980*/  SHF.R.U32.HI R3, RZ, 0x18, R2 ;  /* 0x00000018ff037819 */ /* 0x000fc80000011602 */
[----:B------:R-:W-:-:S05]  /*b990*/  LOP3.LUT R3, R0, R3, RZ, 0xfc, !PT ;  /* 0x0000000300037212 */ /* 0x000fca00078efcff */
[----:B------:R-:W-:Y:S01]  /*b9a0*/  STG.E.U8 desc[UR36][R16.64], R3 ;  /* 0x0000000310007986 */ /* 0x000fe2000c101124 */
[----:B------:R-:W-:Y:S05]  /*b9b0*/  EXIT ;  /* 0x000000000000794d */ /* 0x000fea0003800000 */
.L_x_15447:
[----:B------:R-:W-:-:S04]  /*b9c0*/  I2FP.F32.S32 R0, R2 ;  /* 0x0000000200007245 */ /* 0x000fc80000201400 */
[----:B------:R-:W-:-:S05]  /*b9d0*/  F2FP.BF16.F32.PACK_AB R0, RZ, R0 ;  /* 0x00000000ff00723e */ /* 0x000fca00000010ff */
[----:B------:R-:W-:Y:S01]  /*b9e0*/  STG.E.U16 desc[UR36][R16.64], R0 ;  /* 0x0000000010007986 */ /* 0x000fe2000c101524 */
[----:B------:R-:W-:Y:S05]  /*b9f0*/  EXIT ;  /* 0x000000000000794d */ /* 0x000fea0003800000 */
.L_x_15444:
        /* <DEDUP_REMOVED lines=10> */
.L_x_15456:
        /* <DEDUP_REMOVED lines=17> */
.L_x_15459:
[----:B------:R-:W-:-:S04]  /*bbb0*/  LOP3.LUT R2, R3, 0x80000000, RZ, 0xc0, !PT ;  /* 0x8000000003027812 */ /* 0x000fc800078ec0ff */
[----:B------:R-:W-:-:S04]  /*bbc0*/  SHF.R.U32.HI R3, RZ, 0x18, R2 ;  /* 0x00000018ff037819 */ /* 0x000fc80000011602 */
[----:B------:R-:W-:-:S04]  /*bbd0*/  LOP3.LUT R0, R0, R3, RZ, 0xfc, !PT ;  /* 0x0000000300007212 */ /* 0x000fc800078efcff */
[----:B------:R-:W-:-:S07]  /*bbe0*/  PRMT R8, R0, 0x7610, R8 ;  /* 0x0000761000087816 */ /* 0x000fce0000000008 */
.L_x_15458:
[----:B------:R-:W-:Y:S05]  /*bbf0*/  BSYNC B0 ;  /* 0x0000000000007941 */ /* 0x000fea0003800000 */
.L_x_15457:
[----:B------:R-:W-:Y:S01]  /*bc00*/  STG.E.U8 desc[UR36][R16.64], R8 ;  /* 0x0000000810007986 */ /* 0x000fe2000c101124 */
[----:B------:R-:W-:Y:S05]  /*bc10*/  EXIT ;  /* 0x000000000000794d */ /* 0x000fea0003800000 */
.L_x_15455:
        /* <DEDUP_REMOVED lines=17> */
.L_x_15462:
[----:B------:R-:W-:-:S04]  /*bd30*/  LOP3.LUT R2, R3, 0x80000000, RZ, 0xc0, !PT ;  /* 0x8000000003027812 */ /* 0x000fc800078ec0ff */
[----:B------:R-:W-:-:S04]  /*bd40*/  SHF.R.U32.HI R3, RZ, 0x18, R2 ;  /* 0x00000018ff037819 */ /* 0x000fc80000011602 */
[----:B------:R-:W-:-:S04]  /*bd50*/  LOP3.LUT R0, R0, R3, RZ, 0xfc, !PT ;  /* 0x0000000300007212 */ /* 0x000fc800078efcff */
[----:B------:R-:W-:-:S07]  /*bd60*/  PRMT R8, R0, 0x7610, R8 ;  /* 0x0000761000087816 */ /* 0x000fce0000000008 */
.L_x_15461:
[----:B------:R-:W-:Y:S05]  /*bd70*/  BSYNC B0 ;  /* 0x0000000000007941 */ /* 0x000fea0003800000 */
.L_x_15460:
[----:B------:R-:W-:Y:S01]  /*bd80*/  STG.E.U8 desc[UR36][R16.64], R8 ;  /* 0x0000000810007986 */ /* 0x000fe2000c101124 */
[----:B------:R-:W-:Y:S05]  /*bd90*/  EXIT ;  /* 0x000000000000794d */ /* 0x000fea0003800000 */
.L_x_15454:
        /* <DEDUP_REMOVED lines=22> */
.L_x_15437:
        /* <DEDUP_REMOVED lines=16> */
.L_x_15465:
[----:B------:R-:W-:Y:S05]  /*c000*/  EXIT ;  /* 0x000000000000794d */ /* 0x000fea0003800000 */
.L_x_15464:
[----:B------:R-:W-:-:S05]  /*c010*/  SHF.R.S32.HI R3, RZ, 0x1f, R2 ;  /* 0x0000001fff037819 */ /* 0x000fca0000011402 */
[----:B------:R-:W-:Y:S01]  /*c020*/  STG.E.64 desc[UR36][R16.64], R2 ;  /* 0x0000000210007986 */ /* 0x000fe2000c101b24 */
[----:B------:R-:W-:Y:S05]  /*c030*/  EXIT ;  /* 0x000000000000794d */ /* 0x000fea0003800000 */
.L_x_15463:
[----:B------:R-:W-:Y:S01]  /*c040*/  STG.E desc[UR36][R16.64], R2 ;  /* 0x0000000210007986 */ /* 0x000fe2000c101924 */
[----:B------:R-:W-:Y:S05]  /*c050*/  EXIT ;  /* 0x000000000000794d */ /* 0x000fea0003800000 */
.L_x_15466:
        /* <DEDUP_REMOVED lines=10> */
.L_x_20645:


//--------------------- .text._ZN2at6native27unrolled_elementwise_kernelINS0_13BUnaryFunctorIiiiZZZNS0_18lshift_kernel_cudaERNS_18TensorIteratorBaseEENKUlvE_clEvENKUlvE1_clEvEUliiE_EESt5arrayIPcLm2EELi4E23TrivialOffsetCalculatorILi1EjESD_NS0_6memory12LoadWithCastILi1EEENSE_13StoreWithCastILi1EEEEEviT_T0_T2_T3_T4_T5_ --------------------------
	.section	.text._ZN2at6native27unrolled_elementwise_kernelINS0_13BUnaryFunctorIiiiZZZNS0_18lshift_kernel_cudaERNS_18TensorIteratorBaseEENKUlvE_clEvENKUlvE1_clEvEUliiE_EESt5arrayIPcLm2EELi4E23TrivialOffsetCalculatorILi1EjESD_NS0_6memory12LoadWithCastILi1EEENSE_13StoreWithCastILi1EEEEEviT_T0_T2_T3_T4_T5_,"ax",@progbits
	.align	128
        .global         _ZN2at6native27unrolled_elementwise_kernelINS0_13BUnaryFunctorIiiiZZZNS0_18lshift_kernel_cudaERNS_18TensorIteratorBaseEENKUlvE_clEvENKUlvE1_clEvEUliiE_EESt5arrayIPcLm2EELi4E23TrivialOffsetCalculatorILi1EjESD_NS0_6memory12LoadWithCastILi1EEENSE_13StoreWithCastILi1EEEEEviT_T0_T2_T3_T4_T5_
        .type           _ZN2at6native27unrolled_elementwise_kernelINS0_13BUnaryFunctorIiiiZZZNS0_18lshift_kernel_cudaERNS_18TensorIteratorBaseEENKUlvE_clEvENKUlvE1_clEvEUliiE_EESt5arrayIPcLm2EELi4E23TrivialOffsetCalculatorILi1EjESD_NS0_6memory12LoadWithCastILi1EEENSE_13StoreWithCastILi1EEEEEviT_T0_T2_T3_T4_T5_,@function
        .size           _ZN2at6native27unrolled_elementwise_kernelINS0_13BUnaryFunctorIiiiZZZNS0_18lshift_kernel_cudaERNS_18TensorIteratorBaseEENKUlvE_clEvENKUlvE1_clEvEUliiE_EESt5arrayIPcLm2EELi4E23TrivialOffsetCalculatorILi1EjESD_NS0_6memory12LoadWithCastILi1EEENSE_13StoreWithCastILi1EEEEEviT_T0_T2_T3_T4_T5_,(.L_x_20646 - _ZN2at6native27unrolled_elementwise_kernelINS0_13BUnaryFunctorIiiiZZZNS0_18lshift_kernel_cudaERNS_18TensorIteratorBaseEENKUlvE_clEvENKUlvE1_clEvEUliiE_EESt5arrayIPcLm2EELi4E23TrivialOffsetCalculatorILi1EjESD_NS0_6memory12LoadWithCastILi1EEENSE_13StoreWithCastILi1EEEEEviT_T0_T2_T3_T4_T5_)
        .other          _ZN2at6native27unrolled_elementwise_kernelINS0_13BUnaryFunctorIiiiZZZNS0_18lshift_kernel_cudaERNS_18TensorIteratorBaseEENKUlvE_clEvENKUlvE1_clEvEUliiE_EESt5arrayIPcLm2EELi4E23TrivialOffsetCalculatorILi1EjESD_NS0_6memory12LoadWithCastILi1EEENSE_13StoreWithCastILi1EEEEEviT_T0_T2_T3_T4_T5_,@"STO_CUDA_ENTRY STV_DEFAULT"
_ZN2at6native27unrolled_elementwise_kernelINS0_13BUnaryFunctorIiiiZZZNS0_18lshift_kernel_cudaERNS_18TensorIteratorBaseEENKUlvE_clEvENKUlvE1_clEvEUliiE_EESt5arrayIPcLm2EELi4E23TrivialOffsetCalculatorILi1EjESD_NS0_6memory12LoadWithCastILi1EEENSE_13StoreWithCastILi1EEEEEviT_T0_T2_T3_T4_T5_:
.text._ZN2at6native27unrolled_elementwise_kernelINS0_13BUnaryFunctorIiiiZZZNS0_18lshift_kernel_cudaERNS_18TensorIteratorBaseEENKUlvE_clEvENKUlvE1_clEvEUliiE_EESt5arrayIPcLm2EELi4E23TrivialOffsetCalculatorILi1EjESD_NS0_6memory12LoadWithCastILi1EEENSE_13StoreWithCastILi1EEEEEviT_T0_T2_T3_T4_T5_:
[----:B------:R-:W0:Y:S01]  /*0000*/  LDC R1, c[0x0][0x28] ;  /* 0x00000a00ff017b82 */ /* 0x000e220000000800 */
[----:B------:R-:W1:Y:S07]  /*0010*/  S2R R24, SR_CTAID.X ;  /* 0x0000000000187919 */ /* 0x000e6e0000002500 */
[----:B------:R-:W1:Y:S01]  /*0020*/  LDC R3, c[0x0][0x210] ;  /* 0x00008400ff037b82 */ /* 0x000e620000000800 */
[----:B------:R-:W-:Y:S01]  /*0030*/  ULDC.64 UR36, c[0x0][0x208] ;  /* 0x0000820000247ab9 */ /* 0x000fe20000000a00 */
[----:B------:R-:W-:Y:S01]  /*0040*/  BSSY B6, `(.L_x_15467) ;  /* 0x00000ec000067945 */ /* 0x000fe20003800000 */
[----:B------:R-:W2:Y:S01]  /*0050*/  S2R R17, SR_TID.X ;  /* 0x0000000000117919 */ /* 0x000ea20000002100 */
[----:B------:R-:W-:-:S04]  /*0060*/  CS2R R26, SRZ ;  /* 0x00000000001a7805 */ /* 0x000fc8000001ff00 */
        /* <DEDUP_REMOVED lines=23> */
.L_x_15472:
[----:B------:R3:W5:Y:S01]  /*01e0*/  LDG.E.U8 R26, desc[UR36][R2.64] ;  /* 0x00000024021a7981 */ /* 0x000762000c1e1100 */
[----:B------:R-:W-:Y:S05]  /*01f0*/  BRA `(.L_x_15474) ;  /* 0x0000000c00387947 */ /* 0x000fea0003800000 */
.L_x_15471:
        /* <DEDUP_REMOVED lines=8> */
.L_x_15476:
[----:B------:R1:W5:Y:S01]  /*0280*/  LDG.E R26, desc[UR36][R2.64] ;  /* 0x00000024021a7981 */ /* 0x000362000c1e1900 */
[----:B------:R-:W-:Y:S05]  /*0290*/  BRA `(.L_x_15474) ;  /* 0x0000000c00107947 */ /* 0x000fea0003800000 */
.L_x_15475:
[----:B------:R2:W5:Y:S01]  /*02a0*/  LDG.E.S16 R26, desc[UR36][R2.64] ;  /* 0x00000024021a7981 */ /* 0x000562000c1e1700 */
[----:B------:R-:W-:Y:S05]  /*02b0*/  BRA `(.L_x_15474) ;  /* 0x0000000c00087947 */ /* 0x000fea0003800000 */
.L_x_15470:
        /* <DEDUP_REMOVED lines=9> */
.L_x_15478:
[----:B------:R-:W2:Y:S02]  /*0350*/  LDG.E.U16 R2, desc[UR36][R2.64] ;  /* 0x0000002402027981 */ /* 0x000ea4000c1e1500 */
[----:B--2---:R-:W-:-:S06]  /*0360*/  HADD2.F32 R26, -RZ, R2.H0_H0 ;  /* 0x20000002ff1a7230 */ /* 0x004fcc0000004100 */
[----:B------:R-:W0:Y:S01]  /*0370*/  F2I.FTZ.TRUNC.NTZ R26, R26 ;  /* 0x0000001a001a7305 */ /* 0x000e22000021f100 */
[----:B------:R-:W-:Y:S05]  /*0380*/  BRA `(.L_x_15474) ;  /* 0x0000000800d47947 */ /* 0x000fea0003800000 */
.L_x_15477:
        /* <DEDUP_REMOVED lines=9> */
.L_x_15480:
[----:B------:R-:W2:Y:S02]  /*0420*/  LDG.E.U16 R2, desc[UR36][R2.64] ;  /* 0x0000002402027981 */ /* 0x000ea4000c1e1500 */
[----:B--2---:R-:W-:-:S06]  /*0430*/  HADD2.F32 R26, -RZ, R2.H0_H0 ;  /* 0x20000002ff1a7230 */ /* 0x004fcc0000004100 */
[----:B------:R-:W0:Y:S01]  /*0440*/  F2I.FTZ.TRUNC.NTZ R26, R26 ;  /* 0x0000001a001a7305 */ /* 0x000e22000021f100 */
[----:B------:R-:W-:Y:S05]  /*0450*/  BRA `(.L_x_15474) ;  /* 0x0000000800a07947 */ /* 0x000fea0003800000 */
.L_x_15479:
[----:B------:R-:W2:Y:S02]  /*0460*/  LDG.E.64 R2, desc[UR36][R2.64] ;  /* 0x0000002402027981 */ /* 0x000ea4000c1e1b00 */
[----:B--2---:R0:W1:Y:S01]  /*0470*/  F2I.F64.TRUNC R26, R2 ;  /* 0x00000002001a7311 */ /* 0x004062000030d100 */
[----:B------:R-:W-:Y:S05]  /*0480*/  BRA `(.L_x_15474) ;  /* 0x0000000800947947 */ /* 0x000fea0003800000 */
.L_x_15469:
        /* <DEDUP_REMOVED lines=12> */
.L_x_15483:
[----:B------:R-:W2:Y:S02]  /*0550*/  LDG.E.64 R2, desc[UR36][R2.64] ;  /* 0x0000002402027981 */ /* 0x000ea4000c1e1b00 */
[----:B--2---:R0:W1:Y:S01]  /*0560*/  F2I.F64.TRUNC R26, R2 ;  /* 0x00000002001a7311 */ /* 0x004062000030d100 */
[----:B------:R-:W-:Y:S05]  /*0570*/  BRA `(.L_x_15474) ;  /* 0x0000000800587947 */ /* 0x000fea0003800000 */
.L_x_15482:
        /* <DEDUP_REMOVED lines=27> */
.L_x_15485:
        /* <DEDUP_REMOVED lines=15> */
.L_x_15484:
[----:B------:R-:W2:Y:S02]  /*0820*/  LDG.E.U16 R26, desc[UR36][R2.64] ;  /* 0x00000024021a7981 */ /* 0x000ea4000c1e1500 */
[----:B--2---:R-:W-:-:S06]  /*0830*/  IMAD.U32 R26, R26, 0x10000, RZ ;  /* 0x000100001a1a7824 */ /* 0x004fcc00078e00ff */
[----:B------:R-:W0:Y:S01]  /*0840*/  F2I.FTZ.TRUNC.NTZ R26, R26 ;  /* 0x0000001a001a7305 */ /* 0x000e22000021f100 */
[----:B------:R-:W-:Y:S05]  /*0850*/  BRA `(.L_x_15474) ;  /* 0x0000000400a07947 */ /* 0x000fea0003800000 */
.L_x_15481:
        /* <DEDUP_REMOVED lines=10> */
.L_x_15488:
        /* <DEDUP_REMOVED lines=21> */
.L_x_15492:
[----:B------:R-:W-:Y:S05]  /*0a50*/  BSYNC B1 ;  /* 0x0000000000017941 */ /* 0x000fea0003800000 */
.L_x_15491:
[----:B------:R-:W-:Y:S01]  /*0a60*/  IMAD.SHL.U32 R2, R2, 0x100000, RZ ;  /* 0x0010000002027824 */ /* 0x000fe200078e00ff */
[----:B------:R-:W-:-:S04]  /*0a70*/  LEA R3, R0, 0x3b800000, 0x17 ;  /* 0x3b80000000037811 */ /* 0x000fc800078eb8ff */
[----:B------:R-:W-:-:S07]  /*0a80*/  LOP3.LUT R26, R3, R2, R26, 0xfe, !PT ;  /* 0x00000002031a7212 */ /* 0x000fce00078efe1a */
.L_x_15490:
[----:B------:R-:W-:Y:S05]  /*0a90*/  BSYNC B0 ;  /* 0x0000000000007941 */ /* 0x000fea0003800000 */
.L_x_15489:
[----:B------:R-:W0:Y:S01]  /*0aa0*/  F2I.FTZ.TRUNC.NTZ R26, R26 ;  /* 0x0000001a001a7305 */ /* 0x000e22000021f100 */
[----:B------:R-:W-:Y:S05]  /*0ab0*/  BRA `(.L_x_15474) ;  /* 0x0000000400087947 */ /* 0x000fea0003800000 */
.L_x_15487:
        /* <DEDUP_REMOVED lines=21> */
.L_x_15496:
[----:B------:R-:W-:Y:S05]  /*0c10*/  BSYNC B1 ;  /* 0x0000000000017941 */ /* 0x000fea0003800000 */
.L_x_15495:
[----:B------:R-:W-:Y:S01]  /*0c20*/  IMAD.SHL.U32 R2, R2, 0x200000, RZ ;  /* 0x0020000002027824 */ /* 0x000fe200078e00ff */
[----:B------:R-:W-:-:S04]  /*0c30*/  LEA R3, R0, 0x37800000, 0x17 ;  /* 0x3780000000037811 */ /* 0x000fc800078eb8ff */
[----:B------:R-:W-:-:S07]  /*0c40*/  LOP3.LUT R26, R3, R2, R26, 0xfe, !PT ;  /* 0x00000002031a7212 */ /* 0x000fce00078efe1a */
.L_x_15494:
[----:B------:R-:W-:Y:S05]  /*0c50*/  BSYNC B0 ;  /* 0x0000000000007941 */ /* 0x000fea0003800000 */
.L_x_15493:
[----:B------:R-:W0:Y:S01]  /*0c60*/  F2I.FTZ.TRUNC.NTZ R26, R26 ;  /* 0x0000001a001a7305 */ /* 0x000e22000021f100 */
[----:B------:R-:W-:Y:S05]  /*0c70*/  BRA `(.L_x_15474) ;  /* 0x0000000000987947 */ /* 0x000fea0003800000 */
.L_x_15486:
        /* <DEDUP_REMOVED lines=14> */
.L_x_15500:
[----:B------:R-:W-:Y:S05]  /*0d60*/  BSYNC B0 ;  /* 0x0000000000007941 */ /* 0x000fea0003800000 */
.L_x_15499:
[----:B------:R-:W0:Y:S01]  /*0d70*/  F2I.FTZ.TRUNC.NTZ R26, R26 ;  /* 0x0000001a001a7305 */ /* 0x000e22000021f100 */
[----:B------:R-:W-:Y:S05]  /*0d80*/  BRA `(.L_x_15474) ;  /* 0x0000000000547947 */ /* 0x000fea0003800000 */
.L_x_15473:
        /* <DEDUP_REMOVED lines=17> */
.L_x_15501:
[----:B------:R-:W-:Y:S05]  /*0ea0*/  BRA `(.L_x_15474) ;  /* 0x00000000000c7947 */ /* 0x000fea0003800000 */
.L_x_15498:
[----:B------:R0:W5:Y:S01]  /*0eb0*/  LDG.E R26, desc[UR36][R2.64] ;  /* 0x00000024021a7981 */ /* 0x000162000c1e1900 */
[----:B------:R-:W-:Y:S05]  /*0ec0*/  BRA `(.L_x_15474) ;  /* 0x0000000000047947 */ /* 0x000fea0003800000 */
.L_x_15497:
[----:B------:R0:W5:Y:S02]  /*0ed0*/  LDG.E R26, desc[UR36][R2.64] ;  /* 0x00000024021a7981 */ /* 0x000164000c1e1900 */
.L_x_15474:
[----:B------:R-:W2:Y:S02]  /*0ee0*/  S2R R17, SR_TID.X ;  /* 0x0000000000117919 */ /* 0x000ea40000002100 */
[----:B--2---:R-:W-:-:S07]  /*0ef0*/  VIADD R17, R17, 0x80 ;  /* 0x0000008011117836 */ /* 0x004fce0000000000 */
.L_x_15468:
[----:B------:R-:W-:Y:S05]  /*0f00*/  BSYNC B6 ;  /* 0x0000000000067941 */ /* 0x000fea0003800000 */
.L_x_15467:
        /* <DEDUP_REMOVED lines=23> */
.L_x_15507:
[----:B------:R0:W5:Y:S01]  /*1080*/  LDG.E.U8 R27, desc[UR36][R2.64] ;  /* 0x00000024021b7981 */ /* 0x000162000c1e1100 */
[----:B------:R-:W-:Y:S05]  /*1090*/  BRA `(.L_x_15509) ;  /* 0x0000000c00347947 */ /* 0x000fea0003800000 */
.L_x_15506:
        /* <DEDUP_REMOVED lines=8> */
.L_x_15511:
[----:B------:R0:W5:Y:S01]  /*1120*/  LDG.E R27, desc[UR36][R2.64] ;  /* 0x00000024021b7981 */ /* 0x000162000c1e1900 */
[----:B------:R-:W-:Y:S05]  /*1130*/  BRA `(.L_x_15509) ;  /* 0x0000000c000c7947 */ /* 0x000fea0003800000 */
.L_x_15510:
[----:B------:R0:W5:Y:S01]  /*1140*/  LDG.E.S16 R27, desc[UR36][R2.64] ;  /* 0x00000024021b7981 */ /* 0x000162000c1e1700 */
[----:B------:R-:W-:Y:S05]  /*1150*/  BRA `(.L_x_15509) ;  /* 0x0000000c00047947 */ /* 0x000fea0003800000 */
.L_x_15505:
        /* <DEDUP_REMOVED lines=9> */
.L_x_15513:
[----:B------:R-:W2:Y:S02]  /*11f0*/  LDG.E.U16 R2, desc[UR36][R2.64] ;  /* 0x0000002402027981 */ /* 0x000ea4000c1e1500 */
[----:B--2---:R-:W-:-:S06]  /*1200*/  HADD2.F32 R27, -RZ, R2.H0_H0 ;  /* 0x20000002ff1b7230 */ /* 0x004fcc0000004100 */
[----:B------:R-:W0:Y:S01]  /*1210*/  F2I.FTZ.TRUNC.NTZ R27, R27 ;  /* 0x0000001b001b7305 */ /* 0x000e22000021f100 */
[----:B------:R-:W-:Y:S05]  /*1220*/  BRA `(.L_x_15509) ;  /* 0x0000000800d07947 */ /* 0x000fea0003800000 */
.L_x_15512:
        /* <DEDUP_REMOVED lines=9> */
.L_x_15515:
[----:B------:R-:W2:Y:S02]  /*12c0*/  LDG.E.U16 R2, desc[UR36][R2.64] ;  /* 0x0000002402027981 */ /* 0x000ea4000c1e1500 */
[----:B--2---:R-:W-:-:S06]  /*12d0*/  HADD2.F32 R27, -RZ, R2.H0_H0 ;  /* 0x20000002ff1b7230 */ /* 0x004fcc0000004100 */
[----:B------:R-:W0:Y:S01]  /*12e0*/  F2I.FTZ.TRUNC.NTZ R27, R27 ;  /* 0x0000001b001b7305 */ /* 0x000e22000021f100 */
[----:B------:R-:W-:Y:S05]  /*12f0*/  BRA `(.L_x_15509) ;  /* 0x00000008009c7947 */ /* 0x000fea0003800000 */
.L_x_15514:
[----:B------:R-:W2:Y:S02]  /*1300*/  LDG.E.64 R2, desc[UR36][R2.64] ;  /* 0x0000002402027981 */ /* 0x000ea4000c1e1b00 */
[----:B--2---:R0:W1:Y:S01]  /*1310*/  F2I.F64.TRUNC R27, R2 ;  /* 0x00000002001b7311 */ /* 0x004062000030d100 */
[----:B------:R-:W-:Y:S05]  /*1320*/  BRA `(.L_x_15509) ;  /* 0x0000000800907947 */ /* 0x000fea0003800000 */
.L_x_15504:
        /* <DEDUP_REMOVED lines=12> */
.L_x_15518:
[----:B------:R-:W2:Y:S02]  /*13f0*/  LDG.E.64 R2, desc[UR36][R2.64] ;  /* 0x0000002402027981 */ /* 0x000ea4000c1e1b00 */
[----:B--2---:R0:W1:Y:S01]  /*1400*/  F2I.F64.TRUNC R27, R2 ;  /* 0x00000002001b7311 */ /* 0x004062000030d100 */
[----:B------:R-:W-:Y:S05]  /*1410*/  BRA `(.L_x_15509) ;  /* 0x0000000800547947 */ /* 0x000fea0003800000 */
.L_x_15517:
        /* <DEDUP_REMOVED lines=27> */
.L_x_15520:
        /* <DEDUP_REMOVED lines=14> */
.L_x_15519:
[----:B------:R-:W2:Y:S02]  /*16b0*/  LDG.E.U16 R27, desc[UR36][R2.64] ;  /* 0x00000024021b7981 */ /* 0x000ea4000c1e1500 */
[----:B--2---:R-:W-:-:S06]  /*16c0*/  IMAD.U32 R27, R27, 0x10000, RZ ;  /* 0x000100001b1b7824 */ /* 0x004fcc00078e00ff */
[----:B------:R-:W4:Y:S01]  /*16d0*/  F2I.FTZ.TRUNC.NTZ R27, R27 ;  /* 0x0000001b001b7305 */ /* 0x000f22000021f100 */
[----:B------:R-:W-:Y:S05]  /*16e0*/  BRA `(.L_x_15509) ;  /* 0x0000000400a07947 */ /* 0x000fea0003800000 */
.L_x_15516:
        /* <DEDUP_REMOVED lines=10> */
.L_x_15523:
        /* <DEDUP_REMOVED lines=21> */
.L_x_15527:
[----:B------:R-:W-:Y:S05]  /*18e0*/  BSYNC B1 ;  /* 0x0000000000017941 */ /* 0x000fea0003800000 */
.L_x_15526:
[----:B------:R-:W-:Y:S01]  /*18f0*/  IMAD.SHL.U32 R2, R2, 0x100000, RZ ;  /* 0x0010000002027824 */ /* 0x000fe200078e00ff */
[----:B------:R-:W-:-:S04]  /*1900*/  LEA R0, R0, 0x3b800000, 0x17 ;  /* 0x3b80000000007811 */ /* 0x000fc800078eb8ff */
[----:B------:R-:W-:-:S07]  /*1910*/  LOP3.LUT R27, R0, R2, R27, 0xfe, !PT ;  /* 0x00000002001b7212 */ /* 0x000fce00078efe1b */
.L_x_15525:
[----:B------:R-:W-:Y:S05]  /*1920*/  BSYNC B0 ;  /* 0x0000000000007941 */ /* 0x000fea0003800000 */
.L_x_15524:
[----:B------:R-:W0:Y:S01]  /*1930*/  F2I.FTZ.TRUNC.NTZ R27, R27 ;  /* 0x0000001b001b7305 */ /* 0x000e22000021f100 */
[----:B------:R-:W-:Y:S05]  /*1940*/  BRA `(.L_x_15509) ;  /* 0x0000000400087947 */ /* 0x000fea0003800000 */
.L_x_15522:
        /* <DEDUP_REMOVED lines=21> */
.L_x_15531:
[----:B------:R-:W-:Y:S05]  /*1aa0*/  BSYNC B1 ;  /* 0x0000000000017941 */ /* 0x000fea0003800000 */
.L_x_15530:
[----:B------:R-:W-:Y:S01]  /*1ab0*/  IMAD.SHL.U32 R2, R2, 0x200000, RZ ;  /* 0x0020000002027824 */ /* 0x000fe200078e00ff */
[----:B------:R-:W-:-:S04]  /*1ac0*/  LEA R0, R0, 0x37800000, 0x17 ;  /* 0x3780000000007811 */ /* 0x000fc800078eb8ff */
[----:B------:R-:W-:-:S07]  /*1ad0*/  LOP3.LUT R27, R0, R2, R27, 0xfe, !PT ;  /* 0x00000002001b7212 */ /* 0x000fce00078efe1b */
.L_x_15529:
[----:B------:R-:W-:Y:S05]  /*1ae0*/  BSYNC B0 ;  /* 0x0000000000007941 */ /* 0x000fea0003800000 */
.L_x_15528:
[----:B------:R-:W0:Y:S01]  /*1af0*/  F2I.FTZ.TRUNC.NTZ R27, R27 ;  /* 0x0000001b001b7305 */ /* 0x000e22000021f100 */
[----:B------:R-:W-:Y:S05]  /*1b00*/  BRA `(.L_x_15509) ;  /* 0x0000000000987947 */ /* 0x000fea0003800000 */
.L_x_15521:
        /* <DEDUP_REMOVED lines=14> */
.L_x_15535:
[----:B------:R-:W-:Y:S05]  /*1bf0*/  BSYNC B0 ;  /* 0x0000000000007941 */ /* 0x000fea0003800000 */
.L_x_15534:
[----:B------:R-:W0:Y:S01]  /*1c00*/  F2I.FTZ.TRUNC.NTZ R27, R27 ;  /* 0x0000001b001b7305 */ /* 0x000e22000021f100 */
[----:B------:R-:W-:Y:S05]  /*1c10*/  BRA `(.L_x_15509) ;  /* 0x0000000000547947 */ /* 0x000fea0003800000 */
.L_x_15508:
        /* <DEDUP_REMOVED lines=17> */
.L_x_15536:
[----:B------:R-:W-:Y:S05]  /*1d30*/  BRA `(.L_x_15509) ;  /* 0x00000000000c7947 */ /* 0x000fea0003800000 */
.L_x_15533:
[----:B------:R0:W5:Y:S01]  /*1d40*/  LDG.E R27, desc[UR36][R2.64] ;  /* 0x00000024021b7981 */ /* 0x000162000c1e1900 */
[----:B------:R-:W-:Y:S05]  /*1d50*/  BRA `(.L_x_15509) ;  /* 0x0000000000047947 */ /* 0x000fea0003800000 */
.L_x_15532:
[----:B------:R0:W5:Y:S02]  /*1d60*/  LDG.E R27, desc[UR36][R2.64] ;  /* 0x00000024021b7981 */ /* 0x000164000c1e1900 */
.L_x_15509:
[----:B------:R-:W-:-:S07]  /*1d70*/  VIADD R17, R17, 0x80 ;  /* 0x0000008011117836 */ /* 0x000fce0000000000 */
.L_x_15503:
[----:B------:R-:W-:Y:S05]  /*1d80*/  BSYNC B6 ;  /* 0x0000000000067941 */ /* 0x000fea0003800000 */
.L_x_15502:
        /* <DEDUP_REMOVED lines=25> */
.L_x_15542:
[----:B------:R0:W5:Y:S01]  /*1f20*/  LDG.E.U8 R23, desc[UR36][R2.64] ;  /* 0x0000002402177981 */ /* 0x000162000c1e1100 */
[----:B------:R-:W-:Y:S05]  /*1f30*/  BRA `(.L_x_15544) ;  /* 0x0000000c00347947 */ /* 0x000fea0003800000 */
.L_x_15541:
        /* <DEDUP_REMOVED lines=8> */
.L_x_15546:
[----:B------:R0:W5:Y:S01]  /*1fc0*/  LDG.E R23, desc[UR36][R2.64] ;  /* 0x0000002402177981 */ /* 0x000162000c1e1900 */
[----:B------:R-:W-:Y:S05]  /*1fd0*/  BRA `(.L_x_15544) ;  /* 0x0000000c000c7947 */ /* 0x000fea0003800000 */
.L_x_15545:
[----:B------:R0:W5:Y:S01]  /*1fe0*/  LDG.E.S16 R23, desc[UR36][R2.64] ;  /* 0x0000002402177981 */ /* 0x000162000c1e1700 */
[----:B------:R-:W-:Y:S05]  /*1ff0*/  BRA `(.L_x_15544) ;  /* 0x0000000c00047947 */ /* 0x000fea0003800000 */
.L_x_15540:
        /* <DEDUP_REMOVED lines=9> */
.L_x_15548:
[----:B------:R-:W2:Y:S02]  /*2090*/  LDG.E.U16 R2, desc[UR36][R2.64] ;  /* 0x0000002402027981 */ /* 0x000ea4000c1e1500 */
[----:B--2---:R-:W-:-:S06]  /*20a0*/  HADD2.F32 R23, -RZ, R2.H0_H0 ;  /* 0x20000002ff177230 */ /* 0x004fcc0000004100 */
[----:B------:R-:W0:Y:S01]  /*20b0*/  F2I.FTZ.TRUNC.NTZ R23, R23 ;  /* 0x0000001700177305 */ /* 0x000e22000021f100 */
[----:B------:R-:W-:Y:S05]  /*20c0*/  BRA `(.L_x_15544) ;  /* 0x0000000800d07947 */ /* 0x000fea0003800000 */
.L_x_15547:
        /* <DEDUP_REMOVED lines=9> */
.L_x_15550:
[----:B------:R-:W2:Y:S02]  /*2160*/  LDG.E.U16 R2, desc[UR36][R2.64] ;  /* 0x0000002402027981 */ /* 0x000ea4000c1e1500 */
[----:B--2---:R-:W-:-:S06]  /*2170*/  HADD2.F32 R23, -RZ, R2.H0_H0 ;  /* 0x20000002ff177230 */ /* 0x004fcc0000004100 */
[----:B------:R-:W0:Y:S01]  /*2180*/  F2I.FTZ.TRUNC.NTZ R23, R23 ;  /* 0x0000001700177305 */ /* 0x000e22000021f100 */
[----:B------:R-:W-:Y:S05]  /*2190*/  BRA `(.L_x_15544) ;  /* 0x00000008009c7947 */ /* 0x000fea0003800000 */
.L_x_15549:
[----:B------:R-:W2:Y:S02]  /*21a0*/  LDG.E.64 R2, desc[UR36][R2.64] ;  /* 0x0000002402027981 */ /* 0x000ea4000c1e1b00 */
[----:B--2---:R0:W1:Y:S01]  /*21b0*/  F2I.F64.TRUNC R23, R2 ;  /* 0x0000000200177311 */ /* 0x004062000030d100 */
[----:B------:R-:W-:Y:S05]  /*21c0*/  BRA `(.L_x_15544) ;  /* 0x0000000800907947 */ /* 0x000fea0003800000 */
.L_x_15539:
        /* <DEDUP_REMOVED lines=12> */
.L_x_15553:
[----:B------:R-:W2:Y:S02]  /*2290*/  LDG.E.64 R2, desc[UR36][R2.64] ;  /* 0x0000002402027981 */ /* 0x000ea4000c1e1b00 */
[----:B--2---:R0:W1:Y:S01]  /*22a0*/  F2I.F64.TRUNC R23, R2 ;  /* 0x0000000200177311 */ /* 0x004062000030d100 */
[----:B------:R-:W-:Y:S05]  /*22b0*/  BRA `(.L_x_15544) ;  /* 0x0000000800547947 */ /* 0x000fea0003800000 */
.L_x_15552:
        /* <DEDUP_REMOVED lines=27> */
.L_x_15555:
        /* <DEDUP_REMOVED lines=14> */
.L_x_15554:
[----:B------:R-:W2:Y:S02]  /*2550*/  LDG.E.U16 R23, desc[UR36][R2.64] ;  /* 0x0000002402177981 */ /* 0x000ea4000c1e1500 */
[----:B--2---:R-:W-:-:S06]  /*2560*/  IMAD.U32 R23, R23, 0x10000, RZ ;  /* 0x0001000017177824 */ /* 0x004fcc00078e00ff */
[----:B------:R-:W0:Y:S01]  /*2570*/  F2I.FTZ.TRUNC.NTZ R23, R23 ;  /* 0x0000001700177305 */ /* 0x000e22000021f100 */
[----:B------:R-:W-:Y:S05]  /*2580*/  BRA `(.L_x_15544) ;  /* 0x0000000400a07947 */ /* 0x000fea0003800000 */
.L_x_15551:
        /* <DEDUP_REMOVED lines=10> */
.L_x_15558:
        /* <DEDUP_REMOVED lines=21> */
.L_x_15562:
[----:B------:R-:W-:Y:S05]  /*2780*/  BSYNC B1 ;  /* 0x0000000000017941 */ /* 0x000fea0003800000 */
.L_x_15561:
[----:B------:R-:W-:Y:S01]  /*2790*/  IMAD.SHL.U32 R2, R2, 0x100000, RZ ;  /* 0x0010000002027824 */ /* 0x000fe200078e00ff */
[----:B------:R-:W-:-:S04]  /*27a0*/  LEA R0, R0, 0x3b800000, 0x17 ;  /* 0x3b80000000007811 */ /* 0x000fc800078eb8ff */
[----:B------:R-:W-:-:S07]  /*27b0*/  LOP3.LUT R23, R0, R2, R23, 0xfe, !PT ;  /* 0x0000000200177212 */ /* 0x000fce00078efe17 */
.L_x_15560:
[----:B------:R-:W-:Y:S05]  /*27c0*/  BSYNC B0 ;  /* 0x0000000000007941 */ /* 0x000fea0003800000 */
.L_x_15559:
[----:B------:R-:W1:Y:S01]  /*27d0*/  F2I.FTZ.TRUNC.NTZ R23, R23 ;  /* 0x0000001700177305 */ /* 0x000e62000021f100 */
[----:B------:R-:W-:Y:S05]  /*27e0*/  BRA `(.L_x_15544) ;  /* 0x0000000400087947 */ /* 0x000fea0003800000 */
.L_x_15557:
        /* <DEDUP_REMOVED lines=21> */
.L_x_15566:
[----:B------:R-:W-:Y:S05]  /*2940*/  BSYNC B1 ;  /* 0x0000000000017941 */ /* 0x000fea0003800000 */
.L_x_15565:
[----:B------:R-:W-:Y:S01]  /*2950*/  IMAD.SHL.U32 R2, R2, 0x200000, RZ ;  /* 0x0020000002027824 */ /* 0x000fe200078e00ff */
[----:B------:R-:W-:-:S04]  /*2960*/  LEA R0, R0, 0x37800000, 0x17 ;  /* 0x3780000000007811 */ /* 0x000fc800078eb8ff */
[----:B------:R-:W-:-:S07]  /*2970*/  LOP3.LUT R23, R0, R2, R23, 0xfe, !PT ;  /* 0x0000000200177212 */ /* 0x000fce00078efe17 */
.L_x_15564:
[----:B------:R-:W-:Y:S05]  /*2980*/  BSYNC B0 ;  /* 0x0000000000007941 */ /* 0x000fea0003800000 */
.L_x_15563:
[----:B------:R-:W2:Y:S01]  /*2990*/  F2I.FTZ.TRUNC.NTZ R23, R23 ;  /* 0x0000001700177305 */ /* 0x000ea2000021f100 */
[----:B------:R-:W-:Y:S05]  /*29a0*/  BRA `(.L_x_15544) ;  /* 0x0000000000987947 */ /* 0x000fea0003800000 */
.L_x_15556:
        /* <DEDUP_REMOVED lines=14> */
.L_x_15570:
[----:B------:R-:W-:Y:S05]  /*2a90*/  BSYNC B0 ;  /* 0x0000000000007941 */ /* 0x000fea0003800000 */
.L_x_15569:
[----:B------:R-:W4:Y:S01]  /*2aa0*/  F2I.FTZ.TRUNC.NTZ R23, R23 ;  /* 0x0000001700177305 */ /* 0x000f22000021f100 */
[----:B------:R-:W-:Y:S05]  /*2ab0*/  BRA `(.L_x_15544) ;  /* 0x0000000000547947 */ /* 0x000fea0003800000 */
.L_x_15543:
        /* <DEDUP_REMOVED lines=17> */
.L_x_15571:
[----:B------:R-:W-:Y:S05]  /*2bd0*/  BRA `(.L_x_15544) ;  /* 0x00000000000c7947 */ /* 0x000fea0003800000 */
.L_x_15568:
[----:B------:R0:W5:Y:S01]  /*2be0*/  LDG.E R23, desc[UR36][R2.64] ;  /* 0x0000002402177981 */ /* 0x000162000c1e1900 */
[----:B------:R-:W-:Y:S05]  /*2bf0*/  BRA `(.L_x_15544) ;  /* 0x0000000000047947 */ /* 0x000fea0003800000 */
.L_x_15567:
[----:B------:R3:W5:Y:S02]  /*2c00*/  LDG.E R23, desc[UR36][R2.64] ;  /* 0x0000002402177981 */ /* 0x000764000c1e1900 */
.L_x_15544:
[----:B------:R-:W-:-:S07]  /*2c10*/  VIADD R17, R17, 0x80 ;  /* 0x0000008011117836 */ /* 0x000fce0000000000 */
.L_x_15538:
[----:B------:R-:W-:Y:S05]  /*2c20*/  BSYNC B6 ;  /* 0x0000000000067941 */ /* 0x000fea0003800000 */
.L_x_15537:
        /* <DEDUP_REMOVED lines=22> */
.L_x_15577:
[----:B------:R0:W5:Y:S01]  /*2d90*/  LDG.E.U8 R25, desc[UR36][R2.64] ;  /* 0x0000002402197981 */ /* 0x000162000c1e1100 */
[----:B------:R-:W-:Y:S05]  /*2da0*/  BRA `(.L_x_15573) ;  /* 0x0000000c00307947 */ /* 0x000fea0003800000 */
.L_x_15576:
        /* <DEDUP_REMOVED lines=8> */
.L_x_15580:
[----:B------:R0:W5:Y:S01]  /*2e30*/  LDG.E R25, desc[UR36][R2.64] ;  /* 0x0000002402197981 */ /* 0x000162000c1e1900 */
[----:B------:R-:W-:Y:S05]  /*2e40*/  BRA `(.L_x_15573) ;  /* 0x0000000c00087947 */ /* 0x000fea0003800000 */
.L_x_15579:
[----:B------:R0:W5:Y:S01]  /*2e50*/  LDG.E.S16 R25, desc[UR36][R2.64] ;  /* 0x0000002402197981 */ /* 0x000162000c1e1700 */
[----:B------:R-:W-:Y:S05]  /*2e60*/  BRA `(.L_x_15573) ;  /* 0x0000000c00007947 */ /* 0x000fea0003800000 */
.L_x_15575:
        /* <DEDUP_REMOVED lines=9> */
.L_x_15582:
[----:B------:R-:W3:Y:S02]  /*2f00*/  LDG.E.U16 R2, desc[UR36][R2.64] ;  /* 0x0000002402027981 */ /* 0x000ee4000c1e1500 */
[----:B---3--:R-:W-:-:S06]  /*2f10*/  HADD2.F32 R25, -RZ, R2.H0_H0 ;  /* 0x20000002ff197230 */ /* 0x008fcc0000004100 */
[----:B------:R-:W0:Y:S01]  /*2f20*/  F2I.FTZ.TRUNC.NTZ R25, R25 ;  /* 0x0000001900197305 */ /* 0x000e22000021f100 */
[----:B------:R-:W-:Y:S05]  /*2f30*/  BRA `(.L_x_15573) ;  /* 0x0000000800cc7947 */ /* 0x000fea0003800000 */
.L_x_15581:
        /* <DEDUP_REMOVED lines=9> */
.L_x_15584:
[----:B------:R-:W3:Y:S02]  /*2fd0*/  LDG.E.U16 R2, desc[UR36][R2.64] ;  /* 0x0000002402027981 */ /* 0x000ee4000c1e1500 */
[----:B---3--:R-:W-:-:S06]  /*2fe0*/  HADD2.F32 R25, -RZ, R2.H0_H0 ;  /* 0x20000002ff197230 */ /* 0x008fcc0000004100 */
[----:B------:R-:W0:Y:S01]  /*2ff0*/  F2I.FTZ.TRUNC.NTZ R25, R25 ;  /* 0x0000001900197305 */ /* 0x000e22000021f100 */
[----:B------:R-:W-:Y:S05]  /*3000*/  BRA `(.L_x_15573) ;  /* 0x0000000800987947 */ /* 0x000fea0003800000 */
.L_x_15583:
[----:B------:R-:W3:Y:S02]  /*3010*/  LDG.E.64 R2, desc[UR36][R2.64] ;  /* 0x0000002402027981 */ /* 0x000ee4000c1e1b00 */
[----:B---3--:R0:W1:Y:S01]  /*3020*/  F2I.F64.TRUNC R25, R2 ;  /* 0x0000000200197311 */ /* 0x008062000030d100 */
[----:B------:R-:W-:Y:S05]  /*3030*/  BRA `(.L_x_15573) ;  /* 0x00000008008c7947 */ /* 0x000fea0003800000 */
.L_x_15574:
        /* <DEDUP_REMOVED lines=12> */
.L_x_15587:
[----:B------:R-:W3:Y:S02]  /*3100*/  LDG.E.64 R2, desc[UR36][R2.64] ;  /* 0x0000002402027981 */ /* 0x000ee4000c1e1b00 */
[----:B---3--:R0:W1:Y:S01]  /*3110*/  F2I.F64.TRUNC R25, R2 ;  /* 0x0000000200197311 */ /* 0x008062000030d100 */
[----:B------:R-:W-:Y:S05]  /*3120*/  BRA `(.L_x_15573) ;  /* 0x0000000800507947 */ /* 0x000fea0003800000 */
.L_x_15586:
        /* <DEDUP_REMOVED lines=27> */
.L_x_15589:
        /* <DEDUP_REMOVED lines=14> */
.L_x_15588:
[----:B------:R-:W3:Y:S02]  /*33c0*/  LDG.E.U16 R25, desc[UR36][R2.64] ;  /* 0x0000002402197981 */ /* 0x000ee4000c1e1500 */
[----:B---3--:R-:W-:-:S06]  /*33d0*/  IMAD.U32 R25, R25, 0x10000, RZ ;  /* 0x0001000019197824 */ /* 0x008fcc00078e00ff */
[----:B------:R-:W0:Y:S01]  /*33e0*/  F2I.FTZ.TRUNC.NTZ R25, R25 ;  /* 0x0000001900197305 */ /* 0x000e22000021f100 */
[----:B------:R-:W-:Y:S05]  /*33f0*/  BRA `(.L_x_15573) ;  /* 0x00000004009c7947 */ /* 0x000fea0003800000 */
.L_x_15585:
        /* <DEDUP_REMOVED lines=10> */
.L_x_15592:
        /* <DEDUP_REMOVED lines=21> */
.L_x_15596:
[----:B------:R-:W-:Y:S05]  /*35f0*/  BSYNC B1 ;  /* 0x0000000000017941 */ /* 0x000fea0003800000 */
.L_x_15595:
[----:B------:R-:W-:Y:S01]  /*3600*/  IMAD.SHL.U32 R2, R2, 0x100000, RZ ;  /* 0x0010000002027824 */ /* 0x000fe200078e00ff */
[----:B------:R-:W-:-:S04]  /*3610*/  LEA R0, R0, 0x3b800000, 0x17 ;  /* 0x3b80000000007811 */ /* 0x000fc800078eb8ff */
[----:B------:R-:W-:-:S07]  /*3620*/  LOP3.LUT R25, R0, R2, R25, 0xfe, !PT ;  /* 0x0000000200197212 */ /* 0x000fce00078efe19 */
.L_x_15594:
[----:B------:R-:W-:Y:S05]  /*3630*/  BSYNC B0 ;  /* 0x0000000000007941 */ /* 0x000fea0003800000 */
.L_x_15593:
[----:B------:R-:W0:Y:S01]  /*3640*/  F2I.FTZ.TRUNC.NTZ R25, R25 ;  /* 0x0000001900197305 */ /* 0x000e22000021f100 */
[----:B------:R-:W-:Y:S05]  /*3650*/  BRA `(.L_x_15573) ;  /* 0x0000000400047947 */ /* 0x000fea0003800000 */
.L_x_15591:
        /* <DEDUP_REMOVED lines=21> */
.L_x_15600:
[----:B------:R-:W-:Y:S05]  /*37b0*/  BSYNC B1 ;  /* 0x0000000000017941 */ /* 0x000fea0003800000 */
.L_x_15599:
[----:B------:R-:W-:Y:S01]  /*37c0*/  IMAD.SHL.U32 R2, R2, 0x200000, RZ ;  /* 0x0020000002027824 */ /* 0x000fe200078e00ff */
[----:B------:R-:W-:-:S04]  /*37d0*/  LEA R0, R0, 0x37800000, 0x17 ;  /* 0x3780000000007811 */ /* 0x000fc800078eb8ff */
[----:B------:R-:W-:-:S07]  /*37e0*/  LOP3.LUT R25, R0, R2, R25, 0xfe, !PT ;  /* 0x0000000200197212 */ /* 0x000fce00078efe19 */
.L_x_15598:
[----:B------:R-:W-:Y:S05]  /*37f0*/  BSYNC B0 ;  /* 0x0000000000007941 */ /* 0x000fea0003800000 */
.L_x_15597:
[----:B------:R-:W0:Y:S01]  /*3800*/  F2I.FTZ.TRUNC.NTZ R25, R25 ;  /* 0x0000001900197305 */ /* 0x000e22000021f100 */
[----:B------:R-:W-:Y:S05]  /*3810*/  BRA `(.L_x_15573) ;  /* 0x0000000000947947 */ /* 0x000fea0003800000 */
.L_x_15590:
        /* <DEDUP_REMOVED lines=14> */
.L_x_15604:
[----:B------:R-:W-:Y:S05]  /*3900*/  BSYNC B0 ;  /* 0x0000000000007941 */ /* 0x000fea0003800000 */
.L_x_15603:
[----:B------:R-:W0:Y:S01]  /*3910*/  F2I.FTZ.TRUNC.NTZ R25, R25 ;  /* 0x0000001900197305 */ /* 0x000e22000021f100 */
[----:B------:R-:W-:Y:S05]  /*3920*/  BRA `(.L_x_15573) ;  /* 0x0000000000507947 */ /* 0x000fea0003800000 */
.L_x_15578:
        /* <DEDUP_REMOVED lines=16> */
.L_x_15605:
[----:B------:R-:W-:Y:S05]  /*3a30*/  BRA `(.L_x_15573) ;  /* 0x00000000000c7947 */ /* 0x000fea0003800000 */
.L_x_15602:
[----:B------:R0:W5:Y:S01]  /*3a40*/  LDG.E R25, desc[UR36][R2.64] ;  /* 0x0000002402197981 */ /* 0x000162000c1e1900 */
[----:B------:R-:W-:Y:S05]  /*3a50*/  BRA `(.L_x_15573) ;  /* 0x0000000000047947 */ /* 0x000fea0003800000 */
.L_x_15601:
[----:B------:R0:W5:Y:S02]  /*3a60*/  LDG.E R25, desc[UR36][R2.64] ;  /* 0x0000002402197981 */ /* 0x000164000c1e1900 */
.L_x_15573:
[----:B------:R-:W-:Y:S05]  /*3a70*/  BSYNC B6 ;  /* 0x0000000000067941 */ /* 0x000fea0003800000 */
.L_x_15572:
[----:B------:R-:W1:Y:S01]  /*3a80*/  S2R R19, SR_TID.X ;  /* 0x0000000000137919 */ /* 0x000e620000002100 */
[----:B------:R-:W1:Y:S01]  /*3a90*/  LDC R0, c[0x0][0x218] ;  /* 0x00008600ff007b82 */ /* 0x000e620000000800 */
[----:B------:R-:W-:Y:S01]  /*3aa0*/  BSSY B6, `(.L_x_15606) ;  /* 0x00000f8000067945 */ /* 0x000fe20003800000 */
[----:B------:R-:W-:Y:S02]  /*3ab0*/  IMAD.MOV.U32 R18, RZ, RZ, RZ ;  /* 0x000000ffff127224 */ /* 0x000fe400078e00ff */
[----:B------:R-:W-:Y:S02]  /*3ac0*/  IMAD.MOV.U32 R16, RZ, RZ, RZ ;  /* 0x000000ffff107224 */ /* 0x000fe400078e00ff */
[----:B0-2---:R-:W-:Y:S02]  /*3ad0*/  IMAD.MOV.U32 R4, RZ, RZ, RZ ;  /* 0x000000ffff047224 */ /* 0x005fe400078e00ff */
[----:B------:R-:W0:Y:S01]  /*3ae0*/  LDC.U8 R17, c[0x0][0x23c] ;  /* 0x00008f00ff117b82 */ /* 0x000e220000000000 */
[----:B-1-34-:R-:W-:Y:S01]  /*3af0*/  IMAD.MOV.U32 R2, RZ, RZ, RZ ;  /* 0x000000ffff027224 */ /* 0x01afe200078e00ff */
[----:B------:R-:W-:-:S02]  /*3b00*/  ISETP.GT.U32.AND P0, PT, R0, 0x1f, PT ;  /* 0x0000001f0000780c */ /* 0x000fc40003f04070 */
[----:B------:R-:W-:-:S11]  /*3b10*/  ISETP.GE.AND P1, PT, R19, R22, PT ;  /* 0x000000161300720c */ /* 0x000fd60003f26270 */
[-C--:B-----5:R-:W-:Y:S02]  /*3b20*/  @!P0 SHF.L.U32 R18, R23, R0.reuse, RZ ;  /* 0x0000000017128219 */ /* 0x0a0fe400000006ff */
[-C--:B------:R-:W-:Y:S02]  /*3b30*/  @!P0 SHF.L.U32 R16, R27, R0.reuse, RZ ;  /* 0x000000001b108219 */ /* 0x080fe400000006ff */
[-C--:B------:R-:W-:Y:S02]  /*3b40*/  @!P0 SHF.L.U32 R4, R26, R0.reuse, RZ ;  /* 0x000000001a048219 */ /* 0x080fe400000006ff */
[----:B------:R-:W-:Y:S01]  /*3b50*/  @!P0 SHF.L.U32 R2, R25, R0, RZ ;  /* 0x0000000019028219 */ /* 0x000fe200000006ff */
[----:B0-----:R-:W-:Y:S06]  /*3b60*/  @P1 BRA `(.L_x_15607) ;  /* 0x0000000c00ac1947 */ /* 0x001fec0003800000 */
        /* <DEDUP_REMOVED lines=20> */
.L_x_15611:
[----:B------:R0:W-:Y:S01]  /*3cb0*/  STG.E.U8 desc[UR36][R8.64], R4 ;  /* 0x0000000408007986 */ /* 0x0001e2000c101124 */
[----:B------:R-:W-:Y:S05]  /*3cc0*/  BRA `(.L_x_15613) ;  /* 0x0000000c00507947 */ /* 0x000fea0003800000 */
.L_x_15610:
        /* <DEDUP_REMOVED lines=9> */
.L_x_15615:
[----:B------:R0:W-:Y:S01]  /*3d60*/  STG.E desc[UR36][R8.64], R4 ;  /* 0x0000000408007986 */ /* 0x0001e2000c101924 */
[----:B------:R-:W-:Y:S05]  /*3d70*/  BRA `(.L_x_15613) ;  /* 0x0000000c00247947 */ /* 0x000fea0003800000 */
.L_x_15614:
[----:B------:R0:W-:Y:S01]  /*3d80*/  STG.E.U16 desc[UR36][R8.64], R4 ;  /* 0x0000000408007986 */ /* 0x0001e2000c101524 */
[----:B------:R-:W-:Y:S05]  /*3d90*/  BRA `(.L_x_15613) ;  /* 0x0000000c001c7947 */ /* 0x000fea0003800000 */
.L_x_15609:
        /* <DEDUP_REMOVED lines=9> */
.L_x_15617:
[----:B------:R-:W-:-:S04]  /*3e30*/  I2FP.F32.S32 R0, R4 ;  /* 0x0000000400007245 */ /* 0x000fc80000201400 */
[----:B------:R-:W-:-:S05]  /*3e40*/  F2FP.F16.F32.PACK_AB R0, RZ, R0 ;  /* 0x00000000ff00723e */ /* 0x000fca00000000ff */
[----:B------:R0:W-:Y:S01]  /*3e50*/  STG.E.U16 desc[UR36][R8.64], R0 ;  /* 0x0000000008007986 */ /* 0x0001e2000c101524 */
[----:B------:R-:W-:Y:S05]  /*3e60*/  BRA `(.L_x_15613) ;  /* 0x0000000800e87947 */ /* 0x000fea0003800000 */
.L_x_15616:
        /* <DEDUP_REMOVED lines=10> */
.L_x_15619:
[----:B------:R-:W-:-:S04]  /*3f10*/  I2FP.F32.S32 R4, R4 ;  /* 0x0000000400047245 */ /* 0x000fc80000201400 */
[----:B------:R-:W-:-:S04]  /*3f20*/  F2FP.F16.F32.PACK_AB R3, RZ, R4 ;  /* 0x00000004ff03723e */ /* 0x000fc800000000ff */
[----:B------:R-:W-:-:S05]  /*3f30*/  PRMT R3, R3, 0x5410, RZ ;  /* 0x0000541003037816 */ /* 0x000fca00000000ff */
[----:B------:R0:W-:Y:S01]  /*3f40*/  STG.E desc[UR36][R8.64], R3 ;  /* 0x0000000308007986 */ /* 0x0001e2000c101924 */
[----:B------:R-:W-:Y:S05]  /*3f50*/  BRA `(.L_x_15613) ;  /* 0x0000000800ac7947 */ /* 0x000fea0003800000 */
.L_x_15618:
[----:B------:R-:W0:Y:S02]  /*3f60*/  I2F.F64 R4, R4 ;  /* 0x0000000400047312 */ /* 0x000e240000201c00 */
[----:B0-----:R0:W-:Y:S01]  /*3f70*/  STG.E.64 desc[UR36][R8.64], R4 ;  /* 0x0000000408007986 */ /* 0x0011e2000c101b24 */
[----:B------:R-:W-:Y:S05]  /*3f80*/  BRA `(.L_x_15613) ;  /* 0x0000000800a07947 */ /* 0x000fea0003800000 */
.L_x_15608:
        /* <DEDUP_REMOVED lines=12> */
.L_x_15622:
[----:B------:R-:W0:Y:S01]  /*4050*/  I2F.F64 R4, R4 ;  /* 0x0000000400047312 */ /* 0x000e220000201c00 */
[----:B------:R-:W-:-:S05]  /*4060*/  CS2R R6, SRZ ;  /* 0x0000000000067805 */ /* 0x000fca000001ff00 */
[----:B0-----:R0:W-:Y:S01]  /*4070*/  STG.E.128 desc[UR36][R8.64], R4 ;  /* 0x0000000408007986 */ /* 0x0011e2000c101d24 */
[----:B------:R-:W-:Y:S05]  /*4080*/  BRA `(.L_x_15613) ;  /* 0x0000000800607947 */ /* 0x000fea0003800000 */
.L_x_15621:
        /* <DEDUP_REMOVED lines=21> */
.L_x_15626:
[----:B------:R-:W-:Y:S05]  /*41e0*/  BSYNC B0 ;  /* 0x0000000000007941 */ /* 0x000fea0003800000 */
.L_x_15625:
[----:B------:R-:W-:-:S05]  /*41f0*/  LOP3.LUT R5, R0, R5, RZ, 0xfc, !PT ;  /* 0x0000000500057212 */ /* 0x000fca00078efcff */
[----:B------:R0:W-:Y:S01]  /*4200*/  STG.E.U8 desc[UR36][R8.64], R5 ;  /* 0x0000000508007986 */ /* 0x0001e2000c101124 */
[----:B------:R-:W-:Y:S05]  /*4210*/  BRA `(.L_x_15613) ;  /* 0x0000000400fc7947 */ /* 0x000fea0003800000 */
.L_x_15624:
        /* <DEDUP_REMOVED lines=13> */
.L_x_15628:
[----:B------:R-:W-:Y:S01]  /*42f0*/  IMAD.MOV.U32 R0, RZ, RZ, 0x7f ;  /* 0x0000007fff007424 */ /* 0x000fe200078e00ff */
[----:B------:R-:W-:-:S04]  /*4300*/  ISETP.GT.U32.AND P0, PT, R3, 0x7f800000, PT ;  /* 0x7f8000000300780c */ /* 0x000fc80003f04070 */
[----:B------:R-:W-:-:S09]  /*4310*/  SEL R0, R0, 0x7c, P0 ;  /* 0x0000007c00007807 */ /* 0x000fd20000000000 */
.L_x_15629:
[----:B------:R-:W-:Y:S05]  /*4320*/  BSYNC B0 ;  /* 0x0000000000007941 */ /* 0x000fea0003800000 */
.L_x_15627:
[----:B------:R-:W-:-:S04]  /*4330*/  LOP3.LUT R3, R5, 0x80000000, RZ, 0xc0, !PT ;  /* 0x8000000005037812 */ /* 0x000fc800078ec0ff */
[----:B------:R-:W-:-:S04]  /*4340*/  SHF.R.U32.HI R3, RZ, 0x18, R3 ;  /* 0x00000018ff037819 */ /* 0x000fc80000011603 */
[----:B------:R-:W-:-:S05]  /*4350*/  LOP3.LUT R3, R0, R3, RZ, 0xfc, !PT ;  /* 0x0000000300037212 */ /* 0x000fca00078efcff */
[----:B------:R0:W-:Y:S01]  /*4360*/  STG.E.U8 desc[UR36][R8.64], R3 ;  /* 0x0000000308007986 */ /* 0x0001e2000c101124 */
[----:B------:R-:W-:Y:S05]  /*4370*/  BRA `(.L_x_15613) ;  /* 0x0000000400a47947 */ /* 0x000fea0003800000 */
.L_x_15623:
[----:B------:R-:W-:-:S04]  /*4380*/  I2FP.F32.S32 R0, R4 ;  /* 0x0000000400007245 */ /* 0x000fc80000201400 */
[----:B------:R-:W-:-:S05]  /*4390*/  F2FP.BF16.F32.PACK_AB R0, RZ, R0 ;  /* 0x00000000ff00723e */ /* 0x000fca00000010ff */
[----:B------:R0:W-:Y:S01]  /*43a0*/  STG.E.U16 desc[UR36][R8.64], R0 ;  /* 0x0000000008007986 */ /* 0x0001e2000c101524 */
[----:B------:R-:W-:Y:S05]  /*43b0*/  BRA `(.L_x_15613) ;  /* 0x0000000400947947 */ /* 0x000fea0003800000 */
.L_x_15620:
        /* <DEDUP_REMOVED lines=10> */
.L_x_15632:
        /* <DEDUP_REMOVED lines=17> */
.L_x_15635:
[----:B------:R-:W-:-:S04]  /*4570*/  LOP3.LUT R3, R5, 0x80000000, RZ, 0xc0, !PT ;  /* 0x8000000005037812 */ /* 0x000fc800078ec0ff */
[----:B------:R-:W-:-:S04]  /*4580*/  SHF.R.U32.HI R3, RZ, 0x18, R3 ;  /* 0x00000018ff037819 */ /* 0x000fc80000011603 */
[----:B------:R-:W-:-:S04]  /*4590*/  LOP3.LUT R0, R0, R3, RZ, 0xfc, !PT ;  /* 0x0000000300007212 */ /* 0x000fc800078efcff */
[----:B------:R-:W-:-:S07]  /*45a0*/  PRMT R4, R0, 0x7610, R4 ;  /* 0x0000761000047816 */ /* 0x000fce0000000004 */
.L_x_15634:
[----:B------:R-:W-:Y:S05]  /*45b0*/  BSYNC B0 ;  /* 0x0000000000007941 */ /* 0x000fea0003800000 */
.L_x_15633:
[----:B------:R3:W-:Y:S01]  /*45c0*/  STG.E.U8 desc[UR36][R8.64], R4 ;  /* 0x0000000408007986 */ /* 0x0007e2000c101124 */
[----:B------:R-:W-:Y:S05]  /*45d0*/  BRA `(.L_x_15613) ;  /* 0x00000004000c7947 */ /* 0x000fea0003800000 */
.L_x_15631:
        /* <DEDUP_REMOVED lines=17> */
.L_x_15638:
[----:B------:R-:W-:-:S04]  /*46f0*/  LOP3.LUT R3, R5, 0x80000000, RZ, 0xc0, !PT ;  /* 0x8000000005037812 */ /* 0x000fc800078ec0ff */
[----:B------:R-:W-:-:S04]  /*4700*/  SHF.R.U32.HI R3, RZ, 0x18, R3 ;  /* 0x00000018ff037819 */ /* 0x000fc80000011603 */
[----:B------:R-:W-:-:S04]  /*4710*/  LOP3.LUT R0, R0, R3, RZ, 0xfc, !PT ;  /* 0x0000000300007212 */ /* 0x000fc800078efcff */
[----:B------:R-:W-:-:S07]  /*4720*/  PRMT R4, R0, 0x7610, R4 ;  /* 0x0000761000047816 */ /* 0x000fce0000000004 */
.L_x_15637:
[----:B------:R-:W-:Y:S05]  /*4730*/  BSYNC B0 ;  /* 0x0000000000007941 */ /* 0x000fea0003800000 */
.L_x_15636:
[----:B------:R0:W-:Y:S01]  /*4740*/  STG.E.U8 desc[UR36][R8.64], R4 ;  /* 0x0000000408007986 */ /* 0x0001e2000c101124 */
[----:B------:R-:W-:Y:S05]  /*4750*/  BRA `(.L_x_15613) ;  /* 0x0000000000ac7947 */ /* 0x000fea0003800000 */
.L_x_15630:
        /* <DEDUP_REMOVED lines=22> */
.L_x_15612:
        /* <DEDUP_REMOVED lines=16> */
.L_x_15641:
[----:B------:R-:W-:Y:S05]  /*49c0*/  BRA `(.L_x_15613) ;  /* 0x0000000000107947 */ /* 0x000fea0003800000 */
.L_x_15640:
[----:B------:R-:W-:-:S05]  /*49d0*/  SHF.R.S32.HI R5, RZ, 0x1f, R4 ;  /* 0x0000001fff057819 */ /* 0x000fca0000011404 */
[----:B------:R2:W-:Y:S01]  /*49e0*/  STG.E.64 desc[UR36][R8.64], R4 ;  /* 0x0000000408007986 */ /* 0x0005e2000c101b24 */
[----:B------:R-:W-:Y:S05]  /*49f0*/  BRA `(.L_x_15613) ;  /* 0x0000000000047947 */ /* 0x000fea0003800000 */
.L_x_15639:
[----:B------:R0:W-:Y:S02]  /*4a00*/  STG.E desc[UR36][R8.64], R4 ;  /* 0x0000000408007986 */ /* 0x0001e4000c101924 */
.L_x_15613:
[----:B------:R-:W-:-:S07]  /*4a10*/  VIADD R19, R19, 0x80 ;  /* 0x0000008013137836 */ /* 0x000fce0000000000 */
.L_x_15607:
[----:B------:R-:W-:Y:S05]  /*4a20*/  BSYNC B6 ;  /* 0x0000000000067941 */ /* 0x000fea0003800000 */
.L_x_15606:
        /* <DEDUP_REMOVED lines=23> */
.L_x_15647:
[----:B------:R0:W-:Y:S01]  /*4ba0*/  STG.E.U8 desc[UR36][R8.64], R16 ;  /* 0x0000001008007986 */ /* 0x0001e2000c101124 */
[----:B------:R-:W-:Y:S05]  /*4bb0*/  BRA `(.L_x_15649) ;  /* 0x0000000c00587947 */ /* 0x000fea0003800000 */
.L_x_15646:
        /* <DEDUP_REMOVED lines=10> */
.L_x_15651:
[----:B------:R0:W-:Y:S01]  /*4c60*/  STG.E desc[UR36][R8.64], R16 ;  /* 0x0000001008007986 */ /* 0x0001e2000c101924 */
[----:B------:R-:W-:Y:S05]  /*4c70*/  BRA `(.L_x_15649) ;  /* 0x0000000c00287947 */ /* 0x000fea0003800000 */
.L_x_15650:
[----:B------:R0:W-:Y:S01]  /*4c80*/  STG.E.U16 desc[UR36][R8.64], R16 ;  /* 0x0000001008007986 */ /* 0x0001e2000c101524 */
[----:B------:R-:W-:Y:S05]  /*4c90*/  BRA `(.L_x_15649) ;  /* 0x0000000c00207947 */ /* 0x000fea0003800000 */
.L_x_15645:
        /* <DEDUP_REMOVED lines=9> */
.L_x_15653:
[----:B------:R-:W-:-:S04]  /*4d30*/  I2FP.F32.S32 R0, R16 ;  /* 0x0000001000007245 */ /* 0x000fc80000201400 */
[----:B------:R-:W-:-:S05]  /*4d40*/  F2FP.F16.F32.PACK_AB R0, RZ, R0 ;  /* 0x00000000ff00723e */ /* 0x000fca00000000ff */
[----:B------:R0:W-:Y:S01]  /*4d50*/  STG.E.U16 desc[UR36][R8.64], R0 ;  /* 0x0000000008007986 */ /* 0x0001e2000c101524 */
[----:B------:R-:W-:Y:S05]  /*4d60*/  BRA `(.L_x_15649) ;  /* 0x0000000800ec7947 */ /* 0x000fea0003800000 */
.L_x_15652:
        /* <DEDUP_REMOVED lines=10> */
.L_x_15655:
[----:B------:R-:W-:-:S04]  /*4e10*/  I2FP.F32.S32 R16, R16 ;  /* 0x0000001000107245 */ /* 0x000fc80000201400 */
[----:B------:R-:W-:-:S04]  /*4e20*/  F2FP.F16.F32.PACK_AB R3, RZ, R16 ;  /* 0x00000010ff03723e */ /* 0x000fc800000000ff */
[----:B------:R-:W-:-:S05]  /*4e30*/  PRMT R3, R3, 0x5410, RZ ;  /* 0x0000541003037816 */ /* 0x000fca00000000ff */
[----:B------:R0:W-:Y:S01]  /*4e40*/  STG.E desc[UR36][R8.64], R3 ;  /* 0x0000000308007986 */ /* 0x0001e2000c101924 */
[----:B------:R-:W-:Y:S05]  /*4e50*/  BRA `(.L_x_15649) ;  /* 0x0000000800b07947 */ /* 0x000fea0003800000 */
.L_x_15654:
[----:B------:R-:W0:Y:S02]  /*4e60*/  I2F.F64 R4, R16 ;  /* 0x0000001000047312 */ /* 0x000e240000201c00 */
[----:B0-----:R0:W-:Y:S01]  /*4e70*/  STG.E.64 desc[UR36][R8.64], R4 ;  /* 0x0000000408007986 */ /* 0x0011e2000c101b24 */
[----:B------:R-:W-:Y:S05]  /*4e80*/  BRA `(.L_x_15649) ;  /* 0x0000000800a47947 */ /* 0x000fea0003800000 */
.L_x_15644:
        /* <DEDUP_REMOVED lines=12> */
.L_x_15658:
[----:B------:R-:W0:Y:S01]  /*4f50*/  I2F.F64 R4, R16 ;  /* 0x0000001000047312 */ /* 0x000e220000201c00 */
[----:B------:R-:W-:-:S05]  /*4f60*/  CS2R R6, SRZ ;  /* 0x0000000000067805 */ /* 0x000fca000001ff00 */
[----:B0-----:R0:W-:Y:S01]  /*4f70*/  STG.E.128 desc[UR36][R8.64], R4 ;  /* 0x0000000408007986 */ /* 0x0011e2000c101d24 */
[----:B------:R-:W-:Y:S05]  /*4f80*/  BRA `(.L_x_15649) ;  /* 0x0000000800647947 */ /* 0x000fea0003800000 */
.L_x_15657:
        /* <DEDUP_REMOVED lines=21> */
.L_x_15662:
[----:B------:R-:W-:Y:S05]  /*50e0*/  BSYNC B0 ;  /* 0x0000000000007941 */ /* 0x000fea0003800000 */
.L_x_15661:
[----:B------:R-:W-:-:S05]  /*50f0*/  LOP3.LUT R5, R0, R5, RZ, 0xfc, !PT ;  /* 0x0000000500057212 */ /* 0x000fca00078efcff */
[----:B------:R0:W-:Y:S01]  /*5100*/  STG.E.U8 desc[UR36][R8.64], R5 ;  /* 0x0000000508007986 */ /* 0x0001e2000c101124 */
[----:B------:R-:W-:Y:S05]  /*5110*/  BRA `(.L_x_15649) ;  /* 0x0000000800007947 */ /* 0x000fea0003800000 */
.L_x_15660:
        /* <DEDUP_REMOVED lines=13> */
.L_x_15664:
[----:B------:R-:W-:Y:S01]  /*51f0*/  IMAD.MOV.U32 R0, RZ, RZ, 0x7f ;  /* 0x0000007fff007424 */ /* 0x000fe200078e00ff */
[----:B------:R-:W-:-:S04]  /*5200*/  ISETP.GT.U32.AND P0, PT, R3, 0x7f800000, PT ;  /* 0x7f8000000300780c */ /* 0x000fc80003f04070 */
[----:B------:R-:W-:-:S09]  /*5210*/  SEL R0, R0, 0x7c, P0 ;  /* 0x0000007c00007807 */ /* 0x000fd20000000000 */
.L_x_15665:
[----:B------:R-:W-:Y:S05]  /*5220*/  BSYNC B0 ;  /* 0x0000000000007941 */ /* 0x000fea0003800000 */
.L_x_15663:
[----:B------:R-:W-:-:S04]  /*5230*/  LOP3.LUT R3, R5, 0x80000000, RZ, 0xc0, !PT ;  /* 0x8000000005037812 */ /* 0x000fc800078ec0ff */
[----:B------:R-:W-:-:S04]  /*5240*/  SHF.R.U32.HI R3, RZ, 0x18, R3 ;  /* 0x00000018ff037819 */ /* 0x000fc80000011603 */
[----:B------:R-:W-:-:S05]  /*5250*/  LOP3.LUT R3, R0, R3, RZ, 0xfc, !PT ;  /* 0x0000000300037212 */ /* 0x000fca00078efcff */
[----:B------:R0:W-:Y:S01]  /*5260*/  STG.E.U8 desc[UR36][R8.64], R3 ;  /* 0x0000000308007986 */ /* 0x0001e2000c101124 */
[----:B------:R-:W-:Y:S05]  /*5270*/  BRA `(.L_x_15649) ;  /* 0x0000000400a87947 */ /* 0x000fea0003800000 */
.L_x_15659:
[----:B------:R-:W-:-:S04]  /*5280*/  I2FP.F32.S32 R0, R16 ;  /* 0x0000001000007245 */ /* 0x000fc80000201400 */
[----:B------:R-:W-:-:S05]  /*5290*/  F2FP.BF16.F32.PACK_AB R0, RZ, R0 ;  /* 0x00000000ff00723e */ /* 0x000fca00000010ff */
[----:B------:R0:W-:Y:S01]  /*52a0*/  STG.E.U16 desc[UR36][R8.64], R0 ;  /* 0x0000000008007986 */ /* 0x0001e2000c101524 */
[----:B------:R-:W-:Y:S05]  /*52b0*/  BRA `(.L_x_15649) ;  /* 0x0000000400987947 */ /* 0x000fea0003800000 */
.L_x_15656:
        /* <DEDUP_REMOVED lines=10> */
.L_x_15668:
        /* <DEDUP_REMOVED lines=17> */
.L_x_15671:
[----:B------:R-:W-:-:S04]  /*5470*/  LOP3.LUT R3, R5, 0x80000000, RZ, 0xc0, !PT ;  /* 0x8000000005037812 */ /* 0x000fc800078ec0ff */
[----:B------:R-:W-:-:S04]  /*5480*/  SHF.R.U32.HI R3, RZ, 0x18, R3 ;  /* 0x00000018ff037819 */ /* 0x000fc80000011603 */
[----:B------:R-:W-:-:S04]  /*5490*/  LOP3.LUT R0, R0, R3, RZ, 0xfc, !PT ;  /* 0x0000000300007212 */ /* 0x000fc800078efcff */
[----:B------:R-:W-:-:S07]  /*54a0*/  PRMT R4, R0, 0x7610, R4 ;  /* 0x0000761000047816 */ /* 0x000fce0000000004 */
.L_x_15670:
[----:B------:R-:W-:Y:S05]  /*54b0*/  BSYNC B0 ;  /* 0x0000000000007941 */ /* 0x000fea0003800000 */
.L_x_15669:
[----:B------:R3:W-:Y:S01]  /*54c0*/  STG.E.U8 desc[UR36][R8.64], R4 ;  /* 0x0000000408007986 */ /* 0x0007e2000c101124 */
[----:B------:R-:W-:Y:S05]  /*54d0*/  BRA `(.L_x_15649) ;  /* 0x0000000400107947 */ /* 0x000fea0003800000 */
.L_x_15667:
        /* <DEDUP_REMOVED lines=17> */
.L_x_15674:
[----:B------:R-:W-:-:S04]  /*55f0*/  LOP3.LUT R3, R5, 0x80000000, RZ, 0xc0, !PT ;  /* 0x8000000005037812 */ /* 0x000fc800078ec0ff */
[----:B------:R-:W-:-:S04]  /*5600*/  SHF.R.U32.HI R3, RZ, 0x18, R3 ;  /* 0x00000018ff037819 */ /* 0x000fc80000011603 */
[----:B------:R-:W-:-:S04]  /*5610*/  LOP3.LUT R0, R0, R3, RZ, 0xfc, !PT ;  /* 0x0000000300007212 */ /* 0x000fc800078efcff */
[----:B------:R-:W-:-:S07]  /*5620*/  PRMT R4, R0, 0x7610, R4 ;  /* 0x0000761000047816 */ /* 0x000fce0000000004 */
.L_x_15673:
[----:B------:R-:W-:Y:S05]  /*5630*/  BSYNC B0 ;  /* 0x0000000000007941 */ /* 0x000fea0003800000 */
.L_x_15672:
[----:B------:R0:W-:Y:S01]  /*5640*/  STG.E.U8 desc[UR36][R8.64], R4 ;  /* 0x0000000408007986 */ /* 0x0001e2000c101124 */
[----:B------:R-:W-:Y:S05]  /*5650*/  BRA `(.L_x_15649) ;  /* 0x0000000000b07947 */ /* 0x000fea0003800000 */
.L_x_15666:
        /* <DEDUP_REMOVED lines=22> */
.L_x_15648:
        /* <DEDUP_REMOVED lines=16> */
.L_x_15677:
[----:B------:R-:W-:Y:S05]  /*58c0*/  BRA `(.L_x_15649) ;  /* 0x0000000000147947 */ /* 0x000fea0003800000 */
.L_x_15676:
[--C-:B------:R-:W-:Y:S01]  /*58d0*/  SHF.R.S32.HI R5, RZ, 0x1f, R16.reuse ;  /* 0x0000001fff057819 */ /* 0x100fe20000011410 */
[----:B------:R-:W-:-:S05]  /*58e0*/  IMAD.MOV.U32 R4, RZ, RZ, R16 ;  /* 0x000000ffff047224 */ /* 0x000fca00078e0010 */
[----:B------:R1:W-:Y:S01]  /*58f0*/  STG.E.64 desc[UR36][R8.64], R4 ;  /* 0x0000000408007986 */ /* 0x0003e2000c101b24 */
[----:B------:R-:W-:Y:S05]  /*5900*/  BRA `(.L_x_15649) ;  /* 0x0000000000047947 */ /* 0x000fea0003800000 */
.L_x_15675:
[----:B------:R0:W-:Y:S02]  /*5910*/  STG.E desc[UR36][R8.64], R16 ;  /* 0x0000001008007986 */ /* 0x0001e4000c101924 */
.L_x_15649:
        /* <DEDUP_REMOVED lines=23> */
.L_x_15681:
[----:B------:R0:W-:Y:S01]  /*5a90*/  STG.E.U8 desc[UR36][R8.64], R18 ;  /* 0x0000001208007986 */ /* 0x0001e2000c101124 */
[----:B------:R-:W-:Y:S05]  /*5aa0*/  BRA `(.L_x_15683) ;  /* 0x0000000c00587947 */ /* 0x000fea0003800000 */
.L_x_15680:
        /* <DEDUP_REMOVED lines=10> */
.L_x_15685:
[----:B------:R0:W-:Y:S01]  /*5b50*/  STG.E desc[UR36][R8.64], R18 ;  /* 0x0000001208007986 */ /* 0x0001e2000c101924 */
[----:B------:R-:W-:Y:S05]  /*5b60*/  BRA `(.L_x_15683) ;  /* 0x0000000c00287947 */ /* 0x000fea0003800000 */
.L_x_15684:
[----:B------:R0:W-:Y:S01]  /*5b70*/  STG.E.U16 desc[UR36][R8.64], R18 ;  /* 0x0000001208007986 */ /* 0x0001e2000c101524 */
[----:B------:R-:W-:Y:S05]  /*5b80*/  BRA `(.L_x_15683) ;  /* 0x0000000c00207947 */ /* 0x000fea0003800000 */
.L_x_15679:
        /* <DEDUP_REMOVED lines=9> */
.L_x_15687:
[----:B------:R-:W-:-:S04]  /*5c20*/  I2FP.F32.S32 R0, R18 ;  /* 0x0000001200007245 */ /* 0x000fc80000201400 */
[----:B------:R-:W-:-:S05]  /*5c30*/  F2FP.F16.F32.PACK_AB R0, RZ, R0 ;  /* 0x00000000ff00723e */ /* 0x000fca00000000ff */
[----:B------:R0:W-:Y:S01]  /*5c40*/  STG.E.U16 desc[UR36][R8.64], R0 ;  /* 0x0000000008007986 */ /* 0x0001e2000c101524 */
[----:B------:R-:W-:Y:S05]  /*5c50*/  BRA `(.L_x_15683) ;  /* 0x0000000800ec7947 */ /* 0x000fea0003800000 */
.L_x_15686:
        /* <DEDUP_REMOVED lines=10> */
.L_x_15689:
[----:B------:R-:W-:-:S04]  /*5d00*/  I2FP.F32.S32 R18, R18 ;  /* 0x0000001200127245 */ /* 0x000fc80000201400 */
[----:B------:R-:W-:-:S04]  /*5d10*/  F2FP.F16.F32.PACK_AB R3, RZ, R18 ;  /* 0x00000012ff03723e */ /* 0x000fc800000000ff */
[----:B------:R-:W-:-:S05]  /*5d20*/  PRMT R3, R3, 0x5410, RZ ;  /* 0x0000541003037816 */ /* 0x000fca00000000ff */
[----:B------:R0:W-:Y:S01]  /*5d30*/  STG.E desc[UR36][R8.64], R3 ;  /* 0x0000000308007986 */ /* 0x0001e2000c101924 */
[----:B------:R-:W-:Y:S05]  /*5d40*/  BRA `(.L_x_15683) ;  /* 0x0000000800b07947 */ /* 0x000fea0003800000 */
.L_x_15688:
[----:B------:R-:W0:Y:S02]  /*5d50*/  I2F.F64 R4, R18 ;  /* 0x0000001200047312 */ /* 0x000e240000201c00 */
[----:B0-----:R0:W-:Y:S01]  /*5d60*/  STG.E.64 desc[UR36][R8.64], R4 ;  /* 0x0000000408007986 */ /* 0x0011e2000c101b24 */
[----:B------:R-:W-:Y:S05]  /*5d70*/  BRA `(.L_x_15683) ;  /* 0x0000000800a47947 */ /* 0x000fea0003800000 */
.L_x_15678:
        /* <DEDUP_REMOVED lines=12> */
.L_x_15692:
[----:B------:R-:W0:Y:S01]  /*5e40*/  I2F.F64 R4, R18 ;  /* 0x0000001200047312 */ /* 0x000e220000201c00 */
[----:B------:R-:W-:-:S05]  /*5e50*/  CS2R R6, SRZ ;  /* 0x0000000000067805 */ /* 0x000fca000001ff00 */
[----:B0-----:R0:W-:Y:S01]  /*5e60*/  STG.E.128 desc[UR36][R8.64], R4 ;  /* 0x0000000408007986 */ /* 0x0011e2000c101d24 */
[----:B------:R-:W-:Y:S05]  /*5e70*/  BRA `(.L_x_15683) ;  /* 0x0000000800647947 */ /* 0x000fea0003800000 */
.L_x_15691:
        /* <DEDUP_REMOVED lines=21> */
.L_x_15696:
[----:B------:R-:W-:Y:S05]  /*5fd0*/  BSYNC B0 ;  /* 0x0000000000007941 */ /* 0x000fea0003800000 */
.L_x_15695:
[----:B------:R-:W-:-:S05]  /*5fe0*/  LOP3.LUT R5, R0, R5, RZ, 0xfc, !PT ;  /* 0x0000000500057212 */ /* 0x000fca00078efcff */
[----:B------:R0:W-:Y:S01]  /*5ff0*/  STG.E.U8 desc[UR36][R8.64], R5 ;  /* 0x0000000508007986 */ /* 0x0001e2000c101124 */
[----:B------:R-:W-:Y:S05]  /*6000*/  BRA `(.L_x_15683) ;  /* 0x0000000800007947 */ /* 0x000fea0003800000 */
.L_x_15694:
        /* <DEDUP_REMOVED lines=13> */
.L_x_15698:
[----:B------:R-:W-:Y:S01]  /*60e0*/  IMAD.MOV.U32 R0, RZ, RZ, 0x7f ;  /* 0x0000007fff007424 */ /* 0x000fe200078e00ff */
[----:B------:R-:W-:-:S04]  /*60f0*/  ISETP.GT.U32.AND P0, PT, R3, 0x7f800000, PT ;  /* 0x7f8000000300780c */ /* 0x000fc80003f04070 */
[----:B------:R-:W-:-:S09]  /*6100*/  SEL R0, R0, 0x7c, P0 ;  /* 0x0000007c00007807 */ /* 0x000fd20000000000 */
.L_x_15699:
[----:B------:R-:W-:Y:S05]  /*6110*/  BSYNC B0 ;  /* 0x0000000000007941 */ /* 0x000fea0003800000 */
.L_x_15697:
[----:B------:R-:W-:-:S04]  /*6120*/  LOP3.LUT R3, R5, 0x80000000, RZ, 0xc0, !PT ;  /* 0x8000000005037812 */ /* 0x000fc800078ec0ff */
[----:B------:R-:W-:-:S04]  /*6130*/  SHF.R.U32.HI R3, RZ, 0x18, R3 ;  /* 0x00000018ff037819 */ /* 0x000fc80000011603 */
[----:B------:R-:W-:-:S05]  /*6140*/  LOP3.LUT R3, R0, R3, RZ, 0xfc, !PT ;  /* 0x0000000300037212 */ /* 0x000fca00078efcff */
[----:B------:R0:W-:Y:S01]  /*6150*/  STG.E.U8 desc[UR36][R8.64], R3 ;  /* 0x0000000308007986 */ /* 0x0001e2000c101124 */
[----:B------:R-:W-:Y:S05]  /*6160*/  BRA `(.L_x_15683) ;  /* 0x0000000400a87947 */ /* 0x000fea0003800000 */
.L_x_15693:
[----:B------:R-:W-:-:S04]  /*6170*/  I2FP.F32.S32 R0, R18 ;  /* 0x0000001200007245 */ /* 0x000fc80000201400 */
[----:B------:R-:W-:-:S05]  /*6180*/  F2FP.BF16.F32.PACK_AB R0, RZ, R0 ;  /* 0x00000000ff00723e */ /* 0x000fca00000010ff */
[----:B------:R0:W-:Y:S01]  /*6190*/  STG.E.U16 desc[UR36][R8.64], R0 ;  /* 0x0000000008007986 */ /* 0x0001e2000c101524 */
[----:B------:R-:W-:Y:S05]  /*61a0*/  BRA `(.L_x_15683) ;  /* 0x0000000400987947 */ /* 0x000fea0003800000 */
.L_x_15690:
        /* <DEDUP_REMOVED lines=10> */
.L_x_15702:
        /* <DEDUP_REMOVED lines=17> */
.L_x_15705:
[----:B------:R-:W-:-:S04]  /*6360*/  LOP3.LUT R3, R5, 0x80000000, RZ, 0xc0, !PT ;  /* 0x8000000005037812 */ /* 0x000fc800078ec0ff */
[----:B------:R-:W-:-:S04]  /*6370*/  SHF.R.U32.HI R3, RZ, 0x18, R3 ;  /* 0x00000018ff037819 */ /* 0x000fc80000011603 */
[----:B------:R-:W-:-:S04]  /*6380*/  LOP3.LUT R0, R0, R3, RZ, 0xfc, !PT ;  /* 0x0000000300007212 */ /* 0x000fc800078efcff */
[----:B------:R-:W-:-:S07]  /*6390*/  PRMT R4, R0, 0x7610, R4 ;  /* 0x0000761000047816 */ /* 0x000fce0000000004 */
.L_x_15704:
[----:B------:R-:W-:Y:S05]  /*63a0*/  BSYNC B0 ;  /* 0x0000000000007941 */ /* 0x000fea0003800000 */
.L_x_15703:
[----:B------:R3:W-:Y:S01]  /*63b0*/  STG.E.U8 desc[UR36][R8.64], R4 ;  /* 0x0000000408007986 */ /* 0x0007e2000c101124 */
[----:B------:R-:W-:Y:S05]  /*63c0*/  BRA `(.L_x_15683) ;  /* 0x0000000400107947 */ /* 0x000fea0003800000 */
.L_x_15701:
        /* <DEDUP_REMOVED lines=17> */
.L_x_15708:
[----:B------:R-:W-:-:S04]  /*64e0*/  LOP3.LUT R3, R5, 0x80000000, RZ, 0xc0, !PT ;  /* 0x8000000005037812 */ /* 0x000fc800078ec0ff */
[----:B------:R-:W-:-:S04]  /*64f0*/  SHF.R.U32.HI R3, RZ, 0x18, R3 ;  /* 0x00000018ff037819 */ /* 0x000fc80000011603 */
[----:B------:R-:W-:-:S04]  /*6500*/  LOP3.LUT R0, R0, R3, RZ, 0xfc, !PT ;  /* 0x0000000300007212 */ /* 0x000fc800078efcff */
[----:B------:R-:W-:-:S07]  /*6510*/  PRMT R4, R0, 0x7610, R4 ;  /* 0x0000761000047816 */ /* 0x000fce0000000004 */
.L_x_15707:
[----:B------:R-:W-:Y:S05]  /*6520*/  BSYNC B0 ;  /* 0x0000000000007941 */ /* 0x000fea0003800000 */
.L_x_15706:
[----:B------:R0:W-:Y:S01]  /*6530*/  STG.E.U8 desc[UR36][R8.64], R4 ;  /* 0x0000000408007986 */ /* 0x0001e2000c101124 */
[----:B------:R-:W-:Y:S05]  /*6540*/  BRA `(.L_x_15683) ;  /* 0x0000000000b07947 */ /* 0x000fea0003800000 */
.L_x_15700:
        /* <DEDUP_REMOVED lines=22> */
.L_x_15682:
        /* <DEDUP_REMOVED lines=16> */
.L_x_15711:
[----:B------:R-:W-:Y:S05]  /*67b0*/  BRA `(.L_x_15683) ;  /* 0x0000000000147947 */ /* 0x000fea0003800000 */
.L_x_15710:
[--C-:B------:R-:W-:Y:S01]  /*67c0*/  SHF.R.S32.HI R5, RZ, 0x1f, R18.reuse ;  /* 0x0000001fff057819 */ /* 0x100fe20000011412 */
[----:B------:R-:W-:-:S05]  /*67d0*/  IMAD.MOV.U32 R4, RZ, RZ, R18 ;  /* 0x000000ffff047224 */ /* 0x000fca00078e0012 */
[----:B------:R2:W-:Y:S01]  /*67e0*/  STG.E.64 desc[UR36][R8.64], R4 ;  /* 0x0000000408007986 */ /* 0x0005e2000c101b24 */
[----:B------:R-:W-:Y:S05]  /*67f0*/  BRA `(.L_x_15683) ;  /* 0x0000000000047947 */ /* 0x000fea0003800000 */
.L_x_15709:
[----:B------:R0:W-:Y:S02]  /*6800*/  STG.E desc[UR36][R8.64], R18 ;  /* 0x0000001208007986 */ /* 0x0001e4000c101924 */
.L_x_15683:
[----:B------:R-:W-:-:S07]  /*6810*/  VIADD R19, R19, 0x80 ;  /* 0x0000008013137836 */ /* 0x000fce0000000000 */
.L_x_15643:
[----:B------:R-:W-:Y:S05]  /*6820*/  BSYNC B6 ;  /* 0x0000000000067941 */ /* 0x000fea0003800000 */
.L_x_15642:
        /* <DEDUP_REMOVED lines=21> */
.L_x_15715:
[----:B------:R-:W-:Y:S01]  /*6980*/  STG.E.U8 desc[UR36][R4.64], R2 ;  /* 0x0000000204007986 */ /* 0x000fe2000c101124 */
[----:B------:R-:W-:Y:S05]  /*6990*/  EXIT ;  /* 0x000000000000794d */ /* 0x000fea0003800000 */
.L_x_15714:
        /* <DEDUP_REMOVED lines=9> */
.L_x_15718:
[----:B------:R-:W-:Y:S01]  /*6a30*/  STG.E desc[UR36][R4.64], R2 ;  /* 0x0000000204007986 */ /* 0x000fe2000c101924 */
[----:B------:R-:W-:Y:S05]  /*6a40*/  EXIT ;  /* 0x000000000000794d */ /* 0x000fea0003800000 */
.L_x_15717:
[----:B------:R-:W-:Y:S01]  /*6a50*/  STG.E.U16 desc[UR36][R4.64], R2 ;  /* 0x0000000204007986 */ /* 0x000fe2000c101524 */
[----:B------:R-:W-:Y:S05]  /*6a60*/  EXIT ;  /* 0x000000000000794d */ /* 0x000fea0003800000 */
.L_x_15713:
        /* <DEDUP_REMOVED lines=9> */
.L_x_15720:
[----:B------:R-:W-:-:S04]  /*6b00*/  I2FP.F32.S32 R0, R2 ;  /* 0x0000000200007245 */ /* 0x000fc80000201400 */
[----:B------:R-:W-:-:S05]  /*6b10*/  F2FP.F16.F32.PACK_AB R0, RZ, R0 ;  /* 0x00000000ff00723e */ /* 0x000fca00000000ff */
[----:B------:R-:W-:Y:S01]  /*6b20*/  STG.E.U16 desc[UR36][R4.64], R0 ;  /* 0x0000000004007986 */ /* 0x000fe2000c101524 */
[----:B------:R-:W-:Y:S05]  /*6b30*/  EXIT ;  /* 0x000000000000794d */ /* 0x000fea0003800000 */
.L_x_15719:
        /* <DEDUP_REMOVED lines=10> */
.L_x_15722:
[----:B------:R-:W-:-:S04]  /*6be0*/  I2FP.F32.S32 R2, R2 ;  /* 0x0000000200027245 */ /* 0x000fc80000201400 */
[----:B------:R-:W-:-:S04]  /*6bf0*/  F2FP.F16.F32.PACK_AB R3, RZ, R2 ;  /* 0x00000002ff03723e */ /* 0x000fc800000000ff */
[----:B------:R-:W-:-:S05]  /*6c00*/  PRMT R3, R3, 0x5410, RZ ;  /* 0x0000541003037816 */ /* 0x000fca00000000ff */
[----:B------:R-:W-:Y:S01]  /*6c10*/  STG.E desc[UR36][R4.64], R3 ;  /* 0x0000000304007986 */ /* 0x000fe2000c101924 */
[----:B------:R-:W-:Y:S05]  /*6c20*/  EXIT ;  /* 0x000000000000794d */ /* 0x000fea0003800000 */
.L_x_15721:
[----:B------:R-:W0:Y:S02]  /*6c30*/  I2F.F64 R2, R2 ;  /* 0x0000000200027312 */ /* 0x000e240000201c00 */
[----:B0-----:R-:W-:Y:S01]  /*6c40*/  STG.E.64 desc[UR36][R4.64], R2 ;  /* 0x0000000204007986 */ /* 0x001fe2000c101b24 */
[----:B------:R-:W-:Y:S05]  /*6c50*/  EXIT ;  /* 0x000000000000794d */ /* 0x000fea0003800000 */
.L_x_15712:
        /* <DEDUP_REMOVED lines=12> */
.L_x_15725:
[----:B------:R-:W0:Y:S01]  /*6d20*/  I2F.F64 R8, R2 ;  /* 0x0000000200087312 */ /* 0x000e220000201c00 */
[----:B------:R-:W-:-:S05]  /*6d30*/  CS2R R10, SRZ ;  /* 0x00000000000a7805 */ /* 0x000fca000001ff00 */
[----:B0-----:R-:W-:Y:S01]  /*6d40*/  STG.E.128 desc[UR36][R4.64], R8 ;  /* 0x0000000804007986 */ /* 0x001fe2000c101d24 */
[----:B------:R-:W-:Y:S05]  /*6d50*/  EXIT ;  /* 0x000000000000794d */ /* 0x000fea0003800000 */
.L_x_15724:
        /* <DEDUP_REMOVED lines=21> */
.L_x_15729:
[----:B------:R-:W-:Y:S05]  /*6eb0*/  BSYNC B0 ;  /* 0x0000000000007941 */ /* 0x000fea0003800000 */
.L_x_15728:
[----:B------:R-:W-:-:S05]  /*6ec0*/  LOP3.LUT R3, R0, R3, RZ, 0xfc, !PT ;  /* 0x0000000300037212 */ /* 0x000fca00078efcff */
[----:B------:R-:W-:Y:S01]  /*6ed0*/  STG.E.U8 desc[UR36][R4.64], R3 ;  /* 0x0000000304007986 */ /* 0x000fe2000c101124 */
[----:B------:R-:W-:Y:S05]  /*6ee0*/  EXIT ;  /* 0x000000000000794d */ /* 0x000fea0003800000 */
.L_x_15727:
        /* <DEDUP_REMOVED lines=13> */
.L_x_15731:
[----:B------:R-:W-:Y:S01]  /*6fc0*/  IMAD.MOV.U32 R0, RZ, RZ, 0x7f ;  /* 0x0000007fff007424 */ /* 0x000fe200078e00ff */
[----:B------:R-:W-:-:S04]  /*6fd0*/  ISETP.GT.U32.AND P0, PT, R2, 0x7f800000, PT ;  /* 0x7f8000000200780c */ /* 0x000fc80003f04070 */
[----:B------:R-:W-:-:S09]  /*6fe0*/  SEL R0, R0, 0x7c, P0 ;  /* 0x0000007c00007807 */ /* 0x000fd20000000000 */
.L_x_15732:
[----:B------:R-:W-:Y:S05]  /*6ff0*/  BSYNC B0 ;  /* 0x0000000000007941 */ /* 0x000fea0003800000 */
.L_x_15730:
[----:B------:R-:W-:-:S04]  /*7000*/  LOP3.LUT R2, R3, 0x80000000, RZ, 0xc0, !PT ;  /* 0x8000000003027812 */ /* 0x000fc800078ec0ff */
[----:B------:R-:W-:-:S04]  /*7010*/  SHF.R.U32.HI R3, RZ, 0x18, R2 ;  /* 0x00000018ff037819 */ /* 0x000fc80000011602 */
[----:B------:R-:W-:-:S05]  /*7020*/  LOP3.LUT R3, R0, R3, RZ, 0xfc, !PT ;  /* 0x0000000300037212 */ /* 0x000fca00078efcff */
[----:B------:R-:W-:Y:S01]  /*7030*/  STG.E.U8 desc[UR36][R4.64], R3 ;  /* 0x0000000304007986 */ /* 0x000fe2000c101124 */
[----:B------:R-:W-:Y:S05]  /*7040*/  EXIT ;  /* 0x000000000000794d */ /* 0x000fea0003800000 */
.L_x_15726:
[----:B------:R-:W-:-:S04]  /*7050*/  I2FP.F32.S32 R0, R2 ;  /* 0x0000000200007245 */ /* 0x000fc80000201400 */
[----:B------:R-:W-:-:S05]  /*7060*/  F2FP.BF16.F32.PACK_AB R0, RZ, R0 ;  /* 0x00000000ff00723e */ /* 0x000fca00000010ff */
[----:B------:R-:W-:Y:S01]  /*7070*/  STG.E.U16 desc[UR36][R4.64], R0 ;  /* 0x0000000004007986 */ /* 0x000fe2000c101524 */
[----:B------:R-:W-:Y:S05]  /*7080*/  EXIT ;  /* 0x000000000000794d */ /* 0x000fea0003800000 */
.L_x_15723:
        /* <DEDUP_REMOVED lines=10> */
.L_x_15735:
        /* <DEDUP_REMOVED lines=17> */
.L_x_15738:
[----:B------:R-:W-:-:S04]  /*7240*/  LOP3.LUT R2, R7, 0x80000000, RZ, 0xc0, !PT ;  /* 0x8000000007027812 */ /* 0x000fc800078ec0ff */
[----:B------:R-:W-:-:S04]  /*7250*/  SHF.R.U32.HI R3, RZ, 0x18, R2 ;  /* 0x00000018ff037819 */ /* 0x000fc80000011602 */
[----:B------:R-:W-:-:S04]  /*7260*/  LOP3.LUT R0, R0, R3, RZ, 0xfc, !PT ;  /* 0x0000000300007212 */ /* 0x000fc800078efcff */
[----:B------:R-:W-:-:S07]  /*7270*/  PRMT R2, R0, 0x7610, R2 ;  /* 0x0000761000027816 */ /* 0x000fce0000000002 */
.L_x_15737:
[----:B------:R-:W-:Y:S05]  /*7280*/  BSYNC B0 ;  /* 0x0000000000007941 */ /* 0x000fea0003800000 */
.L_x_15736:
[----:B------:R-:W-:Y:S01]  /*7290*/  STG.E.U8 desc[UR36][R4.64], R2 ;  /* 0x0000000204007986 */ /* 0x000fe2000c101124 */
[----:B------:R-:W-:Y:S05]  /*72a0*/  EXIT ;  /* 0x000000000000794d */ /* 0x000fea0003800000 */
.L_x_15734:
        /* <DEDUP_REMOVED lines=17> */
.L_x_15741:
[----:B------:R-:W-:-:S04]  /*73c0*/  LOP3.LUT R2, R7, 0x80000000, RZ, 0xc0, !PT ;  /* 0x8000000007027812 */ /* 0x000fc800078ec0ff */
[----:B------:R-:W-:-:S04]  /*73d0*/  SHF.R.U32.HI R3, RZ, 0x18, R2 ;  /* 0x00000018ff037819 */ /* 0x000fc80000011602 */
[----:B------:R-:W-:-:S04]  /*73e0*/  LOP3.LUT R0, R0, R3, RZ, 0xfc, !PT ;  /* 0x0000000300007212 */ /* 0x000fc800078efcff */
[----:B------:R-:W-:-:S07]  /*73f0*/  PRMT R2, R0, 0x7610, R2 ;  /* 0x0000761000027816 */ /* 0x000fce0000000002 */
.L_x_15740:
[----:B------:R-:W-:Y:S05]  /*7400*/  BSYNC B0 ;  /* 0x0000000000007941 */ /* 0x000fea0003800000 */
.L_x_15739:
[----:B------:R-:W-:Y:S01]  /*7410*/  STG.E.U8 desc[UR36][R4.64], R2 ;  /* 0x0000000204007986 */ /* 0x000fe2000c101124 */
[----:B------:R-:W-:Y:S05]  /*7420*/  EXIT ;  /* 0x000000000000794d */ /* 0x000fea0003800000 */
.L_x_15733:
        /* <DEDUP_REMOVED lines=22> */
.L_x_15716:
        /* <DEDUP_REMOVED lines=16> */
.L_x_15744:
[----:B------:R-:W-:Y:S05]  /*7690*/  EXIT ;  /* 0x000000000000794d */ /* 0x000fea0003800000 */
.L_x_15743:
[----:B------:R-:W-:-:S05]  /*76a0*/  SHF.R.S32.HI R3, RZ, 0x1f, R2 ;  /* 0x0000001fff037819 */ /* 0x000fca0000011402 */
[----:B------:R-:W-:Y:S01]  /*76b0*/  STG.E.64 desc[UR36][R4.64], R2 ;  /* 0x0000000204007986 */ /* 0x000fe2000c101b24 */
[----:B------:R-:W-:Y:S05]  /*76c0*/  EXIT ;  /* 0x000000000000794d */ /* 0x000fea0003800000 */
.L_x_15742:
[----:B------:R-:W-:Y:S01]  /*76d0*/  STG.E desc[UR36][R4.64], R2 ;  /* 0x0000000204007986 */ /* 0x000fe2000c101924 */
[----:B------:R-:W-:Y:S05]  /*76e0*/  EXIT ;  /* 0x000000000000794d */ /* 0x000fea0003800000 */
.L_x_15745:
        /* <DEDUP_REMOVED lines=9> */
.L_x_20646:


//--------------------- .text._ZN2at6native18elementwise_kernelILi128ELi2EZNS0_22gpu_kernel_impl_nocastINS0_13BUnaryFunctorIiiiZZZNS0_18lshift_kernel_cudaERNS_18TensorIteratorBaseEENKUlvE_clEvENKUlvE1_clEvEUliiE_EEEEvS5_RKT_EUliE_EEviT1_ --------------------------
	.section	.text._ZN2at6native18elementwise_kernelILi128ELi2EZNS0_22gpu_kernel_impl_nocastINS0_13BUnaryFunctorIiiiZZZNS0_18lshift_kernel_cudaERNS_18TensorIteratorBaseEENKUlvE_clEvENKUlvE1_clEvEUliiE_EEEEvS5_RKT_EUliE_EEviT1_,"ax",@progbits
	.align	128
        .global         _ZN2at6native18elementwise_kernelILi128ELi2EZNS0_22gpu_kernel_impl_nocastINS0_13BUnaryFunctorIiiiZZZNS0_18lshift_kernel_cudaERNS_18TensorIteratorBaseEENKUlvE_clEvENKUlvE1_clEvEUliiE_EEEEvS5_RKT_EUliE_EEviT1_
        .type           _ZN2at6native18elementwise_kernelILi128ELi2EZNS0_22gpu_kernel_impl_nocastINS0_13BUnaryFunctorIiiiZZZNS0_18lshift_kernel_cudaERNS_18TensorIteratorBaseEENKUlvE_clEvENKUlvE1_clEvEUliiE_EEEEvS5_RKT_EUliE_EEviT1_,@function
        .size           _ZN2at6native18elementwise_kernelILi128ELi2EZNS0_22gpu_kernel_impl_nocastINS0_13BUnaryFunctorIiiiZZZNS0_18lshift_kernel_cudaERNS_18TensorIteratorBaseEENKUlvE_clEvENKUlvE1_clEvEUliiE_EEEEvS5_RKT_EUliE_EEviT1_,(.L_x_20647 - _ZN2at6native18elementwise_kernelILi128ELi2EZNS0_22gpu_kernel_impl_nocastINS0_13BUnaryFunctorIiiiZZZNS0_18lshift_kernel_cudaERNS_18TensorIteratorBaseEENKUlvE_clEvENKUlvE1_clEvEUliiE_EEEEvS5_RKT_EUliE_EEviT1_)
        .other          _ZN2at6native18elementwise_kernelILi128ELi2EZNS0_22gpu_kernel_impl_nocastINS0_13BUnaryFunctorIiiiZZZNS0_18lshift_kernel_cudaERNS_18TensorIteratorBaseEENKUlvE_clEvENKUlvE1_clEvEUliiE_EEEEvS5_RKT_EUliE_EEviT1_,@"STO_CUDA_ENTRY STV_DEFAULT"
_ZN2at6native18elementwise_kernelILi128ELi2EZNS0_22gpu_kernel_impl_nocastINS0_13BUnaryFunctorIiiiZZZNS0_18lshift_kernel_cudaERNS_18TensorIteratorBaseEENKUlvE_clEvENKUlvE1_clEvEUliiE_EEEEvS5_RKT_EUliE_EEviT1_:
.text._ZN2at6native18elementwise_kernelILi128ELi2EZNS0_22gpu_kernel_impl_nocastINS0_13BUnaryFunctorIiiiZZZNS0_18lshift_kernel_cudaERNS_18TensorIteratorBaseEENKUlvE_clEvENKUlvE1_clEvEUliiE_EEEEvS5_RKT_EUliE_EEviT1_:
        /* <DEDUP_REMOVED lines=312> */
.L_x_15748:
        /* <DEDUP_REMOVED lines=8> */
[----:B0-----:R-:W-:Y:S02]  /*1400*/  ISETP.GT.U32.AND P0, PT, R7, 0x1f, PT ;  /* 0x0000001f0700780c */ /* 0x001fe40003f04070 */
[----:B--2---:R-:W-:Y:S02]  /*1410*/  SHF.L.U32 R6, R4, R7, RZ ;  /* 0x0000000704067219 */ /* 0x004fe400000006ff */
[----:B------:R-:W-:Y:S02]  /*1420*/  IADD3 R7, R0, 0x80, RZ ;  /* 0x0000008000077810 */ /* 0x000fe40007ffe0ff */
[----:B------:R-:W-:-:S05]  /*1430*/  SEL R9, R6, RZ, !P0 ;  /* 0x000000ff06097207 */ /* 0x000fca0004000000 */
[----:B------:R0:W-:Y:S02]  /*1440*/  STG.E desc[UR4][R2.64], R9 ;  /* 0x0000000902007986 */ /* 0x0001e4000c101904 */
.L_x_15747:
[----:B------:R-:W-:Y:S05]  /*1450*/  BSYNC B0 ;  /* 0x0000000000007941 */ /* 0x000fea0003800000 */
.L_x_15746:
[----:B------:R-:W-:-:S13]  /*1460*/  ISETP.GE.AND P0, PT, R7, UR6, PT ;  /* 0x0000000607007c0c */ /* 0x000fda000bf06270 */
[----:B------:R-:W-:Y:S05]  /*1470*/  @P0 EXIT ;  /* 0x000000000000094d */ /* 0x000fea0003800000 */
[----:B------:R-:W1:Y:S01]  /*1480*/  LDC R8, c[0x0][0x218] ;  /* 0x00008600ff087b82 */ /* 0x000e620000000800 */
[----:B------:R-:W-:Y:S01]  /*1490*/  HFMA2.MMA R0, -RZ, RZ, 0, 0 ;  /* 0x00000000ff007435 */ /* 0x000fe200000001ff */
[----:B0-----:R-:W-:Y:S01]  /*14a0*/  IMAD.MOV.U32 R3, RZ, RZ, RZ ;  /* 0x000000ffff037224 */ /* 0x001fe200078e00ff */
        /* <DEDUP_REMOVED lines=300> */
.L_x_15749:
        /* <DEDUP_REMOVED lines=9> */
[----:B--2---:R-:W-:-:S04]  /*2800*/  SHF.L.U32 R0, R4, R7, RZ ;  /* 0x0000000704007219 */ /* 0x004fc800000006ff */
[----:B------:R-:W-:-:S05]  /*2810*/  SEL R7, R0, RZ, !P1 ;  /* 0x000000ff00077207 */ /* 0x000fca0004800000 */
[----:B------:R-:W-:Y:S01]  /*2820*/  STG.E desc[UR4][R2.64], R7 ;  /* 0x0000000702007986 */ /* 0x000fe2000c101904 */
[----:B------:R-:W-:Y:S05]  /*2830*/  EXIT ;  /* 0x000000000000794d */ /* 0x000fea0003800000 */
.L_x_15750:
        /* <DEDUP_REMOVED lines=12> */
.L_x_20647:


//--------------------- .text._ZN2at6native27unrolled_elementwise_kernelINS0_13BUnaryFunctorIiiiZZZNS0_18lshift_kernel_cudaERNS_18TensorIteratorBaseEENKUlvE_clEvENKUlvE1_clEvEUliiE_EESt5arrayIPcLm2EELi4E23TrivialOffsetCalculatorILi1EjESD_NS0_6memory15LoadWithoutCastENSE_16StoreWithoutCastEEEviT_T0_T2_T3_T4_T5_ --------------------------
	.section	.text._ZN2at6native27unrolled_elementwise_kernelINS0_13BUnaryFunctorIiiiZZZNS0_18lshift_kernel_cudaERNS_18TensorIteratorBaseEENKUlvE_clEvENKUlvE1_clEvEUliiE_EESt5arrayIPcLm2EELi4E23TrivialOffsetCalculatorILi1EjESD_NS0_6memory15LoadWithoutCastENSE_16StoreWithoutCastEEEviT_T0_T2_T3_T4_T5_,"ax",@progbits
	.align	128
        .global         _ZN2at6native27unrolled_elementwise_kernelINS0_13BUnaryFunctorIiiiZZZNS0_18lshift_kernel_cudaERNS_18TensorIteratorBaseEENKUlvE_clEvENKUlvE1_clEvEUliiE_EESt5arrayIPcLm2EELi4E23TrivialOffsetCalculatorILi1EjESD_NS0_6memory15LoadWithoutCastENSE_16StoreWithoutCastEEEviT_T0_T2_T3_T4_T5_
        .type           _ZN2at6native27unrolled_elementwise_kernelINS0_13BUnaryFunctorIiiiZZZNS0_18lshift_kernel_cudaERNS_18TensorIteratorBaseEENKUlvE_clEvENKUlvE1_clEvEUliiE_EESt5arrayIPcLm2EELi4E23TrivialOffsetCalculatorILi1EjESD_NS0_6memory15LoadWithoutCastENSE_16StoreWithoutCastEEEviT_T0_T2_T3_T4_T5_,@function
        .size           _ZN2at6native27unrolled_elementwise_kernelINS0_13BUnaryFunctorIiiiZZZNS0_18lshift_kernel_cudaERNS_18TensorIteratorBaseEENKUlvE_clEvENKUlvE1_clEvEUliiE_EESt5arrayIPcLm2EELi4E23TrivialOffsetCalculatorILi1EjESD_NS0_6memory15LoadWithoutCastENSE_16StoreWithoutCastEEEviT_T0_T2_T3_T4_T5_,(.L_x_20648 - _ZN2at6native27unrolled_elementwise_kernelINS0_13BUnaryFunctorIiiiZZZNS0_18lshift_kernel_cudaERNS_18TensorIteratorBaseEENKUlvE_clEvENKUlvE1_clEvEUliiE_EESt5arrayIPcLm2EELi4E23TrivialOffsetCalculatorILi1EjESD_NS0_6memory15LoadWithoutCastENSE_16StoreWithoutCastEEEviT_T0_T2_T3_T4_T5_)
        .other          _ZN2at6native27unrolled_elementwise_kernelINS0_13BUnaryFunctorIiiiZZZNS0_18lshift_kernel_cudaERNS_18TensorIteratorBaseEENKUlvE_clEvENKUlvE1_clEvEUliiE_EESt5arrayIPcLm2EELi4E23TrivialOffsetCalculatorILi1EjESD_NS0_6memory15LoadWithoutCastENSE_16StoreWithoutCastEEEviT_T0_T2_T3_T4_T5_,@"STO_CUDA_ENTRY STV_DEFAULT"
_ZN2at6native27unrolled_elementwise_kernelINS0_13BUnaryFunctorIiiiZZZNS0_18lshift_kernel_cudaERNS_18TensorIteratorBaseEENKUlvE_clEvENKUlvE1_clEvEUliiE_EESt5arrayIPcLm2EELi4E23TrivialOffsetCalculatorILi1EjESD_NS0_6memory15LoadWithoutCastENSE_16StoreWithoutCastEEEviT_T0_T2_T3_T4_T5_:
.text._ZN2at6native27unrolled_elementwise_kernelINS0_13BUnaryFunctorIiiiZZZNS0_18lshift_kernel_cudaERNS_18TensorIteratorBaseEENKUlvE_clEvENKUlvE1_clEvEUliiE_EESt5arrayIPcLm2EELi4E23TrivialOffsetCalculatorILi1EjESD_NS0_6memory15LoadWithoutCastENSE_16StoreWithoutCastEEEviT_T0_T2_T3_T4_T5_:
[----:B------:R-:W-:Y:S01]  /*0000*/  LDC R1, c[0x0][0x28] ;  /* 0x00000a00ff017b82 */ /* 0x000fe20000000800 */
[----:B------:R-:W0:Y:S07]  /*0010*/  S2R R0, SR_CTAID.X ;  /* 0x0000000000007919 */ /* 0x000e2e0000002500 */
[----:B------:R-:W0:Y:S01]  /*0020*/  LDC R5, c[0x0][0x210] ;  /* 0x00008400ff057b82 */ /* 0x000e220000000800 */
[----:B------:R-:W-:Y:S01]  /*0030*/  HFMA2.MMA R4, -RZ, RZ, 0, 0 ;  /* 0x00000000ff047435 */ /* 0x000fe200000001ff */
[----:B------:R-:W-:Y:S01]  /*0040*/  ULDC.64 UR4, c[0x0][0x208] ;  /* 0x0000820000047ab9 */ /* 0x000fe20000000a00 */
[----:B------:R-:W1:Y:S05]  /*0050*/  S2R R3, SR_TID.X ;  /* 0x0000000000037919 */ /* 0x000e6a0000002100 */
[----:B------:R-:W2:Y:S01]  /*0060*/  LDC R16, c[0x0][0x218] ;  /* 0x00008600ff107b82 */ /* 0x000ea20000000800 */
[----:B0-----:R-:W-:-:S02]  /*0070*/  IMAD R2, R0, -0x200, R5 ;  /* 0xfffffe0000027824 */ /* 0x001fc400078e0205 */
[----:B-1----:R-:W-:-:S03]  /*0080*/  IMAD.MOV.U32 R5, RZ, RZ, R3 ;  /* 0x000000ffff057224 */ /* 0x002fc600078e0003 */
[----:B------:R-:W-:-:S13]  /*0090*/  ISETP.GE.AND P0, PT, R3, R2, PT ;  /* 0x000000020300720c */ /* 0x000fda0003f06270 */
[----:B------:R-:W-:Y:S01]  /*00a0*/  @!P0 VIADD R5, R3, 0x80 ;  /* 0x0000008003058836 */ /* 0x000fe20000000000 */
[----:B------:R-:W0:Y:S01]  /*00b0*/  @!P0 LDC.64 R8, c[0x0][0x228] ;  /* 0x00008a00ff088b82 */ /* 0x000e220000000a00 */
[----:B------:R-:W-:-:S03]  /*00c0*/  @!P0 IMAD R7, R0, 0x200, R3 ;  /* 0x0000020000078824 */ /* 0x000fc600078e0203 */
[----:B------:R-:W-:-:S13]  /*00d0*/  ISETP.GE.AND P1, PT, R5, R2, PT ;  /* 0x000000020500720c */ /* 0x000fda0003f26270 */
[----:B------:R-:W-:Y:S01]  /*00e0*/  @!P1 LEA R15, R0, R5, 0x9 ;  /* 0x00000005000f9211 */ /* 0x000fe200078e48ff */
[----:B------:R-:W-:Y:S01]  /*00f0*/  @!P1 VIADD R5, R5, 0x80 ;  /* 0x0000008005059836 */ /* 0x000fe20000000000 */
[----:B------:R-:W1:Y:S04]  /*0100*/  @!P1 LDC.64 R10, c[0x0][0x228] ;  /* 0x00008a00ff0a9b82 */ /* 0x000e680000000a00 */
[----:B------:R-:W-:Y:S01]  /*0110*/  ISETP.GE.AND P2, PT, R5, R2, PT ;  /* 0x000000020500720c */ /* 0x000fe20003f46270 */
[----:B0-----:R-:W-:-:S05]  /*0120*/  @!P0 IMAD.WIDE.U32 R8, R7, 0x4, R8 ;  /* 0x0000000407088825 */ /* 0x001fca00078e0008 */
[----:B------:R0:W3:Y:S07]  /*0130*/  @!P0 LDG.E R4, desc[UR4][R8.64] ;  /* 0x0000000408048981 */ /* 0x0000ee000c1e1900 */
[----:B------:R-:W4:Y:S01]  /*0140*/  @!P2 LDC.64 R12, c[0x0][0x228] ;  /* 0x00008a00ff0cab82 */ /* 0x000f220000000a00 */
[----:B------:R-:W-:Y:S02]  /*0150*/  @!P2 IMAD R7, R0, 0x200, R5 ;  /* 0x000002000007a824 */ /* 0x000fe400078e0205 */
[----:B-1----:R-:W-:-:S05]  /*0160*/  @!P1 IMAD.WIDE.U32 R10, R15, 0x4, R10 ;  /* 0x000000040f0a9825 */ /* 0x002fca00078e000a */
[----:B0-----:R-:W0:Y:S01]  /*0170*/  @!P0 LDC.64 R8, c[0x0][0x220] ;  /* 0x00008800ff088b82 */ /* 0x001e220000000a00 */
[----:B----4-:R-:W-:Y:S01]  /*0180*/  @!P2 IMAD.WIDE.U32 R14, R7, 0x4, R12 ;  /* 0x00000004070ea825 */ /* 0x010fe200078e000c */
[----:B------:R-:W-:-:S06]  /*0190*/  CS2R R6, SRZ ;  /* 0x0000000000067805 */ /* 0x000fcc000001ff00 */
[----:B------:R-:W4:Y:S04]  /*01a0*/  @!P1 LDG.E R6, desc[UR4][R10.64] ;  /* 0x000000040a069981 */ /* 0x000f28000c1e1900 */
[----:B------:R1:W4:Y:S01]  /*01b0*/  @!P2 LDG.E R7, desc[UR4][R14.64] ;  /* 0x000000040e07a981 */ /* 0x000322000c1e1900 */
[----:B------:R-:W-:-:S04]  /*01c0*/  @!P2 IADD3 R5, R5, 0x80, RZ ;  /* 0x000000800505a810 */ /* 0x000fc80007ffe0ff */
[----:B------:R-:W-:-:S13]  /*01d0*/  ISETP.GE.AND P1, PT, R5, R2, PT ;  /* 0x000000020500720c */ /* 0x000fda0003f26270 */
[----:B------:R-:W2:Y:S01]  /*01e0*/  @!P1 LDC.64 R12, c[0x0][0x228] ;  /* 0x00008a00ff0c9b82 */ /* 0x000ea20000000a00 */
[C---:B------:R-:W-:Y:S01]  /*01f0*/  @!P1 IMAD R5, R0.reuse, 0x200, R5 ;  /* 0x0000020000059824 */ /* 0x040fe200078e0205 */
[----:B-1----:R-:W-:Y:S01]  /*0200*/  HFMA2.MMA R15, -RZ, RZ, 0, 0 ;  /* 0x00000000ff0f7435 */ /* 0x002fe200000001ff */
[----:B------:R-:W-:Y:S02]  /*0210*/  IMAD.MOV.U32 R17, RZ, RZ, R3 ;  /* 0x000000ffff117224 */ /* 0x000fe400078e0003 */
[----:B------:R-:W-:Y:S01]  /*0220*/  @!P0 VIADD R17, R3, 0x80 ;  /* 0x0000008003118836 */ /* 0x000fe20000000000 */
[----:B------:R-:W-:Y:S01]  /*0230*/  @!P0 LEA R3, R0, R3, 0x9 ;  /* 0x0000000300038211 */ /* 0x000fe200078e48ff */
[----:B--2---:R-:W-:Y:S01]  /*0240*/  @!P1 IMAD.WIDE.U32 R12, R5, 0x4, R12 ;  /* 0x00000004050c9825 */ /* 0x004fe200078e000c */
[----:B------:R-:W-:-:S06]  /*0250*/  MOV R5, RZ ;  /* 0x000000ff00057202 */ /* 0x000fcc0000000f00 */
[----:B------:R1:W5:Y:S01]  /*0260*/  @!P1 LDG.E R5, desc[UR4][R12.64] ;  /* 0x000000040c059981 */ /* 0x000362000c1e1900 */
[----:B------:R-:W-:Y:S01]  /*0270*/  ISETP.GT.U32.AND P1, PT, R16, 0x1f, PT ;  /* 0x0000001f1000780c */ /* 0x000fe20003f24070 */
[----:B0-----:R-:W-:Y:S01]  /*0280*/  @!P0 IMAD.WIDE.U32 R8, R3, 0x4, R8 ;  /* 0x0000000403088825 */ /* 0x001fe200078e0008 */
[----:B------:R-:W-:Y:S01]  /*0290*/  ISETP.GE.AND P2, PT, R17, R2, PT ;  /* 0x000000021100720c */ /* 0x000fe20003f46270 */
[----:B------:R-:W-:Y:S01]  /*02a0*/  BSSY B0, `(.L_x_15751) ;  /* 0x0000012000007945 */ /* 0x000fe20003800000 */
[----:B------:R-:W-:Y:S01]  /*02b0*/  MOV R3, RZ ;  /* 0x000000ff00037202 */ /* 0x000fe20000000f00 */
[----:B------:R-:W-:-:S08]  /*02c0*/  IMAD.MOV.U32 R11, RZ, RZ, RZ ;  /* 0x000000ffff0b7224 */ /* 0x000fd000078e00ff */
[----:B---3--:R-:W-:-:S05]  /*02d0*/  @!P1 SHF.L.U32 R15, R4, R16, RZ ;  /* 0x00000010040f9219 */ /* 0x008fca00000006ff */
[----:B------:R1:W-:Y:S01]  /*02e0*/  @!P0 STG.E desc[UR4][R8.64], R15 ;  /* 0x0000000f08008986 */ /* 0x0003e2000c101904 */
[-C--:B----4-:R-:W-:Y:S02]  /*02f0*/  @!P1 SHF.L.U32 R11, R6, R16.reuse, RZ ;  /* 0x00000010060b9219 */ /* 0x090fe400000006ff */
[----:B------:R-:W-:Y:S01]  /*0300*/  @!P1 SHF.L.U32 R3, R7, R16, RZ ;  /* 0x0000001007039219 */ /* 0x000fe200000006ff */
[----:B-1----:R-:W-:Y:S06]  /*0310*/  @P2 BRA `(.L_x_15752) ;  /* 0x0000000000282947 */ /* 0x002fec0003800000 */
[----:B------:R-:W0:Y:S01]  /*0320*/  LDC.64 R8, c[0x0][0x220] ;  /* 0x00008800ff087b82 */ /* 0x000e220000000a00 */
[----:B------:R-:W-:Y:S01]  /*0330*/  IMAD R7, R0, 0x200, R17 ;  /* 0x0000020000077824 */ /* 0x000fe200078e0211 */
[----:B------:R-:W-:-:S04]  /*0340*/  IADD3 R17, R17, 0x80, RZ ;  /* 0x0000008011117810 */ /* 0x000fc80007ffe0ff */
[----:B------:R-:W-:-:S13]  /*0350*/  ISETP.GE.AND P0, PT, R17, R2, PT ;  /* 0x000000021100720c */ /* 0x000fda0003f06270 */
[----:B------:R-:W-:Y:S01]  /*0360*/  @!P0 IMAD R13, R0, 0x200, R17 ;  /* 0x00000200000d8824 */ /* 0x000fe200078e0211 */
[----:B------:R-:W-:Y:S01]  /*0370*/  @!P0 IADD3 R17, R17, 0x80, RZ ;  /* 0x0000008011118810 */ /* 0x000fe20007ffe0ff */
[----:B0-----:R-:W-:-:S04]  /*0380*/  IMAD.WIDE.U32 R6, R7, 0x4, R8 ;  /* 0x0000000407067825 */ /* 0x001fc800078e0008 */
[----:B------:R-:W-:Y:S01]  /*0390*/  @!P0 IMAD.WIDE.U32 R8, R13, 0x4, R8 ;  /* 0x000000040d088825 */ /* 0x000fe200078e0008 */
[----:B------:R0:W-:Y:S04]  /*03a0*/  STG.E desc[UR4][R6.64], R11 ;  /* 0x0000000b06007986 */ /* 0x0001e8000c101904 */
[----:B------:R0:W-:Y:S02]  /*03b0*/  @!P0 STG.E desc[UR4][R8.64], R3 ;  /* 0x0000000308008986 */ /* 0x0001e4000c101904 */
.L_x_15752:
[----:B------:R-:W-:Y:S05]  /*03c0*/  BSYNC B0 ;  /* 0x0000000000007941 */ /* 0x000fea0003800000 */
.L_x_15751:
[----:B------:R-:W-:-:S13]  /*03d0*/  ISETP.GE.AND P0, PT, R17, R2, PT ;  /* 0x000000021100720c */ /* 0x000fda0003f06270 */
[----:B------:R-:W-:Y:S05]  /*03e0*/  @P0 EXIT ;  /* 0x000000000000094d */ /* 0x000fea0003800000 */
[----:B0-----:R-:W0:Y:S01]  /*03f0*/  LDC.64 R2, c[0x0][0x220] ;  /* 0x00008800ff027b82 */ /* 0x001e220000000a00 */
[----:B------:R-:W-:Y:S01]  /*0400*/  LEA R17, R0, R17, 0x9 ;  /* 0x0000001100117211 */ /* 0x000fe200078e48ff */
[----:B------:R-:W-:Y:S01]  /*0410*/  IMAD.MOV.U32 R7, RZ, RZ, RZ ;  /* 0x000000ffff077224 */ /* 0x000fe200078e00ff */
[----:B-----5:R-:W-:-:S03]  /*0420*/  @!P1 SHF.L.U32 R7, R5, R16, RZ ;  /* 0x0000001005079219 */ /* 0x020fc600000006ff */
[----:B0-----:R-:W-:-:S05]  /*0430*/  IMAD.WIDE.U32 R2, R17, 0x4, R2 ;  /* 0x0000000411027825 */ /* 0x001fca00078e0002 */
[----:B------:R-:W-:Y:S01]  /*0440*/  STG.E desc[UR4][R2.64], R7 ;  /* 0x0000000702007986 */ /* 0x000fe2000c101904 */
[----:B------:R-:W-:Y:S05]  /*0450*/  EXIT ;  /* 0x000000000000794d */ /* 0x000fea0003800000 */
.L_x_15753:
        /* <DEDUP_REMOVED lines=10> */
.L_x_20648:


//--------------------- .text._ZN2at6native29vectorized_elementwise_kernelILi2ENS0_13BUnaryFunctorIiiiZZZNS0_18lshift_kernel_cudaERNS_18TensorIteratorBaseEENKUlvE_clEvENKUlvE1_clEvEUliiE_EESt5arrayIPcLm2EEEEviT0_T1_ --------------------------
	.section	.text._ZN2at6native29vectorized_elementwise_kernelILi2ENS0_13BUnaryFunctorIiiiZZZNS0_18lshift_kernel_cudaERNS_18TensorIteratorBaseEENKUlvE_clEvENKUlvE1_clEvEUliiE_EESt5arrayIPcLm2EEEEviT0_T1_,"ax",@progbits
	.align	128
        .global         _ZN2at6native29vectorized_elementwise_kernelILi2ENS0_13BUnaryFunctorIiiiZZZNS0_18lshift_kernel_cudaERNS_18TensorIteratorBaseEENKUlvE_clEvENKUlvE1_clEvEUliiE_EESt5arrayIPcLm2EEEEviT0_T1_
        .type           _ZN2at6native29vectorized_elementwise_kernelILi2ENS0_13BUnaryFunctorIiiiZZZNS0_18lshift_kernel_cudaERNS_18TensorIteratorBaseEENKUlvE_clEvENKUlvE1_clEvEUliiE_EESt5arrayIPcLm2EEEEviT0_T1_,@function
        .size           _ZN2at6native29vectorized_elementwise_kernelILi2ENS0_13BUnaryFunctorIiiiZZZNS0_18lshift_kernel_cudaERNS_18TensorIteratorBaseEENKUlvE_clEvENKUlvE1_clEvEUliiE_EESt5arrayIPcLm2EEEEviT0_T1_,(.L_x_20649 - _ZN2at6native29vectorized_elementwise_kernelILi2ENS0_13BUnaryFunctorIiiiZZZNS0_18lshift_kernel_cudaERNS_18TensorIteratorBaseEENKUlvE_clEvENKUlvE1_clEvEUliiE_EESt5arrayIPcLm2EEEEviT0_T1_)
        .other          _ZN2at6native29vectorized_elementwise_kernelILi2ENS0_13BUnaryFunctorIiiiZZZNS0_18lshift_kernel_cudaERNS_18TensorIteratorBaseEENKUlvE_clEvENKUlvE1_clEvEUliiE_EESt5arrayIPcLm2EEEEviT0_T1_,@"STO_CUDA_ENTRY STV_DEFAULT"
_ZN2at6native29vectorized_elementwise_kernelILi2ENS0_13BUnaryFunctorIiiiZZZNS0_18lshift_kernel_cudaERNS_18TensorIteratorBaseEENKUlvE_clEvENKUlvE1_clEvEUliiE_EESt5arrayIPcLm2EEEEviT0_T1_:
.text._ZN2at6native29vectorized_elementwise_kernelILi2ENS0_13BUnaryFunctorIiiiZZZNS0_18lshift_kernel_cudaERNS_18TensorIteratorBaseEENKUlvE_clEvENKUlvE1_clEvEUliiE_EESt5arrayIPcLm2EEEEviT0_T1_:
        /* <DEDUP_REMOVED lines=8> */
[----:B------:R-:W0:Y:S01]  /*0080*/  LDC R2, c[0x0][0x218] ;  /* 0x00008600ff027b82 */ /* 0x000e220000000800 */
[----:B------:R-:W1:Y:S07]  /*0090*/  S2R R3, SR_TID.X ;  /* 0x0000000000037919 */ /* 0x000e6e0000002100 */
[----:B------:R-:W2:Y:S01]  /*00a0*/  LDC.64 R8, c[0x0][0x220] ;  /* 0x00008800ff087b82 */ /* 0x000ea20000000a00 */
[----:B0-----:R-:W-:-:S13]  /*00b0*/  ISETP.GT.U32.AND P0, PT, R2, 0x1f, PT ;  /* 0x0000001f0200780c */ /* 0x001fda0003f04070 */
[----:B------:R-:W0:Y:S02]  /*00c0*/  @!P0 LDC.64 R4, c[0x0][0x228] ;  /* 0x00008a00ff048b82 */ /* 0x000e240000000a00 */
[----:B0-----:R-:W-:-:S04]  /*00d0*/  @!P0 IMAD.WIDE R4, R0, 0x4, R4 ;  /* 0x0000000400048825 */ /* 0x001fc800078e0204 */
[----:B-1----:R-:W-:-:S05]  /*00e0*/  @!P0 IMAD.WIDE.U32 R6, R3, 0x8, R4 ;  /* 0x0000000803068825 */ /* 0x002fca00078e0004 */
[----:B------:R-:W3:Y:S04]  /*00f0*/  @!P0 LDG.E.64 R12, desc[UR4][R6.64] ;  /* 0x00000004060c8981 */ /* 0x000ee8000c1e1b00 */
[----:B------:R-:W4:Y:S04]  /*0100*/  @!P0 LDG.E.64 R16, desc[UR4][R6.64+0x800] ;  /* 0x0008000406108981 */ /* 0x000f28000c1e1b00 */
[----:B------:R-:W5:Y:S04]  /*0110*/  @!P0 LDG.E.64 R4, desc[UR4][R6.64+0x400] ;  /* 0x0004000406048981 */ /* 0x000f68000c1e1b00 */
[----:B------:R0:W5:Y:S01]  /*0120*/  @!P0 LDG.E.64 R18, desc[UR4][R6.64+0xc00] ;  /* 0x000c000406128981 */ /* 0x000162000c1e1b00 */
[----:B--2---:R-:W-:Y:S01]  /*0130*/  IMAD.WIDE.U32 R8, R0, 0x4, R8 ;  /* 0x0000000400087825 */ /* 0x004fe200078e0008 */
[----:B------:R-:W-:-:S02]  /*0140*/  CS2R R14, SRZ ;  /* 0x00000000000e7805 */ /* 0x000fc4000001ff00 */
[----:B------:R-:W-:Y:S01]  /*0150*/  CS2R R10, SRZ ;  /* 0x00000000000a7805 */ /* 0x000fe2000001ff00 */
[----:B------:R-:W-:Y:S01]  /*0160*/  IMAD.WIDE R8, R3, 0x8, R8 ;  /* 0x0000000803087825 */ /* 0x000fe200078e0208 */
[----:B0-----:R-:W-:Y:S02]  /*0170*/  CS2R R6, SRZ ;  /* 0x0000000000067805 */ /* 0x001fe4000001ff00 */
[-C--:B---3--:R-:W-:Y:S02]  /*0180*/  @!P0 SHF.L.U32 R15, R13, R2.reuse, RZ ;  /* 0x000000020d0f8219 */ /* 0x088fe400000006ff */
[-C--:B------:R-:W-:Y:S02]  /*0190*/  @!P0 SHF.L.U32 R14, R12, R2.reuse, RZ ;  /* 0x000000020c0e8219 */ /* 0x080fe400000006ff */
[----:B------:R-:W-:Y:S02]  /*01a0*/  CS2R R12, SRZ ;  /* 0x00000000000c7805 */ /* 0x000fe4000001ff00 */
[----:B----4-:R-:W-:-:S02]  /*01b0*/  @!P0 SHF.L.U32 R11, R17, R2, RZ ;  /* 0x00000002110b8219 */ /* 0x010fc400000006ff */
[-C--:B------:R-:W-:Y:S02]  /*01c0*/  @!P0 SHF.L.U32 R10, R16, R2.reuse, RZ ;  /* 0x00000002100a8219 */ /* 0x080fe400000006ff */
[-C--:B-----5:R-:W-:Y:S02]  /*01d0*/  @!P0 SHF.L.U32 R13, R5, R2.reuse, RZ ;  /* 0x00000002050d8219 */ /* 0x0a0fe400000006ff */
[-C--:B------:R-:W-:Y:S02]  /*01e0*/  @!P0 SHF.L.U32 R12, R4, R2.reuse, RZ ;  /* 0x00000002040c8219 */ /* 0x080fe400000006ff */
[-C--:B------:R-:W-:Y:S02]  /*01f0*/  @!P0 SHF.L.U32 R6, R18, R2.reuse, RZ ;  /* 0x0000000212068219 */ /* 0x080fe400000006ff */
[----:B------:R-:W-:Y:S01]  /*0200*/  @!P0 SHF.L.U32 R7, R19, R2, RZ ;  /* 0x0000000213078219 */ /* 0x000fe200000006ff */
[----:B------:R-:W-:Y:S04]  /*0210*/  STG.E.64 desc[UR4][R8.64], R14 ;  /* 0x0000000e08007986 */ /* 0x000fe8000c101b04 */
[----:B------:R-:W-:Y:S04]  /*0220*/  STG.E.64 desc[UR4][R8.64+0x400], R12 ;  /* 0x0004000c08007986 */ /* 0x000fe8000c101b04 */
[----:B------:R-:W-:Y:S04]  /*0230*/  STG.E.64 desc[UR4][R8.64+0x800], R10 ;  /* 0x0008000a08007986 */ /* 0x000fe8000c101b04 */
[----:B------:R-:W-:Y:S01]  /*0240*/  STG.E.64 desc[UR4][R8.64+0xc00], R6 ;  /* 0x000c000608007986 */ /* 0x000fe2000c101b04 */
[----:B------:R-:W-:Y:S05]  /*0250*/  EXIT ;  /* 0x000000000000794d */ /* 0x000fea0003800000 */
.L_x_15754:
[----:B------:R-:W0:Y:S01]  /*0260*/  S2R R17, SR_TID.X ;  /* 0x0000000000117919 */ /* 0x000e220000002100 */
[----:B------:R-:W-:Y:S01]  /*0270*/  IMAD.MOV.U32 R18, RZ, RZ, RZ ;  /* 0x000000ffff127224 */ /* 0x000fe200078e00ff */
[----:B0-----:R-:W-:Y:S01]  /*0280*/  ISETP.GE.AND P0, PT, R17, R16, PT ;  /* 0x000000101100720c */ /* 0x001fe20003f06270 */
[----:B------:R-:W-:-:S12]  /*0290*/  IMAD.MOV.U32 R25, RZ, RZ, R17 ;  /* 0x000000ffff197224 */ /* 0x000fd800078e0011 */
[----:B------:R-:W-:Y:S01]  /*02a0*/  @!P0 VIADD R25, R17, 0x80 ;  /* 0x0000008011198836 */ /* 0x000fe20000000000 */
        /* <DEDUP_REMOVED lines=11> */
[----:B------:R1:W5:Y:S07]  /*0360*/  @!P6 LDG.E R18, desc[UR4][R28.64] ;  /* 0x000000041c12e981 */ /* 0x00036e000c1e1900 */
[----:B------:R-:W-:Y:S01]  /*0370*/  @!P4 IMAD.IADD R21, R0, 0x1, R25 ;  /* 0x000000010015c824 */ /* 0x000fe200078e0219 */
[----:B------:R-:W3:Y:S01]  /*0380*/  @!P4 LDC.64 R14, c[0x0][0x228] ;  /* 0x00008a00ff0ecb82 */ /* 0x000ee20000000a00 */
[----:B------:R-:W-:-:S05]  /*0390*/  @!P4 VIADD R25, R25, 0x80 ;  /* 0x000000801919c836 */ /* 0x000fca0000000000 */
[----:B------:R-:W-:-:S13]  /*03a0*/  ISETP.GE.AND P3, PT, R25, R16, PT ;  /* 0x000000101900720c */ /* 0x000fda0003f66270 */
[----:B------:R-:W-:Y:S01]  /*03b0*/  @!P3 IADD3 R27, R0, R25, RZ ;  /* 0x00000019001bb210 */ /* 0x000fe20007ffe0ff */
[----:B------:R-:W-:Y:S01]  /*03c0*/  @!P3 VIADD R25, R25, 0x80 ;  /* 0x000000801919b836 */ /* 0x000fe20000000000 */
[----:B------:R-:W4:Y:S04]  /*03d0*/  @!P3 LDC.64 R10, c[0x0][0x228] ;  /* 0x00008a00ff0abb82 */ /* 0x000f280000000a00 */
[----:B------:R-:W-:-:S13]  /*03e0*/  ISETP.GE.AND P2, PT, R25, R16, PT ;  /* 0x000000101900720c */ /* 0x000fda0003f46270 */
[----:B------:R-:W-:Y:S01]  /*03f0*/  @!P2 IMAD.IADD R23, R0, 0x1, R25 ;  /* 0x000000010017a824 */ /* 0x000fe200078e0219 */
[----:B------:R-:W4:Y:S01]  /*0400*/  @!P2 LDC.64 R2, c[0x0][0x228] ;  /* 0x00008a00ff02ab82 */ /* 0x000f220000000a00 */
[----:B------:R-:W-:-:S05]  /*0410*/  @!P2 VIADD R25, R25, 0x80 ;  /* 0x000000801919a836 */ /* 0x000fca0000000000 */
[----:B------:R-:W-:-:S13]  /*0420*/  ISETP.GE.AND P1, PT, R25, R16, PT ;  /* 0x000000101900720c */ /* 0x000fda0003f26270 */
[----:B------:R-:W-:Y:S01]  /*0430*/  @!P1 IADD3 R19, R0, R25, RZ ;  /* 0x0000001900139210 */ /* 0x000fe20007ffe0ff */
[----:B------:R-:W-:Y:S01]  /*0440*/  @!P1 VIADD R25, R25, 0x80 ;  /* 0x0000008019199836 */ /* 0x000fe20000000000 */
[----:B------:R-:W4:Y:S04]  /*0450*/  @!P1 LDC.64 R4, c[0x0][0x228] ;  /* 0x00008a00ff049b82 */ /* 0x000f280000000a00 */
[----:B------:R-:W-:-:S13]  /*0460*/  ISETP.GE.AND P6, PT, R25, R16, PT ;  /* 0x000000101900720c */ /* 0x000fda0003fc6270 */
[C---:B-1----:R-:W-:Y:S01]  /*0470*/  @!P6 IMAD.IADD R29, R0.reuse, 0x1, R25 ;  /* 0x00000001001de824 */ /* 0x042fe200078e0219 */
[----:B------:R-:W1:Y:S01]  /*0480*/  @!P6 LDC.64 R6, c[0x0][0x228] ;  /* 0x00008a00ff06eb82 */ /* 0x000e620000000a00 */
[----:B------:R-:W-:-:S04]  /*0490*/  @!P0 IMAD.IADD R25, R0, 0x1, R17 ;  /* 0x0000000100198824 */ /* 0x000fc800078e0211 */
[----:B0-----:R-:W-:-:S03]  /*04a0*/  @!P0 IMAD.WIDE.U32 R8, R25, 0x4, R8 ;  /* 0x0000000419088825 */ /* 0x001fc600078e0008 */
[----:B------:R-:W0:Y:S01]  /*04b0*/  LDC R25, c[0x0][0x218] ;  /* 0x00008600ff197b82 */ /* 0x000e220000000800 */
[----:B--2---:R-:W-:-:S04]  /*04c0*/  @!P5 IMAD.WIDE.U32 R12, R20, 0x4, R12 ;  /* 0x00000004140cd825 */ /* 0x004fc800078e000c */
[----:B---3--:R-:W-:Y:S01]  /*04d0*/  @!P4 IMAD.WIDE.U32 R14, R21, 0x4, R14 ;  /* 0x00000004150ec825 */ /* 0x008fe200078e000e */
[----:B------:R-:W-:-:S03]  /*04e0*/  CS2R R20, SRZ ;  /* 0x0000000000147805 */ /* 0x000fc6000001ff00 */
[----:B----4-:R-:W-:-:S03]  /*04f0*/  @!P2 IMAD.WIDE.U32 R2, R23, 0x4, R2 ;  /* 0x000000041702a825 */ /* 0x010fc600078e0002 */
[----:B------:R2:W5:Y:S01]  /*0500*/  @!P5 LDG.E R20, desc[UR4][R12.64] ;  /* 0x000000040c14d981 */ /* 0x000562000c1e1900 */
[----:B------:R-:W-:Y:S01]  /*0510*/  CS2R R22, SRZ ;  /* 0x0000000000167805 */ /* 0x000fe2000001ff00 */
[----:B------:R-:W-:Y:S02]  /*0520*/  @!P1 IMAD.WIDE.U32 R4, R19, 0x4, R4 ;  /* 0x0000000413049825 */ /* 0x000fe400078e0004 */
[----:B------:R3:W5:Y:S04]  /*0530*/  @!P4 LDG.E R21, desc[UR4][R14.64] ;  /* 0x000000040e15c981 */ /* 0x000768000c1e1900 */
[----:B------:R4:W5:Y:S01]  /*0540*/  @!P1 LDG.E R23, desc[UR4][R4.64] ;  /* 0x0000000404179981 */ /* 0x000962000c1e1900 */
[----:B--2---:R-:W2:Y:S01]  /*0550*/  @!P0 LDC.64 R12, c[0x0][0x220] ;  /* 0x00008800ff0c8b82 */ /* 0x004ea20000000a00 */
[----:B0-----:R-:W-:Y:S01]  /*0560*/  ISETP.GT.U32.AND P1, PT, R25, 0x1f, PT ;  /* 0x0000001f1900780c */ /* 0x001fe20003f24070 */
[----:B-1----:R-:W-:Y:S01]  /*0570*/  @!P6 IMAD.WIDE.U32 R6, R29, 0x4, R6 ;  /* 0x000000041d06e825 */ /* 0x002fe200078e0006 */
[----:B---3--:R-:W-:Y:S01]  /*0580*/  CS2R R14, SRZ ;  /* 0x00000000000e7805 */ /* 0x008fe2000001ff00 */
[----:B------:R0:W5:Y:S02]  /*0590*/  @!P2 LDG.E R22, desc[UR4][R2.64] ;  /* 0x000000040216a981 */ /* 0x000164000c1e1900 */
[----:B------:R-:W-:-:S02]  /*05a0*/  IMAD.MOV.U32 R19, RZ, RZ, RZ ;  /* 0x000000ffff137224 */ /* 0x000fc400078e00ff */
[----:B------:R-:W-:Y:S01]  /*05b0*/  @!P3 IMAD.WIDE.U32 R10, R27, 0x4, R10 ;  /* 0x000000041b0ab825 */ /* 0x000fe200078e000a */
[----:B------:R-:W-:Y:S01]  /*05c0*/  @!P0 IADD3 R27, R0, R17, RZ ;  /* 0x00000011001b8210 */ /* 0x000fe20007ffe0ff */
[----:B------:R1:W5:Y:S01]  /*05d0*/  @!P6 LDG.E R14, desc[UR4][R6.64] ;  /* 0x00000004060ee981 */ /* 0x000362000c1e1900 */
[----:B----4-:R-:W-:Y:S01]  /*05e0*/  CS2R R4, SRZ ;  /* 0x0000000000047805 */ /* 0x010fe2000001ff00 */
[----:B------:R-:W-:Y:S02]  /*05f0*/  IMAD.MOV.U32 R24, RZ, RZ, RZ ;  /* 0x000000ffff187224 */ /* 0x000fe400078e00ff */
[----:B------:R3:W5:Y:S01]  /*0600*/  @!P3 LDG.E R19, desc[UR4][R10.64] ;  /* 0x000000040a13b981 */ /* 0x000762000c1e1900 */
[----:B0-----:R-:W-:-:S03]  /*0610*/  CS2R R2, SRZ ;  /* 0x0000000000027805 */ /* 0x001fc6000001ff00 */
[----:B------:R0:W5:Y:S01]  /*0620*/  @!P0 LDG.E R15, desc[UR4][R8.64] ;  /* 0x00000004080f8981 */ /* 0x000162000c1e1900 */
[----:B-1----:R-:W-:Y:S01]  /*0630*/  HFMA2.MMA R7, -RZ, RZ, 0, 0 ;  /* 0x00000000ff077435 */ /* 0x002fe200000001ff */
[----:B--2---:R-:W-:-:S04]  /*0640*/  @!P0 IMAD.WIDE.U32 R12, R27, 0x4, R12 ;  /* 0x000000041b0c8825 */ /* 0x004fc800078e000c */
[----:B---3--:R-:W-:Y:S02]  /*0650*/  IMAD.MOV.U32 R10, RZ, RZ, RZ ;  /* 0x000000ffff0a7224 */ /* 0x008fe400078e00ff */
[----:B0-----:R-:W-:Y:S01]  /*0660*/  IMAD.MOV.U32 R9, RZ, RZ, RZ ;  /* 0x000000ffff097224 */ /* 0x001fe200078e00ff */
[----:B------:R-:W-:Y:S06]  /*0670*/  @P1 BRA `(.L_x_15755) ;  /* 0x0000000000201947 */ /* 0x000fec0003800000 */
[-C--:B-----5:R-:W-:Y:S02]  /*0680*/  SHF.L.U32 R7, R15, R25.reuse, RZ ;  /* 0x000000190f077219 */ /* 0x0a0fe400000006ff */
[-C--:B------:R-:W-:Y:S02]  /*0690*/  SHF.L.U32 R9, R18, R25.reuse, RZ ;  /* 0x0000001912097219 */ /* 0x080fe400000006ff */
[-C--:B------:R-:W-:Y:S02]  /*06a0*/  SHF.L.U32 R5, R20, R25.reuse, RZ ;  /* 0x0000001914057219 */ /* 0x080fe400000006ff */
[-C--:B------:R-:W-:Y:S02]  /*06b0*/  SHF.L.U32 R4, R21, R25.reuse, RZ ;  /* 0x0000001915047219 */ /* 0x080fe400000006ff */
[-C--:B------:R-:W-:Y:S02]  /*06c0*/  SHF.L.U32 R3, R19, R25.reuse, RZ ;  /* 0x0000001913037219 */ /* 0x080fe400000006ff */
[----:B------:R-:W-:-:S02]  /*06d0*/  SHF.L.U32 R2, R22, R25, RZ ;  /* 0x0000001916027219 */ /* 0x000fc400000006ff */
[-C--:B------:R-:W-:Y:S02]  /*06e0*/  SHF.L.U32 R10, R23, R25.reuse, RZ ;  /* 0x00000019170a7219 */ /* 0x080fe400000006ff */
[----:B------:R-:W-:-:S07]  /*06f0*/  SHF.L.U32 R24, R14, R25, RZ ;  /* 0x000000190e187219 */ /* 0x000fce00000006ff */
.L_x_15755:
[----:B------:R-:W-:Y:S01]  /*0700*/  @!P0 VIADD R17, R17, 0x80 ;  /* 0x0000008011118836 */ /* 0x000fe20000000000 */
[----:B------:R0:W-:Y:S01]  /*0710*/  @!P0 STG.E desc[UR4][R12.64], R7 ;  /* 0x000000070c008986 */ /* 0x0001e2000c101904 */
        /* <DEDUP_REMOVED lines=16> */
.L_x_15758:
[----:B------:R-:W-:-:S13]  /*0820*/  ISETP.GE.AND P0, PT, R17, R16, PT ;  /* 0x000000101100720c */ /* 0x000fda0003f06270 */
[----:B------:R-:W-:Y:S05]  /*0830*/  @P0 BRA `(.L_x_15760) ;  /* 0x0000000000300947 */ /* 0x000fea0003800000 */
[----:B0-----:R-:W0:Y:S01]  /*0840*/  LDC.64 R6, c[0x0][0x220] ;  /* 0x00008800ff067b82 */ /* 0x001e220000000a00 */
[----:B------:R-:W-:Y:S02]  /*0850*/  IMAD.IADD R5, R0, 0x1, R17 ;  /* 0x0000000100057824 */ /* 0x000fe400078e0211 */
[----:B------:R-:W-:Y:S02]  /*0860*/  VIADD R17, R17, 0x80 ;  /* 0x0000008011117836 */ /* 0x000fe40000000000 */
[----:B0-----:R-:W-:-:S05]  /*0870*/  IMAD.WIDE.U32 R6, R5, 0x4, R6 ;  /* 0x0000000405067825 */ /* 0x001fca00078e0006 */
[----:B------:R1:W-:Y:S02]  /*0880*/  STG.E desc[UR4][R6.64], R4 ;  /* 0x0000000406007986 */ /* 0x0003e4000c101904 */
.L_x_15759:
[----:B------:R-:W-:-:S13]  /*0890*/  ISETP.GE.AND P0, PT, R17, R16, PT ;  /* 0x000000101100720c */ /* 0x000fda0003f06270 */
[----:B------:R-:W-:Y:S05]  /*08a0*/  @P0 BRA `(.L_x_15761) ;  /* 0x0000000000340947 */ /* 0x000fea0003800000 */
[----:B-1----:R-:W1:Y:S01]  /*08b0*/  LDC.64 R4, c[0x0][0x220] ;  /* 0x00008800ff047b82 */ /* 0x002e620000000a00 */
[----:B0-----:R-:W-:Y:S01]  /*08c0*/  IADD3 R7, R0, R17, RZ ;  /* 0x0000001100077210 */ /* 0x001fe20007ffe0ff */
[----:B------:R-:W-:-:S04]  /*08d0*/  VIADD R17, R17, 0x80 ;  /* 0x0000008011117836 */ /* 0x000fc80000000000 */
[----:B-1----:R-:W-:-:S05]  /*08e0*/  IMAD.WIDE.U32 R4, R7, 0x4, R4 ;  /* 0x0000000407047825 */ /* 0x002fca00078e0004 */
[----:B------:R1:W-:Y:S02]  /*08f0*/  STG.E desc[UR4][R4.64], R3 ;  /* 0x0000000304007986 */ /* 0x0003e4000c101904 */
.L_x_15760:
        /* <DEDUP_REMOVED lines=8> */
.L_x_15761:
[----:B------:R-:W-:Y:S05]  /*0980*/  BSYNC B1 ;  /* 0x0000000000017941 */ /* 0x000fea0003800000 */
.L_x_15757:
[----:B------:R-:W-:-:S13]  /*0990*/  ISETP.GE.AND P0, PT, R17, R16, PT ;  /* 0x000000101100720c */ /* 0x000fda0003f06270 */
[----:B--2---:R-:W2:Y:S01]  /*09a0*/  @!P0 LDC.64 R2, c[0x0][0x220] ;  /* 0x00008800ff028b82 */ /* 0x004ea20000000a00 */
[----:B------:R-:W-:Y:S01]  /*09b0*/  @!P0 IADD3 R5, R0, R17, RZ ;  /* 0x0000001100058210 */ /* 0x000fe20007ffe0ff */
[----:B------:R-:W-:-:S04]  /*09c0*/  @!P0 VIADD R17, R17, 0x80 ;  /* 0x0000008011118836 */ /* 0x000fc80000000000 */
[----:B--2---:R-:W-:-:S05]  /*09d0*/  @!P0 IMAD.WIDE.U32 R2, R5, 0x4, R2 ;  /* 0x0000000405028825 */ /* 0x004fca00078e0002 */
[----:B------:R2:W-:Y:S02]  /*09e0*/  @!P0 STG.E desc[UR4][R2.64], R10 ;  /* 0x0000000a02008986 */ /* 0x0005e4000c101904 */
.L_x_15762:
[----:B------:R-:W-:Y:S05]  /*09f0*/  BSYNC B0 ;  /* 0x0000000000007941 */ /* 0x000fea0003800000 */
.L_x_15756:
        /* <DEDUP_REMOVED lines=8> */
.L_x_15763:
        /* <DEDUP_REMOVED lines=16> */
.L_x_20649:


//--------------------- .text._ZN2at6native29vectorized_elementwise_kernelILi4ENS0_13BUnaryFunctorIiiiZZZNS0_18lshift_kernel_cudaERNS_18TensorIteratorBaseEENKUlvE_clEvENKUlvE1_clEvEUliiE_EESt5arrayIPcLm2EEEEviT0_T1_ --------------------------
	.section	.text._ZN2at6native29vectorized_elementwise_kernelILi4ENS0_13BUnaryFunctorIiiiZZZNS0_18lshift_kernel_cudaERNS_18TensorIteratorBaseEENKUlvE_clEvENKUlvE1_clEvEUliiE_EESt5arrayIPcLm2EEEEviT0_T1_,"ax",@progbits
	.align	128
        .global         _ZN2at6native29vectorized_elementwise_kernelILi4ENS0_13BUnaryFunctorIiiiZZZNS0_18lshift_kernel_cudaERNS_18TensorIteratorBaseEENKUlvE_clEvENKUlvE1_clEvEUliiE_EESt5arrayIPcLm2EEEEviT0_T1_
        .type           _ZN2at6native29vectorized_elementwise_kernelILi4ENS0_13BUnaryFunctorIiiiZZZNS0_18lshift_kernel_cudaERNS_18TensorIteratorBaseEENKUlvE_clEvENKUlvE1_clEvEUliiE_EESt5arrayIPcLm2EEEEviT0_T1_,@function
        .size           _ZN2at6native29vectorized_elementwise_kernelILi4ENS0_13BUnaryFunctorIiiiZZZNS0_18lshift_kernel_cudaERNS_18TensorIteratorBaseEENKUlvE_clEvENKUlvE1_clEvEUliiE_EESt5arrayIPcLm2EEEEviT0_T1_,(.L_x_20650 - _ZN2at6native29vectorized_elementwise_kernelILi4ENS0_13BUnaryFunctorIiiiZZZNS0_18lshift_kernel_cudaERNS_18TensorIteratorBaseEENKUlvE_clEvENKUlvE1_clEvEUliiE_EESt5arrayIPcLm2EEEEviT0_T1_)
        .other          _ZN2at6native29vectorized_elementwise_kernelILi4ENS0_13BUnaryFunctorIiiiZZZNS0_18lshift_kernel_cudaERNS_18TensorIteratorBaseEENKUlvE_clEvENKUlvE1_clEvEUliiE_EESt5arrayIPcLm2EEEEviT0_T1_,@"STO_CUDA_ENTRY STV_DEFAULT"
_ZN2at6native29vectorized_elementwise_kernelILi4ENS0_13BUnaryFunctorIiiiZZZNS0_18lshift_kernel_cudaERNS_18TensorIteratorBaseEENKUlvE_clEvENKUlvE1_clEvEUliiE_EESt5arrayIPcLm2EEEEviT0_T1_:
.text._ZN2at6native29vectorized_elementwise_kernelILi4ENS0_13BUnaryFunctorIiiiZZZNS0_18lshift_kernel_cudaERNS_18TensorIteratorBaseEENKUlvE_clEvENKUlvE1_clEvEUliiE_EESt5arrayIPcLm2EEEEviT0_T1_:
        /* <DEDUP_REMOVED lines=15> */
[----:B------:R-:W3:Y:S04]  /*00f0*/  @!P0 LDG.E.128 R4, desc[UR4][R16.64] ;  /* 0x0000000410048981 */ /* 0x000ee8000c1e1d00 */
[----:B------:R-:W4:Y:S01]  /*0100*/  @!P0 LDG.E.128 R8, desc[UR4][R16.64+0x800] ;  /* 0x0008000410088981 */ /* 0x000f22000c1e1d00 */
[----:B--2---:R-:W-:Y:S01]  /*0110*/  IMAD.WIDE.U32 R18, R0, 0x4, R18 ;  /* 0x0000000400127825 */ /* 0x004fe200078e0012 */
[----:B------:R-:W-:Y:S02]  /*0120*/  CS2R R14, SRZ ;  /* 0x00000000000e7805 */ /* 0x000fe4000001ff00 */
[----:B------:R-:W-:Y:S01]  /*0130*/  CS2R R12, SRZ ;  /* 0x00000000000c7805 */ /* 0x000fe2000001ff00 */
[----:B------:R-:W-:Y:S01]  /*0140*/  IMAD.WIDE R18, R3, 0x10, R18 ;  /* 0x0000001003127825 */ /* 0x000fe200078e0212 */
[----:B---3--:R-:W-:-:S02]  /*0150*/  @!P0 SHF.L.U32 R15, R7, R2, RZ ;  /* 0x00000002070f8219 */ /* 0x008fc400000006ff */
[-C--:B------:R-:W-:Y:S02]  /*0160*/  @!P0 SHF.L.U32 R14, R6, R2.reuse, RZ ;  /* 0x00000002060e8219 */ /* 0x080fe400000006ff */
[----:B------:R-:W-:Y:S02]  /*0170*/  CS2R R6, SRZ ;  /* 0x0000000000067805 */ /* 0x000fe4000001ff00 */
[-C--:B------:R-:W-:Y:S02]  /*0180*/  @!P0 SHF.L.U32 R13, R5, R2.reuse, RZ ;  /* 0x00000002050d8219 */ /* 0x080fe400000006ff */
[-C--:B------:R-:W-:Y:S02]  /*0190*/  @!P0 SHF.L.U32 R12, R4, R2.reuse, RZ ;  /* 0x00000002040c8219 */ /* 0x080fe400000006ff */
[----:B------:R-:W-:Y:S02]  /*01a0*/  CS2R R4, SRZ ;  /* 0x0000000000047805 */ /* 0x000fe4000001ff00 */
[----:B----4-:R-:W-:-:S02]  /*01b0*/  @!P0 SHF.L.U32 R6, R10, R2, RZ ;  /* 0x000000020a068219 */ /* 0x010fc400000006ff */
[-C--:B------:R-:W-:Y:S01]  /*01c0*/  @!P0 SHF.L.U32 R5, R9, R2.reuse, RZ ;  /* 0x0000000209058219 */ /* 0x080fe200000006ff */
[----:B------:R-:W-:Y:S01]  /*01d0*/  STG.E.128 desc[UR4][R18.64], R12 ;  /* 0x0000000c12007986 */ /* 0x000fe2000c101d04 */
[-C--:B------:R-:W-:Y:S02]  /*01e0*/  @!P0 SHF.L.U32 R4, R8, R2.reuse, RZ ;  /* 0x0000000208048219 */ /* 0x080fe400000006ff */
[----:B------:R-:W-:-:S05]  /*01f0*/  @!P0 SHF.L.U32 R7, R11, R2, RZ ;  /* 0x000000020b078219 */ /* 0x000fca00000006ff */
[----:B------:R-:W-:Y:S01]  /*0200*/  STG.E.128 desc[UR4][R18.64+0x800], R4 ;  /* 0x0008000412007986 */ /* 0x000fe2000c101d04 */
[----:B------:R-:W-:Y:S05]  /*0210*/  EXIT ;  /* 0x000000000000794d */ /* 0x000fea0003800000 */
.L_x_15764:
        /* <DEDUP_REMOVED lines=74> */
.L_x_15765:
        /* <DEDUP_REMOVED lines=18> */
.L_x_15768:
[----:B------:R-:W-:-:S13]  /*07e0*/  ISETP.GE.AND P0, PT, R17, R16, PT ;  /* 0x000000101100720c */ /* 0x000fda0003f06270 */
[----:B------:R-:W-:Y:S05]  /*07f0*/  @P0 BRA `(.L_x_15770) ;  /* 0x0000000000300947 */ /* 0x000fea0003800000 */
[----:B0-----:R-:W0:Y:S01]  /*0800*/  LDC.64 R6, c[0x0][0x220] ;  /* 0x00008800ff067b82 */ /* 0x001e220000000a00 */
[----:B------:R-:W-:Y:S02]  /*0810*/  IMAD.IADD R5, R0, 0x1, R17 ;  /* 0x0000000100057824 */ /* 0x000fe400078e0211 */
[----:B------:R-:W-:Y:S02]  /*0820*/  VIADD R17, R17, 0x80 ;  /* 0x0000008011117836 */ /* 0x000fe40000000000 */
[----:B0-----:R-:W-:-:S05]  /*0830*/  IMAD.WIDE.U32 R6, R5, 0x4, R6 ;  /* 0x0000000405067825 */ /* 0x001fca00078e0006 */
[----:B------:R1:W-:Y:S02]  /*0840*/  STG.E desc[UR4][R6.64], R4 ;  /* 0x0000000406007986 */ /* 0x0003e4000c101904 */
.L_x_15769:
[----:B------:R-:W-:-:S13]  /*0850*/  ISETP.GE.AND P0, PT, R17, R16, PT ;  /* 0x000000101100720c */ /* 0x000fda0003f06270 */
[----:B------:R-:W-:Y:S05]  /*0860*/  @P0 BRA `(.L_x_15771) ;  /* 0x0000000000340947 */ /* 0x000fea0003800000 */
[----:B-1----:R-:W1:Y:S01]  /*0870*/  LDC.64 R4, c[0x0][0x220] ;  /* 0x00008800ff047b82 */ /* 0x002e620000000a00 */
[----:B0-----:R-:W-:Y:S01]  /*0880*/  IADD3 R7, R0, R17, RZ ;  /* 0x0000001100077210 */ /* 0x001fe20007ffe0ff */
[----:B------:R-:W-:-:S04]  /*0890*/  VIADD R17, R17, 0x80 ;  /* 0x0000008011117836 */ /* 0x000fc80000000000 */
[----:B-1----:R-:W-:-:S05]  /*08a0*/  IMAD.WIDE.U32 R4, R7, 0x4, R4 ;  /* 0x0000000407047825 */ /* 0x002fca00078e0004 */
[----:B------:R1:W-:Y:S02]  /*08b0*/  STG.E desc[UR4][R4.64], R3 ;  /* 0x0000000304007986 */ /* 0x0003e4000c101904 */
.L_x_15770:
        /* <DEDUP_REMOVED lines=8> */
.L_x_15771:
[----:B------:R-:W-:Y:S05]  /*0940*/  BSYNC B1 ;  /* 0x0000000000017941 */ /* 0x000fea0003800000 */
.L_x_15767:
[----:B------:R-:W-:-:S13]  /*0950*/  ISETP.GE.AND P0, PT, R17, R16, PT ;  /* 0x000000101100720c */ /* 0x000fda0003f06270 */
[----:B--2---:R-:W2:Y:S01]  /*0960*/  @!P0 LDC.64 R2, c[0x0][0x220] ;  /* 0x00008800ff028b82 */ /* 0x004ea20000000a00 */
[----:B------:R-:W-:Y:S01]  /*0970*/  @!P0 IADD3 R5, R0, R17, RZ ;  /* 0x0000001100058210 */ /* 0x000fe20007ffe0ff */
[----:B------:R-:W-:-:S04]  /*0980*/  @!P0 VIADD R17, R17, 0x80 ;  /* 0x0000008011118836 */ /* 0x000fc80000000000 */
[----:B--2---:R-:W-:-:S05]  /*0990*/  @!P0 IMAD.WIDE.U32 R2, R5, 0x4, R2 ;  /* 0x0000000405028825 */ /* 0x004fca00078e0002 */
[----:B------:R2:W-:Y:S02]  /*09a0*/  @!P0 STG.E desc[UR4][R2.64], R10 ;  /* 0x0000000a02008986 */ /* 0x0005e4000c101904 */
.L_x_15772:
[----:B------:R-:W-:Y:S05]  /*09b0*/  BSYNC B0 ;  /* 0x0000000000007941 */ /* 0x000fea0003800000 */
.L_x_15766:
        /* <DEDUP_REMOVED lines=8> */
.L_x_15773:
        /* <DEDUP_REMOVED lines=12> */
.L_x_20650:


//--------------------- .text._ZN2at6native29vectorized_elementwise_kernelILi8ENS0_13BUnaryFunctorIiiiZZZNS0_18lshift_kernel_cudaERNS_18TensorIteratorBaseEENKUlvE_clEvENKUlvE1_clEvEUliiE_EESt5arrayIPcLm2EEEEviT0_T1_ --------------------------
	.section	.text._ZN2at6native29vectorized_elementwise_kernelILi8ENS0_13BUnaryFunctorIiiiZZZNS0_18lshift_kernel_cudaERNS_18TensorIteratorBaseEENKUlvE_clEvENKUlvE1_clEvEUliiE_EESt5arrayIPcLm2EEEEviT0_T1_,"ax",@progbits
	.align	128
        .global         _ZN2at6native29vectorized_elementwise_kernelILi8ENS0_13BUnaryFunctorIiiiZZZNS0_18lshift_kernel_cudaERNS_18TensorIteratorBaseEENKUlvE_clEvENKUlvE1_clEvEUliiE_EESt5arrayIPcLm2EEEEviT0_T1_
        .type           _ZN2at6native29vectorized_elementwise_kernelILi8ENS0_13BUnaryFunctorIiiiZZZNS0_18lshift_kernel_cudaERNS_18TensorIteratorBaseEENKUlvE_clEvENKUlvE1_clEvEUliiE_EESt5arrayIPcLm2EEEEviT0_T1_,@function
        .size           _ZN2at6native29vectorized_elementwise_kernelILi8ENS0_13BUnaryFunctorIiiiZZZNS0_18lshift_kernel_cudaERNS_18TensorIteratorBaseEENKUlvE_clEvENKUlvE1_clEvEUliiE_EESt5arrayIPcLm2EEEEviT0_T1_,(.L_x_20651 - _ZN2at6native29vectorized_elementwise_kernelILi8ENS0_13BUnaryFunctorIiiiZZZNS0_18lshift_kernel_cudaERNS_18TensorIteratorBaseEENKUlvE_clEvENKUlvE1_clEvEUliiE_EESt5arrayIPcLm2EEEEviT0_T1_)
        .other          _ZN2at6native29vectorized_elementwise_kernelILi8ENS0_13BUnaryFunctorIiiiZZZNS0_18lshift_kernel_cudaERNS_18TensorIteratorBaseEENKUlvE_clEvENKUlvE1_clEvEUliiE_EESt5arrayIPcLm2EEEEviT0_T1_,@"STO_CUDA_ENTRY STV_DEFAULT"
_ZN2at6native29vectorized_elementwise_kernelILi8ENS0_13BUnaryFunctorIiiiZZZNS0_18lshift_kernel_cudaERNS_18TensorIteratorBaseEENKUlvE_clEvENKUlvE1_clEvEUliiE_EESt5arrayIPcLm2EEEEviT0_T1_:
.text._ZN2at6native29vectorized_elementwise_kernelILi8ENS0_13BUnaryFunctorIiiiZZZNS0_18lshift_kernel_cudaERNS_18TensorIteratorBaseEENKUlvE_clEvENKUlvE1_clEvEUliiE_EESt5arrayIPcLm2EEEEviT0_T1_:
        /* <DEDUP_REMOVED lines=34> */
.L_x_15774:
        /* <DEDUP_REMOVED lines=74> */
.L_x_15775:
        /* <DEDUP_REMOVED lines=18> */
.L_x_15778:
[----:B------:R-:W-:-:S13]  /*07e0*/  ISETP.GE.AND P0, PT, R17, R16, PT ;  /* 0x000000101100720c */ /* 0x000fda0003f06270 */
[----:B------:R-:W-:Y:S05]  /*07f0*/  @P0 BRA `(.L_x_15780) ;  /* 0x0000000000300947 */ /* 0x000fea0003800000 */
[----:B0-----:R-:W0:Y:S01]  /*0800*/  LDC.64 R6, c[0x0][0x220] ;  /* 0x00008800ff067b82 */ /* 0x001e220000000a00 */
[----:B------:R-:W-:Y:S02]  /*0810*/  IMAD.IADD R5, R0, 0x1, R17 ;  /* 0x0000000100057824 */ /* 0x000fe400078e0211 */
[----:B------:R-:W-:Y:S02]  /*0820*/  VIADD R17, R17, 0x80 ;  /* 0x0000008011117836 */ /* 0x000fe40000000000 */
[----:B0-----:R-:W-:-:S05]  /*0830*/  IMAD.WIDE.U32 R6, R5, 0x4, R6 ;  /* 0x0000000405067825 */ /* 0x001fca00078e0006 */
[----:B------:R1:W-:Y:S02]  /*0840*/  STG.E desc[UR4][R6.64], R4 ;  /* 0x0000000406007986 */ /* 0x0003e4000c101904 */
.L_x_15779:
[----:B------:R-:W-:-:S13]  /*0850*/  ISETP.GE.AND P0, PT, R17, R16, PT ;  /* 0x000000101100720c */ /* 0x000fda0003f06270 */
[----:B------:R-:W-:Y:S05]  /*0860*/  @P0 BRA `(.L_x_15781) ;  /* 0x0000000000340947 */ /* 0x000fea0003800000 */
[----:B-1----:R-:W1:Y:S01]  /*0870*/  LDC.64 R4, c[0x0][0x220] ;  /* 0x00008800ff047b82 */ /* 0x002e620000000a00 */
[----:B0-----:R-:W-:Y:S01]  /*0880*/  IADD3 R7, R0, R17, RZ ;  /* 0x0000001100077210 */ /* 0x001fe20007ffe0ff */
[----:B------:R-:W-:-:S04]  /*0890*/  VIADD R17, R17, 0x80 ;  /* 0x0000008011117836 */ /* 0x000fc80000000000 */
[----:B-1----:R-:W-:-:S05]  /*08a0*/  IMAD.WIDE.U32 R4, R7, 0x4, R4 ;  /* 0x0000000407047825 */ /* 0x002fca00078e0004 */
[----:B------:R1:W-:Y:S02]  /*08b0*/  STG.E desc[UR4][R4.64], R3 ;  /* 0x0000000304007986 */ /* 0x0003e4000c101904 */
.L_x_15780:
        /* <DEDUP_REMOVED lines=8> */
.L_x_15781:
[----:B------:R-:W-:Y:S05]  /*0940*/  BSYNC B1 ;  /* 0x0000000000017941 */ /* 0x000fea0003800000 */
.L_x_15777:
[----:B------:R-:W-:-:S13]  /*0950*/  ISETP.GE.AND P0, PT, R17, R16, PT ;  /* 0x000000101100720c */ /* 0x000fda0003f06270 */
[----:B--2---:R-:W2:Y:S01]  /*0960*/  @!P0 LDC.64 R2, c[0x0][0x220] ;  /* 0x00008800ff028b82 */ /* 0x004ea20000000a00 */
[----:B------:R-:W-:Y:S01]  /*0970*/  @!P0 IADD3 R5, R0, R17, RZ ;  /* 0x0000001100058210 */ /* 0x000fe20007ffe0ff */
[----:B------:R-:W-:-:S04]  /*0980*/  @!P0 VIADD R17, R17, 0x80 ;  /* 0x0000008011118836 */ /* 0x000fc80000000000 */
[----:B--2---:R-:W-:-:S05]  /*0990*/  @!P0 IMAD.WIDE.U32 R2, R5, 0x4, R2 ;  /* 0x0000000405028825 */ /* 0x004fca00078e0002 */
[----:B------:R2:W-:Y:S02]  /*09a0*/  @!P0 STG.E desc[UR4][R2.64], R10 ;  /* 0x0000000a02008986 */ /* 0x0005e4000c101904 */
.L_x_15782:
[----:B------:R-:W-:Y:S05]  /*09b0*/  BSYNC B0 ;  /* 0x0000000000007941 */ /* 0x000fea0003800000 */
.L_x_15776:
        /* <DEDUP_REMOVED lines=8> */
.L_x_15783:
        /* <DEDUP_REMOVED lines=12> */
.L_x_20651:


//--------------------- .text._ZN2at6native18elementwise_kernelILi128ELi4EZNS0_15gpu_kernel_implINS0_13AUnaryFunctorIiiiZZZNS0_18lshift_kernel_cudaERNS_18TensorIteratorBaseEENKUlvE_clEvENKUlvE1_clEvEUliiE_EEEEvS5_RKT_EUliE_EEviT1_ --------------------------
	.section	.text._ZN2at6native18elementwise_kernelILi128ELi4EZNS0_15gpu_kernel_implINS0_13AUnaryFunctorIiiiZZZNS0_18lshift_kernel_cudaERNS_18TensorIteratorBaseEENKUlvE_clEvENKUlvE1_clEvEUliiE_EEEEvS5_RKT_EUliE_EEviT1_,"ax",@progbits
	.align	128
        .global         _ZN2at6native18elementwise_kernelILi128ELi4EZNS0_15gpu_kernel_implINS0_13AUnaryFunctorIiiiZZZNS0_18lshift_kernel_cudaERNS_18TensorIteratorBaseEENKUlvE_clEvENKUlvE1_clEvEUliiE_EEEEvS5_RKT_EUliE_EEviT1_
        .type           _ZN2at6native18elementwise_kernelILi128ELi4EZNS0_15gpu_kernel_implINS0_13AUnaryFunctorIiiiZZZNS0_18lshift_kernel_cudaERNS_18TensorIteratorBaseEENKUlvE_clEvENKUlvE1_clEvEUliiE_EEEEvS5_RKT_EUliE_EEviT1_,@function
        .size           _ZN2at6native18elementwise_kernelILi128ELi4EZNS0_15gpu_kernel_implINS0_13AUnaryFunctorIiiiZZZNS0_18lshift_kernel_cudaERNS_18TensorIteratorBaseEENKUlvE_clEvENKUlvE1_clEvEUliiE_EEEEvS5_RKT_EUliE_EEviT1_,(.L_x_20652 - _ZN2at6native18elementwise_kernelILi128ELi4EZNS0_15gpu_kernel_implINS0_13AUnaryFunctorIiiiZZZNS0_18lshift_kernel_cudaERNS_18TensorIteratorBaseEENKUlvE_clEvENKUlvE1_clEvEUliiE_EEEEvS5_RKT_EUliE_EEviT1_)
        .other          _ZN2at6native18elementwise_kernelILi128ELi4EZNS0_15gpu_kernel_implINS0_13AUnaryFunctorIiiiZZZNS0_18lshift_kernel_cudaERNS_18TensorIteratorBaseEENKUlvE_clEvENKUlvE1_clEvEUliiE_EEEEvS5_RKT_EUliE_EEviT1_,@"STO_CUDA_ENTRY STV_DEFAULT"
_ZN2at6native18elementwise_kernelILi128ELi4EZNS0_15gpu_kernel_implINS0_13AUnaryFunctorIiiiZZZNS0_18lshift_kernel_cudaERNS_18TensorIteratorBaseEENKUlvE_clEvENKUlvE1_clEvEUliiE_EEEEvS5_RKT_EUliE_EEviT1_:
.text._ZN2at6native18elementwise_kernelILi128ELi4EZNS0_15gpu_kernel_implINS0_13AUnaryFunctorIiiiZZZNS0_18lshift_kernel_cudaERNS_18TensorIteratorBaseEENKUlvE_clEvENKUlvE1_clEvEUliiE_EEEEvS5_RKT_EUliE_EEviT1_:
        /* <DEDUP_REMOVED lines=314> */
.L_x_15786:
        /* <DEDUP_REMOVED lines=20> */
.L_x_15790:
[----:B------:R0:W5:Y:S01]  /*14e0*/  LDG.E.U8 R19, desc[UR36][R2.64] ;  /* 0x0000002402137981 */ /* 0x000162000c1e1100 */
[----:B------:R-:W-:Y:S05]  /*14f0*/  BRA `(.L_x_15792) ;  /* 0x0000000c00347947 */ /* 0x000fea0003800000 */
.L_x_15789:
        /* <DEDUP_REMOVED lines=8> */
.L_x_15794:
[----:B------:R0:W5:Y:S01]  /*1580*/  LDG.E R19, desc[UR36][R2.64] ;  /* 0x0000002402137981 */ /* 0x000162000c1e1900 */
[----:B------:R-:W-:Y:S05]  /*1590*/  BRA `(.L_x_15792) ;  /* 0x0000000c000c7947 */ /* 0x000fea0003800000 */
.L_x_15793:
[----:B------:R0:W5:Y:S01]  /*15a0*/  LDG.E.S16 R19, desc[UR36][R2.64] ;  /* 0x0000002402137981 */ /* 0x000162000c1e1700 */
[----:B------:R-:W-:Y:S05]  /*15b0*/  BRA `(.L_x_15792) ;  /* 0x0000000c00047947 */ /* 0x000fea0003800000 */
.L_x_15788:
        /* <DEDUP_REMOVED lines=9> */
.L_x_15796:
[----:B------:R-:W2:Y:S02]  /*1650*/  LDG.E.U16 R2, desc[UR36][R2.64] ;  /* 0x0000002402027981 */ /* 0x000ea4000c1e1500 */
[----:B--2---:R-:W-:-:S06]  /*1660*/  HADD2.F32 R19, -RZ, R2.H0_H0 ;  /* 0x20000002ff137230 */ /* 0x004fcc0000004100 */
[----:B------:R-:W0:Y:S01]  /*1670*/  F2I.FTZ.TRUNC.NTZ R19, R19 ;  /* 0x0000001300137305 */ /* 0x000e22000021f100 */
[----:B------:R-:W-:Y:S05]  /*1680*/  BRA `(.L_x_15792) ;  /* 0x0000000800d07947 */ /* 0x000fea0003800000 */
.L_x_15795:
        /* <DEDUP_REMOVED lines=9> */
.L_x_15798:
[----:B------:R-:W2:Y:S02]  /*1720*/  LDG.E.U16 R2, desc[UR36][R2.64] ;  /* 0x0000002402027981 */ /* 0x000ea4000c1e1500 */
[----:B--2---:R-:W-:-:S06]  /*1730*/  HADD2.F32 R19, -RZ, R2.H0_H0 ;  /* 0x20000002ff137230 */ /* 0x004fcc0000004100 */
[----:B------:R-:W0:Y:S01]  /*1740*/  F2I.FTZ.TRUNC.NTZ R19, R19 ;  /* 0x0000001300137305 */ /* 0x000e22000021f100 */
[----:B------:R-:W-:Y:S05]  /*1750*/  BRA `(.L_x_15792) ;  /* 0x00000008009c7947 */ /* 0x000fea0003800000 */
.L_x_15797:
[----:B------:R-:W2:Y:S02]  /*1760*/  LDG.E.64 R2, desc[UR36][R2.64] ;  /* 0x0000002402027981 */ /* 0x000ea4000c1e1b00 */
[----:B--2---:R0:W1:Y:S01]  /*1770*/  F2I.F64.TRUNC R19, R2 ;  /* 0x0000000200137311 */ /* 0x004062000030d100 */
[----:B------:R-:W-:Y:S05]  /*1780*/  BRA `(.L_x_15792) ;  /* 0x0000000800907947 */ /* 0x000fea0003800000 */
.L_x_15787:
        /* <DEDUP_REMOVED lines=12> */
.L_x_15801:
[----:B------:R-:W2:Y:S02]  /*1850*/  LDG.E.64 R2, desc[UR36][R2.64] ;  /* 0x0000002402027981 */ /* 0x000ea4000c1e1b00 */
[----:B--2---:R0:W1:Y:S01]  /*1860*/  F2I.F64.TRUNC R19, R2 ;  /* 0x0000000200137311 */ /* 0x004062000030d100 */
[----:B------:R-:W-:Y:S05]  /*1870*/  BRA `(.L_x_15792) ;  /* 0x0000000800547947 */ /* 0x000fea0003800000 */
.L_x_15800:
        /* <DEDUP_REMOVED lines=27> */
.L_x_15803:
        /* <DEDUP_REMOVED lines=14> */
.L_x_15802:
[----:B------:R-:W2:Y:S02]  /*1b10*/  LDG.E.U16 R19, desc[UR36][R2.64] ;  /* 0x0000002402137981 */ /* 0x000ea4000c1e1500 */
[----:B--2---:R-:W-:-:S06]  /*1b20*/  IMAD.U32 R19, R19, 0x10000, RZ ;  /* 0x0001000013137824 */ /* 0x004fcc00078e00ff */
[----:B------:R-:W0:Y:S01]  /*1b30*/  F2I.FTZ.TRUNC.NTZ R19, R19 ;  /* 0x0000001300137305 */ /* 0x000e22000021f100 */
[----:B------:R-:W-:Y:S05]  /*1b40*/  BRA `(.L_x_15792) ;  /* 0x0000000400a07947 */ /* 0x000fea0003800000 */
.L_x_15799:
        /* <DEDUP_REMOVED lines=10> */
.L_x_15806:
        /* <DEDUP_REMOVED lines=21> */
.L_x_15810:
[----:B------:R-:W-:Y:S05]  /*1d40*/  BSYNC B1 ;  /* 0x0000000000017941 */ /* 0x000fea0003800000 */
.L_x_15809:
[----:B------:R-:W-:Y:S01]  /*1d50*/  IMAD.SHL.U32 R2, R2, 0x100000, RZ ;  /* 0x0010000002027824 */ /* 0x000fe200078e00ff */
[----:B------:R-:W-:-:S04]  /*1d60*/  LEA R0, R0, 0x3b800000, 0x17 ;  /* 0x3b80000000007811 */ /* 0x000fc800078eb8ff */
[----:B------:R-:W-:-:S07]  /*1d70*/  LOP3.LUT R19, R0, R2, R19, 0xfe, !PT ;  /* 0x0000000200137212 */ /* 0x000fce00078efe13 */
.L_x_15808:
[----:B------:R-:W-:Y:S05]  /*1d80*/  BSYNC B0 ;  /* 0x0000000000007941 */ /* 0x000fea0003800000 */
.L_x_15807:
[----:B------:R-:W1:Y:S01]  /*1d90*/  F2I.FTZ.TRUNC.NTZ R19, R19 ;  /* 0x0000001300137305 */ /* 0x000e62000021f100 */
[----:B------:R-:W-:Y:S05]  /*1da0*/  BRA `(.L_x_15792) ;  /* 0x0000000400087947 */ /* 0x000fea0003800000 */
.L_x_15805:
        /* <DEDUP_REMOVED lines=21> */
.L_x_15814:
[----:B------:R-:W-:Y:S05]  /*1f00*/  BSYNC B1 ;  /* 0x0000000000017941 */ /* 0x000fea0003800000 */
.L_x_15813:
[----:B------:R-:W-:Y:S01]  /*1f10*/  IMAD.SHL.U32 R2, R2, 0x200000, RZ ;  /* 0x0020000002027824 */ /* 0x000fe200078e00ff */
[----:B------:R-:W-:-:S04]  /*1f20*/  LEA R0, R0, 0x37800000, 0x17 ;  /* 0x3780000000007811 */ /* 0x000fc800078eb8ff */
[----:B------:R-:W-:-:S07]  /*1f30*/  LOP3.LUT R19, R0, R2, R19, 0xfe, !PT ;  /* 0x0000000200137212 */ /* 0x000fce00078efe13 */
.L_x_15812:
[----:B------:R-:W-:Y:S05]  /*1f40*/  BSYNC B0 ;  /* 0x0000000000007941 */ /* 0x000fea0003800000 */
.L_x_15811:
[----:B------:R-:W2:Y:S01]  /*1f50*/  F2I.FTZ.TRUNC.NTZ R19, R19 ;  /* 0x0000001300137305 */ /* 0x000ea2000021f100 */
[----:B------:R-:W-:Y:S05]  /*1f60*/  BRA `(.L_x_15792) ;  /* 0x0000000000987947 */ /* 0x000fea0003800000 */
.L_x_15804:
        /* <DEDUP_REMOVED lines=14> */
.L_x_15818:
[----:B------:R-:W-:Y:S05]  /*2050*/  BSYNC B0 ;  /* 0x0000000000007941 */ /* 0x000fea0003800000 */
.L_x_15817:
[----:B------:R-:W4:Y:S01]  /*2060*/  F2I.FTZ.TRUNC.NTZ R19, R19 ;  /* 0x0000001300137305 */ /* 0x000f22000021f100 */
[----:B------:R-:W-:Y:S05]  /*2070*/  BRA `(.L_x_15792) ;  /* 0x0000000000547947 */ /* 0x000fea0003800000 */
.L_x_15791:
        /* <DEDUP_REMOVED lines=17> */
.L_x_15819:
[----:B------:R-:W-:Y:S05]  /*2190*/  BRA `(.L_x_15792) ;  /* 0x00000000000c7947 */ /* 0x000fea0003800000 */
.L_x_15816:
[----:B------:R0:W5:Y:S01]  /*21a0*/  LDG.E R19, desc[UR36][R2.64] ;  /* 0x0000002402137981 */ /* 0x000162000c1e1900 */
[----:B------:R-:W-:Y:S05]  /*21b0*/  BRA `(.L_x_15792) ;  /* 0x0000000000047947 */ /* 0x000fea0003800000 */
.L_x_15815:
[----:B------:R3:W5:Y:S02]  /*21c0*/  LDG.E R19, desc[UR36][R2.64] ;  /* 0x0000002402137981 */ /* 0x000764000c1e1900 */
.L_x_15792:
[----:B0--3--:R-:W0:Y:S01]  /*21d0*/  LDC.U8 R3, c[0x0][0x428] ;  /* 0x00010a00ff037b82 */ /* 0x009e220000000000 */
[----:B-12-45:R-:W-:-:S07]  /*21e0*/  ISETP.GT.U32.AND P0, PT, R19, 0x1f, PT ;  /* 0x0000001f1300780c */ /* 0x036fce0003f04070 */
[----:B------:R-:W1:Y:S01]  /*21f0*/  LDC R2, c[0x0][0x424] ;  /* 0x00010900ff027b82 */ /* 0x000e620000000800 */
[----:B0-----:R-:W-:-:S04]  /*2200*/  PRMT R0, R3, 0x9910, RZ ;  /* 0x0000991003007816 */ /* 0x001fc800000000ff */
[----:B------:R-:W-:Y:S02]  /*2210*/  ISETP.GT.AND P1, PT, R0, 0x9, PT ;  /* 0x000000090000780c */ /* 0x000fe40003f24270 */
[----:B-1----:R-:W-:-:S04]  /*2220*/  SHF.L.U32 R19, R2, R19, RZ ;  /* 0x0000001302137219 */ /* 0x002fc800000006ff */
        /* <DEDUP_REMOVED lines=12> */
.L_x_15823:
[----:B------:R3:W-:Y:S01]  /*22f0*/  STG.E.U8 desc[UR36][R16.64], R2 ;  /* 0x0000000210007986 */ /* 0x0007e2000c101124 */
[----:B------:R-:W-:Y:S05]  /*2300*/  BRA `(.L_x_15825) ;  /* 0x0000000c00507947 */ /* 0x000fea0003800000 */
.L_x_15822:
        /* <DEDUP_REMOVED lines=9> */
.L_x_15827:
[----:B------:R1:W-:Y:S01]  /*23a0*/  STG.E desc[UR36][R16.64], R2 ;  /* 0x0000000210007986 */ /* 0x0003e2000c101924 */
[----:B------:R-:W-:Y:S05]  /*23b0*/  BRA `(.L_x_15825) ;  /* 0x0000000c00247947 */ /* 0x000fea0003800000 */
.L_x_15826:
[----:B------:R2:W-:Y:S01]  /*23c0*/  STG.E.U16 desc[UR36][R16.64], R2 ;  /* 0x0000000210007986 */ /* 0x0005e2000c101524 */
[----:B------:R-:W-:Y:S05]  /*23d0*/  BRA `(.L_x_15825) ;  /* 0x0000000c001c7947 */ /* 0x000fea0003800000 */
.L_x_15821:
        /* <DEDUP_REMOVED lines=9> */
.L_x_15829:
[----:B------:R-:W-:-:S04]  /*2470*/  I2FP.F32.S32 R0, R2 ;  /* 0x0000000200007245 */ /* 0x000fc80000201400 */
[----:B------:R-:W-:-:S05]  /*2480*/  F2FP.F16.F32.PACK_AB R0, RZ, R0 ;  /* 0x00000000ff00723e */ /* 0x000fca00000000ff */
[----:B------:R0:W-:Y:S01]  /*2490*/  STG.E.U16 desc[UR36][R16.64], R0 ;  /* 0x0000000010007986 */ /* 0x0001e2000c101524 */
[----:B------:R-:W-:Y:S05]  /*24a0*/  BRA `(.L_x_15825) ;  /* 0x0000000800e87947 */ /* 0x000fea0003800000 */
.L_x_15828:
        /* <DEDUP_REMOVED lines=10> */
.L_x_15831:
[----:B------:R-:W-:-:S04]  /*2550*/  I2FP.F32.S32 R2, R2 ;  /* 0x0000000200027245 */ /* 0x000fc80000201400 */
[----:B------:R-:W-:-:S04]  /*2560*/  F2FP.F16.F32.PACK_AB R3, RZ, R2 ;  /* 0x00000002ff03723e */ /* 0x000fc800000000ff */
[----:B------:R-:W-:-:S05]  /*2570*/  PRMT R3, R3, 0x5410, RZ ;  /* 0x0000541003037816 */ /* 0x000fca00000000ff */
[----:B------:R0:W-:Y:S01]  /*2580*/  STG.E desc[UR36][R16.64], R3 ;  /* 0x0000000310007986 */ /* 0x0001e2000c101924 */
[----:B------:R-:W-:Y:S05]  /*2590*/  BRA `(.L_x_15825) ;  /* 0x0000000800ac7947 */ /* 0x000fea0003800000 */
.L_x_15830:
[----:B------:R-:W0:Y:S02]  /*25a0*/  I2F.F64 R2, R2 ;  /* 0x0000000200027312 */ /* 0x000e240000201c00 */
[----:B0-----:R0:W-:Y:S01]  /*25b0*/  STG.E.64 desc[UR36][R16.64], R2 ;  /* 0x0000000210007986 */ /* 0x0011e2000c101b24 */
[----:B------:R-:W-:Y:S05]  /*25c0*/  BRA `(.L_x_15825) ;  /* 0x0000000800a07947 */ /* 0x000fea0003800000 */
.L_x_15820:
        /* <DEDUP_REMOVED lines=12> */
.L_x_15834:
[----:B------:R-:W0:Y:S01]  /*2690*/  I2F.F64 R4, R2 ;  /* 0x0000000200047312 */ /* 0x000e220000201c00 */
[----:B------:R-:W-:-:S05]  /*26a0*/  CS2R R6, SRZ ;  /* 0x0000000000067805 */ /* 0x000fca000001ff00 */
[----:B0-----:R0:W-:Y:S01]  /*26b0*/  STG.E.128 desc[UR36][R16.64], R4 ;  /* 0x0000000410007986 */ /* 0x0011e2000c101d24 */
[----:B------:R-:W-:Y:S05]  /*26c0*/  BRA `(.L_x_15825) ;  /* 0x0000000800607947 */ /* 0x000fea0003800000 */
.L_x_15833:
        /* <DEDUP_REMOVED lines=21> */
.L_x_15838:
[----:B------:R-:W-:Y:S05]  /*2820*/  BSYNC B0 ;  /* 0x0000000000007941 */ /* 0x000fea0003800000 */
.L_x_15837:
[----:B------:R-:W-:-:S05]  /*2830*/  LOP3.LUT R3, R0, R3, RZ, 0xfc, !PT ;  /* 0x0000000300037212 */ /* 0x000fca00078efcff */
[----:B------:R0:W-:Y:S01]  /*2840*/  STG.E.U8 desc[UR36][R16.64], R3 ;  /* 0x0000000310007986 */ /* 0x0001e2000c101124 */
[----:B------:R-:W-:Y:S05]  /*2850*/  BRA `(.L_x_15825) ;  /* 0x0000000400fc7947 */ /* 0x000fea0003800000 */
.L_x_15836:
        /* <DEDUP_REMOVED lines=13> */
.L_x_15840:
[----:B------:R-:W-:Y:S01]  /*2930*/  IMAD.MOV.U32 R0, RZ, RZ, 0x7f ;  /* 0x0000007fff007424 */ /* 0x000fe200078e00ff */
[----:B------:R-:W-:-:S04]  /*2940*/  ISETP.GT.U32.AND P0, PT, R2, 0x7f800000, PT ;  /* 0x7f8000000200780c */ /* 0x000fc80003f04070 */
[----:B------:R-:W-:-:S09]  /*2950*/  SEL R0, R0, 0x7c, P0 ;  /* 0x0000007c00007807 */ /* 0x000fd20000000000 */
.L_x_15841:
[----:B------:R-:W-:Y:S05]  /*2960*/  BSYNC B0 ;  /* 0x0000000000007941 */ /* 0x000fea0003800000 */
.L_x_15839:
[----:B------:R-:W-:-:S04]  /*2970*/  LOP3.LUT R2, R3, 0x80000000, RZ, 0xc0, !PT ;  /* 0x8000000003027812 */ /* 0x000fc800078ec0ff */
[----:B------:R-:W-:-:S04]  /*2980*/  SHF.R.U32.HI R3, RZ, 0x18, R2 ;  /* 0x00000018ff037819 */ /* 0x000fc80000011602 */
[----:B------:R-:W-:-:S05]  /*2990*/  LOP3.LUT R3, R0, R3, RZ, 0xfc, !PT ;  /* 0x0000000300037212 */ /* 0x000fca00078efcff */
[----:B------:R0:W-:Y:S01]  /*29a0*/  STG.E.U8 desc[UR36][R16.64], R3 ;  /* 0x0000000310007986 */ /* 0x0001e2000c101124 */
[----:B------:R-:W-:Y:S05]  /*29b0*/  BRA `(.L_x_15825) ;  /* 0x0000000400a47947 */ /* 0x000fea0003800000 */
.L_x_15835:
[----:B------:R-:W-:-:S04]  /*29c0*/  I2FP.F32.S32 R0, R2 ;  /* 0x0000000200007245 */ /* 0x000fc80000201400 */
[----:B------:R-:W-:-:S05]  /*29d0*/  F2FP.BF16.F32.PACK_AB R0, RZ, R0 ;  /* 0x00000000ff00723e */ /* 0x000fca00000010ff */
[----:B------:R0:W-:Y:S01]  /*29e0*/  STG.E.U16 desc[UR36][R16.64], R0 ;  /* 0x0000000010007986 */ /* 0x0001e2000c101524 */
[----:B------:R-:W-:Y:S05]  /*29f0*/  BRA `(.L_x_15825) ;  /* 0x0000000400947947 */ /* 0x000fea0003800000 */
.L_x_15832:
        /* <DEDUP_REMOVED lines=10> */
.L_x_15844:
        /* <DEDUP_REMOVED lines=17> */
.L_x_15847:
[----:B------:R-:W-:-:S04]  /*2bb0*/  LOP3.LUT R2, R3, 0x80000000, RZ, 0xc0, !PT ;  /* 0x8000000003027812 */ /* 0x000fc800078ec0ff */
[----:B------:R-:W-:-:S04]  /*2bc0*/  SHF.R.U32.HI R3, RZ, 0x18, R2 ;  /* 0x00000018ff037819 */ /* 0x000fc80000011602 */
[----:B------:R-:W-:-:S04]  /*2bd0*/  LOP3.LUT R0, R0, R3, RZ, 0xfc, !PT ;  /* 0x0000000300007212 */ /* 0x000fc800078efcff */
[----:B------:R-:W-:-:S07]  /*2be0*/  PRMT R8, R0, 0x7610, R8 ;  /* 0x0000761000087816 */ /* 0x000fce0000000008 */
.L_x_15846:
[----:B------:R-:W-:Y:S05]  /*2bf0*/  BSYNC B0 ;  /* 0x0000000000007941 */ /* 0x000fea0003800000 */
.L_x_15845:
[----:B------:R0:W-:Y:S01]  /*2c00*/  STG.E.U8 desc[UR36][R16.64], R8 ;  /* 0x0000000810007986 */ /* 0x0001e2000c101124 */
[----:B------:R-:W-:Y:S05]  /*2c10*/  BRA `(.L_x_15825) ;  /* 0x00000004000c7947 */ /* 0x000fea0003800000 */
.L_x_15843:
        /* <DEDUP_REMOVED lines=17> */
.L_x_15850:
[----:B------:R-:W-:-:S04]  /*2d30*/  LOP3.LUT R2, R3, 0x80000000, RZ, 0xc0, !PT ;  /* 0x8000000003027812 */ /* 0x000fc800078ec0ff */
[----:B------:R-:W-:-:S04]  /*2d40*/  SHF.R.U32.HI R3, RZ, 0x18, R2 ;  /* 0x00000018ff037819 */ /* 0x000fc80000011602 */
[----:B------:R-:W-:-:S04]  /*2d50*/  LOP3.LUT R0, R0, R3, RZ, 0xfc, !PT ;  /* 0x0000000300007212 */ /* 0x000fc800078efcff */
[----:B------:R-:W-:-:S07]  /*2d60*/  PRMT R8, R0, 0x7610, R8 ;  /* 0x0000761000087816 */ /* 0x000fce0000000008 */
.L_x_15849:
[----:B------:R-:W-:Y:S05]  /*2d70*/  BSYNC B0 ;  /* 0x0000000000007941 */ /* 0x000fea0003800000 */
.L_x_15848:
[----:B------:R0:W-:Y:S01]  /*2d80*/  STG.E.U8 desc[UR36][R16.64], R8 ;  /* 0x0000000810007986 */ /* 0x0001e2000c101124 */
[----:B------:R-:W-:Y:S05]  /*2d90*/  BRA `(.L_x_15825) ;  /* 0x0000000000ac7947 */ /* 0x000fea0003800000 */
.L_x_15842:
        /* <DEDUP_REMOVED lines=22> */
.L_x_15824:
        /* <DEDUP_REMOVED lines=16> */
.L_x_15853:
[----:B------:R-:W-:Y:S05]  /*3000*/  BRA `(.L_x_15825) ;  /* 0x0000000000107947 */ /* 0x000fea0003800000 */
.L_x_15852:
[----:B------:R-:W-:-:S05]  /*3010*/  SHF.R.S32.HI R3, RZ, 0x1f, R2 ;  /* 0x0000001fff037819 */ /* 0x000fca0000011402 */
[----:B------:R0:W-:Y:S01]  /*3020*/  STG.E.64 desc[UR36][R16.64], R2 ;  /* 0x0000000210007986 */ /* 0x0001e2000c101b24 */
[----:B------:R-:W-:Y:S05]  /*3030*/  BRA `(.L_x_15825) ;  /* 0x0000000000047947 */ /* 0x000fea0003800000 */
.L_x_15851:
[----:B------:R0:W-:Y:S02]  /*3040*/  STG.E desc[UR36][R16.64], R2 ;  /* 0x0000000210007986 */ /* 0x0001e4000c101924 */
.L_x_15825:
[----:B------:R-:W-:-:S04]  /*3050*/  IMAD R18, R23, 0x200, R18 ;  /* 0x0000020017127824 */ /* 0x000fc800078e0212 */
[----:B------:R-:W-:-:S07]  /*3060*/  VIADD R19, R18, 0x80 ;  /* 0x0000008012137836 */ /* 0x000fce0000000000 */
.L_x_15785:
[----:B------:R-:W-:Y:S05]  /*3070*/  BSYNC B6 ;  /* 0x0000000000067941 */ /* 0x000fea0003800000 */
.L_x_15784:
        /* <DEDUP_REMOVED lines=307> */
.L_x_15856:
        /* <DEDUP_REMOVED lines=20> */
.L_x_15860:
[----:B------:R0:W5:Y:S01]  /*44f0*/  LDG.E.U8 R18, desc[UR36][R2.64] ;  /* 0x0000002402127981 */ /* 0x000162000c1e1100 */
[----:B------:R-:W-:Y:S05]  /*4500*/  BRA `(.L_x_15862) ;  /* 0x0000000c00347947 */ /* 0x000fea0003800000 */
.L_x_15859:
        /* <DEDUP_REMOVED lines=8> */
.L_x_15864:
[----:B------:R0:W5:Y:S01]  /*4590*/  LDG.E R18, desc[UR36][R2.64] ;  /* 0x0000002402127981 */ /* 0x000162000c1e1900 */
[----:B------:R-:W-:Y:S05]  /*45a0*/  BRA `(.L_x_15862) ;  /* 0x0000000c000c7947 */ /* 0x000fea0003800000 */
.L_x_15863:
[----:B------:R0:W5:Y:S01]  /*45b0*/  LDG.E.S16 R18, desc[UR36][R2.64] ;  /* 0x0000002402127981 */ /* 0x000162000c1e1700 */
[----:B------:R-:W-:Y:S05]  /*45c0*/  BRA `(.L_x_15862) ;  /* 0x0000000c00047947 */ /* 0x000fea0003800000 */
.L_x_15858:
        /* <DEDUP_REMOVED lines=9> */
.L_x_15866:
[----:B------:R-:W2:Y:S02]  /*4660*/  LDG.E.U16 R2, desc[UR36][R2.64] ;  /* 0x0000002402027981 */ /* 0x000ea4000c1e1500 */
[----:B--2---:R-:W-:-:S06]  /*4670*/  HADD2.F32 R18, -RZ, R2.H0_H0 ;  /* 0x20000002ff127230 */ /* 0x004fcc0000004100 */
[----:B------:R-:W0:Y:S01]  /*4680*/  F2I.FTZ.TRUNC.NTZ R18, R18 ;  /* 0x0000001200127305 */ /* 0x000e22000021f100 */
[----:B------:R-:W-:Y:S05]  /*4690*/  BRA `(.L_x_15862) ;  /* 0x0000000800d07947 */ /* 0x000fea0003800000 */
.L_x_15865:
        /* <DEDUP_REMOVED lines=9> */
.L_x_15868:
[----:B------:R-:W2:Y:S02]  /*4730*/  LDG.E.U16 R2, desc[UR36][R2.64] ;  /* 0x0000002402027981 */ /* 0x000ea4000c1e1500 */
[----:B--2---:R-:W-:-:S06]  /*4740*/  HADD2.F32 R18, -RZ, R2.H0_H0 ;  /* 0x20000002ff127230 */ /* 0x004fcc0000004100 */
[----:B------:R-:W0:Y:S01]  /*4750*/  F2I.FTZ.TRUNC.NTZ R18, R18 ;  /* 0x0000001200127305 */ /* 0x000e22000021f100 */
[----:B------:R-:W-:Y:S05]  /*4760*/  BRA `(.L_x_15862) ;  /* 0x00000008009c7947 */ /* 0x000fea0003800000 */
.L_x_15867:
[----:B------:R-:W2:Y:S02]  /*4770*/  LDG.E.64 R2, desc[UR36][R2.64] ;  /* 0x0000002402027981 */ /* 0x000ea4000c1e1b00 */
[----:B--2---:R0:W1:Y:S01]  /*4780*/  F2I.F64.TRUNC R18, R2 ;  /* 0x0000000200127311 */ /* 0x004062000030d100 */
[----:B------:R-:W-:Y:S05]  /*4790*/  BRA `(.L_x_15862) ;  /* 0x0000000800907947 */ /* 0x000fea0003800000 */
.L_x_15857:
        /* <DEDUP_REMOVED lines=12> */
.L_x_15871:
[----:B------:R-:W2:Y:S02]  /*4860*/  LDG.E.64 R2, desc[UR36][R2.64] ;  /* 0x0000002402027981 */ /* 0x000ea4000c1e1b00 */
[----:B--2---:R0:W1:Y:S01]  /*4870*/  F2I.F64.TRUNC R18, R2 ;  /* 0x0000000200127311 */ /* 0x004062000030d100 */
[----:B------:R-:W-:Y:S05]  /*4880*/  BRA `(.L_x_15862) ;  /* 0x0000000800547947 */ /* 0x000fea0003800000 */
.L_x_15870:
        /* <DEDUP_REMOVED lines=27> */
.L_x_15873:
        /* <DEDUP_REMOVED lines=14> */
.L_x_15872:
[----:B------:R-:W2:Y:S02]  /*4b20*/  LDG.E.U16 R18, desc[UR36][R2.64] ;  /* 0x0000002402127981 */ /* 0x000ea4000c1e1500 */
[----:B--2---:R-:W-:-:S06]  /*4b30*/  IMAD.U32 R18, R18, 0x10000, RZ ;  /* 0x0001000012127824 */ /* 0x004fcc00078e00ff */
[----:B------:R-:W0:Y:S01]  /*4b40*/  F2I.FTZ.TRUNC.NTZ R18, R18 ;  /* 0x0000001200127305 */ /* 0x000e22000021f100 */
[----:B------:R-:W-:Y:S05]  /*4b50*/  BRA `(.L_x_15862) ;  /* 0x0000000400a07947 */ /* 0x000fea0003800000 */
.L_x_15869:
        /* <DEDUP_REMOVED lines=10> */
.L_x_15876:
        /* <DEDUP_REMOVED lines=21> */
.L_x_15880:
[----:B------:R-:W-:Y:S05]  /*4d50*/  BSYNC B1 ;  /* 0x0000000000017941 */ /* 0x000fea0003800000 */
.L_x_15879:
[----:B------:R-:W-:Y:S01]  /*4d60*/  IMAD.SHL.U32 R2, R2, 0x100000, RZ ;  /* 0x0010000002027824 */ /* 0x000fe200078e00ff */
[----:B------:R-:W-:-:S04]  /*4d70*/  LEA R3, R0, 0x3b800000, 0x17 ;  /* 0x3b80000000037811 */ /* 0x000fc800078eb8ff */
[----:B------:R-:W-:-:S07]  /*4d80*/  LOP3.LUT R18, R3, R2, R18, 0xfe, !PT ;  /* 0x0000000203127212 */ /* 0x000fce00078efe12 */
.L_x_15878:
[----:B------:R-:W-:Y:S05]  /*4d90*/  BSYNC B0 ;  /* 0x0000000000007941 */ /* 0x000fea0003800000 */
.L_x_15877:
[----:B------:R-:W1:Y:S01]  /*4da0*/  F2I.FTZ.TRUNC.NTZ R18, R18 ;  /* 0x0000001200127305 */ /* 0x000e62000021f100 */
[----:B------:R-:W-:Y:S05]  /*4db0*/  BRA `(.L_x_15862) ;  /* 0x0000000400087947 */ /* 0x000fea0003800000 */
.L_x_15875:
        /* <DEDUP_REMOVED lines=21> */
.L_x_15884:
[----:B------:R-:W-:Y:S05]  /*4f10*/  BSYNC B1 ;  /* 0x0000000000017941 */ /* 0x000fea0003800000 */
.L_x_15883:
[----:B------:R-:W-:Y:S01]  /*4f20*/  IMAD.SHL.U32 R2, R2, 0x200000, RZ ;  /* 0x0020000002027824 */ /* 0x000fe200078e00ff */
[----:B------:R-:W-:-:S04]  /*4f30*/  LEA R3, R0, 0x37800000, 0x17 ;  /* 0x3780000000037811 */ /* 0x000fc800078eb8ff */
[----:B------:R-:W-:-:S07]  /*4f40*/  LOP3.LUT R18, R3, R2, R18, 0xfe, !PT ;  /* 0x0000000203127212 */ /* 0x000fce00078efe12 */
.L_x_15882:
[----:B------:R-:W-:Y:S05]  /*4f50*/  BSYNC B0 ;  /* 0x0000000000007941 */ /* 0x000fea0003800000 */
.L_x_15881:
[----:B------:R-:W2:Y:S01]  /*4f60*/  F2I.FTZ.TRUNC.NTZ R18, R18 ;  /* 0x0000001200127305 */ /* 0x000ea2000021f100 */
[----:B------:R-:W-:Y:S05]  /*4f70*/  BRA `(.L_x_15862) ;  /* 0x0000000000987947 */ /* 0x000fea0003800000 */
.L_x_15874:
        /* <DEDUP_REMOVED lines=14> */
.L_x_15888:
[----:B------:R-:W-:Y:S05]  /*5060*/  BSYNC B0 ;  /* 0x0000000000007941 */ /* 0x000fea0003800000 */
.L_x_15887:
[----:B------:R-:W0:Y:S01]  /*5070*/  F2I.FTZ.TRUNC.NTZ R18, R18 ;  /* 0x0000001200127305 */ /* 0x000e22000021f100 */
[----:B------:R-:W-:Y:S05]  /*5080*/  BRA `(.L_x_15862) ;  /* 0x0000000000547947 */ /* 0x000fea0003800000 */
.L_x_15861:
        /* <DEDUP_REMOVED lines=17> */
.L_x_15889:
[----:B------:R-:W-:Y:S05]  /*51a0*/  BRA `(.L_x_15862) ;  /* 0x00000000000c7947 */ /* 0x000fea0003800000 */
.L_x_15886:
[----:B------:R4:W5:Y:S01]  /*51b0*/  LDG.E R18, desc[UR36][R2.64] ;  /* 0x0000002402127981 */ /* 0x000962000c1e1900 */
[----:B------:R-:W-:Y:S05]  /*51c0*/  BRA `(.L_x_15862) ;  /* 0x0000000000047947 */ /* 0x000fea0003800000 */
.L_x_15885:
[----:B------:R3:W5:Y:S02]  /*51d0*/  LDG.E R18, desc[UR36][R2.64] ;  /* 0x0000002402127981 */ /* 0x000764000c1e1900 */
.L_x_15862:
[----:B0-----:R-:W0:Y:S01]  /*51e0*/  LDC.U8 R4, c[0x0][0x428] ;  /* 0x00010a00ff047b82 */ /* 0x001e220000000000 */
[----:B-12--5:R-:W-:-:S07]  /*51f0*/  ISETP.GT.U32.AND P0, PT, R18, 0x1f, PT ;  /* 0x0000001f1200780c */ /* 0x026fce0003f04070 */
[----:B---34-:R-:W1:Y:S01]  /*5200*/  LDC R3, c[0x0][0x424] ;  /* 0x00010900ff037b82 */ /* 0x018e620000000800 */
        /* <DEDUP_REMOVED lines=15> */
.L_x_15893:
[----:B------:R0:W-:Y:S01]  /*5300*/  STG.E.U8 desc[UR36][R16.64], R2 ;  /* 0x0000000210007986 */ /* 0x0001e2000c101124 */
[----:B------:R-:W-:Y:S05]  /*5310*/  BRA `(.L_x_15895) ;  /* 0x0000000c00507947 */ /* 0x000fea0003800000 */
.L_x_15892:
        /* <DEDUP_REMOVED lines=9> */
.L_x_15897:
[----:B------:R0:W-:Y:S01]  /*53b0*/  STG.E desc[UR36][R16.64], R2 ;  /* 0x0000000210007986 */ /* 0x0001e2000c101924 */
[----:B------:R-:W-:Y:S05]  /*53c0*/  BRA `(.L_x_15895) ;  /* 0x0000000c00247947 */ /* 0x000fea0003800000 */
.L_x_15896:
[----:B------:R0:W-:Y:S01]  /*53d0*/  STG.E.U16 desc[UR36][R16.64], R2 ;  /* 0x0000000210007986 */ /* 0x0001e2000c101524 */
[----:B------:R-:W-:Y:S05]  /*53e0*/  BRA `(.L_x_15895) ;  /* 0x0000000c001c7947 */ /* 0x000fea0003800000 */
.L_x_15891:
        /* <DEDUP_REMOVED lines=9> */
.L_x_15899:
[----:B------:R-:W-:-:S04]  /*5480*/  I2FP.F32.S32 R0, R2 ;  /* 0x0000000200007245 */ /* 0x000fc80000201400 */
[----:B------:R-:W-:-:S05]  /*5490*/  F2FP.F16.F32.PACK_AB R0, RZ, R0 ;  /* 0x00000000ff00723e */ /* 0x000fca00000000ff */
[----:B------:R0:W-:Y:S01]  /*54a0*/  STG.E.U16 desc[UR36][R16.64], R0 ;  /* 0x0000000010007986 */ /* 0x0001e2000c101524 */
[----:B------:R-:W-:Y:S05]  /*54b0*/  BRA `(.L_x_15895) ;  /* 0x0000000800e87947 */ /* 0x000fea0003800000 */
.L_x_15898:
        /* <DEDUP_REMOVED lines=10> */
.L_x_15901:
[----:B------:R-:W-:-:S04]  /*5560*/  I2FP.F32.S32 R2, R2 ;  /* 0x0000000200027245 */ /* 0x000fc80000201400 */
[----:B------:R-:W-:-:S04]  /*5570*/  F2FP.F16.F32.PACK_AB R3, RZ, R2 ;  /* 0x00000002ff03723e */ /* 0x000fc800000000ff */
[----:B------:R-:W-:-:S05]  /*5580*/  PRMT R3, R3, 0x5410, RZ ;  /* 0x0000541003037816 */ /* 0x000fca00000000ff */
[----:B------:R0:W-:Y:S01]  /*5590*/  STG.E desc[UR36][R16.64], R3 ;  /* 0x0000000310007986 */ /* 0x0001e2000c101924 */
[----:B------:R-:W-:Y:S05]  /*55a0*/  BRA `(.L_x_15895) ;  /* 0x0000000800ac7947 */ /* 0x000fea0003800000 */
.L_x_15900:
[----:B------:R-:W0:Y:S02]  /*55b0*/  I2F.F64 R2, R2 ;  /* 0x0000000200027312 */ /* 0x000e240000201c00 */
[----:B0-----:R0:W-:Y:S01]  /*55c0*/  STG.E.64 desc[UR36][R16.64], R2 ;  /* 0x0000000210007986 */ /* 0x0011e2000c101b24 */
[----:B------:R-:W-:Y:S05]  /*55d0*/  BRA `(.L_x_15895) ;  /* 0x0000000800a07947 */ /* 0x000fea0003800000 */
.L_x_15890:
        /* <DEDUP_REMOVED lines=12> */
.L_x_15904:
[----:B------:R-:W0:Y:S01]  /*56a0*/  I2F.F64 R4, R2 ;  /* 0x0000000200047312 */ /* 0x000e220000201c00 */
[----:B------:R-:W-:-:S05]  /*56b0*/  CS2R R6, SRZ ;  /* 0x0000000000067805 */ /* 0x000fca000001ff00 */
[----:B0-----:R0:W-:Y:S01]  /*56c0*/  STG.E.128 desc[UR36][R16.64], R4 ;  /* 0x0000000410007986 */ /* 0x0011e2000c101d24 */
[----:B------:R-:W-:Y:S05]  /*56d0*/  BRA `(.L_x_15895) ;  /* 0x0000000800607947 */ /* 0x000fea0003800000 */
.L_x_15903:
        /* <DEDUP_REMOVED lines=21> */
.L_x_15908:
[----:B------:R-:W-:Y:S05]  /*5830*/  BSYNC B0 ;  /* 0x0000000000007941 */ /* 0x000fea0003800000 */
.L_x_15907:
[----:B------:R-:W-:-:S05]  /*5840*/  LOP3.LUT R3, R0, R3, RZ, 0xfc, !PT ;  /* 0x0000000300037212 */ /* 0x000fca00078efcff */
[----:B------:R0:W-:Y:S01]  /*5850*/  STG.E.U8 desc[UR36][R16.64], R3 ;  /* 0x0000000310007986 */ /* 0x0001e2000c101124 */
[----:B------:R-:W-:Y:S05]  /*5860*/  BRA `(.L_x_15895) ;  /* 0x0000000400fc7947 */ /* 0x000fea0003800000 */
.L_x_15906:
        /* <DEDUP_REMOVED lines=13> */
.L_x_15910:
[----:B------:R-:W-:Y:S01]  /*5940*/  IMAD.MOV.U32 R0, RZ, RZ, 0x7f ;  /* 0x0000007fff007424 */ /* 0x000fe200078e00ff */
[----:B------:R-:W-:-:S04]  /*5950*/  ISETP.GT.U32.AND P0, PT, R2, 0x7f800000, PT ;  /* 0x7f8000000200780c */ /* 0x000fc80003f04070 */
[----:B------:R-:W-:-:S09]  /*5960*/  SEL R0, R0, 0x7c, P0 ;  /* 0x0000007c00007807 */ /* 0x000fd20000000000 */
.L_x_15911:
[----:B------:R-:W-:Y:S05]  /*5970*/  BSYNC B0 ;  /* 0x0000000000007941 */ /* 0x000fea0003800000 */
.L_x_15909:
[----:B------:R-:W-:-:S04]  /*5980*/  LOP3.LUT R2, R3, 0x80000000, RZ, 0xc0, !PT ;  /* 0x8000000003027812 */ /* 0x000fc800078ec0ff */
[----:B------:R-:W-:-:S04]  /*5990*/  SHF.R.U32.HI R3, RZ, 0x18, R2 ;  /* 0x00000018ff037819 */ /* 0x000fc80000011602 */
[----:B------:R-:W-:-:S05]  /*59a0*/  LOP3.LUT R3, R0, R3, RZ, 0xfc, !PT ;  /* 0x0000000300037212 */ /* 0x000fca00078efcff */
[----:B------:R0:W-:Y:S01]  /*59b0*/  STG.E.U8 desc[UR36][R16.64], R3 ;  /* 0x0000000310007986 */ /* 0x0001e2000c101124 */
[----:B------:R-:W-:Y:S05]  /*59c0*/  BRA `(.L_x_15895) ;  /* 0x0000000400a47947 */ /* 0x000fea0003800000 */
.L_x_15905:
[----:B------:R-:W-:-:S04]  /*59d0*/  I2FP.F32.S32 R0, R2 ;  /* 0x0000000200007245 */ /* 0x000fc80000201400 */
[----:B------:R-:W-:-:S05]  /*59e0*/  F2FP.BF16.F32.PACK_AB R0, RZ, R0 ;  /* 0x00000000ff00723e */ /* 0x000fca00000010ff */
[----:B------:R0:W-:Y:S01]  /*59f0*/  STG.E.U16 desc[UR36][R16.64], R0 ;  /* 0x0000000010007986 */ /* 0x0001e2000c101524 */
[----:B------:R-:W-:Y:S05]  /*5a00*/  BRA `(.L_x_15895) ;  /* 0x0000000400947947 */ /* 0x000fea0003800000 */
.L_x_15902:
        /* <DEDUP_REMOVED lines=10> */
.L_x_15914:
        /* <DEDUP_REMOVED lines=17> */
.L_x_15917:
[----:B------:R-:W-:-:S04]  /*5bc0*/  LOP3.LUT R2, R3, 0x80000000, RZ, 0xc0, !PT ;  /* 0x8000000003027812 */ /* 0x000fc800078ec0ff */
[----:B------:R-:W-:-:S04]  /*5bd0*/  SHF.R.U32.HI R3, RZ, 0x18, R2 ;  /* 0x00000018ff037819 */ /* 0x000fc80000011602 */
[----:B------:R-:W-:-:S04]  /*5be0*/  LOP3.LUT R0, R0, R3, RZ, 0xfc, !PT ;  /* 0x0000000300007212 */ /* 0x000fc800078efcff */
[----:B------:R-:W-:-:S07]  /*5bf0*/  PRMT R8, R0, 0x7610, R8 ;  /* 0x0000761000087816 */ /* 0x000fce0000000008 */
.L_x_15916:
[----:B------:R-:W-:Y:S05]  /*5c00*/  BSYNC B0 ;  /* 0x0000000000007941 */ /* 0x000fea0003800000 */
.L_x_15915:
[----:B------:R3:W-:Y:S01]  /*5c10*/  STG.E.U8 desc[UR36][R16.64], R8 ;  /* 0x0000000810007986 */ /* 0x0007e2000c101124 */
[----:B------:R-:W-:Y:S05]  /*5c20*/  BRA `(.L_x_15895) ;  /* 0x00000004000c7947 */ /* 0x000fea0003800000 */
.L_x_15913:
        /* <DEDUP_REMOVED lines=17> */
.L_x_15920:
[----:B------:R-:W-:-:S04]  /*5d40*/  LOP3.LUT R2, R3, 0x80000000, RZ, 0xc0, !PT ;  /* 0x8000000003027812 */ /* 0x000fc800078ec0ff */
[----:B------:R-:W-:-:S04]  /*5d50*/  SHF.R.U32.HI R3, RZ, 0x18, R2 ;  /* 0x00000018ff037819 */ /* 0x000fc80000011602 */
[----:B------:R-:W-:-:S04]  /*5d60*/  LOP3.LUT R0, R0, R3, RZ, 0xfc, !PT ;  /* 0x0000000300007212 */ /* 0x000fc800078efcff */
[----:B------:R-:W-:-:S07]  /*5d70*/  PRMT R8, R0, 0x7610, R8 ;  /* 0x0000761000087816 */ /* 0x000fce0000000008 */
.L_x_15919:
[----:B------:R-:W-:Y:S05]  /*5d80*/  BSYNC B0 ;  /* 0x0000000000007941 */ /* 0x000fea0003800000 */
.L_x_15918:
[----:B------:R0:W-:Y:S01]  /*5d90*/  STG.E.U8 desc[UR36][R16.64], R8 ;  /* 0x0000000810007986 */ /* 0x0001e2000c101124 */
[----:B------:R-:W-:Y:S05]  /*5da0*/  BRA `(.L_x_15895) ;  /* 0x0000000000ac7947 */ /* 0x000fea0003800000 */
.L_x_15912:
        /* <DEDUP_REMOVED lines=22> */
.L_x_15894:
        /* <DEDUP_REMOVED lines=16> */
.L_x_15923:
[----:B------:R-:W-:Y:S05]  /*6010*/  BRA `(.L_x_15895) ;  /* 0x0000000000107947 */ /* 0x000fea0003800000 */
.L_x_15922:
[----:B------:R-:W-:-:S05]  /*6020*/  SHF.R.S32.HI R3, RZ, 0x1f, R2 ;  /* 0x0000001fff037819 */ /* 0x000fca0000011402 */
[----:B------:R2:W-:Y:S01]  /*6030*/  STG.E.64 desc[UR36][R16.64], R2 ;  /* 0x0000000210007986 */ /* 0x0005e2000c101b24 */
[----:B------:R-:W-:Y:S05]  /*6040*/  BRA `(.L_x_15895) ;  /* 0x0000000000047947 */ /* 0x000fea0003800000 */
.L_x_15921:
[----:B------:R0:W-:Y:S02]  /*6050*/  STG.E desc[UR36][R16.64], R2 ;  /* 0x0000000210007986 */ /* 0x0001e4000c101924 */
.L_x_15895:
[----:B------:R-:W-:-:S07]  /*6060*/  VIADD R19, R19, 0x80 ;  /* 0x0000008013137836 */ /* 0x000fce0000000000 */
.L_x_15855:
[----:B------:R-:W-:Y:S05]  /*6070*/  BSYNC B6 ;  /* 0x0000000000067941 */ /* 0x000fea0003800000 */
.L_x_15854:
        /* <DEDUP_REMOVED lines=307> */
.L_x_15926:
        /* <DEDUP_REMOVED lines=20> */
.L_x_15930:
[----:B------:R0:W5:Y:S01]  /*74f0*/  LDG.E.U8 R18, desc[UR36][R2.64] ;  /* 0x0000002402127981 */ /* 0x000162000c1e1100 */
[----:B------:R-:W-:Y:S05]  /*7500*/  BRA `(.L_x_15932) ;  /* 0x0000000c00347947 */ /* 0x000fea0003800000 */
.L_x_15929:
        /* <DEDUP_REMOVED lines=8> */
.L_x_15934:
[----:B------:R0:W5:Y:S01]  /*7590*/  LDG.E R18, desc[UR36][R2.64] ;  /* 0x0000002402127981 */ /* 0x000162000c1e1900 */
[----:B------:R-:W-:Y:S05]  /*75a0*/  BRA `(.L_x_15932) ;  /* 0x0000000c000c7947 */ /* 0x000fea0003800000 */
.L_x_15933:
[----:B------:R0:W5:Y:S01]  /*75b0*/  LDG.E.S16 R18, desc[UR36][R2.64] ;  /* 0x0000002402127981 */ /* 0x000162000c1e1700 */
[----:B------:R-:W-:Y:S05]  /*75c0*/  BRA `(.L_x_15932) ;  /* 0x0000000c00047947 */ /* 0x000fea0003800000 */
.L_x_15928:
        /* <DEDUP_REMOVED lines=9> */
.L_x_15936:
[----:B------:R-:W2:Y:S02]  /*7660*/  LDG.E.U16 R2, desc[UR36][R2.64] ;  /* 0x0000002402027981 */ /* 0x000ea4000c1e1500 */
[----:B--2---:R-:W-:-:S06]  /*7670*/  HADD2.F32 R18, -RZ, R2.H0_H0 ;  /* 0x20000002ff127230 */ /* 0x004fcc0000004100 */
[----:B------:R-:W0:Y:S01]  /*7680*/  F2I.FTZ.TRUNC.NTZ R18, R18 ;  /* 0x0000001200127305 */ /* 0x000e22000021f100 */
[----:B------:R-:W-:Y:S05]  /*7690*/  BRA `(.L_x_15932) ;  /* 0x0000000800d07947 */ /* 0x000fea0003800000 */
.L_x_15935:
        /* <DEDUP_REMOVED lines=9> */
.L_x_15938:
[----:B------:R-:W2:Y:S02]  /*7730*/  LDG.E.U16 R2, desc[UR36][R2.64] ;  /* 0x0000002402027981 */ /* 0x000ea4000c1e1500 */
[----:B--2---:R-:W-:-:S06]  /*7740*/  HADD2.F32 R18, -RZ, R2.H0_H0 ;  /* 0x20000002ff127230 */ /* 0x004fcc0000004100 */
[----:B------:R-:W0:Y:S01]  /*7750*/  F2I.FTZ.TRUNC.NTZ R18, R18 ;  /* 0x0000001200127305 */ /* 0x000e22000021f100 */
[----:B------:R-:W-:Y:S05]  /*7760*/  BRA `(.L_x_15932) ;  /* 0x00000008009c7947 */ /* 0x000fea0003800000 */
.L_x_15937:
[----:B------:R-:W2:Y:S02]  /*7770*/  LDG.E.64 R2, desc[UR36][R2.64] ;  /* 0x0000002402027981 */ /* 0x000ea4000c1e1b00 */
[----:B--2---:R0:W1:Y:S01]  /*7780*/  F2I.F64.TRUNC R18, R2 ;  /* 0x0000000200127311 */ /* 0x004062000030d100 */
[----:B------:R-:W-:Y:S05]  /*7790*/  BRA `(.L_x_15932) ;  /* 0x0000000800907947 */ /* 0x000fea0003800000 */
.L_x_15927:
        /* <DEDUP_REMOVED lines=12> */
.L_x_15941:
[----:B------:R-:W2:Y:S02]  /*7860*/  LDG.E.64 R2, desc[UR36][R2.64] ;  /* 0x0000002402027981 */ /* 0x000ea4000c1e1b00 */
[----:B--2---:R0:W1:Y:S01]  /*7870*/  F2I.F64.TRUNC R18, R2 ;  /* 0x0000000200127311 */ /* 0x004062000030d100 */
[----:B------:R-:W-:Y:S05]  /*7880*/  BRA `(.L_x_15932) ;  /* 0x0000000800547947 */ /* 0x000fea0003800000 */
.L_x_15940:
        /* <DEDUP_REMOVED lines=27> */
.L_x_15943:
        /* <DEDUP_REMOVED lines=14> */
.L_x_15942:
[----:B------:R-:W2:Y:S02]  /*7b20*/  LDG.E.U16 R18, desc[UR36][R2.64] ;  /* 0x0000002402127981 */ /* 0x000ea4000c1e1500 */
[----:B--2---:R-:W-:-:S06]  /*7b30*/  IMAD.U32 R18, R18, 0x10000, RZ ;  /* 0x0001000012127824 */ /* 0x004fcc00078e00ff */
[----:B------:R-:W0:Y:S01]  /*7b40*/  F2I.FTZ.TRUNC.NTZ R18, R18 ;  /* 0x0000001200127305 */ /* 0x000e22000021f100 */
[----:B------:R-:W-:Y:S05]  /*7b50*/  BRA `(.L_x_15932) ;  /* 0x0000000400a07947 */ /* 0x000fea0003800000 */
.L_x_15939:
        /* <DEDUP_REMOVED lines=10> */
.L_x_15946:
        /* <DEDUP_REMOVED lines=21> */
.L_x_15950:
[----:B------:R-:W-:Y:S05]  /*7d50*/  BSYNC B1 ;  /* 0x0000000000017941 */ /* 0x000fea0003800000 */
.L_x_15949:
[----:B------:R-:W-:Y:S01]  /*7d60*/  IMAD.SHL.U32 R2, R2, 0x100000, RZ ;  /* 0x0010000002027824 */ /* 0x000fe200078e00ff */
[----:B------:R-:W-:-:S04]  /*7d70*/  LEA R3, R0, 0x3b800000, 0x17 ;  /* 0x3b80000000037811 */ /* 0x000fc800078eb8ff */
[----:B------:R-:W-:-:S07]  /*7d80*/  LOP3.LUT R18, R3, R2, R18, 0xfe, !PT ;  /* 0x0000000203127212 */ /* 0x000fce00078efe12 */
.L_x_15948:
[----:B------:R-:W-:Y:S05]  /*7d90*/  BSYNC B0 ;  /* 0x0000000000007941 */ /* 0x000fea0003800000 */
.L_x_15947:
[----:B------:R-:W1:Y:S01]  /*7da0*/  F2I.FTZ.TRUNC.NTZ R18, R18 ;  /* 0x0000001200127305 */ /* 0x000e62000021f100 */
[----:B------:R-:W-:Y:S05]  /*7db0*/  BRA `(.L_x_15932) ;  /* 0x0000000400087947 */ /* 0x000fea0003800000 */
.L_x_15945:
        /* <DEDUP_REMOVED lines=21> */
.L_x_15954:
[----:B------:R-:W-:Y:S05]  /*7f10*/  BSYNC B1 ;  /* 0x0000000000017941 */ /* 0x000fea0003800000 */
.L_x_15953:
[----:B------:R-:W-:Y:S01]  /*7f20*/  IMAD.SHL.U32 R2, R2, 0x200000, RZ ;  /* 0x0020000002027824 */ /* 0x000fe200078e00ff */
[----:B------:R-:W-:-:S04]  /*7f30*/  LEA R3, R0, 0x37800000, 0x17 ;  /* 0x3780000000037811 */ /* 0x000fc800078eb8ff */
[----:B------:R-:W-:-:S07]  /*7f40*/  LOP3.LUT R18, R3, R2, R18, 0xfe, !PT ;  /* 0x0000000203127212 */ /* 0x000fce00078efe12 */
.L_x_15952:
[----:B------:R-:W-:Y:S05]  /*7f50*/  BSYNC B0 ;  /* 0x0000000000007941 */ /* 0x000fea0003800000 */
.L_x_15951:
[----:B------:R-:W2:Y:S01]  /*7f60*/  F2I.FTZ.TRUNC.NTZ R18, R18 ;  /* 0x0000001200127305 */ /* 0x000ea2000021f100 */
[----:B------:R-:W-:Y:S05]  /*7f70*/  BRA `(.L_x_15932) ;  /* 0x0000000000987947 */ /* 0x000fea0003800000 */
.L_x_15944:
        /* <DEDUP_REMOVED lines=14> */
.L_x_15958:
[----:B------:R-:W-:Y:S05]  /*8060*/  BSYNC B0 ;  /* 0x0000000000007941 */ /* 0x000fea0003800000 */
.L_x_15957:
[----:B------:R-:W4:Y:S01]  /*8070*/  F2I.FTZ.TRUNC.NTZ R18, R18 ;  /* 0x0000001200127305 */ /* 0x000f22000021f100 */
[----:B------:R-:W-:Y:S05]  /*8080*/  BRA `(.L_x_15932) ;  /* 0x0000000000547947 */ /* 0x000fea0003800000 */
.L_x_15931:
        /* <DEDUP_REMOVED lines=17> */
.L_x_15959:
[----:B------:R-:W-:Y:S05]  /*81a0*/  BRA `(.L_x_15932) ;  /* 0x00000000000c7947 */ /* 0x000fea0003800000 */
.L_x_15956:
[----:B------:R3:W5:Y:S01]  /*81b0*/  LDG.E R18, desc[UR36][R2.64] ;  /* 0x0000002402127981 */ /* 0x000762000c1e1900 */
[----:B------:R-:W-:Y:S05]  /*81c0*/  BRA `(.L_x_15932) ;  /* 0x0000000000047947 */ /* 0x000fea0003800000 */
.L_x_15955:
[----:B------:R0:W5:Y:S02]  /*81d0*/  LDG.E R18, desc[UR36][R2.64] ;  /* 0x0000002402127981 */ /* 0x000164000c1e1900 */
.L_x_15932:
[----:B0-----:R-:W0:Y:S01]  /*81e0*/  LDC.U8 R4, c[0x0][0x428] ;  /* 0x00010a00ff047b82 */ /* 0x001e220000000000 */
[----:B-12-45:R-:W-:-:S07]  /*81f0*/  ISETP.GT.U32.AND P0, PT, R18, 0x1f, PT ;  /* 0x0000001f1200780c */ /* 0x036fce0003f04070 */
[----:B---3--:R-:W1:Y:S01]  /*8200*/  LDC R3, c[0x0][0x424] ;  /* 0x00010900ff037b82 */ /* 0x008e620000000800 */
        /* <DEDUP_REMOVED lines=15> */
.L_x_15963:
[----:B------:R3:W-:Y:S01]  /*8300*/  STG.E.U8 desc[UR36][R16.64], R2 ;  /* 0x0000000210007986 */ /* 0x0007e2000c101124 */
[----:B------:R-:W-:Y:S05]  /*8310*/  BRA `(.L_x_15965) ;  /* 0x0000000c00507947 */ /* 0x000fea0003800000 */
.L_x_15962:
        /* <DEDUP_REMOVED lines=9> */
.L_x_15967:
[----:B------:R2:W-:Y:S01]  /*83b0*/  STG.E desc[UR36][R16.64], R2 ;  /* 0x0000000210007986 */ /* 0x0005e2000c101924 */
[----:B------:R-:W-:Y:S05]  /*83c0*/  BRA `(.L_x_15965) ;  /* 0x0000000c00247947 */ /* 0x000fea0003800000 */
.L_x_15966:
[----:B------:R0:W-:Y:S01]  /*83d0*/  STG.E.U16 desc[UR36][R16.64], R2 ;  /* 0x0000000210007986 */ /* 0x0001e2000c101524 */
[----:B------:R-:W-:Y:S05]  /*83e0*/  BRA `(.L_x_15965) ;  /* 0x0000000c001c7947 */ /* 0x000fea0003800000 */
.L_x_15961:
        /* <DEDUP_REMOVED lines=9> */
.L_x_15969:
[----:B------:R-:W-:-:S04]  /*8480*/  I2FP.F32.S32 R0, R2 ;  /* 0x0000000200007245 */ /* 0x000fc80000201400 */
[----:B------:R-:W-:-:S05]  /*8490*/  F2FP.F16.F32.PACK_AB R0, RZ, R0 ;  /* 0x00000000ff00723e */ /* 0x000fca00000000ff */
[----:B------:R0:W-:Y:S01]  /*84a0*/  STG.E.U16 desc[UR36][R16.64], R0 ;  /* 0x0000000010007986 */ /* 0x0001e2000c101524 */
[----:B------:R-:W-:Y:S05]  /*84b0*/  BRA `(.L_x_15965) ;  /* 0x0000000800e87947 */ /* 0x000fea0003800000 */
.L_x_15968:
        /* <DEDUP_REMOVED lines=10> */
.L_x_15971:
[----:B------:R-:W-:-:S04]  /*8560*/  I2FP.F32.S32 R2, R2 ;  /* 0x0000000200027245 */ /* 0x000fc80000201400 */
[----:B------:R-:W-:-:S04]  /*8570*/  F2FP.F16.F32.PACK_AB R3, RZ, R2 ;  /* 0x00000002ff03723e */ /* 0x000fc800000000ff */
[----:B------:R-:W-:-:S05]  /*8580*/  PRMT R3, R3, 0x5410, RZ ;  /* 0x0000541003037816 */ /* 0x000fca00000000ff */
[----:B------:R0:W-:Y:S01]  /*8590*/  STG.E desc[UR36][R16.64], R3 ;  /* 0x0000000310007986 */ /* 0x0001e2000c101924 */
[----:B------:R-:W-:Y:S05]  /*85a0*/  BRA `(.L_x_15965) ;  /* 0x0000000800ac7947 */ /* 0x000fea0003800000 */
.L_x_15970:
[----:B------:R-:W0:Y:S02]  /*85b0*/  I2F.F64 R2, R2 ;  /* 0x0000000200027312 */ /* 0x000e240000201c00 */
[----:B0-----:R0:W-:Y:S01]  /*85c0*/  STG.E.64 desc[UR36][R16.64], R2 ;  /* 0x0000000210007986 */ /* 0x0011e2000c101b24 */
[----:B------:R-:W-:Y:S05]  /*85d0*/  BRA `(.L_x_15965) ;  /* 0x0000000800a07947 */ /* 0x000fea0003800000 */
.L_x_15960:
        /* <DEDUP_REMOVED lines=12> */
.L_x_15974:
[----:B------:R-:W0:Y:S01]  /*86a0*/  I2F.F64 R4, R2 ;  /* 0x0000000200047312 */ /* 0x000e220000201c00 */
[----:B------:R-:W-:-:S05]  /*86b0*/  CS2R R6, SRZ ;  /* 0x0000000000067805 */ /* 0x000fca000001ff00 */
[----:B0-----:R0:W-:Y:S01]  /*86c0*/  STG.E.128 desc[UR36][R16.64], R4 ;  /* 0x0000000410007986 */ /* 0x0011e2000c101d24 */
[----:B------:R-:W-:Y:S05]  /*86d0*/  BRA `(.L_x_15965) ;  /* 0x0000000800607947 */ /* 0x000fea0003800000 */
.L_x_15973:
        /* <DEDUP_REMOVED lines=21> */
.L_x_15978:
[----:B------:R-:W-:Y:S05]  /*8830*/  BSYNC B0 ;  /* 0x0000000000007941 */ /* 0x000fea0003800000 */
.L_x_15977:
[----:B------:R-:W-:-:S05]  /*8840*/  LOP3.LUT R3, R0, R3, RZ, 0xfc, !PT ;  /* 0x0000000300037212 */ /* 0x000fca00078efcff */
[----:B------:R0:W-:Y:S01]  /*8850*/  STG.E.U8 desc[UR36][R16.64], R3 ;  /* 0x0000000310007986 */ /* 0x0001e2000c101124 */
[----:B------:R-:W-:Y:S05]  /*8860*/  BRA `(.L_x_15965) ;  /* 0x0000000400fc7947 */ /* 0x000fea0003800000 */
.L_x_15976:
        /* <DEDUP_REMOVED lines=13> */
.L_x_15980:
[----:B------:R-:W-:Y:S01]  /*8940*/  IMAD.MOV.U32 R0, RZ, RZ, 0x7f ;  /* 0x0000007fff007424 */ /* 0x000fe200078e00ff */
[----:B------:R-:W-:-:S04]  /*8950*/  ISETP.GT.U32.AND P0, PT, R2, 0x7f800000, PT ;  /* 0x7f8000000200780c */ /* 0x000fc80003f04070 */
[----:B------:R-:W-:-:S09]  /*8960*/  SEL R0, R0, 0x7c, P0 ;  /* 0x0000007c00007807 */ /* 0x000fd20000000000 */
.L_x_15981:
[----:B------:R-:W-:Y:S05]  /*8970*/  BSYNC B0 ;  /* 0x0000000000007941 */ /* 0x000fea0003800000 */
.L_x_15979:
[----:B------:R-:W-:-:S04]  /*8980*/  LOP3.LUT R2, R3, 0x80000000, RZ, 0xc0, !PT ;  /* 0x8000000003027812 */ /* 0x000fc800078ec0ff */
[----:B------:R-:W-:-:S04]  /*8990*/  SHF.R.U32.HI R3, RZ, 0x18, R2 ;  /* 0x00000018ff037819 */ /* 0x000fc80000011602 */
[----:B------:R-:W-:-:S05]  /*89a0*/  LOP3.LUT R3, R0, R3, RZ, 0xfc, !PT ;  /* 0x0000000300037212 */ /* 0x000fca00078efcff */
[----:B------:R0:W-:Y:S01]  /*89b0*/  STG.E.U8 desc[UR36][R16.64], R3 ;  /* 0x0000000310007986 */ /* 0x0001e2000c101124 */
[----:B------:R-:W-:Y:S05]  /*89c0*/  BRA `(.L_x_15965) ;  /* 0x0000000400a47947 */ /* 0x000fea0003800000 */
.L_x_15975:
[----:B------:R-:W-:-:S04]  /*89d0*/  I2FP.F32.S32 R0, R2 ;  /* 0x0000000200007245 */ /* 0x000fc80000201400 */
[----:B------:R-:W-:-:S05]  /*89e0*/  F2FP.BF16.F32.PACK_AB R0, RZ, R0 ;  /* 0x00000000ff00723e */ /* 0x000fca00000010ff */
[----:B------:R0:W-:Y:S01]  /*89f0*/  STG.E.U16 desc[UR36][R16.64], R0 ;  /* 0x0000000010007986 */ /* 0x0001e2000c101524 */
[----:B------:R-:W-:Y:S05]  /*8a00*/  BRA `(.L_x_15965) ;  /* 0x0000000400947947 */ /* 0x000fea0003800000 */
.L_x_15972:
        /* <DEDUP_REMOVED lines=10> */
.L_x_15984:
        /* <DEDUP_REMOVED lines=17> */
.L_x_15987:
[----:B------:R-:W-:-:S04]  /*8bc0*/  LOP3.LUT R2, R3, 0x80000000, RZ, 0xc0, !PT ;  /* 0x8000000003027812 */ /* 0x000fc800078ec0ff */
[----:B------:R-:W-:-:S04]  /*8bd0*/  SHF.R.U32.HI R3, RZ, 0x18, R2 ;  /* 0x00000018ff037819 */ /* 0x000fc80000011602 */
[----:B------:R-:W-:-:S04]  /*8be0*/  LOP3.LUT R0, R0, R3, RZ, 0xfc, !PT ;  /* 0x0000000300007212 */ /* 0x000fc800078efcff */
[----:B------:R-:W-:-:S07]  /*8bf0*/  PRMT R8, R0, 0x7610, R8 ;  /* 0x0000761000087816 */ /* 0x000fce0000000008 */
.L_x_15986:
[----:B------:R-:W-:Y:S05]  /*8c00*/  BSYNC B0 ;  /* 0x0000000000007941 */ /* 0x000fea0003800000 */
.L_x_15985:
[----:B------:R0:W-:Y:S01]  /*8c10*/  STG.E.U8 desc[UR36][R16.64], R8 ;  /* 0x0000000810007986 */ /* 0x0001e2000c101124 */
[----:B------:R-:W-:Y:S05]  /*8c20*/  BRA `(.L_x_15965) ;  /* 0x00000004000c7947 */ /* 0x000fea0003800000 */
.L_x_15983:
        /* <DEDUP_REMOVED lines=17> */
.L_x_15990:
[----:B------:R-:W-:-:S04]  /*8d40*/  LOP3.LUT R2, R3, 0x80000000, RZ, 0xc0, !PT ;  /* 0x8000000003027812 */ /* 0x000fc800078ec0ff */
[----:B------:R-:W-:-:S04]  /*8d50*/  SHF.R.U32.HI R3, RZ, 0x18, R2 ;  /* 0x00000018ff037819 */ /* 0x000fc80000011602 */
[----:B------:R-:W-:-:S04]  /*8d60*/  LOP3.LUT R0, R0, R3, RZ, 0xfc, !PT ;  /* 0x0000000300007212 */ /* 0x000fc800078efcff */
[----:B------:R-:W-:-:S07]  /*8d70*/  PRMT R8, R0, 0x7610, R8 ;  /* 0x0000761000087816 */ /* 0x000fce0000000008 */
.L_x_15989:
[----:B------:R-:W-:Y:S05]  /*8d80*/  BSYNC B0 ;  /* 0x0000000000007941 */ /* 0x000fea0003800000 */
.L_x_15988:
[----:B------:R0:W-:Y:S01]  /*8d90*/  STG.E.U8 desc[UR36][R16.64], R8 ;  /* 0x0000000810007986 */ /* 0x0001e2000c101124 */
[----:B------:R-:W-:Y:S05]  /*8da0*/  BRA `(.L_x_15965) ;  /* 0x0000000000ac7947 */ /* 0x000fea0003800000 */
.L_x_15982:
        /* <DEDUP_REMOVED lines=22> */
.L_x_15964:
        /* <DEDUP_REMOVED lines=16> */
.L_x_15993:
[----:B------:R-:W-:Y:S05]  /*9010*/  BRA `(.L_x_15965) ;  /* 0x0000000000107947 */ /* 0x000fea0003800000 */
.L_x_15992:
[----:B------:R-:W-:-:S05]  /*9020*/  SHF.R.S32.HI R3, RZ, 0x1f, R2 ;  /* 0x0000001fff037819 */ /* 0x000fca0000011402 */
[----:B------:R0:W-:Y:S01]  /*9030*/  STG.E.64 desc[UR36][R16.64], R2 ;  /* 0x0000000210007986 */ /* 0x0001e2000c101b24 */
[----:B------:R-:W-:Y:S05]  /*9040*/  BRA `(.L_x_15965) ;  /* 0x0000000000047947 */ /* 0x000fea0003800000 */
.L_x_15991:
[----:B------:R0:W-:Y:S02]  /*9050*/  STG.E desc[UR36][R16.64], R2 ;  /* 0x0000000210007986 */ /* 0x0001e4000c101924 */
.L_x_15965:
[----:B------:R-:W-:-:S07]  /*9060*/  VIADD R19, R19, 0x80 ;  /* 0x0000008013137836 */ /* 0x000fce0000000000 */
.L_x_15925:
[----:B------:R-:W-:Y:S05]  /*9070*/  BSYNC B6 ;  /* 0x0000000000067941 */ /* 0x000fea0003800000 */
.L_x_15924:
        /* <DEDUP_REMOVED lines=306> */
.L_x_15994:
        /* <DEDUP_REMOVED lines=20> */
.L_x_15998:
[----:B------:R4:W5:Y:S01]  /*a4e0*/  LDG.E.U8 R18, desc[UR36][R2.64] ;  /* 0x0000002402127981 */ /* 0x000962000c1e1100 */
[----:B------:R-:W-:Y:S05]  /*a4f0*/  BRA `(.L_x_16000) ;  /* 0x0000000c00347947 */ /* 0x000fea0003800000 */
.L_x_15997:
        /* <DEDUP_REMOVED lines=8> */
.L_x_16002:
[----:B------:R2:W5:Y:S01]  /*a580*/  LDG.E R18, desc[UR36][R2.64] ;  /* 0x0000002402127981 */ /* 0x000562000c1e1900 */
[----:B------:R-:W-:Y:S05]  /*a590*/  BRA `(.L_x_16000) ;  /* 0x0000000c000c7947 */ /* 0x000fea0003800000 */
.L_x_16001:
[----:B------:R0:W5:Y:S01]  /*a5a0*/  LDG.E.S16 R18, desc[UR36][R2.64] ;  /* 0x0000002402127981 */ /* 0x000162000c1e1700 */
[----:B------:R-:W-:Y:S05]  /*a5b0*/  BRA `(.L_x_16000) ;  /* 0x0000000c00047947 */ /* 0x000fea0003800000 */
.L_x_15996:
        /* <DEDUP_REMOVED lines=9> */
.L_x_16004:
[----:B------:R-:W2:Y:S02]  /*a650*/  LDG.E.U16 R2, desc[UR36][R2.64] ;  /* 0x0000002402027981 */ /* 0x000ea4000c1e1500 */
[----:B--2---:R-:W-:-:S06]  /*a660*/  HADD2.F32 R18, -RZ, R2.H0_H0 ;  /* 0x20000002ff127230 */ /* 0x004fcc0000004100 */
[----:B------:R-:W0:Y:S01]  /*a670*/  F2I.FTZ.TRUNC.NTZ R18, R18 ;  /* 0x0000001200127305 */ /* 0x000e22000021f100 */
[----:B------:R-:W-:Y:S05]  /*a680*/  BRA `(.L_x_16000) ;  /* 0x0000000800d07947 */ /* 0x000fea0003800000 */
.L_x_16003:
        /* <DEDUP_REMOVED lines=9> */
.L_x_16006:
[----:B------:R-:W2:Y:S02]  /*a720*/  LDG.E.U16 R2, desc[UR36][R2.64] ;  /* 0x0000002402027981 */ /* 0x000ea4000c1e1500 */
[----:B--2---:R-:W-:-:S06]  /*a730*/  HADD2.F32 R18, -RZ, R2.H0_H0 ;  /* 0x20000002ff127230 */ /* 0x004fcc0000004100 */
[----:B------:R-:W0:Y:S01]  /*a740*/  F2I.FTZ.TRUNC.NTZ R18, R18 ;  /* 0x0000001200127305 */ /* 0x000e22000021f100 */
[----:B------:R-:W-:Y:S05]  /*a750*/  BRA `(.L_x_16000) ;  /* 0x00000008009c7947 */ /* 0x000fea0003800000 */
.L_x_16005:
[----:B------:R-:W2:Y:S02]  /*a760*/  LDG.E.64 R2, desc[UR36][R2.64] ;  /* 0x0000002402027981 */ /* 0x000ea4000c1e1b00 */
[----:B--2---:R0:W1:Y:S01]  /*a770*/  F2I.F64.TRUNC R18, R2 ;  /* 0x0000000200127311 */ /* 0x004062000030d100 */
[----:B------:R-:W-:Y:S05]  /*a780*/  BRA `(.L_x_16000) ;  /* 0x0000000800907947 */ /* 0x000fea0003800000 */
.L_x_15995:
        /* <DEDUP_REMOVED lines=12> */
.L_x_16009:
[----:B------:R-:W2:Y:S02]  /*a850*/  LDG.E.64 R2, desc[UR36][R2.64] ;  /* 0x0000002402027981 */ /* 0x000ea4000c1e1b00 */
[----:B--2---:R0:W1:Y:S01]  /*a860*/  F2I.F64.TRUNC R18, R2 ;  /* 0x0000000200127311 */ /* 0x004062000030d100 */
[----:B------:R-:W-:Y:S05]  /*a870*/  BRA `(.L_x_16000) ;  /* 0x0000000800547947 */ /* 0x000fea0003800000 */
.L_x_16008:
        /* <DEDUP_REMOVED lines=27> */
.L_x_16011:
        /* <DEDUP_REMOVED lines=14> */
.L_x_16010:
[----:B------:R-:W2:Y:S02]  /*ab10*/  LDG.E.U16 R18, desc[UR36][R2.64] ;  /* 0x0000002402127981 */ /* 0x000ea4000c1e1500 */
[----:B--2---:R-:W-:-:S06]  /*ab20*/  IMAD.U32 R18, R18, 0x10000, RZ ;  /* 0x0001000012127824 */ /* 0x004fcc00078e00ff */
[----:B------:R-:W0:Y:S01]  /*ab30*/  F2I.FTZ.TRUNC.NTZ R18, R18 ;  /* 0x0000001200127305 */ /* 0x000e22000021f100 */
[----:B------:R-:W-:Y:S05]  /*ab40*/  BRA `(.L_x_16000) ;  /* 0x0000000400a07947 */ /* 0x000fea0003800000 */
.L_x_16007:
        /* <DEDUP_REMOVED lines=10> */
.L_x_16014:
        /* <DEDUP_REMOVED lines=21> */
.L_x_16018:
[----:B------:R-:W-:Y:S05]  /*ad40*/  BSYNC B1 ;  /* 0x0000000000017941 */ /* 0x000fea0003800000 */
.L_x_16017:
[----:B------:R-:W-:Y:S01]  /*ad50*/  IMAD.SHL.U32 R2, R2, 0x100000, RZ ;  /* 0x0010000002027824 */ /* 0x000fe200078e00ff */
[----:B------:R-:W-:-:S04]  /*ad60*/  LEA R3, R0, 0x3b800000, 0x17 ;  /* 0x3b80000000037811 */ /* 0x000fc800078eb8ff */
[----:B------:R-:W-:-:S07]  /*ad70*/  LOP3.LUT R18, R3, R2, R18, 0xfe, !PT ;  /* 0x0000000203127212 */ /* 0x000fce00078efe12 */
.L_x_16016:
[----:B------:R-:W-:Y:S05]  /*ad80*/  BSYNC B0 ;  /* 0x0000000000007941 */ /* 0x000fea0003800000 */
.L_x_16015:
[----:B------:R-:W0:Y:S01]  /*ad90*/  F2I.FTZ.TRUNC.NTZ R18, R18 ;  /* 0x0000001200127305 */ /* 0x000e22000021f100 */
[----:B------:R-:W-:Y:S05]  /*ada0*/  BRA `(.L_x_16000) ;  /* 0x0000000400087947 */ /* 0x000fea0003800000 */
.L_x_16013:
        /* <DEDUP_REMOVED lines=21> */
.L_x_16022:
[----:B------:R-:W-:Y:S05]  /*af00*/  BSYNC B1 ;  /* 0x0000000000017941 */ /* 0x000fea0003800000 */
.L_x_16021:
[----:B------:R-:W-:Y:S01]  /*af10*/  IMAD.SHL.U32 R2, R2, 0x200000, RZ ;  /* 0x0020000002027824 */ /* 0x000fe200078e00ff */
[----:B------:R-:W-:-:S04]  /*af20*/  LEA R3, R0, 0x37800000, 0x17 ;  /* 0x3780000000037811 */ /* 0x000fc800078eb8ff */
[----:B------:R-:W-:-:S07]  /*af30*/  LOP3.LUT R18, R3, R2, R18, 0xfe, !PT ;  /* 0x0000000203127212 */ /* 0x000fce00078efe12 */
.L_x_16020:
[----:B------:R-:W-:Y:S05]  /*af40*/  BSYNC B0 ;  /* 0x0000000000007941 */ /* 0x000fea0003800000 */
.L_x_16019:
[----:B------:R-:W0:Y:S01]  /*af50*/  F2I.FTZ.TRUNC.NTZ R18, R18 ;  /* 0x0000001200127305 */ /* 0x000e22000021f100 */
[----:B------:R-:W-:Y:S05]  /*af60*/  BRA `(.L_x_16000) ;  /* 0x0000000000987947 */ /* 0x000fea0003800000 */
.L_x_16012:
        /* <DEDUP_REMOVED lines=14> */
.L_x_16026:
[----:B------:R-:W-:Y:S05]  /*b050*/  BSYNC B0 ;  /* 0x0000000000007941 */ /* 0x000fea0003800000 */
.L_x_16025:
[----:B------:R-:W0:Y:S01]  /*b060*/  F2I.FTZ.TRUNC.NTZ R18, R18 ;  /* 0x0000001200127305 */ /* 0x000e22000021f100 */
[----:B------:R-:W-:Y:S05]  /*b070*/  BRA `(.L_x_16000) ;  /* 0x0000000000547947 */ /* 0x000fea0003800000 */
.L_x_15999:
        /* <DEDUP_REMOVED lines=17> */
.L_x_16027:
[----:B------:R-:W-:Y:S05]  /*b190*/  BRA `(.L_x_16000) ;  /* 0x00000000000c7947 */ /* 0x000fea0003800000 */
.L_x_16024:
[----:B------:R0:W5:Y:S01]  /*b1a0*/  LDG.E R18, desc[UR36][R2.64] ;  /* 0x0000002402127981 */ /* 0x000162000c1e1900 */
[----:B------:R-:W-:Y:S05]  /*b1b0*/  BRA `(.L_x_16000) ;  /* 0x0000000000047947 */ /* 0x000fea0003800000 */
.L_x_16023:
[----:B------:R0:W5:Y:S02]  /*b1c0*/  LDG.E R18, desc[UR36][R2.64] ;  /* 0x0000002402127981 */ /* 0x000164000c1e1900 */
.L_x_16000:
[----:B0-----:R-:W0:Y:S01]  /*b1d0*/  LDC.U8 R4, c[0x0][0x428] ;  /* 0x00010a00ff047b82 */ /* 0x001e220000000000 */
[----:B-1---5:R-:W-:-:S07]  /*b1e0*/  ISETP.GT.U32.AND P0, PT, R18, 0x1f, PT ;  /* 0x0000001f1200780c */ /* 0x022fce0003f04070 */
[----:B--234-:R-:W1:Y:S01]  /*b1f0*/  LDC R3, c[0x0][0x424] ;  /* 0x00010900ff037b82 */ /* 0x01ce620000000800 */
        /* <DEDUP_REMOVED lines=15> */
.L_x_16031:
[----:B------:R-:W-:Y:S01]  /*b2f0*/  STG.E.U8 desc[UR36][R16.64], R2 ;  /* 0x0000000210007986 */ /* 0x000fe2000c101124 */
[----:B------:R-:W-:Y:S05]  /*b300*/  EXIT ;  /* 0x000000000000794d */ /* 0x000fea0003800000 */
.L_x_16030:
        /* <DEDUP_REMOVED lines=9> */
.L_x_16034:
[----:B------:R-:W-:Y:S01]  /*b3a0*/  STG.E desc[UR36][R16.64], R2 ;  /* 0x0000000210007986 */ /* 0x000fe2000c101924 */
[----:B------:R-:W-:Y:S05]  /*b3b0*/  EXIT ;  /* 0x000000000000794d */ /* 0x000fea0003800000 */
.L_x_16033:
[----:B------:R-:W-:Y:S01]  /*b3c0*/  STG.E.U16 desc[UR36][R16.64], R2 ;  /* 0x0000000210007986 */ /* 0x000fe2000c101524 */
[----:B------:R-:W-:Y:S05]  /*b3d0*/  EXIT ;  /* 0x000000000000794d */ /* 0x000fea0003800000 */
.L_x_16029:
        /* <DEDUP_REMOVED lines=9> */
.L_x_16036:
[----:B------:R-:W-:-:S04]  /*b470*/  I2FP.F32.S32 R0, R2 ;  /* 0x0000000200007245 */ /* 0x000fc80000201400 */
[----:B------:R-:W-:-:S05]  /*b480*/  F2FP.F16.F32.PACK_AB R0, RZ, R0 ;  /* 0x00000000ff00723e */ /* 0x000fca00000000ff */
[----:B------:R-:W-:Y:S01]  /*b490*/  STG.E.U16 desc[UR36][R16.64], R0 ;  /* 0x0000000010007986 */ /* 0x000fe2000c101524 */
[----:B------:R-:W-:Y:S05]  /*b4a0*/  EXIT ;  /* 0x000000000000794d */ /* 0x000fea0003800000 */
.L_x_16035:
        /* <DEDUP_REMOVED lines=10> */
.L_x_16038:
[----:B------:R-:W-:-:S04]  /*b550*/  I2FP.F32.S32 R2, R2 ;  /* 0x0000000200027245 */ /* 0x000fc80000201400 */
[----:B------:R-:W-:-:S04]  /*b560*/  F2FP.F16.F32.PACK_AB R3, RZ, R2 ;  /* 0x00000002ff03723e */ /* 0x000fc800000000ff */
[----:B------:R-:W-:-:S05]  /*b570*/  PRMT R3, R3, 0x5410, RZ ;  /* 0x0000541003037816 */ /* 0x000fca00000000ff */
[----:B------:R-:W-:Y:S01]  /*b580*/  STG.E desc[UR36][R16.64], R3 ;  /* 0x0000000310007986 */ /* 0x000fe2000c101924 */
[----:B------:R-:W-:Y:S05]  /*b590*/  EXIT ;  /* 0x000000000000794d */ /* 0x000fea0003800000 */
.L_x_16037:
[----:B------:R-:W0:Y:S02]  /*b5a0*/  I2F.F64 R2, R2 ;  /* 0x0000000200027312 */ /* 0x000e240000201c00 */
[----:B0-----:R-:W-:Y:S01]  /*b5b0*/  STG.E.64 desc[UR36][R16.64], R2 ;  /* 0x0000000210007986 */ /* 0x001fe2000c101b24 */
[----:B------:R-:W-:Y:S05]  /*b5c0*/  EXIT ;  /* 0x000000000000794d */ /* 0x000fea0003800000 */
.L_x_16028:
        /* <DEDUP_REMOVED lines=12> */
.L_x_16041:
[----:B------:R-:W0:Y:S01]  /*b690*/  I2F.F64 R4, R2 ;  /* 0x0000000200047312 */ /* 0x000e220000201c00 */
[----:B------:R-:W-:-:S05]  /*b6a0*/  CS2R R6, SRZ ;  /* 0x0000000000067805 */ /* 0x000fca000001ff00 */
[----:B0-----:R-:W-:Y:S01]  /*b6b0*/  STG.E.128 desc[UR36][R16.64], R4 ;  /* 0x0000000410007986 */ /* 0x001fe2000c101d24 */
[----:B------:R-:W-:Y:S05]  /*b6c0*/  EXIT ;  /* 0x000000000000794d */ /* 0x000fea0003800000 */
.L_x_16040:
        /* <DEDUP_REMOVED lines=21> */
.L_x_16045:
[----:B------:R-:W-:Y:S05]  /*b820*/  BSYNC B0 ;  /* 0x0000000000007941 */ /* 0x000fea0003800000 */
.L_x_16044:
[----:B------:R-:W-:-:S05]  /*b830*/  LOP3.LUT R3, R0, R3, RZ, 0xfc, !PT ;  /* 0x0000000300037212 */ /* 0x000fca00078efcff */
[----:B------:R-:W-:Y:S01]  /*b840*/  STG.E.U8 desc[UR36][R16.64], R3 ;  /* 0x0000000310007986 */ /* 0x000fe2000c101124 */
[----:B------:R-:W-:Y:S05]  /*b850*/  EXIT ;  /* 0x000000000000794d */ /* 0x000fea0003800000 */
.L_x_16043:
        /* <DEDUP_REMOVED lines=13> */
.L_x_16047:
[----:B------:R-:W-:Y:S01]  /*b930*/  IMAD.MOV.U32 R0, RZ, RZ, 0x7f ;  /* 0x0000007fff007424 */ /* 0x000fe200078e00ff */
[----:B------:R-:W-:-:S04]  /*b940*/  ISETP.GT.U32.AND P0, PT, R2, 0x7f800000, PT ;  /* 0x7f8000000200780c */ /* 0x000fc80003f04070 */
[----:B------:R-:W-:-:S09]  /*b950*/  SEL R0, R0, 0x7c, P0 ;  /* 0x0000007c00007807 */ /* 0x000fd20000000000 */
.L_x_16048:
[----:B------:R-:W-:Y:S05]  /*b960*/  BSYNC B0 ;  /* 0x0000000000007941 */ /* 0x000fea0003800000 */
.L_x_16046:
[----:B------:R-:W-:-:S04]  /*b970*/  LOP3.LUT R2, R3, 0x80000000, RZ, 0xc0, !PT ;  /* 0x8000000003027812 */ /* 0x000fc800078ec0ff */
[----:B------:R-:W-:-:S04]  /*b980*/  SHF.R.U32.HI R3, RZ, 0x18, R2 ;  /* 0x00000018ff037819 */ /* 0x000fc80000011602 */
[----:B------:R-:W-:-:S05]  /*b990*/  LOP3.LUT R3, R0, R3, RZ, 0xfc, !PT ;  /* 0x0000000300037212 */ /* 0x000fca00078efcff */
[----:B------:R-:W-:Y:S01]  /*b9a0*/  STG.E.U8 desc[UR36][R16.64], R3 ;  /* 0x0000000310007986 */ /* 0x000fe2000c101124 */
[----:B------:R-:W-:Y:S05]  /*b9b0*/  EXIT ;  /* 0x000000000000794d */ /* 0x000fea0003800000 */
.L_x_16042:
[----:B------:R-:W-:-:S04]  /*b9c0*/  I2FP.F32.S32 R0, R2 ;  /* 0x0000000200007245 */ /* 0x000fc80000201400 */
[----:B------:R-:W-:-:S05]  /*b9d0*/  F2FP.BF16.F32.PACK_AB R0, RZ, R0 ;  /* 0x00000000ff00723e */ /* 0x000fca00000010ff */
[----:B------:R-:W-:Y:S01]  /*b9e0*/  STG.E.U16 desc[UR36][R16.64], R0 ;  /* 0x0000000010007986 */ /* 0x000fe2000c101524 */
[----:B------:R-:W-:Y:S05]  /*b9f0*/  EXIT ;  /* 0x000000000000794d */ /* 0x000fea0003800000 */
.L_x_16039:
        /* <DEDUP_REMOVED lines=10> */
.L_x_16051:
        /* <DEDUP_REMOVED lines=17> */
.L_x_16054:
[----:B------:R-:W-:-:S04]  /*bbb0*/  LOP3.LUT R2, R3, 0x80000000, RZ, 0xc0, !PT ;  /* 0x8000000003027812 */ /* 0x000fc800078ec0ff */
[----:B------:R-:W-:-:S04]  /*bbc0*/  SHF.R.U32.HI R3, RZ, 0x18, R2 ;  /* 0x00000018ff037819 */ /* 0x000fc80000011602 */
[----:B------:R-:W-:-:S04]  /*bbd0*/  LOP3.LUT R0, R0, R3, RZ, 0xfc, !PT ;  /* 0x0000000300007212 */ /* 0x000fc800078efcff */
[----:B------:R-:W-:-:S07]  /*bbe0*/  PRMT R8, R0, 0x7610, R8 ;  /* 0x0000761000087816 */ /* 0x000fce0000000008 */
.L_x_16053:
[----:B------:R-:W-:Y:S05]  /*bbf0*/  BSYNC B0 ;  /* 0x0000000000007941 */ /* 0x000fea0003800000 */
.L_x_16052:
[----:B------:R-:W-:Y:S01]  /*bc00*/  STG.E.U8 desc[UR36][R16.64], R8 ;  /* 0x0000000810007986 */ /* 0x000fe2000c101124 */
[----:B------:R-:W-:Y:S05]  /*bc10*/  EXIT ;  /* 0x000000000000794d */ /* 0x000fea0003800000 */
.L_x_16050:
        /* <DEDUP_REMOVED lines=17> */
.L_x_16057:
[----:B------:R-:W-:-:S04]  /*bd30*/  LOP3.LUT R2, R3, 0x80000000, RZ, 0xc0, !PT ;  /* 0x8000000003027812 */ /* 0x000fc800078ec0ff */
[----:B------:R-:W-:-:S04]  /*bd40*/  SHF.R.U32.HI R3, RZ, 0x18, R2 ;  /* 0x00000018ff037819 */ /* 0x000fc80000011602 */
[----:B------:R-:W-:-:S04]  /*bd50*/  LOP3.LUT R0, R0, R3, RZ, 0xfc, !PT ;  /* 0x0000000300007212 */ /* 0x000fc800078efcff */
[----:B------:R-:W-:-:S07]  /*bd60*/  PRMT R8, R0, 0x7610, R8 ;  /* 0x0000761000087816 */ /* 0x000fce0000000008 */
.L_x_16056:
[----:B------:R-:W-:Y:S05]  /*bd70*/  BSYNC B0 ;  /* 0x0000000000007941 */ /* 0x000fea0003800000 */
.L_x_16055:
[----:B------:R-:W-:Y:S01]  /*bd80*/  STG.E.U8 desc[UR36][R16.64], R8 ;  /* 0x0000000810007986 */ /* 0x000fe2000c101124 */
[----:B------:R-:W-:Y:S05]  /*bd90*/  EXIT ;  /* 0x000000000000794d */ /* 0x000fea0003800000 */
.L_x_16049:
        /* <DEDUP_REMOVED lines=22> */
.L_x_16032:
        /* <DEDUP_REMOVED lines=16> */
.L_x_16060:
[----:B------:R-:W-:Y:S05]  /*c000*/  EXIT ;  /* 0x000000000000794d */ /* 0x000fea0003800000 */
.L_x_16059:
[----:B------:R-:W-:-:S05]  /*c010*/  SHF.R.S32.HI R3, RZ, 0x1f, R2 ;  /* 0x0000001fff037819 */ /* 0x000fca0000011402 */
[----:B------:R-:W-:Y:S01]  /*c020*/  STG.E.64 desc[UR36][R16.64], R2 ;  /* 0x0000000210007986 */ /* 0x000fe2000c101b24 */
[----:B------:R-:W-:Y:S05]  /*c030*/  EXIT ;  /* 0x000000000000794d */ /* 0x000fea0003800000 */
.L_x_16058:
[----:B------:R-:W-:Y:S01]  /*c040*/  STG.E desc[UR36][R16.64], R2 ;  /* 0x0000000210007986 */ /* 0x000fe2000c101924 */
[----:B------:R-:W-:Y:S05]  /*c050*/  EXIT ;  /* 0x000000000000794d */ /* 0x000fea0003800000 */
.L_x_16061:
        /* <DEDUP_REMOVED lines=10> */
.L_x_20652:


//--------------------- .text._ZN2at6native27unrolled_elementwise_kernelINS0_13AUnaryFunctorIiiiZZZNS0_18lshift_kernel_cudaERNS_18TensorIteratorBaseEENKUlvE_clEvENKUlvE1_clEvEUliiE_EESt5arrayIPcLm2EELi4E23TrivialOffsetCalculatorILi1EjESD_NS0_6memory12LoadWithCastILi1EEENSE_13StoreWithCastILi1EEEEEviT_T0_T2_T3_T4_T5_ --------------------------
	.section	.text._ZN2at6native27unrolled_elementwise_kernelINS0_13AUnaryFunctorIiiiZZZNS0_18lshift_kernel_cudaERNS_18TensorIteratorBaseEENKUlvE_clEvENKUlvE1_clEvEUliiE_EESt5arrayIPcLm2EELi4E23TrivialOffsetCalculatorILi1EjESD_NS0_6memory12LoadWithCastILi1EEENSE_13StoreWithCastILi1EEEEEviT_T0_T2_T3_T4_T5_,"ax",@progbits
	.align	128
        .global         _ZN2at6native27unrolled_elementwise_kernelINS0_13AUnaryFunctorIiiiZZZNS0_18lshift_kernel_cudaERNS_18TensorIteratorBaseEENKUlvE_clEvENKUlvE1_clEvEUliiE_EESt5arrayIPcLm2EELi4E23TrivialOffsetCalculatorILi1EjESD_NS0_6memory12LoadWithCastILi1EEENSE_13StoreWithCastILi1EEEEEviT_T0_T2_T3_T4_T5_
        .type           _ZN2at6native27unrolled_elementwise_kernelINS0_13AUnaryFunctorIiiiZZZNS0_18lshift_kernel_cudaERNS_18TensorIteratorBaseEENKUlvE_clEvENKUlvE1_clEvEUliiE_EESt5arrayIPcLm2EELi4E23TrivialOffsetCalculatorILi1EjESD_NS0_6memory12LoadWithCastILi1EEENSE_13StoreWithCastILi1EEEEEviT_T0_T2_T3_T4_T5_,@function
        .size           _ZN2at6native27unrolled_elementwise_kernelINS0_13AUnaryFunctorIiiiZZZNS0_18lshift_kernel_cudaERNS_18TensorIteratorBaseEENKUlvE_clEvENKUlvE1_clEvEUliiE_EESt5arrayIPcLm2EELi4E23TrivialOffsetCalculatorILi1EjESD_NS0_6memory12LoadWithCastILi1EEENSE_13StoreWithCastILi1EEEEEviT_T0_T2_T3_T4_T5_,(.L_x_20653 - _ZN2at6native27unrolled_elementwise_kernelINS0_13AUnaryFunctorIiiiZZZNS0_18lshift_kernel_cudaERNS_18TensorIteratorBaseEENKUlvE_clEvENKUlvE1_clEvEUliiE_EESt5arrayIPcLm2EELi4E23TrivialOffsetCalculatorILi1EjESD_NS0_6memory12LoadWithCastILi1EEENSE_13StoreWithCastILi1EEEEEviT_T0_T2_T3_T4_T5_)
        .other          _ZN2at6native27unrolled_elementwise_kernelINS0_13AUnaryFunctorIiiiZZZNS0_18lshift_kernel_cudaERNS_18TensorIteratorBaseEENKUlvE_clEvENKUlvE1_clEvEUliiE_EESt5arrayIPcLm2EELi4E23TrivialOffsetCalculatorILi1EjESD_NS0_6memory12LoadWithCastILi1EEENSE_13StoreWithCastILi1EEEEEviT_T0_T2_T3_T4_T5_,@"STO_CUDA_ENTRY STV_DEFAULT"
_ZN2at6native27unrolled_elementwise_kernelINS0_13AUnaryFunctorIiiiZZZNS0_18lshift_kernel_cudaERNS_18TensorIteratorBaseEENKUlvE_clEvENKUlvE1_clEvEUliiE_EESt5arrayIPcLm2EELi4E23TrivialOffsetCalculatorILi1EjESD_NS0_6memory12LoadWithCastILi1EEENSE_13StoreWithCastILi1EEEEEviT_T0_T2_T3_T4_T5_:
.text._ZN2at6native27unrolled_elementwise_kernelINS0_13AUnaryFunctorIiiiZZZNS0_18lshift_kernel_cudaERNS_18TensorIteratorBaseEENKUlvE_clEvENKUlvE1_clEvEUliiE_EESt5arrayIPcLm2EELi4E23TrivialOffsetCalculatorILi1EjESD_NS0_6memory12LoadWithCastILi1EEENSE_13StoreWithCastILi1EEEEEviT_T0_T2_T3_T4_T5_:
        /* <DEDUP_REMOVED lines=31> */
.L_x_16067:
[----:B------:R3:W5:Y:S01]  /*01f0*/  LDG.E.U8 R18, desc[UR36][R2.64] ;  /* 0x0000002402127981 */ /* 0x000762000c1e1100 */
[----:B------:R-:W-:Y:S05]  /*0200*/  BRA `(.L_x_16069) ;  /* 0x0000000c00387947 */ /* 0x000fea0003800000 */
.L_x_16066:
        /* <DEDUP_REMOVED lines=8> */
.L_x_16071:
[----:B------:R1:W5:Y:S01]  /*0290*/  LDG.E R18, desc[UR36][R2.64] ;  /* 0x0000002402127981 */ /* 0x000362000c1e1900 */
[----:B------:R-:W-:Y:S05]  /*02a0*/  BRA `(.L_x_16069) ;  /* 0x0000000c00107947 */ /* 0x000fea0003800000 */
.L_x_16070:
[----:B------:R2:W5:Y:S01]  /*02b0*/  LDG.E.S16 R18, desc[UR36][R2.64] ;  /* 0x0000002402127981 */ /* 0x000562000c1e1700 */
[----:B------:R-:W-:Y:S05]  /*02c0*/  BRA `(.L_x_16069) ;  /* 0x0000000c00087947 */ /* 0x000fea0003800000 */
.L_x_16065:
        /* <DEDUP_REMOVED lines=9> */
.L_x_16073:
[----:B------:R-:W2:Y:S02]  /*0360*/  LDG.E.U16 R2, desc[UR36][R2.64] ;  /* 0x0000002402027981 */ /* 0x000ea4000c1e1500 */
[----:B--2---:R-:W-:-:S06]  /*0370*/  HADD2.F32 R18, -RZ, R2.H0_H0 ;  /* 0x20000002ff127230 */ /* 0x004fcc0000004100 */
[----:B------:R-:W0:Y:S01]  /*0380*/  F2I.FTZ.TRUNC.NTZ R18, R18 ;  /* 0x0000001200127305 */ /* 0x000e22000021f100 */
[----:B------:R-:W-:Y:S05]  /*0390*/  BRA `(.L_x_16069) ;  /* 0x0000000800d47947 */ /* 0x000fea0003800000 */
.L_x_16072:
        /* <DEDUP_REMOVED lines=9> */
.L_x_16075:
[----:B------:R-:W2:Y:S02]  /*0430*/  LDG.E.U16 R2, desc[UR36][R2.64] ;  /* 0x0000002402027981 */ /* 0x000ea4000c1e1500 */
[----:B--2---:R-:W-:-:S06]  /*0440*/  HADD2.F32 R18, -RZ, R2.H0_H0 ;  /* 0x20000002ff127230 */ /* 0x004fcc0000004100 */
[----:B------:R-:W0:Y:S01]  /*0450*/  F2I.FTZ.TRUNC.NTZ R18, R18 ;  /* 0x0000001200127305 */ /* 0x000e22000021f100 */
[----:B------:R-:W-:Y:S05]  /*0460*/  BRA `(.L_x_16069) ;  /* 0x0000000800a07947 */ /* 0x000fea0003800000 */
.L_x_16074:
[----:B------:R-:W2:Y:S02]  /*0470*/  LDG.E.64 R2, desc[UR36][R2.64] ;  /* 0x0000002402027981 */ /* 0x000ea4000c1e1b00 */
[----:B--2---:R0:W1:Y:S01]  /*0480*/  F2I.F64.TRUNC R18, R2 ;  /* 0x0000000200127311 */ /* 0x004062000030d100 */
[----:B------:R-:W-:Y:S05]  /*0490*/  BRA `(.L_x_16069) ;  /* 0x0000000800947947 */ /* 0x000fea0003800000 */
.L_x_16064:
        /* <DEDUP_REMOVED lines=12> */
.L_x_16078:
[----:B------:R-:W2:Y:S02]  /*0560*/  LDG.E.64 R2, desc[UR36][R2.64] ;  /* 0x0000002402027981 */ /* 0x000ea4000c1e1b00 */
[----:B--2---:R0:W1:Y:S01]  /*0570*/  F2I.F64.TRUNC R18, R2 ;  /* 0x0000000200127311 */ /* 0x004062000030d100 */
[----:B------:R-:W-:Y:S05]  /*0580*/  BRA `(.L_x_16069) ;  /* 0x0000000800587947 */ /* 0x000fea0003800000 */
.L_x_16077:
        /* <DEDUP_REMOVED lines=27> */
.L_x_16080:
        /* <DEDUP_REMOVED lines=15> */
.L_x_16079:
[----:B------:R-:W2:Y:S02]  /*0830*/  LDG.E.U16 R18, desc[UR36][R2.64] ;  /* 0x0000002402127981 */ /* 0x000ea4000c1e1500 */
[----:B--2---:R-:W-:-:S06]  /*0840*/  IMAD.U32 R18, R18, 0x10000, RZ ;  /* 0x0001000012127824 */ /* 0x004fcc00078e00ff */
[----:B------:R-:W0:Y:S01]  /*0850*/  F2I.FTZ.TRUNC.NTZ R18, R18 ;  /* 0x0000001200127305 */ /* 0x000e22000021f100 */
[----:B------:R-:W-:Y:S05]  /*0860*/  BRA `(.L_x_16069) ;  /* 0x0000000400a07947 */ /* 0x000fea0003800000 */
.L_x_16076:
        /* <DEDUP_REMOVED lines=10> */
.L_x_16083:
        /* <DEDUP_REMOVED lines=21> */
.L_x_16087:
[----:B------:R-:W-:Y:S05]  /*0a60*/  BSYNC B1 ;  /* 0x0000000000017941 */ /* 0x000fea0003800000 */
.L_x_16086:
[----:B------:R-:W-:Y:S01]  /*0a70*/  IMAD.SHL.U32 R2, R2, 0x100000, RZ ;  /* 0x0010000002027824 */ /* 0x000fe200078e00ff */
[----:B------:R-:W-:-:S04]  /*0a80*/  LEA R3, R0, 0x3b800000, 0x17 ;  /* 0x3b80000000037811 */ /* 0x000fc800078eb8ff */
[----:B------:R-:W-:-:S07]  /*0a90*/  LOP3.LUT R18, R3, R2, R18, 0xfe, !PT ;  /* 0x0000000203127212 */ /* 0x000fce00078efe12 */
.L_x_16085:
[----:B------:R-:W-:Y:S05]  /*0aa0*/  BSYNC B0 ;  /* 0x0000000000007941 */ /* 0x000fea0003800000 */
.L_x_16084:
[----:B------:R-:W0:Y:S01]  /*0ab0*/  F2I.FTZ.TRUNC.NTZ R18, R18 ;  /* 0x0000001200127305 */ /* 0x000e22000021f100 */
[----:B------:R-:W-:Y:S05]  /*0ac0*/  BRA `(.L_x_16069) ;  /* 0x0000000400087947 */ /* 0x000fea0003800000 */
.L_x_16082:
        /* <DEDUP_REMOVED lines=21> */
.L_x_16091:
[----:B------:R-:W-:Y:S05]  /*0c20*/  BSYNC B1 ;  /* 0x0000000000017941 */ /* 0x000fea0003800000 */
.L_x_16090:
[----:B------:R-:W-:Y:S01]  /*0c30*/  IMAD.SHL.U32 R2, R2, 0x200000, RZ ;  /* 0x0020000002027824 */ /* 0x000fe200078e00ff */
[----:B------:R-:W-:-:S04]  /*0c40*/  LEA R3, R0, 0x37800000, 0x17 ;  /* 0x3780000000037811 */ /* 0x000fc800078eb8ff */
[----:B------:R-:W-:-:S07]  /*0c50*/  LOP3.LUT R18, R3, R2, R18, 0xfe, !PT ;  /* 0x0000000203127212 */ /* 0x000fce00078efe12 */
.L_x_16089:
[----:B------:R-:W-:Y:S05]  /*0c60*/  BSYNC B0 ;  /* 0x0000000000007941 */ /* 0x000fea0003800000 */
.L_x_16088:
[----:B------:R-:W0:Y:S01]  /*0c70*/  F2I.FTZ.TRUNC.NTZ R18, R18 ;  /* 0x0000001200127305 */ /* 0x000e22000021f100 */
[----:B------:R-:W-:Y:S05]  /*0c80*/  BRA `(.L_x_16069) ;  /* 0x0000000000987947 */ /* 0x000fea0003800000 */
.L_x_16081:
        /* <DEDUP_REMOVED lines=14> */
.L_x_16095:
[----:B------:R-:W-:Y:S05]  /*0d70*/  BSYNC B0 ;  /* 0x0000000000007941 */ /* 0x000fea0003800000 */
.L_x_16094:
[----:B------:R-:W0:Y:S01]  /*0d80*/  F2I.FTZ.TRUNC.NTZ R18, R18 ;  /* 0x0000001200127305 */ /* 0x000e22000021f100 */
[----:B------:R-:W-:Y:S05]  /*0d90*/  BRA `(.L_x_16069) ;  /* 0x0000000000547947 */ /* 0x000fea0003800000 */
.L_x_16068:
        /* <DEDUP_REMOVED lines=17> */
.L_x_16096:
[----:B------:R-:W-:Y:S05]  /*0eb0*/  BRA `(.L_x_16069) ;  /* 0x00000000000c7947 */ /* 0x000fea0003800000 */
.L_x_16093:
[----:B------:R0:W5:Y:S01]  /*0ec0*/  LDG.E R18, desc[UR36][R2.64] ;  /* 0x0000002402127981 */ /* 0x000162000c1e1900 */
[----:B------:R-:W-:Y:S05]  /*0ed0*/  BRA `(.L_x_16069) ;  /* 0x0000000000047947 */ /* 0x000fea0003800000 */
.L_x_16092:
[----:B------:R0:W5:Y:S02]  /*0ee0*/  LDG.E R18, desc[UR36][R2.64] ;  /* 0x0000002402127981 */ /* 0x000164000c1e1900 */
.L_x_16069:
[----:B------:R-:W2:Y:S02]  /*0ef0*/  S2R R26, SR_TID.X ;  /* 0x00000000001a7919 */ /* 0x000ea40000002100 */
[----:B--2---:R-:W-:-:S07]  /*0f00*/  VIADD R26, R26, 0x80 ;  /* 0x000000801a1a7836 */ /* 0x004fce0000000000 */
.L_x_16063:
[----:B------:R-:W-:Y:S05]  /*0f10*/  BSYNC B6 ;  /* 0x0000000000067941 */ /* 0x000fea0003800000 */
.L_x_16062:
        /* <DEDUP_REMOVED lines=23> */
.L_x_16102:
[----:B------:R0:W5:Y:S01]  /*1090*/  LDG.E.U8 R16, desc[UR36][R2.64] ;  /* 0x0000002402107981 */ /* 0x000162000c1e1100 */
[----:B------:R-:W-:Y:S05]  /*10a0*/  BRA `(.L_x_16104) ;  /* 0x0000000c00347947 */ /* 0x000fea0003800000 */
.L_x_16101:
        /* <DEDUP_REMOVED lines=8> */
.L_x_16106:
[----:B------:R0:W5:Y:S01]  /*1130*/  LDG.E R16, desc[UR36][R2.64] ;  /* 0x0000002402107981 */ /* 0x000162000c1e1900 */
[----:B------:R-:W-:Y:S05]  /*1140*/  BRA `(.L_x_16104) ;  /* 0x0000000c000c7947 */ /* 0x000fea0003800000 */
.L_x_16105:
[----:B------:R0:W5:Y:S01]  /*1150*/  LDG.E.S16 R16, desc[UR36][R2.64] ;  /* 0x0000002402107981 */ /* 0x000162000c1e1700 */
[----:B------:R-:W-:Y:S05]  /*1160*/  BRA `(.L_x_16104) ;  /* 0x0000000c00047947 */ /* 0x000fea0003800000 */
.L_x_16100:
        /* <DEDUP_REMOVED lines=9> */
.L_x_16108:
[----:B------:R-:W2:Y:S02]  /*1200*/  LDG.E.U16 R2, desc[UR36][R2.64] ;  /* 0x0000002402027981 */ /* 0x000ea4000c1e1500 */
[----:B--2---:R-:W-:-:S06]  /*1210*/  HADD2.F32 R16, -RZ, R2.H0_H0 ;  /* 0x20000002ff107230 */ /* 0x004fcc0000004100 */
[----:B------:R-:W0:Y:S01]  /*1220*/  F2I.FTZ.TRUNC.NTZ R16, R16 ;  /* 0x0000001000107305 */ /* 0x000e22000021f100 */
[----:B------:R-:W-:Y:S05]  /*1230*/  BRA `(.L_x_16104) ;  /* 0x0000000800d07947 */ /* 0x000fea0003800000 */
.L_x_16107:
        /* <DEDUP_REMOVED lines=9> */
.L_x_16110:
[----:B------:R-:W2:Y:S02]  /*12d0*/  LDG.E.U16 R2, desc[UR36][R2.64] ;  /* 0x0000002402027981 */ /* 0x000ea4000c1e1500 */
[----:B--2---:R-:W-:-:S06]  /*12e0*/  HADD2.F32 R16, -RZ, R2.H0_H0 ;  /* 0x20000002ff107230 */ /* 0x004fcc0000004100 */
[----:B------:R-:W0:Y:S01]  /*12f0*/  F2I.FTZ.TRUNC.NTZ R16, R16 ;  /* 0x0000001000107305 */ /* 0x000e22000021f100 */
[----:B------:R-:W-:Y:S05]  /*1300*/  BRA `(.L_x_16104) ;  /* 0x00000008009c7947 */ /* 0x000fea0003800000 */
.L_x_16109:
[----:B------:R-:W2:Y:S02]  /*1310*/  LDG.E.64 R2, desc[UR36][R2.64] ;  /* 0x0000002402027981 */ /* 0x000ea4000c1e1b00 */
[----:B--2---:R0:W1:Y:S01]  /*1320*/  F2I.F64.TRUNC R16, R2 ;  /* 0x0000000200107311 */ /* 0x004062000030d100 */
[----:B------:R-:W-:Y:S05]  /*1330*/  BRA `(.L_x_16104) ;  /* 0x0000000800907947 */ /* 0x000fea0003800000 */
.L_x_16099:
        /* <DEDUP_REMOVED lines=12> */
.L_x_16113:
[----:B------:R-:W2:Y:S02]  /*1400*/  LDG.E.64 R2, desc[UR36][R2.64] ;  /* 0x0000002402027981 */ /* 0x000ea4000c1e1b00 */
[----:B--2---:R0:W1:Y:S01]  /*1410*/  F2I.F64.TRUNC R16, R2 ;  /* 0x0000000200107311 */ /* 0x004062000030d100 */
[----:B------:R-:W-:Y:S05]  /*1420*/  BRA `(.L_x_16104) ;  /* 0x0000000800547947 */ /* 0x000fea0003800000 */
.L_x_16112:
        /* <DEDUP_REMOVED lines=27> */
.L_x_16115:
        /* <DEDUP_REMOVED lines=14> */
.L_x_16114:
[----:B------:R-:W2:Y:S02]  /*16c0*/  LDG.E.U16 R16, desc[UR36][R2.64] ;  /* 0x0000002402107981 */ /* 0x000ea4000c1e1500 */
[----:B--2---:R-:W-:-:S06]  /*16d0*/  IMAD.U32 R16, R16, 0x10000, RZ ;  /* 0x0001000010107824 */ /* 0x004fcc00078e00ff */
[----:B------:R-:W4:Y:S01]  /*16e0*/  F2I.FTZ.TRUNC.NTZ R16, R16 ;  /* 0x0000001000107305 */ /* 0x000f22000021f100 */
[----:B------:R-:W-:Y:S05]  /*16f0*/  BRA `(.L_x_16104) ;  /* 0x0000000400a07947 */ /* 0x000fea0003800000 */
.L_x_16111:
        /* <DEDUP_REMOVED lines=10> */
.L_x_16118:
        /* <DEDUP_REMOVED lines=21> */
.L_x_16122:
[----:B------:R-:W-:Y:S05]  /*18f0*/  BSYNC B1 ;  /* 0x0000000000017941 */ /* 0x000fea0003800000 */
.L_x_16121:
[----:B------:R-:W-:Y:S01]  /*1900*/  IMAD.SHL.U32 R2, R2, 0x100000, RZ ;  /* 0x0010000002027824 */ /* 0x000fe200078e00ff */
[----:B------:R-:W-:-:S04]  /*1910*/  LEA R3, R0, 0x3b800000, 0x17 ;  /* 0x3b80000000037811 */ /* 0x000fc800078eb8ff */
[----:B------:R-:W-:-:S07]  /*1920*/  LOP3.LUT R16, R3, R2, R16, 0xfe, !PT ;  /* 0x0000000203107212 */ /* 0x000fce00078efe10 */
.L_x_16120:
[----:B------:R-:W-:Y:S05]  /*1930*/  BSYNC B0 ;  /* 0x0000000000007941 */ /* 0x000fea0003800000 */
.L_x_16119:
[----:B------:R-:W0:Y:S01]  /*1940*/  F2I.FTZ.TRUNC.NTZ R16, R16 ;  /* 0x0000001000107305 */ /* 0x000e22000021f100 */
[----:B------:R-:W-:Y:S05]  /*1950*/  BRA `(.L_x_16104) ;  /* 0x0000000400087947 */ /* 0x000fea0003800000 */
.L_x_16117:
        /* <DEDUP_REMOVED lines=21> */
.L_x_16126:
[----:B------:R-:W-:Y:S05]  /*1ab0*/  BSYNC B1 ;  /* 0x0000000000017941 */ /* 0x000fea0003800000 */
.L_x_16125:
[----:B------:R-:W-:Y:S01]  /*1ac0*/  IMAD.SHL.U32 R2, R2, 0x200000, RZ ;  /* 0x0020000002027824 */ /* 0x000fe200078e00ff */
[----:B------:R-:W-:-:S04]  /*1ad0*/  LEA R3, R0, 0x37800000, 0x17 ;  /* 0x3780000000037811 */ /* 0x000fc800078eb8ff */
[----:B------:R-:W-:-:S07]  /*1ae0*/  LOP3.LUT R16, R3, R2, R16, 0xfe, !PT ;  /* 0x0000000203107212 */ /* 0x000fce00078efe10 */
.L_x_16124:
[----:B------:R-:W-:Y:S05]  /*1af0*/  BSYNC B0 ;  /* 0x0000000000007941 */ /* 0x000fea0003800000 */
.L_x_16123:
[----:B------:R-:W0:Y:S01]  /*1b00*/  F2I.FTZ.TRUNC.NTZ R16, R16 ;  /* 0x0000001000107305 */ /* 0x000e22000021f100 */
[----:B------:R-:W-:Y:S05]  /*1b10*/  BRA `(.L_x_16104) ;  /* 0x0000000000987947 */ /* 0x000fea0003800000 */
.L_x_16116:
        /* <DEDUP_REMOVED lines=14> */
.L_x_16130:
[----:B------:R-:W-:Y:S05]  /*1c00*/  BSYNC B0 ;  /* 0x0000000000007941 */ /* 0x000fea0003800000 */
.L_x_16129:
[----:B------:R-:W0:Y:S01]  /*1c10*/  F2I.FTZ.TRUNC.NTZ R16, R16 ;  /* 0x0000001000107305 */ /* 0x000e22000021f100 */
[----:B------:R-:W-:Y:S05]  /*1c20*/  BRA `(.L_x_16104) ;  /* 0x0000000000547947 */ /* 0x000fea0003800000 */
.L_x_16103:
        /* <DEDUP_REMOVED lines=17> */
.L_x_16131:
[----:B------:R-:W-:Y:S05]  /*1d40*/  BRA `(.L_x_16104) ;  /* 0x00000000000c7947 */ /* 0x000fea0003800000 */
.L_x_16128:
[----:B------:R0:W5:Y:S01]  /*1d50*/  LDG.E R16, desc[UR36][R2.64] ;  /* 0x0000002402107981 */ /* 0x000162000c1e1900 */
[----:B------:R-:W-:Y:S05]  /*1d60*/  BRA `(.L_x_16104) ;  /* 0x0000000000047947 */ /* 0x000fea0003800000 */
.L_x_16127:
[----:B------:R0:W5:Y:S02]  /*1d70*/  LDG.E R16, desc[UR36][R2.64] ;  /* 0x0000002402107981 */ /* 0x000164000c1e1900 */
.L_x_16104:
[----:B------:R-:W-:-:S07]  /*1d80*/  VIADD R26, R26, 0x80 ;  /* 0x000000801a1a7836 */ /* 0x000fce0000000000 */
.L_x_16098:
[----:B------:R-:W-:Y:S05]  /*1d90*/  BSYNC B6 ;  /* 0x0000000000067941 */ /* 0x000fea0003800000 */
.L_x_16097:
        /* <DEDUP_REMOVED lines=25> */
.L_x_16137:
[----:B------:R0:W5:Y:S01]  /*1f30*/  LDG.E.U8 R24, desc[UR36][R2.64] ;  /* 0x0000002402187981 */ /* 0x000162000c1e1100 */
[----:B------:R-:W-:Y:S05]  /*1f40*/  BRA `(.L_x_16139) ;  /* 0x0000000c00347947 */ /* 0x000fea0003800000 */
.L_x_16136:
        /* <DEDUP_REMOVED lines=8> */
.L_x_16141:
[----:B------:R0:W5:Y:S01]  /*1fd0*/  LDG.E R24, desc[UR36][R2.64] ;  /* 0x0000002402187981 */ /* 0x000162000c1e1900 */
[----:B------:R-:W-:Y:S05]  /*1fe0*/  BRA `(.L_x_16139) ;  /* 0x0000000c000c7947 */ /* 0x000fea0003800000 */
.L_x_16140:
[----:B------:R0:W5:Y:S01]  /*1ff0*/  LDG.E.S16 R24, desc[UR36][R2.64] ;  /* 0x0000002402187981 */ /* 0x000162000c1e1700 */
[----:B------:R-:W-:Y:S05]  /*2000*/  BRA `(.L_x_16139) ;  /* 0x0000000c00047947 */ /* 0x000fea0003800000 */
.L_x_16135:
        /* <DEDUP_REMOVED lines=9> */
.L_x_16143:
[----:B------:R-:W2:Y:S02]  /*20a0*/  LDG.E.U16 R2, desc[UR36][R2.64] ;  /* 0x0000002402027981 */ /* 0x000ea4000c1e1500 */
[----:B--2---:R-:W-:-:S06]  /*20b0*/  HADD2.F32 R24, -RZ, R2.H0_H0 ;  /* 0x20000002ff187230 */ /* 0x004fcc0000004100 */
[----:B------:R-:W0:Y:S01]  /*20c0*/  F2I.FTZ.TRUNC.NTZ R24, R24 ;  /* 0x0000001800187305 */ /* 0x000e22000021f100 */
[----:B------:R-:W-:Y:S05]  /*20d0*/  BRA `(.L_x_16139) ;  /* 0x0000000800d07947 */ /* 0x000fea0003800000 */
.L_x_16142:
        /* <DEDUP_REMOVED lines=9> */
.L_x_16145:
[----:B------:R-:W2:Y:S02]  /*2170*/  LDG.E.U16 R2, desc[UR36][R2.64] ;  /* 0x0000002402027981 */ /* 0x000ea4000c1e1500 */
[----:B--2---:R-:W-:-:S06]  /*2180*/  HADD2.F32 R24, -RZ, R2.H0_H0 ;  /* 0x20000002ff187230 */ /* 0x004fcc0000004100 */
[----:B------:R-:W0:Y:S01]  /*2190*/  F2I.FTZ.TRUNC.NTZ R24, R24 ;  /* 0x0000001800187305 */ /* 0x000e22000021f100 */
[----:B------:R-:W-:Y:S05]  /*21a0*/  BRA `(.L_x_16139) ;  /* 0x00000008009c7947 */ /* 0x000fea0003800000 */
.L_x_16144:
[----:B------:R-:W2:Y:S02]  /*21b0*/  LDG.E.64 R24, desc[UR36][R2.64] ;  /* 0x0000002402187981 */ /* 0x000ea4000c1e1b00 */
[----:B--2---:R0:W1:Y:S01]  /*21c0*/  F2I.F64.TRUNC R24, R24 ;  /* 0x0000001800187311 */ /* 0x004062000030d100 */
[----:B------:R-:W-:Y:S05]  /*21d0*/  BRA `(.L_x_16139) ;  /* 0x0000000800907947 */ /* 0x000fea0003800000 */
.L_x_16134:
        /* <DEDUP_REMOVED lines=12> */
.L_x_16148:
[----:B------:R-:W2:Y:S02]  /*22a0*/  LDG.E.64 R2, desc[UR36][R2.64] ;  /* 0x0000002402027981 */ /* 0x000ea4000c1e1b00 */
[----:B--2---:R0:W1:Y:S01]  /*22b0*/  F2I.F64.TRUNC R24, R2 ;  /* 0x0000000200187311 */ /* 0x004062000030d100 */
[----:B------:R-:W-:Y:S05]  /*22c0*/  BRA `(.L_x_16139) ;  /* 0x0000000800547947 */ /* 0x000fea0003800000 */
.L_x_16147:
        /* <DEDUP_REMOVED lines=27> */
.L_x_16150:
        /* <DEDUP_REMOVED lines=14> */
.L_x_16149:
[----:B------:R-:W2:Y:S02]  /*2560*/  LDG.E.U16 R24, desc[UR36][R2.64] ;  /* 0x0000002402187981 */ /* 0x000ea4000c1e1500 */
[----:B--2---:R-:W-:-:S06]  /*2570*/  IMAD.U32 R24, R24, 0x10000, RZ ;  /* 0x0001000018187824 */ /* 0x004fcc00078e00ff */
[----:B------:R-:W0:Y:S01]  /*2580*/  F2I.FTZ.TRUNC.NTZ R24, R24 ;  /* 0x0000001800187305 */ /* 0x000e22000021f100 */
[----:B------:R-:W-:Y:S05]  /*2590*/  BRA `(.L_x_16139) ;  /* 0x0000000400a07947 */ /* 0x000fea0003800000 */
.L_x_16146:
        /* <DEDUP_REMOVED lines=10> */
.L_x_16153:
        /* <DEDUP_REMOVED lines=21> */
.L_x_16157:
[----:B------:R-:W-:Y:S05]  /*2790*/  BSYNC B1 ;  /* 0x0000000000017941 */ /* 0x000fea0003800000 */
.L_x_16156:
[----:B------:R-:W-:Y:S01]  /*27a0*/  IMAD.SHL.U32 R2, R2, 0x100000, RZ ;  /* 0x0010000002027824 */ /* 0x000fe200078e00ff */
[----:B------:R-:W-:-:S04]  /*27b0*/  LEA R3, R0, 0x3b800000, 0x17 ;  /* 0x3b80000000037811 */ /* 0x000fc800078eb8ff */
[----:B------:R-:W-:-:S07]  /*27c0*/  LOP3.LUT R24, R3, R2, R24, 0xfe, !PT ;  /* 0x0000000203187212 */ /* 0x000fce00078efe18 */
.L_x_16155:
[----:B------:R-:W-:Y:S05]  /*27d0*/  BSYNC B0 ;  /* 0x0000000000007941 */ /* 0x000fea0003800000 */
.L_x_16154:
[----:B------:R-:W1:Y:S01]  /*27e0*/  F2I.FTZ.TRUNC.NTZ R24, R24 ;  /* 0x0000001800187305 */ /* 0x000e62000021f100 */
[----:B------:R-:W-:Y:S05]  /*27f0*/  BRA `(.L_x_16139) ;  /* 0x0000000400087947 */ /* 0x000fea0003800000 */
.L_x_16152:
        /* <DEDUP_REMOVED lines=21> */
.L_x_16161:
[----:B------:R-:W-:Y:S05]  /*2950*/  BSYNC B1 ;  /* 0x0000000000017941 */ /* 0x000fea0003800000 */
.L_x_16160:
[----:B------:R-:W-:Y:S01]  /*2960*/  IMAD.SHL.U32 R2, R2, 0x200000, RZ ;  /* 0x0020000002027824 */ /* 0x000fe200078e00ff */
[----:B------:R-:W-:-:S04]  /*2970*/  LEA R3, R0, 0x37800000, 0x17 ;  /* 0x3780000000037811 */ /* 0x000fc800078eb8ff */
[----:B------:R-:W-:-:S07]  /*2980*/  LOP3.LUT R24, R3, R2, R24, 0xfe, !PT ;  /* 0x0000000203187212 */ /* 0x000fce00078efe18 */
.L_x_16159:
[----:B------:R-:W-:Y:S05]  /*2990*/  BSYNC B0 ;  /* 0x0000000000007941 */ /* 0x000fea0003800000 */
.L_x_16158:
[----:B------:R-:W2:Y:S01]  /*29a0*/  F2I.FTZ.TRUNC.NTZ R24, R24 ;  /* 0x0000001800187305 */ /* 0x000ea2000021f100 */
[----:B------:R-:W-:Y:S05]  /*29b0*/  BRA `(.L_x_16139) ;  /* 0x0000000000987947 */ /* 0x000fea0003800000 */
.L_x_16151:
        /* <DEDUP_REMOVED lines=14> */
.L_x_16165:
[----:B------:R-:W-:Y:S05]  /*2aa0*/  BSYNC B0 ;  /* 0x0000000000007941 */ /* 0x000fea0003800000 */
.L_x_16164:
[----:B------:R-:W4:Y:S01]  /*2ab0*/  F2I.FTZ.TRUNC.NTZ R24, R24 ;  /* 0x0000001800187305 */ /* 0x000f22000021f100 */
[----:B------:R-:W-:Y:S05]  /*2ac0*/  BRA `(.L_x_16139) ;  /* 0x0000000000547947 */ /* 0x000fea0003800000 */
.L_x_16138:
        /* <DEDUP_REMOVED lines=17> */
.L_x_16166:
[----:B------:R-:W-:Y:S05]  /*2be0*/  BRA `(.L_x_16139) ;  /* 0x00000000000c7947 */ /* 0x000fea0003800000 */
.L_x_16163:
[----:B------:R0:W5:Y:S01]  /*2bf0*/  LDG.E R24, desc[UR36][R2.64] ;  /* 0x0000002402187981 */ /* 0x000162000c1e1900 */
[----:B------:R-:W-:Y:S05]  /*2c00*/  BRA `(.L_x_16139) ;  /* 0x0000000000047947 */ /* 0x000fea0003800000 */
.L_x_16162:
[----:B------:R3:W5:Y:S02]  /*2c10*/  LDG.E R24, desc[UR36][R2.64] ;  /* 0x0000002402187981 */ /* 0x000764000c1e1900 */
.L_x_16139:
[----:B------:R-:W-:-:S07]  /*2c20*/  VIADD R26, R26, 0x80 ;  /* 0x000000801a1a7836 */ /* 0x000fce0000000000 */
.L_x_16133:
[----:B------:R-:W-:Y:S05]  /*2c30*/  BSYNC B6 ;  /* 0x0000000000067941 */ /* 0x000fea0003800000 */
.L_x_16132:
        /* <DEDUP_REMOVED lines=22> */
.L_x_16172:
[----:B------:R0:W5:Y:S01]  /*2da0*/  LDG.E.U8 R22, desc[UR36][R2.64] ;  /* 0x0000002402167981 */ /* 0x000162000c1e1100 */
[----:B------:R-:W-:Y:S05]  /*2db0*/  BRA `(.L_x_16168) ;  /* 0x0000000c00307947 */ /* 0x000fea0003800000 */
.L_x_16171:
        /* <DEDUP_REMOVED lines=8> */
.L_x_16175:
[----:B------:R0:W5:Y:S01]  /*2e40*/  LDG.E R22, desc[UR36][R2.64] ;  /* 0x0000002402167981 */ /* 0x000162000c1e1900 */
[----:B------:R-:W-:Y:S05]  /*2e50*/  BRA `(.L_x_16168) ;  /* 0x0000000c00087947 */ /* 0x000fea0003800000 */
.L_x_16174:
[----:B------:R0:W5:Y:S01]  /*2e60*/  LDG.E.S16 R22, desc[UR36][R2.64] ;  /* 0x0000002402167981 */ /* 0x000162000c1e1700 */
[----:B------:R-:W-:Y:S05]  /*2e70*/  BRA `(.L_x_16168) ;  /* 0x0000000c00007947 */ /* 0x000fea0003800000 */
.L_x_16170:
        /* <DEDUP_REMOVED lines=9> */
.L_x_16177:
[----:B------:R-:W3:Y:S02]  /*2f10*/  LDG.E.U16 R2, desc[UR36][R2.64] ;  /* 0x0000002402027981 */ /* 0x000ee4000c1e1500 */
[----:B---3--:R-:W-:-:S06]  /*2f20*/  HADD2.F32 R22, -RZ, R2.H0_H0 ;  /* 0x20000002ff167230 */ /* 0x008fcc0000004100 */
[----:B------:R-:W0:Y:S01]  /*2f30*/  F2I.FTZ.TRUNC.NTZ R22, R22 ;  /* 0x0000001600167305 */ /* 0x000e22000021f100 */
[----:B------:R-:W-:Y:S05]  /*2f40*/  BRA `(.L_x_16168) ;  /* 0x0000000800cc7947 */ /* 0x000fea0003800000 */
.L_x_16176:
        /* <DEDUP_REMOVED lines=9> */
.L_x_16179:
[----:B------:R-:W3:Y:S02]  /*2fe0*/  LDG.E.U16 R2, desc[UR36][R2.64] ;  /* 0x0000002402027981 */ /* 0x000ee4000c1e1500 */
[----:B---3--:R-:W-:-:S06]  /*2ff0*/  HADD2.F32 R22, -RZ, R2.H0_H0 ;  /* 0x20000002ff167230 */ /* 0x008fcc0000004100 */
[----:B------:R-:W0:Y:S01]  /*3000*/  F2I.FTZ.TRUNC.NTZ R22, R22 ;  /* 0x0000001600167305 */ /* 0x000e22000021f100 */
[----:B------:R-:W-:Y:S05]  /*3010*/  BRA `(.L_x_16168) ;  /* 0x0000000800987947 */ /* 0x000fea0003800000 */
.L_x_16178:
[----:B------:R-:W3:Y:S02]  /*3020*/  LDG.E.64 R2, desc[UR36][R2.64] ;  /* 0x0000002402027981 */ /* 0x000ee4000c1e1b00 */
[----:B---3--:R0:W1:Y:S01]  /*3030*/  F2I.F64.TRUNC R22, R2 ;  /* 0x0000000200167311 */ /* 0x008062000030d100 */
[----:B------:R-:W-:Y:S05]  /*3040*/  BRA `(.L_x_16168) ;  /* 0x00000008008c7947 */ /* 0x000fea0003800000 */
.L_x_16169:
        /* <DEDUP_REMOVED lines=12> */
.L_x_16182:
[----:B------:R-:W3:Y:S02]  /*3110*/  LDG.E.64 R2, desc[UR36][R2.64] ;  /* 0x0000002402027981 */ /* 0x000ee4000c1e1b00 */
[----:B---3--:R0:W1:Y:S01]  /*3120*/  F2I.F64.TRUNC R22, R2 ;  /* 0x0000000200167311 */ /* 0x008062000030d100 */
[----:B------:R-:W-:Y:S05]  /*3130*/  BRA `(.L_x_16168) ;  /* 0x0000000800507947 */ /* 0x000fea0003800000 */
.L_x_16181:
        /* <DEDUP_REMOVED lines=27> */
.L_x_16184:
        /* <DEDUP_REMOVED lines=14> */
.L_x_16183:
[----:B------:R-:W3:Y:S02]  /*33d0*/  LDG.E.U16 R22, desc[UR36][R2.64] ;  /* 0x0000002402167981 */ /* 0x000ee4000c1e1500 */
[----:B---3--:R-:W-:-:S06]  /*33e0*/  IMAD.U32 R22, R22, 0x10000, RZ ;  /* 0x0001000016167824 */ /* 0x008fcc00078e00ff */
[----:B------:R-:W0:Y:S01]  /*33f0*/  F2I.FTZ.TRUNC.NTZ R22, R22 ;  /* 0x0000001600167305 */ /* 0x000e22000021f100 */
[----:B------:R-:W-:Y:S05]  /*3400*/  BRA `(.L_x_16168) ;  /* 0x00000004009c7947 */ /* 0x000fea0003800000 */
.L_x_16180:
        /* <DEDUP_REMOVED lines=10> */
.L_x_16187:
        /* <DEDUP_REMOVED lines=21> */
.L_x_16191:
[----:B------:R-:W-:Y:S05]  /*3600*/  BSYNC B1 ;  /* 0x0000000000017941 */ /* 0x000fea0003800000 */
.L_x_16190:
[----:B------:R-:W-:Y:S01]  /*3610*/  IMAD.SHL.U32 R2, R2, 0x100000, RZ ;  /* 0x0010000002027824 */ /* 0x000fe200078e00ff */
[----:B------:R-:W-:-:S04]  /*3620*/  LEA R3, R0, 0x3b800000, 0x17 ;  /* 0x3b80000000037811 */ /* 0x000fc800078eb8ff */
[----:B------:R-:W-:-:S07]  /*3630*/  LOP3.LUT R22, R3, R2, R22, 0xfe, !PT ;  /* 0x0000000203167212 */ /* 0x000fce00078efe16 */
.L_x_16189:
[----:B------:R-:W-:Y:S05]  /*3640*/  BSYNC B0 ;  /* 0x0000000000007941 */ /* 0x000fea0003800000 */
.L_x_16188:
[----:B------:R-:W0:Y:S01]  /*3650*/  F2I.FTZ.TRUNC.NTZ R22, R22 ;  /* 0x0000001600167305 */ /* 0x000e22000021f100 */
[----:B------:R-:W-:Y:S05]  /*3660*/  BRA `(.L_x_16168) ;  /* 0x0000000400047947 */ /* 0x000fea0003800000 */
.L_x_16186:
        /* <DEDUP_REMOVED lines=21> */
.L_x_16195:
[----:B------:R-:W-:Y:S05]  /*37c0*/  BSYNC B1 ;  /* 0x0000000000017941 */ /* 0x000fea0003800000 */
.L_x_16194:
[----:B------:R-:W-:Y:S01]  /*37d0*/  IMAD.SHL.U32 R2, R2, 0x200000, RZ ;  /* 0x0020000002027824 */ /* 0x000fe200078e00ff */
[----:B------:R-:W-:-:S04]  /*37e0*/  LEA R3, R0, 0x37800000, 0x17 ;  /* 0x3780000000037811 */ /* 0x000fc800078eb8ff */
[----:B------:R-:W-:-:S07]  /*37f0*/  LOP3.LUT R22, R3, R2, R22, 0xfe, !PT ;  /* 0x0000000203167212 */ /* 0x000fce00078efe16 */
.L_x_16193:
[----:B------:R-:W-:Y:S05]  /*3800*/  BSYNC B0 ;  /* 0x0000000000007941 */ /* 0x000fea0003800000 */
.L_x_16192:
[----:B------:R-:W0:Y:S01]  /*3810*/  F2I.FTZ.TRUNC.NTZ R22, R22 ;  /* 0x0000001600167305 */ /* 0x000e22000021f100 */
[----:B------:R-:W-:Y:S05]  /*3820*/  BRA `(.L_x_16168) ;  /* 0x0000000000947947 */ /* 0x000fea0003800000 */
.L_x_16185:
        /* <DEDUP_REMOVED lines=14> */
.L_x_16199:
[----:B------:R-:W-:Y:S05]  /*3910*/  BSYNC B0 ;  /* 0x0000000000007941 */ /* 0x000fea0003800000 */
.L_x_16198:
[----:B------:R-:W0:Y:S01]  /*3920*/  F2I.FTZ.TRUNC.NTZ R22, R22 ;  /* 0x0000001600167305 */ /* 0x000e22000021f100 */
[----:B------:R-:W-:Y:S05]  /*3930*/  BRA `(.L_x_16168) ;  /* 0x0000000000507947 */ /* 0x000fea0003800000 */
.L_x_16173:
        /* <DEDUP_REMOVED lines=16> */
.L_x_16200:
[----:B------:R-:W-:Y:S05]  /*3a40*/  BRA `(.L_x_16168) ;  /* 0x00000000000c7947 */ /* 0x000fea0003800000 */
.L_x_16197:
[----:B------:R0:W5:Y:S01]  /*3a50*/  LDG.E R22, desc[UR36][R2.64] ;  /* 0x0000002402167981 */ /* 0x000162000c1e1900 */
[----:B------:R-:W-:Y:S05]  /*3a60*/  BRA `(.L_x_16168) ;  /* 0x0000000000047947 */ /* 0x000fea0003800000 */
.L_x_16196:
[----:B------:R0:W5:Y:S02]  /*3a70*/  LDG.E R22, desc[UR36][R2.64] ;  /* 0x0000002402167981 */ /* 0x000164000c1e1900 */
.L_x_16168:
[----:B------:R-:W-:Y:S05]  /*3a80*/  BSYNC B6 ;  /* 0x0000000000067941 */ /* 0x000fea0003800000 */
.L_x_16167:
[----:B01-34-:R-:W0:Y:S01]  /*3a90*/  S2R R2, SR_TID.X ;  /* 0x0000000000027919 */ /* 0x01be220000002100 */
[----:B------:R-:W1:Y:S01]  /*3aa0*/  LDC R3, c[0x0][0x218] ;  /* 0x00008600ff037b82 */ /* 0x000e620000000800 */
[----:B-----5:R-:W-:Y:S01]  /*3ab0*/  ISETP.GT.U32.AND P0, PT, R18, 0x1f, PT ;  /* 0x0000001f1200780c */ /* 0x020fe20003f04070 */
[----:B------:R-:W-:Y:S01]  /*3ac0*/  BSSY B6, `(.L_x_16201) ;  /* 0x00000fa000067945 */ /* 0x000fe20003800000 */
[----:B------:R-:W-:Y:S02]  /*3ad0*/  ISETP.GT.U32.AND P1, PT, R16, 0x1f, PT ;  /* 0x0000001f1000780c */ /* 0x000fe40003f24070 */
[----:B--2---:R-:W-:Y:S02]  /*3ae0*/  ISETP.GT.U32.AND P2, PT, R24, 0x1f, PT ;  /* 0x0000001f1800780c */ /* 0x004fe40003f44070 */
[----:B------:R-:W-:Y:S01]  /*3af0*/  ISETP.GT.U32.AND P3, PT, R22, 0x1f, PT ;  /* 0x0000001f1600780c */ /* 0x000fe20003f64070 */
[----:B------:R-:W2:Y:S01]  /*3b00*/  LDC.U8 R17, c[0x0][0x23c] ;  /* 0x00008f00ff117b82 */ /* 0x000ea20000000000 */
[----:B-1----:R-:W-:-:S02]  /*3b10*/  SHF.L.U32 R18, R3, R18, RZ ;  /* 0x0000001203127219 */ /* 0x002fc400000006ff */
[C---:B------:R-:W-:Y:S02]  /*3b20*/  SHF.L.U32 R16, R3.reuse, R16, RZ ;  /* 0x0000001003107219 */ /* 0x040fe400000006ff */
[C---:B------:R-:W-:Y:S02]  /*3b30*/  SHF.L.U32 R24, R3.reuse, R24, RZ ;  /* 0x0000001803187219 */ /* 0x040fe400000006ff */
[----:B------:R-:W-:Y:S02]  /*3b40*/  SHF.L.U32 R0, R3, R22, RZ ;  /* 0x0000001603007219 */ /* 0x000fe400000006ff */
[----:B0-----:R-:W-:Y:S02]  /*3b50*/  ISETP.GE.AND P4, PT, R2, R19, PT ;  /* 0x000000130200720c */ /* 0x001fe40003f86270 */
[----:B------:R-:W-:Y:S02]  /*3b60*/  SEL R4, R18, RZ, !P0 ;  /* 0x000000ff12047207 */ /* 0x000fe40004000000 */
[----:B------:R-:W-:-:S02]  /*3b70*/  SEL R22, R16, RZ, !P1 ;  /* 0x000000ff10167207 */ /* 0x000fc40004800000 */
[----:B------:R-:W-:Y:S02]  /*3b80*/  SEL R18, R24, RZ, !P2 ;  /* 0x000000ff18127207 */ /* 0x000fe40005000000 */
[----:B------:R-:W-:-:S05]  /*3b90*/  SEL R16, R0, RZ, !P3 ;  /* 0x000000ff00107207 */ /* 0x000fca0005800000 */
        /* <DEDUP_REMOVED lines=22> */
.L_x_16206:
[----:B------:R0:W-:Y:S01]  /*3d00*/  STG.E.U8 desc[UR36][R8.64], R4 ;  /* 0x0000000408007986 */ /* 0x0001e2000c101124 */
[----:B------:R-:W-:Y:S05]  /*3d10*/  BRA `(.L_x_16202) ;  /* 0x0000000c00507947 */ /* 0x000fea0003800000 */
.L_x_16205:
        /* <DEDUP_REMOVED lines=9> */
.L_x_16209:
[----:B------:R0:W-:Y:S01]  /*3db0*/  STG.E desc[UR36][R8.64], R4 ;  /* 0x0000000408007986 */ /* 0x0001e2000c101924 */
[----:B------:R-:W-:Y:S05]  /*3dc0*/  BRA `(.L_x_16202) ;  /* 0x0000000c00247947 */ /* 0x000fea0003800000 */
.L_x_16208:
[----:B------:R0:W-:Y:S01]  /*3dd0*/  STG.E.U16 desc[UR36][R8.64], R4 ;  /* 0x0000000408007986 */ /* 0x0001e2000c101524 */
[----:B------:R-:W-:Y:S05]  /*3de0*/  BRA `(.L_x_16202) ;  /* 0x0000000c001c7947 */ /* 0x000fea0003800000 */
.L_x_16204:
        /* <DEDUP_REMOVED lines=9> */
.L_x_16211:
[----:B------:R-:W-:-:S04]  /*3e80*/  I2FP.F32.S32 R0, R4 ;  /* 0x0000000400007245 */ /* 0x000fc80000201400 */
[----:B------:R-:W-:-:S05]  /*3e90*/  F2FP.F16.F32.PACK_AB R0, RZ, R0 ;  /* 0x00000000ff00723e */ /* 0x000fca00000000ff */
[----:B------:R0:W-:Y:S01]  /*3ea0*/  STG.E.U16 desc[UR36][R8.64], R0 ;  /* 0x0000000008007986 */ /* 0x0001e2000c101524 */
[----:B------:R-:W-:Y:S05]  /*3eb0*/  BRA `(.L_x_16202) ;  /* 0x0000000800e87947 */ /* 0x000fea0003800000 */
.L_x_16210:
        /* <DEDUP_REMOVED lines=10> */
.L_x_16213:
[----:B------:R-:W-:-:S04]  /*3f60*/  I2FP.F32.S32 R4, R4 ;  /* 0x0000000400047245 */ /* 0x000fc80000201400 */
[----:B------:R-:W-:-:S04]  /*3f70*/  F2FP.F16.F32.PACK_AB R3, RZ, R4 ;  /* 0x00000004ff03723e */ /* 0x000fc800000000ff */
[----:B------:R-:W-:-:S05]  /*3f80*/  PRMT R3, R3, 0x5410, RZ ;  /* 0x0000541003037816 */ /* 0x000fca00000000ff */
[----:B------:R0:W-:Y:S01]  /*3f90*/  STG.E desc[UR36][R8.64], R3 ;  /* 0x0000000308007986 */ /* 0x0001e2000c101924 */
[----:B------:R-:W-:Y:S05]  /*3fa0*/  BRA `(.L_x_16202) ;  /* 0x0000000800ac7947 */ /* 0x000fea0003800000 */
.L_x_16212:
[----:B------:R-:W0:Y:S02]  /*3fb0*/  I2F.F64 R4, R4 ;  /* 0x0000000400047312 */ /* 0x000e240000201c00 */
[----:B0-----:R0:W-:Y:S01]  /*3fc0*/  STG.E.64 desc[UR36][R8.64], R4 ;  /* 0x0000000408007986 */ /* 0x0011e2000c101b24 */
[----:B------:R-:W-:Y:S05]  /*3fd0*/  BRA `(.L_x_16202) ;  /* 0x0000000800a07947 */ /* 0x000fea0003800000 */
.L_x_16203:
        /* <DEDUP_REMOVED lines=12> */
.L_x_16216:
[----:B------:R-:W0:Y:S01]  /*40a0*/  I2F.F64 R4, R4 ;  /* 0x0000000400047312 */ /* 0x000e220000201c00 */
[----:B------:R-:W-:-:S05]  /*40b0*/  CS2R R6, SRZ ;  /* 0x0000000000067805 */ /* 0x000fca000001ff00 */
[----:B0-----:R0:W-:Y:S01]  /*40c0*/  STG.E.128 desc[UR36][R8.64], R4 ;  /* 0x0000000408007986 */ /* 0x0011e2000c101d24 */
[----:B------:R-:W-:Y:S05]  /*40d0*/  BRA `(.L_x_16202) ;  /* 0x0000000800607947 */ /* 0x000fea0003800000 */
.L_x_16215:
        /* <DEDUP_REMOVED lines=21> */
.L_x_16220:
[----:B------:R-:W-:Y:S05]  /*4230*/  BSYNC B0 ;  /* 0x0000000000007941 */ /* 0x000fea0003800000 */
.L_x_16219:
[----:B------:R-:W-:-:S05]  /*4240*/  LOP3.LUT R5, R0, R5, RZ, 0xfc, !PT ;  /* 0x0000000500057212 */ /* 0x000fca00078efcff */
[----:B------:R0:W-:Y:S01]  /*4250*/  STG.E.U8 desc[UR36][R8.64], R5 ;  /* 0x0000000508007986 */ /* 0x0001e2000c101124 */
[----:B------:R-:W-:Y:S05]  /*4260*/  BRA `(.L_x_16202) ;  /* 0x0000000400fc7947 */ /* 0x000fea0003800000 */
.L_x_16218:
        /* <DEDUP_REMOVED lines=13> */
.L_x_16222:
[----:B------:R-:W-:Y:S01]  /*4340*/  IMAD.MOV.U32 R0, RZ, RZ, 0x7f ;  /* 0x0000007fff007424 */ /* 0x000fe200078e00ff */
[----:B------:R-:W-:-:S04]  /*4350*/  ISETP.GT.U32.AND P0, PT, R3, 0x7f800000, PT ;  /* 0x7f8000000300780c */ /* 0x000fc80003f04070 */
[----:B------:R-:W-:-:S09]  /*4360*/  SEL R0, R0, 0x7c, P0 ;  /* 0x0000007c00007807 */ /* 0x000fd20000000000 */
.L_x_16223:
[----:B------:R-:W-:Y:S05]  /*4370*/  BSYNC B0 ;  /* 0x0000000000007941 */ /* 0x000fea0003800000 */
.L_x_16221:
[----:B------:R-:W-:-:S04]  /*4380*/  LOP3.LUT R3, R5, 0x80000000, RZ, 0xc0, !PT ;  /* 0x8000000005037812 */ /* 0x000fc800078ec0ff */
[----:B------:R-:W-:-:S04]  /*4390*/  SHF.R.U32.HI R3, RZ, 0x18, R3 ;  /* 0x00000018ff037819 */ /* 0x000fc80000011603 */
[----:B------:R-:W-:-:S05]  /*43a0*/  LOP3.LUT R3, R0, R3, RZ, 0xfc, !PT ;  /* 0x0000000300037212 */ /* 0x000fca00078efcff */
[----:B------:R0:W-:Y:S01]  /*43b0*/  STG.E.U8 desc[UR36][R8.64], R3 ;  /* 0x0000000308007986 */ /* 0x0001e2000c101124 */
[----:B------:R-:W-:Y:S05]  /*43c0*/  BRA `(.L_x_16202) ;  /* 0x0000000400a47947 */ /* 0x000fea0003800000 */
.L_x_16217:
[----:B------:R-:W-:-:S04]  /*43d0*/  I2FP.F32.S32 R0, R4 ;  /* 0x0000000400007245 */ /* 0x000fc80000201400 */
[----:B------:R-:W-:-:S05]  /*43e0*/  F2FP.BF16.F32.PACK_AB R0, RZ, R0 ;  /* 0x00000000ff00723e */ /* 0x000fca00000010ff */
[----:B------:R0:W-:Y:S01]  /*43f0*/  STG.E.U16 desc[UR36][R8.64], R0 ;  /* 0x0000000008007986 */ /* 0x0001e2000c101524 */
[----:B------:R-:W-:Y:S05]  /*4400*/  BRA `(.L_x_16202) ;  /* 0x0000000400947947 */ /* 0x000fea0003800000 */
.L_x_16214:
        /* <DEDUP_REMOVED lines=10> */
.L_x_16226:
        /* <DEDUP_REMOVED lines=17> */
.L_x_16229:
[----:B------:R-:W-:-:S04]  /*45c0*/  LOP3.LUT R3, R5, 0x80000000, RZ, 0xc0, !PT ;  /* 0x8000000005037812 */ /* 0x000fc800078ec0ff */
[----:B------:R-:W-:-:S04]  /*45d0*/  SHF.R.U32.HI R3, RZ, 0x18, R3 ;  /* 0x00000018ff037819 */ /* 0x000fc80000011603 */
[----:B------:R-:W-:-:S04]  /*45e0*/  LOP3.LUT R0, R0, R3, RZ, 0xfc, !PT ;  /* 0x0000000300007212 */ /* 0x000fc800078efcff */
[----:B------:R-:W-:-:S07]  /*45f0*/  PRMT R4, R0, 0x7610, R4 ;  /* 0x0000761000047816 */ /* 0x000fce0000000004 */
.L_x_16228:
[----:B------:R-:W-:Y:S05]  /*4600*/  BSYNC B0 ;  /* 0x0000000000007941 */ /* 0x000fea0003800000 */
.L_x_16227:
[----:B------:R3:W-:Y:S01]  /*4610*/  STG.E.U8 desc[UR36][R8.64], R4 ;  /* 0x0000000408007986 */ /* 0x0007e2000c101124 */
[----:B------:R-:W-:Y:S05]  /*4620*/  BRA `(.L_x_16202) ;  /* 0x00000004000c7947 */ /* 0x000fea0003800000 */
.L_x_16225:
        /* <DEDUP_REMOVED lines=17> */
.L_x_16232:
[----:B------:R-:W-:-:S04]  /*4740*/  LOP3.LUT R3, R5, 0x80000000, RZ, 0xc0, !PT ;  /* 0x8000000005037812 */ /* 0x000fc800078ec0ff */
[----:B------:R-:W-:-:S04]  /*4750*/  SHF.R.U32.HI R3, RZ, 0x18, R3 ;  /* 0x00000018ff037819 */ /* 0x000fc80000011603 */
[----:B------:R-:W-:-:S04]  /*4760*/  LOP3.LUT R0, R0, R3, RZ, 0xfc, !PT ;  /* 0x0000000300007212 */ /* 0x000fc800078efcff */
[----:B------:R-:W-:-:S07]  /*4770*/  PRMT R4, R0, 0x7610, R4 ;  /* 0x0000761000047816 */ /* 0x000fce0000000004 */
.L_x_16231:
[----:B------:R-:W-:Y:S05]  /*4780*/  BSYNC B0 ;  /* 0x0000000000007941 */ /* 0x000fea0003800000 */
.L_x_16230:
[----:B------:R0:W-:Y:S01]  /*4790*/  STG.E.U8 desc[UR36][R8.64], R4 ;  /* 0x0000000408007986 */ /* 0x0001e2000c101124 */
[----:B------:R-:W-:Y:S05]  /*47a0*/  BRA `(.L_x_16202) ;  /* 0x0000000000ac7947 */ /* 0x000fea0003800000 */
.L_x_16224:
        /* <DEDUP_REMOVED lines=22> */
.L_x_16207:
        /* <DEDUP_REMOVED lines=16> */
.L_x_16235:
[----:B------:R-:W-:Y:S05]  /*4a10*/  BRA `(.L_x_16202) ;  /* 0x0000000000107947 */ /* 0x000fea0003800000 */
.L_x_16234:
[----:B------:R-:W-:-:S05]  /*4a20*/  SHF.R.S32.HI R5, RZ, 0x1f, R4 ;  /* 0x0000001fff057819 */ /* 0x000fca0000011404 */
[----:B------:R2:W-:Y:S01]  /*4a30*/  STG.E.64 desc[UR36][R8.64], R4 ;  /* 0x0000000408007986 */ /* 0x0005e2000c101b24 */
[----:B------:R-:W-:Y:S05]  /*4a40*/  BRA `(.L_x_16202) ;  /* 0x0000000000047947 */ /* 0x000fea0003800000 */
.L_x_16233:
[----:B------:R0:W-:Y:S02]  /*4a50*/  STG.E desc[UR36][R8.64], R4 ;  /* 0x0000000408007986 */ /* 0x0001e4000c101924 */
.L_x_16202:
[----:B------:R-:W-:Y:S05]  /*4a60*/  BSYNC B6 ;  /* 0x0000000000067941 */ /* 0x000fea0003800000 */
.L_x_16201:
        /* <DEDUP_REMOVED lines=23> */
.L_x_16241:
[----:B------:R0:W-:Y:S01]  /*4be0*/  STG.E.U8 desc[UR36][R8.64], R22 ;  /* 0x0000001608007986 */ /* 0x0001e2000c101124 */
[----:B------:R-:W-:Y:S05]  /*4bf0*/  BRA `(.L_x_16243) ;  /* 0x0000000c00587947 */ /* 0x000fea0003800000 */
.L_x_16240:
        /* <DEDUP_REMOVED lines=10> */
.L_x_16245:
[----:B------:R0:W-:Y:S01]  /*4ca0*/  STG.E desc[UR36][R8.64], R22 ;  /* 0x0000001608007986 */ /* 0x0001e2000c101924 */
[----:B------:R-:W-:Y:S05]  /*4cb0*/  BRA `(.L_x_16243) ;  /* 0x0000000c00287947 */ /* 0x000fea0003800000 */
.L_x_16244:
[----:B------:R0:W-:Y:S01]  /*4cc0*/  STG.E.U16 desc[UR36][R8.64], R22 ;  /* 0x0000001608007986 */ /* 0x0001e2000c101524 */
[----:B------:R-:W-:Y:S05]  /*4cd0*/  BRA `(.L_x_16243) ;  /* 0x0000000c00207947 */ /* 0x000fea0003800000 */
.L_x_16239:
        /* <DEDUP_REMOVED lines=9> */
.L_x_16247:
[----:B------:R-:W-:-:S04]  /*4d70*/  I2FP.F32.S32 R0, R22 ;  /* 0x0000001600007245 */ /* 0x000fc80000201400 */
[----:B------:R-:W-:-:S05]  /*4d80*/  F2FP.F16.F32.PACK_AB R0, RZ, R0 ;  /* 0x00000000ff00723e */ /* 0x000fca00000000ff */
[----:B------:R0:W-:Y:S01]  /*4d90*/  STG.E.U16 desc[UR36][R8.64], R0 ;  /* 0x0000000008007986 */ /* 0x0001e2000c101524 */
[----:B------:R-:W-:Y:S05]  /*4da0*/  BRA `(.L_x_16243) ;  /* 0x0000000800ec7947 */ /* 0x000fea0003800000 */
.L_x_16246:
        /* <DEDUP_REMOVED lines=10> */
.L_x_16249:
[----:B------:R-:W-:-:S04]  /*4e50*/  I2FP.F32.S32 R22, R22 ;  /* 0x0000001600167245 */ /* 0x000fc80000201400 */
[----:B------:R-:W-:-:S04]  /*4e60*/  F2FP.F16.F32.PACK_AB R3, RZ, R22 ;  /* 0x00000016ff03723e */ /* 0x000fc800000000ff */
[----:B------:R-:W-:-:S05]  /*4e70*/  PRMT R3, R3, 0x5410, RZ ;  /* 0x0000541003037816 */ /* 0x000fca00000000ff */
[----:B------:R0:W-:Y:S01]  /*4e80*/  STG.E desc[UR36][R8.64], R3 ;  /* 0x0000000308007986 */ /* 0x0001e2000c101924 */
[----:B------:R-:W-:Y:S05]  /*4e90*/  BRA `(.L_x_16243) ;  /* 0x0000000800b07947 */ /* 0x000fea0003800000 */
.L_x_16248:
[----:B------:R-:W0:Y:S02]  /*4ea0*/  I2F.F64 R4, R22 ;  /* 0x0000001600047312 */ /* 0x000e240000201c00 */
[----:B0-----:R0:W-:Y:S01]  /*4eb0*/  STG.E.64 desc[UR36][R8.64], R4 ;  /* 0x0000000408007986 */ /* 0x0011e2000c101b24 */
[----:B------:R-:W-:Y:S05]  /*4ec0*/  BRA `(.L_x_16243) ;  /* 0x0000000800a47947 */ /* 0x000fea0003800000 */
.L_x_16238:
        /* <DEDUP_REMOVED lines=12> */
.L_x_16252:
[----:B------:R-:W0:Y:S01]  /*4f90*/  I2F.F64 R4, R22 ;  /* 0x0000001600047312 */ /* 0x000e220000201c00 */
[----:B------:R-:W-:-:S05]  /*4fa0*/  CS2R R6, SRZ ;  /* 0x0000000000067805 */ /* 0x000fca000001ff00 */
[----:B0-----:R0:W-:Y:S01]  /*4fb0*/  STG.E.128 desc[UR36][R8.64], R4 ;  /* 0x0000000408007986 */ /* 0x0011e2000c101d24 */
[----:B------:R-:W-:Y:S05]  /*4fc0*/  BRA `(.L_x_16243) ;  /* 0x0000000800647947 */ /* 0x000fea0003800000 */
.L_x_16251:
        /* <DEDUP_REMOVED lines=21> */
.L_x_16256:
[----:B------:R-:W-:Y:S05]  /*5120*/  BSYNC B0 ;  /* 0x0000000000007941 */ /* 0x000fea0003800000 */
.L_x_16255:
[----:B------:R-:W-:-:S05]  /*5130*/  LOP3.LUT R5, R0, R5, RZ, 0xfc, !PT ;  /* 0x0000000500057212 */ /* 0x000fca00078efcff */
[----:B------:R0:W-:Y:S01]  /*5140*/  STG.E.U8 desc[UR36][R8.64], R5 ;  /* 0x0000000508007986 */ /* 0x0001e2000c101124 */
[----:B------:R-:W-:Y:S05]  /*5150*/  BRA `(.L_x_16243) ;  /* 0x0000000800007947 */ /* 0x000fea0003800000 */
.L_x_16254:
        /* <DEDUP_REMOVED lines=13> */
.L_x_16258:
[----:B------:R-:W-:Y:S01]  /*5230*/  IMAD.MOV.U32 R0, RZ, RZ, 0x7f ;  /* 0x0000007fff007424 */ /* 0x000fe200078e00ff */
[----:B------:R-:W-:-:S04]  /*5240*/  ISETP.GT.U32.AND P0, PT, R3, 0x7f800000, PT ;  /* 0x7f8000000300780c */ /* 0x000fc80003f04070 */
[----:B------:R-:W-:-:S09]  /*5250*/  SEL R0, R0, 0x7c, P0 ;  /* 0x0000007c00007807 */ /* 0x000fd20000000000 */
.L_x_16259:
[----:B------:R-:W-:Y:S05]  /*5260*/  BSYNC B0 ;  /* 0x0000000000007941 */ /* 0x000fea0003800000 */
.L_x_16257:
[----:B------:R-:W-:-:S04]  /*5270*/  LOP3.LUT R3, R5, 0x80000000, RZ, 0xc0, !PT ;  /* 0x8000000005037812 */ /* 0x000fc800078ec0ff */
[----:B------:R-:W-:-:S04]  /*5280*/  SHF.R.U32.HI R3, RZ, 0x18, R3 ;  /* 0x00000018ff037819 */ /* 0x000fc80000011603 */
[----:B------:R-:W-:-:S05]  /*5290*/  LOP3.LUT R3, R0, R3, RZ, 0xfc, !PT ;  /* 0x0000000300037212 */ /* 0x000fca00078efcff */
[----:B------:R0:W-:Y:S01]  /*52a0*/  STG.E.U8 desc[UR36][R8.64], R3 ;  /* 0x0000000308007986 */ /* 0x0001e2000c101124 */
[----:B------:R-:W-:Y:S05]  /*52b0*/  BRA `(.L_x_16243) ;  /* 0x0000000400a87947 */ /* 0x000fea0003800000 */
.L_x_16253:
[----:B------:R-:W-:-:S04]  /*52c0*/  I2FP.F32.S32 R0, R22 ;  /* 0x0000001600007245 */ /* 0x000fc80000201400 */
[----:B------:R-:W-:-:S05]  /*52d0*/  F2FP.BF16.F32.PACK_AB R0, RZ, R0 ;  /* 0x00000000ff00723e */ /* 0x000fca00000010ff */
[----:B------:R0:W-:Y:S01]  /*52e0*/  STG.E.U16 desc[UR36][R8.64], R0 ;  /* 0x0000000008007986 */ /* 0x0001e2000c101524 */
[----:B------:R-:W-:Y:S05]  /*52f0*/  BRA `(.L_x_16243) ;  /* 0x0000000400987947 */ /* 0x000fea0003800000 */
.L_x_16250:
        /* <DEDUP_REMOVED lines=10> */
.L_x_16262:
        /* <DEDUP_REMOVED lines=17> */
.L_x_16265:
[----:B------:R-:W-:-:S04]  /*54b0*/  LOP3.LUT R3, R5, 0x80000000, RZ, 0xc0, !PT ;  /* 0x8000000005037812 */ /* 0x000fc800078ec0ff */
[----:B------:R-:W-:-:S04]  /*54c0*/  SHF.R.U32.HI R3, RZ, 0x18, R3 ;  /* 0x00000018ff037819 */ /* 0x000fc80000011603 */
[----:B------:R-:W-:-:S04]  /*54d0*/  LOP3.LUT R0, R0, R3, RZ, 0xfc, !PT ;  /* 0x0000000300007212 */ /* 0x000fc800078efcff */
[----:B------:R-:W-:-:S07]  /*54e0*/  PRMT R4, R0, 0x7610, R4 ;  /* 0x0000761000047816 */ /* 0x000fce0000000004 */
.L_x_16264:
[----:B------:R-:W-:Y:S05]  /*54f0*/  BSYNC B0 ;  /* 0x0000000000007941 */ /* 0x000fea0003800000 */
.L_x_16263:
[----:B------:R3:W-:Y:S01]  /*5500*/  STG.E.U8 desc[UR36][R8.64], R4 ;  /* 0x0000000408007986 */ /* 0x0007e2000c101124 */
[----:B------:R-:W-:Y:S05]  /*5510*/  BRA `(.L_x_16243) ;  /* 0x0000000400107947 */ /* 0x000fea0003800000 */
.L_x_16261:
        /* <DEDUP_REMOVED lines=17> */
.L_x_16268:
[----:B------:R-:W-:-:S04]  /*5630*/  LOP3.LUT R3, R5, 0x80000000, RZ, 0xc0, !PT ;  /* 0x8000000005037812 */ /* 0x000fc800078ec0ff */
[----:B------:R-:W-:-:S04]  /*5640*/  SHF.R.U32.HI R3, RZ, 0x18, R3 ;  /* 0x00000018ff037819 */ /* 0x000fc80000011603 */
[----:B------:R-:W-:-:S04]  /*5650*/  LOP3.LUT R0, R0, R3, RZ, 0xfc, !PT ;  /* 0x0000000300007212 */ /* 0x000fc800078efcff */
[----:B------:R-:W-:-:S07]  /*5660*/  PRMT R4, R0, 0x7610, R4 ;  /* 0x0000761000047816 */ /* 0x000fce0000000004 */
.L_x_16267:
[----:B------:R-:W-:Y:S05]  /*5670*/  BSYNC B0 ;  /* 0x0000000000007941 */ /* 0x000fea0003800000 */
.L_x_16266:
[----:B------:R0:W-:Y:S01]  /*5680*/  STG.E.U8 desc[UR36][R8.64], R4 ;  /* 0x0000000408007986 */ /* 0x0001e2000c101124 */
[----:B------:R-:W-:Y:S05]  /*5690*/  BRA `(.L_x_16243) ;  /* 0x0000000000b07947 */ /* 0x000fea0003800000 */
.L_x_16260:
        /* <DEDUP_REMOVED lines=22> */
.L_x_16242:
        /* <DEDUP_REMOVED lines=16> */
.L_x_16271:
[----:B------:R-:W-:Y:S05]  /*5900*/  BRA `(.L_x_16243) ;  /* 0x0000000000147947 */ /* 0x000fea0003800000 */
.L_x_16270:
[--C-:B------:R-:W-:Y:S01]  /*5910*/  SHF.R.S32.HI R5, RZ, 0x1f, R22.reuse ;  /* 0x0000001fff057819 */ /* 0x100fe20000011416 */
[----:B------:R-:W-:-:S05]  /*5920*/  IMAD.MOV.U32 R4, RZ, RZ, R22 ;  /* 0x000000ffff047224 */ /* 0x000fca00078e0016 */
[----:B------:R2:W-:Y:S01]  /*5930*/  STG.E.64 desc[UR36][R8.64], R4 ;  /* 0x0000000408007986 */ /* 0x0005e2000c101b24 */
[----:B------:R-:W-:Y:S05]  /*5940*/  BRA `(.L_x_16243) ;  /* 0x0000000000047947 */ /* 0x000fea0003800000 */
.L_x_16269:
[----:B------:R0:W-:Y:S02]  /*5950*/  STG.E desc[UR36][R8.64], R22 ;  /* 0x0000001608007986 */ /* 0x0001e4000c101924 */
.L_x_16243:
        /* <DEDUP_REMOVED lines=23> */
.L_x_16275:
[----:B------:R3:W-:Y:S01]  /*5ad0*/  STG.E.U8 desc[UR36][R8.64], R18 ;  /* 0x0000001208007986 */ /* 0x0007e2000c101124 */
[----:B------:R-:W-:Y:S05]  /*5ae0*/  BRA `(.L_x_16277) ;  /* 0x0000000c00587947 */ /* 0x000fea0003800000 */
.L_x_16274:
        /* <DEDUP_REMOVED lines=10> */
.L_x_16279:
[----:B------:R2:W-:Y:S01]  /*5b90*/  STG.E desc[UR36][R8.64], R18 ;  /* 0x0000001208007986 */ /* 0x0005e2000c101924 */
[----:B------:R-:W-:Y:S05]  /*5ba0*/  BRA `(.L_x_16277) ;  /* 0x0000000c00287947 */ /* 0x000fea0003800000 */
.L_x_16278:
[----:B------:R0:W-:Y:S01]  /*5bb0*/  STG.E.U16 desc[UR36][R8.64], R18 ;  /* 0x0000001208007986 */ /* 0x0001e2000c101524 */
[----:B------:R-:W-:Y:S05]  /*5bc0*/  BRA `(.L_x_16277) ;  /* 0x0000000c00207947 */ /* 0x000fea0003800000 */
.L_x_16273:
        /* <DEDUP_REMOVED lines=9> */
.L_x_16281:
[----:B------:R-:W-:-:S04]  /*5c60*/  I2FP.F32.S32 R0, R18 ;  /* 0x0000001200007245 */ /* 0x000fc80000201400 */
[----:B------:R-:W-:-:S05]  /*5c70*/  F2FP.F16.F32.PACK_AB R0, RZ, R0 ;  /* 0x00000000ff00723e */ /* 0x000fca00000000ff */
[----:B------:R0:W-:Y:S01]  /*5c80*/  STG.E.U16 desc[UR36][R8.64], R0 ;  /* 0x0000000008007986 */ /* 0x0001e2000c101524 */
[----:B------:R-:W-:Y:S05]  /*5c90*/  BRA `(.L_x_16277) ;  /* 0x0000000800ec7947 */ /* 0x000fea0003800000 */
.L_x_16280:
        /* <DEDUP_REMOVED lines=10> */
.L_x_16283:
[----:B------:R-:W-:-:S04]  /*5d40*/  I2FP.F32.S32 R18, R18 ;  /* 0x0000001200127245 */ /* 0x000fc80000201400 */
[----:B------:R-:W-:-:S04]  /*5d50*/  F2FP.F16.F32.PACK_AB R3, RZ, R18 ;  /* 0x00000012ff03723e */ /* 0x000fc800000000ff */
[----:B------:R-:W-:-:S05]  /*5d60*/  PRMT R3, R3, 0x5410, RZ ;  /* 0x0000541003037816 */ /* 0x000fca00000000ff */
[----:B------:R0:W-:Y:S01]  /*5d70*/  STG.E desc[UR36][R8.64], R3 ;  /* 0x0000000308007986 */ /* 0x0001e2000c101924 */
[----:B------:R-:W-:Y:S05]  /*5d80*/  BRA `(.L_x_16277) ;  /* 0x0000000800b07947 */ /* 0x000fea0003800000 */
.L_x_16282:
[----:B------:R-:W0:Y:S02]  /*5d90*/  I2F.F64 R4, R18 ;  /* 0x0000001200047312 */ /* 0x000e240000201c00 */
[----:B0-----:R0:W-:Y:S01]  /*5da0*/  STG.E.64 desc[UR36][R8.64], R4 ;  /* 0x0000000408007986 */ /* 0x0011e2000c101b24 */
[----:B------:R-:W-:Y:S05]  /*5db0*/  BRA `(.L_x_16277) ;  /* 0x0000000800a47947 */ /* 0x000fea0003800000 */
.L_x_16272:
        /* <DEDUP_REMOVED lines=12> */
.L_x_16286:
[----:B------:R-:W0:Y:S01]  /*5e80*/  I2F.F64 R4, R18 ;  /* 0x0000001200047312 */ /* 0x000e220000201c00 */
[----:B------:R-:W-:-:S05]  /*5e90*/  CS2R R6, SRZ ;  /* 0x0000000000067805 */ /* 0x000fca000001ff00 */
[----:B0-----:R0:W-:Y:S01]  /*5ea0*/  STG.E.128 desc[UR36][R8.64], R4 ;  /* 0x0000000408007986 */ /* 0x0011e2000c101d24 */
[----:B------:R-:W-:Y:S05]  /*5eb0*/  BRA `(.L_x_16277) ;  /* 0x0000000800647947 */ /* 0x000fea0003800000 */
.L_x_16285:
        /* <DEDUP_REMOVED lines=21> */
.L_x_16290:
[----:B------:R-:W-:Y:S05]  /*6010*/  BSYNC B0 ;  /* 0x0000000000007941 */ /* 0x000fea0003800000 */
.L_x_16289:
[----:B------:R-:W-:-:S05]  /*6020*/  LOP3.LUT R5, R0, R5, RZ, 0xfc, !PT ;  /* 0x0000000500057212 */ /* 0x000fca00078efcff */
[----:B------:R0:W-:Y:S01]  /*6030*/  STG.E.U8 desc[UR36][R8.64], R5 ;  /* 0x0000000508007986 */ /* 0x0001e2000c101124 */
[----:B------:R-:W-:Y:S05]  /*6040*/  BRA `(.L_x_16277) ;  /* 0x0000000800007947 */ /* 0x000fea0003800000 */
.L_x_16288:
        /* <DEDUP_REMOVED lines=13> */
.L_x_16292:
[----:B------:R-:W-:Y:S01]  /*6120*/  IMAD.MOV.U32 R0, RZ, RZ, 0x7f ;  /* 0x0000007fff007424 */ /* 0x000fe200078e00ff */
[----:B------:R-:W-:-:S04]  /*6130*/  ISETP.GT.U32.AND P0, PT, R3, 0x7f800000, PT ;  /* 0x7f8000000300780c */ /* 0x000fc80003f04070 */
[----:B------:R-:W-:-:S09]  /*6140*/  SEL R0, R0, 0x7c, P0 ;  /* 0x0000007c00007807 */ /* 0x000fd20000000000 */
.L_x_16293:
[----:B------:R-:W-:Y:S05]  /*6150*/  BSYNC B0 ;  /* 0x0000000000007941 */ /* 0x000fea0003800000 */
.L_x_16291:
[----:B------:R-:W-:-:S04]  /*6160*/  LOP3.LUT R3, R5, 0x80000000, RZ, 0xc0, !PT ;  /* 0x8000000005037812 */ /* 0x000fc800078ec0ff */
[----:B------:R-:W-:-:S04]  /*6170*/  SHF.R.U32.HI R3, RZ, 0x18, R3 ;  /* 0x00000018ff037819 */ /* 0x000fc80000011603 */
[----:B------:R-:W-:-:S05]  /*6180*/  LOP3.LUT R3, R0, R3, RZ, 0xfc, !PT ;  /* 0x0000000300037212 */ /* 0x000fca00078efcff */
[----:B------:R0:W-:Y:S01]  /*6190*/  STG.E.U8 desc[UR36][R8.64], R3 ;  /* 0x0000000308007986 */ /* 0x0001e2000c101124 */
[----:B------:R-:W-:Y:S05]  /*61a0*/  BRA `(.L_x_16277) ;  /* 0x0000000400a87947 */ /* 0x000fea0003800000 */
.L_x_16287:
[----:B------:R-:W-:-:S04]  /*61b0*/  I2FP.F32.S32 R0, R18 ;  /* 0x0000001200007245 */ /* 0x000fc80000201400 */
[----:B------:R-:W-:-:S05]  /*61c0*/  F2FP.BF16.F32.PACK_AB R0, RZ, R0 ;  /* 0x00000000ff00723e */ /* 0x000fca00000010ff */
[----:B------:R0:W-:Y:S01]  /*61d0*/  STG.E.U16 desc[UR36][R8.64], R0 ;  /* 0x0000000008007986 */ /* 0x0001e2000c101524 */
[----:B------:R-:W-:Y:S05]  /*61e0*/  BRA `(.L_x_16277) ;  /* 0x0000000400987947 */ /* 0x000fea0003800000 */
.L_x_16284:
        /* <DEDUP_REMOVED lines=10> */
.L_x_16296:
        /* <DEDUP_REMOVED lines=17> */
.L_x_16299:
[----:B------:R-:W-:-:S04]  /*63a0*/  LOP3.LUT R3, R5, 0x80000000, RZ, 0xc0, !PT ;  /* 0x8000000005037812 */ /* 0x000fc800078ec0ff */
[----:B------:R-:W-:-:S04]  /*63b0*/  SHF.R.U32.HI R3, RZ, 0x18, R3 ;  /* 0x00000018ff037819 */ /* 0x000fc80000011603 */
[----:B------:R-:W-:-:S04]  /*63c0*/  LOP3.LUT R0, R0, R3, RZ, 0xfc, !PT ;  /* 0x0000000300007212 */ /* 0x000fc800078efcff */
[----:B------:R-:W-:-:S07]  /*63d0*/  PRMT R4, R0, 0x7610, R4 ;  /* 0x0000761000047816 */ /* 0x000fce0000000004 */
.L_x_16298:
[----:B------:R-:W-:Y:S05]  /*63e0*/  BSYNC B0 ;  /* 0x0000000000007941 */ /* 0x000fea0003800000 */
.L_x_16297:
[----:B------:R0:W-:Y:S01]  /*63f0*/  STG.E.U8 desc[UR36][R8.64], R4 ;  /* 0x0000000408007986 */ /* 0x0001e2000c101124 */
[----:B------:R-:W-:Y:S05]  /*6400*/  BRA `(.L_x_16277) ;  /* 0x0000000400107947 */ /* 0x000fea0003800000 */
.L_x_16295:
        /* <DEDUP_REMOVED lines=17> */
.L_x_16302:
[----:B------:R-:W-:-:S04]  /*6520*/  LOP3.LUT R3, R5, 0x80000000, RZ, 0xc0, !PT ;  /* 0x8000000005037812 */ /* 0x000fc800078ec0ff */
[----:B------:R-:W-:-:S04]  /*6530*/  SHF.R.U32.HI R3, RZ, 0x18, R3 ;  /* 0x00000018ff037819 */ /* 0x000fc80000011603 */
[----:B------:R-:W-:-:S04]  /*6540*/  LOP3.LUT R0, R0, R3, RZ, 0xfc, !PT ;  /* 0x0000000300007212 */ /* 0x000fc800078efcff */
[----:B------:R-:W-:-:S07]  /*6550*/  PRMT R4, R0, 0x7610, R4 ;  /* 0x0000761000047816 */ /* 0x000fce0000000004 */
.L_x_16301:
[----:B------:R-:W-:Y:S05]  /*6560*/  BSYNC B0 ;  /* 0x0000000000007941 */ /* 0x000fea0003800000 */
.L_x_16300:
[----:B------:R0:W-:Y:S01]  /*6570*/  STG.E.U8 desc[UR36][R8.64], R4 ;  /* 0x0000000408007986 */ /* 0x0001e2000c101124 */
[----:B------:R-:W-:Y:S05]  /*6580*/  BRA `(.L_x_16277) ;  /* 0x0000000000b07947 */ /* 0x000fea0003800000 */
.L_x_16294:
        /* <DEDUP_REMOVED lines=22> */
.L_x_16276:
        /* <DEDUP_REMOVED lines=16> */
.L_x_16305:
[----:B------:R-:W-:Y:S05]  /*67f0*/  BRA `(.L_x_16277) ;  /* 0x0000000000147947 */ /* 0x000fea0003800000 */
.L_x_16304:
[--C-:B------:R-:W-:Y:S01]  /*6800*/  SHF.R.S32.HI R5, RZ, 0x1f, R18.reuse ;  /* 0x0000001fff057819 */ /* 0x100fe20000011412 */
[----:B------:R-:W-:-:S05]  /*6810*/  IMAD.MOV.U32 R4, RZ, RZ, R18 ;  /* 0x000000ffff047224 */ /* 0x000fca00078e0012 */
[----:B------:R0:W-:Y:S01]  /*6820*/  STG.E.64 desc[UR36][R8.64], R4 ;  /* 0x0000000408007986 */ /* 0x0001e2000c101b24 */
[----:B------:R-:W-:Y:S05]  /*6830*/  BRA `(.L_x_16277) ;  /* 0x0000000000047947 */ /* 0x000fea0003800000 */
.L_x_16303:
[----:B------:R0:W-:Y:S02]  /*6840*/  STG.E desc[UR36][R8.64], R18 ;  /* 0x0000001208007986 */ /* 0x0001e4000c101924 */
.L_x_16277:
[----:B------:R-:W-:-:S07]  /*6850*/  VIADD R2, R2, 0x80 ;  /* 0x0000008002027836 */ /* 0x000fce0000000000 */
.L_x_16237:
[----:B------:R-:W-:Y:S05]  /*6860*/  BSYNC B6 ;  /* 0x0000000000067941 */ /* 0x000fea0003800000 */
.L_x_16236:
        /* <DEDUP_REMOVED lines=21> */
.L_x_16309:
[----:B------:R-:W-:Y:S01]  /*69c0*/  STG.E.U8 desc[UR36][R2.64], R16 ;  /* 0x0000001002007986 */ /* 0x000fe2000c101124 */
[----:B------:R-:W-:Y:S05]  /*69d0*/  EXIT ;  /* 0x000000000000794d */ /* 0x000fea0003800000 */
.L_x_16308:
        /* <DEDUP_REMOVED lines=9> */
.L_x_16312:
[----:B------:R-:W-:Y:S01]  /*6a70*/  STG.E desc[UR36][R2.64], R16 ;  /* 0x0000001002007986 */ /* 0x000fe2000c101924 */
[----:B------:R-:W-:Y:S05]  /*6a80*/  EXIT ;  /* 0x000000000000794d */ /* 0x000fea0003800000 */
.L_x_16311:
[----:B------:R-:W-:Y:S01]  /*6a90*/  STG.E.U16 desc[UR36][R2.64], R16 ;  /* 0x0000001002007986 */ /* 0x000fe2000c101524 */
[----:B------:R-:W-:Y:S05]  /*6aa0*/  EXIT ;  /* 0x000000000000794d */ /* 0x000fea0003800000 */
.L_x_16307:
        /* <DEDUP_REMOVED lines=9> */
.L_x_16314:
[----:B------:R-:W-:-:S04]  /*6b40*/  I2FP.F32.S32 R0, R16 ;  /* 0x0000001000007245 */ /* 0x000fc80000201400 */
[----:B------:R-:W-:-:S05]  /*6b50*/  F2FP.F16.F32.PACK_AB R0, RZ, R0 ;  /* 0x00000000ff00723e */ /* 0x000fca00000000ff */
[----:B------:R-:W-:Y:S01]  /*6b60*/  STG.E.U16 desc[UR36][R2.64], R0 ;  /* 0x0000000002007986 */ /* 0x000fe2000c101524 */
[----:B------:R-:W-:Y:S05]  /*6b70*/  EXIT ;  /* 0x000000000000794d */ /* 0x000fea0003800000 */
.L_x_16313:
        /* <DEDUP_REMOVED lines=10> */
.L_x_16316:
[----:B------:R-:W-:-:S04]  /*6c20*/  I2FP.F32.S32 R16, R16 ;  /* 0x0000001000107245 */ /* 0x000fc80000201400 */
[----:B------:R-:W-:-:S04]  /*6c30*/  F2FP.F16.F32.PACK_AB R5, RZ, R16 ;  /* 0x00000010ff05723e */ /* 0x000fc800000000ff */
[----:B------:R-:W-:-:S05]  /*6c40*/  PRMT R5, R5, 0x5410, RZ ;  /* 0x0000541005057816 */ /* 0x000fca00000000ff */
[----:B------:R-:W-:Y:S01]  /*6c50*/  STG.E desc[UR36][R2.64], R5 ;  /* 0x0000000502007986 */ /* 0x000fe2000c101924 */
[----:B------:R-:W-:Y:S05]  /*6c60*/  EXIT ;  /* 0x000000000000794d */ /* 0x000fea0003800000 */
.L_x_16315:
[----:B------:R-:W0:Y:S02]  /*6c70*/  I2F.F64 R16, R16 ;  /* 0x0000001000107312 */ /* 0x000e240000201c00 */
[----:B0-----:R-:W-:Y:S01]  /*6c80*/  STG.E.64 desc[UR36][R2.64], R16 ;  /* 0x0000001002007986 */ /* 0x001fe2000c101b24 */
[----:B------:R-:W-:Y:S05]  /*6c90*/  EXIT ;  /* 0x000000000000794d */ /* 0x000fea0003800000 */
.L_x_16306:
        /* <DEDUP_REMOVED lines=12> */
.L_x_16319:
[----:B------:R-:W0:Y:S01]  /*6d60*/  I2F.F64 R16, R16 ;  /* 0x0000001000107312 */ /* 0x000e220000201c00 */
[----:B------:R-:W-:-:S05]  /*6d70*/  CS2R R18, SRZ ;  /* 0x0000000000127805 */ /* 0x000fca000001ff00 */
[----:B0-----:R-:W-:Y:S01]  /*6d80*/  STG.E.128 desc[UR36][R2.64], R16 ;  /* 0x0000001002007986 */ /* 0x001fe2000c101d24 */
[----:B------:R-:W-:Y:S05]  /*6d90*/  EXIT ;  /* 0x000000000000794d */ /* 0x000fea0003800000 */
.L_x_16318:
        /* <DEDUP_REMOVED lines=21> */
.L_x_16323:
[----:B------:R-:W-:Y:S05]  /*6ef0*/  BSYNC B0 ;  /* 0x0000000000007941 */ /* 0x000fea0003800000 */
.L_x_16322:
[----:B------:R-:W-:-:S05]  /*6f00*/  LOP3.LUT R5, R0, R5, RZ, 0xfc, !PT ;  /* 0x0000000500057212 */ /* 0x000fca00078efcff */
[----:B------:R-:W-:Y:S01]  /*6f10*/  STG.E.U8 desc[UR36][R2.64], R5 ;  /* 0x0000000502007986 */ /* 0x000fe2000c101124 */
[----:B------:R-:W-:Y:S05]  /*6f20*/  EXIT ;  /* 0x000000000000794d */ /* 0x000fea0003800000 */
.L_x_16321:
        /* <DEDUP_REMOVED lines=13> */
.L_x_16325:
[----:B------:R-:W-:Y:S01]  /*7000*/  IMAD.MOV.U32 R0, RZ, RZ, 0x7f ;  /* 0x0000007fff007424 */ /* 0x000fe200078e00ff */
[----:B------:R-:W-:-:S04]  /*7010*/  ISETP.GT.U32.AND P0, PT, R4, 0x7f800000, PT ;  /* 0x7f8000000400780c */ /* 0x000fc80003f04070 */
[----:B------:R-:W-:-:S09]  /*7020*/  SEL R0, R0, 0x7c, P0 ;  /* 0x0000007c00007807 */ /* 0x000fd20000000000 */
.L_x_16326:
[----:B------:R-:W-:Y:S05]  /*7030*/  BSYNC B0 ;  /* 0x0000000000007941 */ /* 0x000fea0003800000 */
.L_x_16324:
[----:B------:R-:W-:-:S04]  /*7040*/  LOP3.LUT R4, R5, 0x80000000, RZ, 0xc0, !PT ;  /* 0x8000000005047812 */ /* 0x000fc800078ec0ff */
[----:B------:R-:W-:-:S04]  /*7050*/  SHF.R.U32.HI R5, RZ, 0x18, R4 ;  /* 0x00000018ff057819 */ /* 0x000fc80000011604 */
[----:B------:R-:W-:-:S05]  /*7060*/  LOP3.LUT R5, R0, R5, RZ, 0xfc, !PT ;  /* 0x0000000500057212 */ /* 0x000fca00078efcff */
[----:B------:R-:W-:Y:S01]  /*7070*/  STG.E.U8 desc[UR36][R2.64], R5 ;  /* 0x0000000502007986 */ /* 0x000fe2000c101124 */
[----:B------:R-:W-:Y:S05]  /*7080*/  EXIT ;  /* 0x000000000000794d */ /* 0x000fea0003800000 */
.L_x_16320:
[----:B------:R-:W-:-:S04]  /*7090*/  I2FP.F32.S32 R0, R16 ;  /* 0x0000001000007245 */ /* 0x000fc80000201400 */
[----:B------:R-:W-:-:S05]  /*70a0*/  F2FP.BF16.F32.PACK_AB R0, RZ, R0 ;  /* 0x00000000ff00723e */ /* 0x000fca00000010ff */
[----:B------:R-:W-:Y:S01]  /*70b0*/  STG.E.U16 desc[UR36][R2.64], R0 ;  /* 0x0000000002007986 */ /* 0x000fe2000c101524 */
[----:B------:R-:W-:Y:S05]  /*70c0*/  EXIT ;  /* 0x000000000000794d */ /* 0x000fea0003800000 */
.L_x_16317:
        /* <DEDUP_REMOVED lines=10> */
.L_x_16329:
        /* <DEDUP_REMOVED lines=17> */
.L_x_16332:
[----:B------:R-:W-:-:S04]  /*7280*/  LOP3.LUT R0, R7, 0x80000000, RZ, 0xc0, !PT ;  /* 0x8000000007007812 */ /* 0x000fc800078ec0ff */
[----:B------:R-:W-:-:S04]  /*7290*/  SHF.R.U32.HI R5, RZ, 0x18, R0 ;  /* 0x00000018ff057819 */ /* 0x000fc80000011600 */
[----:B------:R-:W-:-:S04]  /*72a0*/  LOP3.LUT R4, R4, R5, RZ, 0xfc, !PT ;  /* 0x0000000504047212 */ /* 0x000fc800078efcff */
[----:B------:R-:W-:-:S07]  /*72b0*/  PRMT R0, R4, 0x7610, R0 ;  /* 0x0000761004007816 */ /* 0x000fce0000000000 */
.L_x_16331:
[----:B------:R-:W-:Y:S05]  /*72c0*/  BSYNC B0 ;  /* 0x0000000000007941 */ /* 0x000fea0003800000 */
.L_x_16330:
[----:B------:R-:W-:Y:S01]  /*72d0*/  STG.E.U8 desc[UR36][R2.64], R0 ;  /* 0x0000000002007986 */ /* 0x000fe2000c101124 */
[----:B------:R-:W-:Y:S05]  /*72e0*/  EXIT ;  /* 0x000000000000794d */ /* 0x000fea0003800000 */
.L_x_16328:
        /* <DEDUP_REMOVED lines=17> */
.L_x_16335:
[----:B------:R-:W-:-:S04]  /*7400*/  LOP3.LUT R0, R7, 0x80000000, RZ, 0xc0, !PT ;  /* 0x8000000007007812 */ /* 0x000fc800078ec0ff */
[----:B------:R-:W-:-:S04]  /*7410*/  SHF.R.U32.HI R5, RZ, 0x18, R0 ;  /* 0x00000018ff057819 */ /* 0x000fc80000011600 */
[----:B------:R-:W-:-:S04]  /*7420*/  LOP3.LUT R4, R4, R5, RZ, 0xfc, !PT ;  /* 0x0000000504047212 */ /* 0x000fc800078efcff */
[----:B------:R-:W-:-:S07]  /*7430*/  PRMT R0, R4, 0x7610, R0 ;  /* 0x0000761004007816 */ /* 0x000fce0000000000 */
.L_x_16334:
[----:B------:R-:W-:Y:S05]  /*7440*/  BSYNC B0 ;  /* 0x0000000000007941 */ /* 0x000fea0003800000 */
.L_x_16333:
[----:B------:R-:W-:Y:S01]  /*7450*/  STG.E.U8 desc[UR36][R2.64], R0 ;  /* 0x0000000002007986 */ /* 0x000fe2000c101124 */
[----:B------:R-:W-:Y:S05]  /*7460*/  EXIT ;  /* 0x000000000000794d */ /* 0x000fea0003800000 */
.L_x_16327:
        /* <DEDUP_REMOVED lines=22> */
.L_x_16310:
        /* <DEDUP_REMOVED lines=16> */
.L_x_16338:
[----:B------:R-:W-:Y:S05]  /*76d0*/  EXIT ;  /* 0x000000000000794d */ /* 0x000fea0003800000 */
.L_x_16337:
[----:B------:R-:W-:-:S05]  /*76e0*/  SHF.R.S32.HI R17, RZ, 0x1f, R16 ;  /* 0x0000001fff117819 */ /* 0x000fca0000011410 */
[----:B------:R-:W-:Y:S01]  /*76f0*/  STG.E.64 desc[UR36][R2.64], R16 ;  /* 0x0000001002007986 */ /* 0x000fe2000c101b24 */
[----:B------:R-:W-:Y:S05]  /*7700*/  EXIT ;  /* 0x000000000000794d */ /* 0x000fea0003800000 */
.L_x_16336:
[----:B------:R-:W-:Y:S01]  /*7710*/  STG.E desc[UR36][R2.64], R16 ;  /* 0x0000001002007986 */ /* 0x000fe2000c101924 */
[----:B------:R-:W-:Y:S05]  /*7720*/  EXIT ;  /* 0x000000000000794d */ /* 0x000fea0003800000 */
.L_x_16339:
        /* <DEDUP_REMOVED lines=13> */
.L_x_20653:


//--------------------- .text._ZN2at6native18elementwise_kernelILi128ELi2EZNS0_22gpu_kernel_impl_nocastINS0_13AUnaryFunctorIiiiZZZNS0_18lshift_kernel_cudaERNS_18TensorIteratorBaseEENKUlvE_clEvENKUlvE1_clEvEUliiE_EEEEvS5_RKT_EUliE_EEviT1_ --------------------------
	.section	.text._ZN2at6native18elementwise_kernelILi128ELi2EZNS0_22gpu_kernel_impl_nocastINS0_13AUnaryFunctorIiiiZZZNS0_18lshift_kernel_cudaERNS_18TensorIteratorBaseEENKUlvE_clEvENKUlvE1_clEvEUliiE_EEEEvS5_RKT_EUliE_EEviT1_,"ax",@progbits
	.align	128
        .global         _ZN2at6native18elementwise_kernelILi128ELi2EZNS0_22gpu_kernel_impl_nocastINS0_13AUnaryFunctorIiiiZZZNS0_18lshift_kernel_cudaERNS_18TensorIteratorBaseEENKUlvE_clEvENKUlvE1_clEvEUliiE_EEEEvS5_RKT_EUliE_EEviT1_
        .type           _ZN2at6native18elementwise_kernelILi128ELi2EZNS0_22gpu_kernel_impl_nocastINS0_13AUnaryFunctorIiiiZZZNS0_18lshift_kernel_cudaERNS_18TensorIteratorBaseEENKUlvE_clEvENKUlvE1_clEvEUliiE_EEEEvS5_RKT_EUliE_EEviT1_,@function
        .size           _ZN2at6native18elementwise_kernelILi128ELi2EZNS0_22gpu_kernel_impl_nocastINS0_13AUnaryFunctorIiiiZZZNS0_18lshift_kernel_cudaERNS_18TensorIteratorBaseEENKUlvE_clEvENKUlvE1_clEvEUliiE_EEEEvS5_RKT_EUliE_EEviT1_,(.L_x_20654 - _ZN2at6native18elementwise_kernelILi128ELi2EZNS0_22gpu_kernel_impl_nocastINS0_13AUnaryFunctorIiiiZZZNS0_18lshift_kernel_cudaERNS_18TensorIteratorBaseEENKUlvE_clEvENKUlvE1_clEvEUliiE_EEEEvS5_RKT_EUliE_EEviT1_)
        .other          _ZN2at6native18elementwise_kernelILi128ELi2EZNS0_22gpu_kernel_impl_nocastINS0_13AUnaryFunctorIiiiZZZNS0_18lshift_kernel_cudaERNS_18TensorIteratorBaseEENKUlvE_clEvENKUlvE1_clEvEUliiE_EEEEvS5_RKT_EUliE_EEviT1_,@"STO_CUDA_ENTRY STV_DEFAULT"
_ZN2at6native18elementwise_kernelILi128ELi2EZNS0_22gpu_kernel_impl_nocastINS0_13AUnaryFunctorIiiiZZZNS0_18lshift_kernel_cudaERNS_18TensorIteratorBaseEENKUlvE_clEvENKUlvE1_clEvEUliiE_EEEEvS5_RKT_EUliE_EEviT1_:
.text._ZN2at6native18elementwise_kernelILi128ELi2EZNS0_22gpu_kernel_impl_nocastINS0_13AUnaryFunctorIiiiZZZNS0_18lshift_kernel_cudaERNS_18TensorIteratorBaseEENKUlvE_clEvENKUlvE1_clEvEUliiE_EEEEvS5_RKT_EUliE_EEviT1_:
        /* <DEDUP_REMOVED lines=312> */
.L_x_16342:
        /* <DEDUP_REMOVED lines=8> */
[----:B--2---:R-:W-:Y:S02]  /*1400*/  ISETP.GT.U32.AND P0, PT, R4, 0x1f, PT ;  /* 0x0000001f0400780c */ /* 0x004fe40003f04070 */
[----:B0-----:R-:W-:Y:S02]  /*1410*/  SHF.L.U32 R6, R7, R4, RZ ;  /* 0x0000000407067219 */ /* 0x001fe400000006ff */
[----:B------:R-:W-:Y:S02]  /*1420*/  IADD3 R7, R0, 0x80, RZ ;  /* 0x0000008000077810 */ /* 0x000fe40007ffe0ff */
[----:B------:R-:W-:-:S05]  /*1430*/  SEL R9, R6, RZ, !P0 ;  /* 0x000000ff06097207 */ /* 0x000fca0004000000 */
[----:B------:R0:W-:Y:S02]  /*1440*/  STG.E desc[UR4][R2.64], R9 ;  /* 0x0000000902007986 */ /* 0x0001e4000c101904 */
.L_x_16341:
[----:B------:R-:W-:Y:S05]  /*1450*/  BSYNC B0 ;  /* 0x0000000000007941 */ /* 0x000fea0003800000 */
.L_x_16340:
        /* <DEDUP_REMOVED lines=305> */
.L_x_16343:
        /* <DEDUP_REMOVED lines=9> */
[----:B0-----:R-:W-:-:S04]  /*2800*/  SHF.L.U32 R0, R7, R4, RZ ;  /* 0x0000000407007219 */ /* 0x001fc800000006ff */
[----:B------:R-:W-:-:S05]  /*2810*/  SEL R7, R0, RZ, !P0 ;  /* 0x000000ff00077207 */ /* 0x000fca0004000000 */
[----:B------:R-:W-:Y:S01]  /*2820*/  STG.E desc[UR4][R2.64], R7 ;  /* 0x0000000702007986 */ /* 0x000fe2000c101904 */
[----:B------:R-:W-:Y:S05]  /*2830*/  EXIT ;  /* 0x000000000000794d */ /* 0x000fea0003800000 */
.L_x_16344:
        /* <DEDUP_REMOVED lines=12> */
.L_x_20654:


//--------------------- .text._ZN2at6native27unrolled_elementwise_kernelINS0_13AUnaryFunctorIiiiZZZNS0_18lshift_kernel_cudaERNS_18TensorIteratorBaseEENKUlvE_clEvENKUlvE1_clEvEUliiE_EESt5arrayIPcLm2EELi4E23TrivialOffsetCalculatorILi1EjESD_NS0_6memory15LoadWithoutCastENSE_16StoreWithoutCastEEEviT_T0_T2_T3_T4_T5_ --------------------------
	.section	.text._ZN2at6native27unrolled_elementwise_kernelINS0_13AUnaryFunctorIiiiZZZNS0_18lshift_kernel_cudaERNS_18TensorIteratorBaseEENKUlvE_clEvENKUlvE1_clEvEUliiE_EESt5arrayIPcLm2EELi4E23TrivialOffsetCalculatorILi1EjESD_NS0_6memory15LoadWithoutCastENSE_16StoreWithoutCastEEEviT_T0_T2_T3_T4_T5_,"ax",@progbits
	.align	128
        .global         _ZN2at6native27unrolled_elementwise_kernelINS0_13AUnaryFunctorIiiiZZZNS0_18lshift_kernel_cudaERNS_18TensorIteratorBaseEENKUlvE_clEvENKUlvE1_clEvEUliiE_EESt5arrayIPcLm2EELi4E23TrivialOffsetCalculatorILi1EjESD_NS0_6memory15LoadWithoutCastENSE_16StoreWithoutCastEEEviT_T0_T2_T3_T4_T5_
        .type           _ZN2at6native27unrolled_elementwise_kernelINS0_13AUnaryFunctorIiiiZZZNS0_18lshift_kernel_cudaERNS_18TensorIteratorBaseEENKUlvE_clEvENKUlvE1_clEvEUliiE_EESt5arrayIPcLm2EELi4E23TrivialOffsetCalculatorILi1EjESD_NS0_6memory15LoadWithoutCastENSE_16StoreWithoutCastEEEviT_T0_T2_T3_T4_T5_,@function
        .size           _ZN2at6native27unrolled_elementwise_kernelINS0_13AUnaryFunctorIiiiZZZNS0_18lshift_kernel_cudaERNS_18TensorIteratorBaseEENKUlvE_clEvENKUlvE1_clEvEUliiE_EESt5arrayIPcLm2EELi4E23TrivialOffsetCalculatorILi1EjESD_NS0_6memory15LoadWithoutCastENSE_16StoreWithoutCastEEEviT_T0_T2_T3_T4_T5_,(.L_x_20655 - _ZN2at6native27unrolled_elementwise_kernelINS0_13AUnaryFunctorIiiiZZZNS0_18lshift_kernel_cudaERNS_18TensorIteratorBaseEENKUlvE_clEvENKUlvE1_clEvEUliiE_EESt5arrayIPcLm2EELi4E23TrivialOffsetCalculatorILi1EjESD_NS0_6memory15LoadWithoutCastENSE_16StoreWithoutCastEEEviT_T0_T2_T3_T4_T5_)
        .other          _ZN2at6native27unrolled_elementwise_kernelINS0_13AUnaryFunctorIiiiZZZNS0_18lshift_kernel_cudaERNS_18TensorIteratorBaseEENKUlvE_clEvENKUlvE1_clEvEUliiE_EESt5arrayIPcLm2EELi4E23TrivialOffsetCalculatorILi1EjESD_NS0_6memory15LoadWithoutCastENSE_16StoreWithoutCastEEEviT_T0_T2_T3_T4_T5_,@"STO_CUDA_ENTRY STV_DEFAULT"
_ZN2at6native27unrolled_elementwise_kernelINS0_13AUnaryFunctorIiiiZZZNS0_18lshift_kernel_cudaERNS_18TensorIteratorBaseEENKUlvE_clEvENKUlvE1_clEvEUliiE_EESt5arrayIPcLm2EELi4E23TrivialOffsetCalculatorILi1EjESD_NS0_6memory15LoadWithoutCastENSE_16StoreWithoutCastEEEviT_T0_T2_T3_T4_T5_:
.text._ZN2at6native27unrolled_elementwise_kernelINS0_13AUnaryFunctorIiiiZZZNS0_18lshift_kernel_cudaERNS_18TensorIteratorBaseEENKUlvE_clEvENKUlvE1_clEvEUliiE_EESt5arrayIPcLm2EELi4E23TrivialOffsetCalculatorILi1EjESD_NS0_6memory15LoadWithoutCastENSE_16StoreWithoutCastEEEviT_T0_T2_T3_T4_T5_:
        /* <DEDUP_REMOVED lines=13> */
[----:B------:R-:W-:Y:S01]  /*00d0*/  @!P0 LEA R9, R0, R19, 0x9 ;  /* 0x0000001300098211 */ /* 0x000fe200078e48ff */
[----:B------:R-:W-:Y:S01]  /*00e0*/  @!P0 VIADD R19, R19, 0x80 ;  /* 0x0000008013138836 */ /* 0x000fe20000000000 */
[----:B------:R-:W1:Y:S04]  /*00f0*/  @!P0 LDC.64 R12, c[0x0][0x228] ;  /* 0x00008a00ff0c8b82 */ /* 0x000e680000000a00 */
[----:B------:R-:W-:Y:S01]  /*0100*/  ISETP.GE.AND P2, PT, R19, R2, PT ;  /* 0x000000021300720c */ /* 0x000fe20003f46270 */
[----:B0-----:R-:W-:Y:S01]  /*0110*/  @!P1 IMAD.WIDE.U32 R10, R5, 0x4, R10 ;  /* 0x00000004050a9825 */ /* 0x001fe200078e000a */
[----:B------:R-:W-:-:S06]  /*0120*/  CS2R R4, SRZ ;  /* 0x0000000000047805 */ /* 0x000fcc000001ff00 */
[----:B------:R0:W2:Y:S05]  /*0130*/  @!P1 LDG.E R5, desc[UR4][R10.64] ;  /* 0x000000040a059981 */ /* 0x0000aa000c1e1900 */
[----:B------:R-:W3:Y:S01]  /*0140*/  @!P2 LDC.64 R6, c[0x0][0x228] ;  /* 0x00008a00ff06ab82 */ /* 0x000ee20000000a00 */
[----:B------:R-:W-:Y:S02]  /*0150*/  @!P2 IMAD R17, R0, 0x200, R19 ;  /* 0x000002000011a824 */ /* 0x000fe400078e0213 */
[----:B-1----:R-:W-:Y:S01]  /*0160*/  @!P0 IMAD.WIDE.U32 R12, R9, 0x4, R12 ;  /* 0x00000004090c8825 */ /* 0x002fe200078e000c */
[----:B------:R-:W-:-:S04]  /*0170*/  HFMA2.MMA R9, -RZ, RZ, 0, 0 ;  /* 0x00000000ff097435 */ /* 0x000fc800000001ff */
[----:B0-----:R-:W0:Y:S06]  /*0180*/  @!P1 LDC.64 R10, c[0x0][0x220] ;  /* 0x00008800ff0a9b82 */ /* 0x001e2c0000000a00 */
[----:B------:R1:W4:Y:S01]  /*0190*/  @!P0 LDG.E R9, desc[UR4][R12.64] ;  /* 0x000000040c098981 */ /* 0x000322000c1e1900 */
[----:B---3--:R-:W-:Y:S02]  /*01a0*/  @!P2 IMAD.WIDE.U32 R16, R17, 0x4, R6 ;  /* 0x000000041110a825 */ /* 0x008fe400078e0006 */
[----:B------:R-:W3:Y:S02]  /*01b0*/  LDC R6, c[0x0][0x218] ;  /* 0x00008600ff067b82 */ /* 0x000ee40000000800 */
[----:B------:R-:W-:-:S06]  /*01c0*/  IMAD.MOV.U32 R7, RZ, RZ, RZ ;  /* 0x000000ffff077224 */ /* 0x000fcc00078e00ff */
[----:B------:R-:W4:Y:S01]  /*01d0*/  @!P2 LDG.E R7, desc[UR4][R16.64] ;  /* 0x000000041007a981 */ /* 0x000f22000c1e1900 */
[----:B------:R-:W-:-:S05]  /*01e0*/  @!P2 VIADD R19, R19, 0x80 ;  /* 0x000000801313a836 */ /* 0x000fca0000000000 */
[----:B------:R-:W-:-:S13]  /*01f0*/  ISETP.GE.AND P0, PT, R19, R2, PT ;  /* 0x000000021300720c */ /* 0x000fda0003f06270 */
[----:B------:R-:W3:Y:S01]  /*0200*/  @!P0 LDC.64 R14, c[0x0][0x228] ;  /* 0x00008a00ff0e8b82 */ /* 0x000ee20000000a00 */
[C---:B------:R-:W-:Y:S01]  /*0210*/  @!P0 LEA R19, R0.reuse, R19, 0x9 ;  /* 0x0000001300138211 */ /* 0x040fe200078e48ff */
[----:B-1----:R-:W-:-:S04]  /*0220*/  @!P1 IMAD R13, R0, 0x200, R3 ;  /* 0x00000200000d9824 */ /* 0x002fc800078e0203 */
[----:B0-----:R-:W-:-:S04]  /*0230*/  @!P1 IMAD.WIDE.U32 R10, R13, 0x4, R10 ;  /* 0x000000040d0a9825 */ /* 0x001fc800078e000a */
[----:B------:R-:W-:Y:S02]  /*0240*/  @!P1 IMAD.MOV.U32 R3, RZ, RZ, R8 ;  /* 0x000000ffff039224 */ /* 0x000fe400078e0008 */
[----:B---3--:R-:W-:-:S05]  /*0250*/  @!P0 IMAD.WIDE.U32 R14, R19, 0x4, R14 ;  /* 0x00000004130e8825 */ /* 0x008fca00078e000e */
[----:B------:R0:W5:Y:S01]  /*0260*/  @!P0 LDG.E R4, desc[UR4][R14.64] ;  /* 0x000000040e048981 */ /* 0x000162000c1e1900 */
[----:B------:R-:W-:Y:S01]  /*0270*/  ISETP.GE.AND P0, PT, R3, R2, PT ;  /* 0x000000020300720c */ /* 0x000fe20003f06270 */
[----:B------:R-:W-:Y:S01]  /*0280*/  BSSY B0, `(.L_x_16345) ;  /* 0x0000016000007945 */ /* 0x000fe20003800000 */
[----:B--2---:R-:W-:Y:S02]  /*0290*/  ISETP.GT.U32.AND P2, PT, R5, 0x1f, PT ;  /* 0x0000001f0500780c */ /* 0x004fe40003f44070 */
[----:B------:R-:W-:-:S04]  /*02a0*/  SHF.L.U32 R5, R6, R5, RZ ;  /* 0x0000000506057219 */ /* 0x000fc800000006ff */
[----:B------:R-:W-:-:S05]  /*02b0*/  SEL R5, R5, RZ, !P2 ;  /* 0x000000ff05057207 */ /* 0x000fca0005000000 */
[----:B------:R0:W-:Y:S01]  /*02c0*/  @!P1 STG.E desc[UR4][R10.64], R5 ;  /* 0x000000050a009986 */ /* 0x0001e2000c101904 */
[----:B----4-:R-:W-:Y:S02]  /*02d0*/  ISETP.GT.U32.AND P2, PT, R9, 0x1f, PT ;  /* 0x0000001f0900780c */ /* 0x010fe40003f44070 */
[----:B------:R-:W-:-:S04]  /*02e0*/  SHF.L.U32 R9, R6, R9, RZ ;  /* 0x0000000906097219 */ /* 0x000fc800000006ff */
[----:B------:R-:W-:Y:S02]  /*02f0*/  SEL R13, R9, RZ, !P2 ;  /* 0x000000ff090d7207 */ /* 0x000fe40005000000 */
[----:B------:R-:W-:Y:S02]  /*0300*/  ISETP.GT.U32.AND P3, PT, R7, 0x1f, PT ;  /* 0x0000001f0700780c */ /* 0x000fe40003f64070 */
[----:B------:R-:W-:-:S04]  /*0310*/  SHF.L.U32 R7, R6, R7, RZ ;  /* 0x0000000706077219 */ /* 0x000fc800000006ff */
[----:B------:R-:W-:Y:S01]  /*0320*/  SEL R7, R7, RZ, !P3 ;  /* 0x000000ff07077207 */ /* 0x000fe20005800000 */
        /* <DEDUP_REMOVED lines=9> */
[----:B------:R0:W-:Y:S04]  /*03c0*/  STG.E desc[UR4][R8.64], R13 ;  /* 0x0000000d08007986 */ /* 0x0001e8000c101904 */
[----:B------:R0:W-:Y:S02]  /*03d0*/  @!P0 STG.E desc[UR4][R10.64], R7 ;  /* 0x000000070a008986 */ /* 0x0001e4000c101904 */
.L_x_16346:
[----:B------:R-:W-:Y:S05]  /*03e0*/  BSYNC B0 ;  /* 0x0000000000007941 */ /* 0x000fea0003800000 */
.L_x_16345:
[----:B------:R-:W-:-:S13]  /*03f0*/  ISETP.GE.AND P0, PT, R3, R2, PT ;  /* 0x000000020300720c */ /* 0x000fda0003f06270 */
[----:B------:R-:W-:Y:S05]  /*0400*/  @P0 EXIT ;  /* 0x000000000000094d */ /* 0x000fea0003800000 */
[----:B0-----:R-:W0:Y:S01]  /*0410*/  LDC.64 R8, c[0x0][0x220] ;  /* 0x00008800ff087b82 */ /* 0x001e220000000a00 */
[----:B-----5:R-:W-:Y:S01]  /*0420*/  ISETP.GT.U32.AND P0, PT, R4, 0x1f, PT ;  /* 0x0000001f0400780c */ /* 0x020fe20003f04070 */
[----:B------:R-:W-:Y:S01]  /*0430*/  IMAD R3, R0, 0x200, R3 ;  /* 0x0000020000037824 */ /* 0x000fe200078e0203 */
[----:B------:R-:W-:-:S04]  /*0440*/  SHF.L.U32 R4, R6, R4, RZ ;  /* 0x0000000406047219 */ /* 0x000fc800000006ff */
[----:B------:R-:W-:Y:S01]  /*0450*/  SEL R5, R4, RZ, !P0 ;  /* 0x000000ff04057207 */ /* 0x000fe20004000000 */
[----:B0-----:R-:W-:-:S05]  /*0460*/  IMAD.WIDE.U32 R2, R3, 0x4, R8 ;  /* 0x0000000403027825 */ /* 0x001fca00078e0008 */
[----:B------:R-:W-:Y:S01]  /*0470*/  STG.E desc[UR4][R2.64], R5 ;  /* 0x0000000502007986 */ /* 0x000fe2000c101904 */
[----:B------:R-:W-:Y:S05]  /*0480*/  EXIT ;  /* 0x000000000000794d */ /* 0x000fea0003800000 */
.L_x_16347:
        /* <DEDUP_REMOVED lines=15> */
.L_x_20655:


//--------------------- .text._ZN2at6native29vectorized_elementwise_kernelILi2ENS0_13AUnaryFunctorIiiiZZZNS0_18lshift_kernel_cudaERNS_18TensorIteratorBaseEENKUlvE_clEvENKUlvE1_clEvEUliiE_EESt5arrayIPcLm2EEEEviT0_T1_ --------------------------
	.section	.text._ZN2at6native29vectorized_elementwise_kernelILi2ENS0_13AUnaryFunctorIiiiZZZNS0_18lshift_kernel_cudaERNS_18TensorIteratorBaseEENKUlvE_clEvENKUlvE1_clEvEUliiE_EESt5arrayIPcLm2EEEEviT0_T1_,"ax",@progbits
	.align	128
        .global         _ZN2at6native29vectorized_elementwise_kernelILi2ENS0_13AUnaryFunctorIiiiZZZNS0_18lshift_kernel_cudaERNS_18TensorIteratorBaseEENKUlvE_clEvENKUlvE1_clEvEUliiE_EESt5arrayIPcLm2EEEEviT0_T1_
        .type           _ZN2at6native29vectorized_elementwise_kernelILi2ENS0_13AUnaryFunctorIiiiZZZNS0_18lshift_kernel_cudaERNS_18TensorIteratorBaseEENKUlvE_clEvENKUlvE1_clEvEUliiE_EESt5arrayIPcLm2EEEEviT0_T1_,@function
        .size           _ZN2at6native29vectorized_elementwise_kernelILi2ENS0_13AUnaryFunctorIiiiZZZNS0_18lshift_kernel_cudaERNS_18TensorIteratorBaseEENKUlvE_clEvENKUlvE1_clEvEUliiE_EESt5arrayIPcLm2EEEEviT0_T1_,(.L_x_20656 - _ZN2at6native29vectorized_elementwise_kernelILi2ENS0_13AUnaryFunctorIiiiZZZNS0_18lshift_kernel_cudaERNS_18TensorIteratorBaseEENKUlvE_clEvENKUlvE1_clEvEUliiE_EESt5arrayIPcLm2EEEEviT0_T1_)
        .other          _ZN2at6native29vectorized_elementwise_kernelILi2ENS0_13AUnaryFunctorIiiiZZZNS0_18lshift_kernel_cudaERNS_18TensorIteratorBaseEENKUlvE_clEvENKUlvE1_clEvEUliiE_EESt5arrayIPcLm2EEEEviT0_T1_,@"STO_CUDA_ENTRY STV_DEFAULT"
_ZN2at6native29vectorized_elementwise_kernelILi2ENS0_13AUnaryFunctorIiiiZZZNS0_18lshift_kernel_cudaERNS_18TensorIteratorBaseEENKUlvE_clEvENKUlvE1_clEvEUliiE_EESt5arrayIPcLm2EEEEviT0_T1_:
.text._ZN2at6native29vectorized_elementwise_kernelILi2ENS0_13AUnaryFunctorIiiiZZZNS0_18lshift_kernel_cudaERNS_18TensorIteratorBaseEENKUlvE_clEvENKUlvE1_clEvEUliiE_EESt5arrayIPcLm2EEEEviT0_T1_:
        /* <DEDUP_REMOVED lines=10> */
[----:B------:R-:W2:Y:S08]  /*00a0*/  LDC R0, c[0x0][0x218] ;  /* 0x00008600ff007b82 */ /* 0x000eb00000000800 */
[----:B------:R-:W3:Y:S01]  /*00b0*/  LDC.64 R4, c[0x0][0x220] ;  /* 0x00008800ff047b82 */ /* 0x000ee20000000a00 */
[----:B-1----:R-:W-:-:S04]  /*00c0*/  IMAD.WIDE R2, R17, 0x4, R2 ;  /* 0x0000000411027825 */ /* 0x002fc800078e0202 */
[----:B0-----:R-:W-:-:S05]  /*00d0*/  IMAD.WIDE.U32 R8, R15, 0x8, R2 ;  /* 0x000000080f087825 */ /* 0x001fca00078e0002 */
[----:B------:R-:W4:Y:S04]  /*00e0*/  LDG.E.64 R10, desc[UR4][R8.64] ;  /* 0x00000004080a7981 */ /* 0x000f28000c1e1b00 */
[----:B------:R-:W5:Y:S04]  /*00f0*/  LDG.E.64 R12, desc[UR4][R8.64+0x400] ;  /* 0x00040004080c7981 */ /* 0x000f68000c1e1b00 */
[----:B------:R-:W5:Y:S04]  /*0100*/  LDG.E.64 R6, desc[UR4][R8.64+0x800] ;  /* 0x0008000408067981 */ /* 0x000f68000c1e1b00 */
[----:B------:R-:W5:Y:S01]  /*0110*/  LDG.E.64 R2, desc[UR4][R8.64+0xc00] ;  /* 0x000c000408027981 */ /* 0x000f62000c1e1b00 */
[----:B---3--:R-:W-:-:S04]  /*0120*/  IMAD.WIDE.U32 R4, R17, 0x4, R4 ;  /* 0x0000000411047825 */ /* 0x008fc800078e0004 */
[----:B------:R-:W-:Y:S01]  /*0130*/  IMAD.WIDE R4, R15, 0x8, R4 ;  /* 0x000000080f047825 */ /* 0x000fe200078e0204 */
[----:B----4-:R-:W-:Y:S02]  /*0140*/  ISETP.GT.U32.AND P6, PT, R10, 0x1f, PT ;  /* 0x0000001f0a00780c */ /* 0x010fe40003fc4070 */
[----:B--2---:R-:W-:Y:S02]  /*0150*/  SHF.L.U32 R10, R0, R10, RZ ;  /* 0x0000000a000a7219 */ /* 0x004fe400000006ff */
[----:B------:R-:W-:Y:S02]  /*0160*/  ISETP.GT.U32.AND P5, PT, R11, 0x1f, PT ;  /* 0x0000001f0b00780c */ /* 0x000fe40003fa4070 */
[----:B------:R-:W-:Y:S02]  /*0170*/  SEL R10, R10, RZ, !P6 ;  /* 0x000000ff0a0a7207 */ /* 0x000fe40007000000 */
[----:B-----5:R-:W-:Y:S02]  /*0180*/  ISETP.GT.U32.AND P4, PT, R12, 0x1f, PT ;  /* 0x0000001f0c00780c */ /* 0x020fe40003f84070 */
[----:B------:R-:W-:-:S02]  /*0190*/  ISETP.GT.U32.AND P3, PT, R13, 0x1f, PT ;  /* 0x0000001f0d00780c */ /* 0x000fc40003f64070 */
[----:B------:R-:W-:Y:S02]  /*01a0*/  ISETP.GT.U32.AND P2, PT, R6, 0x1f, PT ;  /* 0x0000001f0600780c */ /* 0x000fe40003f44070 */
[----:B------:R-:W-:Y:S02]  /*01b0*/  ISETP.GT.U32.AND P1, PT, R7, 0x1f, PT ;  /* 0x0000001f0700780c */ /* 0x000fe40003f24070 */
[----:B------:R-:W-:Y:S02]  /*01c0*/  ISETP.GT.U32.AND P0, PT, R2, 0x1f, PT ;  /* 0x0000001f0200780c */ /* 0x000fe40003f04070 */
[----:B------:R-:W-:Y:S02]  /*01d0*/  ISETP.GT.U32.AND P6, PT, R3, 0x1f, PT ;  /* 0x0000001f0300780c */ /* 0x000fe40003fc4070 */
[C---:B------:R-:W-:Y:S02]  /*01e0*/  SHF.L.U32 R11, R0.reuse, R11, RZ ;  /* 0x0000000b000b7219 */ /* 0x040fe400000006ff */
[----:B------:R-:W-:-:S02]  /*01f0*/  SHF.L.U32 R12, R0, R12, RZ ;  /* 0x0000000c000c7219 */ /* 0x000fc400000006ff */
[C---:B------:R-:W-:Y:S02]  /*0200*/  SHF.L.U32 R13, R0.reuse, R13, RZ ;  /* 0x0000000d000d7219 */ /* 0x040fe400000006ff */
[C---:B------:R-:W-:Y:S02]  /*0210*/  SHF.L.U32 R6, R0.reuse, R6, RZ ;  /* 0x0000000600067219 */ /* 0x040fe400000006ff */
[C---:B------:R-:W-:Y:S02]  /*0220*/  SHF.L.U32 R7, R0.reuse, R7, RZ ;  /* 0x0000000700077219 */ /* 0x040fe400000006ff */
[C---:B------:R-:W-:Y:S02]  /*0230*/  SHF.L.U32 R2, R0.reuse, R2, RZ ;  /* 0x0000000200027219 */ /* 0x040fe400000006ff */
[----:B------:R-:W-:Y:S02]  /*0240*/  SHF.L.U32 R3, R0, R3, RZ ;  /* 0x0000000300037219 */ /* 0x000fe400000006ff */
[----:B------:R-:W-:-:S02]  /*0250*/  SEL R11, R11, RZ, !P5 ;  /* 0x000000ff0b0b7207 */ /* 0x000fc40006800000 */
[----:B------:R-:W-:Y:S02]  /*0260*/  SEL R12, R12, RZ, !P4 ;  /* 0x000000ff0c0c7207 */ /* 0x000fe40006000000 */
[----:B------:R-:W-:Y:S01]  /*0270*/  SEL R13, R13, RZ, !P3 ;  /* 0x000000ff0d0d7207 */ /* 0x000fe20005800000 */
[----:B------:R-:W-:Y:S01]  /*0280*/  STG.E.64 desc[UR4][R4.64], R10 ;  /* 0x0000000a04007986 */ /* 0x000fe2000c101b04 */
[----:B------:R-:W-:Y:S02]  /*0290*/  SEL R6, R6, RZ, !P2 ;  /* 0x000000ff06067207 */ /* 0x000fe40005000000 */
[----:B------:R-:W-:Y:S01]  /*02a0*/  SEL R7, R7, RZ, !P1 ;  /* 0x000000ff07077207 */ /* 0x000fe20004800000 */
[----:B------:R-:W-:Y:S01]  /*02b0*/  STG.E.64 desc[UR4][R4.64+0x400], R12 ;  /* 0x0004000c04007986 */ /* 0x000fe2000c101b04 */
[----:B------:R-:W-:Y:S02]  /*02c0*/  SEL R2, R2, RZ, !P0 ;  /* 0x000000ff02027207 */ /* 0x000fe40004000000 */
[----:B------:R-:W-:Y:S01]  /*02d0*/  SEL R3, R3, RZ, !P6 ;  /* 0x000000ff03037207 */ /* 0x000fe20007000000 */
[----:B------:R-:W-:Y:S04]  /*02e0*/  STG.E.64 desc[UR4][R4.64+0x800], R6 ;  /* 0x0008000604007986 */ /* 0x000fe8000c101b04 */
[----:B------:R-:W-:Y:S01]  /*02f0*/  STG.E.64 desc[UR4][R4.64+0xc00], R2 ;  /* 0x000c000204007986 */ /* 0x000fe2000c101b04 */
[----:B------:R-:W-:Y:S05]  /*0300*/  EXIT ;  /* 0x000000000000794d */ /* 0x000fea0003800000 */
.L_x_16348:
        /* <DEDUP_REMOVED lines=37> */
[----:B-1----:R-:W0:Y:S02]  /*0560*/  @!P6 LDC.64 R6, c[0x0][0x228] ;  /* 0x00008a00ff06eb82 */ /* 0x002e240000000a00 */
[----:B------:R1:W3:Y:S01]  /*0570*/  @!P1 LDG.E R22, desc[UR4][R14.64] ;  /* 0x000000040e169981 */ /* 0x0002e2000c1e1900 */
[----:B----4-:R-:W-:-:S04]  /*0580*/  @!P4 IMAD.WIDE.U32 R10, R27, 0x4, R10 ;  /* 0x000000041b0ac825 */ /* 0x010fc800078e000a */
[----:B------:R-:W-:Y:S02]  /*0590*/  @!P6 IMAD.IADD R27, R17, 0x1, R0 ;  /* 0x00000001111be824 */ /* 0x000fe400078e0200 */
[----:B-----5:R-:W-:Y:S01]  /*05a0*/  @!P3 IMAD.WIDE.U32 R8, R25, 0x4, R8 ;  /* 0x000000041908b825 */ /* 0x020fe200078e0008 */
[----:B------:R-:W-:Y:S02]  /*05b0*/  CS2R R24, SRZ ;  /* 0x0000000000187805 */ /* 0x000fe4000001ff00 */
[----:B-1----:R-:W-:Y:S01]  /*05c0*/  CS2R R14, SRZ ;  /* 0x00000000000e7805 */ /* 0x002fe2000001ff00 */
[----:B------:R-:W-:Y:S02]  /*05d0*/  IMAD.MOV.U32 R26, RZ, RZ, RZ ;  /* 0x000000ffff1a7224 */ /* 0x000fe400078e00ff */
[----:B------:R-:W-:Y:S01]  /*05e0*/  IMAD.MOV.U32 R0, RZ, RZ, RZ ;  /* 0x000000ffff007224 */ /* 0x000fe200078e00ff */
[----:B------:R-:W4:Y:S01]  /*05f0*/  @!P4 LDG.E R24, desc[UR4][R10.64] ;  /* 0x000000040a18c981 */ /* 0x000f22000c1e1900 */
[----:B--2---:R-:W-:-:S03]  /*0600*/  @!P5 IMAD.WIDE.U32 R12, R29, 0x4, R12 ;  /* 0x000000041d0cd825 */ /* 0x004fc600078e000c */
[----:B------:R1:W2:Y:S01]  /*0610*/  @!P3 LDG.E R25, desc[UR4][R8.64] ;  /* 0x000000040819b981 */ /* 0x0002a2000c1e1900 */
[----:B------:R-:W-:-:S03]  /*0620*/  @!P2 IMAD.WIDE.U32 R2, R21, 0x4, R2 ;  /* 0x000000041502a825 */ /* 0x000fc600078e0002 */
[----:B------:R5:W4:Y:S01]  /*0630*/  @!P5 LDG.E R26, desc[UR4][R12.64] ;  /* 0x000000040c1ad981 */ /* 0x000b22000c1e1900 */
[----:B------:R-:W-:-:S03]  /*0640*/  @!P0 IMAD.WIDE.U32 R4, R23, 0x4, R4 ;  /* 0x0000000417048825 */ /* 0x000fc600078e0004 */
[----:B------:R-:W2:Y:S01]  /*0650*/  @!P2 LDG.E R0, desc[UR4][R2.64] ;  /* 0x000000040200a981 */ /* 0x000ea2000c1e1900 */
[----:B0-----:R-:W-:Y:S01]  /*0660*/  @!P6 IMAD.WIDE.U32 R6, R27, 0x4, R6 ;  /* 0x000000041b06e825 */ /* 0x001fe200078e0006 */
[----:B-1----:R-:W0:Y:S02]  /*0670*/  @!P1 LDC.64 R8, c[0x0][0x220] ;  /* 0x00008800ff089b82 */ /* 0x002e240000000a00 */
[----:B------:R1:W2:Y:S04]  /*0680*/  @!P0 LDG.E R14, desc[UR4][R4.64] ;  /* 0x00000004040e8981 */ /* 0x0002a8000c1e1900 */
[----:B------:R-:W2:Y:S02]  /*0690*/  @!P6 LDG.E R15, desc[UR4][R6.64] ;  /* 0x00000004060fe981 */ /* 0x000ea4000c1e1900 */
[----:B-----5:R-:W5:Y:S01]  /*06a0*/  LDC R13, c[0x0][0x218] ;  /* 0x00008600ff0d7b82 */ /* 0x020f620000000800 */
[----:B------:R-:W-:-:S02]  /*06b0*/  @!P1 IMAD.IADD R11, R17, 0x1, R16 ;  /* 0x00000001110b9824 */ /* 0x000fc400078e0210 */
[----:B------:R-:W-:Y:S02]  /*06c0*/  @!P1 IMAD.MOV.U32 R16, RZ, RZ, R18 ;  /* 0x000000ffff109224 */ /* 0x000fe400078e0012 */
[----:B0-----:R-:W-:Y:S01]  /*06d0*/  @!P1 IMAD.WIDE.U32 R8, R11, 0x4, R8 ;  /* 0x000000040b089825 */ /* 0x001fe200078e0008 */
[----:B------:R-:W-:Y:S04]  /*06e0*/  BSSY B0, `(.L_x_16349) ;  /* 0x0000046000007945 */ /* 0x000fe80003800000 */
[----:B------:R-:W-:Y:S01]  /*06f0*/  BSSY B1, `(.L_x_16350) ;  /* 0x000003e000017945 */ /* 0x000fe20003800000 */
[----:B---3--:R-:W-:Y:S02]  /*0700*/  ISETP.GT.U32.AND P0, PT, R22, 0x1f, PT ;  /* 0x0000001f1600780c */ /* 0x008fe40003f04070 */
[----:B-----5:R-:W-:-:S04]  /*0710*/  SHF.L.U32 R22, R13, R22, RZ ;  /* 0x000000160d167219 */ /* 0x020fc800000006ff */
[----:B------:R-:W-:Y:S02]  /*0720*/  SEL R11, R22, RZ, !P0 ;  /* 0x000000ff160b7207 */ /* 0x000fe40004000000 */
[----:B------:R-:W-:Y:S02]  /*0730*/  ISETP.GT.U32.AND P0, PT, R20, 0x1f, PT ;  /* 0x0000001f1400780c */ /* 0x000fe40003f04070 */
[----:B------:R-:W-:Y:S01]  /*0740*/  SHF.L.U32 R20, R13, R20, RZ ;  /* 0x000000140d147219 */ /* 0x000fe200000006ff */
[----:B------:R0:W-:Y:S03]  /*0750*/  @!P1 STG.E desc[UR4][R8.64], R11 ;  /* 0x0000000b08009986 */ /* 0x0001e6000c101904 */
[----:B0-----:R-:W-:Y:S02]  /*0760*/  SEL R9, R20, RZ, !P0 ;  /* 0x000000ff14097207 */ /* 0x001fe40004000000 */
[----:B------:R-:W-:-:S02]  /*0770*/  ISETP.GE.AND P0, PT, R16, R19, PT ;  /* 0x000000131000720c */ /* 0x000fc40003f06270 */
[----:B----4-:R-:W-:Y:S02]  /*0780*/  ISETP.GT.U32.AND P6, PT, R26, 0x1f, PT ;  /* 0x0000001f1a00780c */ /* 0x010fe40003fc4070 */
[----:B------:R-:W-:Y:S02]  /*0790*/  ISETP.GT.U32.AND P5, PT, R24, 0x1f, PT ;  /* 0x0000001f1800780c */ /* 0x000fe40003fa4070 */
[----:B--2---:R-:W-:Y:S02]  /*07a0*/  ISETP.GT.U32.AND P3, PT, R0, 0x1f, PT ;  /* 0x0000001f0000780c */ /* 0x004fe40003f64070 */
[C---:B------:R-:W-:Y:S02]  /*07b0*/  SHF.L.U32 R3, R13.reuse, R0, RZ ;  /* 0x000000000d037219 */ /* 0x040fe400000006ff */
[C---:B------:R-:W-:Y:S02]  /*07c0*/  SHF.L.U32 R26, R13.reuse, R26, RZ ;  /* 0x0000001a0d1a7219 */ /* 0x040fe400000006ff */
[----:B------:R-:W-:-:S02]  /*07d0*/  SHF.L.U32 R24, R13, R24, RZ ;  /* 0x000000180d187219 */ /* 0x000fc400000006ff */
[----:B------:R-:W-:Y:S02]  /*07e0*/  ISETP.GT.U32.AND P4, PT, R25, 0x1f, PT ;  /* 0x0000001f1900780c */ /* 0x000fe40003f84070 */
[C---:B-1----:R-:W-:Y:S02]  /*07f0*/  SHF.L.U32 R4, R13.reuse, R25, RZ ;  /* 0x000000190d047219 */ /* 0x042fe400000006ff */
[----:B------:R-:W-:Y:S02]  /*0800*/  ISETP.GT.U32.AND P2, PT, R14, 0x1f, PT ;  /* 0x0000001f0e00780c */ /* 0x000fe40003f44070 */
        /* <DEDUP_REMOVED lines=22> */
.L_x_16351:
[----:B------:R-:W-:-:S13]  /*0970*/  ISETP.GE.AND P0, PT, R16, R19, PT ;  /* 0x000000131000720c */ /* 0x000fda0003f06270 */
[----:B------:R-:W-:Y:S05]  /*0980*/  @P0 BRA `(.L_x_16353) ;  /* 0x0000000000300947 */ /* 0x000fea0003800000 */
[----:B0-----:R-:W0:Y:S01]  /*0990*/  LDC.64 R6, c[0x0][0x220] ;  /* 0x00008800ff067b82 */ /* 0x001e220000000a00 */
[----:B------:R-:W-:Y:S02]  /*09a0*/  IMAD.IADD R5, R17, 0x1, R16 ;  /* 0x0000000111057824 */ /* 0x000fe400078e0210 */
[----:B------:R-:W-:Y:S02]  /*09b0*/  VIADD R16, R16, 0x80 ;  /* 0x0000008010107836 */ /* 0x000fe40000000000 */
[----:B0-----:R-:W-:-:S05]  /*09c0*/  IMAD.WIDE.U32 R6, R5, 0x4, R6 ;  /* 0x0000000405067825 */ /* 0x001fca00078e0006 */
[----:B------:R1:W-:Y:S02]  /*09d0*/  STG.E desc[UR4][R6.64], R13 ;  /* 0x0000000d06007986 */ /* 0x0003e4000c101904 */
.L_x_16352:
[----:B------:R-:W-:-:S13]  /*09e0*/  ISETP.GE.AND P0, PT, R16, R19, PT ;  /* 0x000000131000720c */ /* 0x000fda0003f06270 */
[----:B------:R-:W-:Y:S05]  /*09f0*/  @P0 BRA `(.L_x_16354) ;  /* 0x0000000000340947 */ /* 0x000fea0003800000 */
[----:B01----:R-:W0:Y:S01]  /*0a00*/  LDC.64 R6, c[0x0][0x220] ;  /* 0x00008800ff067b82 */ /* 0x003e220000000a00 */
[----:B------:R-:W-:Y:S02]  /*0a10*/  IMAD.IADD R5, R17, 0x1, R16 ;  /* 0x0000000111057824 */ /* 0x000fe400078e0210 */
[----:B------:R-:W-:Y:S02]  /*0a20*/  VIADD R16, R16, 0x80 ;  /* 0x0000008010107836 */ /* 0x000fe40000000000 */
[----:B0-----:R-:W-:-:S05]  /*0a30*/  IMAD.WIDE.U32 R6, R5, 0x4, R6 ;  /* 0x0000000405067825 */ /* 0x001fca00078e0006 */
[----:B------:R1:W-:Y:S02]  /*0a40*/  STG.E desc[UR4][R6.64], R4 ;  /* 0x0000000406007986 */ /* 0x0003e4000c101904 */
.L_x_16353:
[----:B------:R-:W-:-:S13]  /*0a50*/  ISETP.GE.AND P0, PT, R16, R19, PT ;  /* 0x000000131000720c */ /* 0x000fda0003f06270 */
[----:B------:R-:W-:Y:S05]  /*0a60*/  @P0 BREAK B1 ;  /* 0x0000000000010942 */ /* 0x000fea0003800000 */
[----:B------:R-:W-:Y:S05]  /*0a70*/  @P0 BRA `(.L_x_16355) ;  /* 0x0000000000300947 */ /* 0x000fea0003800000 */
[----:B-1----:R-:W1:Y:S01]  /*0a80*/  LDC.64 R4, c[0x0][0x220] ;  /* 0x00008800ff047b82 */ /* 0x002e620000000a00 */
[----:B0-----:R-:W-:Y:S02]  /*0a90*/  IMAD.IADD R7, R17, 0x1, R16 ;  /* 0x0000000111077824 */ /* 0x001fe400078e0210 */
[----:B------:R-:W-:Y:S02]  /*0aa0*/  VIADD R16, R16, 0x80 ;  /* 0x0000008010107836 */ /* 0x000fe40000000000 */
[----:B-1----:R-:W-:-:S05]  /*0ab0*/  IMAD.WIDE.U32 R4, R7, 0x4, R4 ;  /* 0x0000000407047825 */ /* 0x002fca00078e0004 */
[----:B------:R2:W-:Y:S02]  /*0ac0*/  STG.E desc[UR4][R4.64], R3 ;  /* 0x0000000304007986 */ /* 0x0005e4000c101904 */
.L_x_16354:
[----:B------:R-:W-:Y:S05]  /*0ad0*/  BSYNC B1 ;  /* 0x0000000000017941 */ /* 0x000fea0003800000 */
.L_x_16350:
[----:B------:R-:W-:-:S13]  /*0ae0*/  ISETP.GE.AND P0, PT, R16, R19, PT ;  /* 0x000000131000720c */ /* 0x000fda0003f06270 */
[----:B--2---:R-:W2:Y:S01]  /*0af0*/  @!P0 LDC.64 R4, c[0x0][0x220] ;  /* 0x00008800ff048b82 */ /* 0x004ea20000000a00 */
[----:B------:R-:W-:Y:S02]  /*0b00*/  @!P0 IMAD.IADD R3, R17, 0x1, R16 ;  /* 0x0000000111038824 */ /* 0x000fe400078e0210 */
[----:B------:R-:W-:Y:S02]  /*0b10*/  @!P0 VIADD R16, R16, 0x80 ;  /* 0x0000008010108836 */ /* 0x000fe40000000000 */
[----:B--2---:R-:W-:-:S05]  /*0b20*/  @!P0 IMAD.WIDE.U32 R4, R3, 0x4, R4 ;  /* 0x0000000403048825 */ /* 0x004fca00078e0004 */
[----:B------:R2:W-:Y:S02]  /*0b30*/  @!P0 STG.E desc[UR4][R4.64], R2 ;  /* 0x0000000204008986 */ /* 0x0005e4000c101904 */
.L_x_16355:
[----:B------:R-:W-:Y:S05]  /*0b40*/  BSYNC B0 ;  /* 0x0000000000007941 */ /* 0x000fea0003800000 */
.L_x_16349:
        /* <DEDUP_REMOVED lines=8> */
.L_x_16356:
        /* <DEDUP_REMOVED lines=11> */
.L_x_20656:


//--------------------- .text._ZN2at6native29vectorized_elementwise_kernelILi4ENS0_13AUnaryFunctorIiiiZZZNS0_18lshift_kernel_cudaERNS_18TensorIteratorBaseEENKUlvE_clEvENKUlvE1_clEvEUliiE_EESt5arrayIPcLm2EEEEviT0_T1_ --------------------------
	.section	.text._ZN2at6native29vectorized_elementwise_kernelILi4ENS0_13AUnaryFunctorIiiiZZZNS0_18lshift_kernel_cudaERNS_18TensorIteratorBaseEENKUlvE_clEvENKUlvE1_clEvEUliiE_EESt5arrayIPcLm2EEEEviT0_T1_,"ax",@progbits
	.align	128
        .global         _ZN2at6native29vectorized_elementwise_kernelILi4ENS0_13AUnaryFunctorIiiiZZZNS0_18lshift_kernel_cudaERNS_18TensorIteratorBaseEENKUlvE_clEvENKUlvE1_clEvEUliiE_EESt5arrayIPcLm2EEEEviT0_T1_
        .type           _ZN2at6native29vectorized_elementwise_kernelILi4ENS0_13AUnaryFunctorIiiiZZZNS0_18lshift_kernel_cudaERNS_18TensorIteratorBaseEENKUlvE_clEvENKUlvE1_clEvEUliiE_EESt5arrayIPcLm2EEEEviT0_T1_,@function
        .size           _ZN2at6native29vectorized_elementwise_kernelILi4ENS0_13AUnaryFunctorIiiiZZZNS0_18lshift_kernel_cudaERNS_18TensorIteratorBaseEENKUlvE_clEvENKUlvE1_clEvEUliiE_EESt5arrayIPcLm2EEEEviT0_T1_,(.L_x_20657 - _ZN2at6native29vectorized_elementwise_kernelILi4ENS0_13AUnaryFunctorIiiiZZZNS0_18lshift_kernel_cudaERNS_18TensorIteratorBaseEENKUlvE_clEvENKUlvE1_clEvEUliiE_EESt5arrayIPcLm2EEEEviT0_T1_)
        .other          _ZN2at6native29vectorized_elementwise_kernelILi4ENS0_13AUnaryFunctorIiiiZZZNS0_18lshift_kernel_cudaERNS_18TensorIteratorBaseEENKUlvE_clEvENKUlvE1_clEvEUliiE_EESt5arrayIPcLm2EEEEviT0_T1_,@"STO_CUDA_ENTRY STV_DEFAULT"
_ZN2at6native29vectorized_elementwise_kernelILi4ENS0_13AUnaryFunctorIiiiZZZNS0_18lshift_kernel_cudaERNS_18TensorIteratorBaseEENKUlvE_clEvENKUlvE1_clEvEUliiE_EESt5arrayIPcLm2EEEEviT0_T1_:
.text._ZN2at6native29vectorized_elementwise_kernelILi4ENS0_13AUnaryFunctorIiiiZZZNS0_18lshift_kernel_cudaERNS_18TensorIteratorBaseEENKUlvE_clEvENKUlvE1_clEvEUliiE_EESt5arrayIPcLm2EEEEviT0_T1_:
        /* <DEDUP_REMOVED lines=18> */
[----:B---3--:R-:W-:Y:S02]  /*0120*/  ISETP.GT.U32.AND P6, PT, R4, 0x1f, PT ;  /* 0x0000001f0400780c */ /* 0x008fe40003fc4070 */
[----:B--2---:R-:W-:Y:S02]  /*0130*/  SHF.L.U32 R4, R0, R4, RZ ;  /* 0x0000000400047219 */ /* 0x004fe400000006ff */
[----:B------:R-:W-:Y:S02]  /*0140*/  ISETP.GT.U32.AND P5, PT, R5, 0x1f, PT ;  /* 0x0000001f0500780c */ /* 0x000fe40003fa4070 */
[----:B------:R-:W-:Y:S02]  /*0150*/  SEL R4, R4, RZ, !P6 ;  /* 0x000000ff04047207 */ /* 0x000fe40007000000 */
[----:B------:R-:W-:Y:S02]  /*0160*/  ISETP.GT.U32.AND P4, PT, R6, 0x1f, PT ;  /* 0x0000001f0600780c */ /* 0x000fe40003f84070 */
[----:B------:R-:W-:-:S02]  /*0170*/  ISETP.GT.U32.AND P3, PT, R7, 0x1f, PT ;  /* 0x0000001f0700780c */ /* 0x000fc40003f64070 */
[----:B----4-:R-:W-:Y:S02]  /*0180*/  ISETP.GT.U32.AND P2, PT, R8, 0x1f, PT ;  /* 0x0000001f0800780c */ /* 0x010fe40003f44070 */
        /* <DEDUP_REMOVED lines=14> */
[----:B------:R-:W-:Y:S01]  /*0270*/  SEL R9, R9, RZ, !P1 ;  /* 0x000000ff09097207 */ /* 0x000fe20004800000 */
[----:B------:R-:W-:Y:S01]  /*0280*/  STG.E.128 desc[UR4][R2.64], R4 ;  /* 0x0000000402007986 */ /* 0x000fe2000c101d04 */
[----:B------:R-:W-:Y:S02]  /*0290*/  SEL R10, R10, RZ, !P0 ;  /* 0x000000ff0a0a7207 */ /* 0x000fe40004000000 */
[----:B------:R-:W-:-:S05]  /*02a0*/  SEL R11, R11, RZ, !P6 ;  /* 0x000000ff0b0b7207 */ /* 0x000fca0007000000 */
[----:B------:R-:W-:Y:S01]  /*02b0*/  STG.E.128 desc[UR4][R2.64+0x800], R8 ;  /* 0x0008000802007986 */ /* 0x000fe2000c101d04 */
[----:B------:R-:W-:Y:S05]  /*02c0*/  EXIT ;  /* 0x000000000000794d */ /* 0x000fea0003800000 */
.L_x_16357:
        /* <DEDUP_REMOVED lines=102> */
.L_x_16360:
[----:B------:R-:W-:-:S13]  /*0930*/  ISETP.GE.AND P0, PT, R16, R19, PT ;  /* 0x000000131000720c */ /* 0x000fda0003f06270 */
[----:B------:R-:W-:Y:S05]  /*0940*/  @P0 BRA `(.L_x_16362) ;  /* 0x0000000000300947 */ /* 0x000fea0003800000 */
[----:B0-----:R-:W0:Y:S01]  /*0950*/  LDC.64 R6, c[0x0][0x220] ;  /* 0x00008800ff067b82 */ /* 0x001e220000000a00 */
[----:B------:R-:W-:Y:S02]  /*0960*/  IMAD.IADD R5, R17, 0x1, R16 ;  /* 0x0000000111057824 */ /* 0x000fe400078e0210 */
[----:B------:R-:W-:Y:S02]  /*0970*/  VIADD R16, R16, 0x80 ;  /* 0x0000008010107836 */ /* 0x000fe40000000000 */
[----:B0-----:R-:W-:-:S05]  /*0980*/  IMAD.WIDE.U32 R6, R5, 0x4, R6 ;  /* 0x0000000405067825 */ /* 0x001fca00078e0006 */
[----:B------:R1:W-:Y:S02]  /*0990*/  STG.E desc[UR4][R6.64], R13 ;  /* 0x0000000d06007986 */ /* 0x0003e4000c101904 */
.L_x_16361:
[----:B------:R-:W-:-:S13]  /*09a0*/  ISETP.GE.AND P0, PT, R16, R19, PT ;  /* 0x000000131000720c */ /* 0x000fda0003f06270 */
[----:B------:R-:W-:Y:S05]  /*09b0*/  @P0 BRA `(.L_x_16363) ;  /* 0x0000000000340947 */ /* 0x000fea0003800000 */
[----:B01----:R-:W0:Y:S01]  /*09c0*/  LDC.64 R6, c[0x0][0x220] ;  /* 0x00008800ff067b82 */ /* 0x003e220000000a00 */
[----:B------:R-:W-:Y:S02]  /*09d0*/  IMAD.IADD R5, R17, 0x1, R16 ;  /* 0x0000000111057824 */ /* 0x000fe400078e0210 */
[----:B------:R-:W-:Y:S02]  /*09e0*/  VIADD R16, R16, 0x80 ;  /* 0x0000008010107836 */ /* 0x000fe40000000000 */
[----:B0-----:R-:W-:-:S05]  /*09f0*/  IMAD.WIDE.U32 R6, R5, 0x4, R6 ;  /* 0x0000000405067825 */ /* 0x001fca00078e0006 */
[----:B------:R1:W-:Y:S02]  /*0a00*/  STG.E desc[UR4][R6.64], R4 ;  /* 0x0000000406007986 */ /* 0x0003e4000c101904 */
.L_x_16362:
        /* <DEDUP_REMOVED lines=8> */
.L_x_16363:
[----:B------:R-:W-:Y:S05]  /*0a90*/  BSYNC B1 ;  /* 0x0000000000017941 */ /* 0x000fea0003800000 */
.L_x_16359:
[----:B------:R-:W-:-:S13]  /*0aa0*/  ISETP.GE.AND P0, PT, R16, R19, PT ;  /* 0x000000131000720c */ /* 0x000fda0003f06270 */
[----:B--2---:R-:W2:Y:S01]  /*0ab0*/  @!P0 LDC.64 R4, c[0x0][0x220] ;  /* 0x00008800ff048b82 */ /* 0x004ea20000000a00 */
[----:B------:R-:W-:Y:S02]  /*0ac0*/  @!P0 IMAD.IADD R3, R17, 0x1, R16 ;  /* 0x0000000111038824 */ /* 0x000fe400078e0210 */
[----:B------:R-:W-:Y:S02]  /*0ad0*/  @!P0 VIADD R16, R16, 0x80 ;  /* 0x0000008010108836 */ /* 0x000fe40000000000 */
[----:B--2---:R-:W-:-:S05]  /*0ae0*/  @!P0 IMAD.WIDE.U32 R4, R3, 0x4, R4 ;  /* 0x0000000403048825 */ /* 0x004fca00078e0004 */
[----:B------:R2:W-:Y:S02]  /*0af0*/  @!P0 STG.E desc[UR4][R4.64], R2 ;  /* 0x0000000204008986 */ /* 0x0005e4000c101904 */
.L_x_16364:
[----:B------:R-:W-:Y:S05]  /*0b00*/  BSYNC B0 ;  /* 0x0000000000007941 */ /* 0x000fea0003800000 */
.L_x_16358:
        /* <DEDUP_REMOVED lines=8> */
.L_x_16365:
        /* <DEDUP_REMOVED lines=15> */
.L_x_20657:


//--------------------- .text._ZN2at6native29vectorized_elementwise_kernelILi8ENS0_13AUnaryFunctorIiiiZZZNS0_18lshift_kernel_cudaERNS_18TensorIteratorBaseEENKUlvE_clEvENKUlvE1_clEvEUliiE_EESt5arrayIPcLm2EEEEviT0_T1_ --------------------------
	.section	.text._ZN2at6native29vectorized_elementwise_kernelILi8ENS0_13AUnaryFunctorIiiiZZZNS0_18lshift_kernel_cudaERNS_18TensorIteratorBaseEENKUlvE_clEvENKUlvE1_clEvEUliiE_EESt5arrayIPcLm2EEEEviT0_T1_,"ax",@progbits
	.align	128
        .global         _ZN2at6native29vectorized_elementwise_kernelILi8ENS0_13AUnaryFunctorIiiiZZZNS0_18lshift_kernel_cudaERNS_18TensorIteratorBaseEENKUlvE_clEvENKUlvE1_clEvEUliiE_EESt5arrayIPcLm2EEEEviT0_T1_
        .type           _ZN2at6native29vectorized_elementwise_kernelILi8ENS0_13AUnaryFunctorIiiiZZZNS0_18lshift_kernel_cudaERNS_18TensorIteratorBaseEENKUlvE_clEvENKUlvE1_clEvEUliiE_EESt5arrayIPcLm2EEEEviT0_T1_,@function
        .size           _ZN2at6native29vectorized_elementwise_kernelILi8ENS0_13AUnaryFunctorIiiiZZZNS0_18lshift_kernel_cudaERNS_18TensorIteratorBaseEENKUlvE_clEvENKUlvE1_clEvEUliiE_EESt5arrayIPcLm2EEEEviT0_T1_,(.L_x_20658 - _ZN2at6native29vectorized_elementwise_kernelILi8ENS0_13AUnaryFunctorIiiiZZZNS0_18lshift_kernel_cudaERNS_18TensorIteratorBaseEENKUlvE_clEvENKUlvE1_clEvEUliiE_EESt5arrayIPcLm2EEEEviT0_T1_)
        .other          _ZN2at6native29vectorized_elementwise_kernelILi8ENS0_13AUnaryFunctorIiiiZZZNS0_18lshift_kernel_cudaERNS_18TensorIteratorBaseEENKUlvE_clEvENKUlvE1_clEvEUliiE_EESt5arrayIPcLm2EEEEviT0_T1_,@"STO_CUDA_ENTRY STV_DEFAULT"
_ZN2at6native29vectorized_elementwise_kernelILi8ENS0_13AUnaryFunctorIiiiZZZNS0_18lshift_kernel_cudaERNS_18TensorIteratorBaseEENKUlvE_clEvENKUlvE1_clEvEUliiE_EESt5arrayIPcLm2EEEEviT0_T1_:
.text._ZN2at6native29vectorized_elementwise_kernelILi8ENS0_13AUnaryFunctorIiiiZZZNS0_18lshift_kernel_cudaERNS_18TensorIteratorBaseEENKUlvE_clEvENKUlvE1_clEvEUliiE_EESt5arrayIPcLm2EEEEviT0_T1_:
        /* <DEDUP_REMOVED lines=45> */
.L_x_16366:
        /* <DEDUP_REMOVED lines=102> */
.L_x_16369:
[----:B------:R-:W-:-:S13]  /*0930*/  ISETP.GE.AND P0, PT, R16, R19, PT ;  /* 0x000000131000720c */ /* 0x000fda0003f06270 */
[----:B------:R-:W-:Y:S05]  /*0940*/  @P0 BRA `(.L_x_16371) ;  /* 0x0000000000300947 */ /* 0x000fea0003800000 */
[----:B0-----:R-:W0:Y:S01]  /*0950*/  LDC.64 R6, c[0x0][0x220] ;  /* 0x00008800ff067b82 */ /* 0x001e220000000a00 */
[----:B------:R-:W-:Y:S02]  /*0960*/  IMAD.IADD R5, R17, 0x1, R16 ;  /* 0x0000000111057824 */ /* 0x000fe400078e0210 */
[----:B------:R-:W-:Y:S02]  /*0970*/  VIADD R16, R16, 0x80 ;  /* 0x0000008010107836 */ /* 0x000fe40000000000 */
[----:B0-----:R-:W-:-:S05]  /*0980*/  IMAD.WIDE.U32 R6, R5, 0x4, R6 ;  /* 0x0000000405067825 */ /* 0x001fca00078e0006 */
[----:B------:R1:W-:Y:S02]  /*0990*/  STG.E desc[UR4][R6.64], R13 ;  /* 0x0000000d06007986 */ /* 0x0003e4000c101904 */
.L_x_16370:
[----:B------:R-:W-:-:S13]  /*09a0*/  ISETP.GE.AND P0, PT, R16, R19, PT ;  /* 0x000000131000720c */ /* 0x000fda0003f06270 */
[----:B------:R-:W-:Y:S05]  /*09b0*/  @P0 BRA `(.L_x_16372) ;  /* 0x0000000000340947 */ /* 0x000fea0003800000 */
[----:B01----:R-:W0:Y:S01]  /*09c0*/  LDC.64 R6, c[0x0][0x220] ;  /* 0x00008800ff067b82 */ /* 0x003e220000000a00 */
[----:B------:R-:W-:Y:S02]  /*09d0*/  IMAD.IADD R5, R17, 0x1, R16 ;  /* 0x0000000111057824 */ /* 0x000fe400078e0210 */
[----:B------:R-:W-:Y:S02]  /*09e0*/  VIADD R16, R16, 0x80 ;  /* 0x0000008010107836 */ /* 0x000fe40000000000 */
[----:B0-----:R-:W-:-:S05]  /*09f0*/  IMAD.WIDE.U32 R6, R5, 0x4, R6 ;  /* 0x0000000405067825 */ /* 0x001fca00078e0006 */
[----:B------:R1:W-:Y:S02]  /*0a00*/  STG.E desc[UR4][R6.64], R4 ;  /* 0x0000000406007986 */ /* 0x0003e4000c101904 */
.L_x_16371:
        /* <DEDUP_REMOVED lines=8> */
.L_x_16372:
[----:B------:R-:W-:Y:S05]  /*0a90*/  BSYNC B1 ;  /* 0x0000000000017941 */ /* 0x000fea0003800000 */
.L_x_16368:
[----:B------:R-:W-:-:S13]  /*0aa0*/  ISETP.GE.AND P0, PT, R16, R19, PT ;  /* 0x000000131000720c */ /* 0x000fda0003f06270 */
[----:B--2---:R-:W2:Y:S01]  /*0ab0*/  @!P0 LDC.64 R4, c[0x0][0x220] ;  /* 0x00008800ff048b82 */ /* 0x004ea20000000a00 */
[----:B------:R-:W-:Y:S02]  /*0ac0*/  @!P0 IMAD.IADD R3, R17, 0x1, R16 ;  /* 0x0000000111038824 */ /* 0x000fe400078e0210 */
[----:B------:R-:W-:Y:S02]  /*0ad0*/  @!P0 VIADD R16, R16, 0x80 ;  /* 0x0000008010108836 */ /* 0x000fe40000000000 */
[----:B--2---:R-:W-:-:S05]  /*0ae0*/  @!P0 IMAD.WIDE.U32 R4, R3, 0x4, R4 ;  /* 0x0000000403048825 */ /* 0x004fca00078e0004 */
[----:B------:R2:W-:Y:S02]  /*0af0*/  @!P0 STG.E desc[UR4][R4.64], R2 ;  /* 0x0000000204008986 */ /* 0x0005e4000c101904 */
.L_x_16373:
[----:B------:R-:W-:Y:S05]  /*0b00*/  BSYNC B0 ;  /* 0x0000000000007941 */ /* 0x000fea0003800000 */
.L_x_16367:
        /* <DEDUP_REMOVED lines=8> */
.L_x_16374:
        /* <DEDUP_REMOVED lines=15> */
.L_x_20658:


//--------------------- .text._ZN2at6native18elementwise_kernelILi128ELi4EZNS0_15gpu_kernel_implINS0_13BinaryFunctorIaaaZZZNS0_18lshift_kernel_cudaERNS_18TensorIteratorBaseEENKUlvE_clEvENKUlvE0_clEvEUlaaE_EEEEvS5_RKT_EUliE_EEviT1_ --------------------------
	.section	.text._ZN2at6native18elementwise_kernelILi128ELi4EZNS0_15gpu_kernel_implINS0_13BinaryFunctorIaaaZZZNS0_18lshift_kernel_cudaERNS_18TensorIteratorBaseEENKUlvE_clEvENKUlvE0_clEvEUlaaE_EEEEvS5_RKT_EUliE_EEviT1_,"ax",@progbits
	.align	128
        .global         _ZN2at6native18elementwise_kernelILi128ELi4EZNS0_15gpu_kernel_implINS0_13BinaryFunctorIaaaZZZNS0_18lshift_kernel_cudaERNS_18TensorIteratorBaseEENKUlvE_clEvENKUlvE0_clEvEUlaaE_EEEEvS5_RKT_EUliE_EEviT1_
        .type           _ZN2at6native18elementwise_kernelILi128ELi4EZNS0_15gpu_kernel_implINS0_13BinaryFunctorIaaaZZZNS0_18lshift_kernel_cudaERNS_18TensorIteratorBaseEENKUlvE_clEvENKUlvE0_clEvEUlaaE_EEEEvS5_RKT_EUliE_EEviT1_,@function
        .size           _ZN2at6native18elementwise_kernelILi128ELi4EZNS0_15gpu_kernel_implINS0_13BinaryFunctorIaaaZZZNS0_18lshift_kernel_cudaERNS_18TensorIteratorBaseEENKUlvE_clEvENKUlvE0_clEvEUlaaE_EEEEvS5_RKT_EUliE_EEviT1_,(.L_x_20659 - _ZN2at6native18elementwise_kernelILi128ELi4EZNS0_15gpu_kernel_implINS0_13BinaryFunctorIaaaZZZNS0_18lshift_kernel_cudaERNS_18TensorIteratorBaseEENKUlvE_clEvENKUlvE0_clEvEUlaaE_EEEEvS5_RKT_EUliE_EEviT1_)
        .other          _ZN2at6native18elementwise_kernelILi128ELi4EZNS0_15gpu_kernel_implINS0_13BinaryFunctorIaaaZZZNS0_18lshift_kernel_cudaERNS_18TensorIteratorBaseEENKUlvE_clEvENKUlvE0_clEvEUlaaE_EEEEvS5_RKT_EUliE_EEviT1_,@"STO_CUDA_ENTRY STV_DEFAULT"
_ZN2at6native18elementwise_kernelILi128ELi4EZNS0_15gpu_kernel_implINS0_13BinaryFunctorIaaaZZZNS0_18lshift_kernel_cudaERNS_18TensorIteratorBaseEENKUlvE_clEvENKUlvE0_clEvEUlaaE_EEEEvS5_RKT_EUliE_EEviT1_:
.text._ZN2at6native18elementwise_kernelILi128ELi4EZNS0_15gpu_kernel_implINS0_13BinaryFunctorIaaaZZZNS0_18lshift_kernel_cudaERNS_18TensorIteratorBaseEENKUlvE_clEvENKUlvE0_clEvEUlaaE_EEEEvS5_RKT_EUliE_EEviT1_:
        /* <DEDUP_REMOVED lines=365> */
.L_x_16377:
        /* <DEDUP_REMOVED lines=20> */
.L_x_16381:
[----:B------:R0:W5:Y:S01]  /*1810*/  LDG.E.U8 R19, desc[UR36][R2.64] ;  /* 0x0000002402137981 */ /* 0x000162000c1e1100 */
[----:B------:R-:W-:Y:S05]  /*1820*/  BRA `(.L_x_16383) ;  /* 0x0000000c00547947 */ /* 0x000fea0003800000 */
.L_x_16380:
        /* <DEDUP_REMOVED lines=8> */
.L_x_16385:
[----:B------:R0:W5:Y:S01]  /*18b0*/  LDG.E.U8 R19, desc[UR36][R2.64] ;  /* 0x0000002402137981 */ /* 0x000162000c1e1100 */
[----:B------:R-:W-:Y:S05]  /*18c0*/  BRA `(.L_x_16383) ;  /* 0x0000000c002c7947 */ /* 0x000fea0003800000 */
.L_x_16384:
[----:B------:R0:W5:Y:S01]  /*18d0*/  LDG.E.U16 R19, desc[UR36][R2.64] ;  /* 0x0000002402137981 */ /* 0x000162000c1e1500 */
[----:B------:R-:W-:Y:S05]  /*18e0*/  BRA `(.L_x_16383) ;  /* 0x0000000c00247947 */ /* 0x000fea0003800000 */
.L_x_16379:
        /* <DEDUP_REMOVED lines=9> */
.L_x_16387:
[----:B------:R-:W2:Y:S02]  /*1980*/  LDG.E.U16 R0, desc[UR36][R2.64] ;  /* 0x0000002402007981 */ /* 0x000ea4000c1e1500 */
[----:B--2---:R-:W-:-:S06]  /*1990*/  HADD2.F32 R0, -RZ, R0.H0_H0 ;  /* 0x20000000ff007230 */ /* 0x004fcc0000004100 */
[----:B------:R-:W0:Y:S02]  /*19a0*/  F2I.FTZ.TRUNC.NTZ R0, R0 ;  /* 0x0000000000007305 */ /* 0x000e24000021f100 */
[----:B0-----:R-:W-:Y:S01]  /*19b0*/  PRMT R19, R0, 0x7610, R19 ;  /* 0x0000761000137816 */ /* 0x001fe20000000013 */
[----:B------:R-:W-:Y:S06]  /*19c0*/  BRA `(.L_x_16383) ;  /* 0x0000000800ec7947 */ /* 0x000fec0003800000 */
.L_x_16386:
        /* <DEDUP_REMOVED lines=9> */
.L_x_16389:
[----:B------:R-:W2:Y:S02]  /*1a60*/  LDG.E.U16 R2, desc[UR36][R2.64] ;  /* 0x0000002402027981 */ /* 0x000ea4000c1e1500 */
[----:B--2---:R-:W-:-:S06]  /*1a70*/  HADD2.F32 R0, -RZ, R2.H0_H0 ;  /* 0x20000002ff007230 */ /* 0x004fcc0000004100 */
[----:B------:R-:W0:Y:S02]  /*1a80*/  F2I.FTZ.TRUNC.NTZ R0, R0 ;  /* 0x0000000000007305 */ /* 0x000e24000021f100 */
[----:B0-----:R-:W-:Y:S01]  /*1a90*/  PRMT R19, R0, 0x7610, R19 ;  /* 0x0000761000137816 */ /* 0x001fe20000000013 */
[----:B------:R-:W-:Y:S06]  /*1aa0*/  BRA `(.L_x_16383) ;  /* 0x0000000800b47947 */ /* 0x000fec0003800000 */
.L_x_16388:
[----:B------:R-:W2:Y:S02]  /*1ab0*/  LDG.E.64 R2, desc[UR36][R2.64] ;  /* 0x0000002402027981 */ /* 0x000ea4000c1e1b00 */
[----:B--2---:R0:W1:Y:S01]  /*1ac0*/  F2I.F64.TRUNC R19, R2 ;  /* 0x0000000200137311 */ /* 0x004062000030d100 */
[----:B------:R-:W-:Y:S05]  /*1ad0*/  BRA `(.L_x_16383) ;  /* 0x0000000800a87947 */ /* 0x000fea0003800000 */
.L_x_16378:
        /* <DEDUP_REMOVED lines=12> */
.L_x_16392:
[----:B------:R-:W2:Y:S02]  /*1ba0*/  LDG.E.64 R2, desc[UR36][R2.64] ;  /* 0x0000002402027981 */ /* 0x000ea4000c1e1b00 */
[----:B--2---:R3:W4:Y:S01]  /*1bb0*/  F2I.F64.TRUNC R19, R2 ;  /* 0x0000000200137311 */ /* 0x004722000030d100 */
[----:B------:R-:W-:Y:S05]  /*1bc0*/  BRA `(.L_x_16383) ;  /* 0x00000008006c7947 */ /* 0x000fea0003800000 */
.L_x_16391:
        /* <DEDUP_REMOVED lines=28> */
.L_x_16394:
        /* <DEDUP_REMOVED lines=15> */
.L_x_16393:
[----:B------:R-:W2:Y:S02]  /*1e80*/  LDG.E.U16 R0, desc[UR36][R2.64] ;  /* 0x0000002402007981 */ /* 0x000ea4000c1e1500 */
[----:B--2---:R-:W-:-:S06]  /*1e90*/  IMAD.U32 R0, R0, 0x10000, RZ ;  /* 0x0001000000007824 */ /* 0x004fcc00078e00ff */
[----:B------:R-:W0:Y:S02]  /*1ea0*/  F2I.FTZ.TRUNC.NTZ R0, R0 ;  /* 0x0000000000007305 */ /* 0x000e24000021f100 */
[----:B0-----:R-:W-:Y:S01]  /*1eb0*/  PRMT R19, R0, 0x7610, R19 ;  /* 0x0000761000137816 */ /* 0x001fe20000000013 */
[----:B------:R-:W-:Y:S06]  /*1ec0*/  BRA `(.L_x_16383) ;  /* 0x0000000400ac7947 */ /* 0x000fec0003800000 */
.L_x_16390:
        /* <DEDUP_REMOVED lines=10> */
.L_x_16397:
        /* <DEDUP_REMOVED lines=21> */
.L_x_16401:
[----:B------:R-:W-:Y:S05]  /*20c0*/  BSYNC B1 ;  /* 0x0000000000017941 */ /* 0x000fea0003800000 */
.L_x_16400:
[----:B------:R-:W-:Y:S01]  /*20d0*/  LEA R3, R0, 0x3b800000, 0x17 ;  /* 0x3b80000000037811 */ /* 0x000fe200078eb8ff */
[----:B------:R-:W-:-:S05]  /*20e0*/  IMAD.SHL.U32 R0, R2, 0x100000, RZ ;  /* 0x0010000002007824 */ /* 0x000fca00078e00ff */
[----:B------:R-:W-:-:S07]  /*20f0*/  LOP3.LUT R0, R3, R0, R4, 0xfe, !PT ;  /* 0x0000000003007212 */ /* 0x000fce00078efe04 */
.L_x_16399:
[----:B------:R-:W-:Y:S05]  /*2100*/  BSYNC B0 ;  /* 0x0000000000007941 */ /* 0x000fea0003800000 */
.L_x_16398:
[----:B------:R-:W0:Y:S02]  /*2110*/  F2I.FTZ.TRUNC.NTZ R0, R0 ;  /* 0x0000000000007305 */ /* 0x000e24000021f100 */
[----:B0-----:R-:W-:Y:S01]  /*2120*/  PRMT R19, R0, 0x7610, R19 ;  /* 0x0000761000137816 */ /* 0x001fe20000000013 */
[----:B------:R-:W-:Y:S06]  /*2130*/  BRA `(.L_x_16383) ;  /* 0x0000000400107947 */ /* 0x000fec0003800000 */
.L_x_16396:
        /* <DEDUP_REMOVED lines=21> */
.L_x_16405:
[----:B------:R-:W-:Y:S05]  /*2290*/  BSYNC B1 ;  /* 0x0000000000017941 */ /* 0x000fea0003800000 */
.L_x_16404:
[----:B------:R-:W-:Y:S01]  /*22a0*/  LEA R3, R0, 0x37800000, 0x17 ;  /* 0x3780000000037811 */ /* 0x000fe200078eb8ff */
[----:B------:R-:W-:-:S05]  /*22b0*/  IMAD.SHL.U32 R0, R2, 0x200000, RZ ;  /* 0x0020000002007824 */ /* 0x000fca00078e00ff */
[----:B------:R-:W-:-:S07]  /*22c0*/  LOP3.LUT R0, R3, R0, R4, 0xfe, !PT ;  /* 0x0000000003007212 */ /* 0x000fce00078efe04 */
.L_x_16403:
[----:B------:R-:W-:Y:S05]  /*22d0*/  BSYNC B0 ;  /* 0x0000000000007941 */ /* 0x000fea0003800000 */
.L_x_16402:
[----:B------:R-:W0:Y:S02]  /*22e0*/  F2I.FTZ.TRUNC.NTZ R0, R0 ;  /* 0x0000000000007305 */ /* 0x000e24000021f100 */
[----:B0-----:R-:W-:Y:S01]  /*22f0*/  PRMT R19, R0, 0x7610, R19 ;  /* 0x0000761000137816 */ /* 0x001fe20000000013 */
[----:B------:R-:W-:Y:S06]  /*2300*/  BRA `(.L_x_16383) ;  /* 0x00000000009c7947 */ /* 0x000fec0003800000 */
.L_x_16395:
        /* <DEDUP_REMOVED lines=14> */
.L_x_16409:
[----:B------:R-:W-:Y:S05]  /*23f0*/  BSYNC B0 ;  /* 0x0000000000007941 */ /* 0x000fea0003800000 */
.L_x_16408:
[----:B------:R-:W0:Y:S02]  /*2400*/  F2I.FTZ.TRUNC.NTZ R0, R0 ;  /* 0x0000000000007305 */ /* 0x000e24000021f100 */
[----:B0-----:R-:W-:Y:S01]  /*2410*/  PRMT R19, R0, 0x7610, R19 ;  /* 0x0000761000137816 */ /* 0x001fe20000000013 */
[----:B------:R-:W-:Y:S06]  /*2420*/  BRA `(.L_x_16383) ;  /* 0x0000000000547947 */ /* 0x000fec0003800000 */
.L_x_16382:
        /* <DEDUP_REMOVED lines=16> */
.L_x_16410:
[----:B------:R-:W-:Y:S01]  /*2530*/  PRMT R19, RZ, 0x7610, R19 ;  /* 0x00007610ff137816 */ /* 0x000fe20000000013 */
[----:B------:R-:W-:Y:S06]  /*2540*/  BRA `(.L_x_16383) ;  /* 0x00000000000c7947 */ /* 0x000fec0003800000 */
.L_x_16407:
[----:B------:R2:W5:Y:S01]  /*2550*/  LDG.E.U8 R19, desc[UR36][R2.64] ;  /* 0x0000002402137981 */ /* 0x000562000c1e1100 */
[----:B------:R-:W-:Y:S05]  /*2560*/  BRA `(.L_x_16383) ;  /* 0x0000000000047947 */ /* 0x000fea0003800000 */
.L_x_16406:
[----:B------:R1:W5:Y:S02]  /*2570*/  LDG.E.U8 R19, desc[UR36][R2.64] ;  /* 0x0000002402137981 */ /* 0x000364000c1e1100 */
.L_x_16383:
        /* <DEDUP_REMOVED lines=17> */
.L_x_16414:
[----:B------:R3:W5:Y:S01]  /*2690*/  LDG.E.U8 R0, desc[UR36][R2.64] ;  /* 0x0000002402007981 */ /* 0x000762000c1e1100 */
[----:B------:R-:W-:Y:S05]  /*26a0*/  BRA `(.L_x_16416) ;  /* 0x0000000c00547947 */ /* 0x000fea0003800000 */
.L_x_16413:
        /* <DEDUP_REMOVED lines=8> */
.L_x_16418:
[----:B------:R1:W5:Y:S01]  /*2730*/  LDG.E.U8 R0, desc[UR36][R2.64] ;  /* 0x0000002402007981 */ /* 0x000362000c1e1100 */
[----:B------:R-:W-:Y:S05]  /*2740*/  BRA `(.L_x_16416) ;  /* 0x0000000c002c7947 */ /* 0x000fea0003800000 */
.L_x_16417:
[----:B------:R2:W5:Y:S01]  /*2750*/  LDG.E.U16 R0, desc[UR36][R2.64] ;  /* 0x0000002402007981 */ /* 0x000562000c1e1500 */
[----:B------:R-:W-:Y:S05]  /*2760*/  BRA `(.L_x_16416) ;  /* 0x0000000c00247947 */ /* 0x000fea0003800000 */
.L_x_16412:
        /* <DEDUP_REMOVED lines=9> */
.L_x_16420:
[----:B------:R-:W2:Y:S02]  /*2800*/  LDG.E.U16 R4, desc[UR36][R2.64] ;  /* 0x0000002402047981 */ /* 0x000ea4000c1e1500 */
[----:B--2---:R-:W-:-:S06]  /*2810*/  HADD2.F32 R4, -RZ, R4.H0_H0 ;  /* 0x20000004ff047230 */ /* 0x004fcc0000004100 */
[----:B------:R-:W0:Y:S02]  /*2820*/  F2I.FTZ.TRUNC.NTZ R4, R4 ;  /* 0x0000000400047305 */ /* 0x000e24000021f100 */
[----:B0-----:R-:W-:Y:S01]  /*2830*/  PRMT R0, R4, 0x7610, R0 ;  /* 0x0000761004007816 */ /* 0x001fe20000000000 */
[----:B------:R-:W-:Y:S06]  /*2840*/  BRA `(.L_x_16416) ;  /* 0x0000000800ec7947 */ /* 0x000fec0003800000 */
.L_x_16419:
        /* <DEDUP_REMOVED lines=9> */
.L_x_16422:
[----:B------:R-:W2:Y:S02]  /*28e0*/  LDG.E.U16 R2, desc[UR36][R2.64] ;  /* 0x0000002402027981 */ /* 0x000ea4000c1e1500 */
[----:B--2---:R-:W-:-:S06]  /*28f0*/  HADD2.F32 R4, -RZ, R2.H0_H0 ;  /* 0x20000002ff047230 */ /* 0x004fcc0000004100 */
[----:B------:R-:W0:Y:S02]  /*2900*/  F2I.FTZ.TRUNC.NTZ R4, R4 ;  /* 0x0000000400047305 */ /* 0x000e24000021f100 */
[----:B0-----:R-:W-:Y:S01]  /*2910*/  PRMT R0, R4, 0x7610, R0 ;  /* 0x0000761004007816 */ /* 0x001fe20000000000 */
[----:B------:R-:W-:Y:S06]  /*2920*/  BRA `(.L_x_16416) ;  /* 0x0000000800b47947 */ /* 0x000fec0003800000 */
.L_x_16421:
[----:B------:R-:W2:Y:S02]  /*2930*/  LDG.E.64 R2, desc[UR36][R2.64] ;  /* 0x0000002402027981 */ /* 0x000ea4000c1e1b00 */
[----:B--2---:R0:W1:Y:S01]  /*2940*/  F2I.F64.TRUNC R0, R2 ;  /* 0x0000000200007311 */ /* 0x004062000030d100 */
[----:B------:R-:W-:Y:S05]  /*2950*/  BRA `(.L_x_16416) ;  /* 0x0000000800a87947 */ /* 0x000fea0003800000 */
.L_x_16411:
        /* <DEDUP_REMOVED lines=12> */
.L_x_16425:
[----:B------:R-:W2:Y:S02]  /*2a20*/  LDG.E.64 R2, desc[UR36][R2.64] ;  /* 0x0000002402027981 */ /* 0x000ea4000c1e1b00 */
[----:B--2---:R0:W1:Y:S01]  /*2a30*/  F2I.F64.TRUNC R0, R2 ;  /* 0x0000000200007311 */ /* 0x004062000030d100 */
[----:B------:R-:W-:Y:S05]  /*2a40*/  BRA `(.L_x_16416) ;  /* 0x00000008006c7947 */ /* 0x000fea0003800000 */
.L_x_16424:
        /* <DEDUP_REMOVED lines=28> */
.L_x_16427:
        /* <DEDUP_REMOVED lines=15> */
.L_x_16426:
[----:B------:R-:W2:Y:S02]  /*2d00*/  LDG.E.U16 R4, desc[UR36][R2.64] ;  /* 0x0000002402047981 */ /* 0x000ea4000c1e1500 */
[----:B--2---:R-:W-:-:S06]  /*2d10*/  IMAD.U32 R4, R4, 0x10000, RZ ;  /* 0x0001000004047824 */ /* 0x004fcc00078e00ff */
[----:B------:R-:W0:Y:S02]  /*2d20*/  F2I.FTZ.TRUNC.NTZ R4, R4 ;  /* 0x0000000400047305 */ /* 0x000e24000021f100 */
[----:B0-----:R-:W-:Y:S01]  /*2d30*/  PRMT R0, R4, 0x7610, R0 ;  /* 0x0000761004007816 */ /* 0x001fe20000000000 */
[----:B------:R-:W-:Y:S06]  /*2d40*/  BRA `(.L_x_16416) ;  /* 0x0000000400ac7947 */ /* 0x000fec0003800000 */
.L_x_16423:
        /* <DEDUP_REMOVED lines=10> */
.L_x_16430:
        /* <DEDUP_REMOVED lines=21> */
.L_x_16434:
[----:B------:R-:W-:Y:S05]  /*2f40*/  BSYNC B1 ;  /* 0x0000000000017941 */ /* 0x000fea0003800000 */
.L_x_16433:
[----:B------:R-:W-:Y:S01]  /*2f50*/  IMAD.SHL.U32 R2, R2, 0x100000, RZ ;  /* 0x0010000002027824 */ /* 0x000fe200078e00ff */
[----:B------:R-:W-:-:S04]  /*2f60*/  LEA R3, R0, 0x3b800000, 0x17 ;  /* 0x3b80000000037811 */ /* 0x000fc800078eb8ff */
[----:B------:R-:W-:-:S07]  /*2f70*/  LOP3.LUT R4, R3, R2, R4, 0xfe, !PT ;  /* 0x0000000203047212 */ /* 0x000fce00078efe04 */
.L_x_16432:
[----:B------:R-:W-:Y:S05]  /*2f80*/  BSYNC B0 ;  /* 0x0000000000007941 */ /* 0x000fea0003800000 */
.L_x_16431:
[----:B------:R-:W0:Y:S02]  /*2f90*/  F2I.FTZ.TRUNC.NTZ R4, R4 ;  /* 0x0000000400047305 */ /* 0x000e24000021f100 */
[----:B0-----:R-:W-:Y:S01]  /*2fa0*/  PRMT R0, R4, 0x7610, R0 ;  /* 0x0000761004007816 */ /* 0x001fe20000000000 */
[----:B------:R-:W-:Y:S06]  /*2fb0*/  BRA `(.L_x_16416) ;  /* 0x0000000400107947 */ /* 0x000fec0003800000 */
.L_x_16429:
        /* <DEDUP_REMOVED lines=21> */
.L_x_16438:
[----:B------:R-:W-:Y:S05]  /*3110*/  BSYNC B1 ;  /* 0x0000000000017941 */ /* 0x000fea0003800000 */
.L_x_16437:
[----:B------:R-:W-:Y:S01]  /*3120*/  IMAD.SHL.U32 R2, R2, 0x200000, RZ ;  /* 0x0020000002027824 */ /* 0x000fe200078e00ff */
[----:B------:R-:W-:-:S04]  /*3130*/  LEA R3, R0, 0x37800000, 0x17 ;  /* 0x3780000000037811 */ /* 0x000fc800078eb8ff */
[----:B------:R-:W-:-:S07]  /*3140*/  LOP3.LUT R4, R3, R2, R4, 0xfe, !PT ;  /* 0x0000000203047212 */ /* 0x000fce00078efe04 */
.L_x_16436:
[----:B------:R-:W-:Y:S05]  /*3150*/  BSYNC B0 ;  /* 0x0000000000007941 */ /* 0x000fea0003800000 */
.L_x_16435:
[----:B------:R-:W0:Y:S02]  /*3160*/  F2I.FTZ.TRUNC.NTZ R4, R4 ;  /* 0x0000000400047305 */ /* 0x000e24000021f100 */
[----:B0-----:R-:W-:Y:S01]  /*3170*/  PRMT R0, R4, 0x7610, R0 ;  /* 0x0000761004007816 */ /* 0x001fe20000000000 */
[----:B------:R-:W-:Y:S06]  /*3180*/  BRA `(.L_x_16416) ;  /* 0x00000000009c7947 */ /* 0x000fec0003800000 */
.L_x_16428:
        /* <DEDUP_REMOVED lines=14> */
.L_x_16442:
[----:B------:R-:W-:Y:S05]  /*3270*/  BSYNC B0 ;  /* 0x0000000000007941 */ /* 0x000fea0003800000 */
.L_x_16441:
[----:B------:R-:W0:Y:S02]  /*3280*/  F2I.FTZ.TRUNC.NTZ R4, R4 ;  /* 0x0000000400047305 */ /* 0x000e24000021f100 */
[----:B0-----:R-:W-:Y:S01]  /*3290*/  PRMT R0, R4, 0x7610, R0 ;  /* 0x0000761004007816 */ /* 0x001fe20000000000 */
[----:B------:R-:W-:Y:S06]  /*32a0*/  BRA `(.L_x_16416) ;  /* 0x0000000000547947 */ /* 0x000fec0003800000 */
.L_x_16415:
        /* <DEDUP_REMOVED lines=16> */
.L_x_16443:
[----:B------:R-:W-:Y:S01]  /*33b0*/  PRMT R0, RZ, 0x7610, R0 ;  /* 0x00007610ff007816 */ /* 0x000fe20000000000 */
[----:B------:R-:W-:Y:S06]  /*33c0*/  BRA `(.L_x_16416) ;  /* 0x00000000000c7947 */ /* 0x000fec0003800000 */
.L_x_16440:
[----:B------:R0:W5:Y:S01]  /*33d0*/  LDG.E.U8 R0, desc[UR36][R2.64] ;  /* 0x0000002402007981 */ /* 0x000162000c1e1100 */
[----:B------:R-:W-:Y:S05]  /*33e0*/  BRA `(.L_x_16416) ;  /* 0x0000000000047947 */ /* 0x000fea0003800000 */
.L_x_16439:
[----:B------:R0:W5:Y:S02]  /*33f0*/  LDG.E.U8 R0, desc[UR36][R2.64] ;  /* 0x0000002402007981 */ /* 0x000164000c1e1100 */
.L_x_16416:
[----:B------:R-:W0:Y:S02]  /*3400*/  LDC.U8 R4, c[0x0][0x491] ;  /* 0x00012440ff047b82 */ /* 0x000e240000000000 */
[C---:B012345:R-:W-:Y:S02]  /*3410*/  LOP3.LUT R2, R0.reuse, 0xffff, RZ, 0xc0, !PT ;  /* 0x0000ffff00027812 */ /* 0x07ffe400078ec0ff */
[----:B------:R-:W-:Y:S02]  /*3420*/  LOP3.LUT R0, R0, 0xff, RZ, 0xc0, !PT ;  /* 0x000000ff00007812 */ /* 0x000fe400078ec0ff */
[----:B------:R-:W-:Y:S02]  /*3430*/  PRMT R2, R2, 0x8880, RZ ;  /* 0x0000888002027816 */ /* 0x000fe400000000ff */
[----:B------:R-:W-:Y:S02]  /*3440*/  LOP3.LUT R19, R19, 0xff, RZ, 0xc0, !PT ;  /* 0x000000ff13137812 */ /* 0x000fe400078ec0ff */
[----:B------:R-:W-:-:S02]  /*3450*/  ISETP.GT.U32.AND P0, PT, R0, 0x7, PT ;  /* 0x000000070000780c */ /* 0x000fc40003f04070 */
        /* <DEDUP_REMOVED lines=15> */
.L_x_16447:
[----:B------:R1:W-:Y:S01]  /*3550*/  STG.E.U8 desc[UR36][R16.64], R5 ;  /* 0x0000000510007986 */ /* 0x0003e2000c101124 */
[----:B------:R-:W-:Y:S05]  /*3560*/  BRA `(.L_x_16449) ;  /* 0x0000000c00987947 */ /* 0x000fea0003800000 */
.L_x_16446:
        /* <DEDUP_REMOVED lines=12> */
.L_x_16451:
[----:B------:R-:W-:-:S04]  /*3630*/  LOP3.LUT R5, R5, 0xffff, RZ, 0xc0, !PT ;  /* 0x0000ffff05057812 */ /* 0x000fc800078ec0ff */
[----:B------:R-:W-:-:S05]  /*3640*/  PRMT R3, R5, 0x8880, RZ ;  /* 0x0000888005037816 */ /* 0x000fca00000000ff */
[----:B------:R3:W-:Y:S01]  /*3650*/  STG.E desc[UR36][R16.64], R3 ;  /* 0x0000000310007986 */ /* 0x0007e2000c101924 */
[----:B------:R-:W-:Y:S05]  /*3660*/  BRA `(.L_x_16449) ;  /* 0x0000000c00587947 */ /* 0x000fea0003800000 */
.L_x_16450:
[----:B------:R-:W-:-:S04]  /*3670*/  PRMT R3, R5, 0x8880, RZ ;  /* 0x0000888005037816 */ /* 0x000fc800000000ff */
[----:B------:R-:W-:-:S05]  /*3680*/  PRMT R3, R3, 0x7710, RZ ;  /* 0x0000771003037816 */ /* 0x000fca00000000ff */
[----:B------:R2:W-:Y:S01]  /*3690*/  STG.E.U16 desc[UR36][R16.64], R3 ;  /* 0x0000000310007986 */ /* 0x0005e2000c101524 */
[----:B------:R-:W-:Y:S05]  /*36a0*/  BRA `(.L_x_16449) ;  /* 0x0000000c00487947 */ /* 0x000fea0003800000 */
.L_x_16445:
        /* <DEDUP_REMOVED lines=9> */
.L_x_16453:
[----:B------:R-:W0:Y:S02]  /*3740*/  I2F.S8 R0, R5 ;  /* 0x0000000500007306 */ /* 0x000e240000001400 */
[----:B0-----:R-:W-:-:S05]  /*3750*/  F2FP.F16.F32.PACK_AB R0, RZ, R0 ;  /* 0x00000000ff00723e */ /* 0x001fca00000000ff */
[----:B------:R0:W-:Y:S01]  /*3760*/  STG.E.U16 desc[UR36][R16.64], R0 ;  /* 0x0000000010007986 */ /* 0x0001e2000c101524 */
[----:B------:R-:W-:Y:S05]  /*3770*/  BRA `(.L_x_16449) ;  /* 0x0000000c00147947 */ /* 0x000fea0003800000 */
.L_x_16452:
        /* <DEDUP_REMOVED lines=10> */
.L_x_16455:
[----:B------:R-:W0:Y:S02]  /*3820*/  I2F.S8 R5, R5 ;  /* 0x0000000500057306 */ /* 0x000e240000001400 */
[----:B0-----:R-:W-:-:S04]  /*3830*/  F2FP.F16.F32.PACK_AB R3, RZ, R5 ;  /* 0x00000005ff03723e */ /* 0x001fc800000000ff */
[----:B------:R-:W-:-:S05]  /*3840*/  PRMT R3, R3, 0x5410, RZ ;  /* 0x0000541003037816 */ /* 0x000fca00000000ff */
[----:B------:R0:W-:Y:S01]  /*3850*/  STG.E desc[UR36][R16.64], R3 ;  /* 0x0000000310007986 */ /* 0x0001e2000c101924 */
[----:B------:R-:W-:Y:S05]  /*3860*/  BRA `(.L_x_16449) ;  /* 0x0000000800d87947 */ /* 0x000fea0003800000 */
.L_x_16454:
[----:B------:R-:W-:-:S04]  /*3870*/  PRMT R2, R5, 0x8880, RZ ;  /* 0x0000888005027816 */ /* 0x000fc800000000ff */
[----:B------:R-:W-:-:S06]  /*3880*/  PRMT R2, R2, 0x7710, RZ ;  /* 0x0000771002027816 */ /* 0x000fcc00000000ff */
[----:B------:R-:W0:Y:S02]  /*3890*/  I2F.F64.S16 R2, R2 ;  /* 0x0000000200027312 */ /* 0x000e240000101c00 */
[----:B0-----:R0:W-:Y:S01]  /*38a0*/  STG.E.64 desc[UR36][R16.64], R2 ;  /* 0x0000000210007986 */ /* 0x0011e2000c101b24 */
[----:B------:R-:W-:Y:S05]  /*38b0*/  BRA `(.L_x_16449) ;  /* 0x0000000800c47947 */ /* 0x000fea0003800000 */
.L_x_16444:
        /* <DEDUP_REMOVED lines=12> */
.L_x_16458:
[----:B------:R-:W-:Y:S02]  /*3980*/  PRMT R4, R5, 0x8880, RZ ;  /* 0x0000888005047816 */ /* 0x000fe400000000ff */
[----:B------:R-:W-:Y:S02]  /*3990*/  CS2R R6, SRZ ;  /* 0x0000000000067805 */ /* 0x000fe4000001ff00 */
[----:B------:R-:W-:-:S06]  /*39a0*/  PRMT R4, R4, 0x7710, RZ ;  /* 0x0000771004047816 */ /* 0x000fcc00000000ff */
[----:B------:R-:W0:Y:S02]  /*39b0*/  I2F.F64.S16 R4, R4 ;  /* 0x0000000400047312 */ /* 0x000e240000101c00 */
[----:B0-----:R0:W-:Y:S01]  /*39c0*/  STG.E.128 desc[UR36][R16.64], R4 ;  /* 0x0000000410007986 */ /* 0x0011e2000c101d24 */
[----:B------:R-:W-:Y:S05]  /*39d0*/  BRA `(.L_x_16449) ;  /* 0x00000008007c7947 */ /* 0x000fea0003800000 */
.L_x_16457:
        /* <DEDUP_REMOVED lines=21> */
.L_x_16462:
[----:B------:R-:W-:Y:S05]  /*3b30*/  BSYNC B0 ;  /* 0x0000000000007941 */ /* 0x000fea0003800000 */
.L_x_16461:
[----:B------:R-:W-:-:S05]  /*3b40*/  LOP3.LUT R3, R0, R3, RZ, 0xfc, !PT ;  /* 0x0000000300037212 */ /* 0x000fca00078efcff */
[----:B------:R0:W-:Y:S01]  /*3b50*/  STG.E.U8 desc[UR36][R16.64], R3 ;  /* 0x0000000310007986 */ /* 0x0001e2000c101124 */
[----:B------:R-:W-:Y:S05]  /*3b60*/  BRA `(.L_x_16449) ;  /* 0x0000000800187947 */ /* 0x000fea0003800000 */
.L_x_16460:
        /* <DEDUP_REMOVED lines=13> */
.L_x_16464:
[----:B------:R-:W-:Y:S01]  /*3c40*/  IMAD.MOV.U32 R0, RZ, RZ, 0x7f ;  /* 0x0000007fff007424 */ /* 0x000fe200078e00ff */
[----:B------:R-:W-:-:S04]  /*3c50*/  ISETP.GT.U32.AND P0, PT, R2, 0x7f800000, PT ;  /* 0x7f8000000200780c */ /* 0x000fc80003f04070 */
[----:B------:R-:W-:-:S09]  /*3c60*/  SEL R0, R0, 0x7c, P0 ;  /* 0x0000007c00007807 */ /* 0x000fd20000000000 */
.L_x_16465:
[----:B------:R-:W-:Y:S05]  /*3c70*/  BSYNC B0 ;  /* 0x0000000000007941 */ /* 0x000fea0003800000 */
.L_x_16463:
[----:B------:R-:W-:-:S04]  /*3c80*/  LOP3.LUT R2, R5, 0x80000000, RZ, 0xc0, !PT ;  /* 0x8000000005027812 */ /* 0x000fc800078ec0ff */
[----:B------:R-:W-:-:S04]  /*3c90*/  SHF.R.U32.HI R3, RZ, 0x18, R2 ;  /* 0x00000018ff037819 */ /* 0x000fc80000011602 */
[----:B------:R-:W-:-:S05]  /*3ca0*/  LOP3.LUT R3, R0, R3, RZ, 0xfc, !PT ;  /* 0x0000000300037212 */ /* 0x000fca00078efcff */
[----:B------:R0:W-:Y:S01]  /*3cb0*/  STG.E.U8 desc[UR36][R16.64], R3 ;  /* 0x0000000310007986 */ /* 0x0001e2000c101124 */
[----:B------:R-:W-:Y:S05]  /*3cc0*/  BRA `(.L_x_16449) ;  /* 0x0000000400c07947 */ /* 0x000fea0003800000 */
.L_x_16459:
[----:B------:R-:W0:Y:S02]  /*3cd0*/  I2F.S8 R0, R5 ;  /* 0x0000000500007306 */ /* 0x000e240000001400 */
[----:B0-----:R-:W-:-:S05]  /*3ce0*/  F2FP.BF16.F32.PACK_AB R0, RZ, R0 ;  /* 0x00000000ff00723e */ /* 0x001fca00000010ff */
[----:B------:R0:W-:Y:S01]  /*3cf0*/  STG.E.U16 desc[UR36][R16.64], R0 ;  /* 0x0000000010007986 */ /* 0x0001e2000c101524 */
[----:B------:R-:W-:Y:S05]  /*3d00*/  BRA `(.L_x_16449) ;  /* 0x0000000400b07947 */ /* 0x000fea0003800000 */
.L_x_16456:
        /* <DEDUP_REMOVED lines=12> */
.L_x_16468:
        /* <DEDUP_REMOVED lines=17> */
.L_x_16471:
[----:B------:R-:W-:-:S04]  /*3ee0*/  LOP3.LUT R2, R5, 0x80000000, RZ, 0xc0, !PT ;  /* 0x8000000005027812 */ /* 0x000fc800078ec0ff */
[----:B------:R-:W-:-:S04]  /*3ef0*/  SHF.R.U32.HI R3, RZ, 0x18, R2 ;  /* 0x00000018ff037819 */ /* 0x000fc80000011602 */
[----:B------:R-:W-:-:S04]  /*3f00*/  LOP3.LUT R0, R0, R3, RZ, 0xfc, !PT ;  /* 0x0000000300007212 */ /* 0x000fc800078efcff */
[----:B------:R-:W-:-:S07]  /*3f10*/  PRMT R8, R0, 0x7610, R8 ;  /* 0x0000761000087816 */ /* 0x000fce0000000008 */
.L_x_16470:
[----:B------:R-:W-:Y:S05]  /*3f20*/  BSYNC B0 ;  /* 0x0000000000007941 */ /* 0x000fea0003800000 */
.L_x_16469:
[----:B------:R0:W-:Y:S01]  /*3f30*/  STG.E.U8 desc[UR36][R16.64], R8 ;  /* 0x0000000810007986 */ /* 0x0001e2000c101124 */
[----:B------:R-:W-:Y:S05]  /*3f40*/  BRA `(.L_x_16449) ;  /* 0x0000000400207947 */ /* 0x000fea0003800000 */
.L_x_16467:
        /* <DEDUP_REMOVED lines=17> */
.L_x_16474:
[----:B------:R-:W-:-:S04]  /*4060*/  LOP3.LUT R2, R5, 0x80000000, RZ, 0xc0, !PT ;  /* 0x8000000005027812 */ /* 0x000fc800078ec0ff */
[----:B------:R-:W-:-:S04]  /*4070*/  SHF.R.U32.HI R3, RZ, 0x18, R2 ;  /* 0x00000018ff037819 */ /* 0x000fc80000011602 */
[----:B------:R-:W-:-:S04]  /*4080*/  LOP3.LUT R0, R0, R3, RZ, 0xfc, !PT ;  /* 0x0000000300007212 */ /* 0x000fc800078efcff */
[----:B------:R-:W-:-:S07]  /*4090*/  PRMT R8, R0, 0x7610, R8 ;  /* 0x0000761000087816 */ /* 0x000fce0000000008 */
.L_x_16473:
[----:B------:R-:W-:Y:S05]  /*40a0*/  BSYNC B0 ;  /* 0x0000000000007941 */ /* 0x000fea0003800000 */
.L_x_16472:
[----:B------:R0:W-:Y:S01]  /*40b0*/  STG.E.U8 desc[UR36][R16.64], R8 ;  /* 0x0000000810007986 */ /* 0x0001e2000c101124 */
[----:B------:R-:W-:Y:S05]  /*40c0*/  BRA `(.L_x_16449) ;  /* 0x0000000000c07947 */ /* 0x000fea0003800000 */
.L_x_16466:
        /* <DEDUP_REMOVED lines=22> */
.L_x_16448:
        /* <DEDUP_REMOVED lines=16> */
.L_x_16477:
[----:B------:R-:W-:Y:S05]  /*4330*/  BRA `(.L_x_16449) ;  /* 0x0000000000247947 */ /* 0x000fea0003800000 */
.L_x_16476:
[----:B------:R-:W-:-:S04]  /*4340*/  LOP3.LUT R5, R5, 0xffff, RZ, 0xc0, !PT ;  /* 0x0000ffff05057812 */ /* 0x000fc800078ec0ff */
[----:B------:R-:W-:-:S05]  /*4350*/  PRMT R5, R5, 0x8880, RZ ;  /* 0x0000888005057816 */ /* 0x000fca00000000ff */
[----:B------:R-:W-:-:S05]  /*4360*/  IMAD.MOV.U32 R2, RZ, RZ, R5 ;  /* 0x000000ffff027224 */ /* 0x000fca00078e0005 */
[----:B------:R-:W-:-:S05]  /*4370*/  SHF.R.S32.HI R3, RZ, 0x1f, R2 ;  /* 0x0000001fff037819 */ /* 0x000fca0000011402 */
[----:B------:R0:W-:Y:S01]  /*4380*/  STG.E.64 desc[UR36][R16.64], R2 ;  /* 0x0000000210007986 */ /* 0x0001e2000c101b24 */
[----:B------:R-:W-:Y:S05]  /*4390*/  BRA `(.L_x_16449) ;  /* 0x00000000000c7947 */ /* 0x000fea0003800000 */
.L_x_16475:
[----:B------:R-:W-:-:S04]  /*43a0*/  LOP3.LUT R5, R5, 0xffff, RZ, 0xc0, !PT ;  /* 0x0000ffff05057812 */ /* 0x000fc800078ec0ff */
[----:B------:R-:W-:-:S05]  /*43b0*/  PRMT R3, R5, 0x8880, RZ ;  /* 0x0000888005037816 */ /* 0x000fca00000000ff */
[----:B------:R0:W-:Y:S02]  /*43c0*/  STG.E desc[UR36][R16.64], R3 ;  /* 0x0000000310007986 */ /* 0x0001e4000c101924 */
.L_x_16449:
[----:B------:R-:W-:-:S04]  /*43d0*/  IMAD R18, R18, 0x200, R23 ;  /* 0x0000020012127824 */ /* 0x000fc800078e0217 */
[----:B------:R-:W-:-:S07]  /*43e0*/  VIADD R19, R18, 0x80 ;  /* 0x0000008012137836 */ /* 0x000fce0000000000 */
.L_x_16376:
[----:B------:R-:W-:Y:S05]  /*43f0*/  BSYNC B6 ;  /* 0x0000000000067941 */ /* 0x000fea0003800000 */
.L_x_16375:
        /* <DEDUP_REMOVED lines=358> */
.L_x_16480:
        /* <DEDUP_REMOVED lines=20> */
.L_x_16484:
[----:B------:R0:W5:Y:S01]  /*5ba0*/  LDG.E.U8 R22, desc[UR36][R2.64] ;  /* 0x0000002402167981 */ /* 0x000162000c1e1100 */
[----:B------:R-:W-:Y:S05]  /*5bb0*/  BRA `(.L_x_16486) ;  /* 0x0000000c00547947 */ /* 0x000fea0003800000 */
.L_x_16483:
        /* <DEDUP_REMOVED lines=8> */
.L_x_16488:
[----:B------:R0:W5:Y:S01]  /*5c40*/  LDG.E.U8 R22, desc[UR36][R2.64] ;  /* 0x0000002402167981 */ /* 0x000162000c1e1100 */
[----:B------:R-:W-:Y:S05]  /*5c50*/  BRA `(.L_x_16486) ;  /* 0x0000000c002c7947 */ /* 0x000fea0003800000 */
.L_x_16487:
[----:B------:R0:W5:Y:S01]  /*5c60*/  LDG.E.U16 R22, desc[UR36][R2.64] ;  /* 0x0000002402167981 */ /* 0x000162000c1e1500 */
[----:B------:R-:W-:Y:S05]  /*5c70*/  BRA `(.L_x_16486) ;  /* 0x0000000c00247947 */ /* 0x000fea0003800000 */
.L_x_16482:
        /* <DEDUP_REMOVED lines=9> */
.L_x_16490:
[----:B------:R-:W2:Y:S02]  /*5d10*/  LDG.E.U16 R0, desc[UR36][R2.64] ;  /* 0x0000002402007981 */ /* 0x000ea4000c1e1500 */
[----:B--2---:R-:W-:-:S06]  /*5d20*/  HADD2.F32 R0, -RZ, R0.H0_H0 ;  /* 0x20000000ff007230 */ /* 0x004fcc0000004100 */
[----:B------:R-:W0:Y:S02]  /*5d30*/  F2I.FTZ.TRUNC.NTZ R0, R0 ;  /* 0x0000000000007305 */ /* 0x000e24000021f100 */
[----:B0-----:R-:W-:Y:S01]  /*5d40*/  PRMT R22, R0, 0x7610, R22 ;  /* 0x0000761000167816 */ /* 0x001fe20000000016 */
[----:B------:R-:W-:Y:S06]  /*5d50*/  BRA `(.L_x_16486) ;  /* 0x0000000800ec7947 */ /* 0x000fec0003800000 */
.L_x_16489:
        /* <DEDUP_REMOVED lines=9> */
.L_x_16492:
[----:B------:R-:W2:Y:S02]  /*5df0*/  LDG.E.U16 R2, desc[UR36][R2.64] ;  /* 0x0000002402027981 */ /* 0x000ea4000c1e1500 */
[----:B--2---:R-:W-:-:S06]  /*5e00*/  HADD2.F32 R0, -RZ, R2.H0_H0 ;  /* 0x20000002ff007230 */ /* 0x004fcc0000004100 */
[----:B------:R-:W0:Y:S02]  /*5e10*/  F2I.FTZ.TRUNC.NTZ R0, R0 ;  /* 0x0000000000007305 */ /* 0x000e24000021f100 */
[----:B0-----:R-:W-:Y:S01]  /*5e20*/  PRMT R22, R0, 0x7610, R22 ;  /* 0x0000761000167816 */ /* 0x001fe20000000016 */
[----:B------:R-:W-:Y:S06]  /*5e30*/  BRA `(.L_x_16486) ;  /* 0x0000000800b47947 */ /* 0x000fec0003800000 */
.L_x_16491:
[----:B------:R-:W2:Y:S02]  /*5e40*/  LDG.E.64 R2, desc[UR36][R2.64] ;  /* 0x0000002402027981 */ /* 0x000ea4000c1e1b00 */
[----:B--2---:R0:W1:Y:S01]  /*5e50*/  F2I.F64.TRUNC R22, R2 ;  /* 0x0000000200167311 */ /* 0x004062000030d100 */
[----:B------:R-:W-:Y:S05]  /*5e60*/  BRA `(.L_x_16486) ;  /* 0x0000000800a87947 */ /* 0x000fea0003800000 */
.L_x_16481:
        /* <DEDUP_REMOVED lines=12> */
.L_x_16495:
[----:B------:R-:W2:Y:S02]  /*5f30*/  LDG.E.64 R2, desc[UR36][R2.64] ;  /* 0x0000002402027981 */ /* 0x000ea4000c1e1b00 */
[----:B--2---:R0:W1:Y:S01]  /*5f40*/  F2I.F64.TRUNC R22, R2 ;  /* 0x0000000200167311 */ /* 0x004062000030d100 */
[----:B------:R-:W-:Y:S05]  /*5f50*/  BRA `(.L_x_16486) ;  /* 0x00000008006c7947 */ /* 0x000fea0003800000 */
.L_x_16494:
        /* <DEDUP_REMOVED lines=28> */
.L_x_16497:
        /* <DEDUP_REMOVED lines=15> */
.L_x_16496:
[----:B------:R-:W2:Y:S02]  /*6210*/  LDG.E.U16 R0, desc[UR36][R2.64] ;  /* 0x0000002402007981 */ /* 0x000ea4000c1e1500 */
[----:B--2---:R-:W-:-:S06]  /*6220*/  IMAD.U32 R0, R0, 0x10000, RZ ;  /* 0x0001000000007824 */ /* 0x004fcc00078e00ff */
[----:B------:R-:W0:Y:S02]  /*6230*/  F2I.FTZ.TRUNC.NTZ R0, R0 ;  /* 0x0000000000007305 */ /* 0x000e24000021f100 */
[----:B0-----:R-:W-:Y:S01]  /*6240*/  PRMT R22, R0, 0x7610, R22 ;  /* 0x0000761000167816 */ /* 0x001fe20000000016 */
[----:B------:R-:W-:Y:S06]  /*6250*/  BRA `(.L_x_16486) ;  /* 0x0000000400ac7947 */ /* 0x000fec0003800000 */
.L_x_16493:
        /* <DEDUP_REMOVED lines=10> */
.L_x_16500:
        /* <DEDUP_REMOVED lines=21> */
.L_x_16504:
[----:B------:R-:W-:Y:S05]  /*6450*/  BSYNC B1 ;  /* 0x0000000000017941 */ /* 0x000fea0003800000 */
.L_x_16503:
[----:B------:R-:W-:Y:S01]  /*6460*/  LEA R3, R0, 0x3b800000, 0x17 ;  /* 0x3b80000000037811 */ /* 0x000fe200078eb8ff */
[----:B------:R-:W-:-:S05]  /*6470*/  IMAD.SHL.U32 R0, R2, 0x100000, RZ ;  /* 0x0010000002007824 */ /* 0x000fca00078e00ff */
[----:B------:R-:W-:-:S07]  /*6480*/  LOP3.LUT R0, R3, R0, R4, 0xfe, !PT ;  /* 0x0000000003007212 */ /* 0x000fce00078efe04 */
.L_x_16502:
[----:B------:R-:W-:Y:S05]  /*6490*/  BSYNC B0 ;  /* 0x0000000000007941 */ /* 0x000fea0003800000 */
.L_x_16501:
[----:B------:R-:W0:Y:S02]  /*64a0*/  F2I.FTZ.TRUNC.NTZ R0, R0 ;  /* 0x0000000000007305 */ /* 0x000e24000021f100 */
[----:B0-----:R-:W-:Y:S01]  /*64b0*/  PRMT R22, R0, 0x7610, R22 ;  /* 0x0000761000167816 */ /* 0x001fe20000000016 */
[----:B------:R-:W-:Y:S06]  /*64c0*/  BRA `(.L_x_16486) ;  /* 0x0000000400107947 */ /* 0x000fec0003800000 */
.L_x_16499:
        /* <DEDUP_REMOVED lines=21> */
.L_x_16508:
[----:B------:R-:W-:Y:S05]  /*6620*/  BSYNC B1 ;  /* 0x0000000000017941 */ /* 0x000fea0003800000 */
.L_x_16507:
[----:B------:R-:W-:Y:S01]  /*6630*/  LEA R3, R0, 0x37800000, 0x17 ;  /* 0x3780000000037811 */ /* 0x000fe200078eb8ff */
[----:B------:R-:W-:-:S05]  /*6640*/  IMAD.SHL.U32 R0, R2, 0x200000, RZ ;  /* 0x0020000002007824 */ /* 0x000fca00078e00ff */
[----:B------:R-:W-:-:S07]  /*6650*/  LOP3.LUT R0, R3, R0, R4, 0xfe, !PT ;  /* 0x0000000003007212 */ /* 0x000fce00078efe04 */
.L_x_16506:
[----:B------:R-:W-:Y:S05]  /*6660*/  BSYNC B0 ;  /* 0x0000000000007941 */ /* 0x000fea0003800000 */
.L_x_16505:
[----:B------:R-:W0:Y:S02]  /*6670*/  F2I.FTZ.TRUNC.NTZ R0, R0 ;  /* 0x0000000000007305 */ /* 0x000e24000021f100 */
[----:B0-----:R-:W-:Y:S01]  /*6680*/  PRMT R22, R0, 0x7610, R22 ;  /* 0x0000761000167816 */ /* 0x001fe20000000016 */
[----:B------:R-:W-:Y:S06]  /*6690*/  BRA `(.L_x_16486) ;  /* 0x00000000009c7947 */ /* 0x000fec0003800000 */
.L_x_16498:
        /* <DEDUP_REMOVED lines=14> */
.L_x_16512:
[----:B------:R-:W-:Y:S05]  /*6780*/  BSYNC B0 ;  /* 0x0000000000007941 */ /* 0x000fea0003800000 */
.L_x_16511:
[----:B------:R-:W0:Y:S02]  /*6790*/  F2I.FTZ.TRUNC.NTZ R0, R0 ;  /* 0x0000000000007305 */ /* 0x000e24000021f100 */
[----:B0-----:R-:W-:Y:S01]  /*67a0*/  PRMT R22, R0, 0x7610, R22 ;  /* 0x0000761000167816 */ /* 0x001fe20000000016 */
[----:B------:R-:W-:Y:S06]  /*67b0*/  BRA `(.L_x_16486) ;  /* 0x0000000000547947 */ /* 0x000fec0003800000 */
.L_x_16485:
        /* <DEDUP_REMOVED lines=16> */
.L_x_16513:
[----:B------:R-:W-:Y:S01]  /*68c0*/  PRMT R22, RZ, 0x7610, R22 ;  /* 0x00007610ff167816 */ /* 0x000fe20000000016 */
[----:B------:R-:W-:Y:S06]  /*68d0*/  BRA `(.L_x_16486) ;  /* 0x00000000000c7947 */ /* 0x000fec0003800000 */
.L_x_16510:
[----:B------:R3:W5:Y:S01]  /*68e0*/  LDG.E.U8 R22, desc[UR36][R2.64] ;  /* 0x0000002402167981 */ /* 0x000762000c1e1100 */
[----:B------:R-:W-:Y:S05]  /*68f0*/  BRA `(.L_x_16486) ;  /* 0x0000000000047947 */ /* 0x000fea0003800000 */
.L_x_16509:
[----:B------:R4:W5:Y:S02]  /*6900*/  LDG.E.U8 R22, desc[UR36][R2.64] ;  /* 0x0000002402167981 */ /* 0x000964000c1e1100 */
.L_x_16486:
        /* <DEDUP_REMOVED lines=17> */
.L_x_16517:
[----:B------:R4:W5:Y:S01]  /*6a20*/  LDG.E.U8 R0, desc[UR36][R2.64] ;  /* 0x0000002402007981 */ /* 0x000962000c1e1100 */
[----:B------:R-:W-:Y:S05]  /*6a30*/  BRA `(.L_x_16519) ;  /* 0x0000000c00547947 */ /* 0x000fea0003800000 */
.L_x_16516:
        /* <DEDUP_REMOVED lines=8> */
.L_x_16521:
[----:B------:R2:W5:Y:S01]  /*6ac0*/  LDG.E.U8 R0, desc[UR36][R2.64] ;  /* 0x0000002402007981 */ /* 0x000562000c1e1100 */
[----:B------:R-:W-:Y:S05]  /*6ad0*/  BRA `(.L_x_16519) ;  /* 0x0000000c002c7947 */ /* 0x000fea0003800000 */
.L_x_16520:
[----:B------:R0:W5:Y:S01]  /*6ae0*/  LDG.E.U16 R0, desc[UR36][R2.64] ;  /* 0x0000002402007981 */ /* 0x000162000c1e1500 */
[----:B------:R-:W-:Y:S05]  /*6af0*/  BRA `(.L_x_16519) ;  /* 0x0000000c00247947 */ /* 0x000fea0003800000 */
.L_x_16515:
        /* <DEDUP_REMOVED lines=9> */
.L_x_16523:
[----:B------:R-:W2:Y:S02]  /*6b90*/  LDG.E.U16 R4, desc[UR36][R2.64] ;  /* 0x0000002402047981 */ /* 0x000ea4000c1e1500 */
[----:B--2---:R-:W-:-:S06]  /*6ba0*/  HADD2.F32 R4, -RZ, R4.H0_H0 ;  /* 0x20000004ff047230 */ /* 0x004fcc0000004100 */
[----:B------:R-:W0:Y:S02]  /*6bb0*/  F2I.FTZ.TRUNC.NTZ R4, R4 ;  /* 0x0000000400047305 */ /* 0x000e24000021f100 */
[----:B0-----:R-:W-:Y:S01]  /*6bc0*/  PRMT R0, R4, 0x7610, R0 ;  /* 0x0000761004007816 */ /* 0x001fe20000000000 */
[----:B------:R-:W-:Y:S06]  /*6bd0*/  BRA `(.L_x_16519) ;  /* 0x0000000800ec7947 */ /* 0x000fec0003800000 */
.L_x_16522:
        /* <DEDUP_REMOVED lines=9> */
.L_x_16525:
[----:B------:R-:W2:Y:S02]  /*6c70*/  LDG.E.U16 R2, desc[UR36][R2.64] ;  /* 0x0000002402027981 */ /* 0x000ea4000c1e1500 */
[----:B--2---:R-:W-:-:S06]  /*6c80*/  HADD2.F32 R4, -RZ, R2.H0_H0 ;  /* 0x20000002ff047230 */ /* 0x004fcc0000004100 */
[----:B------:R-:W0:Y:S02]  /*6c90*/  F2I.FTZ.TRUNC.NTZ R4, R4 ;  /* 0x0000000400047305 */ /* 0x000e24000021f100 */
[----:B0-----:R-:W-:Y:S01]  /*6ca0*/  PRMT R0, R4, 0x7610, R0 ;  /* 0x0000761004007816 */ /* 0x001fe20000000000 */
[----:B------:R-:W-:Y:S06]  /*6cb0*/  BRA `(.L_x_16519) ;  /* 0x0000000800b47947 */ /* 0x000fec0003800000 */
.L_x_16524:
[----:B------:R-:W2:Y:S02]  /*6cc0*/  LDG.E.64 R2, desc[UR36][R2.64] ;  /* 0x0000002402027981 */ /* 0x000ea4000c1e1b00 */
[----:B--2---:R0:W1:Y:S01]  /*6cd0*/  F2I.F64.TRUNC R0, R2 ;  /* 0x0000000200007311 */ /* 0x004062000030d100 */
[----:B------:R-:W-:Y:S05]  /*6ce0*/  BRA `(.L_x_16519) ;  /* 0x0000000800a87947 */ /* 0x000fea0003800000 */
.L_x_16514:
        /* <DEDUP_REMOVED lines=12> */
.L_x_16528:
[----:B------:R-:W2:Y:S02]  /*6db0*/  LDG.E.64 R2, desc[UR36][R2.64] ;  /* 0x0000002402027981 */ /* 0x000ea4000c1e1b00 */
[----:B--2---:R0:W1:Y:S01]  /*6dc0*/  F2I.F64.TRUNC R0, R2 ;  /* 0x0000000200007311 */ /* 0x004062000030d100 */
[----:B------:R-:W-:Y:S05]  /*6dd0*/  BRA `(.L_x_16519) ;  /* 0x00000008006c7947 */ /* 0x000fea0003800000 */
.L_x_16527:
        /* <DEDUP_REMOVED lines=28> */
.L_x_16530:
        /* <DEDUP_REMOVED lines=15> */
.L_x_16529:
[----:B------:R-:W2:Y:S02]  /*7090*/  LDG.E.U16 R4, desc[UR36][R2.64] ;  /* 0x0000002402047981 */ /* 0x000ea4000c1e1500 */
[----:B--2---:R-:W-:-:S06]  /*70a0*/  IMAD.U32 R4, R4, 0x10000, RZ ;  /* 0x0001000004047824 */ /* 0x004fcc00078e00ff */
[----:B------:R-:W0:Y:S02]  /*70b0*/  F2I.FTZ.TRUNC.NTZ R4, R4 ;  /* 0x0000000400047305 */ /* 0x000e24000021f100 */
[----:B0-----:R-:W-:Y:S01]  /*70c0*/  PRMT R0, R4, 0x7610, R0 ;  /* 0x0000761004007816 */ /* 0x001fe20000000000 */
[----:B------:R-:W-:Y:S06]  /*70d0*/  BRA `(.L_x_16519) ;  /* 0x0000000400ac7947 */ /* 0x000fec0003800000 */
.L_x_16526:
        /* <DEDUP_REMOVED lines=10> */
.L_x_16533:
        /* <DEDUP_REMOVED lines=21> */
.L_x_16537:
[----:B------:R-:W-:Y:S05]  /*72d0*/  BSYNC B1 ;  /* 0x0000000000017941 */ /* 0x000fea0003800000 */
.L_x_16536:
[----:B------:R-:W-:Y:S01]  /*72e0*/  IMAD.SHL.U32 R2, R2, 0x100000, RZ ;  /* 0x0010000002027824 */ /* 0x000fe200078e00ff */
[----:B------:R-:W-:-:S04]  /*72f0*/  LEA R3, R0, 0x3b800000, 0x17 ;  /* 0x3b80000000037811 */ /* 0x000fc800078eb8ff */
[----:B------:R-:W-:-:S07]  /*7300*/  LOP3.LUT R4, R3, R2, R4, 0xfe, !PT ;  /* 0x0000000203047212 */ /* 0x000fce00078efe04 */
.L_x_16535:
[----:B------:R-:W-:Y:S05]  /*7310*/  BSYNC B0 ;  /* 0x0000000000007941 */ /* 0x000fea0003800000 */
.L_x_16534:
[----:B------:R-:W0:Y:S02]  /*7320*/  F2I.FTZ.TRUNC.NTZ R4, R4 ;  /* 0x0000000400047305 */ /* 0x000e24000021f100 */
[----:B0-----:R-:W-:Y:S01]  /*7330*/  PRMT R0, R4, 0x7610, R0 ;  /* 0x0000761004007816 */ /* 0x001fe20000000000 */
[----:B------:R-:W-:Y:S06]  /*7340*/  BRA `(.L_x_16519) ;  /* 0x0000000400107947 */ /* 0x000fec0003800000 */
.L_x_16532:
        /* <DEDUP_REMOVED lines=21> */
.L_x_16541:
[----:B------:R-:W-:Y:S05]  /*74a0*/  BSYNC B1 ;  /* 0x0000000000017941 */ /* 0x000fea0003800000 */
.L_x_16540:
[----:B------:R-:W-:Y:S01]  /*74b0*/  IMAD.SHL.U32 R2, R2, 0x200000, RZ ;  /* 0x0020000002027824 */ /* 0x000fe200078e00ff */
[----:B------:R-:W-:-:S04]  /*74c0*/  LEA R3, R0, 0x37800000, 0x17 ;  /* 0x3780000000037811 */ /* 0x000fc800078eb8ff */
[----:B------:R-:W-:-:S07]  /*74d0*/  LOP3.LUT R4, R3, R2, R4, 0xfe, !PT ;  /* 0x0000000203047212 */ /* 0x000fce00078efe04 */
.L_x_16539:
[----:B------:R-:W-:Y:S05]  /*74e0*/  BSYNC B0 ;  /* 0x0000000000007941 */ /* 0x000fea0003800000 */
.L_x_16538:
[----:B------:R-:W0:Y:S02]  /*74f0*/  F2I.FTZ.TRUNC.NTZ R4, R4 ;  /* 0x0000000400047305 */ /* 0x000e24000021f100 */
[----:B0-----:R-:W-:Y:S01]  /*7500*/  PRMT R0, R4, 0x7610, R0 ;  /* 0x0000761004007816 */ /* 0x001fe20000000000 */
[----:B------:R-:W-:Y:S06]  /*7510*/  BRA `(.L_x_16519) ;  /* 0x00000000009c7947 */ /* 0x000fec0003800000 */
.L_x_16531:
        /* <DEDUP_REMOVED lines=14> */
.L_x_16545:
[----:B------:R-:W-:Y:S05]  /*7600*/  BSYNC B0 ;  /* 0x0000000000007941 */ /* 0x000fea0003800000 */
.L_x_16544:
[----:B------:R-:W0:Y:S02]  /*7610*/  F2I.FTZ.TRUNC.NTZ R4, R4 ;  /* 0x0000000400047305 */ /* 0x000e24000021f100 */
[----:B0-----:R-:W-:Y:S01]  /*7620*/  PRMT R0, R4, 0x7610, R0 ;  /* 0x0000761004007816 */ /* 0x001fe20000000000 */
[----:B------:R-:W-:Y:S06]  /*7630*/  BRA `(.L_x_16519) ;  /* 0x0000000000547947 */ /* 0x000fec0003800000 */
.L_x_16518:
        /* <DEDUP_REMOVED lines=16> */
.L_x_16546:
[----:B------:R-:W-:Y:S01]  /*7740*/  PRMT R0, RZ, 0x7610, R0 ;  /* 0x00007610ff007816 */ /* 0x000fe20000000000 */
[----:B------:R-:W-:Y:S06]  /*7750*/  BRA `(.L_x_16519) ;  /* 0x00000000000c7947 */ /* 0x000fec0003800000 */
.L_x_16543:
[----:B------:R0:W5:Y:S01]  /*7760*/  LDG.E.U8 R0, desc[UR36][R2.64] ;  /* 0x0000002402007981 */ /* 0x000162000c1e1100 */
[----:B------:R-:W-:Y:S05]  /*7770*/  BRA `(.L_x_16519) ;  /* 0x0000000000047947 */ /* 0x000fea0003800000 */
.L_x_16542:
[----:B------:R0:W5:Y:S02]  /*7780*/  LDG.E.U8 R0, desc[UR36][R2.64] ;  /* 0x0000002402007981 */ /* 0x000164000c1e1100 */
.L_x_16519:
        /* <DEDUP_REMOVED lines=21> */
.L_x_16550:
[----:B------:R0:W-:Y:S01]  /*78e0*/  STG.E.U8 desc[UR36][R16.64], R5 ;  /* 0x0000000510007986 */ /* 0x0001e2000c101124 */
[----:B------:R-:W-:Y:S05]  /*78f0*/  BRA `(.L_x_16552) ;  /* 0x0000000c00987947 */ /* 0x000fea0003800000 */
.L_x_16549:
        /* <DEDUP_REMOVED lines=12> */
.L_x_16554:
[----:B------:R-:W-:-:S04]  /*79c0*/  LOP3.LUT R5, R5, 0xffff, RZ, 0xc0, !PT ;  /* 0x0000ffff05057812 */ /* 0x000fc800078ec0ff */
[----:B------:R-:W-:-:S05]  /*79d0*/  PRMT R3, R5, 0x8880, RZ ;  /* 0x0000888005037816 */ /* 0x000fca00000000ff */
[----:B------:R3:W-:Y:S01]  /*79e0*/  STG.E desc[UR36][R16.64], R3 ;  /* 0x0000000310007986 */ /* 0x0007e2000c101924 */
[----:B------:R-:W-:Y:S05]  /*79f0*/  BRA `(.L_x_16552) ;  /* 0x0000000c00587947 */ /* 0x000fea0003800000 */
.L_x_16553:
[----:B------:R-:W-:-:S04]  /*7a00*/  PRMT R3, R5, 0x8880, RZ ;  /* 0x0000888005037816 */ /* 0x000fc800000000ff */
[----:B------:R-:W-:-:S05]  /*7a10*/  PRMT R3, R3, 0x7710, RZ ;  /* 0x0000771003037816 */ /* 0x000fca00000000ff */
[----:B------:R2:W-:Y:S01]  /*7a20*/  STG.E.U16 desc[UR36][R16.64], R3 ;  /* 0x0000000310007986 */ /* 0x0005e2000c101524 */
[----:B------:R-:W-:Y:S05]  /*7a30*/  BRA `(.L_x_16552) ;  /* 0x0000000c00487947 */ /* 0x000fea0003800000 */
.L_x_16548:
        /* <DEDUP_REMOVED lines=9> */
.L_x_16556:
[----:B------:R-:W0:Y:S02]  /*7ad0*/  I2F.S8 R0, R5 ;  /* 0x0000000500007306 */ /* 0x000e240000001400 */
[----:B0-----:R-:W-:-:S05]  /*7ae0*/  F2FP.F16.F32.PACK_AB R0, RZ, R0 ;  /* 0x00000000ff00723e */ /* 0x001fca00000000ff */
[----:B------:R0:W-:Y:S01]  /*7af0*/  STG.E.U16 desc[UR36][R16.64], R0 ;  /* 0x0000000010007986 */ /* 0x0001e2000c101524 */
[----:B------:R-:W-:Y:S05]  /*7b00*/  BRA `(.L_x_16552) ;  /* 0x0000000c00147947 */ /* 0x000fea0003800000 */
.L_x_16555:
        /* <DEDUP_REMOVED lines=10> */
.L_x_16558:
[----:B------:R-:W0:Y:S02]  /*7bb0*/  I2F.S8 R5, R5 ;  /* 0x0000000500057306 */ /* 0x000e240000001400 */
[----:B0-----:R-:W-:-:S04]  /*7bc0*/  F2FP.F16.F32.PACK_AB R3, RZ, R5 ;  /* 0x00000005ff03723e */ /* 0x001fc800000000ff */
[----:B------:R-:W-:-:S05]  /*7bd0*/  PRMT R3, R3, 0x5410, RZ ;  /* 0x0000541003037816 */ /* 0x000fca00000000ff */
[----:B------:R0:W-:Y:S01]  /*7be0*/  STG.E desc[UR36][R16.64], R3 ;  /* 0x0000000310007986 */ /* 0x0001e2000c101924 */
[----:B------:R-:W-:Y:S05]  /*7bf0*/  BRA `(.L_x_16552) ;  /* 0x0000000800d87947 */ /* 0x000fea0003800000 */
.L_x_16557:
[----:B------:R-:W-:-:S04]  /*7c00*/  PRMT R2, R5, 0x8880, RZ ;  /* 0x0000888005027816 */ /* 0x000fc800000000ff */
[----:B------:R-:W-:-:S06]  /*7c10*/  PRMT R2, R2, 0x7710, RZ ;  /* 0x0000771002027816 */ /* 0x000fcc00000000ff */
[----:B------:R-:W0:Y:S02]  /*7c20*/  I2F.F64.S16 R2, R2 ;  /* 0x0000000200027312 */ /* 0x000e240000101c00 */
[----:B0-----:R0:W-:Y:S01]  /*7c30*/  STG.E.64 desc[UR36][R16.64], R2 ;  /* 0x0000000210007986 */ /* 0x0011e2000c101b24 */
[----:B------:R-:W-:Y:S05]  /*7c40*/  BRA `(.L_x_16552) ;  /* 0x0000000800c47947 */ /* 0x000fea0003800000 */
.L_x_16547:
        /* <DEDUP_REMOVED lines=12> */
.L_x_16561:
[----:B------:R-:W-:Y:S02]  /*7d10*/  PRMT R4, R5, 0x8880, RZ ;  /* 0x0000888005047816 */ /* 0x000fe400000000ff */
[----:B------:R-:W-:Y:S02]  /*7d20*/  CS2R R6, SRZ ;  /* 0x0000000000067805 */ /* 0x000fe4000001ff00 */
[----:B------:R-:W-:-:S06]  /*7d30*/  PRMT R4, R4, 0x7710, RZ ;  /* 0x0000771004047816 */ /* 0x000fcc00000000ff */
[----:B------:R-:W0:Y:S02]  /*7d40*/  I2F.F64.S16 R4, R4 ;  /* 0x0000000400047312 */ /* 0x000e240000101c00 */
[----:B0-----:R0:W-:Y:S01]  /*7d50*/  STG.E.128 desc[UR36][R16.64], R4 ;  /* 0x0000000410007986 */ /* 0x0011e2000c101d24 */
[----:B------:R-:W-:Y:S05]  /*7d60*/  BRA `(.L_x_16552) ;  /* 0x00000008007c7947 */ /* 0x000fea0003800000 */
.L_x_16560:
        /* <DEDUP_REMOVED lines=21> */
.L_x_16565:
[----:B------:R-:W-:Y:S05]  /*7ec0*/  BSYNC B0 ;  /* 0x0000000000007941 */ /* 0x000fea0003800000 */
.L_x_16564:
[----:B------:R-:W-:-:S05]  /*7ed0*/  LOP3.LUT R3, R0, R3, RZ, 0xfc, !PT ;  /* 0x0000000300037212 */ /* 0x000fca00078efcff */
[----:B------:R0:W-:Y:S01]  /*7ee0*/  STG.E.U8 desc[UR36][R16.64], R3 ;  /* 0x0000000310007986 */ /* 0x0001e2000c101124 */
[----:B------:R-:W-:Y:S05]  /*7ef0*/  BRA `(.L_x_16552) ;  /* 0x0000000800187947 */ /* 0x000fea0003800000 */
.L_x_16563:
        /* <DEDUP_REMOVED lines=13> */
.L_x_16567:
[----:B------:R-:W-:Y:S01]  /*7fd0*/  IMAD.MOV.U32 R0, RZ, RZ, 0x7f ;  /* 0x0000007fff007424 */ /* 0x000fe200078e00ff */
[----:B------:R-:W-:-:S04]  /*7fe0*/  ISETP.GT.U32.AND P0, PT, R2, 0x7f800000, PT ;  /* 0x7f8000000200780c */ /* 0x000fc80003f04070 */
[----:B------:R-:W-:-:S09]  /*7ff0*/  SEL R0, R0, 0x7c, P0 ;  /* 0x0000007c00007807 */ /* 0x000fd20000000000 */
.L_x_16568:
[----:B------:R-:W-:Y:S05]  /*8000*/  BSYNC B0 ;  /* 0x0000000000007941 */ /* 0x000fea0003800000 */
.L_x_16566:
[----:B------:R-:W-:-:S04]  /*8010*/  LOP3.LUT R2, R5, 0x80000000, RZ, 0xc0, !PT ;  /* 0x8000000005027812 */ /* 0x000fc800078ec0ff */
[----:B------:R-:W-:-:S04]  /*8020*/  SHF.R.U32.HI R3, RZ, 0x18, R2 ;  /* 0x00000018ff037819 */ /* 0x000fc80000011602 */
[----:B------:R-:W-:-:S05]  /*8030*/  LOP3.LUT R3, R0, R3, RZ, 0xfc, !PT ;  /* 0x0000000300037212 */ /* 0x000fca00078efcff */
[----:B------:R0:W-:Y:S01]  /*8040*/  STG.E.U8 desc[UR36][R16.64], R3 ;  /* 0x0000000310007986 */ /* 0x0001e2000c101124 */
[----:B------:R-:W-:Y:S05]  /*8050*/  BRA `(.L_x_16552) ;  /* 0x0000000400c07947 */ /* 0x000fea0003800000 */
.L_x_16562:
[----:B------:R-:W0:Y:S02]  /*8060*/  I2F.S8 R0, R5 ;  /* 0x0000000500007306 */ /* 0x000e240000001400 */
[----:B0-----:R-:W-:-:S05]  /*8070*/  F2FP.BF16.F32.PACK_AB R0, RZ, R0 ;  /* 0x00000000ff00723e */ /* 0x001fca00000010ff */
[----:B------:R0:W-:Y:S01]  /*8080*/  STG.E.U16 desc[UR36][R16.64], R0 ;  /* 0x0000000010007986 */ /* 0x0001e2000c101524 */
[----:B------:R-:W-:Y:S05]  /*8090*/  BRA `(.L_x_16552) ;  /* 0x0000000400b07947 */ /* 0x000fea0003800000 */
.L_x_16559:
        /* <DEDUP_REMOVED lines=12> */
.L_x_16571:
        /* <DEDUP_REMOVED lines=17> */
.L_x_16574:
[----:B------:R-:W-:-:S04]  /*8270*/  LOP3.LUT R2, R5, 0x80000000, RZ, 0xc0, !PT ;  /* 0x8000000005027812 */ /* 0x000fc800078ec0ff */
[----:B------:R-:W-:-:S04]  /*8280*/  SHF.R.U32.HI R3, RZ, 0x18, R2 ;  /* 0x00000018ff037819 */ /* 0x000fc80000011602 */
[----:B------:R-:W-:-:S04]  /*8290*/  LOP3.LUT R0, R0, R3, RZ, 0xfc, !PT ;  /* 0x0000000300007212 */ /* 0x000fc800078efcff */
[----:B------:R-:W-:-:S07]  /*82a0*/  PRMT R8, R0, 0x7610, R8 ;  /* 0x0000761000087816 */ /* 0x000fce0000000008 */
.L_x_16573:
[----:B------:R-:W-:Y:S05]  /*82b0*/  BSYNC B0 ;  /* 0x0000000000007941 */ /* 0x000fea0003800000 */
.L_x_16572:
[----:B------:R0:W-:Y:S01]  /*82c0*/  STG.E.U8 desc[UR36][R16.64], R8 ;  /* 0x0000000810007986 */ /* 0x0001e2000c101124 */
[----:B------:R-:W-:Y:S05]  /*82d0*/  BRA `(.L_x_16552) ;  /* 0x0000000400207947 */ /* 0x000fea0003800000 */
.L_x_16570:
        /* <DEDUP_REMOVED lines=17> */
.L_x_16577:
[----:B------:R-:W-:-:S04]  /*83f0*/  LOP3.LUT R2, R5, 0x80000000, RZ, 0xc0, !PT ;  /* 0x8000000005027812 */ /* 0x000fc800078ec0ff */
[----:B------:R-:W-:-:S04]  /*8400*/  SHF.R.U32.HI R3, RZ, 0x18, R2 ;  /* 0x00000018ff037819 */ /* 0x000fc80000011602 */
[----:B------:R-:W-:-:S04]  /*8410*/  LOP3.LUT R0, R0, R3, RZ, 0xfc, !PT ;  /* 0x0000000300007212 */ /* 0x000fc800078efcff */
[----:B------:R-:W-:-:S07]  /*8420*/  PRMT R8, R0, 0x7610, R8 ;  /* 0x0000761000087816 */ /* 0x000fce0000000008 */
.L_x_16576:
[----:B------:R-:W-:Y:S05]  /*8430*/  BSYNC B0 ;  /* 0x0000000000007941 */ /* 0x000fea0003800000 */
.L_x_16575:
[----:B------:R0:W-:Y:S01]  /*8440*/  STG.E.U8 desc[UR36][R16.64], R8 ;  /* 0x0000000810007986 */ /* 0x0001e2000c101124 */
[----:B------:R-:W-:Y:S05]  /*8450*/  BRA `(.L_x_16552) ;  /* 0x0000000000c07947 */ /* 0x000fea0003800000 */
.L_x_16569:
        /* <DEDUP_REMOVED lines=22> */
.L_x_16551:
        /* <DEDUP_REMOVED lines=16> */
.L_x_16580:
[----:B------:R-:W-:Y:S05]  /*86c0*/  BRA `(.L_x_16552) ;  /* 0x0000000000247947 */ /* 0x000fea0003800000 */
.L_x_16579:
[----:B------:R-:W-:-:S04]  /*86d0*/  LOP3.LUT R5, R5, 0xffff, RZ, 0xc0, !PT ;  /* 0x0000ffff05057812 */ /* 0x000fc800078ec0ff */
[----:B------:R-:W-:-:S05]  /*86e0*/  PRMT R5, R5, 0x8880, RZ ;  /* 0x0000888005057816 */ /* 0x000fca00000000ff */
[----:B------:R-:W-:-:S05]  /*86f0*/  IMAD.MOV.U32 R2, RZ, RZ, R5 ;  /* 0x000000ffff027224 */ /* 0x000fca00078e0005 */
[----:B------:R-:W-:-:S05]  /*8700*/  SHF.R.S32.HI R3, RZ, 0x1f, R2 ;  /* 0x0000001fff037819 */ /* 0x000fca0000011402 */
[----:B------:R0:W-:Y:S01]  /*8710*/  STG.E.64 desc[UR36][R16.64], R2 ;  /* 0x0000000210007986 */ /* 0x0001e2000c101b24 */
[----:B------:R-:W-:Y:S05]  /*8720*/  BRA `(.L_x_16552) ;  /* 0x00000000000c7947 */ /* 0x000fea0003800000 */
.L_x_16578:
[----:B------:R-:W-:-:S04]  /*8730*/  LOP3.LUT R5, R5, 0xffff, RZ, 0xc0, !PT ;  /* 0x0000ffff05057812 */ /* 0x000fc800078ec0ff */
[----:B------:R-:W-:-:S05]  /*8740*/  PRMT R3, R5, 0x8880, RZ ;  /* 0x0000888005037816 */ /* 0x000fca00000000ff */
[----:B------:R0:W-:Y:S02]  /*8750*/  STG.E desc[UR36][R16.64], R3 ;  /* 0x0000000310007986 */ /* 0x0001e4000c101924 */
.L_x_16552:
[----:B------:R-:W-:-:S07]  /*8760*/  VIADD R19, R19, 0x80 ;  /* 0x0000008013137836 */ /* 0x000fce0000000000 */
.L_x_16479:
[----:B------:R-:W-:Y:S05]  /*8770*/  BSYNC B6 ;  /* 0x0000000000067941 */ /* 0x000fea0003800000 */
.L_x_16478:
        /* <DEDUP_REMOVED lines=358> */
.L_x_16583:
        /* <DEDUP_REMOVED lines=20> */
.L_x_16587:
[----:B------:R0:W5:Y:S01]  /*9f20*/  LDG.E.U8 R22, desc[UR36][R2.64] ;  /* 0x0000002402167981 */ /* 0x000162000c1e1100 */
[----:B------:R-:W-:Y:S05]  /*9f30*/  BRA `(.L_x_16589) ;  /* 0x0000000c00547947 */ /* 0x000fea0003800000 */
.L_x_16586:
        /* <DEDUP_REMOVED lines=8> */
.L_x_16591:
[----:B------:R0:W5:Y:S01]  /*9fc0*/  LDG.E.U8 R22, desc[UR36][R2.64] ;  /* 0x0000002402167981 */ /* 0x000162000c1e1100 */
[----:B------:R-:W-:Y:S05]  /*9fd0*/  BRA `(.L_x_16589) ;  /* 0x0000000c002c7947 */ /* 0x000fea0003800000 */
.L_x_16590:
[----:B------:R0:W5:Y:S01]  /*9fe0*/  LDG.E.U16 R22, desc[UR36][R2.64] ;  /* 0x0000002402167981 */ /* 0x000162000c1e1500 */
[----:B------:R-:W-:Y:S05]  /*9ff0*/  BRA `(.L_x_16589) ;  /* 0x0000000c00247947 */ /* 0x000fea0003800000 */
.L_x_16585:
        /* <DEDUP_REMOVED lines=9> */
.L_x_16593:
[----:B------:R-:W2:Y:S02]  /*a090*/  LDG.E.U16 R0, desc[UR36][R2.64] ;  /* 0x0000002402007981 */ /* 0x000ea4000c1e1500 */
[----:B--2---:R-:W-:-:S06]  /*a0a0*/  HADD2.F32 R0, -RZ, R0.H0_H0 ;  /* 0x20000000ff007230 */ /* 0x004fcc0000004100 */
[----:B------:R-:W0:Y:S02]  /*a0b0*/  F2I.FTZ.TRUNC.NTZ R0, R0 ;  /* 0x0000000000007305 */ /* 0x000e24000021f100 */
[----:B0-----:R-:W-:Y:S01]  /*a0c0*/  PRMT R22, R0, 0x7610, R22 ;  /* 0x0000761000167816 */ /* 0x001fe20000000016 */
[----:B------:R-:W-:Y:S06]  /*a0d0*/  BRA `(.L_x_16589) ;  /* 0x0000000800ec7947 */ /* 0x000fec0003800000 */
.L_x_16592:
        /* <DEDUP_REMOVED lines=9> */
.L_x_16595:
[----:B------:R-:W2:Y:S02]  /*a170*/  LDG.E.U16 R2, desc[UR36][R2.64] ;  /* 0x0000002402027981 */ /* 0x000ea4000c1e1500 */
[----:B--2---:R-:W-:-:S06]  /*a180*/  HADD2.F32 R0, -RZ, R2.H0_H0 ;  /* 0x20000002ff007230 */ /* 0x004fcc0000004100 */
[----:B------:R-:W0:Y:S02]  /*a190*/  F2I.FTZ.TRUNC.NTZ R0, R0 ;  /* 0x0000000000007305 */ /* 0x000e24000021f100 */
[----:B0-----:R-:W-:Y:S01]  /*a1a0*/  PRMT R22, R0, 0x7610, R22 ;  /* 0x0000761000167816 */ /* 0x001fe20000000016 */
[----:B------:R-:W-:Y:S06]  /*a1b0*/  BRA `(.L_x_16589) ;  /* 0x0000000800b47947 */ /* 0x000fec0003800000 */
.L_x_16594:
[----:B------:R-:W2:Y:S02]  /*a1c0*/  LDG.E.64 R2, desc[UR36][R2.64] ;  /* 0x0000002402027981 */ /* 0x000ea4000c1e1b00 */
[----:B--2---:R2:W3:Y:S01]  /*a1d0*/  F2I.F64.TRUNC R22, R2 ;  /* 0x0000000200167311 */ /* 0x0044e2000030d100 */
[----:B------:R-:W-:Y:S05]  /*a1e0*/  BRA `(.L_x_16589) ;  /* 0x0000000800a87947 */ /* 0x000fea0003800000 */
.L_x_16584:
        /* <DEDUP_REMOVED lines=12> */
.L_x_16598:
[----:B------:R-:W2:Y:S02]  /*a2b0*/  LDG.E.64 R2, desc[UR36][R2.64] ;  /* 0x0000002402027981 */ /* 0x000ea4000c1e1b00 */
[----:B--2---:R0:W1:Y:S01]  /*a2c0*/  F2I.F64.TRUNC R22, R2 ;  /* 0x0000000200167311 */ /* 0x004062000030d100 */
[----:B------:R-:W-:Y:S05]  /*a2d0*/  BRA `(.L_x_16589) ;  /* 0x00000008006c7947 */ /* 0x000fea0003800000 */
.L_x_16597:
        /* <DEDUP_REMOVED lines=28> */
.L_x_16600:
        /* <DEDUP_REMOVED lines=15> */
.L_x_16599:
[----:B------:R-:W2:Y:S02]  /*a590*/  LDG.E.U16 R0, desc[UR36][R2.64] ;  /* 0x0000002402007981 */ /* 0x000ea4000c1e1500 */
[----:B--2---:R-:W-:-:S06]  /*a5a0*/  IMAD.U32 R0, R0, 0x10000, RZ ;  /* 0x0001000000007824 */ /* 0x004fcc00078e00ff */
[----:B------:R-:W0:Y:S02]  /*a5b0*/  F2I.FTZ.TRUNC.NTZ R0, R0 ;  /* 0x0000000000007305 */ /* 0x000e24000021f100 */
[----:B0-----:R-:W-:Y:S01]  /*a5c0*/  PRMT R22, R0, 0x7610, R22 ;  /* 0x0000761000167816 */ /* 0x001fe20000000016 */
[----:B------:R-:W-:Y:S06]  /*a5d0*/  BRA `(.L_x_16589) ;  /* 0x0000000400ac7947 */ /* 0x000fec0003800000 */
.L_x_16596:
        /* <DEDUP_REMOVED lines=10> */
.L_x_16603:
        /* <DEDUP_REMOVED lines=21> */
.L_x_16607:
[----:B------:R-:W-:Y:S05]  /*a7d0*/  BSYNC B1 ;  /* 0x0000000000017941 */ /* 0x000fea0003800000 */
.L_x_16606:
[----:B------:R-:W-:Y:S01]  /*a7e0*/  LEA R3, R0, 0x3b800000, 0x17 ;  /* 0x3b80000000037811 */ /* 0x000fe200078eb8ff */
[----:B------:R-:W-:-:S05]  /*a7f0*/  IMAD.SHL.U32 R0, R2, 0x100000, RZ ;  /* 0x0010000002007824 */ /* 0x000fca00078e00ff */
[----:B------:R-:W-:-:S07]  /*a800*/  LOP3.LUT R0, R3, R0, R4, 0xfe, !PT ;  /* 0x0000000003007212 */ /* 0x000fce00078efe04 */
.L_x_16605:
[----:B------:R-:W-:Y:S05]  /*a810*/  BSYNC B0 ;  /* 0x0000000000007941 */ /* 0x000fea0003800000 */
.L_x_16604:
[----:B------:R-:W0:Y:S02]  /*a820*/  F2I.FTZ.TRUNC.NTZ R0, R0 ;  /* 0x0000000000007305 */ /* 0x000e24000021f100 */
[----:B0-----:R-:W-:Y:S01]  /*a830*/  PRMT R22, R0, 0x7610, R22 ;  /* 0x0000761000167816 */ /* 0x001fe20000000016 */
[----:B------:R-:W-:Y:S06]  /*a840*/  BRA `(.L_x_16589) ;  /* 0x0000000400107947 */ /* 0x000fec0003800000 */
.L_x_16602:
        /* <DEDUP_REMOVED lines=21> */
.L_x_16611:
[----:B------:R-:W-:Y:S05]  /*a9a0*/  BSYNC B1 ;  /* 0x0000000000017941 */ /* 0x000fea0003800000 */
.L_x_16610:
[----:B------:R-:W-:Y:S01]  /*a9b0*/  LEA R3, R0, 0x37800000, 0x17 ;  /* 0x3780000000037811 */ /* 0x000fe200078eb8ff */
[----:B------:R-:W-:-:S05]  /*a9c0*/  IMAD.SHL.U32 R0, R2, 0x200000, RZ ;  /* 0x0020000002007824 */ /* 0x000fca00078e00ff */
[----:B------:R-:W-:-:S07]  /*a9d0*/  LOP3.LUT R0, R3, R0, R4, 0xfe, !PT ;  /* 0x0000000003007212 */ /* 0x000fce00078efe04 */
.L_x_16609:
[----:B------:R-:W-:Y:S05]  /*a9e0*/  BSYNC B0 ;  /* 0x0000000000007941 */ /* 0x000fea0003800000 */
.L_x_16608:
[----:B------:R-:W0:Y:S02]  /*a9f0*/  F2I.FTZ.TRUNC.NTZ R0, R0 ;  /* 0x0000000000007305 */ /* 0x000e24000021f100 */
[----:B0-----:R-:W-:Y:S01]  /*aa00*/  PRMT R22, R0, 0x7610, R22 ;  /* 0x0000761000167816 */ /* 0x001fe20000000016 */
[----:B------:R-:W-:Y:S06]  /*aa10*/  BRA `(.L_x_16589) ;  /* 0x00000000009c7947 */ /* 0x000fec0003800000 */
.L_x_16601:
        /* <DEDUP_REMOVED lines=14> */
.L_x_16615:
[----:B------:R-:W-:Y:S05]  /*ab00*/  BSYNC B0 ;  /* 0x0000000000007941 */ /* 0x000fea0003800000 */
.L_x_16614:
[----:B------:R-:W0:Y:S02]  /*ab10*/  F2I.FTZ.TRUNC.NTZ R0, R0 ;  /* 0x0000000000007305 */ /* 0x000e24000021f100 */
[----:B0-----:R-:W-:Y:S01]  /*ab20*/  PRMT R22, R0, 0x7610, R22 ;  /* 0x0000761000167816 */ /* 0x001fe20000000016 */
[----:B------:R-:W-:Y:S06]  /*ab30*/  BRA `(.L_x_16589) ;  /* 0x0000000000547947 */ /* 0x000fec0003800000 */
.L_x_16588:
        /* <DEDUP_REMOVED lines=16> */
.L_x_16616:
[----:B------:R-:W-:Y:S01]  /*ac40*/  PRMT R22, RZ, 0x7610, R22 ;  /* 0x00007610ff167816 */ /* 0x000fe20000000016 */
[----:B------:R-:W-:Y:S06]  /*ac50*/  BRA `(.L_x_16589) ;  /* 0x00000000000c7947 */ /* 0x000fec0003800000 */
.L_x_16613:
[----:B------:R0:W5:Y:S01]  /*ac60*/  LDG.E.U8 R22, desc[UR36][R2.64] ;  /* 0x0000002402167981 */ /* 0x000162000c1e1100 */
[----:B------:R-:W-:Y:S05]  /*ac70*/  BRA `(.L_x_16589) ;  /* 0x0000000000047947 */ /* 0x000fea0003800000 */
.L_x_16612:
[----:B------:R0:W5:Y:S02]  /*ac80*/  LDG.E.U8 R22, desc[UR36][R2.64] ;  /* 0x0000002402167981 */ /* 0x000164000c1e1100 */
.L_x_16589:
        /* <DEDUP_REMOVED lines=17> */
.L_x_16620:
[----:B------:R0:W5:Y:S01]  /*ada0*/  LDG.E.U8 R0, desc[UR36][R2.64] ;  /* 0x0000002402007981 */ /* 0x000162000c1e1100 */
[----:B------:R-:W-:Y:S05]  /*adb0*/  BRA `(.L_x_16622) ;  /* 0x0000000c00547947 */ /* 0x000fea0003800000 */
.L_x_16619:
        /* <DEDUP_REMOVED lines=8> */
.L_x_16624:
[----:B------:R0:W5:Y:S01]  /*ae40*/  LDG.E.U8 R0, desc[UR36][R2.64] ;  /* 0x0000002402007981 */ /* 0x000162000c1e1100 */
[----:B------:R-:W-:Y:S05]  /*ae50*/  BRA `(.L_x_16622) ;  /* 0x0000000c002c7947 */ /* 0x000fea0003800000 */
.L_x_16623:
[----:B------:R0:W5:Y:S01]  /*ae60*/  LDG.E.U16 R0, desc[UR36][R2.64] ;  /* 0x0000002402007981 */ /* 0x000162000c1e1500 */
[----:B------:R-:W-:Y:S05]  /*ae70*/  BRA `(.L_x_16622) ;  /* 0x0000000c00247947 */ /* 0x000fea0003800000 */
.L_x_16618:
        /* <DEDUP_REMOVED lines=9> */
.L_x_16626:
[----:B------:R-:W2:Y:S02]  /*af10*/  LDG.E.U16 R4, desc[UR36][R2.64] ;  /* 0x0000002402047981 */ /* 0x000ea4000c1e1500 */
[----:B--2---:R-:W-:-:S06]  /*af20*/  HADD2.F32 R4, -RZ, R4.H0_H0 ;  /* 0x20000004ff047230 */ /* 0x004fcc0000004100 */
[----:B------:R-:W0:Y:S02]  /*af30*/  F2I.FTZ.TRUNC.NTZ R4, R4 ;  /* 0x0000000400047305 */ /* 0x000e24000021f100 */
[----:B0-----:R-:W-:Y:S01]  /*af40*/  PRMT R0, R4, 0x7610, R0 ;  /* 0x0000761004007816 */ /* 0x001fe20000000000 */
[----:B------:R-:W-:Y:S06]  /*af50*/  BRA `(.L_x_16622) ;  /* 0x0000000800ec7947 */ /* 0x000fec0003800000 */
.L_x_16625:
        /* <DEDUP_REMOVED lines=9> */
.L_x_16628:
[----:B------:R-:W2:Y:S02]  /*aff0*/  LDG.E.U16 R2, desc[UR36][R2.64] ;  /* 0x0000002402027981 */ /* 0x000ea4000c1e1500 */
[----:B--2---:R-:W-:-:S06]  /*b000*/  HADD2.F32 R4, -RZ, R2.H0_H0 ;  /* 0x20000002ff047230 */ /* 0x004fcc0000004100 */
[----:B------:R-:W0:Y:S02]  /*b010*/  F2I.FTZ.TRUNC.NTZ R4, R4 ;  /* 0x0000000400047305 */ /* 0x000e24000021f100 */
[----:B0-----:R-:W-:Y:S01]  /*b020*/  PRMT R0, R4, 0x7610, R0 ;  /* 0x0000761004007816 */ /* 0x001fe20000000000 */
[----:B------:R-:W-:Y:S06]  /*b030*/  BRA `(.L_x_16622) ;  /* 0x0000000800b47947 */ /* 0x000fec0003800000 */
.L_x_16627:
[----:B------:R-:W2:Y:S02]  /*b040*/  LDG.E.64 R2, desc[UR36][R2.64] ;  /* 0x0000002402027981 */ /* 0x000ea4000c1e1b00 */
[----:B--2---:R0:W1:Y:S01]  /*b050*/  F2I.F64.TRUNC R0, R2 ;  /* 0x0000000200007311 */ /* 0x004062000030d100 */
[----:B------:R-:W-:Y:S05]  /*b060*/  BRA `(.L_x_16622) ;  /* 0x0000000800a87947 */ /* 0x000fea0003800000 */
.L_x_16617:
        /* <DEDUP_REMOVED lines=12> */
.L_x_16631:
[----:B------:R-:W2:Y:S02]  /*b130*/  LDG.E.64 R2, desc[UR36][R2.64] ;  /* 0x0000002402027981 */ /* 0x000ea4000c1e1b00 */
[----:B--2---:R0:W1:Y:S01]  /*b140*/  F2I.F64.TRUNC R0, R2 ;  /* 0x0000000200007311 */ /* 0x004062000030d100 */
[----:B------:R-:W-:Y:S05]  /*b150*/  BRA `(.L_x_16622) ;  /* 0x00000008006c7947 */ /* 0x000fea0003800000 */
.L_x_16630:
        /* <DEDUP_REMOVED lines=28> */
.L_x_16633:
        /* <DEDUP_REMOVED lines=15> */
.L_x_16632:
[----:B------:R-:W2:Y:S02]  /*b410*/  LDG.E.U16 R4, desc[UR36][R2.64] ;  /* 0x0000002402047981 */ /* 0x000ea4000c1e1500 */
[----:B--2---:R-:W-:-:S06]  /*b420*/  IMAD.U32 R4, R4, 0x10000, RZ ;  /* 0x0001000004047824 */ /* 0x004fcc00078e00ff */
[----:B------:R-:W0:Y:S02]  /*b430*/  F2I.FTZ.TRUNC.NTZ R4, R4 ;  /* 0x0000000400047305 */ /* 0x000e24000021f100 */
[----:B0-----:R-:W-:Y:S01]  /*b440*/  PRMT R0, R4, 0x7610, R0 ;  /* 0x0000761004007816 */ /* 0x001fe20000000000 */
[----:B------:R-:W-:Y:S06]  /*b450*/  BRA `(.L_x_16622) ;  /* 0x0000000400ac7947 */ /* 0x000fec0003800000 */
.L_x_16629:
        /* <DEDUP_REMOVED lines=10> */
.L_x_16636:
        /* <DEDUP_REMOVED lines=21> */
.L_x_16640:
[----:B------:R-:W-:Y:S05]  /*b650*/  BSYNC B1 ;  /* 0x0000000000017941 */ /* 0x000fea0003800000 */
.L_x_16639:
[----:B------:R-:W-:Y:S01]  /*b660*/  IMAD.SHL.U32 R2, R2, 0x100000, RZ ;  /* 0x0010000002027824 */ /* 0x000fe200078e00ff */
[----:B------:R-:W-:-:S04]  /*b670*/  LEA R3, R0, 0x3b800000, 0x17 ;  /* 0x3b80000000037811 */ /* 0x000fc800078eb8ff */
[----:B------:R-:W-:-:S07]  /*b680*/  LOP3.LUT R4, R3, R2, R4, 0xfe, !PT ;  /* 0x0000000203047212 */ /* 0x000fce00078efe04 */
.L_x_16638:
[----:B------:R-:W-:Y:S05]  /*b690*/  BSYNC B0 ;  /* 0x0000000000007941 */ /* 0x000fea0003800000 */
.L_x_16637:
[----:B------:R-:W0:Y:S02]  /*b6a0*/  F2I.FTZ.TRUNC.NTZ R4, R4 ;  /* 0x0000000400047305 */ /* 0x000e24000021f100 */
[----:B0-----:R-:W-:Y:S01]  /*b6b0*/  PRMT R0, R4, 0x7610, R0 ;  /* 0x0000761004007816 */ /* 0x001fe20000000000 */
[----:B------:R-:W-:Y:S06]  /*b6c0*/  BRA `(.L_x_16622) ;  /* 0x0000000400107947 */ /* 0x000fec0003800000 */
.L_x_16635:
        /* <DEDUP_REMOVED lines=21> */
.L_x_16644:
[----:B------:R-:W-:Y:S05]  /*b820*/  BSYNC B1 ;  /* 0x0000000000017941 */ /* 0x000fea0003800000 */
.L_x_16643:
[----:B------:R-:W-:Y:S01]  /*b830*/  IMAD.SHL.U32 R2, R2, 0x200000, RZ ;  /* 0x0020000002027824 */ /* 0x000fe200078e00ff */
[----:B------:R-:W-:-:S04]  /*b840*/  LEA R3, R0, 0x37800000, 0x17 ;  /* 0x3780000000037811 */ /* 0x000fc800078eb8ff */
[----:B------:R-:W-:-:S07]  /*b850*/  LOP3.LUT R4, R3, R2, R4, 0xfe, !PT ;  /* 0x0000000203047212 */ /* 0x000fce00078efe04 */
.L_x_16642:
[----:B------:R-:W-:Y:S05]  /*b860*/  BSYNC B0 ;  /* 0x0000000000007941 */ /* 0x000fea0003800000 */
.L_x_16641:
[----:B------:R-:W0:Y:S02]  /*b870*/  F2I.FTZ.TRUNC.NTZ R4, R4 ;  /* 0x0000000400047305 */ /* 0x000e24000021f100 */
[----:B0-----:R-:W-:Y:S01]  /*b880*/  PRMT R0, R4, 0x7610, R0 ;  /* 0x0000761004007816 */ /* 0x001fe20000000000 */
[----:B------:R-:W-:Y:S06]  /*b890*/  BRA `(.L_x_16622) ;  /* 0x00000000009c7947 */ /* 0x000fec0003800000 */
.L_x_16634:
        /* <DEDUP_REMOVED lines=14> */
.L_x_16648:
[----:B------:R-:W-:Y:S05]  /*b980*/  BSYNC B0 ;  /* 0x0000000000007941 */ /* 0x000fea0003800000 */
.L_x_16647:
[----:B------:R-:W0:Y:S02]  /*b990*/  F2I.FTZ.TRUNC.NTZ R4, R4 ;  /* 0x0000000400047305 */ /* 0x000e24000021f100 */
[----:B0-----:R-:W-:Y:S01]  /*b9a0*/  PRMT R0, R4, 0x7610, R0 ;  /* 0x0000761004007816 */ /* 0x001fe20000000000 */
[----:B------:R-:W-:Y:S06]  /*b9b0*/  BRA `(.L_x_16622) ;  /* 0x0000000000547947 */ /* 0x000fec0003800000 */
.L_x_16621:
        /* <DEDUP_REMOVED lines=16> */
.L_x_16649:
[----:B------:R-:W-:Y:S01]  /*bac0*/  PRMT R0, RZ, 0x7610, R0 ;  /* 0x00007610ff007816 */ /* 0x000fe20000000000 */
[----:B------:R-:W-:Y:S06]  /*bad0*/  BRA `(.L_x_16622) ;  /* 0x00000000000c7947 */ /* 0x000fec0003800000 */
.L_x_16646:
[----:B------:R0:W5:Y:S01]  /*bae0*/  LDG.E.U8 R0, desc[UR36][R2.64] ;  /* 0x0000002402007981 */ /* 0x000162000c1e1100 */
[----:B------:R-:W-:Y:S05]  /*baf0*/  BRA `(.L_x_16622) ;  /* 0x0000000000047947 */ /* 0x000fea0003800000 */
.L_x_16645:
[----:B------:R0:W5:Y:S02]  /*bb00*/  LDG.E.U8 R0, desc[UR36][R2.64] ;  /* 0x0000002402007981 */ /* 0x000164000c1e1100 */
.L_x_16622:
[----:B------:R-:W3:Y:S01]  /*bb10*/  LDC.U8 R6, c[0x0][0x491] ;  /* 0x00012440ff067b82 */ /* 0x000ee20000000000 */
[C---:B012-45:R-:W-:Y:S02]  /*bb20*/  LOP3.LUT R2, R0.reuse, 0xffff, RZ, 0xc0, !PT ;  /* 0x0000ffff00027812 */ /* 0x077fe400078ec0ff */
[----:B------:R-:W-:Y:S02]  /*bb30*/  LOP3.LUT R0, R0, 0xff, RZ, 0xc0, !PT ;  /* 0x000000ff00007812 */ /* 0x000fe400078ec0ff */
[----:B------:R-:W-:Y:S02]  /*bb40*/  PRMT R2, R2, 0x8880, RZ ;  /* 0x0000888002027816 */ /* 0x000fe400000000ff */
[----:B---3--:R-:W-:Y:S02]  /*bb50*/  LOP3.LUT R3, R22, 0xff, RZ, 0xc0, !PT ;  /* 0x000000ff16037812 */ /* 0x008fe400078ec0ff */
[----:B------:R-:W-:Y:S02]  /*bb60*/  ISETP.GT.U32.AND P0, PT, R0, 0x7, PT ;  /* 0x000000070000780c */ /* 0x000fe40003f04070 */
        /* <DEDUP_REMOVED lines=15> */
.L_x_16653:
[----:B------:R0:W-:Y:S01]  /*bc60*/  STG.E.U8 desc[UR36][R16.64], R5 ;  /* 0x0000000510007986 */ /* 0x0001e2000c101124 */
[----:B------:R-:W-:Y:S05]  /*bc70*/  BRA `(.L_x_16655) ;  /* 0x0000000c00987947 */ /* 0x000fea0003800000 */
.L_x_16652:
        /* <DEDUP_REMOVED lines=12> */
.L_x_16657:
[----:B------:R-:W-:-:S04]  /*bd40*/  LOP3.LUT R5, R5, 0xffff, RZ, 0xc0, !PT ;  /* 0x0000ffff05057812 */ /* 0x000fc800078ec0ff */
[----:B------:R-:W-:-:S05]  /*bd50*/  PRMT R3, R5, 0x8880, RZ ;  /* 0x0000888005037816 */ /* 0x000fca00000000ff */
[----:B------:R0:W-:Y:S01]  /*bd60*/  STG.E desc[UR36][R16.64], R3 ;  /* 0x0000000310007986 */ /* 0x0001e2000c101924 */
[----:B------:R-:W-:Y:S05]  /*bd70*/  BRA `(.L_x_16655) ;  /* 0x0000000c00587947 */ /* 0x000fea0003800000 */
.L_x_16656:
[----:B------:R-:W-:-:S04]  /*bd80*/  PRMT R3, R5, 0x8880, RZ ;  /* 0x0000888005037816 */ /* 0x000fc800000000ff */
[----:B------:R-:W-:-:S05]  /*bd90*/  PRMT R3, R3, 0x7710, RZ ;  /* 0x0000771003037816 */ /* 0x000fca00000000ff */
[----:B------:R0:W-:Y:S01]  /*bda0*/  STG.E.U16 desc[UR36][R16.64], R3 ;  /* 0x0000000310007986 */ /* 0x0001e2000c101524 */
[----:B------:R-:W-:Y:S05]  /*bdb0*/  BRA `(.L_x_16655) ;  /* 0x0000000c00487947 */ /* 0x000fea0003800000 */
.L_x_16651:
        /* <DEDUP_REMOVED lines=9> */
.L_x_16659:
[----:B------:R-:W0:Y:S02]  /*be50*/  I2F.S8 R0, R5 ;  /* 0x0000000500007306 */ /* 0x000e240000001400 */
[----:B0-----:R-:W-:-:S05]  /*be60*/  F2FP.F16.F32.PACK_AB R0, RZ, R0 ;  /* 0x00000000ff00723e */ /* 0x001fca00000000ff */
[----:B------:R0:W-:Y:S01]  /*be70*/  STG.E.U16 desc[UR36][R16.64], R0 ;  /* 0x0000000010007986 */ /* 0x0001e2000c101524 */
[----:B------:R-:W-:Y:S05]  /*be80*/  BRA `(.L_x_16655) ;  /* 0x0000000c00147947 */ /* 0x000fea0003800000 */
.L_x_16658:
        /* <DEDUP_REMOVED lines=10> */
.L_x_16661:
[----:B------:R-:W0:Y:S02]  /*bf30*/  I2F.S8 R5, R5 ;  /* 0x0000000500057306 */ /* 0x000e240000001400 */
[----:B0-----:R-:W-:-:S04]  /*bf40*/  F2FP.F16.F32.PACK_AB R3, RZ, R5 ;  /* 0x00000005ff03723e */ /* 0x001fc800000000ff */
[----:B------:R-:W-:-:S05]  /*bf50*/  PRMT R3, R3, 0x5410, RZ ;  /* 0x0000541003037816 */ /* 0x000fca00000000ff */
[----:B------:R0:W-:Y:S01]  /*bf60*/  STG.E desc[UR36][R16.64], R3 ;  /* 0x0000000310007986 */ /* 0x0001e2000c101924 */
[----:B------:R-:W-:Y:S05]  /*bf70*/  BRA `(.L_x_16655) ;  /* 0x0000000800d87947 */ /* 0x000fea0003800000 */
.L_x_16660:
[----:B------:R-:W-:-:S04]  /*bf80*/  PRMT R2, R5, 0x8880, RZ ;  /* 0x0000888005027816 */ /* 0x000fc800000000ff */
[----:B------:R-:W-:-:S06]  /*bf90*/  PRMT R2, R2, 0x7710, RZ ;  /* 0x0000771002027816 */ /* 0x000fcc00000000ff */
[----:B------:R-:W0:Y:S02]  /*bfa0*/  I2F.F64.S16 R2, R2 ;  /* 0x0000000200027312 */ /* 0x000e240000101c00 */
[----:B0-----:R0:W-:Y:S01]  /*bfb0*/  STG.E.64 desc[UR36][R16.64], R2 ;  /* 0x0000000210007986 */ /* 0x0011e2000c101b24 */
[----:B------:R-:W-:Y:S05]  /*bfc0*/  BRA `(.L_x_16655) ;  /* 0x0000000800c47947 */ /* 0x000fea0003800000 */
.L_x_16650:
        /* <DEDUP_REMOVED lines=12> */
.L_x_16664:
[----:B------:R-:W-:Y:S02]  /*c090*/  PRMT R4, R5, 0x8880, RZ ;  /* 0x0000888005047816 */ /* 0x000fe400000000ff */
[----:B------:R-:W-:Y:S02]  /*c0a0*/  CS2R R6, SRZ ;  /* 0x0000000000067805 */ /* 0x000fe4000001ff00 */
[----:B------:R-:W-:-:S06]  /*c0b0*/  PRMT R4, R4, 0x7710, RZ ;  /* 0x0000771004047816 */ /* 0x000fcc00000000ff */
[----:B------:R-:W0:Y:S02]  /*c0c0*/  I2F.F64.S16 R4, R4 ;  /* 0x0000000400047312 */ /* 0x000e240000101c00 */
[----:B0-----:R0:W-:Y:S01]  /*c0d0*/  STG.E.128 desc[UR36][R16.64], R4 ;  /* 0x0000000410007986 */ /* 0x0011e2000c101d24 */
[----:B------:R-:W-:Y:S05]  /*c0e0*/  BRA `(.L_x_16655) ;  /* 0x00000008007c7947 */ /* 0x000fea0003800000 */
.L_x_16663:
        /* <DEDUP_REMOVED lines=21> */
.L_x_16668:
[----:B------:R-:W-:Y:S05]  /*c240*/  BSYNC B0 ;  /* 0x0000000000007941 */ /* 0x000fea0003800000 */
.L_x_16667:
[----:B------:R-:W-:-:S05]  /*c250*/  LOP3.LUT R3, R0, R3, RZ, 0xfc, !PT ;  /* 0x0000000300037212 */ /* 0x000fca00078efcff */
[----:B------:R0:W-:Y:S01]  /*c260*/  STG.E.U8 desc[UR36][R16.64], R3 ;  /* 0x0000000310007986 */ /* 0x0001e2000c101124 */
[----:B------:R-:W-:Y:S05]  /*c270*/  BRA `(.L_x_16655) ;  /* 0x0000000800187947 */ /* 0x000fea0003800000 */
.L_x_16666:
        /* <DEDUP_REMOVED lines=13> */
.L_x_16670:
[----:B------:R-:W-:Y:S01]  /*c350*/  IMAD.MOV.U32 R0, RZ, RZ, 0x7f ;  /* 0x0000007fff007424 */ /* 0x000fe200078e00ff */
[----:B------:R-:W-:-:S04]  /*c360*/  ISETP.GT.U32.AND P0, PT, R2, 0x7f800000, PT ;  /* 0x7f8000000200780c */ /* 0x000fc80003f04070 */
[----:B------:R-:W-:-:S09]  /*c370*/  SEL R0, R0, 0x7c, P0 ;  /* 0x0000007c00007807 */ /* 0x000fd20000000000 */
.L_x_16671:
[----:B------:R-:W-:Y:S05]  /*c380*/  BSYNC B0 ;  /* 0x0000000000007941 */ /* 0x000fea0003800000 */
.L_x_16669:
[----:B------:R-:W-:-:S04]  /*c390*/  LOP3.LUT R2, R5, 0x80000000, RZ, 0xc0, !PT ;  /* 0x8000000005027812 */ /* 0x000fc800078ec0ff */
[----:B------:R-:W-:-:S04]  /*c3a0*/  SHF.R.U32.HI R3, RZ, 0x18, R2 ;  /* 0x00000018ff037819 */ /* 0x000fc80000011602 */
[----:B------:R-:W-:-:S05]  /*c3b0*/  LOP3.LUT R3, R0, R3, RZ, 0xfc, !PT ;  /* 0x0000000300037212 */ /* 0x000fca00078efcff */
[----:B------:R0:W-:Y:S01]  /*c3c0*/  STG.E.U8 desc[UR36][R16.64], R3 ;  /* 0x0000000310007986 */ /* 0x0001e2000c101124 */
[----:B------:R-:W-:Y:S05]  /*c3d0*/  BRA `(.L_x_16655) ;  /* 0x0000000400c07947 */ /* 0x000fea0003800000 */
.L_x_16665:
[----:B------:R-:W0:Y:S02]  /*c3e0*/  I2F.S8 R0, R5 ;  /* 0x0000000500007306 */ /* 0x000e240000001400 */
[----:B0-----:R-:W-:-:S05]  /*c3f0*/  F2FP.BF16.F32.PACK_AB R0, RZ, R0 ;  /* 0x00000000ff00723e */ /* 0x001fca00000010ff */
[----:B------:R0:W-:Y:S01]  /*c400*/  STG.E.U16 desc[UR36][R16.64], R0 ;  /* 0x0000000010007986 */ /* 0x0001e2000c101524 */
[----:B------:R-:W-:Y:S05]  /*c410*/  BRA `(.L_x_16655) ;  /* 0x0000000400b07947 */ /* 0x000fea0003800000 */
.L_x_16662:
        /* <DEDUP_REMOVED lines=12> */
.L_x_16674:
        /* <DEDUP_REMOVED lines=17> */
.L_x_16677:
[----:B------:R-:W-:-:S04]  /*c5f0*/  LOP3.LUT R2, R5, 0x80000000, RZ, 0xc0, !PT ;  /* 0x8000000005027812 */ /* 0x000fc800078ec0ff */
[----:B------:R-:W-:-:S04]  /*c600*/  SHF.R.U32.HI R3, RZ, 0x18, R2 ;  /* 0x00000018ff037819 */ /* 0x000fc80000011602 */
[----:B------:R-:W-:-:S04]  /*c610*/  LOP3.LUT R0, R0, R3, RZ, 0xfc, !PT ;  /* 0x0000000300007212 */ /* 0x000fc800078efcff */
[----:B------:R-:W-:-:S07]  /*c620*/  PRMT R8, R0, 0x7610, R8 ;  /* 0x0000761000087816 */ /* 0x000fce0000000008 */
.L_x_16676:
[----:B------:R-:W-:Y:S05]  /*c630*/  BSYNC B0 ;  /* 0x0000000000007941 */ /* 0x000fea0003800000 */
.L_x_16675:
[----:B------:R3:W-:Y:S01]  /*c640*/  STG.E.U8 desc[UR36][R16.64], R8 ;  /* 0x0000000810007986 */ /* 0x0007e2000c101124 */
[----:B------:R-:W-:Y:S05]  /*c650*/  BRA `(.L_x_16655) ;  /* 0x0000000400207947 */ /* 0x000fea0003800000 */
.L_x_16673:
        /* <DEDUP_REMOVED lines=17> */
.L_x_16680:
[----:B------:R-:W-:-:S04]  /*c770*/  LOP3.LUT R2, R5, 0x80000000, RZ, 0xc0, !PT ;  /* 0x8000000005027812 */ /* 0x000fc800078ec0ff */
[----:B------:R-:W-:-:S04]  /*c780*/  SHF.R.U32.HI R3, RZ, 0x18, R2 ;  /* 0x00000018ff037819 */ /* 0x000fc80000011602 */
[----:B------:R-:W-:-:S04]  /*c790*/  LOP3.LUT R0, R0, R3, RZ, 0xfc, !PT ;  /* 0x0000000300007212 */ /* 0x000fc800078efcff */
[----:B------:R-:W-:-:S07]  /*c7a0*/  PRMT R8, R0, 0x7610, R8 ;  /* 0x0000761000087816 */ /* 0x000fce0000000008 */
.L_x_16679:
[----:B------:R-:W-:Y:S05]  /*c7b0*/  BSYNC B0 ;  /* 0x0000000000007941 */ /* 0x000fea0003800000 */
.L_x_16678:
[----:B------:R0:W-:Y:S01]  /*c7c0*/  STG.E.U8 desc[UR36][R16.64], R8 ;  /* 0x0000000810007986 */ /* 0x0001e2000c101124 */
[----:B------:R-:W-:Y:S05]  /*c7d0*/  BRA `(.L_x_16655) ;  /* 0x0000000000c07947 */ /* 0x000fea0003800000 */
.L_x_16672:
        /* <DEDUP_REMOVED lines=22> */
.L_x_16654:
        /* <DEDUP_REMOVED lines=16> */
.L_x_16683:
[----:B------:R-:W-:Y:S05]  /*ca40*/  BRA `(.L_x_16655) ;  /* 0x0000000000247947 */ /* 0x000fea0003800000 */
.L_x_16682:
[----:B------:R-:W-:-:S04]  /*ca50*/  LOP3.LUT R5, R5, 0xffff, RZ, 0xc0, !PT ;  /* 0x0000ffff05057812 */ /* 0x000fc800078ec0ff */
[----:B------:R-:W-:-:S05]  /*ca60*/  PRMT R5, R5, 0x8880, RZ ;  /* 0x0000888005057816 */ /* 0x000fca00000000ff */
[----:B------:R-:W-:-:S05]  /*ca70*/  IMAD.MOV.U32 R2, RZ, RZ, R5 ;  /* 0x000000ffff027224 */ /* 0x000fca00078e0005 */
[----:B------:R-:W-:-:S05]  /*ca80*/  SHF.R.S32.HI R3, RZ, 0x1f, R2 ;  /* 0x0000001fff037819 */ /* 0x000fca0000011402 */
[----:B------:R1:W-:Y:S01]  /*ca90*/  STG.E.64 desc[UR36][R16.64], R2 ;  /* 0x0000000210007986 */ /* 0x0003e2000c101b24 */
[----:B------:R-:W-:Y:S05]  /*caa0*/  BRA `(.L_x_16655) ;  /* 0x00000000000c7947 */ /* 0x000fea0003800000 */
.L_x_16681:
[----:B------:R-:W-:-:S04]  /*cab0*/  LOP3.LUT R5, R5, 0xffff, RZ, 0xc0, !PT ;  /* 0x0000ffff05057812 */ /* 0x000fc800078ec0ff */
[----:B------:R-:W-:-:S05]  /*cac0*/  PRMT R3, R5, 0x8880, RZ ;  /* 0x0000888005037816 */ /* 0x000fca00000000ff */
[----:B------:R0:W-:Y:S02]  /*cad0*/  STG.E desc[UR36][R16.64], R3 ;  /* 0x0000000310007986 */ /* 0x0001e4000c101924 */
.L_x_16655:
[----:B------:R-:W-:-:S07]  /*cae0*/  VIADD R19, R19, 0x80 ;  /* 0x0000008013137836 */ /* 0x000fce0000000000 */
.L_x_16582:
[----:B------:R-:W-:Y:S05]  /*caf0*/  BSYNC B6 ;  /* 0x0000000000067941 */ /* 0x000fea0003800000 */
.L_x_16581:
        /* <DEDUP_REMOVED lines=357> */
.L_x_16684:
        /* <DEDUP_REMOVED lines=20> */
.L_x_16688:
[----:B------:R0:W5:Y:S01]  /*e290*/  LDG.E.U8 R19, desc[UR36][R2.64] ;  /* 0x0000002402137981 */ /* 0x000162000c1e1100 */
[----:B------:R-:W-:Y:S05]  /*e2a0*/  BRA `(.L_x_16690) ;  /* 0x0000000c00547947 */ /* 0x000fea0003800000 */
.L_x_16687:
        /* <DEDUP_REMOVED lines=8> */
.L_x_16692:
[----:B------:R0:W5:Y:S01]  /*e330*/  LDG.E.U8 R19, desc[UR36][R2.64] ;  /* 0x0000002402137981 */ /* 0x000162000c1e1100 */
[----:B------:R-:W-:Y:S05]  /*e340*/  BRA `(.L_x_16690) ;  /* 0x0000000c002c7947 */ /* 0x000fea0003800000 */
.L_x_16691:
[----:B------:R0:W5:Y:S01]  /*e350*/  LDG.E.U16 R19, desc[UR36][R2.64] ;  /* 0x0000002402137981 */ /* 0x000162000c1e1500 */
[----:B------:R-:W-:Y:S05]  /*e360*/  BRA `(.L_x_16690) ;  /* 0x0000000c00247947 */ /* 0x000fea0003800000 */
.L_x_16686:
        /* <DEDUP_REMOVED lines=9> */
.L_x_16694:
[----:B------:R-:W2:Y:S02]  /*e400*/  LDG.E.U16 R0, desc[UR36][R2.64] ;  /* 0x0000002402007981 */ /* 0x000ea4000c1e1500 */
[----:B--2---:R-:W-:-:S06]  /*e410*/  HADD2.F32 R0, -RZ, R0.H0_H0 ;  /* 0x20000000ff007230 */ /* 0x004fcc0000004100 */
[----:B------:R-:W0:Y:S02]  /*e420*/  F2I.FTZ.TRUNC.NTZ R0, R0 ;  /* 0x0000000000007305 */ /* 0x000e24000021f100 */
[----:B0-----:R-:W-:Y:S01]  /*e430*/  PRMT R19, R0, 0x7610, R19 ;  /* 0x0000761000137816 */ /* 0x001fe20000000013 */
[----:B------:R-:W-:Y:S06]  /*e440*/  BRA `(.L_x_16690) ;  /* 0x0000000800ec7947 */ /* 0x000fec0003800000 */
.L_x_16693:
        /* <DEDUP_REMOVED lines=9> */
.L_x_16696:
[----:B------:R-:W2:Y:S02]  /*e4e0*/  LDG.E.U16 R2, desc[UR36][R2.64] ;  /* 0x0000002402027981 */ /* 0x000ea4000c1e1500 */
[----:B--2---:R-:W-:-:S06]  /*e4f0*/  HADD2.F32 R0, -RZ, R2.H0_H0 ;  /* 0x20000002ff007230 */ /* 0x004fcc0000004100 */
[----:B------:R-:W0:Y:S02]  /*e500*/  F2I.FTZ.TRUNC.NTZ R0, R0 ;  /* 0x0000000000007305 */ /* 0x000e24000021f100 */
[----:B0-----:R-:W-:Y:S01]  /*e510*/  PRMT R19, R0, 0x7610, R19 ;  /* 0x0000761000137816 */ /* 0x001fe20000000013 */
[----:B------:R-:W-:Y:S06]  /*e520*/  BRA `(.L_x_16690) ;  /* 0x0000000800b47947 */ /* 0x000fec0003800000 */
.L_x_16695:
[----:B------:R-:W2:Y:S02]  /*e530*/  LDG.E.64 R2, desc[UR36][R2.64] ;  /* 0x0000002402027981 */ /* 0x000ea4000c1e1b00 */
[----:B--2---:R0:W1:Y:S01]  /*e540*/  F2I.F64.TRUNC R19, R2 ;  /* 0x0000000200137311 */ /* 0x004062000030d100 */
[----:B------:R-:W-:Y:S05]  /*e550*/  BRA `(.L_x_16690) ;  /* 0x0000000800a87947 */ /* 0x000fea0003800000 */
.L_x_16685:
        /* <DEDUP_REMOVED lines=12> */
.L_x_16699:
[----:B------:R-:W2:Y:S02]  /*e620*/  LDG.E.64 R2, desc[UR36][R2.64] ;  /* 0x0000002402027981 */ /* 0x000ea4000c1e1b00 */
[----:B--2---:R0:W1:Y:S01]  /*e630*/  F2I.F64.TRUNC R19, R2 ;  /* 0x0000000200137311 */ /* 0x004062000030d100 */
[----:B------:R-:W-:Y:S05]  /*e640*/  BRA `(.L_x_16690) ;  /* 0x00000008006c7947 */ /* 0x000fea0003800000 */
.L_x_16698:
        /* <DEDUP_REMOVED lines=28> */
.L_x_16701:
        /* <DEDUP_REMOVED lines=15> */
.L_x_16700:
[----:B------:R-:W2:Y:S02]  /*e900*/  LDG.E.U16 R0, desc[UR36][R2.64] ;  /* 0x0000002402007981 */ /* 0x000ea4000c1e1500 */
[----:B--2---:R-:W-:-:S06]  /*e910*/  IMAD.U32 R0, R0, 0x10000, RZ ;  /* 0x0001000000007824 */ /* 0x004fcc00078e00ff */
[----:B------:R-:W0:Y:S02]  /*e920*/  F2I.FTZ.TRUNC.NTZ R0, R0 ;  /* 0x0000000000007305 */ /* 0x000e24000021f100 */
[----:B0-----:R-:W-:Y:S01]  /*e930*/  PRMT R19, R0, 0x7610, R19 ;  /* 0x0000761000137816 */ /* 0x001fe20000000013 */
[----:B------:R-:W-:Y:S06]  /*e940*/  BRA `(.L_x_16690) ;  /* 0x0000000400ac7947 */ /* 0x000fec0003800000 */
.L_x_16697:
        /* <DEDUP_REMOVED lines=10> */
.L_x_16704:
        /* <DEDUP_REMOVED lines=21> */
.L_x_16708:
[----:B------:R-:W-:Y:S05]  /*eb40*/  BSYNC B1 ;  /* 0x0000000000017941 */ /* 0x000fea0003800000 */
.L_x_16707:
[----:B------:R-:W-:Y:S01]  /*eb50*/  LEA R3, R0, 0x3b800000, 0x17 ;  /* 0x3b80000000037811 */ /* 0x000fe200078eb8ff */
[----:B------:R-:W-:-:S05]  /*eb60*/  IMAD.SHL.U32 R0, R2, 0x100000, RZ ;  /* 0x0010000002007824 */ /* 0x000fca00078e00ff */
[----:B------:R-:W-:-:S07]  /*eb70*/  LOP3.LUT R0, R3, R0, R4, 0xfe, !PT ;  /* 0x0000000003007212 */ /* 0x000fce00078efe04 */
.L_x_16706:
[----:B------:R-:W-:Y:S05]  /*eb80*/  BSYNC B0 ;  /* 0x0000000000007941 */ /* 0x000fea0003800000 */
.L_x_16705:
[----:B------:R-:W0:Y:S02]  /*eb90*/  F2I.FTZ.TRUNC.NTZ R0, R0 ;  /* 0x0000000000007305 */ /* 0x000e24000021f100 */
[----:B0-----:R-:W-:Y:S01]  /*eba0*/  PRMT R19, R0, 0x7610, R19 ;  /* 0x0000761000137816 */ /* 0x001fe20000000013 */
[----:B------:R-:W-:Y:S06]  /*ebb0*/  BRA `(.L_x_16690) ;  /* 0x0000000400107947 */ /* 0x000fec0003800000 */
.L_x_16703:
        /* <DEDUP_REMOVED lines=21> */
.L_x_16712:
[----:B------:R-:W-:Y:S05]  /*ed10*/  BSYNC B1 ;  /* 0x0000000000017941 */ /* 0x000fea0003800000 */
.L_x_16711:
[----:B------:R-:W-:Y:S01]  /*ed20*/  LEA R3, R0, 0x37800000, 0x17 ;  /* 0x3780000000037811 */ /* 0x000fe200078eb8ff */
[----:B------:R-:W-:-:S05]  /*ed30*/  IMAD.SHL.U32 R0, R2, 0x200000, RZ ;  /* 0x0020000002007824 */ /* 0x000fca00078e00ff */
[----:B------:R-:W-:-:S07]  /*ed40*/  LOP3.LUT R0, R3, R0, R4, 0xfe, !PT ;  /* 0x0000000003007212 */ /* 0x000fce00078efe04 */
.L_x_16710:
[----:B------:R-:W-:Y:S05]  /*ed50*/  BSYNC B0 ;  /* 0x0000000000007941 */ /* 0x000fea0003800000 */
.L_x_16709:
[----:B------:R-:W0:Y:S02]  /*ed60*/  F2I.FTZ.TRUNC.NTZ R0, R0 ;  /* 0x0000000000007305 */ /* 0x000e24000021f100 */
[----:B0-----:R-:W-:Y:S01]  /*ed70*/  PRMT R19, R0, 0x7610, R19 ;  /* 0x0000761000137816 */ /* 0x001fe20000000013 */
[----:B------:R-:W-:Y:S06]  /*ed80*/  BRA `(.L_x_16690) ;  /* 0x00000000009c7947 */ /* 0x000fec0003800000 */
.L_x_16702:
        /* <DEDUP_REMOVED lines=14> */
.L_x_16716:
[----:B------:R-:W-:Y:S05]  /*ee70*/  BSYNC B0 ;  /* 0x0000000000007941 */ /* 0x000fea0003800000 */
.L_x_16715:
[----:B------:R-:W0:Y:S02]  /*ee80*/  F2I.FTZ.TRUNC.NTZ R0, R0 ;  /* 0x0000000000007305 */ /* 0x000e24000021f100 */
[----:B0-----:R-:W-:Y:S01]  /*ee90*/  PRMT R19, R0, 0x7610, R19 ;  /* 0x0000761000137816 */ /* 0x001fe20000000013 */
[----:B------:R-:W-:Y:S06]  /*eea0*/  BRA `(.L_x_16690) ;  /* 0x0000000000547947 */ /* 0x000fec0003800000 */
.L_x_16689:
        /* <DEDUP_REMOVED lines=16> */
.L_x_16717:
[----:B------:R-:W-:Y:S01]  /*efb0*/  PRMT R19, RZ, 0x7610, R19 ;  /* 0x00007610ff137816 */ /* 0x000fe20000000013 */
[----:B------:R-:W-:Y:S06]  /*efc0*/  BRA `(.L_x_16690) ;  /* 0x00000000000c7947 */ /* 0x000fec0003800000 */
.L_x_16714:
[----:B------:R2:W5:Y:S01]  /*efd0*/  LDG.E.U8 R19, desc[UR36][R2.64] ;  /* 0x0000002402137981 */ /* 0x000562000c1e1100 */
[----:B------:R-:W-:Y:S05]  /*efe0*/  BRA `(.L_x_16690) ;  /* 0x0000000000047947 */ /* 0x000fea0003800000 */
.L_x_16713:
[----:B------:R3:W5:Y:S02]  /*eff0*/  LDG.E.U8 R19, desc[UR36][R2.64] ;  /* 0x0000002402137981 */ /* 0x000764000c1e1100 */
.L_x_16690:
        /* <DEDUP_REMOVED lines=17> */
.L_x_16721:
[----:B------:R1:W5:Y:S01]  /*f110*/  LDG.E.U8 R0, desc[UR36][R2.64] ;  /* 0x0000002402007981 */ /* 0x000362000c1e1100 */
[----:B------:R-:W-:Y:S05]  /*f120*/  BRA `(.L_x_16723) ;  /* 0x0000000c00547947 */ /* 0x000fea0003800000 */
.L_x_16720:
        /* <DEDUP_REMOVED lines=8> */
.L_x_16725:
[----:B------:R3:W5:Y:S01]  /*f1b0*/  LDG.E.U8 R0, desc[UR36][R2.64] ;  /* 0x0000002402007981 */ /* 0x000762000c1e1100 */
[----:B------:R-:W-:Y:S05]  /*f1c0*/  BRA `(.L_x_16723) ;  /* 0x0000000c002c7947 */ /* 0x000fea0003800000 */
.L_x_16724:
[----:B------:R4:W5:Y:S01]  /*f1d0*/  LDG.E.U16 R0, desc[UR36][R2.64] ;  /* 0x0000002402007981 */ /* 0x000962000c1e1500 */
[----:B------:R-:W-:Y:S05]  /*f1e0*/  BRA `(.L_x_16723) ;  /* 0x0000000c00247947 */ /* 0x000fea0003800000 */
.L_x_16719:
        /* <DEDUP_REMOVED lines=9> */
.L_x_16727:
[----:B------:R-:W2:Y:S02]  /*f280*/  LDG.E.U16 R4, desc[UR36][R2.64] ;  /* 0x0000002402047981 */ /* 0x000ea4000c1e1500 */
[----:B--2---:R-:W-:-:S06]  /*f290*/  HADD2.F32 R4, -RZ, R4.H0_H0 ;  /* 0x20000004ff047230 */ /* 0x004fcc0000004100 */
[----:B------:R-:W0:Y:S02]  /*f2a0*/  F2I.FTZ.TRUNC.NTZ R4, R4 ;  /* 0x0000000400047305 */ /* 0x000e24000021f100 */
[----:B0-----:R-:W-:Y:S01]  /*f2b0*/  PRMT R0, R4, 0x7610, R0 ;  /* 0x0000761004007816 */ /* 0x001fe20000000000 */
[----:B------:R-:W-:Y:S06]  /*f2c0*/  BRA `(.L_x_16723) ;  /* 0x0000000800ec7947 */ /* 0x000fec0003800000 */
.L_x_16726:
        /* <DEDUP_REMOVED lines=9> */
.L_x_16729:
[----:B------:R-:W2:Y:S02]  /*f360*/  LDG.E.U16 R2, desc[UR36][R2.64] ;  /* 0x0000002402027981 */ /* 0x000ea4000c1e1500 */
[----:B--2---:R-:W-:-:S06]  /*f370*/  HADD2.F32 R4, -RZ, R2.H0_H0 ;  /* 0x20000002ff047230 */ /* 0x004fcc0000004100 */
[----:B------:R-:W0:Y:S02]  /*f380*/  F2I.FTZ.TRUNC.NTZ R4, R4 ;  /* 0x0000000400047305 */ /* 0x000e24000021f100 */
[----:B0-----:R-:W-:Y:S01]  /*f390*/  PRMT R0, R4, 0x7610, R0 ;  /* 0x0000761004007816 */ /* 0x001fe20000000000 */
[----:B------:R-:W-:Y:S06]  /*f3a0*/  BRA `(.L_x_16723) ;  /* 0x0000000800b47947 */ /* 0x000fec0003800000 */
.L_x_16728:
[----:B------:R-:W2:Y:S02]  /*f3b0*/  LDG.E.64 R2, desc[UR36][R2.64] ;  /* 0x0000002402027981 */ /* 0x000ea4000c1e1b00 */
[----:B--2---:R0:W1:Y:S01]  /*f3c0*/  F2I.F64.TRUNC R0, R2 ;  /* 0x0000000200007311 */ /* 0x004062000030d100 */
[----:B------:R-:W-:Y:S05]  /*f3d0*/  BRA `(.L_x_16723) ;  /* 0x0000000800a87947 */ /* 0x000fea0003800000 */
.L_x_16718:
        /* <DEDUP_REMOVED lines=12> */
.L_x_16732:
[----:B------:R-:W2:Y:S02]  /*f4a0*/  LDG.E.64 R2, desc[UR36][R2.64] ;  /* 0x0000002402027981 */ /* 0x000ea4000c1e1b00 */
[----:B--2---:R0:W1:Y:S01]  /*f4b0*/  F2I.F64.TRUNC R0, R2 ;  /* 0x0000000200007311 */ /* 0x004062000030d100 */
[----:B------:R-:W-:Y:S05]  /*f4c0*/  BRA `(.L_x_16723) ;  /* 0x00000008006c7947 */ /* 0x000fea0003800000 */
.L_x_16731:
        /* <DEDUP_REMOVED lines=28> */
.L_x_16734:
        /* <DEDUP_REMOVED lines=15> */
.L_x_16733:
[----:B------:R-:W2:Y:S02]  /*f780*/  LDG.E.U16 R4, desc[UR36][R2.64] ;  /* 0x0000002402047981 */ /* 0x000ea4000c1e1500 */
[----:B--2---:R-:W-:-:S06]  /*f790*/  IMAD.U32 R4, R4, 0x10000, RZ ;  /* 0x0001000004047824 */ /* 0x004fcc00078e00ff */
[----:B------:R-:W0:Y:S02]  /*f7a0*/  F2I.FTZ.TRUNC.NTZ R4, R4 ;  /* 0x0000000400047305 */ /* 0x000e24000021f100 */
[----:B0-----:R-:W-:Y:S01]  /*f7b0*/  PRMT R0, R4, 0x7610, R0 ;  /* 0x0000761004007816 */ /* 0x001fe20000000000 */
[----:B------:R-:W-:Y:S06]  /*f7c0*/  BRA `(.L_x_16723) ;  /* 0x0000000400ac7947 */ /* 0x000fec0003800000 */
.L_x_16730:
        /* <DEDUP_REMOVED lines=10> */
.L_x_16737:
        /* <DEDUP_REMOVED lines=21> */
.L_x_16741:
[----:B------:R-:W-:Y:S05]  /*f9c0*/  BSYNC B1 ;  /* 0x0000000000017941 */ /* 0x000fea0003800000 */
.L_x_16740:
[----:B------:R-:W-:Y:S01]  /*f9d0*/  IMAD.SHL.U32 R2, R2, 0x100000, RZ ;  /* 0x0010000002027824 */ /* 0x000fe200078e00ff */
[----:B------:R-:W-:-:S04]  /*f9e0*/  LEA R3, R0, 0x3b800000, 0x17 ;  /* 0x3b80000000037811 */ /* 0x000fc800078eb8ff */
[----:B------:R-:W-:-:S07]  /*f9f0*/  LOP3.LUT R4, R3, R2, R4, 0xfe, !PT ;  /* 0x0000000203047212 */ /* 0x000fce00078efe04 */
.L_x_16739:
[----:B------:R-:W-:Y:S05]  /*fa00*/  BSYNC B0 ;  /* 0x0000000000007941 */ /* 0x000fea0003800000 */
.L_x_16738:
[----:B------:R-:W0:Y:S02]  /*fa10*/  F2I.FTZ.TRUNC.NTZ R4, R4 ;  /* 0x0000000400047305 */ /* 0x000e24000021f100 */
[----:B0-----:R-:W-:Y:S01]  /*fa20*/  PRMT R0, R4, 0x7610, R0 ;  /* 0x0000761004007816 */ /* 0x001fe20000000000 */
[----:B------:R-:W-:Y:S06]  /*fa30*/  BRA `(.L_x_16723) ;  /* 0x0000000400107947 */ /* 0x000fec0003800000 */
.L_x_16736:
        /* <DEDUP_REMOVED lines=21> */
.L_x_16745:
[----:B------:R-:W-:Y:S05]  /*fb90*/  BSYNC B1 ;  /* 0x0000000000017941 */ /* 0x000fea0003800000 */
.L_x_16744:
[----:B------:R-:W-:Y:S01]  /*fba0*/  IMAD.SHL.U32 R2, R2, 0x200000, RZ ;  /* 0x0020000002027824 */ /* 0x000fe200078e00ff */
[----:B------:R-:W-:-:S04]  /*fbb0*/  LEA R3, R0, 0x37800000, 0x17 ;  /* 0x3780000000037811 */ /* 0x000fc800078eb8ff */
[----:B------:R-:W-:-:S07]  /*fbc0*/  LOP3.LUT R4, R3, R2, R4, 0xfe, !PT ;  /* 0x0000000203047212 */ /* 0x000fce00078efe04 */
.L_x_16743:
[----:B------:R-:W-:Y:S05]  /*fbd0*/  BSYNC B0 ;  /* 0x0000000000007941 */ /* 0x000fea0003800000 */
.L_x_16742:
[----:B------:R-:W0:Y:S02]  /*fbe0*/  F2I.FTZ.TRUNC.NTZ R4, R4 ;  /* 0x0000000400047305 */ /* 0x000e24000021f100 */
[----:B0-----:R-:W-:Y:S01]  /*fbf0*/  PRMT R0, R4, 0x7610, R0 ;  /* 0x0000761004007816 */ /* 0x001fe20000000000 */
[----:B------:R-:W-:Y:S06]  /*fc00*/  BRA `(.L_x_16723) ;  /* 0x00000000009c7947 */ /* 0x000fec0003800000 */
.L_x_16735:
        /* <DEDUP_REMOVED lines=14> */
.L_x_16749:
[----:B------:R-:W-:Y:S05]  /*fcf0*/  BSYNC B0 ;  /* 0x0000000000007941 */ /* 0x000fea0003800000 */
.L_x_16748:
[----:B------:R-:W0:Y:S02]  /*fd00*/  F2I.FTZ.TRUNC.NTZ R4, R4 ;  /* 0x0000000400047305 */ /* 0x000e24000021f100 */
[----:B0-----:R-:W-:Y:S01]  /*fd10*/  PRMT R0, R4, 0x7610, R0 ;  /* 0x0000761004007816 */ /* 0x001fe20000000000 */
[----:B------:R-:W-:Y:S06]  /*fd20*/  BRA `(.L_x_16723) ;  /* 0x0000000000547947 */ /* 0x000fec0003800000 */
.L_x_16722:
        /* <DEDUP_REMOVED lines=16> */
.L_x_16750:
[----:B------:R-:W-:Y:S01]  /*fe30*/  PRMT R0, RZ, 0x7610, R0 ;  /* 0x00007610ff007816 */ /* 0x000fe20000000000 */
[----:B------:R-:W-:Y:S06]  /*fe40*/  BRA `(.L_x_16723) ;  /* 0x00000000000c7947 */ /* 0x000fec0003800000 */
.L_x_16747:
[----:B------:R0:W5:Y:S01]  /*fe50*/  LDG.E.U8 R0, desc[UR36][R2.64] ;  /* 0x0000002402007981 */ /* 0x000162000c1e1100 */
[----:B------:R-:W-:Y:S05]  /*fe60*/  BRA `(.L_x_16723) ;  /* 0x0000000000047947 */ /* 0x000fea0003800000 */
.L_x_16746:
[----:B------:R0:W5:Y:S02]  /*fe70*/  LDG.E.U8 R0, desc[UR36][R2.64] ;  /* 0x0000002402007981 */ /* 0x000164000c1e1100 */
.L_x_16723:
        /* <DEDUP_REMOVED lines=21> */
.L_x_16754:
[----:B------:R-:W-:Y:S01]  /*ffd0*/  STG.E.U8 desc[UR36][R16.64], R5 ;  /* 0x0000000510007986 */ /* 0x000fe2000c101124 */
[----:B------:R-:W-:Y:S05]  /*ffe0*/  EXIT ;  /* 0x000000000000794d */ /* 0x000fea0003800000 */
.L_x_16753:
        /* <DEDUP_REMOVED lines=12> */
.L_x_16757:
[----:B------:R-:W-:-:S04]  /*100b0*/  LOP3.LUT R5, R5, 0xffff, RZ, 0xc0, !PT ;  /* 0x0000ffff05057812 */ /* 0x000fc800078ec0ff */
[----:B------:R-:W-:-:S05]  /*100c0*/  PRMT R3, R5, 0x8880, RZ ;  /* 0x0000888005037816 */ /* 0x000fca00000000ff */
[----:B------:R-:W-:Y:S01]  /*100d0*/  STG.E desc[UR36][R16.64], R3 ;  /* 0x0000000310007986 */ /* 0x000fe2000c101924 */
[----:B------:R-:W-:Y:S05]  /*100e0*/  EXIT ;  /* 0x000000000000794d */ /* 0x000fea0003800000 */
.L_x_16756:
[----:B------:R-:W-:-:S04]  /*100f0*/  PRMT R3, R5, 0x8880, RZ ;  /* 0x0000888005037816 */ /* 0x000fc800000000ff */
[----:B------:R-:W-:-:S05]  /*10100*/  PRMT R3, R3, 0x7710, RZ ;  /* 0x0000771003037816 */ /* 0x000fca00000000ff */
[----:B------:R-:W-:Y:S01]  /*10110*/  STG.E.U16 desc[UR36][R16.64], R3 ;  /* 0x0000000310007986 */ /* 0x000fe2000c101524 */
[----:B------:R-:W-:Y:S05]  /*10120*/  EXIT ;  /* 0x000000000000794d */ /* 0x000fea0003800000 */
.L_x_16752:
        /* <DEDUP_REMOVED lines=9> */
.L_x_16759:
[----:B------:R-:W0:Y:S02]  /*101c0*/  I2F.S8 R0, R5 ;  /* 0x0000000500007306 */ /* 0x000e240000001400 */
[----:B0-----:R-:W-:-:S05]  /*101d0*/  F2FP.F16.F32.PACK_AB R0, RZ, R0 ;  /* 0x00000000ff00723e */ /* 0x001fca00000000ff */
[----:B------:R-:W-:Y:S01]  /*101e0*/  STG.E.U16 desc[UR36][R16.64], R0 ;  /* 0x0000000010007986 */ /* 0x000fe2000c101524 */
[----:B------:R-:W-:Y:S05]  /*101f0*/  EXIT ;  /* 0x000000000000794d */ /* 0x000fea0003800000 */
.L_x_16758:
        /* <DEDUP_REMOVED lines=10> */
.L_x_16761:
[----:B------:R-:W0:Y:S02]  /*102a0*/  I2F.S8 R5, R5 ;  /* 0x0000000500057306 */ /* 0x000e240000001400 */
[----:B0-----:R-:W-:-:S04]  /*102b0*/  F2FP.F16.F32.PACK_AB R3, RZ, R5 ;  /* 0x00000005ff03723e */ /* 0x001fc800000000ff */
[----:B------:R-:W-:-:S05]  /*102c0*/  PRMT R3, R3, 0x5410, RZ ;  /* 0x0000541003037816 */ /* 0x000fca00000000ff */
[----:B------:R-:W-:Y:S01]  /*102d0*/  STG.E desc[UR36][R16.64], R3 ;  /* 0x0000000310007986 */ /* 0x000fe2000c101924 */
[----:B------:R-:W-:Y:S05]  /*102e0*/  EXIT ;  /* 0x000000000000794d */ /* 0x000fea0003800000 */
.L_x_16760:
[----:B------:R-:W-:-:S04]  /*102f0*/  PRMT R2, R5, 0x8880, RZ ;  /* 0x0000888005027816 */ /* 0x000fc800000000ff */
[----:B------:R-:W-:-:S06]  /*10300*/  PRMT R2, R2, 0x7710, RZ ;  /* 0x0000771002027816 */ /* 0x000fcc00000000ff */
[----:B------:R-:W0:Y:S02]  /*10310*/  I2F.F64.S16 R2, R2 ;  /* 0x0000000200027312 */ /* 0x000e240000101c00 */
[----:B0-----:R-:W-:Y:S01]  /*10320*/  STG.E.64 desc[UR36][R16.64], R2 ;  /* 0x0000000210007986 */ /* 0x001fe2000c101b24 */
[----:B------:R-:W-:Y:S05]  /*10330*/  EXIT ;  /* 0x000000000000794d */ /* 0x000fea0003800000 */
.L_x_16751:
        /* <DEDUP_REMOVED lines=12> */
.L_x_16764:
[----:B------:R-:W-:Y:S02]  /*10400*/  PRMT R4, R5, 0x8880, RZ ;  /* 0x0000888005047816 */ /* 0x000fe400000000ff */
[----:B------:R-:W-:Y:S02]  /*10410*/  CS2R R6, SRZ ;  /* 0x0000000000067805 */ /* 0x000fe4000001ff00 */
[----:B------:R-:W-:-:S06]  /*10420*/  PRMT R4, R4, 0x7710, RZ ;  /* 0x0000771004047816 */ /* 0x000fcc00000000ff */
[----:B------:R-:W0:Y:S02]  /*10430*/  I2F.F64.S16 R4, R4 ;  /* 0x0000000400047312 */ /* 0x000e240000101c00 */
[----:B0-----:R-:W-:Y:S01]  /*10440*/  STG.E.128 desc[UR36][R16.64], R4 ;  /* 0x0000000410007986 */ /* 0x001fe2000c101d24 */
[----:B------:R-:W-:Y:S05]  /*10450*/  EXIT ;  /* 0x000000000000794d */ /* 0x000fea0003800000 */
.L_x_16763:
        /* <DEDUP_REMOVED lines=21> */
.L_x_16768:
[----:B------:R-:W-:Y:S05]  /*105b0*/  BSYNC B0 ;  /* 0x0000000000007941 */ /* 0x000fea0003800000 */
.L_x_16767:
[----:B------:R-:W-:-:S05]  /*105c0*/  LOP3.LUT R3, R0, R3, RZ, 0xfc, !PT ;  /* 0x0000000300037212 */ /* 0x000fca00078efcff */
[----:B------:R-:W-:Y:S01]  /*105d0*/  STG.E.U8 desc[UR36][R16.64], R3 ;  /* 0x0000000310007986 */ /* 0x000fe2000c101124 */
[----:B------:R-:W-:Y:S05]  /*105e0*/  EXIT ;  /* 0x000000000000794d */ /* 0x000fea0003800000 */
.L_x_16766:
        /* <DEDUP_REMOVED lines=13> */
.L_x_16770:
[----:B------:R-:W-:Y:S01]  /*106c0*/  IMAD.MOV.U32 R0, RZ, RZ, 0x7f ;  /* 0x0000007fff007424 */ /* 0x000fe200078e00ff */
[----:B------:R-:W-:-:S04]  /*106d0*/  ISETP.GT.U32.AND P0, PT, R2, 0x7f800000, PT ;  /* 0x7f8000000200780c */ /* 0x000fc80003f04070 */
[----:B------:R-:W-:-:S09]  /*106e0*/  SEL R0, R0, 0x7c, P0 ;  /* 0x0000007c00007807 */ /* 0x000fd20000000000 */
.L_x_16771:
[----:B------:R-:W-:Y:S05]  /*106f0*/  BSYNC B0 ;  /* 0x0000000000007941 */ /* 0x000fea0003800000 */
.L_x_16769:
[----:B------:R-:W-:-:S04]  /*10700*/  LOP3.LUT R2, R5, 0x80000000, RZ, 0xc0, !PT ;  /* 0x8000000005027812 */ /* 0x000fc800078ec0ff */
[----:B------:R-:W-:-:S04]  /*10710*/  SHF.R.U32.HI R3, RZ, 0x18, R2 ;  /* 0x00000018ff037819 */ /* 0x000fc80000011602 */
[----:B------:R-:W-:-:S05]  /*10720*/  LOP3.LUT R3, R0, R3, RZ, 0xfc, !PT ;  /* 0x0000000300037212 */ /* 0x000fca00078efcff */
[----:B------:R-:W-:Y:S01]  /*10730*/  STG.E.U8 desc[UR36][R16.64], R3 ;  /* 0x0000000310007986 */ /* 0x000fe2000c101124 */
[----:B------:R-:W-:Y:S05]  /*10740*/  EXIT ;  /* 0x000000000000794d */ /* 0x000fea0003800000 */
.L_x_16765:
[----:B------:R-:W0:Y:S02]  /*10750*/  I2F.S8 R0, R5 ;  /* 0x0000000500007306 */ /* 0x000e240000001400 */
[----:B0-----:R-:W-:-:S05]  /*10760*/  F2FP.BF16.F32.PACK_AB R0, RZ, R0 ;  /* 0x00000000ff00723e */ /* 0x001fca00000010ff */
[----:B------:R-:W-:Y:S01]  /*10770*/  STG.E.U16 desc[UR36][R16.64], R0 ;  /* 0x0000000010007986 */ /* 0x000fe2000c101524 */
[----:B------:R-:W-:Y:S05]  /*10780*/  EXIT ;  /* 0x000000000000794d */ /* 0x000fea0003800000 */
.L_x_16762:
        /* <DEDUP_REMOVED lines=12> */
.L_x_16774:
        /* <DEDUP_REMOVED lines=17> */
.L_x_16777:
[----:B------:R-:W-:-:S04]  /*10960*/  LOP3.LUT R2, R5, 0x80000000, RZ, 0xc0, !PT ;  /* 0x8000000005027812 */ /* 0x000fc800078ec0ff */
[----:B------:R-:W-:-:S04]  /*10970*/  SHF.R.U32.HI R3, RZ, 0x18, R2 ;  /* 0x00000018ff037819 */ /* 0x000fc80000011602 */
[----:B------:R-:W-:-:S04]  /*10980*/  LOP3.LUT R0, R0, R3, RZ, 0xfc, !PT ;  /* 0x0000000300007212 */ /* 0x000fc800078efcff */
[----:B------:R-:W-:-:S07]  /*10990*/  PRMT R8, R0, 0x7610, R8 ;  /* 0x0000761000087816 */ /* 0x000fce0000000008 */
.L_x_16776:
[----:B------:R-:W-:Y:S05]  /*109a0*/  BSYNC B0 ;  /* 0x0000000000007941 */ /* 0x000fea0003800000 */
.L_x_16775:
[----:B------:R-:W-:Y:S01]  /*109b0*/  STG.E.U8 desc[UR36][R16.64], R8 ;  /* 0x0000000810007986 */ /* 0x000fe2000c101124 */
[----:B------:R-:W-:Y:S05]  /*109c0*/  EXIT ;  /* 0x000000000000794d */ /* 0x000fea0003800000 */
.L_x_16773:
        /* <DEDUP_REMOVED lines=17> */
.L_x_16780:
[----:B------:R-:W-:-:S04]  /*10ae0*/  LOP3.LUT R2, R5, 0x80000000, RZ, 0xc0, !PT ;  /* 0x8000000005027812 */ /* 0x000fc800078ec0ff */
[----:B------:R-:W-:-:S04]  /*10af0*/  SHF.R.U32.HI R3, RZ, 0x18, R2 ;  /* 0x00000018ff037819 */ /* 0x000fc80000011602 */
[----:B------:R-:W-:-:S04]  /*10b00*/  LOP3.LUT R0, R0, R3, RZ, 0xfc, !PT ;  /* 0x0000000300007212 */ /* 0x000fc800078efcff */
[----:B------:R-:W-:-:S07]  /*10b10*/  PRMT R8, R0, 0x7610, R8 ;  /* 0x0000761000087816 */ /* 0x000fce0000000008 */
.L_x_16779:
[----:B------:R-:W-:Y:S05]  /*10b20*/  BSYNC B0 ;  /* 0x0000000000007941 */ /* 0x000fea0003800000 */
.L_x_16778:
[----:B------:R-:W-:Y:S01]  /*10b30*/  STG.E.U8 desc[UR36][R16.64], R8 ;  /* 0x0000000810007986 */ /* 0x000fe2000c101124 */
[----:B------:R-:W-:Y:S05]  /*10b40*/  EXIT ;  /* 0x000000000000794d */ /* 0x000fea0003800000 */
.L_x_16772:
        /* <DEDUP_REMOVED lines=22> */
.L_x_16755:
        /* <DEDUP_REMOVED lines=16> */
.L_x_16783:
[----:B------:R-:W-:Y:S05]  /*10db0*/  EXIT ;  /* 0x000000000000794d */ /* 0x000fea0003800000 */
.L_x_16782:
[----:B------:R-:W-:-:S04]  /*10dc0*/  LOP3.LUT R5, R5, 0xffff, RZ, 0xc0, !PT ;  /* 0x0000ffff05057812 */ /* 0x000fc800078ec0ff */
[----:B------:R-:W-:-:S05]  /*10dd0*/  PRMT R5, R5, 0x8880, RZ ;  /* 0x0000888005057816 */ /* 0x000fca00000000ff */
[----:B------:R-:W-:-:S05]  /*10de0*/  IMAD.MOV.U32 R2, RZ, RZ, R5 ;  /* 0x000000ffff027224 */ /* 0x000fca00078e0005 */
[----:B------:R-:W-:-:S05]  /*10df0*/  SHF.R.S32.HI R3, RZ, 0x1f, R2 ;  /* 0x0000001fff037819 */ /* 0x000fca0000011402 */
[----:B------:R-:W-:Y:S01]  /*10e00*/  STG.E.64 desc[UR36][R16.64], R2 ;  /* 0x0000000210007986 */ /* 0x000fe2000c101b24 */
[----:B------:R-:W-:Y:S05]  /*10e10*/  EXIT ;  /* 0x000000000000794d */ /* 0x000fea0003800000 */
.L_x_16781:
[----:B------:R-:W-:-:S04]  /*10e20*/  LOP3.LUT R5, R5, 0xffff, RZ, 0xc0, !PT ;  /* 0x0000ffff05057812 */ /* 0x000fc800078ec0ff */
[----:B------:R-:W-:-:S05]  /*10e30*/  PRMT R3, R5, 0x8880, RZ ;  /* 0x0000888005037816 */ /* 0x000fca00000000ff */
[----:B------:R-:W-:Y:S01]  /*10e40*/  STG.E desc[UR36][R16.64], R3 ;  /* 0x0000000310007986 */ /* 0x000fe2000c101924 */
[----:B------:R-:W-:Y:S05]  /*10e50*/  EXIT ;  /* 0x000000000000794d */ /* 0x000fea0003800000 */
.L_x_16784:
        /* <DEDUP_REMOVED lines=10> */
.L_x_20659:


//--------------------- .text._ZN2at6native27unrolled_elementwise_kernelINS0_13BinaryFunctorIaaaZZZNS0_18lshift_kernel_cudaERNS_18TensorIteratorBaseEENKUlvE_clEvENKUlvE0_clEvEUlaaE_EESt5arrayIPcLm3EELi4E23TrivialOffsetCalculatorILi2EjESC_ILi1EjENS0_6memory12LoadWithCastILi2EEENSF_13StoreWithCastILi1EEEEEviT_T0_T2_T3_T4_T5_ --------------------------
	.section	.text._ZN2at6native27unrolled_elementwise_kernelINS0_13BinaryFunctorIaaaZZZNS0_18lshift_kernel_cudaERNS_18TensorIteratorBaseEENKUlvE_clEvENKUlvE0_clEvEUlaaE_EESt5arrayIPcLm3EELi4E23TrivialOffsetCalculatorILi2EjESC_ILi1EjENS0_6memory12LoadWithCastILi2EEENSF_13StoreWithCastILi1EEEEEviT_T0_T2_T3_T4_T5_,"ax",@progbits
	.align	128
        .global         _ZN2at6native27unrolled_elementwise_kernelINS0_13BinaryFunctorIaaaZZZNS0_18lshift_kernel_cudaERNS_18TensorIteratorBaseEENKUlvE_clEvENKUlvE0_clEvEUlaaE_EESt5arrayIPcLm3EELi4E23TrivialOffsetCalculatorILi2EjESC_ILi1EjENS0_6memory12LoadWithCastILi2EEENSF_13StoreWithCastILi1EEEEEviT_T0_T2_T3_T4_T5_
        .type           _ZN2at6native27unrolled_elementwise_kernelINS0_13BinaryFunctorIaaaZZZNS0_18lshift_kernel_cudaERNS_18TensorIteratorBaseEENKUlvE_clEvENKUlvE0_clEvEUlaaE_EESt5arrayIPcLm3EELi4E23TrivialOffsetCalculatorILi2EjESC_ILi1EjENS0_6memory12LoadWithCastILi2EEENSF_13StoreWithCastILi1EEEEEviT_T0_T2_T3_T4_T5_,@function
        .size           _ZN2at6native27unrolled_elementwise_kernelINS0_13BinaryFunctorIaaaZZZNS0_18lshift_kernel_cudaERNS_18TensorIteratorBaseEENKUlvE_clEvENKUlvE0_clEvEUlaaE_EESt5arrayIPcLm3EELi4E23TrivialOffsetCalculatorILi2EjESC_ILi1EjENS0_6memory12LoadWithCastILi2EEENSF_13StoreWithCastILi1EEEEEviT_T0_T2_T3_T4_T5_,(.L_x_20660 - _ZN2at6native27unrolled_elementwise_kernelINS0_13BinaryFunctorIaaaZZZNS0_18lshift_kernel_cudaERNS_18TensorIteratorBaseEENKUlvE_clEvENKUlvE0_clEvEUlaaE_EESt5arrayIPcLm3EELi4E23TrivialOffsetCalculatorILi2EjESC_ILi1EjENS0_6memory12LoadWithCastILi2EEENSF_13StoreWithCastILi1EEEEEviT_T0_T2_T3_T4_T5_)
        .other          _ZN2at6native27unrolled_elementwise_kernelINS0_13BinaryFunctorIaaaZZZNS0_18lshift_kernel_cudaERNS_18TensorIteratorBaseEENKUlvE_clEvENKUlvE0_clEvEUlaaE_EESt5arrayIPcLm3EELi4E23TrivialOffsetCalculatorILi2EjESC_ILi1EjENS0_6memory12LoadWithCastILi2EEENSF_13StoreWithCastILi1EEEEEviT_T0_T2_T3_T4_T5_,@"STO_CUDA_ENTRY STV_DEFAULT"
_ZN2at6native27unrolled_elementwise_kernelINS0_13BinaryFunctorIaaaZZZNS0_18lshift_kernel_cudaERNS_18TensorIteratorBaseEENKUlvE_clEvENKUlvE0_clEvEUlaaE_EESt5arrayIPcLm3EELi4E23TrivialOffsetCalculatorILi2EjESC_ILi1EjENS0_6memory12LoadWithCastILi2EEENSF_13StoreWithCastILi1EEEEEviT_T0_T2_T3_T4_T5_:
.text._ZN2at6native27unrolled_elementwise_kernelINS0_13BinaryFunctorIaaaZZZNS0_18lshift_kernel_cudaERNS_18TensorIteratorBaseEENKUlvE_clEvENKUlvE0_clEvEUlaaE_EESt5arrayIPcLm3EELi4E23TrivialOffsetCalculatorILi2EjESC_ILi1EjENS0_6memory12LoadWithCastILi2EEENSF_13StoreWithCastILi1EEEEEviT_T0_T2_T3_T4_T5_:
        /* <DEDUP_REMOVED lines=33> */
.L_x_16790:
[----:B------:R3:W5:Y:S01]  /*0210*/  LDG.E.U8 R17, desc[UR36][R4.64] ;  /* 0x0000002404117981 */ /* 0x000762000c1e1100 */
[----:B------:R-:W-:Y:S05]  /*0220*/  BRA `(.L_x_16792) ;  /* 0x0000000c00587947 */ /* 0x000fea0003800000 */
.L_x_16789:
        /* <DEDUP_REMOVED lines=8> */
.L_x_16794:
[----:B------:R1:W5:Y:S01]  /*02b0*/  LDG.E.U8 R17, desc[UR36][R4.64] ;  /* 0x0000002404117981 */ /* 0x000362000c1e1100 */
[----:B------:R-:W-:Y:S05]  /*02c0*/  BRA `(.L_x_16792) ;  /* 0x0000000c00307947 */ /* 0x000fea0003800000 */
.L_x_16793:
[----:B------:R2:W5:Y:S01]  /*02d0*/  LDG.E.U16 R17, desc[UR36][R4.64] ;  /* 0x0000002404117981 */ /* 0x000562000c1e1500 */
[----:B------:R-:W-:Y:S05]  /*02e0*/  BRA `(.L_x_16792) ;  /* 0x0000000c00287947 */ /* 0x000fea0003800000 */
.L_x_16788:
        /* <DEDUP_REMOVED lines=9> */
.L_x_16796:
[----:B------:R-:W2:Y:S02]  /*0380*/  LDG.E.U16 R0, desc[UR36][R4.64] ;  /* 0x0000002404007981 */ /* 0x000ea4000c1e1500 */
[----:B--2---:R-:W-:-:S06]  /*0390*/  HADD2.F32 R0, -RZ, R0.H0_H0 ;  /* 0x20000000ff007230 */ /* 0x004fcc0000004100 */
[----:B------:R-:W0:Y:S02]  /*03a0*/  F2I.FTZ.TRUNC.NTZ R0, R0 ;  /* 0x0000000000007305 */ /* 0x000e24000021f100 */
[----:B0-----:R-:W-:Y:S01]  /*03b0*/  PRMT R17, R0, 0x7610, R17 ;  /* 0x0000761000117816 */ /* 0x001fe20000000011 */
[----:B------:R-:W-:Y:S06]  /*03c0*/  BRA `(.L_x_16792) ;  /* 0x0000000800f07947 */ /* 0x000fec0003800000 */
.L_x_16795:
        /* <DEDUP_REMOVED lines=9> */
.L_x_16798:
[----:B------:R-:W2:Y:S02]  /*0460*/  LDG.E.U16 R4, desc[UR36][R4.64] ;  /* 0x0000002404047981 */ /* 0x000ea4000c1e1500 */
[----:B--2---:R-:W-:-:S06]  /*0470*/  HADD2.F32 R0, -RZ, R4.H0_H0 ;  /* 0x20000004ff007230 */ /* 0x004fcc0000004100 */
[----:B------:R-:W0:Y:S02]  /*0480*/  F2I.FTZ.TRUNC.NTZ R0, R0 ;  /* 0x0000000000007305 */ /* 0x000e24000021f100 */
[----:B0-----:R-:W-:Y:S01]  /*0490*/  PRMT R17, R0, 0x7610, R17 ;  /* 0x0000761000117816 */ /* 0x001fe20000000011 */
[----:B------:R-:W-:Y:S06]  /*04a0*/  BRA `(.L_x_16792) ;  /* 0x0000000800b87947 */ /* 0x000fec0003800000 */
.L_x_16797:
[----:B------:R-:W2:Y:S02]  /*04b0*/  LDG.E.64 R4, desc[UR36][R4.64] ;  /* 0x0000002404047981 */ /* 0x000ea4000c1e1b00 */
[----:B--2---:R0:W1:Y:S01]  /*04c0*/  F2I.F64.TRUNC R17, R4 ;  /* 0x0000000400117311 */ /* 0x004062000030d100 */
[----:B------:R-:W-:Y:S05]  /*04d0*/  BRA `(.L_x_16792) ;  /* 0x0000000800ac7947 */ /* 0x000fea0003800000 */
.L_x_16787:
        /* <DEDUP_REMOVED lines=12> */
.L_x_16801:
[----:B------:R-:W2:Y:S02]  /*05a0*/  LDG.E.64 R4, desc[UR36][R4.64] ;  /* 0x0000002404047981 */ /* 0x000ea4000c1e1b00 */
[----:B--2---:R0:W1:Y:S01]  /*05b0*/  F2I.F64.TRUNC R17, R4 ;  /* 0x0000000400117311 */ /* 0x004062000030d100 */
[----:B------:R-:W-:Y:S05]  /*05c0*/  BRA `(.L_x_16792) ;  /* 0x0000000800707947 */ /* 0x000fea0003800000 */
.L_x_16800:
        /* <DEDUP_REMOVED lines=28> */
.L_x_16803:
        /* <DEDUP_REMOVED lines=16> */
.L_x_16802:
[----:B------:R-:W2:Y:S02]  /*0890*/  LDG.E.U16 R0, desc[UR36][R4.64] ;  /* 0x0000002404007981 */ /* 0x000ea4000c1e1500 */
[----:B--2---:R-:W-:-:S06]  /*08a0*/  IMAD.U32 R0, R0, 0x10000, RZ ;  /* 0x0001000000007824 */ /* 0x004fcc00078e00ff */
[----:B------:R-:W0:Y:S02]  /*08b0*/  F2I.FTZ.TRUNC.NTZ R0, R0 ;  /* 0x0000000000007305 */ /* 0x000e24000021f100 */
[----:B0-----:R-:W-:Y:S01]  /*08c0*/  PRMT R17, R0, 0x7610, R17 ;  /* 0x0000761000117816 */ /* 0x001fe20000000011 */
[----:B------:R-:W-:Y:S06]  /*08d0*/  BRA `(.L_x_16792) ;  /* 0x0000000400ac7947 */ /* 0x000fec0003800000 */
.L_x_16799:
        /* <DEDUP_REMOVED lines=10> */
.L_x_16806:
        /* <DEDUP_REMOVED lines=21> */
.L_x_16810:
[----:B------:R-:W-:Y:S05]  /*0ad0*/  BSYNC B1 ;  /* 0x0000000000017941 */ /* 0x000fea0003800000 */
.L_x_16809:
[----:B------:R-:W-:Y:S01]  /*0ae0*/  LEA R5, R0, 0x3b800000, 0x17 ;  /* 0x3b80000000057811 */ /* 0x000fe200078eb8ff */
[----:B------:R-:W-:-:S05]  /*0af0*/  IMAD.SHL.U32 R0, R3, 0x100000, RZ ;  /* 0x0010000003007824 */ /* 0x000fca00078e00ff */
[----:B------:R-:W-:-:S07]  /*0b00*/  LOP3.LUT R0, R5, R0, R6, 0xfe, !PT ;  /* 0x0000000005007212 */ /* 0x000fce00078efe06 */
.L_x_16808:
[----:B------:R-:W-:Y:S05]  /*0b10*/  BSYNC B0 ;  /* 0x0000000000007941 */ /* 0x000fea0003800000 */
.L_x_16807:
[----:B------:R-:W0:Y:S02]  /*0b20*/  F2I.FTZ.TRUNC.NTZ R0, R0 ;  /* 0x0000000000007305 */ /* 0x000e24000021f100 */
[----:B0-----:R-:W-:Y:S01]  /*0b30*/  PRMT R17, R0, 0x7610, R17 ;  /* 0x0000761000117816 */ /* 0x001fe20000000011 */
[----:B------:R-:W-:Y:S06]  /*0b40*/  BRA `(.L_x_16792) ;  /* 0x0000000400107947 */ /* 0x000fec0003800000 */
.L_x_16805:
        /* <DEDUP_REMOVED lines=21> */
.L_x_16814:
[----:B------:R-:W-:Y:S05]  /*0ca0*/  BSYNC B1 ;  /* 0x0000000000017941 */ /* 0x000fea0003800000 */
.L_x_16813:
[----:B------:R-:W-:Y:S01]  /*0cb0*/  LEA R5, R0, 0x37800000, 0x17 ;  /* 0x3780000000057811 */ /* 0x000fe200078eb8ff */
[----:B------:R-:W-:-:S05]  /*0cc0*/  IMAD.SHL.U32 R0, R3, 0x200000, RZ ;  /* 0x0020000003007824 */ /* 0x000fca00078e00ff */
[----:B------:R-:W-:-:S07]  /*0cd0*/  LOP3.LUT R0, R5, R0, R6, 0xfe, !PT ;  /* 0x0000000005007212 */ /* 0x000fce00078efe06 */
.L_x_16812:
[----:B------:R-:W-:Y:S05]  /*0ce0*/  BSYNC B0 ;  /* 0x0000000000007941 */ /* 0x000fea0003800000 */
.L_x_16811:
[----:B------:R-:W0:Y:S02]  /*0cf0*/  F2I.FTZ.TRUNC.NTZ R0, R0 ;  /* 0x0000000000007305 */ /* 0x000e24000021f100 */
[----:B0-----:R-:W-:Y:S01]  /*0d00*/  PRMT R17, R0, 0x7610, R17 ;  /* 0x0000761000117816 */ /* 0x001fe20000000011 */
[----:B------:R-:W-:Y:S06]  /*0d10*/  BRA `(.L_x_16792) ;  /* 0x00000000009c7947 */ /* 0x000fec0003800000 */
.L_x_16804:
        /* <DEDUP_REMOVED lines=14> */
.L_x_16818:
[----:B------:R-:W-:Y:S05]  /*0e00*/  BSYNC B0 ;  /* 0x0000000000007941 */ /* 0x000fea0003800000 */
.L_x_16817:
[----:B------:R-:W0:Y:S02]  /*0e10*/  F2I.FTZ.TRUNC.NTZ R0, R0 ;  /* 0x0000000000007305 */ /* 0x000e24000021f100 */
[----:B0-----:R-:W-:Y:S01]  /*0e20*/  PRMT R17, R0, 0x7610, R17 ;  /* 0x0000761000117816 */ /* 0x001fe20000000011 */
[----:B------:R-:W-:Y:S06]  /*0e30*/  BRA `(.L_x_16792) ;  /* 0x0000000000547947 */ /* 0x000fec0003800000 */
.L_x_16791:
        /* <DEDUP_REMOVED lines=16> */
.L_x_16819:
[----:B------:R-:W-:Y:S01]  /*0f40*/  PRMT R17, RZ, 0x7610, R17 ;  /* 0x00007610ff117816 */ /* 0x000fe20000000011 */
[----:B------:R-:W-:Y:S06]  /*0f50*/  BRA `(.L_x_16792) ;  /* 0x00000000000c7947 */ /* 0x000fec0003800000 */
.L_x_16816:
[----:B------:R0:W5:Y:S01]  /*0f60*/  LDG.E.U8 R17, desc[UR36][R4.64] ;  /* 0x0000002404117981 */ /* 0x000162000c1e1100 */
[----:B------:R-:W-:Y:S05]  /*0f70*/  BRA `(.L_x_16792) ;  /* 0x0000000000047947 */ /* 0x000fea0003800000 */
.L_x_16815:
[----:B------:R0:W5:Y:S02]  /*0f80*/  LDG.E.U8 R17, desc[UR36][R4.64] ;  /* 0x0000002404117981 */ /* 0x000164000c1e1100 */
.L_x_16792:
        /* <DEDUP_REMOVED lines=18> */
.L_x_16823:
[----:B------:R1:W5:Y:S01]  /*10b0*/  LDG.E.U8 R25, desc[UR36][R4.64] ;  /* 0x0000002404197981 */ /* 0x000362000c1e1100 */
[----:B------:R-:W-:Y:S05]  /*10c0*/  BRA `(.L_x_16825) ;  /* 0x0000000c00547947 */ /* 0x000fea0003800000 */
.L_x_16822:
        /* <DEDUP_REMOVED lines=8> */
.L_x_16827:
[----:B------:R3:W5:Y:S01]  /*1150*/  LDG.E.U8 R25, desc[UR36][R4.64] ;  /* 0x0000002404197981 */ /* 0x000762000c1e1100 */
[----:B------:R-:W-:Y:S05]  /*1160*/  BRA `(.L_x_16825) ;  /* 0x0000000c002c7947 */ /* 0x000fea0003800000 */
.L_x_16826:
[----:B------:R2:W5:Y:S01]  /*1170*/  LDG.E.U16 R25, desc[UR36][R4.64] ;  /* 0x0000002404197981 */ /* 0x000562000c1e1500 */
[----:B------:R-:W-:Y:S05]  /*1180*/  BRA `(.L_x_16825) ;  /* 0x0000000c00247947 */ /* 0x000fea0003800000 */
.L_x_16821:
        /* <DEDUP_REMOVED lines=9> */
.L_x_16829:
[----:B------:R-:W2:Y:S02]  /*1220*/  LDG.E.U16 R0, desc[UR36][R4.64] ;  /* 0x0000002404007981 */ /* 0x000ea4000c1e1500 */
[----:B--2---:R-:W-:-:S06]  /*1230*/  HADD2.F32 R0, -RZ, R0.H0_H0 ;  /* 0x20000000ff007230 */ /* 0x004fcc0000004100 */
[----:B------:R-:W0:Y:S02]  /*1240*/  F2I.FTZ.TRUNC.NTZ R0, R0 ;  /* 0x0000000000007305 */ /* 0x000e24000021f100 */
[----:B0-----:R-:W-:Y:S01]  /*1250*/  PRMT R25, R0, 0x7610, R25 ;  /* 0x0000761000197816 */ /* 0x001fe20000000019 */
[----:B------:R-:W-:Y:S06]  /*1260*/  BRA `(.L_x_16825) ;  /* 0x0000000800ec7947 */ /* 0x000fec0003800000 */
.L_x_16828:
        /* <DEDUP_REMOVED lines=9> */
.L_x_16831:
[----:B------:R-:W2:Y:S02]  /*1300*/  LDG.E.U16 R4, desc[UR36][R4.64] ;  /* 0x0000002404047981 */ /* 0x000ea4000c1e1500 */
[----:B--2---:R-:W-:-:S06]  /*1310*/  HADD2.F32 R0, -RZ, R4.H0_H0 ;  /* 0x20000004ff007230 */ /* 0x004fcc0000004100 */
[----:B------:R-:W0:Y:S02]  /*1320*/  F2I.FTZ.TRUNC.NTZ R0, R0 ;  /* 0x0000000000007305 */ /* 0x000e24000021f100 */
[----:B0-----:R-:W-:Y:S01]  /*1330*/  PRMT R25, R0, 0x7610, R25 ;  /* 0x0000761000197816 */ /* 0x001fe20000000019 */
[----:B------:R-:W-:Y:S06]  /*1340*/  BRA `(.L_x_16825) ;  /* 0x0000000800b47947 */ /* 0x000fec0003800000 */
.L_x_16830:
[----:B------:R-:W2:Y:S02]  /*1350*/  LDG.E.64 R4, desc[UR36][R4.64] ;  /* 0x0000002404047981 */ /* 0x000ea4000c1e1b00 */
[----:B--2---:R0:W1:Y:S01]  /*1360*/  F2I.F64.TRUNC R25, R4 ;  /* 0x0000000400197311 */ /* 0x004062000030d100 */
[----:B------:R-:W-:Y:S05]  /*1370*/  BRA `(.L_x_16825) ;  /* 0x0000000800a87947 */ /* 0x000fea0003800000 */
.L_x_16820:
        /* <DEDUP_REMOVED lines=12> */
.L_x_16834:
[----:B------:R-:W2:Y:S02]  /*1440*/  LDG.E.64 R4, desc[UR36][R4.64] ;  /* 0x0000002404047981 */ /* 0x000ea4000c1e1b00 */
[----:B--2---:R0:W1:Y:S01]  /*1450*/  F2I.F64.TRUNC R25, R4 ;  /* 0x0000000400197311 */ /* 0x004062000030d100 */
[----:B------:R-:W-:Y:S05]  /*1460*/  BRA `(.L_x_16825) ;  /* 0x00000008006c7947 */ /* 0x000fea0003800000 */
.L_x_16833:
        /* <DEDUP_REMOVED lines=28> */
.L_x_16836:
        /* <DEDUP_REMOVED lines=15> */
.L_x_16835:
[----:B------:R-:W2:Y:S02]  /*1720*/  LDG.E.U16 R0, desc[UR36][R4.64] ;  /* 0x0000002404007981 */ /* 0x000ea4000c1e1500 */
[----:B--2---:R-:W-:-:S06]  /*1730*/  IMAD.U32 R0, R0, 0x10000, RZ ;  /* 0x0001000000007824 */ /* 0x004fcc00078e00ff */
[----:B------:R-:W0:Y:S02]  /*1740*/  F2I.FTZ.TRUNC.NTZ R0, R0 ;  /* 0x0000000000007305 */ /* 0x000e24000021f100 */
[----:B0-----:R-:W-:Y:S01]  /*1750*/  PRMT R25, R0, 0x7610, R25 ;  /* 0x0000761000197816 */ /* 0x001fe20000000019 */
[----:B------:R-:W-:Y:S06]  /*1760*/  BRA `(.L_x_16825) ;  /* 0x0000000400ac7947 */ /* 0x000fec0003800000 */
.L_x_16832:
        /* <DEDUP_REMOVED lines=10> */
.L_x_16839:
        /* <DEDUP_REMOVED lines=21> */
.L_x_16843:
[----:B------:R-:W-:Y:S05]  /*1960*/  BSYNC B1 ;  /* 0x0000000000017941 */ /* 0x000fea0003800000 */
.L_x_16842:
[----:B------:R-:W-:Y:S01]  /*1970*/  LEA R5, R0, 0x3b800000, 0x17 ;  /* 0x3b80000000057811 */ /* 0x000fe200078eb8ff */
[----:B------:R-:W-:-:S05]  /*1980*/  IMAD.SHL.U32 R0, R3, 0x100000, RZ ;  /* 0x0010000003007824 */ /* 0x000fca00078e00ff */
[----:B------:R-:W-:-:S07]  /*1990*/  LOP3.LUT R0, R5, R0, R6, 0xfe, !PT ;  /* 0x0000000005007212 */ /* 0x000fce00078efe06 */
.L_x_16841:
[----:B------:R-:W-:Y:S05]  /*19a0*/  BSYNC B0 ;  /* 0x0000000000007941 */ /* 0x000fea0003800000 */
.L_x_16840:
[----:B------:R-:W0:Y:S02]  /*19b0*/  F2I.FTZ.TRUNC.NTZ R0, R0 ;  /* 0x0000000000007305 */ /* 0x000e24000021f100 */
[----:B0-----:R-:W-:Y:S01]  /*19c0*/  PRMT R25, R0, 0x7610, R25 ;  /* 0x0000761000197816 */ /* 0x001fe20000000019 */
[----:B------:R-:W-:Y:S06]  /*19d0*/  BRA `(.L_x_16825) ;  /* 0x0000000400107947 */ /* 0x000fec0003800000 */
.L_x_16838:
        /* <DEDUP_REMOVED lines=21> */
.L_x_16847:
[----:B------:R-:W-:Y:S05]  /*1b30*/  BSYNC B1 ;  /* 0x0000000000017941 */ /* 0x000fea0003800000 */
.L_x_16846:
[----:B------:R-:W-:Y:S01]  /*1b40*/  LEA R5, R0, 0x37800000, 0x17 ;  /* 0x3780000000057811 */ /* 0x000fe200078eb8ff */
[----:B------:R-:W-:-:S05]  /*1b50*/  IMAD.SHL.U32 R0, R3, 0x200000, RZ ;  /* 0x0020000003007824 */ /* 0x000fca00078e00ff */
[----:B------:R-:W-:-:S07]  /*1b60*/  LOP3.LUT R0, R5, R0, R6, 0xfe, !PT ;  /* 0x0000000005007212 */ /* 0x000fce00078efe06 */
.L_x_16845:
[----:B------:R-:W-:Y:S05]  /*1b70*/  BSYNC B0 ;  /* 0x0000000000007941 */ /* 0x000fea0003800000 */
.L_x_16844:
[----:B------:R-:W0:Y:S02]  /*1b80*/  F2I.FTZ.TRUNC.NTZ R0, R0 ;  /* 0x0000000000007305 */ /* 0x000e24000021f100 */
[----:B0-----:R-:W-:Y:S01]  /*1b90*/  PRMT R25, R0, 0x7610, R25 ;  /* 0x0000761000197816 */ /* 0x001fe20000000019 */
[----:B------:R-:W-:Y:S06]  /*1ba0*/  BRA `(.L_x_16825) ;  /* 0x00000000009c7947 */ /* 0x000fec0003800000 */
.L_x_16837:
        /* <DEDUP_REMOVED lines=14> */
.L_x_16851:
[----:B------:R-:W-:Y:S05]  /*1c90*/  BSYNC B0 ;  /* 0x0000000000007941 */ /* 0x000fea0003800000 */
.L_x_16850:
[----:B------:R-:W0:Y:S02]  /*1ca0*/  F2I.FTZ.TRUNC.NTZ R0, R0 ;  /* 0x0000000000007305 */ /* 0x000e24000021f100 */
[----:B0-----:R-:W-:Y:S01]  /*1cb0*/  PRMT R25, R0, 0x7610, R25 ;  /* 0x0000761000197816 */ /* 0x001fe20000000019 */
[----:B------:R-:W-:Y:S06]  /*1cc0*/  BRA `(.L_x_16825) ;  /* 0x0000000000547947 */ /* 0x000fec0003800000 */
.L_x_16824:
        /* <DEDUP_REMOVED lines=16> */
.L_x_16852:
[----:B------:R-:W-:Y:S01]  /*1dd0*/  PRMT R25, RZ, 0x7610, R25 ;  /* 0x00007610ff197816 */ /* 0x000fe20000000019 */
[----:B------:R-:W-:Y:S06]  /*1de0*/  BRA `(.L_x_16825) ;  /* 0x00000000000c7947 */ /* 0x000fec0003800000 */
.L_x_16849:
[----:B------:R0:W5:Y:S01]  /*1df0*/  LDG.E.U8 R25, desc[UR36][R4.64] ;  /* 0x0000002404197981 */ /* 0x000162000c1e1100 */
[----:B------:R-:W-:Y:S05]  /*1e00*/  BRA `(.L_x_16825) ;  /* 0x0000000000047947 */ /* 0x000fea0003800000 */
.L_x_16848:
[----:B------:R0:W5:Y:S02]  /*1e10*/  LDG.E.U8 R25, desc[UR36][R4.64] ;  /* 0x0000002404197981 */ /* 0x000164000c1e1100 */
.L_x_16825:
[----:B------:R-:W2:Y:S02]  /*1e20*/  S2R R23, SR_TID.X ;  /* 0x0000000000177919 */ /* 0x000ea40000002100 */
[----:B--2---:R-:W-:-:S07]  /*1e30*/  VIADD R23, R23, 0x80 ;  /* 0x0000008017177836 */ /* 0x004fce0000000000 */
.L_x_16786:
[----:B------:R-:W-:Y:S05]  /*1e40*/  BSYNC B6 ;  /* 0x0000000000067941 */ /* 0x000fea0003800000 */
.L_x_16785:
        /* <DEDUP_REMOVED lines=23> */
.L_x_16858:
[----:B------:R0:W5:Y:S01]  /*1fc0*/  LDG.E.U8 R18, desc[UR36][R4.64] ;  /* 0x0000002404127981 */ /* 0x000162000c1e1100 */
[----:B------:R-:W-:Y:S05]  /*1fd0*/  BRA `(.L_x_16860) ;  /* 0x0000000c00547947 */ /* 0x000fea0003800000 */
.L_x_16857:
        /* <DEDUP_REMOVED lines=8> */
.L_x_16862:
[----:B------:R0:W5:Y:S01]  /*2060*/  LDG.E.U8 R18, desc[UR36][R4.64] ;  /* 0x0000002404127981 */ /* 0x000162000c1e1100 */
[----:B------:R-:W-:Y:S05]  /*2070*/  BRA `(.L_x_16860) ;  /* 0x0000000c002c7947 */ /* 0x000fea0003800000 */
.L_x_16861:
[----:B------:R0:W5:Y:S01]  /*2080*/  LDG.E.U16 R18, desc[UR36][R4.64] ;  /* 0x0000002404127981 */ /* 0x000162000c1e1500 */
[----:B------:R-:W-:Y:S05]  /*2090*/  BRA `(.L_x_16860) ;  /* 0x0000000c00247947 */ /* 0x000fea0003800000 */
.L_x_16856:
        /* <DEDUP_REMOVED lines=9> */
.L_x_16864:
[----:B------:R-:W2:Y:S02]  /*2130*/  LDG.E.U16 R0, desc[UR36][R4.64] ;  /* 0x0000002404007981 */ /* 0x000ea4000c1e1500 */
[----:B--2---:R-:W-:-:S06]  /*2140*/  HADD2.F32 R0, -RZ, R0.H0_H0 ;  /* 0x20000000ff007230 */ /* 0x004fcc0000004100 */
[----:B------:R-:W0:Y:S02]  /*2150*/  F2I.FTZ.TRUNC.NTZ R0, R0 ;  /* 0x0000000000007305 */ /* 0x000e24000021f100 */
[----:B0-----:R-:W-:Y:S01]  /*2160*/  PRMT R18, R0, 0x7610, R18 ;  /* 0x0000761000127816 */ /* 0x001fe20000000012 */
[----:B------:R-:W-:Y:S06]  /*2170*/  BRA `(.L_x_16860) ;  /* 0x0000000800ec7947 */ /* 0x000fec0003800000 */
.L_x_16863:
        /* <DEDUP_REMOVED lines=9> */
.L_x_16866:
[----:B------:R-:W2:Y:S02]  /*2210*/  LDG.E.U16 R4, desc[UR36][R4.64] ;  /* 0x0000002404047981 */ /* 0x000ea4000c1e1500 */
[----:B--2---:R-:W-:-:S06]  /*2220*/  HADD2.F32 R0, -RZ, R4.H0_H0 ;  /* 0x20000004ff007230 */ /* 0x004fcc0000004100 */
[----:B------:R-:W0:Y:S02]  /*2230*/  F2I.FTZ.TRUNC.NTZ R0, R0 ;  /* 0x0000000000007305 */ /* 0x000e24000021f100 */
[----:B0-----:R-:W-:Y:S01]  /*2240*/  PRMT R18, R0, 0x7610, R18 ;  /* 0x0000761000127816 */ /* 0x001fe20000000012 */
[----:B------:R-:W-:Y:S06]  /*2250*/  BRA `(.L_x_16860) ;  /* 0x0000000800b47947 */ /* 0x000fec0003800000 */
.L_x_16865:
[----:B------:R-:W2:Y:S02]  /*2260*/  LDG.E.64 R4, desc[UR36][R4.64] ;  /* 0x0000002404047981 */ /* 0x000ea4000c1e1b00 */
[----:B--2---:R0:W1:Y:S01]  /*2270*/  F2I.F64.TRUNC R18, R4 ;  /* 0x0000000400127311 */ /* 0x004062000030d100 */
[----:B------:R-:W-:Y:S05]  /*2280*/  BRA `(.L_x_16860) ;  /* 0x0000000800a87947 */ /* 0x000fea0003800000 */
.L_x_16855:
        /* <DEDUP_REMOVED lines=12> */
.L_x_16869:
[----:B------:R-:W2:Y:S02]  /*2350*/  LDG.E.64 R4, desc[UR36][R4.64] ;  /* 0x0000002404047981 */ /* 0x000ea4000c1e1b00 */
[----:B--2---:R0:W1:Y:S01]  /*2360*/  F2I.F64.TRUNC R18, R4 ;  /* 0x0000000400127311 */ /* 0x004062000030d100 */
[----:B------:R-:W-:Y:S05]  /*2370*/  BRA `(.L_x_16860) ;  /* 0x00000008006c7947 */ /* 0x000fea0003800000 */
.L_x_16868:
        /* <DEDUP_REMOVED lines=28> */
.L_x_16871:
        /* <DEDUP_REMOVED lines=15> */
.L_x_16870:
[----:B------:R-:W2:Y:S02]  /*2630*/  LDG.E.U16 R0, desc[UR36][R4.64] ;  /* 0x0000002404007981 */ /* 0x000ea4000c1e1500 */
[----:B--2---:R-:W-:-:S06]  /*2640*/  IMAD.U32 R0, R0, 0x10000, RZ ;  /* 0x0001000000007824 */ /* 0x004fcc00078e00ff */
[----:B------:R-:W0:Y:S02]  /*2650*/  F2I.FTZ.TRUNC.NTZ R0, R0 ;  /* 0x0000000000007305 */ /* 0x000e24000021f100 */
[----:B0-----:R-:W-:Y:S01]  /*2660*/  PRMT R18, R0, 0x7610, R18 ;  /* 0x0000761000127816 */ /* 0x001fe20000000012 */
[----:B------:R-:W-:Y:S06]  /*2670*/  BRA `(.L_x_16860) ;  /* 0x0000000400ac7947 */ /* 0x000fec0003800000 */
.L_x_16867:
        /* <DEDUP_REMOVED lines=10> */
.L_x_16874:
        /* <DEDUP_REMOVED lines=21> */
.L_x_16878:
[----:B------:R-:W-:Y:S05]  /*2870*/  BSYNC B1 ;  /* 0x0000000000017941 */ /* 0x000fea0003800000 */
.L_x_16877:
[----:B------:R-:W-:Y:S01]  /*2880*/  LEA R5, R0, 0x3b800000, 0x17 ;  /* 0x3b80000000057811 */ /* 0x000fe200078eb8ff */
[----:B------:R-:W-:-:S05]  /*2890*/  IMAD.SHL.U32 R0, R3, 0x100000, RZ ;  /* 0x0010000003007824 */ /* 0x000fca00078e00ff */
[----:B------:R-:W-:-:S07]  /*28a0*/  LOP3.LUT R0, R5, R0, R6, 0xfe, !PT ;  /* 0x0000000005007212 */ /* 0x000fce00078efe06 */
.L_x_16876:
[----:B------:R-:W-:Y:S05]  /*28b0*/  BSYNC B0 ;  /* 0x0000000000007941 */ /* 0x000fea0003800000 */
.L_x_16875:
[----:B------:R-:W0:Y:S02]  /*28c0*/  F2I.FTZ.TRUNC.NTZ R0, R0 ;  /* 0x0000000000007305 */ /* 0x000e24000021f100 */
[----:B0-----:R-:W-:Y:S01]  /*28d0*/  PRMT R18, R0, 0x7610, R18 ;  /* 0x0000761000127816 */ /* 0x001fe20000000012 */
[----:B------:R-:W-:Y:S06]  /*28e0*/  BRA `(.L_x_16860) ;  /* 0x0000000400107947 */ /* 0x000fec0003800000 */
.L_x_16873:
        /* <DEDUP_REMOVED lines=21> */
.L_x_16882:
[----:B------:R-:W-:Y:S05]  /*2a40*/  BSYNC B1 ;  /* 0x0000000000017941 */ /* 0x000fea0003800000 */
.L_x_16881:
[----:B------:R-:W-:Y:S01]  /*2a50*/  LEA R5, R0, 0x37800000, 0x17 ;  /* 0x3780000000057811 */ /* 0x000fe200078eb8ff */
[----:B------:R-:W-:-:S05]  /*2a60*/  IMAD.SHL.U32 R0, R3, 0x200000, RZ ;  /* 0x0020000003007824 */ /* 0x000fca00078e00ff */
[----:B------:R-:W-:-:S07]  /*2a70*/  LOP3.LUT R0, R5, R0, R6, 0xfe, !PT ;  /* 0x0000000005007212 */ /* 0x000fce00078efe06 */
.L_x_16880:
[----:B------:R-:W-:Y:S05]  /*2a80*/  BSYNC B0 ;  /* 0x0000000000007941 */ /* 0x000fea0003800000 */
.L_x_16879:
[----:B------:R-:W0:Y:S02]  /*2a90*/  F2I.FTZ.TRUNC.NTZ R0, R0 ;  /* 0x0000000000007305 */ /* 0x000e24000021f100 */
[----:B0-----:R-:W-:Y:S01]  /*2aa0*/  PRMT R18, R0, 0x7610, R18 ;  /* 0x0000761000127816 */ /* 0x001fe20000000012 */
[----:B------:R-:W-:Y:S06]  /*2ab0*/  BRA `(.L_x_16860) ;  /* 0x00000000009c7947 */ /* 0x000fec0003800000 */
.L_x_16872:
        /* <DEDUP_REMOVED lines=14> */
.L_x_16886:
[----:B------:R-:W-:Y:S05]  /*2ba0*/  BSYNC B0 ;  /* 0x0000000000007941 */ /* 0x000fea0003800000 */
.L_x_16885:
[----:B------:R-:W0:Y:S02]  /*2bb0*/  F2I.FTZ.TRUNC.NTZ R0, R0 ;  /* 0x0000000000007305 */ /* 0x000e24000021f100 */
[----:B0-----:R-:W-:Y:S01]  /*2bc0*/  PRMT R18, R0, 0x7610, R18 ;  /* 0x0000761000127816 */ /* 0x001fe20000000012 */
[----:B------:R-:W-:Y:S06]  /*2bd0*/  BRA `(.L_x_16860) ;  /* 0x0000000000547947 */ /* 0x000fec0003800000 */
.L_x_16859:
        /* <DEDUP_REMOVED lines=16> */
.L_x_16887:
[----:B------:R-:W-:Y:S01]  /*2ce0*/  PRMT R18, RZ, 0x7610, R18 ;  /* 0x00007610ff127816 */ /* 0x000fe20000000012 */
[----:B------:R-:W-:Y:S06]  /*2cf0*/  BRA `(.L_x_16860) ;  /* 0x00000000000c7947 */ /* 0x000fec0003800000 */
.L_x_16884:
[----:B------:R2:W5:Y:S01]  /*2d00*/  LDG.E.U8 R18, desc[UR36][R4.64] ;  /* 0x0000002404127981 */ /* 0x000562000c1e1100 */
[----:B------:R-:W-:Y:S05]  /*2d10*/  BRA `(.L_x_16860) ;  /* 0x0000000000047947 */ /* 0x000fea0003800000 */
.L_x_16883:
[----:B------:R3:W5:Y:S02]  /*2d20*/  LDG.E.U8 R18, desc[UR36][R4.64] ;  /* 0x0000002404127981 */ /* 0x000764000c1e1100 */
.L_x_16860:
        /* <DEDUP_REMOVED lines=18> */
.L_x_16891:
[----:B------:R0:W5:Y:S01]  /*2e50*/  LDG.E.U8 R19, desc[UR36][R4.64] ;  /* 0x0000002404137981 */ /* 0x000162000c1e1100 */
[----:B------:R-:W-:Y:S05]  /*2e60*/  BRA `(.L_x_16893) ;  /* 0x0000000c00547947 */ /* 0x000fea0003800000 */
.L_x_16890:
        /* <DEDUP_REMOVED lines=8> */
.L_x_16895:
[----:B------:R0:W5:Y:S01]  /*2ef0*/  LDG.E.U8 R19, desc[UR36][R4.64] ;  /* 0x0000002404137981 */ /* 0x000162000c1e1100 */
[----:B------:R-:W-:Y:S05]  /*2f00*/  BRA `(.L_x_16893) ;  /* 0x0000000c002c7947 */ /* 0x000fea0003800000 */
.L_x_16894:
[----:B------:R0:W5:Y:S01]  /*2f10*/  LDG.E.U16 R19, desc[UR36][R4.64] ;  /* 0x0000002404137981 */ /* 0x000162000c1e1500 */
[----:B------:R-:W-:Y:S05]  /*2f20*/  BRA `(.L_x_16893) ;  /* 0x0000000c00247947 */ /* 0x000fea0003800000 */
.L_x_16889:
        /* <DEDUP_REMOVED lines=9> */
.L_x_16897:
[----:B------:R-:W2:Y:S02]  /*2fc0*/  LDG.E.U16 R0, desc[UR36][R4.64] ;  /* 0x0000002404007981 */ /* 0x000ea4000c1e1500 */
[----:B--2---:R-:W-:-:S06]  /*2fd0*/  HADD2.F32 R0, -RZ, R0.H0_H0 ;  /* 0x20000000ff007230 */ /* 0x004fcc0000004100 */
[----:B------:R-:W0:Y:S02]  /*2fe0*/  F2I.FTZ.TRUNC.NTZ R0, R0 ;  /* 0x0000000000007305 */ /* 0x000e24000021f100 */
[----:B0-----:R-:W-:Y:S01]  /*2ff0*/  PRMT R19, R0, 0x7610, R19 ;  /* 0x0000761000137816 */ /* 0x001fe20000000013 */
[----:B------:R-:W-:Y:S06]  /*3000*/  BRA `(.L_x_16893) ;  /* 0x0000000800ec7947 */ /* 0x000fec0003800000 */
.L_x_16896:
        /* <DEDUP_REMOVED lines=9> */
.L_x_16899:
[----:B------:R-:W2:Y:S02]  /*30a0*/  LDG.E.U16 R4, desc[UR36][R4.64] ;  /* 0x0000002404047981 */ /* 0x000ea4000c1e1500 */
[----:B--2---:R-:W-:-:S06]  /*30b0*/  HADD2.F32 R0, -RZ, R4.H0_H0 ;  /* 0x20000004ff007230 */ /* 0x004fcc0000004100 */
[----:B------:R-:W0:Y:S02]  /*30c0*/  F2I.FTZ.TRUNC.NTZ R0, R0 ;  /* 0x0000000000007305 */ /* 0x000e24000021f100 */
[----:B0-----:R-:W-:Y:S01]  /*30d0*/  PRMT R19, R0, 0x7610, R19 ;  /* 0x0000761000137816 */ /* 0x001fe20000000013 */
[----:B------:R-:W-:Y:S06]  /*30e0*/  BRA `(.L_x_16893) ;  /* 0x0000000800b47947 */ /* 0x000fec0003800000 */
.L_x_16898:
[----:B------:R-:W2:Y:S02]  /*30f0*/  LDG.E.64 R4, desc[UR36][R4.64] ;  /* 0x0000002404047981 */ /* 0x000ea4000c1e1b00 */
[----:B--2---:R0:W2:Y:S01]  /*3100*/  F2I.F64.TRUNC R19, R4 ;  /* 0x0000000400137311 */ /* 0x0040a2000030d100 */
[----:B------:R-:W-:Y:S05]  /*3110*/  BRA `(.L_x_16893) ;  /* 0x0000000800a87947 */ /* 0x000fea0003800000 */
.L_x_16888:
        /* <DEDUP_REMOVED lines=12> */
.L_x_16902:
[----:B------:R-:W2:Y:S02]  /*31e0*/  LDG.E.64 R4, desc[UR36][R4.64] ;  /* 0x0000002404047981 */ /* 0x000ea4000c1e1b00 */
[----:B--2---:R4:W0:Y:S01]  /*31f0*/  F2I.F64.TRUNC R19, R4 ;  /* 0x0000000400137311 */ /* 0x004822000030d100 */
[----:B------:R-:W-:Y:S05]  /*3200*/  BRA `(.L_x_16893) ;  /* 0x00000008006c7947 */ /* 0x000fea0003800000 */
.L_x_16901:
        /* <DEDUP_REMOVED lines=28> */
.L_x_16904:
        /* <DEDUP_REMOVED lines=15> */
.L_x_16903:
[----:B------:R-:W2:Y:S02]  /*34c0*/  LDG.E.U16 R0, desc[UR36][R4.64] ;  /* 0x0000002404007981 */ /* 0x000ea4000c1e1500 */
[----:B--2---:R-:W-:-:S06]  /*34d0*/  IMAD.U32 R0, R0, 0x10000, RZ ;  /* 0x0001000000007824 */ /* 0x004fcc00078e00ff */
[----:B------:R-:W0:Y:S02]  /*34e0*/  F2I.FTZ.TRUNC.NTZ R0, R0 ;  /* 0x0000000000007305 */ /* 0x000e24000021f100 */
[----:B0-----:R-:W-:Y:S01]  /*34f0*/  PRMT R19, R0, 0x7610, R19 ;  /* 0x0000761000137816 */ /* 0x001fe20000000013 */
[----:B------:R-:W-:Y:S06]  /*3500*/  BRA `(.L_x_16893) ;  /* 0x0000000400ac7947 */ /* 0x000fec0003800000 */
.L_x_16900:
        /* <DEDUP_REMOVED lines=10> */
.L_x_16907:
        /* <DEDUP_REMOVED lines=21> */
.L_x_16911:
[----:B------:R-:W-:Y:S05]  /*3700*/  BSYNC B1 ;  /* 0x0000000000017941 */ /* 0x000fea0003800000 */
.L_x_16910:
[----:B------:R-:W-:Y:S01]  /*3710*/  LEA R5, R0, 0x3b800000, 0x17 ;  /* 0x3b80000000057811 */ /* 0x000fe200078eb8ff */
[----:B------:R-:W-:-:S05]  /*3720*/  IMAD.SHL.U32 R0, R3, 0x100000, RZ ;  /* 0x0010000003007824 */ /* 0x000fca00078e00ff */
[----:B------:R-:W-:-:S07]  /*3730*/  LOP3.LUT R0, R5, R0, R6, 0xfe, !PT ;  /* 0x0000000005007212 */ /* 0x000fce00078efe06 */
.L_x_16909:
[----:B------:R-:W-:Y:S05]  /*3740*/  BSYNC B0 ;  /* 0x0000000000007941 */ /* 0x000fea0003800000 */
.L_x_16908:
[----:B------:R-:W0:Y:S02]  /*3750*/  F2I.FTZ.TRUNC.NTZ R0, R0 ;  /* 0x0000000000007305 */ /* 0x000e24000021f100 */
[----:B0-----:R-:W-:Y:S01]  /*3760*/  PRMT R19, R0, 0x7610, R19 ;  /* 0x0000761000137816 */ /* 0x001fe20000000013 */
[----:B------:R-:W-:Y:S06]  /*3770*/  BRA `(.L_x_16893) ;  /* 0x0000000400107947 */ /* 0x000fec0003800000 */
.L_x_16906:
        /* <DEDUP_REMOVED lines=21> */
.L_x_16915:
[----:B------:R-:W-:Y:S05]  /*38d0*/  BSYNC B1 ;  /* 0x0000000000017941 */ /* 0x000fea0003800000 */
.L_x_16914:
[----:B------:R-:W-:Y:S01]  /*38e0*/  LEA R5, R0, 0x37800000, 0x17 ;  /* 0x3780000000057811 */ /* 0x000fe200078eb8ff */
[----:B------:R-:W-:-:S05]  /*38f0*/  IMAD.SHL.U32 R0, R3, 0x200000, RZ ;  /* 0x0020000003007824 */ /* 0x000fca00078e00ff */
[----:B------:R-:W-:-:S07]  /*3900*/  LOP3.LUT R0, R5, R0, R6, 0xfe, !PT ;  /* 0x0000000005007212 */ /* 0x000fce00078efe06 */
.L_x_16913:
[----:B------:R-:W-:Y:S05]  /*3910*/  BSYNC B0 ;  /* 0x0000000000007941 */ /* 0x000fea0003800000 */
.L_x_16912:
[----:B------:R-:W0:Y:S02]  /*3920*/  F2I.FTZ.TRUNC.NTZ R0, R0 ;  /* 0x0000000000007305 */ /* 0x000e24000021f100 */
[----:B0-----:R-:W-:Y:S01]  /*3930*/  PRMT R19, R0, 0x7610, R19 ;  /* 0x0000761000137816 */ /* 0x001fe20000000013 */
[----:B------:R-:W-:Y:S06]  /*3940*/  BRA `(.L_x_16893) ;  /* 0x00000000009c7947 */ /* 0x000fec0003800000 */
.L_x_16905:
        /* <DEDUP_REMOVED lines=14> */
.L_x_16919:
[----:B------:R-:W-:Y:S05]  /*3a30*/  BSYNC B0 ;  /* 0x0000000000007941 */ /* 0x000fea0003800000 */
.L_x_16918:
[----:B------:R-:W0:Y:S02]  /*3a40*/  F2I.FTZ.TRUNC.NTZ R0, R0 ;  /* 0x0000000000007305 */ /* 0x000e24000021f100 */
[----:B0-----:R-:W-:Y:S01]  /*3a50*/  PRMT R19, R0, 0x7610, R19 ;  /* 0x0000761000137816 */ /* 0x001fe20000000013 */
[----:B------:R-:W-:Y:S06]  /*3a60*/  BRA `(.L_x_16893) ;  /* 0x0000000000547947 */ /* 0x000fec0003800000 */
.L_x_16892:
        /* <DEDUP_REMOVED lines=16> */
.L_x_16920:
[----:B------:R-:W-:Y:S01]  /*3b70*/  PRMT R19, RZ, 0x7610, R19 ;  /* 0x00007610ff137816 */ /* 0x000fe20000000013 */
[----:B------:R-:W-:Y:S06]  /*3b80*/  BRA `(.L_x_16893) ;  /* 0x00000000000c7947 */ /* 0x000fec0003800000 */
.L_x_16917:
[----:B------:R2:W5:Y:S01]  /*3b90*/  LDG.E.U8 R19, desc[UR36][R4.64] ;  /* 0x0000002404137981 */ /* 0x000562000c1e1100 */
[----:B------:R-:W-:Y:S05]  /*3ba0*/  BRA `(.L_x_16893) ;  /* 0x0000000000047947 */ /* 0x000fea0003800000 */
.L_x_16916:
[----:B------:R3:W5:Y:S02]  /*3bb0*/  LDG.E.U8 R19, desc[UR36][R4.64] ;  /* 0x0000002404137981 */ /* 0x000764000c1e1100 */
.L_x_16893:
[----:B------:R-:W-:-:S07]  /*3bc0*/  VIADD R23, R23, 0x80 ;  /* 0x0000008017177836 */ /* 0x000fce0000000000 */
.L_x_16854:
[----:B------:R-:W-:Y:S05]  /*3bd0*/  BSYNC B6 ;  /* 0x0000000000067941 */ /* 0x000fea0003800000 */
.L_x_16853:
        /* <DEDUP_REMOVED lines=25> */
.L_x_16926:
[----:B------:R0:W5:Y:S01]  /*3d70*/  LDG.E.U8 R24, desc[UR36][R4.64] ;  /* 0x0000002404187981 */ /* 0x000162000c1e1100 */
[----:B------:R-:W-:Y:S05]  /*3d80*/  BRA `(.L_x_16928) ;  /* 0x0000000c00547947 */ /* 0x000fea0003800000 */
.L_x_16925:
        /* <DEDUP_REMOVED lines=8> */
.L_x_16930:
[----:B------:R0:W5:Y:S01]  /*3e10*/  LDG.E.U8 R24, desc[UR36][R4.64] ;  /* 0x0000002404187981 */ /* 0x000162000c1e1100 */
[----:B------:R-:W-:Y:S05]  /*3e20*/  BRA `(.L_x_16928) ;  /* 0x0000000c002c7947 */ /* 0x000fea0003800000 */
.L_x_16929:
[----:B------:R0:W5:Y:S01]  /*3e30*/  LDG.E.U16 R24, desc[UR36][R4.64] ;  /* 0x0000002404187981 */ /* 0x000162000c1e1500 */
[----:B------:R-:W-:Y:S05]  /*3e40*/  BRA `(.L_x_16928) ;  /* 0x0000000c00247947 */ /* 0x000fea0003800000 */
.L_x_16924:
        /* <DEDUP_REMOVED lines=9> */
.L_x_16932:
[----:B------:R-:W2:Y:S02]  /*3ee0*/  LDG.E.U16 R0, desc[UR36][R4.64] ;  /* 0x0000002404007981 */ /* 0x000ea4000c1e1500 */
[----:B--2---:R-:W-:-:S06]  /*3ef0*/  HADD2.F32 R0, -RZ, R0.H0_H0 ;  /* 0x20000000ff007230 */ /* 0x004fcc0000004100 */
[----:B------:R-:W0:Y:S02]  /*3f00*/  F2I.FTZ.TRUNC.NTZ R0, R0 ;  /* 0x0000000000007305 */ /* 0x000e24000021f100 */
[----:B0-----:R-:W-:Y:S01]  /*3f10*/  PRMT R24, R0, 0x7610, R24 ;  /* 0x0000761000187816 */ /* 0x001fe20000000018 */
[----:B------:R-:W-:Y:S06]  /*3f20*/  BRA `(.L_x_16928) ;  /* 0x0000000800ec7947 */ /* 0x000fec0003800000 */
.L_x_16931:
        /* <DEDUP_REMOVED lines=9> */
.L_x_16934:
[----:B------:R-:W2:Y:S02]  /*3fc0*/  LDG.E.U16 R4, desc[UR36][R4.64] ;  /* 0x0000002404047981 */ /* 0x000ea4000c1e1500 */
[----:B--2---:R-:W-:-:S06]  /*3fd0*/  HADD2.F32 R0, -RZ, R4.H0_H0 ;  /* 0x20000004ff007230 */ /* 0x004fcc0000004100 */
[----:B------:R-:W0:Y:S02]  /*3fe0*/  F2I.FTZ.TRUNC.NTZ R0, R0 ;  /* 0x0000000000007305 */ /* 0x000e24000021f100 */
[----:B0-----:R-:W-:Y:S01]  /*3ff0*/  PRMT R24, R0, 0x7610, R24 ;  /* 0x0000761000187816 */ /* 0x001fe20000000018 */
[----:B------:R-:W-:Y:S06]  /*4000*/  BRA `(.L_x_16928) ;  /* 0x0000000800b47947 */ /* 0x000fec0003800000 */
.L_x_16933:
[----:B------:R-:W2:Y:S02]  /*4010*/  LDG.E.64 R4, desc[UR36][R4.64] ;  /* 0x0000002404047981 */ /* 0x000ea4000c1e1b00 */
[----:B--2---:R0:W1:Y:S01]  /*4020*/  F2I.F64.TRUNC R24, R4 ;  /* 0x0000000400187311 */ /* 0x004062000030d100 */
[----:B------:R-:W-:Y:S05]  /*4030*/  BRA `(.L_x_16928) ;  /* 0x0000000800a87947 */ /* 0x000fea0003800000 */
.L_x_16923:
        /* <DEDUP_REMOVED lines=12> */
.L_x_16937:
[----:B------:R-:W2:Y:S02]  /*4100*/  LDG.E.64 R4, desc[UR36][R4.64] ;  /* 0x0000002404047981 */ /* 0x000ea4000c1e1b00 */
[----:B--2---:R0:W1:Y:S01]  /*4110*/  F2I.F64.TRUNC R24, R4 ;  /* 0x0000000400187311 */ /* 0x004062000030d100 */
[----:B------:R-:W-:Y:S05]  /*4120*/  BRA `(.L_x_16928) ;  /* 0x00000008006c7947 */ /* 0x000fea0003800000 */
.L_x_16936:
        /* <DEDUP_REMOVED lines=28> */
.L_x_16939:
        /* <DEDUP_REMOVED lines=15> */
.L_x_16938:
[----:B------:R-:W2:Y:S02]  /*43e0*/  LDG.E.U16 R0, desc[UR36][R4.64] ;  /* 0x0000002404007981 */ /* 0x000ea4000c1e1500 */
[----:B--2---:R-:W-:-:S06]  /*43f0*/  IMAD.U32 R0, R0, 0x10000, RZ ;  /* 0x0001000000007824 */ /* 0x004fcc00078e00ff */
[----:B------:R-:W0:Y:S02]  /*4400*/  F2I.FTZ.TRUNC.NTZ R0, R0 ;  /* 0x0000000000007305 */ /* 0x000e24000021f100 */
[----:B0-----:R-:W-:Y:S01]  /*4410*/  PRMT R24, R0, 0x7610, R24 ;  /* 0x0000761000187816 */ /* 0x001fe20000000018 */
[----:B------:R-:W-:Y:S06]  /*4420*/  BRA `(.L_x_16928) ;  /* 0x0000000400ac7947 */ /* 0x000fec0003800000 */
.L_x_16935:
        /* <DEDUP_REMOVED lines=10> */
.L_x_16942:
        /* <DEDUP_REMOVED lines=21> */
.L_x_16946:
[----:B------:R-:W-:Y:S05]  /*4620*/  BSYNC B1 ;  /* 0x0000000000017941 */ /* 0x000fea0003800000 */
.L_x_16945:
[----:B------:R-:W-:Y:S01]  /*4630*/  LEA R5, R0, 0x3b800000, 0x17 ;  /* 0x3b80000000057811 */ /* 0x000fe200078eb8ff */
[----:B------:R-:W-:-:S05]  /*4640*/  IMAD.SHL.U32 R0, R3, 0x100000, RZ ;  /* 0x0010000003007824 */ /* 0x000fca00078e00ff */
[----:B------:R-:W-:-:S07]  /*4650*/  LOP3.LUT R0, R5, R0, R6, 0xfe, !PT ;  /* 0x0000000005007212 */ /* 0x000fce00078efe06 */
.L_x_16944:
[----:B------:R-:W-:Y:S05]  /*4660*/  BSYNC B0 ;  /* 0x0000000000007941 */ /* 0x000fea0003800000 */
.L_x_16943:
[----:B------:R-:W0:Y:S02]  /*4670*/  F2I.FTZ.TRUNC.NTZ R0, R0 ;  /* 0x0000000000007305 */ /* 0x000e24000021f100 */
[----:B0-----:R-:W-:Y:S01]  /*4680*/  PRMT R24, R0, 0x7610, R24 ;  /* 0x0000761000187816 */ /* 0x001fe20000000018 */
[----:B------:R-:W-:Y:S06]  /*4690*/  BRA `(.L_x_16928) ;  /* 0x0000000400107947 */ /* 0x000fec0003800000 */
.L_x_16941:
        /* <DEDUP_REMOVED lines=21> */
.L_x_16950:
[----:B------:R-:W-:Y:S05]  /*47f0*/  BSYNC B1 ;  /* 0x0000000000017941 */ /* 0x000fea0003800000 */
.L_x_16949:
[----:B------:R-:W-:Y:S01]  /*4800*/  LEA R5, R0, 0x37800000, 0x17 ;  /* 0x3780000000057811 */ /* 0x000fe200078eb8ff */
[----:B------:R-:W-:-:S05]  /*4810*/  IMAD.SHL.U32 R0, R3, 0x200000, RZ ;  /* 0x0020000003007824 */ /* 0x000fca00078e00ff */
[----:B------:R-:W-:-:S07]  /*4820*/  LOP3.LUT R0, R5, R0, R6, 0xfe, !PT ;  /* 0x0000000005007212 */ /* 0x000fce00078efe06 */
.L_x_16948:
[----:B------:R-:W-:Y:S05]  /*4830*/  BSYNC B0 ;  /* 0x0000000000007941 */ /* 0x000fea0003800000 */
.L_x_16947:
[----:B------:R-:W0:Y:S02]  /*4840*/  F2I.FTZ.TRUNC.NTZ R0, R0 ;  /* 0x0000000000007305 */ /* 0x000e24000021f100 */
[----:B0-----:R-:W-:Y:S01]  /*4850*/  PRMT R24, R0, 0x7610, R24 ;  /* 0x0000761000187816 */ /* 0x001fe20000000018 */
[----:B------:R-:W-:Y:S06]  /*4860*/  BRA `(.L_x_16928) ;  /* 0x00000000009c7947 */ /* 0x000fec0003800000 */
.L_x_16940:
        /* <DEDUP_REMOVED lines=14> */
.L_x_16954:
[----:B------:R-:W-:Y:S05]  /*4950*/  BSYNC B0 ;  /* 0x0000000000007941 */ /* 0x000fea0003800000 */
.L_x_16953:
[----:B------:R-:W0:Y:S02]  /*4960*/  F2I.FTZ.TRUNC.NTZ R0, R0 ;  /* 0x0000000000007305 */ /* 0x000e24000021f100 */
[----:B0-----:R-:W-:Y:S01]  /*4970*/  PRMT R24, R0, 0x7610, R24 ;  /* 0x0000761000187816 */ /* 0x001fe20000000018 */
[----:B------:R-:W-:Y:S06]  /*4980*/  BRA `(.L_x_16928) ;  /* 0x0000000000547947 */ /* 0x000fec0003800000 */
.L_x_16927:
        /* <DEDUP_REMOVED lines=16> */
.L_x_16955:
[----:B------:R-:W-:Y:S01]  /*4a90*/  PRMT R24, RZ, 0x7610, R24 ;  /* 0x00007610ff187816 */ /* 0x000fe20000000018 */
[----:B------:R-:W-:Y:S06]  /*4aa0*/  BRA `(.L_x_16928) ;  /* 0x00000000000c7947 */ /* 0x000fec0003800000 */
.L_x_16952:
[----:B------:R3:W5:Y:S01]  /*4ab0*/  LDG.E.U8 R24, desc[UR36][R4.64] ;  /* 0x0000002404187981 */ /* 0x000762000c1e1100 */
[----:B------:R-:W-:Y:S05]  /*4ac0*/  BRA `(.L_x_16928) ;  /* 0x0000000000047947 */ /* 0x000fea0003800000 */
.L_x_16951:
[----:B------:R4:W5:Y:S02]  /*4ad0*/  LDG.E.U8 R24, desc[UR36][R4.64] ;  /* 0x0000002404187981 */ /* 0x000964000c1e1100 */
.L_x_16928:
        /* <DEDUP_REMOVED lines=19> */
.L_x_16959:
[----:B------:R0:W5:Y:S01]  /*4c10*/  LDG.E.U8 R26, desc[UR36][R4.64] ;  /* 0x00000024041a7981 */ /* 0x000162000c1e1100 */
[----:B------:R-:W-:Y:S05]  /*4c20*/  BRA `(.L_x_16961) ;  /* 0x0000000c00547947 */ /* 0x000fea0003800000 */
.L_x_16958:
        /* <DEDUP_REMOVED lines=8> */
.L_x_16963:
[----:B------:R0:W5:Y:S01]  /*4cb0*/  LDG.E.U8 R26, desc[UR36][R4.64] ;  /* 0x00000024041a7981 */ /* 0x000162000c1e1100 */
[----:B------:R-:W-:Y:S05]  /*4cc0*/  BRA `(.L_x_16961) ;  /* 0x0000000c002c7947 */ /* 0x000fea0003800000 */
.L_x_16962:
[----:B------:R0:W5:Y:S01]  /*4cd0*/  LDG.E.U16 R26, desc[UR36][R4.64] ;  /* 0x00000024041a7981 */ /* 0x000162000c1e1500 */
[----:B------:R-:W-:Y:S05]  /*4ce0*/  BRA `(.L_x_16961) ;  /* 0x0000000c00247947 */ /* 0x000fea0003800000 */
.L_x_16957:
        /* <DEDUP_REMOVED lines=9> */
.L_x_16965:
[----:B------:R-:W2:Y:S02]  /*4d80*/  LDG.E.U16 R0, desc[UR36][R4.64] ;  /* 0x0000002404007981 */ /* 0x000ea4000c1e1500 */
[----:B--2---:R-:W-:-:S06]  /*4d90*/  HADD2.F32 R0, -RZ, R0.H0_H0 ;  /* 0x20000000ff007230 */ /* 0x004fcc0000004100 */
[----:B------:R-:W0:Y:S02]  /*4da0*/  F2I.FTZ.TRUNC.NTZ R0, R0 ;  /* 0x0000000000007305 */ /* 0x000e24000021f100 */
[----:B0-----:R-:W-:Y:S01]  /*4db0*/  PRMT R26, R0, 0x7610, R26 ;  /* 0x00007610001a7816 */ /* 0x001fe2000000001a */
[----:B------:R-:W-:Y:S06]  /*4dc0*/  BRA `(.L_x_16961) ;  /* 0x0000000800ec7947 */ /* 0x000fec0003800000 */
.L_x_16964:
        /* <DEDUP_REMOVED lines=9> */
.L_x_16967:
[----:B------:R-:W2:Y:S02]  /*4e60*/  LDG.E.U16 R4, desc[UR36][R4.64] ;  /* 0x0000002404047981 */ /* 0x000ea4000c1e1500 */
[----:B--2---:R-:W-:-:S06]  /*4e70*/  HADD2.F32 R0, -RZ, R4.H0_H0 ;  /* 0x20000004ff007230 */ /* 0x004fcc0000004100 */
[----:B------:R-:W0:Y:S02]  /*4e80*/  F2I.FTZ.TRUNC.NTZ R0, R0 ;  /* 0x0000000000007305 */ /* 0x000e24000021f100 */
[----:B0-----:R-:W-:Y:S01]  /*4e90*/  PRMT R26, R0, 0x7610, R26 ;  /* 0x00007610001a7816 */ /* 0x001fe2000000001a */
[----:B------:R-:W-:Y:S06]  /*4ea0*/  BRA `(.L_x_16961) ;  /* 0x0000000800b47947 */ /* 0x000fec0003800000 */
.L_x_16966:
[----:B------:R-:W2:Y:S02]  /*4eb0*/  LDG.E.64 R4, desc[UR36][R4.64] ;  /* 0x0000002404047981 */ /* 0x000ea4000c1e1b00 */
[----:B--2---:R0:W1:Y:S01]  /*4ec0*/  F2I.F64.TRUNC R26, R4 ;  /* 0x00000004001a7311 */ /* 0x004062000030d100 */
[----:B------:R-:W-:Y:S05]  /*4ed0*/  BRA `(.L_x_16961) ;  /* 0x0000000800a87947 */ /* 0x000fea0003800000 */
.L_x_16956:
        /* <DEDUP_REMOVED lines=12> */
.L_x_16970:
[----:B------:R-:W2:Y:S02]  /*4fa0*/  LDG.E.64 R4, desc[UR36][R4.64] ;  /* 0x0000002404047981 */ /* 0x000ea4000c1e1b00 */
[----:B--2---:R3:W4:Y:S01]  /*4fb0*/  F2I.F64.TRUNC R26, R4 ;  /* 0x00000004001a7311 */ /* 0x004722000030d100 */
[----:B------:R-:W-:Y:S05]  /*4fc0*/  BRA `(.L_x_16961) ;  /* 0x00000008006c7947 */ /* 0x000fea0003800000 */
.L_x_16969:
        /* <DEDUP_REMOVED lines=28> */
.L_x_16972:
        /* <DEDUP_REMOVED lines=15> */
.L_x_16971:
[----:B------:R-:W2:Y:S02]  /*5280*/  LDG.E.U16 R0, desc[UR36][R4.64] ;  /* 0x0000002404007981 */ /* 0x000ea4000c1e1500 */
[----:B--2---:R-:W-:-:S06]  /*5290*/  IMAD.U32 R0, R0, 0x10000, RZ ;  /* 0x0001000000007824 */ /* 0x004fcc00078e00ff */
[----:B------:R-:W0:Y:S02]  /*52a0*/  F2I.FTZ.TRUNC.NTZ R0, R0 ;  /* 0x0000000000007305 */ /* 0x000e24000021f100 */
[----:B0-----:R-:W-:Y:S01]  /*52b0*/  PRMT R26, R0, 0x7610, R26 ;  /* 0x00007610001a7816 */ /* 0x001fe2000000001a */
[----:B------:R-:W-:Y:S06]  /*52c0*/  BRA `(.L_x_16961) ;  /* 0x0000000400ac7947 */ /* 0x000fec0003800000 */
.L_x_16968:
        /* <DEDUP_REMOVED lines=10> */
.L_x_16975:
        /* <DEDUP_REMOVED lines=21> */
.L_x_16979:
[----:B------:R-:W-:Y:S05]  /*54c0*/  BSYNC B1 ;  /* 0x0000000000017941 */ /* 0x000fea0003800000 */
.L_x_16978:
[----:B------:R-:W-:Y:S01]  /*54d0*/  LEA R5, R0, 0x3b800000, 0x17 ;  /* 0x3b80000000057811 */ /* 0x000fe200078eb8ff */
[----:B------:R-:W-:-:S05]  /*54e0*/  IMAD.SHL.U32 R0, R3, 0x100000, RZ ;  /* 0x0010000003007824 */ /* 0x000fca00078e00ff */
[----:B------:R-:W-:-:S07]  /*54f0*/  LOP3.LUT R0, R5, R0, R6, 0xfe, !PT ;  /* 0x0000000005007212 */ /* 0x000fce00078efe06 */
.L_x_16977:
[----:B------:R-:W-:Y:S05]  /*5500*/  BSYNC B0 ;  /* 0x0000000000007941 */ /* 0x000fea0003800000 */
.L_x_16976:
[----:B------:R-:W0:Y:S02]  /*5510*/  F2I.FTZ.TRUNC.NTZ R0, R0 ;  /* 0x0000000000007305 */ /* 0x000e24000021f100 */
[----:B0-----:R-:W-:Y:S01]  /*5520*/  PRMT R26, R0, 0x7610, R26 ;  /* 0x00007610001a7816 */ /* 0x001fe2000000001a */
[----:B------:R-:W-:Y:S06]  /*5530*/  BRA `(.L_x_16961) ;  /* 0x0000000400107947 */ /* 0x000fec0003800000 */
.L_x_16974:
        /* <DEDUP_REMOVED lines=21> */
.L_x_16983:
[----:B------:R-:W-:Y:S05]  /*5690*/  BSYNC B1 ;  /* 0x0000000000017941 */ /* 0x000fea0003800000 */
.L_x_16982:
[----:B------:R-:W-:Y:S01]  /*56a0*/  LEA R5, R0, 0x37800000, 0x17 ;  /* 0x3780000000057811 */ /* 0x000fe200078eb8ff */
[----:B------:R-:W-:-:S05]  /*56b0*/  IMAD.SHL.U32 R0, R3, 0x200000, RZ ;  /* 0x0020000003007824 */ /* 0x000fca00078e00ff */
[----:B------:R-:W-:-:S07]  /*56c0*/  LOP3.LUT R0, R5, R0, R6, 0xfe, !PT ;  /* 0x0000000005007212 */ /* 0x000fce00078efe06 */
.L_x_16981:
[----:B------:R-:W-:Y:S05]  /*56d0*/  BSYNC B0 ;  /* 0x0000000000007941 */ /* 0x000fea0003800000 */
.L_x_16980:
[----:B------:R-:W0:Y:S02]  /*56e0*/  F2I.FTZ.TRUNC.NTZ R0, R0 ;  /* 0x0000000000007305 */ /* 0x000e24000021f100 */
[----:B0-----:R-:W-:Y:S01]  /*56f0*/  PRMT R26, R0, 0x7610, R26 ;  /* 0x00007610001a7816 */ /* 0x001fe2000000001a */
[----:B------:R-:W-:Y:S06]  /*5700*/  BRA `(.L_x_16961) ;  /* 0x00000000009c7947 */ /* 0x000fec0003800000 */
.L_x_16973:
        /* <DEDUP_REMOVED lines=14> */
.L_x_16987:
[----:B------:R-:W-:Y:S05]  /*57f0*/  BSYNC B0 ;  /* 0x0000000000007941 */ /* 0x000fea0003800000 */
.L_x_16986:
[----:B------:R-:W0:Y:S02]  /*5800*/  F2I.FTZ.TRUNC.NTZ R0, R0 ;  /* 0x0000000000007305 */ /* 0x000e24000021f100 */
[----:B0-----:R-:W-:Y:S01]  /*5810*/  PRMT R26, R0, 0x7610, R26 ;  /* 0x00007610001a7816 */ /* 0x001fe2000000001a */
[----:B------:R-:W-:Y:S06]  /*5820*/  BRA `(.L_x_16961) ;  /* 0x0000000000547947 */ /* 0x000fec0003800000 */
.L_x_16960:
        /* <DEDUP_REMOVED lines=16> */
.L_x_16988:
[----:B------:R-:W-:Y:S01]  /*5930*/  PRMT R26, RZ, 0x7610, R26 ;  /* 0x00007610ff1a7816 */ /* 0x000fe2000000001a */
[----:B------:R-:W-:Y:S06]  /*5940*/  BRA `(.L_x_16961) ;  /* 0x00000000000c7947 */ /* 0x000fec0003800000 */
.L_x_16985:
[----:B------:R1:W5:Y:S01]  /*5950*/  LDG.E.U8 R26, desc[UR36][R4.64] ;  /* 0x00000024041a7981 */ /* 0x000362000c1e1100 */
[----:B------:R-:W-:Y:S05]  /*5960*/  BRA `(.L_x_16961) ;  /* 0x0000000000047947 */ /* 0x000fea0003800000 */
.L_x_16984:
[----:B------:R2:W5:Y:S02]  /*5970*/  LDG.E.U8 R26, desc[UR36][R4.64] ;  /* 0x00000024041a7981 */ /* 0x000564000c1e1100 */
.L_x_16961:
[----:B------:R-:W-:-:S07]  /*5980*/  VIADD R23, R23, 0x80 ;  /* 0x0000008017177836 */ /* 0x000fce0000000000 */
.L_x_16922:
[----:B------:R-:W-:Y:S05]  /*5990*/  BSYNC B6 ;  /* 0x0000000000067941 */ /* 0x000fea0003800000 */
.L_x_16921:
        /* <DEDUP_REMOVED lines=23> */
.L_x_16994:
[----:B------:R0:W5:Y:S01]  /*5b10*/  LDG.E.U8 R27, desc[UR36][R4.64] ;  /* 0x00000024041b7981 */ /* 0x000162000c1e1100 */
[----:B------:R-:W-:Y:S05]  /*5b20*/  BRA `(.L_x_16996) ;  /* 0x0000000c00547947 */ /* 0x000fea0003800000 */
.L_x_16993:
        /* <DEDUP_REMOVED lines=8> */
.L_x_16998:
[----:B------:R3:W5:Y:S01]  /*5bb0*/  LDG.E.U8 R27, desc[UR36][R4.64] ;  /* 0x00000024041b7981 */ /* 0x000762000c1e1100 */
[----:B------:R-:W-:Y:S05]  /*5bc0*/  BRA `(.L_x_16996) ;  /* 0x0000000c002c7947 */ /* 0x000fea0003800000 */
.L_x_16997:
[----:B------:R2:W5:Y:S01]  /*5bd0*/  LDG.E.U16 R27, desc[UR36][R4.64] ;  /* 0x00000024041b7981 */ /* 0x000562000c1e1500 */
[----:B------:R-:W-:Y:S05]  /*5be0*/  BRA `(.L_x_16996) ;  /* 0x0000000c00247947 */ /* 0x000fea0003800000 */
.L_x_16992:
        /* <DEDUP_REMOVED lines=9> */
.L_x_17000:
[----:B------:R-:W2:Y:S02]  /*5c80*/  LDG.E.U16 R0, desc[UR36][R4.64] ;  /* 0x0000002404007981 */ /* 0x000ea4000c1e1500 */
[----:B--2---:R-:W-:-:S06]  /*5c90*/  HADD2.F32 R0, -RZ, R0.H0_H0 ;  /* 0x20000000ff007230 */ /* 0x004fcc0000004100 */
[----:B------:R-:W0:Y:S02]  /*5ca0*/  F2I.FTZ.TRUNC.NTZ R0, R0 ;  /* 0x0000000000007305 */ /* 0x000e24000021f100 */
[----:B0-----:R-:W-:Y:S01]  /*5cb0*/  PRMT R27, R0, 0x7610, R27 ;  /* 0x00007610001b7816 */ /* 0x001fe2000000001b */
[----:B------:R-:W-:Y:S06]  /*5cc0*/  BRA `(.L_x_16996) ;  /* 0x0000000800ec7947 */ /* 0x000fec0003800000 */
.L_x_16999:
        /* <DEDUP_REMOVED lines=9> */
.L_x_17002:
[----:B------:R-:W2:Y:S02]  /*5d60*/  LDG.E.U16 R4, desc[UR36][R4.64] ;  /* 0x0000002404047981 */ /* 0x000ea4000c1e1500 */
[----:B--2---:R-:W-:-:S06]  /*5d70*/  HADD2.F32 R0, -RZ, R4.H0_H0 ;  /* 0x20000004ff007230 */ /* 0x004fcc0000004100 */
[----:B------:R-:W0:Y:S02]  /*5d80*/  F2I.FTZ.TRUNC.NTZ R0, R0 ;  /* 0x0000000000007305 */ /* 0x000e24000021f100 */
[----:B0-----:R-:W-:Y:S01]  /*5d90*/  PRMT R27, R0, 0x7610, R27 ;  /* 0x00007610001b7816 */ /* 0x001fe2000000001b */
[----:B------:R-:W-:Y:S06]  /*5da0*/  BRA `(.L_x_16996) ;  /* 0x0000000800b47947 */ /* 0x000fec0003800000 */
.L_x_17001:
[----:B------:R-:W2:Y:S02]  /*5db0*/  LDG.E.64 R4, desc[UR36][R4.64] ;  /* 0x0000002404047981 */ /* 0x000ea4000c1e1b00 */
[----:B--2---:R0:W1:Y:S01]  /*5dc0*/  F2I.F64.TRUNC R27, R4 ;  /* 0x00000004001b7311 */ /* 0x004062000030d100 */
[----:B------:R-:W-:Y:S05]  /*5dd0*/  BRA `(.L_x_16996) ;  /* 0x0000000800a87947 */ /* 0x000fea0003800000 */
.L_x_16991:
        /* <DEDUP_REMOVED lines=12> */
.L_x_17005:
[----:B------:R-:W2:Y:S02]  /*5ea0*/  LDG.E.64 R4, desc[UR36][R4.64] ;  /* 0x0000002404047981 */ /* 0x000ea4000c1e1b00 */
[----:B--2---:R0:W1:Y:S01]  /*5eb0*/  F2I.F64.TRUNC R27, R4 ;  /* 0x00000004001b7311 */ /* 0x004062000030d100 */
[----:B------:R-:W-:Y:S05]  /*5ec0*/  BRA `(.L_x_16996) ;  /* 0x00000008006c7947 */ /* 0x000fea0003800000 */
.L_x_17004:
        /* <DEDUP_REMOVED lines=28> */
.L_x_17007:
        /* <DEDUP_REMOVED lines=15> */
.L_x_17006:
[----:B------:R-:W2:Y:S02]  /*6180*/  LDG.E.U16 R0, desc[UR36][R4.64] ;  /* 0x0000002404007981 */ /* 0x000ea4000c1e1500 */
[----:B--2---:R-:W-:-:S06]  /*6190*/  IMAD.U32 R0, R0, 0x10000, RZ ;  /* 0x0001000000007824 */ /* 0x004fcc00078e00ff */
[----:B------:R-:W0:Y:S02]  /*61a0*/  F2I.FTZ.TRUNC.NTZ R0, R0 ;  /* 0x0000000000007305 */ /* 0x000e24000021f100 */
[----:B0-----:R-:W-:Y:S01]  /*61b0*/  PRMT R27, R0, 0x7610, R27 ;  /* 0x00007610001b7816 */ /* 0x001fe2000000001b */
[----:B------:R-:W-:Y:S06]  /*61c0*/  BRA `(.L_x_16996) ;  /* 0x0000000400ac7947 */ /* 0x000fec0003800000 */
.L_x_17003:
        /* <DEDUP_REMOVED lines=10> */
.L_x_17010:
        /* <DEDUP_REMOVED lines=21> */
.L_x_17014:
[----:B------:R-:W-:Y:S05]  /*63c0*/  BSYNC B1 ;  /* 0x0000000000017941 */ /* 0x000fea0003800000 */
.L_x_17013:
[----:B------:R-:W-:Y:S01]  /*63d0*/  LEA R5, R0, 0x3b800000, 0x17 ;  /* 0x3b80000000057811 */ /* 0x000fe200078eb8ff */
[----:B------:R-:W-:-:S05]  /*63e0*/  IMAD.SHL.U32 R0, R3, 0x100000, RZ ;  /* 0x0010000003007824 */ /* 0x000fca00078e00ff */
[----:B------:R-:W-:-:S07]  /*63f0*/  LOP3.LUT R0, R5, R0, R6, 0xfe, !PT ;  /* 0x0000000005007212 */ /* 0x000fce00078efe06 */
.L_x_17012:
[----:B------:R-:W-:Y:S05]  /*6400*/  BSYNC B0 ;  /* 0x0000000000007941 */ /* 0x000fea0003800000 */
.L_x_17011:
[----:B------:R-:W0:Y:S02]  /*6410*/  F2I.FTZ.TRUNC.NTZ R0, R0 ;  /* 0x0000000000007305 */ /* 0x000e24000021f100 */
[----:B0-----:R-:W-:Y:S01]  /*6420*/  PRMT R27, R0, 0x7610, R27 ;  /* 0x00007610001b7816 */ /* 0x001fe2000000001b */
[----:B------:R-:W-:Y:S06]  /*6430*/  BRA `(.L_x_16996) ;  /* 0x0000000400107947 */ /* 0x000fec0003800000 */
.L_x_17009:
        /* <DEDUP_REMOVED lines=21> */
.L_x_17018:
[----:B------:R-:W-:Y:S05]  /*6590*/  BSYNC B1 ;  /* 0x0000000000017941 */ /* 0x000fea0003800000 */
.L_x_17017:
[----:B------:R-:W-:Y:S01]  /*65a0*/  LEA R5, R0, 0x37800000, 0x17 ;  /* 0x3780000000057811 */ /* 0x000fe200078eb8ff */
[----:B------:R-:W-:-:S05]  /*65b0*/  IMAD.SHL.U32 R0, R3, 0x200000, RZ ;  /* 0x0020000003007824 */ /* 0x000fca00078e00ff */
[----:B------:R-:W-:-:S07]  /*65c0*/  LOP3.LUT R0, R5, R0, R6, 0xfe, !PT ;  /* 0x0000000005007212 */ /* 0x000fce00078efe06 */
.L_x_17016:
[----:B------:R-:W-:Y:S05]  /*65d0*/  BSYNC B0 ;  /* 0x0000000000007941 */ /* 0x000fea0003800000 */
.L_x_17015:
[----:B------:R-:W0:Y:S02]  /*65e0*/  F2I.FTZ.TRUNC.NTZ R0, R0 ;  /* 0x0000000000007305 */ /* 0x000e24000021f100 */
[----:B0-----:R-:W-:Y:S01]  /*65f0*/  PRMT R27, R0, 0x7610, R27 ;  /* 0x00007610001b7816 */ /* 0x001fe2000000001b */
[----:B------:R-:W-:Y:S06]  /*6600*/  BRA `(.L_x_16996) ;  /* 0x00000000009c7947 */ /* 0x000fec0003800000 */
.L_x_17008:
        /* <DEDUP_REMOVED lines=14> */
.L_x_17022:
[----:B------:R-:W-:Y:S05]  /*66f0*/  BSYNC B0 ;  /* 0x0000000000007941 */ /* 0x000fea0003800000 */
.L_x_17021:
[----:B------:R-:W0:Y:S02]  /*6700*/  F2I.FTZ.TRUNC.NTZ R0, R0 ;  /* 0x0000000000007305 */ /* 0x000e24000021f100 */
[----:B0-----:R-:W-:Y:S01]  /*6710*/  PRMT R27, R0, 0x7610, R27 ;  /* 0x00007610001b7816 */ /* 0x001fe2000000001b */
[----:B------:R-:W-:Y:S06]  /*6720*/  BRA `(.L_x_16996) ;  /* 0x0000000000547947 */ /* 0x000fec0003800000 */
.L_x_16995:
        /* <DEDUP_REMOVED lines=16> */
.L_x_17023:
[----:B------:R-:W-:Y:S01]  /*6830*/  PRMT R27, RZ, 0x7610, R27 ;  /* 0x00007610ff1b7816 */ /* 0x000fe2000000001b */
[----:B------:R-:W-:Y:S06]  /*6840*/  BRA `(.L_x_16996) ;  /* 0x00000000000c7947 */ /* 0x000fec0003800000 */
.L_x_17020:
[----:B------:R0:W5:Y:S01]  /*6850*/  LDG.E.U8 R27, desc[UR36][R4.64] ;  /* 0x00000024041b7981 */ /* 0x000162000c1e1100 */
[----:B------:R-:W-:Y:S05]  /*6860*/  BRA `(.L_x_16996) ;  /* 0x0000000000047947 */ /* 0x000fea0003800000 */
.L_x_17019:
[----:B------:R0:W5:Y:S02]  /*6870*/  LDG.E.U8 R27, desc[UR36][R4.64] ;  /* 0x00000024041b7981 */ /* 0x000164000c1e1100 */
.L_x_16996:
        /* <DEDUP_REMOVED lines=19> */
.L_x_17027:
[----:B------:R0:W5:Y:S01]  /*69b0*/  LDG.E.U8 R22, desc[UR36][R4.64] ;  /* 0x0000002404167981 */ /* 0x000162000c1e1100 */
[----:B------:R-:W-:Y:S05]  /*69c0*/  BRA `(.L_x_16990) ;  /* 0x0000000c00507947 */ /* 0x000fea0003800000 */
.L_x_17026:
        /* <DEDUP_REMOVED lines=8> */
.L_x_17030:
[----:B------:R0:W5:Y:S01]  /*6a50*/  LDG.E.U8 R22, desc[UR36][R4.64] ;  /* 0x0000002404167981 */ /* 0x000162000c1e1100 */
[----:B------:R-:W-:Y:S05]  /*6a60*/  BRA `(.L_x_16990) ;  /* 0x0000000c00287947 */ /* 0x000fea0003800000 */
.L_x_17029:
[----:B------:R0:W5:Y:S01]  /*6a70*/  LDG.E.U16 R22, desc[UR36][R4.64] ;  /* 0x0000002404167981 */ /* 0x000162000c1e1500 */
[----:B------:R-:W-:Y:S05]  /*6a80*/  BRA `(.L_x_16990) ;  /* 0x0000000c00207947 */ /* 0x000fea0003800000 */
.L_x_17025:
        /* <DEDUP_REMOVED lines=9> */
.L_x_17032:
[----:B------:R-:W2:Y:S02]  /*6b20*/  LDG.E.U16 R0, desc[UR36][R4.64] ;  /* 0x0000002404007981 */ /* 0x000ea4000c1e1500 */
[----:B--2---:R-:W-:-:S06]  /*6b30*/  HADD2.F32 R0, -RZ, R0.H0_H0 ;  /* 0x20000000ff007230 */ /* 0x004fcc0000004100 */
[----:B------:R-:W0:Y:S02]  /*6b40*/  F2I.FTZ.TRUNC.NTZ R0, R0 ;  /* 0x0000000000007305 */ /* 0x000e24000021f100 */
[----:B0-----:R-:W-:Y:S01]  /*6b50*/  PRMT R22, R0, 0x7610, R22 ;  /* 0x0000761000167816 */ /* 0x001fe20000000016 */
[----:B------:R-:W-:Y:S06]  /*6b60*/  BRA `(.L_x_16990) ;  /* 0x0000000800e87947 */ /* 0x000fec0003800000 */
.L_x_17031:
        /* <DEDUP_REMOVED lines=9> */
.L_x_17034:
[----:B------:R-:W2:Y:S02]  /*6c00*/  LDG.E.U16 R4, desc[UR36][R4.64] ;  /* 0x0000002404047981 */ /* 0x000ea4000c1e1500 */
[----:B--2---:R-:W-:-:S06]  /*6c10*/  HADD2.F32 R0, -RZ, R4.H0_H0 ;  /* 0x20000004ff007230 */ /* 0x004fcc0000004100 */
[----:B------:R-:W0:Y:S02]  /*6c20*/  F2I.FTZ.TRUNC.NTZ R0, R0 ;  /* 0x0000000000007305 */ /* 0x000e24000021f100 */
[----:B0-----:R-:W-:Y:S01]  /*6c30*/  PRMT R22, R0, 0x7610, R22 ;  /* 0x0000761000167816 */ /* 0x001fe20000000016 */
[----:B------:R-:W-:Y:S06]  /*6c40*/  BRA `(.L_x_16990) ;  /* 0x0000000800b07947 */ /* 0x000fec0003800000 */
.L_x_17033:
[----:B------:R-:W2:Y:S02]  /*6c50*/  LDG.E.64 R4, desc[UR36][R4.64] ;  /* 0x0000002404047981 */ /* 0x000ea4000c1e1b00 */
[----:B--2---:R0:W1:Y:S01]  /*6c60*/  F2I.F64.TRUNC R22, R4 ;  /* 0x0000000400167311 */ /* 0x004062000030d100 */
[----:B------:R-:W-:Y:S05]  /*6c70*/  BRA `(.L_x_16990) ;  /* 0x0000000800a47947 */ /* 0x000fea0003800000 */
.L_x_17024:
        /* <DEDUP_REMOVED lines=12> */
.L_x_17037:
[----:B------:R-:W2:Y:S02]  /*6d40*/  LDG.E.64 R4, desc[UR36][R4.64] ;  /* 0x0000002404047981 */ /* 0x000ea4000c1e1b00 */
[----:B--2---:R0:W1:Y:S01]  /*6d50*/  F2I.F64.TRUNC R22, R4 ;  /* 0x0000000400167311 */ /* 0x004062000030d100 */
[----:B------:R-:W-:Y:S05]  /*6d60*/  BRA `(.L_x_16990) ;  /* 0x0000000800687947 */ /* 0x000fea0003800000 */
.L_x_17036:
        /* <DEDUP_REMOVED lines=28> */
.L_x_17039:
        /* <DEDUP_REMOVED lines=15> */
.L_x_17038:
[----:B------:R-:W2:Y:S02]  /*7020*/  LDG.E.U16 R0, desc[UR36][R4.64] ;  /* 0x0000002404007981 */ /* 0x000ea4000c1e1500 */
[----:B--2---:R-:W-:-:S06]  /*7030*/  IMAD.U32 R0, R0, 0x10000, RZ ;  /* 0x0001000000007824 */ /* 0x004fcc00078e00ff */
[----:B------:R-:W0:Y:S02]  /*7040*/  F2I.FTZ.TRUNC.NTZ R0, R0 ;  /* 0x0000000000007305 */ /* 0x000e24000021f100 */
[----:B0-----:R-:W-:Y:S01]  /*7050*/  PRMT R22, R0, 0x7610, R22 ;  /* 0x0000761000167816 */ /* 0x001fe20000000016 */
[----:B------:R-:W-:Y:S06]  /*7060*/  BRA `(.L_x_16990) ;  /* 0x0000000400a87947 */ /* 0x000fec0003800000 */
.L_x_17035:
        /* <DEDUP_REMOVED lines=10> */
.L_x_17042:
        /* <DEDUP_REMOVED lines=21> */
.L_x_17046:
[----:B------:R-:W-:Y:S05]  /*7260*/  BSYNC B1 ;  /* 0x0000000000017941 */ /* 0x000fea0003800000 */
.L_x_17045:
[----:B------:R-:W-:Y:S01]  /*7270*/  LEA R5, R0, 0x3b800000, 0x17 ;  /* 0x3b80000000057811 */ /* 0x000fe200078eb8ff */
[----:B------:R-:W-:-:S05]  /*7280*/  IMAD.SHL.U32 R0, R3, 0x100000, RZ ;  /* 0x0010000003007824 */ /* 0x000fca00078e00ff */
[----:B------:R-:W-:-:S07]  /*7290*/  LOP3.LUT R0, R5, R0, R6, 0xfe, !PT ;  /* 0x0000000005007212 */ /* 0x000fce00078efe06 */
.L_x_17044:
[----:B------:R-:W-:Y:S05]  /*72a0*/  BSYNC B0 ;  /* 0x0000000000007941 */ /* 0x000fea0003800000 */
.L_x_17043:
[----:B------:R-:W0:Y:S02]  /*72b0*/  F2I.FTZ.TRUNC.NTZ R0, R0 ;  /* 0x0000000000007305 */ /* 0x000e24000021f100 */
[----:B0-----:R-:W-:Y:S01]  /*72c0*/  PRMT R22, R0, 0x7610, R22 ;  /* 0x0000761000167816 */ /* 0x001fe20000000016 */
[----:B------:R-:W-:Y:S06]  /*72d0*/  BRA `(.L_x_16990) ;  /* 0x00000004000c7947 */ /* 0x000fec0003800000 */
.L_x_17041:
        /* <DEDUP_REMOVED lines=21> */
.L_x_17050:
[----:B------:R-:W-:Y:S05]  /*7430*/  BSYNC B1 ;  /* 0x0000000000017941 */ /* 0x000fea0003800000 */
.L_x_17049:
[----:B------:R-:W-:Y:S01]  /*7440*/  LEA R5, R0, 0x37800000, 0x17 ;  /* 0x3780000000057811 */ /* 0x000fe200078eb8ff */
[----:B------:R-:W-:-:S05]  /*7450*/  IMAD.SHL.U32 R0, R3, 0x200000, RZ ;  /* 0x0020000003007824 */ /* 0x000fca00078e00ff */
[----:B------:R-:W-:-:S07]  /*7460*/  LOP3.LUT R0, R5, R0, R6, 0xfe, !PT ;  /* 0x0000000005007212 */ /* 0x000fce00078efe06 */
.L_x_17048:
[----:B------:R-:W-:Y:S05]  /*7470*/  BSYNC B0 ;  /* 0x0000000000007941 */ /* 0x000fea0003800000 */
.L_x_17047:
[----:B------:R-:W0:Y:S02]  /*7480*/  F2I.FTZ.TRUNC.NTZ R0, R0 ;  /* 0x0000000000007305 */ /* 0x000e24000021f100 */
[----:B0-----:R-:W-:Y:S01]  /*7490*/  PRMT R22, R0, 0x7610, R22 ;  /* 0x0000761000167816 */ /* 0x001fe20000000016 */
[----:B------:R-:W-:Y:S06]  /*74a0*/  BRA `(.L_x_16990) ;  /* 0x0000000000987947 */ /* 0x000fec0003800000 */
.L_x_17040:
        /* <DEDUP_REMOVED lines=14> */
.L_x_17054:
[----:B------:R-:W-:Y:S05]  /*7590*/  BSYNC B0 ;  /* 0x0000000000007941 */ /* 0x000fea0003800000 */
.L_x_17053:
[----:B------:R-:W0:Y:S02]  /*75a0*/  F2I.FTZ.TRUNC.NTZ R0, R0 ;  /* 0x0000000000007305 */ /* 0x000e24000021f100 */
[----:B0-----:R-:W-:Y:S01]  /*75b0*/  PRMT R22, R0, 0x7610, R22 ;  /* 0x0000761000167816 */ /* 0x001fe20000000016 */
[----:B------:R-:W-:Y:S06]  /*75c0*/  BRA `(.L_x_16990) ;  /* 0x0000000000507947 */ /* 0x000fec0003800000 */
.L_x_17028:
        /* <DEDUP_REMOVED lines=16> */
.L_x_17055:
[----:B------:R-:W-:Y:S05]  /*76d0*/  BRA `(.L_x_16990) ;  /* 0x00000000000c7947 */ /* 0x000fea0003800000 */
.L_x_17052:
[----:B------:R0:W5:Y:S01]  /*76e0*/  LDG.E.U8 R22, desc[UR36][R4.64] ;  /* 0x0000002404167981 */ /* 0x000162000c1e1100 */
[----:B------:R-:W-:Y:S05]  /*76f0*/  BRA `(.L_x_16990) ;  /* 0x0000000000047947 */ /* 0x000fea0003800000 */
.L_x_17051:
[----:B------:R0:W5:Y:S02]  /*7700*/  LDG.E.U8 R22, desc[UR36][R4.64] ;  /* 0x0000002404167981 */ /* 0x000164000c1e1100 */
.L_x_16990:
[----:B------:R-:W-:Y:S05]  /*7710*/  BSYNC B6 ;  /* 0x0000000000067941 */ /* 0x000fea0003800000 */
.L_x_16989:
[----:B------:R-:W2:Y:S01]  /*7720*/  S2R R23, SR_TID.X ;  /* 0x0000000000177919 */ /* 0x000ea20000002100 */
[----:B------:R-:W-:Y:S01]  /*7730*/  BSSY B6, `(.L_x_17056) ;  /* 0x0000139000067945 */ /* 0x000fe20003800000 */
[C---:B--2---:R-:W-:Y:S01]  /*7740*/  ISETP.GE.AND P0, PT, R23.reuse, R16, PT ;  /* 0x000000101700720c */ /* 0x044fe20003f06270 */
[C---:B01-34-:R-:W-:Y:S02]  /*7750*/  VIADD R5, R23.reuse, 0x100 ;  /* 0x0000010017057836 */ /* 0x05bfe40000000000 */
[----:B------:R-:W-:-:S03]  /*7760*/  VIADD R7, R23, 0x180 ;  /* 0x0000018017077836 */ /* 0x000fc60000000000 */
[-C--:B------:R-:W-:Y:S02]  /*7770*/  ISETP.GE.AND P5, PT, R5, R16.reuse, PT ;  /* 0x000000100500720c */ /* 0x080fe40003fa6270 */
[----:B------:R-:W-:-:S05]  /*7780*/  ISETP.GE.AND P3, PT, R7, R16, PT ;  /* 0x000000100700720c */ /* 0x000fca0003f66270 */
[C---:B-----5:R-:W-:Y:S02]  /*7790*/  @!P0 LOP3.LUT R4, R25.reuse, 0xffff, RZ, 0xc0, !PT ;  /* 0x0000ffff19048812 */ /* 0x060fe400078ec0ff */
[----:B------:R-:W-:Y:S01]  /*77a0*/  @!P0 LOP3.LUT R0, R25, 0xff, RZ, 0xc0, !PT ;  /* 0x000000ff19008812 */ /* 0x000fe200078ec0ff */
[----:B------:R-:W-:Y:S01]  /*77b0*/  VIADD R25, R23, 0x80 ;  /* 0x0000008017197836 */ /* 0x000fe20000000000 */
[----:B------:R-:W-:Y:S02]  /*77c0*/  @!P0 PRMT R4, R4, 0x8880, RZ ;  /* 0x0000888004048816 */ /* 0x000fe400000000ff */
[----:B------:R-:W-:Y:S02]  /*77d0*/  @!P0 ISETP.GT.U32.AND P6, PT, R0, 0x7, PT ;  /* 0x000000070000880c */ /* 0x000fe40003fc4070 */
[----:B------:R-:W-:Y:S01]  /*77e0*/  @!P0 LOP3.LUT R17, R17, 0xff, RZ, 0xc0, !PT ;  /* 0x000000ff11118812 */ /* 0x000fe200078ec0ff */
[----:B------:R-:W-:Y:S01]  /*77f0*/  @!P0 IMAD.MOV.U32 R0, RZ, RZ, R4 ;  /* 0x000000ffff008224 */ /* 0x000fe200078e0004 */
[----:B------:R-:W-:-:S02]  /*7800*/  ISETP.GE.AND P1, PT, R25, R16, PT ;  /* 0x000000101900720c */ /* 0x000fc40003f26270 */
[----:B------:R-:W-:Y:S02]  /*7810*/  @!P5 LOP3.LUT R4, R26, 0xff, RZ, 0xc0, !PT ;  /* 0x000000ff1a04d812 */ /* 0x000fe400078ec0ff */
[----:B------:R-:W-:Y:S02]  /*7820*/  @!P0 SHF.L.U32 R0, R17, R0, RZ ;  /* 0x0000000011008219 */ /* 0x000fe400000006ff */
[----:B------:R-:W0:Y:S01]  /*7830*/  LDC.U8 R17, c[0x0][0x240] ;  /* 0x00009000ff117b82 */ /* 0x000e220000000000 */
[----:B------:R-:W-:Y:S02]  /*7840*/  @!P5 ISETP.GT.U32.AND P4, PT, R4, 0x7, PT ;  /* 0x000000070400d80c */ /* 0x000fe40003f84070 */
[----:B------:R-:W-:Y:S02]  /*7850*/  @!P0 SEL R3, R0, RZ, !P6 ;  /* 0x000000ff00038207 */ /* 0x000fe40007000000 */
[C---:B------:R-:W-:Y:S02]  /*7860*/  @!P3 LOP3.LUT R4, R22.reuse, 0xffff, RZ, 0xc0, !PT ;  /* 0x0000ffff1604b812 */ /* 0x040fe400078ec0ff */
[----:B------:R-:W-:-:S02]  /*7870*/  @!P3 LOP3.LUT R5, R22, 0xff, RZ, 0xc0, !PT ;  /* 0x000000ff1605b812 */ /* 0x000fc400078ec0ff */
[----:B------:R-:W-:Y:S02]  /*7880*/  @!P1 LOP3.LUT R0, R19, 0xffff, RZ, 0xc0, !PT ;  /* 0x0000ffff13009812 */ /* 0x000fe400078ec0ff */
[----:B------:R-:W-:Y:S02]  /*7890*/  @!P5 LOP3.LUT R26, R26, 0xffff, RZ, 0xc0, !PT ;  /* 0x0000ffff1a1ad812 */ /* 0x000fe400078ec0ff */
[----:B------:R-:W-:Y:S02]  /*78a0*/  @!P3 PRMT R8, R4, 0x8880, RZ ;  /* 0x000088800408b816 */ /* 0x000fe400000000ff */
[----:B------:R-:W-:Y:S02]  /*78b0*/  @!P3 ISETP.GT.U32.AND P2, PT, R5, 0x7, PT ;  /* 0x000000070500b80c */ /* 0x000fe40003f44070 */
[----:B------:R-:W-:Y:S02]  /*78c0*/  @!P1 PRMT R4, R0, 0x8880, RZ ;  /* 0x0000888000049816 */ /* 0x000fe400000000ff */
[----:B------:R-:W-:-:S02]  /*78d0*/  @!P5 LOP3.LUT R7, R24, 0xff, RZ, 0xc0, !PT ;  /* 0x000000ff1807d812 */ /* 0x000fc400078ec0ff */
[----:B------:R-:W-:Y:S02]  /*78e0*/  @!P3 LOP3.LUT R27, R27, 0xff, RZ, 0xc0, !PT ;  /* 0x000000ff1b1bb812 */ /* 0x000fe400078ec0ff */
[----:B------:R-:W-:Y:S02]  /*78f0*/  @!P1 LOP3.LUT R5, R18, 0xff, RZ, 0xc0, !PT ;  /* 0x000000ff12059812 */ /* 0x000fe400078ec0ff */
[----:B------:R-:W-:Y:S02]  /*7900*/  @!P5 PRMT R6, R26, 0x8880, RZ ;  /* 0x000088801a06d816 */ /* 0x000fe400000000ff */
[----:B------:R-:W-:Y:S02]  /*7910*/  @!P1 LOP3.LUT R0, R19, 0xff, RZ, 0xc0, !PT ;  /* 0x000000ff13009812 */ /* 0x000fe400078ec0ff */
[----:B------:R-:W-:Y:S02]  /*7920*/  @!P5 SHF.L.U32 R6, R7, R6, RZ ;  /* 0x000000060706d219 */ /* 0x000fe400000006ff */
[----:B------:R-:W-:-:S02]  /*7930*/  @!P1 ISETP.GT.U32.AND P6, PT, R0, 0x7, PT ;  /* 0x000000070000980c */ /* 0x000fc40003fc4070 */
[----:B------:R-:W-:Y:S02]  /*7940*/  @!P3 SHF.L.U32 R8, R27, R8, RZ ;  /* 0x000000081b08b219 */ /* 0x000fe400000006ff */
[----:B------:R-:W-:Y:S02]  /*7950*/  @!P1 SHF.L.U32 R4, R5, R4, RZ ;  /* 0x0000000405049219 */ /* 0x000fe400000006ff */
[----:B------:R-:W-:Y:S02]  /*7960*/  @!P5 SEL R18, R6, RZ, !P4 ;  /* 0x000000ff0612d207 */ /* 0x000fe40006000000 */
[----:B------:R-:W-:Y:S02]  /*7970*/  @!P3 SEL R19, R8, RZ, !P2 ;  /* 0x000000ff0813b207 */ /* 0x000fe40005000000 */
[----:B------:R-:W-:Y:S01]  /*7980*/  @!P1 SEL R22, R4, RZ, !P6 ;  /* 0x000000ff04169207 */ /* 0x000fe20007000000 */
        /* <DEDUP_REMOVED lines=21> */
.L_x_17061:
[----:B------:R0:W-:Y:S01]  /*7ae0*/  STG.E.U8 desc[UR36][R8.64], R3 ;  /* 0x0000000308007986 */ /* 0x0001e2000c101124 */
[----:B------:R-:W-:Y:S01]  /*7af0*/  IMAD.MOV.U32 R23, RZ, RZ, R25 ;  /* 0x000000ffff177224 */ /* 0x000fe200078e0019 */
[----:B------:R-:W-:Y:S06]  /*7b00*/  BRA `(.L_x_17057) ;  /* 0x0000000c00ec7947 */ /* 0x000fec0003800000 */
.L_x_17060:
        /* <DEDUP_REMOVED lines=13> */
.L_x_17064:
[----:B------:R-:W-:Y:S01]  /*7be0*/  LOP3.LUT R3, R3, 0xffff, RZ, 0xc0, !PT ;  /* 0x0000ffff03037812 */ /* 0x000fe200078ec0ff */
[----:B------:R-:W-:-:S03]  /*7bf0*/  IMAD.MOV.U32 R23, RZ, RZ, R25 ;  /* 0x000000ffff177224 */ /* 0x000fc600078e0019 */
[----:B------:R-:W-:-:S05]  /*7c00*/  PRMT R3, R3, 0x8880, RZ ;  /* 0x0000888003037816 */ /* 0x000fca00000000ff */
[----:B------:R0:W-:Y:S01]  /*7c10*/  STG.E desc[UR36][R8.64], R3 ;  /* 0x0000000308007986 */ /* 0x0001e2000c101924 */
[----:B------:R-:W-:Y:S05]  /*7c20*/  BRA `(.L_x_17057) ;  /* 0x0000000c00a47947 */ /* 0x000fea0003800000 */
.L_x_17063:
[----:B------:R-:W-:Y:S01]  /*7c30*/  PRMT R3, R3, 0x8880, RZ ;  /* 0x0000888003037816 */ /* 0x000fe200000000ff */
[----:B------:R-:W-:-:S03]  /*7c40*/  IMAD.MOV.U32 R23, RZ, RZ, R25 ;  /* 0x000000ffff177224 */ /* 0x000fc600078e0019 */
[----:B------:R-:W-:-:S05]  /*7c50*/  PRMT R3, R3, 0x7710, RZ ;  /* 0x0000771003037816 */ /* 0x000fca00000000ff */
[----:B------:R0:W-:Y:S01]  /*7c60*/  STG.E.U16 desc[UR36][R8.64], R3 ;  /* 0x0000000308007986 */ /* 0x0001e2000c101524 */
[----:B------:R-:W-:Y:S05]  /*7c70*/  BRA `(.L_x_17057) ;  /* 0x0000000c00907947 */ /* 0x000fea0003800000 */
.L_x_17059:
        /* <DEDUP_REMOVED lines=10> */
.L_x_17066:
[----:B------:R-:W0:Y:S01]  /*7d20*/  I2F.S8 R0, R3 ;  /* 0x0000000300007306 */ /* 0x000e220000001400 */
[----:B------:R-:W-:Y:S01]  /*7d30*/  IMAD.MOV.U32 R23, RZ, RZ, R25 ;  /* 0x000000ffff177224 */ /* 0x000fe200078e0019 */
[----:B0-----:R-:W-:-:S05]  /*7d40*/  F2FP.F16.F32.PACK_AB R0, RZ, R0 ;  /* 0x00000000ff00723e */ /* 0x001fca00000000ff */
[----:B------:R1:W-:Y:S01]  /*7d50*/  STG.E.U16 desc[UR36][R8.64], R0 ;  /* 0x0000000008007986 */ /* 0x0003e2000c101524 */
[----:B------:R-:W-:Y:S05]  /*7d60*/  BRA `(.L_x_17057) ;  /* 0x0000000c00547947 */ /* 0x000fea0003800000 */
.L_x_17065:
        /* <DEDUP_REMOVED lines=11> */
.L_x_17068:
[----:B------:R-:W0:Y:S01]  /*7e20*/  I2F.S8 R3, R3 ;  /* 0x0000000300037306 */ /* 0x000e220000001400 */
[----:B------:R-:W-:Y:S01]  /*7e30*/  IMAD.MOV.U32 R23, RZ, RZ, R25 ;  /* 0x000000ffff177224 */ /* 0x000fe200078e0019 */
[----:B0-----:R-:W-:-:S04]  /*7e40*/  F2FP.F16.F32.PACK_AB R3, RZ, R3 ;  /* 0x00000003ff03723e */ /* 0x001fc800000000ff */
[----:B------:R-:W-:-:S05]  /*7e50*/  PRMT R3, R3, 0x5410, RZ ;  /* 0x0000541003037816 */ /* 0x000fca00000000ff */
[----:B------:R4:W-:Y:S01]  /*7e60*/  STG.E desc[UR36][R8.64], R3 ;  /* 0x0000000308007986 */ /* 0x0009e2000c101924 */
[----:B------:R-:W-:Y:S05]  /*7e70*/  BRA `(.L_x_17057) ;  /* 0x0000000c00107947 */ /* 0x000fea0003800000 */
.L_x_17067:
[----:B------:R-:W-:Y:S01]  /*7e80*/  PRMT R4, R3, 0x8880, RZ ;  /* 0x0000888003047816 */ /* 0x000fe200000000ff */
[----:B------:R-:W-:-:S03]  /*7e90*/  IMAD.MOV.U32 R23, RZ, RZ, R25 ;  /* 0x000000ffff177224 */ /* 0x000fc600078e0019 */
[----:B------:R-:W-:-:S06]  /*7ea0*/  PRMT R4, R4, 0x7710, RZ ;  /* 0x0000771004047816 */ /* 0x000fcc00000000ff */
[----:B------:R-:W0:Y:S02]  /*7eb0*/  I2F.F64.S16 R4, R4 ;  /* 0x0000000400047312 */ /* 0x000e240000101c00 */
[----:B0-----:R0:W-:Y:S01]  /*7ec0*/  STG.E.64 desc[UR36][R8.64], R4 ;  /* 0x0000000408007986 */ /* 0x0011e2000c101b24 */
[----:B------:R-:W-:Y:S05]  /*7ed0*/  BRA `(.L_x_17057) ;  /* 0x0000000800f87947 */ /* 0x000fea0003800000 */
.L_x_17058:
        /* <DEDUP_REMOVED lines=13> */
.L_x_17071:
[----:B------:R-:W-:Y:S02]  /*7fb0*/  PRMT R4, R3, 0x8880, RZ ;  /* 0x0000888003047816 */ /* 0x000fe400000000ff */
[----:B------:R-:W-:Y:S01]  /*7fc0*/  CS2R R6, SRZ ;  /* 0x0000000000067805 */ /* 0x000fe2000001ff00 */
[----:B------:R-:W-:Y:S01]  /*7fd0*/  IMAD.MOV.U32 R23, RZ, RZ, R25 ;  /* 0x000000ffff177224 */ /* 0x000fe200078e0019 */
[----:B------:R-:W-:-:S06]  /*7fe0*/  PRMT R4, R4, 0x7710, RZ ;  /* 0x0000771004047816 */ /* 0x000fcc00000000ff */
[----:B------:R-:W0:Y:S02]  /*7ff0*/  I2F.F64.S16 R4, R4 ;  /* 0x0000000400047312 */ /* 0x000e240000101c00 */
[----:B0-----:R0:W-:Y:S01]  /*8000*/  STG.E.128 desc[UR36][R8.64], R4 ;  /* 0x0000000408007986 */ /* 0x0011e2000c101d24 */
[----:B------:R-:W-:Y:S05]  /*8010*/  BRA `(.L_x_17057) ;  /* 0x0000000800a87947 */ /* 0x000fea0003800000 */
.L_x_17070:
        /* <DEDUP_REMOVED lines=21> */
.L_x_17075:
[----:B------:R-:W-:Y:S05]  /*8170*/  BSYNC B0 ;  /* 0x0000000000007941 */ /* 0x000fea0003800000 */
.L_x_17074:
[----:B------:R-:W-:Y:S01]  /*8180*/  LOP3.LUT R5, R0, R5, RZ, 0xfc, !PT ;  /* 0x0000000500057212 */ /* 0x000fe200078efcff */
[----:B------:R-:W-:-:S04]  /*8190*/  IMAD.MOV.U32 R23, RZ, RZ, R25 ;  /* 0x000000ffff177224 */ /* 0x000fc800078e0019 */
[----:B------:R0:W-:Y:S01]  /*81a0*/  STG.E.U8 desc[UR36][R8.64], R5 ;  /* 0x0000000508007986 */ /* 0x0001e2000c101124 */
[----:B------:R-:W-:Y:S05]  /*81b0*/  BRA `(.L_x_17057) ;  /* 0x0000000800407947 */ /* 0x000fea0003800000 */
.L_x_17073:
        /* <DEDUP_REMOVED lines=13> */
.L_x_17077:
[----:B------:R-:W-:Y:S01]  /*8290*/  IMAD.MOV.U32 R0, RZ, RZ, 0x7f ;  /* 0x0000007fff007424 */ /* 0x000fe200078e00ff */
[----:B------:R-:W-:-:S04]  /*82a0*/  ISETP.GT.U32.AND P0, PT, R4, 0x7f800000, PT ;  /* 0x7f8000000400780c */ /* 0x000fc80003f04070 */
[----:B------:R-:W-:-:S09]  /*82b0*/  SEL R0, R0, 0x7c, P0 ;  /* 0x0000007c00007807 */ /* 0x000fd20000000000 */
.L_x_17078:
[----:B------:R-:W-:Y:S05]  /*82c0*/  BSYNC B0 ;  /* 0x0000000000007941 */ /* 0x000fea0003800000 */
.L_x_17076:
[----:B------:R-:W-:Y:S01]  /*82d0*/  LOP3.LUT R3, R5, 0x80000000, RZ, 0xc0, !PT ;  /* 0x8000000005037812 */ /* 0x000fe200078ec0ff */
[----:B------:R-:W-:-:S03]  /*82e0*/  IMAD.MOV.U32 R23, RZ, RZ, R25 ;  /* 0x000000ffff177224 */ /* 0x000fc600078e0019 */
[----:B------:R-:W-:-:S04]  /*82f0*/  SHF.R.U32.HI R3, RZ, 0x18, R3 ;  /* 0x00000018ff037819 */ /* 0x000fc80000011603 */
[----:B------:R-:W-:-:S05]  /*8300*/  LOP3.LUT R3, R0, R3, RZ, 0xfc, !PT ;  /* 0x0000000300037212 */ /* 0x000fca00078efcff */
[----:B------:R0:W-:Y:S01]  /*8310*/  STG.E.U8 desc[UR36][R8.64], R3 ;  /* 0x0000000308007986 */ /* 0x0001e2000c101124 */
[----:B------:R-:W-:Y:S05]  /*8320*/  BRA `(.L_x_17057) ;  /* 0x0000000400e47947 */ /* 0x000fea0003800000 */
.L_x_17072:
[----:B------:R-:W0:Y:S01]  /*8330*/  I2F.S8 R0, R3 ;  /* 0x0000000300007306 */ /* 0x000e220000001400 */
[----:B------:R-:W-:Y:S01]  /*8340*/  IMAD.MOV.U32 R23, RZ, RZ, R25 ;  /* 0x000000ffff177224 */ /* 0x000fe200078e0019 */
[----:B0-----:R-:W-:-:S05]  /*8350*/  F2FP.BF16.F32.PACK_AB R0, RZ, R0 ;  /* 0x00000000ff00723e */ /* 0x001fca00000010ff */
[----:B------:R0:W-:Y:S01]  /*8360*/  STG.E.U16 desc[UR36][R8.64], R0 ;  /* 0x0000000008007986 */ /* 0x0001e2000c101524 */
[----:B------:R-:W-:Y:S05]  /*8370*/  BRA `(.L_x_17057) ;  /* 0x0000000400d07947 */ /* 0x000fea0003800000 */
.L_x_17069:
        /* <DEDUP_REMOVED lines=13> */
.L_x_17081:
        /* <DEDUP_REMOVED lines=17> */
.L_x_17084:
[----:B------:R-:W-:-:S04]  /*8560*/  LOP3.LUT R3, R3, 0x80000000, RZ, 0xc0, !PT ;  /* 0x8000000003037812 */ /* 0x000fc800078ec0ff */
[----:B------:R-:W-:-:S04]  /*8570*/  SHF.R.U32.HI R3, RZ, 0x18, R3 ;  /* 0x00000018ff037819 */ /* 0x000fc80000011603 */
[----:B------:R-:W-:-:S04]  /*8580*/  LOP3.LUT R0, R0, R3, RZ, 0xfc, !PT ;  /* 0x0000000300007212 */ /* 0x000fc800078efcff */
[----:B------:R-:W-:-:S07]  /*8590*/  PRMT R4, R0, 0x7610, R4 ;  /* 0x0000761000047816 */ /* 0x000fce0000000004 */
.L_x_17083:
[----:B------:R-:W-:Y:S05]  /*85a0*/  BSYNC B0 ;  /* 0x0000000000007941 */ /* 0x000fea0003800000 */
.L_x_17082:
[----:B------:R0:W-:Y:S01]  /*85b0*/  STG.E.U8 desc[UR36][R8.64], R4 ;  /* 0x0000000408007986 */ /* 0x0001e2000c101124 */
[----:B------:R-:W-:Y:S01]  /*85c0*/  IMAD.MOV.U32 R23, RZ, RZ, R25 ;  /* 0x000000ffff177224 */ /* 0x000fe200078e0019 */
[----:B------:R-:W-:Y:S06]  /*85d0*/  BRA `(.L_x_17057) ;  /* 0x0000000400387947 */ /* 0x000fec0003800000 */
.L_x_17080:
        /* <DEDUP_REMOVED lines=17> */
.L_x_17087:
[----:B------:R-:W-:-:S04]  /*86f0*/  LOP3.LUT R3, R3, 0x80000000, RZ, 0xc0, !PT ;  /* 0x8000000003037812 */ /* 0x000fc800078ec0ff */
[----:B------:R-:W-:-:S04]  /*8700*/  SHF.R.U32.HI R3, RZ, 0x18, R3 ;  /* 0x00000018ff037819 */ /* 0x000fc80000011603 */
[----:B------:R-:W-:-:S04]  /*8710*/  LOP3.LUT R0, R0, R3, RZ, 0xfc, !PT ;  /* 0x0000000300007212 */ /* 0x000fc800078efcff */
[----:B------:R-:W-:-:S07]  /*8720*/  PRMT R4, R0, 0x7610, R4 ;  /* 0x0000761000047816 */ /* 0x000fce0000000004 */
.L_x_17086:
[----:B------:R-:W-:Y:S05]  /*8730*/  BSYNC B0 ;  /* 0x0000000000007941 */ /* 0x000fea0003800000 */
.L_x_17085:
[----:B------:R0:W-:Y:S01]  /*8740*/  STG.E.U8 desc[UR36][R8.64], R4 ;  /* 0x0000000408007986 */ /* 0x0001e2000c101124 */
[----:B------:R-:W-:Y:S01]  /*8750*/  IMAD.MOV.U32 R23, RZ, RZ, R25 ;  /* 0x000000ffff177224 */ /* 0x000fe200078e0019 */
[----:B------:R-:W-:Y:S06]  /*8760*/  BRA `(.L_x_17057) ;  /* 0x0000000000d47947 */ /* 0x000fec0003800000 */
.L_x_17079:
        /* <DEDUP_REMOVED lines=24> */
.L_x_17062:
        /* <DEDUP_REMOVED lines=16> */
.L_x_17090:
[----:B------:R-:W-:Y:S01]  /*89f0*/  IMAD.MOV.U32 R23, RZ, RZ, R25 ;  /* 0x000000ffff177224 */ /* 0x000fe200078e0019 */
[----:B------:R-:W-:Y:S06]  /*8a00*/  BRA `(.L_x_17057) ;  /* 0x00000000002c7947 */ /* 0x000fec0003800000 */
.L_x_17089:
[----:B------:R-:W-:Y:S01]  /*8a10*/  LOP3.LUT R3, R3, 0xffff, RZ, 0xc0, !PT ;  /* 0x0000ffff03037812 */ /* 0x000fe200078ec0ff */
[----:B------:R-:W-:-:S03]  /*8a20*/  IMAD.MOV.U32 R23, RZ, RZ, R25 ;  /* 0x000000ffff177224 */ /* 0x000fc600078e0019 */
[----:B------:R-:W-:-:S05]  /*8a30*/  PRMT R3, R3, 0x8880, RZ ;  /* 0x0000888003037816 */ /* 0x000fca00000000ff */
[----:B------:R-:W-:-:S05]  /*8a40*/  IMAD.MOV.U32 R4, RZ, RZ, R3 ;  /* 0x000000ffff047224 */ /* 0x000fca00078e0003 */
[----:B------:R-:W-:-:S05]  /*8a50*/  SHF.R.S32.HI R5, RZ, 0x1f, R4 ;  /* 0x0000001fff057819 */ /* 0x000fca0000011404 */
[----:B------:R0:W-:Y:S01]  /*8a60*/  STG.E.64 desc[UR36][R8.64], R4 ;  /* 0x0000000408007986 */ /* 0x0001e2000c101b24 */
[----:B------:R-:W-:Y:S05]  /*8a70*/  BRA `(.L_x_17057) ;  /* 0x0000000000107947 */ /* 0x000fea0003800000 */
.L_x_17088:
[----:B------:R-:W-:Y:S01]  /*8a80*/  LOP3.LUT R3, R3, 0xffff, RZ, 0xc0, !PT ;  /* 0x0000ffff03037812 */ /* 0x000fe200078ec0ff */
[----:B------:R-:W-:-:S03]  /*8a90*/  IMAD.MOV.U32 R23, RZ, RZ, R25 ;  /* 0x000000ffff177224 */ /* 0x000fc600078e0019 */
[----:B------:R-:W-:-:S05]  /*8aa0*/  PRMT R3, R3, 0x8880, RZ ;  /* 0x0000888003037816 */ /* 0x000fca00000000ff */
[----:B------:R0:W-:Y:S02]  /*8ab0*/  STG.E desc[UR36][R8.64], R3 ;  /* 0x0000000308007986 */ /* 0x0001e4000c101924 */
.L_x_17057:
[----:B------:R-:W-:Y:S05]  /*8ac0*/  BSYNC B6 ;  /* 0x0000000000067941 */ /* 0x000fea0003800000 */
.L_x_17056:
        /* <DEDUP_REMOVED lines=23> */
.L_x_17096:
[----:B------:R0:W-:Y:S01]  /*8c40*/  STG.E.U8 desc[UR36][R8.64], R22 ;  /* 0x0000001608007986 */ /* 0x0001e2000c101124 */
[----:B------:R-:W-:Y:S05]  /*8c50*/  BRA `(.L_x_17098) ;  /* 0x0000000c00987947 */ /* 0x000fea0003800000 */
.L_x_17095:
        /* <DEDUP_REMOVED lines=12> */
.L_x_17100:
[----:B------:R-:W-:-:S04]  /*8d20*/  LOP3.LUT R22, R22, 0xffff, RZ, 0xc0, !PT ;  /* 0x0000ffff16167812 */ /* 0x000fc800078ec0ff */
[----:B------:R-:W-:-:S05]  /*8d30*/  PRMT R3, R22, 0x8880, RZ ;  /* 0x0000888016037816 */ /* 0x000fca00000000ff */
[----:B------:R0:W-:Y:S01]  /*8d40*/  STG.E desc[UR36][R8.64], R3 ;  /* 0x0000000308007986 */ /* 0x0001e2000c101924 */
[----:B------:R-:W-:Y:S05]  /*8d50*/  BRA `(.L_x_17098) ;  /* 0x0000000c00587947 */ /* 0x000fea0003800000 */
.L_x_17099:
[----:B------:R-:W-:-:S04]  /*8d60*/  PRMT R3, R22, 0x8880, RZ ;  /* 0x0000888016037816 */ /* 0x000fc800000000ff */
[----:B------:R-:W-:-:S05]  /*8d70*/  PRMT R3, R3, 0x7710, RZ ;  /* 0x0000771003037816 */ /* 0x000fca00000000ff */
[----:B------:R0:W-:Y:S01]  /*8d80*/  STG.E.U16 desc[UR36][R8.64], R3 ;  /* 0x0000000308007986 */ /* 0x0001e2000c101524 */
[----:B------:R-:W-:Y:S05]  /*8d90*/  BRA `(.L_x_17098) ;  /* 0x0000000c00487947 */ /* 0x000fea0003800000 */
.L_x_17094:
        /* <DEDUP_REMOVED lines=9> */
.L_x_17102:
[----:B------:R-:W0:Y:S02]  /*8e30*/  I2F.S8 R0, R22 ;  /* 0x0000001600007306 */ /* 0x000e240000001400 */
[----:B0-----:R-:W-:-:S05]  /*8e40*/  F2FP.F16.F32.PACK_AB R0, RZ, R0 ;  /* 0x00000000ff00723e */ /* 0x001fca00000000ff */
[----:B------:R0:W-:Y:S01]  /*8e50*/  STG.E.U16 desc[UR36][R8.64], R0 ;  /* 0x0000000008007986 */ /* 0x0001e2000c101524 */
[----:B------:R-:W-:Y:S05]  /*8e60*/  BRA `(.L_x_17098) ;  /* 0x0000000c00147947 */ /* 0x000fea0003800000 */
.L_x_17101:
        /* <DEDUP_REMOVED lines=10> */
.L_x_17104:
[----:B------:R-:W0:Y:S02]  /*8f10*/  I2F.S8 R22, R22 ;  /* 0x0000001600167306 */ /* 0x000e240000001400 */
[----:B0-----:R-:W-:-:S04]  /*8f20*/  F2FP.F16.F32.PACK_AB R3, RZ, R22 ;  /* 0x00000016ff03723e */ /* 0x001fc800000000ff */
[----:B------:R-:W-:-:S05]  /*8f30*/  PRMT R3, R3, 0x5410, RZ ;  /* 0x0000541003037816 */ /* 0x000fca00000000ff */
[----:B------:R3:W-:Y:S01]  /*8f40*/  STG.E desc[UR36][R8.64], R3 ;  /* 0x0000000308007986 */ /* 0x0007e2000c101924 */
[----:B------:R-:W-:Y:S05]  /*8f50*/  BRA `(.L_x_17098) ;  /* 0x0000000800d87947 */ /* 0x000fea0003800000 */
.L_x_17103:
[----:B------:R-:W-:-:S04]  /*8f60*/  PRMT R4, R22, 0x8880, RZ ;  /* 0x0000888016047816 */ /* 0x000fc800000000ff */
[----:B------:R-:W-:-:S06]  /*8f70*/  PRMT R4, R4, 0x7710, RZ ;  /* 0x0000771004047816 */ /* 0x000fcc00000000ff */
[----:B------:R-:W0:Y:S02]  /*8f80*/  I2F.F64.S16 R4, R4 ;  /* 0x0000000400047312 */ /* 0x000e240000101c00 */
[----:B0-----:R4:W-:Y:S01]  /*8f90*/  STG.E.64 desc[UR36][R8.64], R4 ;  /* 0x0000000408007986 */ /* 0x0019e2000c101b24 */
[----:B------:R-:W-:Y:S05]  /*8fa0*/  BRA `(.L_x_17098) ;  /* 0x0000000800c47947 */ /* 0x000fea0003800000 */
.L_x_17093:
        /* <DEDUP_REMOVED lines=12> */
.L_x_17107:
[----:B------:R-:W-:Y:S02]  /*9070*/  PRMT R4, R22, 0x8880, RZ ;  /* 0x0000888016047816 */ /* 0x000fe400000000ff */
[----:B------:R-:W-:Y:S02]  /*9080*/  CS2R R6, SRZ ;  /* 0x0000000000067805 */ /* 0x000fe4000001ff00 */
[----:B------:R-:W-:-:S06]  /*9090*/  PRMT R4, R4, 0x7710, RZ ;  /* 0x0000771004047816 */ /* 0x000fcc00000000ff */
[----:B------:R-:W0:Y:S02]  /*90a0*/  I2F.F64.S16 R4, R4 ;  /* 0x0000000400047312 */ /* 0x000e240000101c00 */
[----:B0-----:R0:W-:Y:S01]  /*90b0*/  STG.E.128 desc[UR36][R8.64], R4 ;  /* 0x0000000408007986 */ /* 0x0011e2000c101d24 */
[----:B------:R-:W-:Y:S05]  /*90c0*/  BRA `(.L_x_17098) ;  /* 0x00000008007c7947 */ /* 0x000fea0003800000 */
.L_x_17106:
        /* <DEDUP_REMOVED lines=21> */
.L_x_17111:
[----:B------:R-:W-:Y:S05]  /*9220*/  BSYNC B0 ;  /* 0x0000000000007941 */ /* 0x000fea0003800000 */
.L_x_17110:
[----:B------:R-:W-:-:S05]  /*9230*/  LOP3.LUT R5, R0, R5, RZ, 0xfc, !PT ;  /* 0x0000000500057212 */ /* 0x000fca00078efcff */
[----:B------:R0:W-:Y:S01]  /*9240*/  STG.E.U8 desc[UR36][R8.64], R5 ;  /* 0x0000000508007986 */ /* 0x0001e2000c101124 */
[----:B------:R-:W-:Y:S05]  /*9250*/  BRA `(.L_x_17098) ;  /* 0x0000000800187947 */ /* 0x000fea0003800000 */
.L_x_17109:
        /* <DEDUP_REMOVED lines=13> */
.L_x_17113:
[----:B------:R-:W-:Y:S01]  /*9330*/  IMAD.MOV.U32 R0, RZ, RZ, 0x7f ;  /* 0x0000007fff007424 */ /* 0x000fe200078e00ff */
[----:B------:R-:W-:-:S04]  /*9340*/  ISETP.GT.U32.AND P0, PT, R3, 0x7f800000, PT ;  /* 0x7f8000000300780c */ /* 0x000fc80003f04070 */
[----:B------:R-:W-:-:S09]  /*9350*/  SEL R0, R0, 0x7c, P0 ;  /* 0x0000007c00007807 */ /* 0x000fd20000000000 */
.L_x_17114:
[----:B------:R-:W-:Y:S05]  /*9360*/  BSYNC B0 ;  /* 0x0000000000007941 */ /* 0x000fea0003800000 */
.L_x_17112:
[----:B------:R-:W-:-:S04]  /*9370*/  LOP3.LUT R3, R5, 0x80000000, RZ, 0xc0, !PT ;  /* 0x8000000005037812 */ /* 0x000fc800078ec0ff */
[----:B------:R-:W-:-:S04]  /*9380*/  SHF.R.U32.HI R3, RZ, 0x18, R3 ;  /* 0x00000018ff037819 */ /* 0x000fc80000011603 */
[----:B------:R-:W-:-:S05]  /*9390*/  LOP3.LUT R3, R0, R3, RZ, 0xfc, !PT ;  /* 0x0000000300037212 */ /* 0x000fca00078efcff */
[----:B------:R0:W-:Y:S01]  /*93a0*/  STG.E.U8 desc[UR36][R8.64], R3 ;  /* 0x0000000308007986 */ /* 0x0001e2000c101124 */
[----:B------:R-:W-:Y:S05]  /*93b0*/  BRA `(.L_x_17098) ;  /* 0x0000000400c07947 */ /* 0x000fea0003800000 */
.L_x_17108:
[----:B------:R-:W0:Y:S02]  /*93c0*/  I2F.S8 R0, R22 ;  /* 0x0000001600007306 */ /* 0x000e240000001400 */
[----:B0-----:R-:W-:-:S05]  /*93d0*/  F2FP.BF16.F32.PACK_AB R0, RZ, R0 ;  /* 0x00000000ff00723e */ /* 0x001fca00000010ff */
[----:B------:R0:W-:Y:S01]  /*93e0*/  STG.E.U16 desc[UR36][R8.64], R0 ;  /* 0x0000000008007986 */ /* 0x0001e2000c101524 */
[----:B------:R-:W-:Y:S05]  /*93f0*/  BRA `(.L_x_17098) ;  /* 0x0000000400b07947 */ /* 0x000fea0003800000 */
.L_x_17105:
        /* <DEDUP_REMOVED lines=12> */
.L_x_17117:
        /* <DEDUP_REMOVED lines=17> */
.L_x_17120:
[----:B------:R-:W-:-:S04]  /*95d0*/  LOP3.LUT R3, R5, 0x80000000, RZ, 0xc0, !PT ;  /* 0x8000000005037812 */ /* 0x000fc800078ec0ff */
[----:B------:R-:W-:-:S04]  /*95e0*/  SHF.R.U32.HI R3, RZ, 0x18, R3 ;  /* 0x00000018ff037819 */ /* 0x000fc80000011603 */
[----:B------:R-:W-:-:S04]  /*95f0*/  LOP3.LUT R0, R0, R3, RZ, 0xfc, !PT ;  /* 0x0000000300007212 */ /* 0x000fc800078efcff */
[----:B------:R-:W-:-:S07]  /*9600*/  PRMT R4, R0, 0x7610, R4 ;  /* 0x0000761000047816 */ /* 0x000fce0000000004 */
.L_x_17119:
[----:B------:R-:W-:Y:S05]  /*9610*/  BSYNC B0 ;  /* 0x0000000000007941 */ /* 0x000fea0003800000 */
.L_x_17118:
[----:B------:R0:W-:Y:S01]  /*9620*/  STG.E.U8 desc[UR36][R8.64], R4 ;  /* 0x0000000408007986 */ /* 0x0001e2000c101124 */
[----:B------:R-:W-:Y:S05]  /*9630*/  BRA `(.L_x_17098) ;  /* 0x0000000400207947 */ /* 0x000fea0003800000 */
.L_x_17116:
        /* <DEDUP_REMOVED lines=17> */
.L_x_17123:
[----:B------:R-:W-:-:S04]  /*9750*/  LOP3.LUT R3, R5, 0x80000000, RZ, 0xc0, !PT ;  /* 0x8000000005037812 */ /* 0x000fc800078ec0ff */
[----:B------:R-:W-:-:S04]  /*9760*/  SHF.R.U32.HI R3, RZ, 0x18, R3 ;  /* 0x00000018ff037819 */ /* 0x000fc80000011603 */
[----:B------:R-:W-:-:S04]  /*9770*/  LOP3.LUT R0, R0, R3, RZ, 0xfc, !PT ;  /* 0x0000000300007212 */ /* 0x000fc800078efcff */
[----:B------:R-:W-:-:S07]  /*9780*/  PRMT R4, R0, 0x7610, R4 ;  /* 0x0000761000047816 */ /* 0x000fce0000000004 */
.L_x_17122:
[----:B------:R-:W-:Y:S05]  /*9790*/  BSYNC B0 ;  /* 0x0000000000007941 */ /* 0x000fea0003800000 */
.L_x_17121:
[----:B------:R0:W-:Y:S01]  /*97a0*/  STG.E.U8 desc[UR36][R8.64], R4 ;  /* 0x0000000408007986 */ /* 0x0001e2000c101124 */
[----:B------:R-:W-:Y:S05]  /*97b0*/  BRA `(.L_x_17098) ;  /* 0x0000000000c07947 */ /* 0x000fea0003800000 */
.L_x_17115:
        /* <DEDUP_REMOVED lines=22> */
.L_x_17097:
        /* <DEDUP_REMOVED lines=16> */
.L_x_17126:
[----:B------:R-:W-:Y:S05]  /*9a20*/  BRA `(.L_x_17098) ;  /* 0x0000000000247947 */ /* 0x000fea0003800000 */
.L_x_17125:
[----:B------:R-:W-:-:S04]  /*9a30*/  LOP3.LUT R22, R22, 0xffff, RZ, 0xc0, !PT ;  /* 0x0000ffff16167812 */ /* 0x000fc800078ec0ff */
[----:B------:R-:W-:-:S05]  /*9a40*/  PRMT R22, R22, 0x8880, RZ ;  /* 0x0000888016167816 */ /* 0x000fca00000000ff */
[----:B------:R-:W-:-:S05]  /*9a50*/  IMAD.MOV.U32 R4, RZ, RZ, R22 ;  /* 0x000000ffff047224 */ /* 0x000fca00078e0016 */
[----:B------:R-:W-:-:S05]  /*9a60*/  SHF.R.S32.HI R5, RZ, 0x1f, R4 ;  /* 0x0000001fff057819 */ /* 0x000fca0000011404 */
[----:B------:R0:W-:Y:S01]  /*9a70*/  STG.E.64 desc[UR36][R8.64], R4 ;  /* 0x0000000408007986 */ /* 0x0001e2000c101b24 */
[----:B------:R-:W-:Y:S05]  /*9a80*/  BRA `(.L_x_17098) ;  /* 0x00000000000c7947 */ /* 0x000fea0003800000 */
.L_x_17124:
[----:B------:R-:W-:-:S04]  /*9a90*/  LOP3.LUT R22, R22, 0xffff, RZ, 0xc0, !PT ;  /* 0x0000ffff16167812 */ /* 0x000fc800078ec0ff */
[----:B------:R-:W-:-:S05]  /*9aa0*/  PRMT R3, R22, 0x8880, RZ ;  /* 0x0000888016037816 */ /* 0x000fca00000000ff */
[----:B------:R0:W-:Y:S02]  /*9ab0*/  STG.E desc[UR36][R8.64], R3 ;  /* 0x0000000308007986 */ /* 0x0001e4000c101924 */
.L_x_17098:
        /* <DEDUP_REMOVED lines=23> */
.L_x_17130:
[----:B------:R0:W-:Y:S01]  /*9c30*/  STG.E.U8 desc[UR36][R8.64], R18 ;  /* 0x0000001208007986 */ /* 0x0001e2000c101124 */
[----:B------:R-:W-:Y:S05]  /*9c40*/  BRA `(.L_x_17132) ;  /* 0x0000000c00987947 */ /* 0x000fea0003800000 */
.L_x_17129:
        /* <DEDUP_REMOVED lines=12> */
.L_x_17134:
[----:B------:R-:W-:-:S04]  /*9d10*/  LOP3.LUT R18, R18, 0xffff, RZ, 0xc0, !PT ;  /* 0x0000ffff12127812 */ /* 0x000fc800078ec0ff */
[----:B------:R-:W-:-:S05]  /*9d20*/  PRMT R3, R18, 0x8880, RZ ;  /* 0x0000888012037816 */ /* 0x000fca00000000ff */
[----:B------:R0:W-:Y:S01]  /*9d30*/  STG.E desc[UR36][R8.64], R3 ;  /* 0x0000000308007986 */ /* 0x0001e2000c101924 */
[----:B------:R-:W-:Y:S05]  /*9d40*/  BRA `(.L_x_17132) ;  /* 0x0000000c00587947 */ /* 0x000fea0003800000 */
.L_x_17133:
[----:B------:R-:W-:-:S04]  /*9d50*/  PRMT R3, R18, 0x8880, RZ ;  /* 0x0000888012037816 */ /* 0x000fc800000000ff */
[----:B------:R-:W-:-:S05]  /*9d60*/  PRMT R3, R3, 0x7710, RZ ;  /* 0x0000771003037816 */ /* 0x000fca00000000ff */
[----:B------:R0:W-:Y:S01]  /*9d70*/  STG.E.U16 desc[UR36][R8.64], R3 ;  /* 0x0000000308007986 */ /* 0x0001e2000c101524 */
[----:B------:R-:W-:Y:S05]  /*9d80*/  BRA `(.L_x_17132) ;  /* 0x0000000c00487947 */ /* 0x000fea0003800000 */
.L_x_17128:
        /* <DEDUP_REMOVED lines=9> */
.L_x_17136:
[----:B------:R-:W0:Y:S02]  /*9e20*/  I2F.S8 R0, R18 ;  /* 0x0000001200007306 */ /* 0x000e240000001400 */
[----:B0-----:R-:W-:-:S05]  /*9e30*/  F2FP.F16.F32.PACK_AB R0, RZ, R0 ;  /* 0x00000000ff00723e */ /* 0x001fca00000000ff */
[----:B------:R4:W-:Y:S01]  /*9e40*/  STG.E.U16 desc[UR36][R8.64], R0 ;  /* 0x0000000008007986 */ /* 0x0009e2000c101524 */
[----:B------:R-:W-:Y:S05]  /*9e50*/  BRA `(.L_x_17132) ;  /* 0x0000000c00147947 */ /* 0x000fea0003800000 */
.L_x_17135:
        /* <DEDUP_REMOVED lines=10> */
.L_x_17138:
[----:B------:R-:W0:Y:S02]  /*9f00*/  I2F.S8 R18, R18 ;  /* 0x0000001200127306 */ /* 0x000e240000001400 */
[----:B0-----:R-:W-:-:S04]  /*9f10*/  F2FP.F16.F32.PACK_AB R3, RZ, R18 ;  /* 0x00000012ff03723e */ /* 0x001fc800000000ff */
[----:B------:R-:W-:-:S05]  /*9f20*/  PRMT R3, R3, 0x5410, RZ ;  /* 0x0000541003037816 */ /* 0x000fca00000000ff */
[----:B------:R2:W-:Y:S01]  /*9f30*/  STG.E desc[UR36][R8.64], R3 ;  /* 0x0000000308007986 */ /* 0x0005e2000c101924 */
[----:B------:R-:W-:Y:S05]  /*9f40*/  BRA `(.L_x_17132) ;  /* 0x0000000800d87947 */ /* 0x000fea0003800000 */
.L_x_17137:
[----:B------:R-:W-:-:S04]  /*9f50*/  PRMT R4, R18, 0x8880, RZ ;  /* 0x0000888012047816 */ /* 0x000fc800000000ff */
[----:B------:R-:W-:-:S06]  /*9f60*/  PRMT R4, R4, 0x7710, RZ ;  /* 0x0000771004047816 */ /* 0x000fcc00000000ff */
[----:B------:R-:W0:Y:S02]  /*9f70*/  I2F.F64.S16 R4, R4 ;  /* 0x0000000400047312 */ /* 0x000e240000101c00 */
[----:B0-----:R0:W-:Y:S01]  /*9f80*/  STG.E.64 desc[UR36][R8.64], R4 ;  /* 0x0000000408007986 */ /* 0x0011e2000c101b24 */
[----:B------:R-:W-:Y:S05]  /*9f90*/  BRA `(.L_x_17132) ;  /* 0x0000000800c47947 */ /* 0x000fea0003800000 */
.L_x_17127:
        /* <DEDUP_REMOVED lines=12> */
.L_x_17141:
[----:B------:R-:W-:Y:S02]  /*a060*/  PRMT R4, R18, 0x8880, RZ ;  /* 0x0000888012047816 */ /* 0x000fe400000000ff */
[----:B------:R-:W-:Y:S02]  /*a070*/  CS2R R6, SRZ ;  /* 0x0000000000067805 */ /* 0x000fe4000001ff00 */
[----:B------:R-:W-:-:S06]  /*a080*/  PRMT R4, R4, 0x7710, RZ ;  /* 0x0000771004047816 */ /* 0x000fcc00000000ff */
[----:B------:R-:W0:Y:S02]  /*a090*/  I2F.F64.S16 R4, R4 ;  /* 0x0000000400047312 */ /* 0x000e240000101c00 */
[----:B0-----:R0:W-:Y:S01]  /*a0a0*/  STG.E.128 desc[UR36][R8.64], R4 ;  /* 0x0000000408007986 */ /* 0x0011e2000c101d24 */
[----:B------:R-:W-:Y:S05]  /*a0b0*/  BRA `(.L_x_17132) ;  /* 0x00000008007c7947 */ /* 0x000fea0003800000 */
.L_x_17140:
        /* <DEDUP_REMOVED lines=21> */
.L_x_17145:
[----:B------:R-:W-:Y:S05]  /*a210*/  BSYNC B0 ;  /* 0x0000000000007941 */ /* 0x000fea0003800000 */
.L_x_17144:
[----:B------:R-:W-:-:S05]  /*a220*/  LOP3.LUT R5, R0, R5, RZ, 0xfc, !PT ;  /* 0x0000000500057212 */ /* 0x000fca00078efcff */
[----:B------:R0:W-:Y:S01]  /*a230*/  STG.E.U8 desc[UR36][R8.64], R5 ;  /* 0x0000000508007986 */ /* 0x0001e2000c101124 */
[----:B------:R-:W-:Y:S05]  /*a240*/  BRA `(.L_x_17132) ;  /* 0x0000000800187947 */ /* 0x000fea0003800000 */
.L_x_17143:
        /* <DEDUP_REMOVED lines=13> */
.L_x_17147:
[----:B------:R-:W-:Y:S01]  /*a320*/  IMAD.MOV.U32 R0, RZ, RZ, 0x7f ;  /* 0x0000007fff007424 */ /* 0x000fe200078e00ff */
[----:B------:R-:W-:-:S04]  /*a330*/  ISETP.GT.U32.AND P0, PT, R3, 0x7f800000, PT ;  /* 0x7f8000000300780c */ /* 0x000fc80003f04070 */
[----:B------:R-:W-:-:S09]  /*a340*/  SEL R0, R0, 0x7c, P0 ;  /* 0x0000007c00007807 */ /* 0x000fd20000000000 */
.L_x_17148:
[----:B------:R-:W-:Y:S05]  /*a350*/  BSYNC B0 ;  /* 0x0000000000007941 */ /* 0x000fea0003800000 */
.L_x_17146:
[----:B------:R-:W-:-:S04]  /*a360*/  LOP3.LUT R3, R5, 0x80000000, RZ, 0xc0, !PT ;  /* 0x8000000005037812 */ /* 0x000fc800078ec0ff */
[----:B------:R-:W-:-:S04]  /*a370*/  SHF.R.U32.HI R3, RZ, 0x18, R3 ;  /* 0x00000018ff037819 */ /* 0x000fc80000011603 */
[----:B------:R-:W-:-:S05]  /*a380*/  LOP3.LUT R3, R0, R3, RZ, 0xfc, !PT ;  /* 0x0000000300037212 */ /* 0x000fca00078efcff */
[----:B------:R0:W-:Y:S01]  /*a390*/  STG.E.U8 desc[UR36][R8.64], R3 ;  /* 0x0000000308007986 */ /* 0x0001e2000c101124 */
[----:B------:R-:W-:Y:S05]  /*a3a0*/  BRA `(.L_x_17132) ;  /* 0x0000000400c07947 */ /* 0x000fea0003800000 */
.L_x_17142:
[----:B------:R-:W0:Y:S02]  /*a3b0*/  I2F.S8 R0, R18 ;  /* 0x0000001200007306 */ /* 0x000e240000001400 */
[----:B0-----:R-:W-:-:S05]  /*a3c0*/  F2FP.BF16.F32.PACK_AB R0, RZ, R0 ;  /* 0x00000000ff00723e */ /* 0x001fca00000010ff */
[----:B------:R0:W-:Y:S01]  /*a3d0*/  STG.E.U16 desc[UR36][R8.64], R0 ;  /* 0x0000000008007986 */ /* 0x0001e2000c101524 */
[----:B------:R-:W-:Y:S05]  /*a3e0*/  BRA `(.L_x_17132) ;  /* 0x0000000400b07947 */ /* 0x000fea0003800000 */
.L_x_17139:
        /* <DEDUP_REMOVED lines=12> */
.L_x_17151:
        /* <DEDUP_REMOVED lines=17> */
.L_x_17154:
[----:B------:R-:W-:-:S04]  /*a5c0*/  LOP3.LUT R3, R5, 0x80000000, RZ, 0xc0, !PT ;  /* 0x8000000005037812 */ /* 0x000fc800078ec0ff */
[----:B------:R-:W-:-:S04]  /*a5d0*/  SHF.R.U32.HI R3, RZ, 0x18, R3 ;  /* 0x00000018ff037819 */ /* 0x000fc80000011603 */
[----:B------:R-:W-:-:S04]  /*a5e0*/  LOP3.LUT R0, R0, R3, RZ, 0xfc, !PT ;  /* 0x0000000300007212 */ /* 0x000fc800078efcff */
[----:B------:R-:W-:-:S07]  /*a5f0*/  PRMT R4, R0, 0x7610, R4 ;  /* 0x0000761000047816 */ /* 0x000fce0000000004 */
.L_x_17153:
[----:B------:R-:W-:Y:S05]  /*a600*/  BSYNC B0 ;  /* 0x0000000000007941 */ /* 0x000fea0003800000 */
.L_x_17152:
[----:B------:R0:W-:Y:S01]  /*a610*/  STG.E.U8 desc[UR36][R8.64], R4 ;  /* 0x0000000408007986 */ /* 0x0001e2000c101124 */
[----:B------:R-:W-:Y:S05]  /*a620*/  BRA `(.L_x_17132) ;  /* 0x0000000400207947 */ /* 0x000fea0003800000 */
.L_x_17150:
        /* <DEDUP_REMOVED lines=17> */
.L_x_17157:
[----:B------:R-:W-:-:S04]  /*a740*/  LOP3.LUT R3, R5, 0x80000000, RZ, 0xc0, !PT ;  /* 0x8000000005037812 */ /* 0x000fc800078ec0ff */
[----:B------:R-:W-:-:S04]  /*a750*/  SHF.R.U32.HI R3, RZ, 0x18, R3 ;  /* 0x00000018ff037819 */ /* 0x000fc80000011603 */
[----:B------:R-:W-:-:S04]  /*a760*/  LOP3.LUT R0, R0, R3, RZ, 0xfc, !PT ;  /* 0x0000000300007212 */ /* 0x000fc800078efcff */
[----:B------:R-:W-:-:S07]  /*a770*/  PRMT R4, R0, 0x7610, R4 ;  /* 0x0000761000047816 */ /* 0x000fce0000000004 */
.L_x_17156:
[----:B------:R-:W-:Y:S05]  /*a780*/  BSYNC B0 ;  /* 0x0000000000007941 */ /* 0x000fea0003800000 */
.L_x_17155:
[----:B------:R0:W-:Y:S01]  /*a790*/  STG.E.U8 desc[UR36][R8.64], R4 ;  /* 0x0000000408007986 */ /* 0x0001e2000c101124 */
[----:B------:R-:W-:Y:S05]  /*a7a0*/  BRA `(.L_x_17132) ;  /* 0x0000000000c07947 */ /* 0x000fea0003800000 */
.L_x_17149:
        /* <DEDUP_REMOVED lines=22> */
.L_x_17131:
        /* <DEDUP_REMOVED lines=16> */
.L_x_17160:
[----:B------:R-:W-:Y:S05]  /*aa10*/  BRA `(.L_x_17132) ;  /* 0x0000000000247947 */ /* 0x000fea0003800000 */
.L_x_17159:
[----:B------:R-:W-:-:S04]  /*aa20*/  LOP3.LUT R18, R18, 0xffff, RZ, 0xc0, !PT ;  /* 0x0000ffff12127812 */ /* 0x000fc800078ec0ff */
[----:B------:R-:W-:-:S05]  /*aa30*/  PRMT R18, R18, 0x8880, RZ ;  /* 0x0000888012127816 */ /* 0x000fca00000000ff */
[----:B------:R-:W-:-:S05]  /*aa40*/  IMAD.MOV.U32 R4, RZ, RZ, R18 ;  /* 0x000000ffff047224 */ /* 0x000fca00078e0012 */
[----:B------:R-:W-:-:S05]  /*aa50*/  SHF.R.S32.HI R5, RZ, 0x1f, R4 ;  /* 0x0000001fff057819 */ /* 0x000fca0000011404 */
[----:B------:R0:W-:Y:S01]  /*aa60*/  STG.E.64 desc[UR36][R8.64], R4 ;  /* 0x0000000408007986 */ /* 0x0001e2000c101b24 */
[----:B------:R-:W-:Y:S05]  /*aa70*/  BRA `(.L_x_17132) ;  /* 0x00000000000c7947 */ /* 0x000fea0003800000 */
.L_x_17158:
[----:B------:R-:W-:-:S04]  /*aa80*/  LOP3.LUT R18, R18, 0xffff, RZ, 0xc0, !PT ;  /* 0x0000ffff12127812 */ /* 0x000fc800078ec0ff */
[----:B------:R-:W-:-:S05]  /*aa90*/  PRMT R3, R18, 0x8880, RZ ;  /* 0x0000888012037816 */ /* 0x000fca00000000ff */
[----:B------:R0:W-:Y:S02]  /*aaa0*/  STG.E desc[UR36][R8.64], R3 ;  /* 0x0000000308007986 */ /* 0x0001e4000c101924 */
.L_x_17132:
[----:B------:R-:W-:-:S07]  /*aab0*/  VIADD R23, R23, 0x80 ;  /* 0x0000008017177836 */ /* 0x000fce0000000000 */
.L_x_17092:
[----:B------:R-:W-:Y:S05]  /*aac0*/  BSYNC B6 ;  /* 0x0000000000067941 */ /* 0x000fea0003800000 */
.L_x_17091:
        /* <DEDUP_REMOVED lines=21> */
.L_x_17164:
[----:B------:R-:W-:Y:S01]  /*ac20*/  STG.E.U8 desc[UR36][R2.64], R19 ;  /* 0x0000001302007986 */ /* 0x000fe2000c101124 */
[----:B------:R-:W-:Y:S05]  /*ac30*/  EXIT ;  /* 0x000000000000794d */ /* 0x000fea0003800000 */
.L_x_17163:
        /* <DEDUP_REMOVED lines=12> */
.L_x_17167:
[----:B------:R-:W-:-:S04]  /*ad00*/  LOP3.LUT R19, R19, 0xffff, RZ, 0xc0, !PT ;  /* 0x0000ffff13137812 */ /* 0x000fc800078ec0ff */
[----:B------:R-:W-:-:S05]  /*ad10*/  PRMT R5, R19, 0x8880, RZ ;  /* 0x0000888013057816 */ /* 0x000fca00000000ff */
[----:B------:R-:W-:Y:S01]  /*ad20*/  STG.E desc[UR36][R2.64], R5 ;  /* 0x0000000502007986 */ /* 0x000fe2000c101924 */
[----:B------:R-:W-:Y:S05]  /*ad30*/  EXIT ;  /* 0x000000000000794d */ /* 0x000fea0003800000 */
.L_x_17166:
[----:B------:R-:W-:-:S04]  /*ad40*/  PRMT R5, R19, 0x8880, RZ ;  /* 0x0000888013057816 */ /* 0x000fc800000000ff */
[----:B------:R-:W-:-:S05]  /*ad50*/  PRMT R5, R5, 0x7710, RZ ;  /* 0x0000771005057816 */ /* 0x000fca00000000ff */
[----:B------:R-:W-:Y:S01]  /*ad60*/  STG.E.U16 desc[UR36][R2.64], R5 ;  /* 0x0000000502007986 */ /* 0x000fe2000c101524 */
[----:B------:R-:W-:Y:S05]  /*ad70*/  EXIT ;  /* 0x000000000000794d */ /* 0x000fea0003800000 */
.L_x_17162:
        /* <DEDUP_REMOVED lines=9> */
.L_x_17169:
[----:B------:R-:W0:Y:S02]  /*ae10*/  I2F.S8 R0, R19 ;  /* 0x0000001300007306 */ /* 0x000e240000001400 */
[----:B0-----:R-:W-:-:S05]  /*ae20*/  F2FP.F16.F32.PACK_AB R0, RZ, R0 ;  /* 0x00000000ff00723e */ /* 0x001fca00000000ff */
[----:B------:R-:W-:Y:S01]  /*ae30*/  STG.E.U16 desc[UR36][R2.64], R0 ;  /* 0x0000000002007986 */ /* 0x000fe2000c101524 */
[----:B------:R-:W-:Y:S05]  /*ae40*/  EXIT ;  /* 0x000000000000794d */ /* 0x000fea0003800000 */
.L_x_17168:
        /* <DEDUP_REMOVED lines=10> */
.L_x_17171:
[----:B------:R-:W0:Y:S02]  /*aef0*/  I2F.S8 R19, R19 ;  /* 0x0000001300137306 */ /* 0x000e240000001400 */
[----:B0-----:R-:W-:-:S04]  /*af00*/  F2FP.F16.F32.PACK_AB R5, RZ, R19 ;  /* 0x00000013ff05723e */ /* 0x001fc800000000ff */
[----:B------:R-:W-:-:S05]  /*af10*/  PRMT R5, R5, 0x5410, RZ ;  /* 0x0000541005057816 */ /* 0x000fca00000000ff */
[----:B------:R-:W-:Y:S01]  /*af20*/  STG.E desc[UR36][R2.64], R5 ;  /* 0x0000000502007986 */ /* 0x000fe2000c101924 */
[----:B------:R-:W-:Y:S05]  /*af30*/  EXIT ;  /* 0x000000000000794d */ /* 0x000fea0003800000 */
.L_x_17170:
[----:B------:R-:W-:-:S04]  /*af40*/  PRMT R4, R19, 0x8880, RZ ;  /* 0x0000888013047816 */ /* 0x000fc800000000ff */
[----:B------:R-:W-:-:S06]  /*af50*/  PRMT R4, R4, 0x7710, RZ ;  /* 0x0000771004047816 */ /* 0x000fcc00000000ff */
[----:B------:R-:W0:Y:S02]  /*af60*/  I2F.F64.S16 R4, R4 ;  /* 0x0000000400047312 */ /* 0x000e240000101c00 */
[----:B0-----:R-:W-:Y:S01]  /*af70*/  STG.E.64 desc[UR36][R2.64], R4 ;  /* 0x0000000402007986 */ /* 0x001fe2000c101b24 */
[----:B------:R-:W-:Y:S05]  /*af80*/  EXIT ;  /* 0x000000000000794d */ /* 0x000fea0003800000 */
.L_x_17161:
        /* <DEDUP_REMOVED lines=12> */
.L_x_17174:
[----:B------:R-:W-:Y:S02]  /*b050*/  PRMT R4, R19, 0x8880, RZ ;  /* 0x0000888013047816 */ /* 0x000fe400000000ff */
[----:B------:R-:W-:Y:S02]  /*b060*/  CS2R R6, SRZ ;  /* 0x0000000000067805 */ /* 0x000fe4000001ff00 */
[----:B------:R-:W-:-:S06]  /*b070*/  PRMT R4, R4, 0x7710, RZ ;  /* 0x0000771004047816 */ /* 0x000fcc00000000ff */
[----:B------:R-:W0:Y:S02]  /*b080*/  I2F.F64.S16 R4, R4 ;  /* 0x0000000400047312 */ /* 0x000e240000101c00 */
[----:B0-----:R-:W-:Y:S01]  /*b090*/  STG.E.128 desc[UR36][R2.64], R4 ;  /* 0x0000000402007986 */ /* 0x001fe2000c101d24 */
[----:B------:R-:W-:Y:S05]  /*b0a0*/  EXIT ;  /* 0x000000000000794d */ /* 0x000fea0003800000 */
.L_x_17173:
        /* <DEDUP_REMOVED lines=21> */
.L_x_17178:
[----:B------:R-:W-:Y:S05]  /*b200*/  BSYNC B0 ;  /* 0x0000000000007941 */ /* 0x000fea0003800000 */
.L_x_17177:
[----:B------:R-:W-:-:S05]  /*b210*/  LOP3.LUT R5, R0, R5, RZ, 0xfc, !PT ;  /* 0x0000000500057212 */ /* 0x000fca00078efcff */
[----:B------:R-:W-:Y:S01]  /*b220*/  STG.E.U8 desc[UR36][R2.64], R5 ;  /* 0x0000000502007986 */ /* 0x000fe2000c101124 */
[----:B------:R-:W-:Y:S05]  /*b230*/  EXIT ;  /* 0x000000000000794d */ /* 0x000fea0003800000 */
.L_x_17176:
        /* <DEDUP_REMOVED lines=13> */
.L_x_17180:
[----:B------:R-:W-:Y:S01]  /*b310*/  IMAD.MOV.U32 R0, RZ, RZ, 0x7f ;  /* 0x0000007fff007424 */ /* 0x000fe200078e00ff */
[----:B------:R-:W-:-:S04]  /*b320*/  ISETP.GT.U32.AND P0, PT, R4, 0x7f800000, PT ;  /* 0x7f8000000400780c */ /* 0x000fc80003f04070 */
[----:B------:R-:W-:-:S09]  /*b330*/  SEL R0, R0, 0x7c, P0 ;  /* 0x0000007c00007807 */ /* 0x000fd20000000000 */
.L_x_17181:
[----:B------:R-:W-:Y:S05]  /*b340*/  BSYNC B0 ;  /* 0x0000000000007941 */ /* 0x000fea0003800000 */
.L_x_17179:
[----:B------:R-:W-:-:S04]  /*b350*/  LOP3.LUT R4, R19, 0x80000000, RZ, 0xc0, !PT ;  /* 0x8000000013047812 */ /* 0x000fc800078ec0ff */
[----:B------:R-:W-:-:S04]  /*b360*/  SHF.R.U32.HI R5, RZ, 0x18, R4 ;  /* 0x00000018ff057819 */ /* 0x000fc80000011604 */
[----:B------:R-:W-:-:S05]  /*b370*/  LOP3.LUT R5, R0, R5, RZ, 0xfc, !PT ;  /* 0x0000000500057212 */ /* 0x000fca00078efcff */
[----:B------:R-:W-:Y:S01]  /*b380*/  STG.E.U8 desc[UR36][R2.64], R5 ;  /* 0x0000000502007986 */ /* 0x000fe2000c101124 */
[----:B------:R-:W-:Y:S05]  /*b390*/  EXIT ;  /* 0x000000000000794d */ /* 0x000fea0003800000 */
.L_x_17175:
[----:B------:R-:W0:Y:S02]  /*b3a0*/  I2F.S8 R0, R19 ;  /* 0x0000001300007306 */ /* 0x000e240000001400 */
[----:B0-----:R-:W-:-:S05]  /*b3b0*/  F2FP.BF16.F32.PACK_AB R0, RZ, R0 ;  /* 0x00000000ff00723e */ /* 0x001fca00000010ff */
[----:B------:R-:W-:Y:S01]  /*b3c0*/  STG.E.U16 desc[UR36][R2.64], R0 ;  /* 0x0000000002007986 */ /* 0x000fe2000c101524 */
[----:B------:R-:W-:Y:S05]  /*b3d0*/  EXIT ;  /* 0x000000000000794d */ /* 0x000fea0003800000 */
.L_x_17172:
        /* <DEDUP_REMOVED lines=12> */
.L_x_17184:
        /* <DEDUP_REMOVED lines=17> */
.L_x_17187:
[----:B------:R-:W-:-:S04]  /*b5b0*/  LOP3.LUT R0, R19, 0x80000000, RZ, 0xc0, !PT ;  /* 0x8000000013007812 */ /* 0x000fc800078ec0ff */
[----:B------:R-:W-:-:S04]  /*b5c0*/  SHF.R.U32.HI R5, RZ, 0x18, R0 ;  /* 0x00000018ff057819 */ /* 0x000fc80000011600 */
[----:B------:R-:W-:-:S04]  /*b5d0*/  LOP3.LUT R4, R4, R5, RZ, 0xfc, !PT ;  /* 0x0000000504047212 */ /* 0x000fc800078efcff */
[----:B------:R-:W-:-:S07]  /*b5e0*/  PRMT R0, R4, 0x7610, R0 ;  /* 0x0000761004007816 */ /* 0x000fce0000000000 */
.L_x_17186:
[----:B------:R-:W-:Y:S05]  /*b5f0*/  BSYNC B0 ;  /* 0x0000000000007941 */ /* 0x000fea0003800000 */
.L_x_17185:
[----:B------:R-:W-:Y:S01]  /*b600*/  STG.E.U8 desc[UR36][R2.64], R0 ;  /* 0x0000000002007986 */ /* 0x000fe2000c101124 */
[----:B------:R-:W-:Y:S05]  /*b610*/  EXIT ;  /* 0x000000000000794d */ /* 0x000fea0003800000 */
.L_x_17183:
        /* <DEDUP_REMOVED lines=17> */
.L_x_17190:
[----:B------:R-:W-:-:S04]  /*b730*/  LOP3.LUT R0, R19, 0x80000000, RZ, 0xc0, !PT ;  /* 0x8000000013007812 */ /* 0x000fc800078ec0ff */
[----:B------:R-:W-:-:S04]  /*b740*/  SHF.R.U32.HI R5, RZ, 0x18, R0 ;  /* 0x00000018ff057819 */ /* 0x000fc80000011600 */
[----:B------:R-:W-:-:S04]  /*b750*/  LOP3.LUT R4, R4, R5, RZ, 0xfc, !PT ;  /* 0x0000000504047212 */ /* 0x000fc800078efcff */
[----:B------:R-:W-:-:S07]  /*b760*/  PRMT R0, R4, 0x7610, R0 ;  /* 0x0000761004007816 */ /* 0x000fce0000000000 */
.L_x_17189:
[----:B------:R-:W-:Y:S05]  /*b770*/  BSYNC B0 ;  /* 0x0000000000007941 */ /* 0x000fea0003800000 */
.L_x_17188:
[----:B------:R-:W-:Y:S01]  /*b780*/  STG.E.U8 desc[UR36][R2.64], R0 ;  /* 0x0000000002007986 */ /* 0x000fe2000c101124 */
[----:B------:R-:W-:Y:S05]  /*b790*/  EXIT ;  /* 0x000000000000794d */ /* 0x000fea0003800000 */
.L_x_17182:
        /* <DEDUP_REMOVED lines=22> */
.L_x_17165:
        /* <DEDUP_REMOVED lines=16> */
.L_x_17193:
[----:B------:R-:W-:Y:S05]  /*ba00*/  EXIT ;  /* 0x000000000000794d */ /* 0x000fea0003800000 */
.L_x_17192:
[----:B------:R-:W-:-:S04]  /*ba10*/  LOP3.LUT R19, R19, 0xffff, RZ, 0xc0, !PT ;  /* 0x0000ffff13137812 */ /* 0x000fc800078ec0ff */
[----:B------:R-:W-:-:S05]  /*ba20*/  PRMT R19, R19, 0x8880, RZ ;  /* 0x0000888013137816 */ /* 0x000fca00000000ff */
[----:B------:R-:W-:-:S05]  /*ba30*/  IMAD.MOV.U32 R4, RZ, RZ, R19 ;  /* 0x000000ffff047224 */ /* 0x000fca00078e0013 */
[----:B------:R-:W-:-:S05]  /*ba40*/  SHF.R.S32.HI R5, RZ, 0x1f, R4 ;  /* 0x0000001fff057819 */ /* 0x000fca0000011404 */
[----:B------:R-:W-:Y:S01]  /*ba50*/  STG.E.64 desc[UR36][R2.64], R4 ;  /* 0x0000000402007986 */ /* 0x000fe2000c101b24 */
[----:B------:R-:W-:Y:S05]  /*ba60*/  EXIT ;  /* 0x000000000000794d */ /* 0x000fea0003800000 */
.L_x_17191:
[----:B------:R-:W-:-:S04]  /*ba70*/  LOP3.LUT R19, R19, 0xffff, RZ, 0xc0, !PT ;  /* 0x0000ffff13137812 */ /* 0x000fc800078ec0ff */
[----:B------:R-:W-:-:S05]  /*ba80*/  PRMT R5, R19, 0x8880, RZ ;  /* 0x0000888013057816 */ /* 0x000fca00000000ff */
[----:B------:R-:W-:Y:S01]  /*ba90*/  STG.E desc[UR36][R2.64], R5 ;  /* 0x0000000502007986 */ /* 0x000fe2000c101924 */
[----:B------:R-:W-:Y:S05]  /*baa0*/  EXIT ;  /* 0x000000000000794d */ /* 0x000fea0003800000 */
.L_x_17194:
        /* <DEDUP_REMOVED lines=13> */
.L_x_20660:


//--------------------- .text._ZN2at6native18elementwise_kernelILi128ELi4EZNS0_22gpu_kernel_impl_nocastINS0_13BinaryFunctorIaaaZZZNS0_18lshift_kernel_cudaERNS_18TensorIteratorBaseEENKUlvE_clEvENKUlvE0_clEvEUlaaE_EEEEvS5_RKT_EUliE_EEviT1_ --------------------------
	.section	.text._ZN2at6native18elementwise_kernelILi128ELi4EZNS0_22gpu_kernel_impl_nocastINS0_13BinaryFunctorIaaaZZZNS0_18lshift_kernel_cudaERNS_18TensorIteratorBaseEENKUlvE_clEvENKUlvE0_clEvEUlaaE_EEEEvS5_RKT_EUliE_EEviT1_,"ax",@progbits
	.align	128
        .global         _ZN2at6native18elementwise_kernelILi128ELi4EZNS0_22gpu_kernel_impl_nocastINS0_13BinaryFunctorIaaaZZZNS0_18lshift_kernel_cudaERNS_18TensorIteratorBaseEENKUlvE_clEvENKUlvE0_clEvEUlaaE_EEEEvS5_RKT_EUliE_EEviT1_
        .type           _ZN2at6native18elementwise_kernelILi128ELi4EZNS0_22gpu_kernel_impl_nocastINS0_13BinaryFunctorIaaaZZZNS0_18lshift_kernel_cudaERNS_18TensorIteratorBaseEENKUlvE_clEvENKUlvE0_clEvEUlaaE_EEEEvS5_RKT_EUliE_EEviT1_,@function
        .size           _ZN2at6native18elementwise_kernelILi128ELi4EZNS0_22gpu_kernel_impl_nocastINS0_13BinaryFunctorIaaaZZZNS0_18lshift_kernel_cudaERNS_18TensorIteratorBaseEENKUlvE_clEvENKUlvE0_clEvEUlaaE_EEEEvS5_RKT_EUliE_EEviT1_,(.L_x_20661 - _ZN2at6native18elementwise_kernelILi128ELi4EZNS0_22gpu_kernel_impl_nocastINS0_13BinaryFunctorIaaaZZZNS0_18lshift_kernel_cudaERNS_18TensorIteratorBaseEENKUlvE_clEvENKUlvE0_clEvEUlaaE_EEEEvS5_RKT_EUliE_EEviT1_)
        .other          _ZN2at6native18elementwise_kernelILi128ELi4EZNS0_22gpu_kernel_impl_nocastINS0_13BinaryFunctorIaaaZZZNS0_18lshift_kernel_cudaERNS_18TensorIteratorBaseEENKUlvE_clEvENKUlvE0_clEvEUlaaE_EEEEvS5_RKT_EUliE_EEviT1_,@"STO_CUDA_ENTRY STV_DEFAULT"
_ZN2at6native18elementwise_kernelILi128ELi4EZNS0_22gpu_kernel_impl_nocastINS0_13BinaryFunctorIaaaZZZNS0_18lshift_kernel_cudaERNS_18TensorIteratorBaseEENKUlvE_clEvENKUlvE0_clEvEUlaaE_EEEEvS5_RKT_EUliE_EEviT1_:
.text._ZN2at6native18elementwise_kernelILi128ELi4EZNS0_22gpu_kernel_impl_nocastINS0_13BinaryFunctorIaaaZZZNS0_18lshift_kernel_cudaERNS_18TensorIteratorBaseEENKUlvE_clEvENKUlvE0_clEvEUlaaE_EEEEvS5_RKT_EUliE_EEviT1_:
        /* <DEDUP_REMOVED lines=363> */
.L_x_17197:
        /* <DEDUP_REMOVED lines=8> */
[----:B------:R-:W3:Y:S01]  /*1730*/  LDG.E.S8 R6, desc[UR4][R6.64] ;  /* 0x0000000406067981 */ /* 0x000ee2000c1e1300 */
[----:B------:R-:W-:-:S04]  /*1740*/  IADD3 R4, P1, R5, UR8, RZ ;  /* 0x0000000805047c10 */ /* 0x000fc8000ff3e0ff */
[----:B------:R-:W-:Y:S02]  /*1750*/  IADD3.X R5, RZ, UR9, RZ, P1, !PT ;  /* 0x00000009ff057c10 */ /* 0x000fe40008ffe4ff */
[----:B------:R-:W-:Y:S02]  /*1760*/  IADD3 R3, R3, 0x80, RZ ;  /* 0x0000008003037810 */ /* 0x000fe40007ffe0ff */
[----:B---3--:R-:W-:Y:S02]  /*1770*/  ISETP.GT.U32.AND P0, PT, R6, 0x7, PT ;  /* 0x000000070600780c */ /* 0x008fe40003f04070 */
[----:B--2---:R-:W-:-:S04]  /*1780*/  SHF.L.U32 R0, R9, R6, RZ ;  /* 0x0000000609007219 */ /* 0x004fc800000006ff */
[----:B------:R-:W-:-:S05]  /*1790*/  SEL R11, R0, RZ, !P0 ;  /* 0x000000ff000b7207 */ /* 0x000fca0004000000 */
[----:B------:R0:W-:Y:S02]  /*17a0*/  STG.E.U8 desc[UR4][R4.64], R11 ;  /* 0x0000000b04007986 */ /* 0x0001e4000c101104 */
.L_x_17196:
[----:B------:R-:W-:Y:S05]  /*17b0*/  BSYNC B0 ;  /* 0x0000000000007941 */ /* 0x000fea0003800000 */
.L_x_17195:
        /* <DEDUP_REMOVED lines=356> */
.L_x_17200:
        /* <DEDUP_REMOVED lines=371> */
.L_x_17201:
        /* <DEDUP_REMOVED lines=16> */
.L_x_17199:
[----:B------:R-:W-:Y:S05]  /*4630*/  BSYNC B0 ;  /* 0x0000000000007941 */ /* 0x000fea0003800000 */
.L_x_17198:
        /* <DEDUP_REMOVED lines=355> */
.L_x_17202:
        /* <DEDUP_REMOVED lines=11> */
[----:B---3--:R-:W-:Y:S02]  /*5d20*/  ISETP.GT.U32.AND P0, PT, R2, 0x7, PT ;  /* 0x000000070200780c */ /* 0x008fe40003f04070 */
[----:B--2---:R-:W-:-:S04]  /*5d30*/  SHF.L.U32 R0, R7, R2, RZ ;  /* 0x0000000207007219 */ /* 0x004fc800000006ff */
[----:B------:R-:W-:-:S05]  /*5d40*/  SEL R9, R0, RZ, !P0 ;  /* 0x000000ff00097207 */ /* 0x000fca0004000000 */
[----:B------:R-:W-:Y:S01]  /*5d50*/  STG.E.U8 desc[UR4][R4.64], R9 ;  /* 0x0000000904007986 */ /* 0x000fe2000c101104 */
[----:B------:R-:W-:Y:S05]  /*5d60*/  EXIT ;  /* 0x000000000000794d */ /* 0x000fea0003800000 */
.L_x_17203:
        /* <DEDUP_REMOVED lines=9> */
.L_x_20661:


//--------------------- .text._ZN2at6native27unrolled_elementwise_kernelINS0_13BinaryFunctorIaaaZZZNS0_18lshift_kernel_cudaERNS_18TensorIteratorBaseEENKUlvE_clEvENKUlvE0_clEvEUlaaE_EESt5arrayIPcLm3EELi4E23TrivialOffsetCalculatorILi2EjESC_ILi1EjENS0_6memory15LoadWithoutCastENSF_16StoreWithoutCastEEEviT_T0_T2_T3_T4_T5_ --------------------------
	.section	.text._ZN2at6native27unrolled_elementwise_kernelINS0_13BinaryFunctorIaaaZZZNS0_18lshift_kernel_cudaERNS_18TensorIteratorBaseEENKUlvE_clEvENKUlvE0_clEvEUlaaE_EESt5arrayIPcLm3EELi4E23TrivialOffsetCalculatorILi2EjESC_ILi1EjENS0_6memory15LoadWithoutCastENSF_16StoreWithoutCastEEEviT_T0_T2_T3_T4_T5_,"ax",@progbits
	.align	128
        .global         _ZN2at6native27unrolled_elementwise_kernelINS0_13BinaryFunctorIaaaZZZNS0_18lshift_kernel_cudaERNS_18TensorIteratorBaseEENKUlvE_clEvENKUlvE0_clEvEUlaaE_EESt5arrayIPcLm3EELi4E23TrivialOffsetCalculatorILi2EjESC_ILi1EjENS0_6memory15LoadWithoutCastENSF_16StoreWithoutCastEEEviT_T0_T2_T3_T4_T5_
        .type           _ZN2at6native27unrolled_elementwise_kernelINS0_13BinaryFunctorIaaaZZZNS0_18lshift_kernel_cudaERNS_18TensorIteratorBaseEENKUlvE_clEvENKUlvE0_clEvEUlaaE_EESt5arrayIPcLm3EELi4E23TrivialOffsetCalculatorILi2EjESC_ILi1EjENS0_6memory15LoadWithoutCastENSF_16StoreWithoutCastEEEviT_T0_T2_T3_T4_T5_,@function
        .size           _ZN2at6native27unrolled_elementwise_kernelINS0_13BinaryFunctorIaaaZZZNS0_18lshift_kernel_cudaERNS_18TensorIteratorBaseEENKUlvE_clEvENKUlvE0_clEvEUlaaE_EESt5arrayIPcLm3EELi4E23TrivialOffsetCalculatorILi2EjESC_ILi1EjENS0_6memory15LoadWithoutCastENSF_16StoreWithoutCastEEEviT_T0_T2_T3_T4_T5_,(.L_x_20662 - _ZN2at6native27unrolled_elementwise_kernelINS0_13BinaryFunctorIaaaZZZNS0_18lshift_kernel_cudaERNS_18TensorIteratorBaseEENKUlvE_clEvENKUlvE0_clEvEUlaaE_EESt5arrayIPcLm3EELi4E23TrivialOffsetCalculatorILi2EjESC_ILi1EjENS0_6memory15LoadWithoutCastENSF_16StoreWithoutCastEEEviT_T0_T2_T3_T4_T5_)
        .other          _ZN2at6native27unrolled_elementwise_kernelINS0_13BinaryFunctorIaaaZZZNS0_18lshift_kernel_cudaERNS_18TensorIteratorBaseEENKUlvE_clEvENKUlvE0_clEvEUlaaE_EESt5arrayIPcLm3EELi4E23TrivialOffsetCalculatorILi2EjESC_ILi1EjENS0_6memory15LoadWithoutCastENSF_16StoreWithoutCastEEEviT_T0_T2_T3_T4_T5_,@"STO_CUDA_ENTRY STV_DEFAULT"
_ZN2at6native27unrolled_elementwise_kernelINS0_13BinaryFunctorIaaaZZZNS0_18lshift_kernel_cudaERNS_18TensorIteratorBaseEENKUlvE_clEvENKUlvE0_clEvEUlaaE_EESt5arrayIPcLm3EELi4E23TrivialOffsetCalculatorILi2EjESC_ILi1EjENS0_6memory15LoadWithoutCastENSF_16StoreWithoutCastEEEviT_T0_T2_T3_T4_T5_:
.text._ZN2at6native27unrolled_elementwise_kernelINS0_13BinaryFunctorIaaaZZZNS0_18lshift_kernel_cudaERNS_18TensorIteratorBaseEENKUlvE_clEvENKUlvE0_clEvEUlaaE_EESt5arrayIPcLm3EELi4E23TrivialOffsetCalculatorILi2EjESC_ILi1EjENS0_6memory15LoadWithoutCastENSF_16StoreWithoutCastEEEviT_T0_T2_T3_T4_T5_:
[----:B------:R-:W-:Y:S01]  /*0000*/  LDC R1, c[0x0][0x28] ;  /* 0x00000a00ff017b82 */ /* 0x000fe20000000800 */
[----:B------:R-:W0:Y:S07]  /*0010*/  S2R R0, SR_CTAID.X ;  /* 0x0000000000007919 */ /* 0x000e2e0000002500 */
[----:B------:R-:W0:Y:S01]  /*0020*/  LDC R3, c[0x0][0x210] ;  /* 0x00008400ff037b82 */ /* 0x000e220000000800 */
[----:B------:R-:W-:Y:S01]  /*0030*/  PRMT R18, RZ, 0x7610, R18 ;  /* 0x00007610ff127816 */ /* 0x000fe20000000012 */
        /* <DEDUP_REMOVED lines=17> */
[----:B-1----:R-:W-:-:S04]  /*0150*/  @!P0 IADD3 R8, P4, R15, R8, RZ ;  /* 0x000000080f088210 */ /* 0x002fc80007f9e0ff */
[----:B------:R1:W3:Y:S05]  /*0160*/  @!P0 LDG.E.U8 R18, desc[UR4][R12.64] ;  /* 0x000000040c128981 */ /* 0x0002ea000c1e1100 */
[----:B------:R-:W4:Y:S01]  /*0170*/  @!P2 LDC.64 R2, c[0x0][0x228] ;  /* 0x00008a00ff02ab82 */ /* 0x000f220000000a00 */
[----:B------:R-:W-:Y:S02]  /*0180*/  IMAD.MOV.U32 R20, RZ, RZ, RZ ;  /* 0x000000ffff147224 */ /* 0x000fe400078e00ff */
[----:B------:R-:W-:Y:S02]  /*0190*/  @!P0 IMAD.X R9, RZ, RZ, R9, P4 ;  /* 0x000000ffff098224 */ /* 0x000fe400020e0609 */
[----:B------:R-:W-:Y:S01]  /*01a0*/  @!P2 IMAD R21, R0, 0x200, R17 ;  /* 0x000002000015a824 */ /* 0x000fe200078e0211 */
[----:B--2---:R-:W-:-:S02]  /*01b0*/  @!P3 IADD3 R10, P5, R23, R10, RZ ;  /* 0x0000000a170ab210 */ /* 0x004fc40007fbe0ff */
[----:B------:R-:W2:Y:S01]  /*01c0*/  @!P2 LDC.64 R6, c[0x0][0x220] ;  /* 0x00008800ff06ab82 */ /* 0x000ea20000000a00 */
[----:B------:R2:W3:Y:S01]  /*01d0*/  @!P0 LDG.E.U8 R20, desc[UR4][R8.64] ;  /* 0x0000000408148981 */ /* 0x0004e2000c1e1100 */
[----:B------:R-:W-:Y:S01]  /*01e0*/  PRMT R22, RZ, 0x7610, R22 ;  /* 0x00007610ff167816 */ /* 0x000fe20000000016 */
[----:B------:R-:W-:Y:S01]  /*01f0*/  @!P3 IMAD.X R11, RZ, RZ, R11, P5 ;  /* 0x000000ffff0bb224 */ /* 0x000fe200028e060b */
[----:B------:R-:W-:Y:S02]  /*0200*/  PRMT R24, RZ, 0x7610, R24 ;  /* 0x00007610ff187816 */ /* 0x000fe40000000018 */
[----:B-1----:R-:W-:Y:S01]  /*0210*/  CS2R R12, SRZ ;  /* 0x00000000000c7805 */ /* 0x002fe2000001ff00 */
[----:B------:R-:W-:Y:S01]  /*0220*/  @!P2 VIADD R17, R17, 0x80 ;  /* 0x000000801111a836 */ /* 0x000fe20000000000 */
[----:B------:R-:W3:Y:S04]  /*0230*/  @!P3 LDG.E.U8 R22, desc[UR4][R10.64] ;  /* 0x000000040a16b981 */ /* 0x000ee8000c1e1100 */
[----:B------:R-:W-:-:S02]  /*0240*/  ISETP.GE.AND P1, PT, R17, R16, PT ;  /* 0x000000101100720c */ /* 0x000fc40003f26270 */
[----:B----4-:R-:W-:-:S05]  /*0250*/  @!P2 IADD3 R2, P4, R21, R2, RZ ;  /* 0x000000021502a210 */ /* 0x010fca0007f9e0ff */
[----:B------:R-:W-:Y:S01]  /*0260*/  @!P2 IMAD.X R3, RZ, RZ, R3, P4 ;  /* 0x000000ffff03a224 */ /* 0x000fe200020e0603 */
[----:B0-----:R-:W-:Y:S02]  /*0270*/  @!P3 IADD3 R4, P4, R23, R4, RZ ;  /* 0x000000041704b210 */ /* 0x001fe40007f9e0ff */
[----:B--2---:R-:W-:-:S03]  /*0280*/  @!P2 IADD3 R6, P5, R21, R6, RZ ;  /* 0x000000061506a210 */ /* 0x004fc60007fbe0ff */
[----:B------:R-:W0:Y:S01]  /*0290*/  @!P1 LDC.64 R14, c[0x0][0x228] ;  /* 0x00008a00ff0e9b82 */ /* 0x000e220000000a00 */
[----:B------:R1:W2:Y:S01]  /*02a0*/  @!P2 LDG.E.U8 R24, desc[UR4][R2.64] ;  /* 0x000000040218a981 */ /* 0x0002a2000c1e1100 */
[----:B------:R-:W-:Y:S02]  /*02b0*/  @!P3 IMAD.X R5, RZ, RZ, R5, P4 ;  /* 0x000000ffff05b224 */ /* 0x000fe400020e0605 */
[----:B------:R-:W-:-:S03]  /*02c0*/  @!P2 IMAD.X R7, RZ, RZ, R7, P5 ;  /* 0x000000ffff07a224 */ /* 0x000fc600028e0607 */
[----:B------:R-:W4:Y:S01]  /*02d0*/  @!P3 LDG.E.U8 R12, desc[UR4][R4.64] ;  /* 0x00000004040cb981 */ /* 0x000f22000c1e1100 */
[----:B------:R-:W0:Y:S03]  /*02e0*/  @!P1 LDC.64 R8, c[0x0][0x220] ;  /* 0x00008800ff089b82 */ /* 0x000e260000000a00 */
[----:B------:R0:W4:Y:S01]  /*02f0*/  @!P2 LDG.E.U8 R13, desc[UR4][R6.64] ;  /* 0x00000004060da981 */ /* 0x000122000c1e1100 */
[----:B------:R-:W-:-:S04]  /*0300*/  @!P1 IMAD R27, R0, 0x200, R17 ;  /* 0x00000200001b9824 */ /* 0x000fc800078e0211 */
[----:B-1----:R-:W1:Y:S01]  /*0310*/  @!P0 LDC.64 R2, c[0x0][0x218] ;  /* 0x00008600ff028b82 */ /* 0x002e620000000a00 */
[----:B0-----:R-:W-:-:S05]  /*0320*/  @!P1 IADD3 R14, P2, R27, R14, RZ ;  /* 0x0000000e1b0e9210 */ /* 0x001fca0007f5e0ff */
[----:B------:R-:W-:Y:S01]  /*0330*/  @!P1 IMAD.X R15, RZ, RZ, R15, P2 ;  /* 0x000000ffff0f9224 */ /* 0x000fe200010e060f */
[----:B------:R-:W-:Y:S01]  /*0340*/  @!P1 IADD3 R26, P2, R27, R8, RZ ;  /* 0x000000081b1a9210 */ /* 0x000fe20007f5e0ff */
[----:B------:R-:W-:Y:S01]  /*0350*/  IMAD.MOV.U32 R8, RZ, RZ, RZ ;  /* 0x000000ffff087224 */ /* 0x000fe200078e00ff */
[----:B------:R-:W-:-:S03]  /*0360*/  PRMT R10, RZ, 0x7610, R10 ;  /* 0x00007610ff0a7816 */ /* 0x000fc6000000000a */
[----:B------:R-:W-:Y:S02]  /*0370*/  @!P1 IMAD.X R27, RZ, RZ, R9, P2 ;  /* 0x000000ffff1b9224 */ /* 0x000fe400010e0609 */
[----:B------:R-:W-:Y:S01]  /*0380*/  @!P0 IMAD R9, R0, 0x200, R19 ;  /* 0x0000020000098824 */ /* 0x000fe200078e0213 */
[----:B------:R0:W5:Y:S04]  /*0390*/  @!P1 LDG.E.U8 R10, desc[UR4][R14.64] ;  /* 0x000000040e0a9981 */ /* 0x000168000c1e1100 */
[----:B------:R0:W5:Y:S01]  /*03a0*/  @!P1 LDG.E.U8 R8, desc[UR4][R26.64] ;  /* 0x000000041a089981 */ /* 0x000162000c1e1100 */
[----:B-1----:R-:W-:Y:S01]  /*03b0*/  @!P0 IADD3 R2, P3, R9, R2, RZ ;  /* 0x0000000209028210 */ /* 0x002fe20007f7e0ff */
[----:B------:R-:W-:-:S04]  /*03c0*/  VIADD R6, R19, 0x80 ;  /* 0x0000008013067836 */ /* 0x000fc80000000000 */
[----:B------:R-:W-:Y:S02]  /*03d0*/  @!P0 IMAD.X R3, RZ, RZ, R3, P3 ;  /* 0x000000ffff038224 */ /* 0x000fe400018e0603 */
[----:B------:R-:W-:Y:S02]  /*03e0*/  IMAD.MOV.U32 R5, RZ, RZ, R19 ;  /* 0x000000ffff057224 */ /* 0x000fe400078e0013 */
[----:B------:R-:W-:-:S05]  /*03f0*/  @!P0 IMAD.MOV.U32 R5, RZ, RZ, R6 ;  /* 0x000000ffff058224 */ /* 0x000fca00078e0006 */
[----:B------:R-:W-:Y:S01]  /*0400*/  ISETP.GE.AND P3, PT, R5, R16, PT ;  /* 0x000000100500720c */ /* 0x000fe20003f66270 */
[----:B------:R-:W-:Y:S01]  /*0410*/  BSSY B0, `(.L_x_17204) ;  /* 0x0000021000007945 */ /* 0x000fe20003800000 */
[C---:B---3--:R-:W-:Y:S02]  /*0420*/  LOP3.LUT R4, R18.reuse, 0xffff, RZ, 0xc0, !PT ;  /* 0x0000ffff12047812 */ /* 0x048fe400078ec0ff */
[----:B------:R-:W-:Y:S02]  /*0430*/  LOP3.LUT R18, R18, 0xff, RZ, 0xc0, !PT ;  /* 0x000000ff12127812 */ /* 0x000fe400078ec0ff */
[----:B------:R-:W-:Y:S02]  /*0440*/  PRMT R7, R4, 0x8880, RZ ;  /* 0x0000888004077816 */ /* 0x000fe400000000ff */
[----:B------:R-:W-:Y:S02]  /*0450*/  ISETP.GT.U32.AND P1, PT, R18, 0x7, PT ;  /* 0x000000071200780c */ /* 0x000fe40003f24070 */
[----:B------:R-:W-:-:S04]  /*0460*/  SHF.L.U32 R7, R20, R7, RZ ;  /* 0x0000000714077219 */ /* 0x000fc800000006ff */
[----:B------:R-:W-:-:S05]  /*0470*/  SEL R7, R7, RZ, !P1 ;  /* 0x000000ff07077207 */ /* 0x000fca0004800000 */
[----:B------:R0:W-:Y:S01]  /*0480*/  @!P0 STG.E.U8 desc[UR4][R2.64], R7 ;  /* 0x0000000702008986 */ /* 0x0001e2000c101104 */
[C---:B------:R-:W-:Y:S02]  /*0490*/  LOP3.LUT R6, R22.reuse, 0xff, RZ, 0xc0, !PT ;  /* 0x000000ff16067812 */ /* 0x040fe400078ec0ff */
[----:B------:R-:W-:-:S04]  /*04a0*/  LOP3.LUT R22, R22, 0xffff, RZ, 0xc0, !PT ;  /* 0x0000ffff16167812 */ /* 0x000fc800078ec0ff */
[----:B------:R-:W-:Y:S02]  /*04b0*/  PRMT R9, R22, 0x8880, RZ ;  /* 0x0000888016097816 */ /* 0x000fe400000000ff */
[C---:B--2---:R-:W-:Y:S02]  /*04c0*/  LOP3.LUT R4, R24.reuse, 0xffff, RZ, 0xc0, !PT ;  /* 0x0000ffff18047812 */ /* 0x044fe400078ec0ff */
[----:B------:R-:W-:Y:S02]  /*04d0*/  LOP3.LUT R24, R24, 0xff, RZ, 0xc0, !PT ;  /* 0x000000ff18187812 */ /* 0x000fe400078ec0ff */
[----:B------:R-:W-:Y:S02]  /*04e0*/  PRMT R4, R4, 0x8880, RZ ;  /* 0x0000888004047816 */ /* 0x000fe400000000ff */
[----:B------:R-:W-:Y:S02]  /*04f0*/  ISETP.GT.U32.AND P2, PT, R6, 0x7, PT ;  /* 0x000000070600780c */ /* 0x000fe40003f44070 */
[----:B----4-:R-:W-:-:S02]  /*0500*/  SHF.L.U32 R9, R12, R9, RZ ;  /* 0x000000090c097219 */ /* 0x010fc400000006ff */
[----:B------:R-:W-:Y:S02]  /*0510*/  ISETP.GT.U32.AND P1, PT, R24, 0x7, PT ;  /* 0x000000071800780c */ /* 0x000fe40003f24070 */
[----:B------:R-:W-:Y:S02]  /*0520*/  SHF.L.U32 R4, R13, R4, RZ ;  /* 0x000000040d047219 */ /* 0x000fe400000006ff */
        /* <DEDUP_REMOVED lines=15> */
.L_x_17205:
[----:B------:R-:W-:Y:S05]  /*0620*/  BSYNC B0 ;  /* 0x0000000000007941 */ /* 0x000fea0003800000 */
.L_x_17204:
[----:B------:R-:W-:Y:S02]  /*0630*/  ISETP.GE.AND P0, PT, R5, R16, PT ;  /* 0x000000100500720c */ /* 0x000fe40003f06270 */
[C---:B0----5:R-:W-:Y:S02]  /*0640*/  LOP3.LUT R2, R10.reuse, 0xffff, RZ, 0xc0, !PT ;  /* 0x0000ffff0a027812 */ /* 0x061fe400078ec0ff */
[----:B------:R-:W-:Y:S02]  /*0650*/  LOP3.LUT R10, R10, 0xff, RZ, 0xc0, !PT ;  /* 0x000000ff0a0a7812 */ /* 0x000fe400078ec0ff */
[----:B------:R-:W-:-:S07]  /*0660*/  PRMT R3, R2, 0x8880, RZ ;  /* 0x0000888002037816 */ /* 0x000fce00000000ff */
[----:B------:R-:W-:Y:S05]  /*0670*/  @P0 EXIT ;  /* 0x000000000000094d */ /* 0x000fea0003800000 */
[----:B------:R-:W-:Y:S01]  /*0680*/  IMAD R0, R0, 0x200, R5 ;  /* 0x0000020000007824 */ /* 0x000fe200078e0205 */
[----:B------:R-:W-:Y:S01]  /*0690*/  ULDC.64 UR6, c[0x0][0x218] ;  /* 0x0000860000067ab9 */ /* 0x000fe20000000a00 */
[----:B------:R-:W-:Y:S02]  /*06a0*/  ISETP.GT.U32.AND P0, PT, R10, 0x7, PT ;  /* 0x000000070a00780c */ /* 0x000fe40003f04070 */
[----:B------:R-:W-:Y:S02]  /*06b0*/  SHF.L.U32 R8, R8, R3, RZ ;  /* 0x0000000308087219 */ /* 0x000fe400000006ff */
[----:B------:R-:W-:Y:S02]  /*06c0*/  IADD3 R2, P1, R0, UR6, RZ ;  /* 0x0000000600027c10 */ /* 0x000fe4000ff3e0ff */
[----:B------:R-:W-:-:S03]  /*06d0*/  SEL R5, R8, RZ, !P0 ;  /* 0x000000ff08057207 */ /* 0x000fc60004000000 */
[----:B------:R-:W-:-:S05]  /*06e0*/  IMAD.X R3, RZ, RZ, UR7, P1 ;  /* 0x00000007ff037e24 */ /* 0x000fca00088e06ff */
[----:B------:R-:W-:Y:S01]  /*06f0*/  STG.E.U8 desc[UR4][R2.64], R5 ;  /* 0x0000000502007986 */ /* 0x000fe2000c101104 */
[----:B------:R-:W-:Y:S05]  /*0700*/  EXIT ;  /* 0x000000000000794d */ /* 0x000fea0003800000 */
.L_x_17206:
        /* <DEDUP_REMOVED lines=15> */
.L_x_20662:


//--------------------- .text._ZN2at6native29vectorized_elementwise_kernelILi2ENS0_13BinaryFunctorIaaaZZZNS0_18lshift_kernel_cudaERNS_18TensorIteratorBaseEENKUlvE_clEvENKUlvE0_clEvEUlaaE_EESt5arrayIPcLm3EEEEviT0_T1_ --------------------------
	.section	.text._ZN2at6native29vectorized_elementwise_kernelILi2ENS0_13BinaryFunctorIaaaZZZNS0_18lshift_kernel_cudaERNS_18TensorIteratorBaseEENKUlvE_clEvENKUlvE0_clEvEUlaaE_EESt5arrayIPcLm3EEEEviT0_T1_,"ax",@progbits
	.align	128
        .global         _ZN2at6native29vectorized_elementwise_kernelILi2ENS0_13BinaryFunctorIaaaZZZNS0_18lshift_kernel_cudaERNS_18TensorIteratorBaseEENKUlvE_clEvENKUlvE0_clEvEUlaaE_EESt5arrayIPcLm3EEEEviT0_T1_
        .type           _ZN2at6native29vectorized_elementwise_kernelILi2ENS0_13BinaryFunctorIaaaZZZNS0_18lshift_kernel_cudaERNS_18TensorIteratorBaseEENKUlvE_clEvENKUlvE0_clEvEUlaaE_EESt5arrayIPcLm3EEEEviT0_T1_,@function
        .size           _ZN2at6native29vectorized_elementwise_kernelILi2ENS0_13BinaryFunctorIaaaZZZNS0_18lshift_kernel_cudaERNS_18TensorIteratorBaseEENKUlvE_clEvENKUlvE0_clEvEUlaaE_EESt5arrayIPcLm3EEEEviT0_T1_,(.L_x_20663 - _ZN2at6native29vectorized_elementwise_kernelILi2ENS0_13BinaryFunctorIaaaZZZNS0_18lshift_kernel_cudaERNS_18TensorIteratorBaseEENKUlvE_clEvENKUlvE0_clEvEUlaaE_EESt5arrayIPcLm3EEEEviT0_T1_)
        .other          _ZN2at6native29vectorized_elementwise_kernelILi2ENS0_13BinaryFunctorIaaaZZZNS0_18lshift_kernel_cudaERNS_18TensorIteratorBaseEENKUlvE_clEvENKUlvE0_clEvEUlaaE_EESt5arrayIPcLm3EEEEviT0_T1_,@"STO_CUDA_ENTRY STV_DEFAULT"
_ZN2at6native29vectorized_elementwise_kernelILi2ENS0_13BinaryFunctorIaaaZZZNS0_18lshift_kernel_cudaERNS_18TensorIteratorBaseEENKUlvE_clEvENKUlvE0_clEvEUlaaE_EESt5arrayIPcLm3EEEEviT0_T1_:
.text._ZN2at6native29vectorized_elementwise_kernelILi2ENS0_13BinaryFunctorIaaaZZZNS0_18lshift_kernel_cudaERNS_18TensorIteratorBaseEENKUlvE_clEvENKUlvE0_clEvEUlaaE_EESt5arrayIPcLm3EEEEviT0_T1_:
        /* <DEDUP_REMOVED lines=12> */
[----:B------:R-:W-:-:S03]  /*00c0*/  ULDC.64 UR8, c[0x0][0x220] ;  /* 0x0000880000087ab9 */ /* 0x000fc60000000a00 */
[----:B------:R-:W-:Y:S02]  /*00d0*/  UIADD3.X UR7, UR5, UR7, URZ, UP1, !UPT ;  /* 0x0000000705077290 */ /* 0x000fe40008ffe43f */
[----:B------:R-:W-:Y:S01]  /*00e0*/  UIADD3 UR8, UP0, UR4, UR8, URZ ;  /* 0x0000000804087290 */ /* 0x000fe2000ff1e03f */
[----:B------:R-:W-:-:S03]  /*00f0*/  IMAD.U32 R14, RZ, RZ, UR6 ;  /* 0x00000006ff0e7e24 */ /* 0x000fc6000f8e00ff */
[----:B------:R-:W-:Y:S01]  /*0100*/  UIADD3.X UR5, UR5, UR9, URZ, UP0, !UPT ;  /* 0x0000000905057290 */ /* 0x000fe200087fe43f */
[----:B------:R-:W-:Y:S01]  /*0110*/  IMAD.U32 R15, RZ, RZ, UR7 ;  /* 0x00000007ff0f7e24 */ /* 0x000fe2000f8e00ff */
[----:B------:R-:W-:Y:S01]  /*0120*/  ULDC.64 UR6, c[0x0][0x218] ;  /* 0x0000860000067ab9 */ /* 0x000fe20000000a00 */
[----:B------:R-:W-:-:S03]  /*0130*/  IMAD.U32 R12, RZ, RZ, UR8 ;  /* 0x00000008ff0c7e24 */ /* 0x000fc6000f8e00ff */
        /* <DEDUP_REMOVED lines=18> */
[----:B------:R-:W-:Y:S02]  /*0260*/  ISETP.GT.U32.AND P6, PT, R7, 0x7, PT ;  /* 0x000000070700780c */ /* 0x000fe40003fc4070 */
[----:B---3--:R-:W-:Y:S02]  /*0270*/  PRMT R7, R8, 0x7770, RZ ;  /* 0x0000777008077816 */ /* 0x008fe400000000ff */
[----:B------:R-:W-:-:S02]  /*0280*/  PRMT R13, R11, 0x9991, RZ ;  /* 0x000099910b0d7816 */ /* 0x000fc400000000ff */
[----:B------:R-:W-:Y:S02]  /*0290*/  PRMT R8, R8, 0x7771, RZ ;  /* 0x0000777108087816 */ /* 0x000fe400000000ff */
[----:B------:R-:W-:Y:S02]  /*02a0*/  PRMT R11, R11, 0x7771, RZ ;  /* 0x000077710b0b7816 */ /* 0x000fe400000000ff */
[----:B----4-:R-:W-:Y:S02]  /*02b0*/  PRMT R14, R9, 0x7770, RZ ;  /* 0x00007770090e7816 */ /* 0x010fe400000000ff */
[----:B------:R-:W-:Y:S02]  /*02c0*/  SHF.L.U32 R7, R7, R12, RZ ;  /* 0x0000000c07077219 */ /* 0x000fe400000006ff */
[----:B------:R-:W-:Y:S02]  /*02d0*/  SHF.L.U32 R8, R8, R13, RZ ;  /* 0x0000000d08087219 */ /* 0x000fe400000006ff */
[----:B------:R-:W-:-:S02]  /*02e0*/  PRMT R12, R9, 0x8880, RZ ;  /* 0x00008880090c7816 */ /* 0x000fc400000000ff */
[----:B------:R-:W-:Y:S02]  /*02f0*/  PRMT R13, R9, 0x9991, RZ ;  /* 0x00009991090d7816 */ /* 0x000fe400000000ff */
[----:B------:R-:W-:Y:S02]  /*0300*/  ISETP.GT.U32.AND P5, PT, R11, 0x7, PT ;  /* 0x000000070b00780c */ /* 0x000fe40003fa4070 */
[----:B------:R-:W-:Y:S02]  /*0310*/  ISETP.GT.U32.AND P4, PT, R14, 0x7, PT ;  /* 0x000000070e00780c */ /* 0x000fe40003f84070 */
[----:B------:R-:W-:Y:S02]  /*0320*/  PRMT R9, R9, 0x7771, RZ ;  /* 0x0000777109097816 */ /* 0x000fe400000000ff */
[----:B-----5:R-:W-:Y:S02]  /*0330*/  PRMT R11, R10, 0x7770, RZ ;  /* 0x000077700a0b7816 */ /* 0x020fe400000000ff */
[----:B------:R-:W-:-:S02]  /*0340*/  PRMT R14, R4, 0x7770, RZ ;  /* 0x00007770040e7816 */ /* 0x000fc400000000ff */
[----:B------:R-:W-:Y:S02]  /*0350*/  PRMT R10, R10, 0x7771, RZ ;  /* 0x000077710a0a7816 */ /* 0x000fe400000000ff */
[----:B------:R-:W-:Y:S02]  /*0360*/  ISETP.GT.U32.AND P3, PT, R9, 0x7, PT ;  /* 0x000000070900780c */ /* 0x000fe40003f64070 */
[----:B------:R-:W-:Y:S02]  /*0370*/  SHF.L.U32 R9, R11, R12, RZ ;  /* 0x0000000c0b097219 */ /* 0x000fe400000006ff */
[----:B------:R-:W-:Y:S02]  /*0380*/  ISETP.GT.U32.AND P2, PT, R14, 0x7, PT ;  /* 0x000000070e00780c */ /* 0x000fe40003f44070 */
[----:B------:R-:W-:Y:S02]  /*0390*/  SHF.L.U32 R10, R10, R13, RZ ;  /* 0x0000000d0a0a7219 */ /* 0x000fe400000006ff */
[----:B------:R-:W-:-:S02]  /*03a0*/  PRMT R12, R4, 0x8880, RZ ;  /* 0x00008880040c7816 */ /* 0x000fc400000000ff */
[C---:B------:R-:W-:Y:S02]  /*03b0*/  PRMT R14, R4.reuse, 0x9991, RZ ;  /* 0x00009991040e7816 */ /* 0x040fe400000000ff */
[----:B------:R-:W-:Y:S02]  /*03c0*/  PRMT R4, R4, 0x7771, RZ ;  /* 0x0000777104047816 */ /* 0x000fe400000000ff */
[----:B------:R-:W-:Y:S02]  /*03d0*/  PRMT R13, R0, 0x7770, RZ ;  /* 0x00007770000d7816 */ /* 0x000fe400000000ff */
[----:B------:R-:W-:Y:S02]  /*03e0*/  ISETP.GT.U32.AND P1, PT, R4, 0x7, PT ;  /* 0x000000070400780c */ /* 0x000fe40003f24070 */
[----:B------:R-:W-:Y:S02]  /*03f0*/  ISETP.GT.U32.AND P0, PT, R13, 0x7, PT ;  /* 0x000000070d00780c */ /* 0x000fe40003f04070 */
[----:B------:R-:W-:-:S02]  /*0400*/  PRMT R11, R5, 0x7770, RZ ;  /* 0x00007770050b7816 */ /* 0x000fc400000000ff */
[----:B------:R-:W-:Y:S02]  /*0410*/  PRMT R4, R6, 0x7770, RZ ;  /* 0x0000777006047816 */ /* 0x000fe400000000ff */
[C---:B------:R-:W-:Y:S02]  /*0420*/  PRMT R13, R0.reuse, 0x8880, RZ ;  /* 0x00008880000d7816 */ /* 0x040fe400000000ff */
[----:B------:R-:W-:Y:S02]  /*0430*/  PRMT R15, R0, 0x9991, RZ ;  /* 0x00009991000f7816 */ /* 0x000fe400000000ff */
[----:B------:R-:W-:Y:S02]  /*0440*/  PRMT R5, R5, 0x7771, RZ ;  /* 0x0000777105057816 */ /* 0x000fe400000000ff */
[----:B------:R-:W-:Y:S02]  /*0450*/  PRMT R6, R6, 0x7771, RZ ;  /* 0x0000777106067816 */ /* 0x000fe400000000ff */
[----:B------:R-:W-:-:S02]  /*0460*/  PRMT R0, R0, 0x7771, RZ ;  /* 0x0000777100007816 */ /* 0x000fc400000000ff */
[----:B------:R-:W-:Y:S02]  /*0470*/  SHF.L.U32 R11, R11, R12, RZ ;  /* 0x0000000c0b0b7219 */ /* 0x000fe400000006ff */
[----:B------:R-:W-:Y:S02]  /*0480*/  SEL R7, R7, RZ, !P6 ;  /* 0x000000ff07077207 */ /* 0x000fe40007000000 */
[----:B------:R-:W-:Y:S02]  /*0490*/  SHF.L.U32 R5, R5, R14, RZ ;  /* 0x0000000e05057219 */ /* 0x000fe400000006ff */
[----:B------:R-:W-:Y:S02]  /*04a0*/  ISETP.GT.U32.AND P6, PT, R0, 0x7, PT ;  /* 0x000000070000780c */ /* 0x000fe40003fc4070 */
[----:B------:R-:W-:Y:S02]  /*04b0*/  SHF.L.U32 R4, R4, R13, RZ ;  /* 0x0000000d04047219 */ /* 0x000fe400000006ff */
        /* <DEDUP_REMOVED lines=17> */
.L_x_17207:
        /* <DEDUP_REMOVED lines=16> */
[----:B------:R-:W-:-:S04]  /*06d0*/  PRMT R8, RZ, 0x7610, R8 ;  /* 0x00007610ff087816 */ /* 0x000fc80000000008 */
[----:B------:R3:W4:Y:S05]  /*06e0*/  @!P0 LDG.E.U8 R7, desc[UR10][R14.64] ;  /* 0x0000000a0e078981 */ /* 0x00072a000c1e1100 */
[C---:B------:R-:W-:Y:S01]  /*06f0*/  @!P3 VIADD R5, R2.reuse, UR4 ;  /* 0x000000040205bc36 */ /* 0x040fe20008000000 */
[----:B------:R-:W5:Y:S01]  /*0700*/  @!P3 LDC.64 R18, c[0x0][0x220] ;  /* 0x00008800ff12bb82 */ /* 0x000f620000000a00 */
[----:B------:R-:W-:-:S05]  /*0710*/  @!P3 VIADD R2, R2, 0x80 ;  /* 0x000000800202b836 */ /* 0x000fca0000000000 */
[----:B------:R-:W-:Y:S02]  /*0720*/  ISETP.GE.AND P2, PT, R2, R3, PT ;  /* 0x000000030200720c */ /* 0x000fe40003f46270 */
[----:B--2---:R-:W-:Y:S01]  /*0730*/  @!P4 IADD3 R22, P1, R11, R22, RZ ;  /* 0x000000160b16c210 */ /* 0x004fe20007f3e0ff */
[----:B------:R-:W2:Y:S04]  /*0740*/  @!P3 LDC.64 R16, c[0x0][0x228] ;  /* 0x00008a00ff10bb82 */ /* 0x000ea80000000a00 */
[----:B------:R-:W-:-:S06]  /*0750*/  @!P4 IMAD.X R23, RZ, RZ, R23, P1 ;  /* 0x000000ffff17c224 */ /* 0x000fcc00008e0617 */
[C---:B------:R-:W-:Y:S01]  /*0760*/  @!P2 VIADD R25, R2.reuse, UR4 ;  /* 0x000000040219ac36 */ /* 0x040fe20008000000 */
[----:B0-----:R-:W-:Y:S01]  /*0770*/  @!P4 IADD3 R28, P5, R11, R28, RZ ;  /* 0x0000001c0b1cc210 */ /* 0x001fe20007fbe0ff */
[----:B------:R-:W-:Y:S01]  /*0780*/  @!P2 VIADD R2, R2, 0x80 ;  /* 0x000000800202a836 */ /* 0x000fe20000000000 */
[----:B------:R-:W0:Y:S04]  /*0790*/  @!P2 LDC.64 R12, c[0x0][0x220] ;  /* 0x00008800ff0cab82 */ /* 0x000e280000000a00 */
[----:B------:R-:W-:Y:S02]  /*07a0*/  ISETP.GE.AND P1, PT, R2, R3, PT ;  /* 0x000000030200720c */ /* 0x000fe40003f26270 */
[----:B------:R-:W-:Y:S01]  /*07b0*/  CS2R R10, SRZ ;  /* 0x00000000000a7805 */ /* 0x000fe2000001ff00 */
[----:B------:R-:W-:Y:S01]  /*07c0*/  @!P4 IMAD.X R29, RZ, RZ, R29, P5 ;  /* 0x000000ffff1dc224 */ /* 0x000fe200028e061d */
[----:B---3--:R-:W3:Y:S04]  /*07d0*/  @!P2 LDC.64 R14, c[0x0][0x228] ;  /* 0x00008a00ff0eab82 */ /* 0x008ee80000000a00 */
[----:B------:R-:W4:Y:S01]  /*07e0*/  @!P4 LDG.E.U8 R11, desc[UR10][R22.64] ;  /* 0x0000000a160bc981 */ /* 0x000f22000c1e1100 */
[----:B-1----:R-:W-:-:S03]  /*07f0*/  @!P0 IADD3 R26, P5, R9, R26, RZ ;  /* 0x0000001a091a8210 */ /* 0x002fc60007fbe0ff */
[----:B------:R1:W4:Y:S01]  /*0800*/  @!P4 LDG.E.U8 R8, desc[UR10][R28.64] ;  /* 0x0000000a1c08c981 */ /* 0x000322000c1e1100 */
[C---:B-----5:R-:W-:Y:S01]  /*0810*/  @!P3 IADD3 R20, P4, R5.reuse, R18, RZ ;  /* 0x000000120514b210 */ /* 0x060fe20007f9e0ff */
[----:B------:R-:W-:Y:S02]  /*0820*/  @!P0 IMAD.X R27, RZ, RZ, R27, P5 ;  /* 0x000000ffff1b8224 */ /* 0x000fe400028e061b */
[C---:B-1----:R-:W-:Y:S02]  /*0830*/  @!P1 VIADD R29, R2.reuse, UR4 ;  /* 0x00000004021d9c36 */ /* 0x042fe40008000000 */
[----:B------:R-:W-:Y:S02]  /*0840*/  @!P1 VIADD R2, R2, 0x80 ;  /* 0x0000008002029836 */ /* 0x000fe40000000000 */
[----:B------:R-:W-:Y:S01]  /*0850*/  @!P3 IMAD.X R21, RZ, RZ, R19, P4 ;  /* 0x000000ffff15b224 */ /* 0x000fe200020e0613 */
[----:B--2---:R-:W-:Y:S01]  /*0860*/  @!P3 IADD3 R22, P5, R5, R16, RZ ;  /* 0x000000100516b210 */ /* 0x004fe20007fbe0ff */
[----:B------:R-:W1:Y:S01]  /*0870*/  @!P1 LDC.64 R18, c[0x0][0x220] ;  /* 0x00008800ff129b82 */ /* 0x000e620000000a00 */
[----:B------:R-:W-:-:S02]  /*0880*/  ISETP.GE.AND P4, PT, R2, R3, PT ;  /* 0x000000030200720c */ /* 0x000fc40003f86270 */
[----:B------:R-:W-:Y:S01]  /*0890*/  PRMT R6, RZ, 0x7610, R6 ;  /* 0x00007610ff067816 */ /* 0x000fe20000000006 */
[----:B------:R-:W-:Y:S01]  /*08a0*/  @!P3 IMAD.X R23, RZ, RZ, R17, P5 ;  /* 0x000000ffff17b224 */ /* 0x000fe200028e0611 */
[----:B------:R-:W-:Y:S01]  /*08b0*/  PRMT R5, RZ, 0x7610, R5 ;  /* 0x00007610ff057816 */ /* 0x000fe20000000005 */
[----:B------:R-:W2:Y:S02]  /*08c0*/  @!P3 LDG.E.U8 R10, desc[UR10][R20.64] ;  /* 0x0000000a140ab981 */ /* 0x000ea4000c1e1100 */
[----:B------:R-:W5:Y:S02]  /*08d0*/  @!P1 LDC.64 R16, c[0x0][0x228] ;  /* 0x00008a00ff109b82 */ /* 0x000f640000000a00 */
[----:B------:R0:W4:Y:S04]  /*08e0*/  @!P0 LDG.E.U8 R6, desc[UR10][R26.64] ;  /* 0x0000000a1a068981 */ /* 0x000128000c1e1100 */
[----:B------:R3:W2:Y:S01]  /*08f0*/  @!P3 LDG.E.U8 R5, desc[UR10][R22.64] ;  /* 0x0000000a1605b981 */ /* 0x0006a2000c1e1100 */
[----:B0-----:R-:W-:Y:S01]  /*0900*/  @!P2 IADD3 R26, P5, R25, R12, RZ ;  /* 0x0000000c191aa210 */ /* 0x001fe20007fbe0ff */
[----:B---3--:R-:W-:-:S02]  /*0910*/  @!P4 VIADD R23, R2, UR4 ;  /* 0x000000040217cc36 */ /* 0x008fc40008000000 */
[----:B------:R-:W-:Y:S02]  /*0920*/  @!P4 VIADD R2, R2, 0x80 ;  /* 0x000000800202c836 */ /* 0x000fe40000000000 */
[----:B------:R-:W-:Y:S01]  /*0930*/  @!P2 IMAD.X R27, RZ, RZ, R13, P5 ;  /* 0x000000ffff1ba224 */ /* 0x000fe200028e060d */
[----:B------:R-:W-:Y:S01]  /*0940*/  @!P2 IADD3 R24, P5, R25, R14, RZ ;  /* 0x0000000e1918a210 */ /* 0x000fe20007fbe0ff */
[----:B------:R-:W0:Y:S01]  /*0950*/  @!P4 LDC.64 R12, c[0x0][0x220] ;  /* 0x00008800ff0ccb82 */ /* 0x000e220000000a00 */
[----:B------:R-:W-:-:S03]  /*0960*/  ISETP.GE.AND P3, PT, R2, R3, PT ;  /* 0x000000030200720c */ /* 0x000fc60003f66270 */
[----:B------:R-:W-:-:S04]  /*0970*/  @!P2 IMAD.X R25, RZ, RZ, R15, P5 ;  /* 0x000000ffff19a224 */ /* 0x000fc800028e060f */
[----:B------:R-:W3:Y:S01]  /*0980*/  @!P4 LDC.64 R14, c[0x0][0x228] ;  /* 0x00008a00ff0ecb82 */ /* 0x000ee20000000a00 */
[----:B------:R-:W-:Y:S01]  /*0990*/  IMAD.MOV.U32 R9, RZ, RZ, RZ ;  /* 0x000000ffff097224 */ /* 0x000fe200078e00ff */
[----:B------:R-:W-:Y:S02]  /*09a0*/  PRMT R20, RZ, 0x7610, R20 ;  /* 0x00007610ff147816 */ /* 0x000fe40000000014 */
[C---:B-1----:R-:W-:Y:S02]  /*09b0*/  @!P1 IADD3 R18, P5, R29.reuse, R18, RZ ;  /* 0x000000121d129210 */ /* 0x042fe40007fbe0ff */
[C---:B------:R-:W-:Y:S01]  /*09c0*/  @!P3 VIADD R21, R2.reuse, UR4 ;  /* 0x000000040215bc36 */ /* 0x040fe20008000000 */
[----:B------:R1:W2:Y:S01]  /*09d0*/  @!P2 LDG.E.U8 R9, desc[UR10][R26.64] ;  /* 0x0000000a1a09a981 */ /* 0x0002a2000c1e1100 */
[----:B------:R-:W-:Y:S02]  /*09e0*/  @!P3 VIADD R2, R2, 0x80 ;  /* 0x000000800202b836 */ /* 0x000fe40000000000 */
[----:B------:R-:W-:Y:S01]  /*09f0*/  @!P1 IMAD.X R19, RZ, RZ, R19, P5 ;  /* 0x000000ffff139224 */ /* 0x000fe200028e0613 */
[----:B------:R0:W2:Y:S01]  /*0a00*/  @!P2 LDG.E.U8 R20, desc[UR10][R24.64] ;  /* 0x0000000a1814a981 */ /* 0x0000a2000c1e1100 */
[----:B-----5:R-:W-:Y:S01]  /*0a10*/  @!P1 IADD3 R28, P5, R29, R16, RZ ;  /* 0x000000101d1c9210 */ /* 0x020fe20007fbe0ff */
[----:B------:R-:W-:Y:S01]  /*0a20*/  IMAD.MOV.U32 R22, RZ, RZ, RZ ;  /* 0x000000ffff167224 */ /* 0x000fe200078e00ff */
[----:B------:R-:W-:-:S02]  /*0a30*/  ISETP.GE.AND P2, PT, R2, R3, PT ;  /* 0x000000030200720c */ /* 0x000fc40003f46270 */
[----:B-1----:R-:W-:Y:S01]  /*0a40*/  PRMT R26, RZ, 0x7610, R26 ;  /* 0x00007610ff1a7816 */ /* 0x002fe2000000001a */
[----:B------:R-:W-:Y:S02]  /*0a50*/  @!P1 IMAD.X R29, RZ, RZ, R17, P5 ;  /* 0x000000ffff1d9224 */ /* 0x000fe400028e0611 */
[----:B------:R1:W5:Y:S01]  /*0a60*/  @!P1 LDG.E.U8 R22, desc[UR10][R18.64] ;  /* 0x0000000a12169981 */ /* 0x000362000c1e1100 */
[----:B0-----:R-:W-:-:S03]  /*0a70*/  @!P4 IADD3 R24, P6, R23, R12, RZ ;  /* 0x0000000c1718c210 */ /* 0x001fc60007fde0ff */
[----:B------:R-:W5:Y:S01]  /*0a80*/  @!P1 LDG.E.U8 R26, desc[UR10][R28.64] ;  /* 0x0000000a1c1a9981 */ /* 0x000f62000c1e1100 */
[----:B---3--:R-:W-:Y:S01]  /*0a90*/  @!P4 IADD3 R16, P1, R23, R14, RZ ;  /* 0x0000000e1710c210 */ /* 0x008fe20007f3e0ff */
[----:B-1----:R-:W0:Y:S01]  /*0aa0*/  @!P3 LDC.64 R18, c[0x0][0x228] ;  /* 0x00008a00ff12bb82 */ /* 0x002e220000000a00 */
[----:B------:R-:W-:Y:S01]  /*0ab0*/  @!P4 IMAD.X R25, RZ, RZ, R13, P6 ;  /* 0x000000ffff19c224 */ /* 0x000fe200030e060d */
[----:B------:R-:W-:Y:S02]  /*0ac0*/  PRMT R23, RZ, 0x7610, R23 ;  /* 0x00007610ff177816 */ /* 0x000fe40000000017 */
[----:B------:R-:W-:-:S04]  /*0ad0*/  @!P4 IMAD.X R17, RZ, RZ, R15, P1 ;  /* 0x000000ffff11c224 */ /* 0x000fc800008e060f */
[----:B------:R-:W1:Y:S01]  /*0ae0*/  @!P2 LDC.64 R12, c[0x0][0x228] ;  /* 0x00008a00ff0cab82 */ /* 0x000e620000000a00 */
[----:B------:R3:W5:Y:S01]  /*0af0*/  @!P4 LDG.E.U8 R23, desc[UR10][R16.64] ;  /* 0x0000000a1017c981 */ /* 0x000762000c1e1100 */
[----:B------:R-:W-:-:S06]  /*0b00*/  IMAD.MOV.U32 R27, RZ, RZ, RZ ;  /* 0x000000ffff1b7224 */ /* 0x000fcc00078e00ff */
[----:B------:R-:W1:Y:S01]  /*0b10*/  @!P3 LDC.64 R14, c[0x0][0x220] ;  /* 0x00008800ff0ebb82 */ /* 0x000e620000000a00 */
[----:B------:R0:W5:Y:S07]  /*0b20*/  @!P4 LDG.E.U8 R27, desc[UR10][R24.64] ;  /* 0x0000000a181bc981 */ /* 0x00016e000c1e1100 */
[----:B---3--:R-:W3:Y:S01]  /*0b30*/  @!P2 LDC.64 R16, c[0x0][0x220] ;  /* 0x00008800ff10ab82 */ /* 0x008ee20000000a00 */
[----:B0-----:R-:W-:Y:S01]  /*0b40*/  @!P3 IADD3 R18, P1, R21, R18, RZ ;  /* 0x000000121512b210 */ /* 0x001fe20007f3e0ff */
[----:B------:R-:W-:Y:S01]  /*0b50*/  @!P2 VIADD R25, R2, UR4 ;  /* 0x000000040219ac36 */ /* 0x000fe20008000000 */
[----:B------:R-:W-:-:S03]  /*0b60*/  PRMT R28, RZ, 0x7610, R28 ;  /* 0x00007610ff1c7816 */ /* 0x000fc6000000001c */
[----:B------:R-:W-:Y:S01]  /*0b70*/  @!P3 IMAD.X R19, RZ, RZ, R19, P1 ;  /* 0x000000ffff13b224 */ /* 0x000fe200008e0613 */
[----:B-1----:R-:W-:Y:S02]  /*0b80*/  @!P2 IADD3 R12, P1, R25, R12, RZ ;  /* 0x0000000c190ca210 */ /* 0x002fe40007f3e0ff */
[----:B------:R-:W-:Y:S02]  /*0b90*/  PRMT R2, RZ, 0x7610, R2 ;  /* 0x00007610ff027816 */ /* 0x000fe40000000002 */
[----:B------:R0:W5:Y:S01]  /*0ba0*/  @!P3 LDG.E.U8 R28, desc[UR10][R18.64] ;  /* 0x0000000a121cb981 */ /* 0x000162000c1e1100 */
[----:B------:R-:W-:Y:S01]  /*0bb0*/  @!P2 IMAD.X R13, RZ, RZ, R13, P1 ;  /* 0x000000ffff0da224 */ /* 0x000fe200008e060d */
[----:B------:R-:W-:-:S04]  /*0bc0*/  @!P3 IADD3 R14, P4, R21, R14, RZ ;  /* 0x0000000e150eb210 */ /* 0x000fc80007f9e0ff */
[----:B------:R1:W5:Y:S01]  /*0bd0*/  @!P2 LDG.E.U8 R2, desc[UR10][R12.64] ;  /* 0x0000000a0c02a981 */ /* 0x000362000c1e1100 */
[----:B------:R-:W-:Y:S01]  /*0be0*/  IMAD.MOV.U32 R21, RZ, RZ, RZ ;  /* 0x000000ffff157224 */ /* 0x000fe200078e00ff */
[----:B---3--:R-:W-:Y:S01]  /*0bf0*/  @!P2 IADD3 R16, P1, R25, R16, RZ ;  /* 0x000000101910a210 */ /* 0x008fe20007f3e0ff */
[----:B0-----:R-:W-:Y:S02]  /*0c00*/  IMAD.MOV.U32 R18, RZ, RZ, RZ ;  /* 0x000000ffff127224 */ /* 0x001fe400078e00ff */
[----:B------:R-:W-:Y:S01]  /*0c10*/  @!P3 IMAD.X R15, RZ, RZ, R15, P4 ;  /* 0x000000ffff0fb224 */ /* 0x000fe200020e060f */
[----:B-1----:R-:W0:Y:S01]  /*0c20*/  @!P0 LDC.64 R12, c[0x0][0x218] ;  /* 0x00008600ff0c8b82 */ /* 0x002e220000000a00 */
[----:B------:R-:W-:-:S03]  /*0c30*/  @!P2 IMAD.X R17, RZ, RZ, R17, P1 ;  /* 0x000000ffff11a224 */ /* 0x000fc600008e0611 */
[----:B------:R2:W3:Y:S04]  /*0c40*/  @!P3 LDG.E.U8 R21, desc[UR10][R14.64] ;  /* 0x0000000a0e15b981 */ /* 0x0004e8000c1e1100 */
[----:B------:R-:W3:Y:S01]  /*0c50*/  @!P2 LDG.E.U8 R18, desc[UR10][R16.64] ;  /* 0x0000000a1012a981 */ /* 0x000ee2000c1e1100 */
[----:B------:R-:W-:Y:S04]  /*0c60*/  BSSY B0, `(.L_x_17208) ;  /* 0x0000068000007945 */ /* 0x000fe80003800000 */
[----:B------:R-:W-:Y:S01]  /*0c70*/  BSSY B1, `(.L_x_17209) ;  /* 0x000005f000017945 */ /* 0x000fe20003800000 */
[----:B----4-:R-:W-:-:S02]  /*0c80*/  @!P0 LOP3.LUT R19, R6, 0xffff, RZ, 0xc0, !PT ;  /* 0x0000ffff06138812 */ /* 0x010fc400078ec0ff */
[----:B------:R-:W-:Y:S02]  /*0c90*/  @!P0 LOP3.LUT R6, R6, 0xff, RZ, 0xc0, !PT ;  /* 0x000000ff06068812 */ /* 0x000fe400078ec0ff */
[----:B------:R-:W-:Y:S02]  /*0ca0*/  @!P0 PRMT R24, R19, 0x8880, RZ ;  /* 0x0000888013188816 */ /* 0x000fe400000000ff */
[----:B------:R-:W-:Y:S02]  /*0cb0*/  @!P0 ISETP.GT.U32.AND P1, PT, R6, 0x7, PT ;  /* 0x000000070600880c */ /* 0x000fe40003f24070 */
[----:B------:R-:W-:Y:S02]  /*0cc0*/  @!P0 SHF.L.U32 R7, R7, R24, RZ ;  /* 0x0000001807078219 */ /* 0x000fe400000006ff */
[----:B--2---:R-:W-:Y:S02]  /*0cd0*/  LOP3.LUT R14, R5, 0xffff, RZ, 0xc0, !PT ;  /* 0x0000ffff050e7812 */ /* 0x004fe400078ec0ff */
[----:B------:R-:W-:-:S02]  /*0ce0*/  @!P0 SEL R0, R7, RZ, !P1 ;  /* 0x000000ff07008207 */ /* 0x000fc40004800000 */
[----:B------:R-:W-:Y:S02]  /*0cf0*/  PRMT R7, R14, 0x8880, RZ ;  /* 0x000088800e077816 */ /* 0x000fe400000000ff */
[----:B------:R-:W-:Y:S02]  /*0d00*/  LOP3.LUT R19, R8, 0xffff, RZ, 0xc0, !PT ;  /* 0x0000ffff08137812 */ /* 0x000fe400078ec0ff */
[----:B------:R-:W-:Y:S01]  /*0d10*/  SHF.L.U32 R10, R10, R7, RZ ;  /* 0x000000070a0a7219 */ /* 0x000fe200000006ff */
[----:B------:R-:W-:Y:S01]  /*0d20*/  @!P0 VIADD R7, R4, UR4 ;  /* 0x0000000404078c36 */ /* 0x000fe20008000000 */
[----:B------:R-:W-:Y:S02]  /*0d30*/  LOP3.LUT R5, R5, 0xff, RZ, 0xc0, !PT ;  /* 0x000000ff05057812 */ /* 0x000fe400078ec0ff */
[----:B------:R-:W-:Y:S02]  /*0d40*/  PRMT R6, R19, 0x8880, RZ ;  /* 0x0000888013067816 */ /* 0x000fe400000000ff */
[----:B------:R-:W-:-:S02]  /*0d50*/  ISETP.GT.U32.AND P5, PT, R5, 0x7, PT ;  /* 0x000000070500780c */ /* 0x000fc40003fa4070 */
[----:B0-----:R-:W-:Y:S02]  /*0d60*/  @!P0 IADD3 R12, P2, R7, R12, RZ ;  /* 0x0000000c070c8210 */ /* 0x001fe40007f5e0ff */
[----:B------:R-:W-:Y:S01]  /*0d70*/  SHF.L.U32 R11, R11, R6, RZ ;  /* 0x000000060b0b7219 */ /* 0x000fe200000006ff */
[----:B------:R-:W-:Y:S02]  /*0d80*/  @!P0 VIADD R4, R4, 0x80 ;  /* 0x0000008004048836 */ /* 0x000fe40000000000 */
[----:B------:R-:W-:Y:S01]  /*0d90*/  @!P0 IMAD.X R13, RZ, RZ, R13, P2 ;  /* 0x000000ffff0d8224 */ /* 0x000fe200010e060d */
[----:B------:R-:W-:Y:S02]  /*0da0*/  LOP3.LUT R8, R8, 0xff, RZ, 0xc0, !PT ;  /* 0x000000ff08087812 */ /* 0x000fe400078ec0ff */
[----:B------:R-:W-:Y:S02]  /*0db0*/  LOP3.LUT R6, R20, 0xffff, RZ, 0xc0, !PT ;  /* 0x0000ffff14067812 */ /* 0x000fe400078ec0ff */
[----:B------:R0:W-:Y:S02]  /*0dc0*/  @!P0 STG.E.U8 desc[UR10][R12.64], R0 ;  /* 0x000000000c008986 */ /* 0x0001e4000c10110a */
[----:B------:R-:W-:-:S02]  /*0dd0*/  PRMT R6, R6, 0x8880, RZ ;  /* 0x0000888006067816 */ /* 0x000fc400000000ff */
[----:B-----5:R-:W-:-:S04]  /*0de0*/  LOP3.LUT R5, R26, 0xffff, RZ, 0xc0, !PT ;  /* 0x0000ffff1a057812 */ /* 0x020fc800078ec0ff */
[----:B------:R-:W-:Y:S02]  /*0df0*/  PRMT R5, R5, 0x8880, RZ ;  /* 0x0000888005057816 */ /* 0x000fe400000000ff */
[----:B0-----:R-:W-:Y:S02]  /*0e00*/  SEL R13, R10, RZ, !P5 ;  /* 0x000000ff0a0d7207 */ /* 0x001fe40006800000 */
[----:B------:R-:W-:Y:S02]  /*0e10*/  SHF.L.U32 R22, R22, R5, RZ ;  /* 0x0000000516167219 */ /* 0x000fe400000006ff */
[----:B------:R-:W-:Y:S02]  /*0e20*/  ISETP.GE.AND P5, PT, R4, R3, PT ;  /* 0x000000030400720c */ /* 0x000fe40003fa6270 */
[----:B------:R-:W-:Y:S02]  /*0e30*/  ISETP.GT.U32.AND P6, PT, R8, 0x7, PT ;  /* 0x000000070800780c */ /* 0x000fe40003fc4070 */
[----:B------:R-:W-:-:S02]  /*0e40*/  SHF.L.U32 R9, R9, R6, RZ ;  /* 0x0000000609097219 */ /* 0x000fc400000006ff */
[C---:B------:R-:W-:Y:S02]  /*0e50*/  LOP3.LUT R6, R23.reuse, 0xff, RZ, 0xc0, !PT ;  /* 0x000000ff17067812 */ /* 0x040fe400078ec0ff */
[----:B------:R-:W-:Y:S02]  /*0e60*/  LOP3.LUT R23, R23, 0xffff, RZ, 0xc0, !PT ;  /* 0x0000ffff17177812 */ /* 0x000fe400078ec0ff */
[----:B------:R-:W-:Y:S02]  /*0e70*/  ISETP.GT.U32.AND P3, PT, R6, 0x7, PT ;  /* 0x000000070600780c */ /* 0x000fe40003f64070 */
[----:B------:R-:W-:Y:S02]  /*0e80*/  LOP3.LUT R20, R20, 0xff, RZ, 0xc0, !PT ;  /* 0x000000ff14147812 */ /* 0x000fe400078ec0ff */
[----:B------:R-:W-:Y:S02]  /*0e90*/  LOP3.LUT R26, R26, 0xff, RZ, 0xc0, !PT ;  /* 0x000000ff1a1a7812 */ /* 0x000fe400078ec0ff */
[----:B------:R-:W-:-:S02]  /*0ea0*/  PRMT R6, R23, 0x8880, RZ ;  /* 0x0000888017067816 */ /* 0x000fc400000000ff */
[----:B------:R-:W-:Y:S02]  /*0eb0*/  ISETP.GT.U32.AND P1, PT, R20, 0x7, PT ;  /* 0x000000071400780c */ /* 0x000fe40003f24070 */
[----:B------:R-:W-:-:S04]  /*0ec0*/  LOP3.LUT R5, R28, 0xffff, RZ, 0xc0, !PT ;  /* 0x0000ffff1c057812 */ /* 0x000fc800078ec0ff */
[----:B------:R-:W-:Y:S02]  /*0ed0*/  PRMT R8, R5, 0x8880, RZ ;  /* 0x0000888005087816 */ /* 0x000fe400000000ff */
[----:B------:R-:W-:Y:S02]  /*0ee0*/  LOP3.LUT R5, R2, 0xffff, RZ, 0xc0, !PT ;  /* 0x0000ffff02057812 */ /* 0x000fe400078ec0ff */
[----:B------:R-:W-:Y:S02]  /*0ef0*/  LOP3.LUT R28, R28, 0xff, RZ, 0xc0, !PT ;  /* 0x000000ff1c1c7812 */ /* 0x000fe400078ec0ff */
[----:B------:R-:W-:Y:S02]  /*0f00*/  PRMT R5, R5, 0x8880, RZ ;  /* 0x0000888005057816 */ /* 0x000fe400000000ff */
[----:B------:R-:W-:Y:S02]  /*0f10*/  LOP3.LUT R2, R2, 0xff, RZ, 0xc0, !PT ;  /* 0x000000ff02027812 */ /* 0x000fe400078ec0ff */
[----:B------:R-:W-:-:S02]  /*0f20*/  ISETP.GT.U32.AND P4, PT, R26, 0x7, PT ;  /* 0x000000071a00780c */ /* 0x000fc40003f84070 */
[----:B------:R-:W-:Y:S02]  /*0f30*/  SHF.L.U32 R6, R27, R6, RZ ;  /* 0x000000061b067219 */ /* 0x000fe400000006ff */
[----:B------:R-:W-:Y:S02]  /*0f40*/  ISETP.GT.U32.AND P2, PT, R28, 0x7, PT ;  /* 0x000000071c00780c */ /* 0x000fe40003f44070 */
[----:B---3--:R-:W-:Y:S02]  /*0f50*/  SHF.L.U32 R8, R21, R8, RZ ;  /* 0x0000000815087219 */ /* 0x008fe400000006ff */
[----:B------:R-:W-:Y:S02]  /*0f60*/  ISETP.GT.U32.AND P0, PT, R2, 0x7, PT ;  /* 0x000000070200780c */ /* 0x000fe40003f04070 */
        /* <DEDUP_REMOVED lines=22> */
.L_x_17210:
        /* <DEDUP_REMOVED lines=8> */
.L_x_17211:
        /* <DEDUP_REMOVED lines=8> */
.L_x_17212:
        /* <DEDUP_REMOVED lines=9> */
.L_x_17213:
[----:B------:R-:W-:Y:S05]  /*1260*/  BSYNC B1 ;  /* 0x0000000000017941 */ /* 0x000fea0003800000 */
.L_x_17209:
[----:B------:R-:W-:-:S13]  /*1270*/  ISETP.GE.AND P0, PT, R4, R3, PT ;  /* 0x000000030400720c */ /* 0x000fda0003f06270 */
[----:B-1----:R-:W1:Y:S01]  /*1280*/  @!P0 LDC.64 R8, c[0x0][0x218] ;  /* 0x00008600ff088b82 */ /* 0x002e620000000a00 */
[C---:B0-2---:R-:W-:Y:S02]  /*1290*/  @!P0 VIADD R7, R4.reuse, UR4 ;  /* 0x0000000404078c36 */ /* 0x045fe40008000000 */
[----:B------:R-:W-:-:S03]  /*12a0*/  @!P0 VIADD R4, R4, 0x80 ;  /* 0x0000008004048836 */ /* 0x000fc60000000000 */
[----:B-1----:R-:W-:-:S05]  /*12b0*/  @!P0 IADD3 R6, P1, R7, R8, RZ ;  /* 0x0000000807068210 */ /* 0x002fca0007f3e0ff */
[----:B------:R-:W-:-:S05]  /*12c0*/  @!P0 IMAD.X R7, RZ, RZ, R9, P1 ;  /* 0x000000ffff078224 */ /* 0x000fca00008e0609 */
[----:B------:R2:W-:Y:S03]  /*12d0*/  @!P0 STG.E.U8 desc[UR10][R6.64], R2 ;  /* 0x0000000206008986 */ /* 0x0005e6000c10110a */
.L_x_17214:
[----:B------:R-:W-:Y:S05]  /*12e0*/  BSYNC B0 ;  /* 0x0000000000007941 */ /* 0x000fea0003800000 */
.L_x_17208:
        /* <DEDUP_REMOVED lines=9> */
.L_x_17215:
        /* <DEDUP_REMOVED lines=16> */
.L_x_20663:


//--------------------- .text._ZN2at6native29vectorized_elementwise_kernelILi4ENS0_13BinaryFunctorIaaaZZZNS0_18lshift_kernel_cudaERNS_18TensorIteratorBaseEENKUlvE_clEvENKUlvE0_clEvEUlaaE_EESt5arrayIPcLm3EEEEviT0_T1_ --------------------------
	.section	.text._ZN2at6native29vectorized_elementwise_kernelILi4ENS0_13BinaryFunctorIaaaZZZNS0_18lshift_kernel_cudaERNS_18TensorIteratorBaseEENKUlvE_clEvENKUlvE0_clEvEUlaaE_EESt5arrayIPcLm3EEEEviT0_T1_,"ax",@progbits
	.align	128
        .global         _ZN2at6native29vectorized_elementwise_kernelILi4ENS0_13BinaryFunctorIaaaZZZNS0_18lshift_kernel_cudaERNS_18TensorIteratorBaseEENKUlvE_clEvENKUlvE0_clEvEUlaaE_EESt5arrayIPcLm3EEEEviT0_T1_
        .type           _ZN2at6native29vectorized_elementwise_kernelILi4ENS0_13BinaryFunctorIaaaZZZNS0_18lshift_kernel_cudaERNS_18TensorIteratorBaseEENKUlvE_clEvENKUlvE0_clEvEUlaaE_EESt5arrayIPcLm3EEEEviT0_T1_,@function
        .size           _ZN2at6native29vectorized_elementwise_kernelILi4ENS0_13BinaryFunctorIaaaZZZNS0_18lshift_kernel_cudaERNS_18TensorIteratorBaseEENKUlvE_clEvENKUlvE0_clEvEUlaaE_EESt5arrayIPcLm3EEEEviT0_T1_,(.L_x_20664 - _ZN2at6native29vectorized_elementwise_kernelILi4ENS0_13BinaryFunctorIaaaZZZNS0_18lshift_kernel_cudaERNS_18TensorIteratorBaseEENKUlvE_clEvENKUlvE0_clEvEUlaaE_EESt5arrayIPcLm3EEEEviT0_T1_)
        .other          _ZN2at6native29vectorized_elementwise_kernelILi4ENS0_13BinaryFunctorIaaaZZZNS0_18lshift_kernel_cudaERNS_18TensorIteratorBaseEENKUlvE_clEvENKUlvE0_clEvEUlaaE_EESt5arrayIPcLm3EEEEviT0_T1_,@"STO_CUDA_ENTRY STV_DEFAULT"
_ZN2at6native29vectorized_elementwise_kernelILi4ENS0_13BinaryFunctorIaaaZZZNS0_18lshift_kernel_cudaERNS_18TensorIteratorBaseEENKUlvE_clEvENKUlvE0_clEvEUlaaE_EESt5arrayIPcLm3EEEEviT0_T1_:
.text._ZN2at6native29vectorized_elementwise_kernelILi4ENS0_13BinaryFunctorIaaaZZZNS0_18lshift_kernel_cudaERNS_18TensorIteratorBaseEENKUlvE_clEvENKUlvE0_clEvEUlaaE_EESt5arrayIPcLm3EEEEviT0_T1_:
        /* <DEDUP_REMOVED lines=30> */
[C---:B------:R-:W-:Y:S02]  /*01e0*/  PRMT R9, R13.reuse, 0x7771, RZ ;  /* 0x000077710d097816 */ /* 0x040fe400000000ff */
[----:B------:R-:W-:Y:S02]  /*01f0*/  PRMT R10, R13, 0x7772, RZ ;  /* 0x000077720d0a7816 */ /* 0x000fe400000000ff */
[----:B------:R-:W-:Y:S02]  /*0200*/  ISETP.GT.U32.AND P2, PT, R8, 0x7, PT ;  /* 0x000000070800780c */ /* 0x000fe40003f44070 */
[----:B------:R-:W-:Y:S02]  /*0210*/  ISETP.GT.U32.AND P3, PT, R9, 0x7, PT ;  /* 0x000000070900780c */ /* 0x000fe40003f64070 */
[----:B---3--:R-:W-:-:S02]  /*0220*/  PRMT R8, R12, 0x7770, RZ ;  /* 0x000077700c087816 */ /* 0x008fc400000000ff */
[----:B0-----:R-:W-:Y:S02]  /*0230*/  PRMT R6, R12, 0x7771, RZ ;  /* 0x000077710c067816 */ /* 0x001fe400000000ff */
[C---:B------:R-:W-:Y:S02]  /*0240*/  PRMT R7, R13.reuse, 0x8880, RZ ;  /* 0x000088800d077816 */ /* 0x040fe400000000ff */
[C---:B------:R-:W-:Y:S02]  /*0250*/  PRMT R9, R13.reuse, 0x9991, RZ ;  /* 0x000099910d097816 */ /* 0x040fe400000000ff */
[----:B------:R-:W-:Y:S02]  /*0260*/  ISETP.GT.U32.AND P1, PT, R10, 0x7, PT ;  /* 0x000000070a00780c */ /* 0x000fe40003f24070 */
[----:B-1----:R-:W-:Y:S02]  /*0270*/  PRMT R5, R12, 0x7772, RZ ;  /* 0x000077720c057816 */ /* 0x002fe400000000ff */
[----:B------:R-:W-:-:S02]  /*0280*/  PRMT R10, R13, 0xaaa2, RZ ;  /* 0x0000aaa20d0a7816 */ /* 0x000fc400000000ff */
[----:B------:R-:W-:Y:S02]  /*0290*/  SHF.L.U32 R7, R8, R7, RZ ;  /* 0x0000000708077219 */ /* 0x000fe400000006ff */
[----:B------:R-:W-:Y:S02]  /*02a0*/  SHF.L.U32 R6, R6, R9, RZ ;  /* 0x0000000906067219 */ /* 0x000fe400000006ff */
[----:B------:R-:W-:Y:S02]  /*02b0*/  SHF.L.U32 R5, R5, R10, RZ ;  /* 0x0000000a05057219 */ /* 0x000fe400000006ff */
[----:B------:R-:W-:Y:S02]  /*02c0*/  PRMT R11, R13, 0x7773, RZ ;  /* 0x000077730d0b7816 */ /* 0x000fe400000000ff */
[----:B------:R-:W-:Y:S02]  /*02d0*/  SEL R7, R7, RZ, !P2 ;  /* 0x000000ff07077207 */ /* 0x000fe40005000000 */
[----:B------:R-:W-:-:S02]  /*02e0*/  SEL R6, R6, RZ, !P3 ;  /* 0x000000ff06067207 */ /* 0x000fc40005800000 */
[C---:B----4-:R-:W-:Y:S02]  /*02f0*/  PRMT R8, R2.reuse, 0x7770, RZ ;  /* 0x0000777002087816 */ /* 0x050fe400000000ff */
[C---:B------:R-:W-:Y:S02]  /*0300*/  PRMT R9, R2.reuse, 0x7771, RZ ;  /* 0x0000777102097816 */ /* 0x040fe400000000ff */
[----:B------:R-:W-:Y:S02]  /*0310*/  PRMT R10, R2, 0x7772, RZ ;  /* 0x00007772020a7816 */ /* 0x000fe400000000ff */
[----:B------:R-:W-:Y:S02]  /*0320*/  ISETP.GT.U32.AND P0, PT, R11, 0x7, PT ;  /* 0x000000070b00780c */ /* 0x000fe40003f04070 */
[----:B------:R-:W-:Y:S02]  /*0330*/  PRMT R6, R6, 0x7604, R7 ;  /* 0x0000760406067816 */ /* 0x000fe40000000007 */
[----:B------:R-:W-:-:S02]  /*0340*/  ISETP.GT.U32.AND P2, PT, R8, 0x7, PT ;  /* 0x000000070800780c */ /* 0x000fc40003f44070 */
[----:B------:R-:W-:Y:S02]  /*0350*/  ISETP.GT.U32.AND P3, PT, R9, 0x7, PT ;  /* 0x000000070900780c */ /* 0x000fe40003f64070 */
[----:B------:R-:W-:Y:S02]  /*0360*/  ISETP.GT.U32.AND P4, PT, R10, 0x7, PT ;  /* 0x000000070a00780c */ /* 0x000fe40003f84070 */
[----:B------:R-:W-:Y:S02]  /*0370*/  PRMT R4, R12, 0x7773, RZ ;  /* 0x000077730c047816 */ /* 0x000fe400000000ff */
[----:B------:R-:W-:Y:S02]  /*0380*/  PRMT R11, R13, 0xbbb3, RZ ;  /* 0x0000bbb30d0b7816 */ /* 0x000fe400000000ff */
[----:B------:R-:W-:Y:S02]  /*0390*/  PRMT R10, R2, 0x8880, RZ ;  /* 0x00008880020a7816 */ /* 0x000fe400000000ff */
[----:B-----5:R-:W-:-:S02]  /*03a0*/  PRMT R7, R3, 0x7770, RZ ;  /* 0x0000777003077816 */ /* 0x020fc400000000ff */
[----:B------:R-:W-:Y:S02]  /*03b0*/  PRMT R9, R2, 0x9991, RZ ;  /* 0x0000999102097816 */ /* 0x000fe400000000ff */
[----:B------:R-:W-:Y:S02]  /*03c0*/  PRMT R8, R3, 0x7771, RZ ;  /* 0x0000777103087816 */ /* 0x000fe400000000ff */
[----:B------:R-:W-:Y:S02]  /*03d0*/  SHF.L.U32 R4, R4, R11, RZ ;  /* 0x0000000b04047219 */ /* 0x000fe400000006ff */
[----:B------:R-:W-:Y:S02]  /*03e0*/  SHF.L.U32 R7, R7, R10, RZ ;  /* 0x0000000a07077219 */ /* 0x000fe400000006ff */
[----:B------:R-:W-:Y:S02]  /*03f0*/  SHF.L.U32 R8, R8, R9, RZ ;  /* 0x0000000908087219 */ /* 0x000fe400000006ff */
[----:B------:R-:W-:-:S02]  /*0400*/  PRMT R11, R2, 0x7773, RZ ;  /* 0x00007773020b7816 */ /* 0x000fc400000000ff */
[C---:B------:R-:W-:Y:S02]  /*0410*/  PRMT R9, R2.reuse, 0xaaa2, RZ ;  /* 0x0000aaa202097816 */ /* 0x040fe400000000ff */
[----:B------:R-:W-:Y:S02]  /*0420*/  PRMT R10, R2, 0xbbb3, RZ ;  /* 0x0000bbb3020a7816 */ /* 0x000fe400000000ff */
[----:B------:R-:W-:Y:S02]  /*0430*/  PRMT R2, R3, 0x7772, RZ ;  /* 0x0000777203027816 */ /* 0x000fe400000000ff */
[----:B------:R-:W-:Y:S02]  /*0440*/  SEL R7, R7, RZ, !P2 ;  /* 0x000000ff07077207 */ /* 0x000fe40005000000 */
[----:B------:R-:W-:Y:S02]  /*0450*/  SEL R8, R8, RZ, !P3 ;  /* 0x000000ff08087207 */ /* 0x000fe40005800000 */
[----:B------:R-:W-:-:S02]  /*0460*/  PRMT R3, R3, 0x7773, RZ ;  /* 0x0000777303037816 */ /* 0x000fc400000000ff */
[----:B------:R-:W-:Y:S02]  /*0470*/  SHF.L.U32 R2, R2, R9, RZ ;  /* 0x0000000902027219 */ /* 0x000fe400000006ff */
[----:B------:R-:W-:Y:S02]  /*0480*/  PRMT R8, R8, 0x7604, R7 ;  /* 0x0000760408087816 */ /* 0x000fe40000000007 */
[----:B------:R-:W-:Y:S02]  /*0490*/  ISETP.GT.U32.AND P5, PT, R11, 0x7, PT ;  /* 0x000000070b00780c */ /* 0x000fe40003fa4070 */
[----:B------:R-:W-:Y:S01]  /*04a0*/  SHF.L.U32 R10, R3, R10, RZ ;  /* 0x0000000a030a7219 */ /* 0x000fe200000006ff */
[----:B------:R-:W-:Y:S01]  /*04b0*/  IMAD.U32 R3, RZ, RZ, UR6 ;  /* 0x00000006ff037e24 */ /* 0x000fe2000f8e00ff */
[----:B------:R-:W-:Y:S02]  /*04c0*/  SEL R5, R5, RZ, !P1 ;  /* 0x000000ff05057207 */ /* 0x000fe40004800000 */
[----:B------:R-:W-:Y:S01]  /*04d0*/  SEL R7, R2, RZ, !P4 ;  /* 0x000000ff02077207 */ /* 0x000fe20006000000 */
[----:B------:R-:W-:Y:S01]  /*04e0*/  IMAD.U32 R2, RZ, RZ, UR5 ;  /* 0x00000005ff027e24 */ /* 0x000fe2000f8e00ff */
[----:B------:R-:W-:-:S02]  /*04f0*/  PRMT R5, R5, 0x7054, R6 ;  /* 0x0000705405057816 */ /* 0x000fc40000000006 */
[----:B------:R-:W-:Y:S01]  /*0500*/  PRMT R7, R7, 0x7054, R8 ;  /* 0x0000705407077816 */ /* 0x000fe20000000008 */
[----:B------:R-:W-:Y:S01]  /*0510*/  IMAD.WIDE R2, R0, 0x4, R2 ;  /* 0x0000000400027825 */ /* 0x000fe200078e0202 */
[----:B------:R-:W-:Y:S02]  /*0520*/  SEL R4, R4, RZ, !P0 ;  /* 0x000000ff04047207 */ /* 0x000fe40004000000 */
[----:B------:R-:W-:Y:S02]  /*0530*/  SEL R10, R10, RZ, !P5 ;  /* 0x000000ff0a0a7207 */ /* 0x000fe40006800000 */
[----:B------:R-:W-:Y:S02]  /*0540*/  PRMT R5, R4, 0x654, R5 ;  /* 0x0000065404057816 */ /* 0x000fe40000000005 */
[----:B------:R-:W-:-:S03]  /*0550*/  PRMT R7, R10, 0x654, R7 ;  /* 0x000006540a077816 */ /* 0x000fc60000000007 */
[----:B------:R-:W-:Y:S04]  /*0560*/  STG.E desc[UR10][R2.64], R5 ;  /* 0x0000000502007986 */ /* 0x000fe8000c10190a */
[----:B------:R-:W-:Y:S01]  /*0570*/  STG.E desc[UR10][R2.64+0x200], R7 ;  /* 0x0002000702007986 */ /* 0x000fe2000c10190a */
[----:B------:R-:W-:Y:S05]  /*0580*/  EXIT ;  /* 0x000000000000794d */ /* 0x000fea0003800000 */
.L_x_17216:
        /* <DEDUP_REMOVED lines=176> */
.L_x_17219:
        /* <DEDUP_REMOVED lines=8> */
.L_x_17220:
        /* <DEDUP_REMOVED lines=8> */
.L_x_17221:
        /* <DEDUP_REMOVED lines=9> */
.L_x_17222:
[----:B------:R-:W-:Y:S05]  /*1220*/  BSYNC B1 ;  /* 0x0000000000017941 */ /* 0x000fea0003800000 */
.L_x_17218:
[----:B------:R-:W-:-:S13]  /*1230*/  ISETP.GE.AND P0, PT, R4, R3, PT ;  /* 0x000000030400720c */ /* 0x000fda0003f06270 */
[----:B-1----:R-:W1:Y:S01]  /*1240*/  @!P0 LDC.64 R8, c[0x0][0x218] ;  /* 0x00008600ff088b82 */ /* 0x002e620000000a00 */
[C---:B0-2---:R-:W-:Y:S02]  /*1250*/  @!P0 VIADD R7, R4.reuse, UR4 ;  /* 0x0000000404078c36 */ /* 0x045fe40008000000 */
[----:B------:R-:W-:-:S03]  /*1260*/  @!P0 VIADD R4, R4, 0x80 ;  /* 0x0000008004048836 */ /* 0x000fc60000000000 */
[----:B-1----:R-:W-:-:S05]  /*1270*/  @!P0 IADD3 R6, P1, R7, R8, RZ ;  /* 0x0000000807068210 */ /* 0x002fca0007f3e0ff */
[----:B------:R-:W-:-:S05]  /*1280*/  @!P0 IMAD.X R7, RZ, RZ, R9, P1 ;  /* 0x000000ffff078224 */ /* 0x000fca00008e0609 */
[----:B------:R2:W-:Y:S03]  /*1290*/  @!P0 STG.E.U8 desc[UR10][R6.64], R2 ;  /* 0x0000000206008986 */ /* 0x0005e6000c10110a */
.L_x_17223:
[----:B------:R-:W-:Y:S05]  /*12a0*/  BSYNC B0 ;  /* 0x0000000000007941 */ /* 0x000fea0003800000 */
.L_x_17217:
        /* <DEDUP_REMOVED lines=9> */
.L_x_17224:
        /* <DEDUP_REMOVED lines=12> */
.L_x_20664:


//--------------------- .text._ZN2at6native29vectorized_elementwise_kernelILi8ENS0_13BinaryFunctorIaaaZZZNS0_18lshift_kernel_cudaERNS_18TensorIteratorBaseEENKUlvE_clEvENKUlvE0_clEvEUlaaE_EESt5arrayIPcLm3EEEEviT0_T1_ --------------------------
	.section	.text._ZN2at6native29vectorized_elementwise_kernelILi8ENS0_13BinaryFunctorIaaaZZZNS0_18lshift_kernel_cudaERNS_18TensorIteratorBaseEENKUlvE_clEvENKUlvE0_clEvEUlaaE_EESt5arrayIPcLm3EEEEviT0_T1_,"ax",@progbits
	.align	128
        .global         _ZN2at6native29vectorized_elementwise_kernelILi8ENS0_13BinaryFunctorIaaaZZZNS0_18lshift_kernel_cudaERNS_18TensorIteratorBaseEENKUlvE_clEvENKUlvE0_clEvEUlaaE_EESt5arrayIPcLm3EEEEviT0_T1_
        .type           _ZN2at6native29vectorized_elementwise_kernelILi8ENS0_13BinaryFunctorIaaaZZZNS0_18lshift_kernel_cudaERNS_18TensorIteratorBaseEENKUlvE_clEvENKUlvE0_clEvEUlaaE_EESt5arrayIPcLm3EEEEviT0_T1_,@function
        .size           _ZN2at6native29vectorized_elementwise_kernelILi8ENS0_13BinaryFunctorIaaaZZZNS0_18lshift_kernel_cudaERNS_18TensorIteratorBaseEENKUlvE_clEvENKUlvE0_clEvEUlaaE_EESt5arrayIPcLm3EEEEviT0_T1_,(.L_x_20665 - _ZN2at6native29vectorized_elementwise_kernelILi8ENS0_13BinaryFunctorIaaaZZZNS0_18lshift_kernel_cudaERNS_18TensorIteratorBaseEENKUlvE_clEvENKUlvE0_clEvEUlaaE_EESt5arrayIPcLm3EEEEviT0_T1_)
        .other          _ZN2at6native29vectorized_elementwise_kernelILi8ENS0_13BinaryFunctorIaaaZZZNS0_18lshift_kernel_cudaERNS_18TensorIteratorBaseEENKUlvE_clEvENKUlvE0_clEvEUlaaE_EESt5arrayIPcLm3EEEEviT0_T1_,@"STO_CUDA_ENTRY STV_DEFAULT"
_ZN2at6native29vectorized_elementwise_kernelILi8ENS0_13BinaryFunctorIaaaZZZNS0_18lshift_kernel_cudaERNS_18TensorIteratorBaseEENKUlvE_clEvENKUlvE0_clEvEUlaaE_EESt5arrayIPcLm3EEEEviT0_T1_:
.text._ZN2at6native29vectorized_elementwise_kernelILi8ENS0_13BinaryFunctorIaaaZZZNS0_18lshift_kernel_cudaERNS_18TensorIteratorBaseEENKUlvE_clEvENKUlvE0_clEvEUlaaE_EESt5arrayIPcLm3EEEEviT0_T1_:
        /* <DEDUP_REMOVED lines=28> */
[----:B------:R-:W-:Y:S02]  /*01c0*/  PRMT R5, R3, 0x7632, R5 ;  /* 0x0000763203057816 */ /* 0x000fe40000000005 */
[----:B------:R-:W-:Y:S02]  /*01d0*/  ISETP.GT.U32.AND P5, PT, R4, 0x7, PT ;  /* 0x000000070400780c */ /* 0x000fe40003fa4070 */
[----:B------:R-:W-:Y:S02]  /*01e0*/  PRMT R4, R2, 0x7632, R4 ;  /* 0x0000763202047816 */ /* 0x000fe40000000004 */
[----:B---3--:R-:W-:Y:S02]  /*01f0*/  LOP3.LUT R11, R6, 0xffff, RZ, 0xc0, !PT ;  /* 0x0000ffff060b7812 */ /* 0x008fe400078ec0ff */
[----:B------:R-:W-:-:S02]  /*0200*/  LOP3.LUT R12, R2, 0xffff, RZ, 0xc0, !PT ;  /* 0x0000ffff020c7812 */ /* 0x000fc400078ec0ff */
[----:B------:R-:W-:Y:S02]  /*0210*/  LOP3.LUT R8, R3, 0xff, RZ, 0xc0, !PT ;  /* 0x000000ff03087812 */ /* 0x000fe400078ec0ff */
[----:B------:R-:W-:Y:S02]  /*0220*/  LOP3.LUT R4, R4, 0xff, RZ, 0xc0, !PT ;  /* 0x000000ff04047812 */ /* 0x000fe400078ec0ff */
[----:B------:R-:W-:Y:S02]  /*0230*/  LOP3.LUT R5, R5, 0xff, RZ, 0xc0, !PT ;  /* 0x000000ff05057812 */ /* 0x000fe400078ec0ff */
[----:B------:R-:W-:Y:S02]  /*0240*/  PRMT R10, R12, 0x8880, RZ ;  /* 0x000088800c0a7816 */ /* 0x000fe400000000ff */
[----:B------:R-:W-:Y:S02]  /*0250*/  LOP3.LUT R9, R11, 0xff, RZ, 0xc0, !PT ;  /* 0x000000ff0b097812 */ /* 0x000fe400078ec0ff */
[----:B------:R-:W-:-:S02]  /*0260*/  ISETP.GT.U32.AND P4, PT, R8, 0x7, PT ;  /* 0x000000070800780c */ /* 0x000fc40003f84070 */
[----:B------:R-:W-:Y:S02]  /*0270*/  ISETP.GT.U32.AND P3, PT, R4, 0x7, PT ;  /* 0x000000070400780c */ /* 0x000fe40003f64070 */
[----:B------:R-:W-:Y:S02]  /*0280*/  ISETP.GT.U32.AND P2, PT, R5, 0x7, PT ;  /* 0x000000070500780c */ /* 0x000fe40003f44070 */
[----:B------:R-:W-:Y:S02]  /*0290*/  SHF.L.U32 R4, R9, R10, RZ ;  /* 0x0000000a09047219 */ /* 0x000fe400000006ff */
[----:B------:R-:W-:Y:S02]  /*02a0*/  LOP3.LUT R8, R7, 0xffff, RZ, 0xc0, !PT ;  /* 0x0000ffff07087812 */ /* 0x000fe400078ec0ff */
[----:B------:R-:W-:Y:S02]  /*02b0*/  PRMT R5, R2, 0x7732, RZ ;  /* 0x0000773202057816 */ /* 0x000fe400000000ff */
[----:B------:R-:W-:-:S02]  /*02c0*/  PRMT R10, R6, 0x7732, RZ ;  /* 0x00007732060a7816 */ /* 0x000fc400000000ff */
[----:B------:R-:W-:Y:S02]  /*02d0*/  PRMT R7, R7, 0x7732, RZ ;  /* 0x0000773207077816 */ /* 0x000fe400000000ff */
[C---:B------:R-:W-:Y:S02]  /*02e0*/  PRMT R6, R3.reuse, 0x7732, RZ ;  /* 0x0000773203067816 */ /* 0x040fe400000000ff */
[----:B------:R-:W-:Y:S02]  /*02f0*/  LOP3.LUT R9, R3, 0xffff, RZ, 0xc0, !PT ;  /* 0x0000ffff03097812 */ /* 0x000fe400078ec0ff */
[----:B------:R-:W-:Y:S01]  /*0300*/  SHF.R.U32.HI R3, RZ, 0x8, R12 ;  /* 0x00000008ff037819 */ /* 0x000fe2000001160c */
[----:B------:R-:W-:Y:S01]  /*0310*/  IMAD.MOV.U32 R12, RZ, RZ, R5 ;  /* 0x000000ffff0c7224 */ /* 0x000fe200078e0005 */
[----:B------:R-:W-:Y:S01]  /*0320*/  SHF.R.U32.HI R2, RZ, 0x8, R11 ;  /* 0x00000008ff027819 */ /* 0x000fe2000001160b */
[----:B------:R-:W-:Y:S01]  /*0330*/  IMAD.MOV.U32 R11, RZ, RZ, R7 ;  /* 0x000000ffff0b7224 */ /* 0x000fe200078e0007 */
[----:B------:R-:W-:Y:S01]  /*0340*/  LOP3.LUT R3, R3, 0xffff, RZ, 0xc0, !PT ;  /* 0x0000ffff03037812 */ /* 0x000fe200078ec0ff */
[----:B------:R-:W-:Y:S01]  /*0350*/  IMAD.MOV.U32 R7, RZ, RZ, R6 ;  /* 0x000000ffff077224 */ /* 0x000fe200078e0006 */
[----:B------:R-:W-:-:S02]  /*0360*/  PRMT R14, R12, 0x8880, RZ ;  /* 0x000088800c0e7816 */ /* 0x000fc400000000ff */
[----:B------:R-:W-:Y:S02]  /*0370*/  SHF.R.U32.HI R12, RZ, 0x8, R12 ;  /* 0x00000008ff0c7819 */ /* 0x000fe4000001160c */
[----:B------:R-:W-:Y:S02]  /*0380*/  PRMT R18, R7, 0x8880, RZ ;  /* 0x0000888007127816 */ /* 0x000fe400000000ff */
[----:B------:R-:W-:Y:S02]  /*0390*/  LOP3.LUT R6, R2, 0xffff, RZ, 0xc0, !PT ;  /* 0x0000ffff02067812 */ /* 0x000fe400078ec0ff */
[----:B------:R-:W-:Y:S02]  /*03a0*/  PRMT R13, R3, 0x8880, RZ ;  /* 0x00008880030d7816 */ /* 0x000fe400000000ff */
[----:B------:R-:W-:Y:S02]  /*03b0*/  SHF.R.U32.HI R7, RZ, 0x8, R7 ;  /* 0x00000008ff077819 */ /* 0x000fe40000011607 */
[----:B------:R-:W-:-:S02]  /*03c0*/  LOP3.LUT R12, R12, 0xffff, RZ, 0xc0, !PT ;  /* 0x0000ffff0c0c7812 */ /* 0x000fc400078ec0ff */
[----:B------:R-:W-:Y:S02]  /*03d0*/  PRMT R17, R9, 0x8880, RZ ;  /* 0x0000888009117816 */ /* 0x000fe400000000ff */
[----:B------:R-:W-:Y:S02]  /*03e0*/  SHF.L.U32 R6, R6, R13, RZ ;  /* 0x0000000d06067219 */ /* 0x000fe400000006ff */
[----:B------:R-:W-:Y:S01]  /*03f0*/  SHF.R.U32.HI R9, RZ, 0x8, R9 ;  /* 0x00000008ff097819 */ /* 0x000fe20000011609 */
[----:B------:R-:W-:Y:S01]  /*0400*/  IMAD.MOV.U32 R2, RZ, RZ, R17 ;  /* 0x000000ffff027224 */ /* 0x000fe200078e0011 */
[----:B------:R-:W-:Y:S01]  /*0410*/  LOP3.LUT R7, R7, 0xffff, RZ, 0xc0, !PT ;  /* 0x0000ffff07077812 */ /* 0x000fe200078ec0ff */
[----:B------:R-:W-:Y:S01]  /*0420*/  IMAD.MOV.U32 R17, RZ, RZ, R18 ;  /* 0x000000ffff117224 */ /* 0x000fe200078e0012 */
[----:B------:R-:W-:Y:S02]  /*0430*/  SEL R13, R4, RZ, !P5 ;  /* 0x000000ff040d7207 */ /* 0x000fe40006800000 */
[----:B------:R-:W-:-:S02]  /*0440*/  ISETP.GT.U32.AND P5, PT, R12, 0x7, PT ;  /* 0x000000070c00780c */ /* 0x000fc40003fa4070 */
[----:B------:R-:W-:Y:S02]  /*0450*/  PRMT R12, R12, 0x8880, RZ ;  /* 0x000088800c0c7816 */ /* 0x000fe400000000ff */
[----:B------:R-:W-:Y:S02]  /*0460*/  LOP3.LUT R15, R8, 0xff, RZ, 0xc0, !PT ;  /* 0x000000ff080f7812 */ /* 0x000fe400078ec0ff */
[----:B------:R-:W-:Y:S02]  /*0470*/  LOP3.LUT R9, R9, 0xffff, RZ, 0xc0, !PT ;  /* 0x0000ffff09097812 */ /* 0x000fe400078ec0ff */
[----:B------:R-:W-:Y:S02]  /*0480*/  PRMT R4, R7, 0x8880, RZ ;  /* 0x0000888007047816 */ /* 0x000fe400000000ff */
[----:B------:R-:W-:Y:S02]  /*0490*/  LOP3.LUT R5, R10, 0xff, RZ, 0xc0, !PT ;  /* 0x000000ff0a057812 */ /* 0x000fe400078ec0ff */
[----:B------:R-:W-:-:S02]  /*04a0*/  LOP3.LUT R16, R11, 0xff, RZ, 0xc0, !PT ;  /* 0x000000ff0b107812 */ /* 0x000fc400078ec0ff */
[----:B------:R-:W-:Y:S02]  /*04b0*/  SHF.R.U32.HI R8, RZ, 0x8, R8 ;  /* 0x00000008ff087819 */ /* 0x000fe40000011608 */
[----:B------:R-:W-:Y:S02]  /*04c0*/  SHF.R.U32.HI R10, RZ, 0x8, R10 ;  /* 0x00000008ff0a7819 */ /* 0x000fe4000001160a */
[----:B------:R-:W-:Y:S02]  /*04d0*/  SHF.R.U32.HI R11, RZ, 0x8, R11 ;  /* 0x00000008ff0b7819 */ /* 0x000fe4000001160b */
[----:B------:R-:W-:Y:S01]  /*04e0*/  ISETP.GT.U32.AND P6, PT, R7, 0x7, PT ;  /* 0x000000070700780c */ /* 0x000fe20003fc4070 */
[----:B------:R-:W-:Y:S01]  /*04f0*/  IMAD.MOV.U32 R7, RZ, RZ, R12 ;  /* 0x000000ffff077224 */ /* 0x000fe200078e000c */
[----:B------:R-:W-:Y:S01]  /*0500*/  ISETP.GT.U32.AND P0, PT, R9, 0x7, PT ;  /* 0x000000070900780c */ /* 0x000fe20003f04070 */
[----:B------:R-:W-:Y:S01]  /*0510*/  IMAD.MOV.U32 R12, RZ, RZ, R4 ;  /* 0x000000ffff0c7224 */ /* 0x000fe200078e0004 */
[----:B------:R-:W-:-:S02]  /*0520*/  LOP3.LUT R8, R8, 0xffff, RZ, 0xc0, !PT ;  /* 0x0000ffff08087812 */ /* 0x000fc400078ec0ff */
[----:B------:R-:W-:Y:S02]  /*0530*/  PRMT R9, R9, 0x8880, RZ ;  /* 0x0000888009097816 */ /* 0x000fe400000000ff */
[----:B------:R-:W-:Y:S02]  /*0540*/  LOP3.LUT R10, R10, 0xffff, RZ, 0xc0, !PT ;  /* 0x0000ffff0a0a7812 */ /* 0x000fe400078ec0ff */
[----:B------:R-:W-:Y:S02]  /*0550*/  LOP3.LUT R11, R11, 0xffff, RZ, 0xc0, !PT ;  /* 0x0000ffff0b0b7812 */ /* 0x000fe400078ec0ff */
[----:B------:R-:W-:Y:S02]  /*0560*/  ISETP.GT.U32.AND P1, PT, R3, 0x7, PT ;  /* 0x000000070300780c */ /* 0x000fe40003f24070 */
[----:B------:R-:W-:Y:S02]  /*0570*/  SHF.L.U32 R3, R5, R14, RZ ;  /* 0x0000000e05037219 */ /* 0x000fe400000006ff */
[----:B------:R-:W-:Y:S01]  /*0580*/  SHF.L.U32 R4, R8, R9, RZ ;  /* 0x0000000908047219 */ /* 0x000fe200000006ff */
[----:B------:R-:W-:Y:S01]  /*0590*/  IMAD.U32 R8, RZ, RZ, UR5 ;  /* 0x00000005ff087e24 */ /* 0x000fe2000f8e00ff */
[----:B------:R-:W-:Y:S01]  /*05a0*/  SHF.L.U32 R2, R15, R2, RZ ;  /* 0x000000020f027219 */ /* 0x000fe200000006ff */
[----:B------:R-:W-:Y:S01]  /*05b0*/  IMAD.U32 R9, RZ, RZ, UR6 ;  /* 0x00000006ff097e24 */ /* 0x000fe2000f8e00ff */
[----:B------:R-:W-:-:S02]  /*05c0*/  SHF.L.U32 R5, R16, R17, RZ ;  /* 0x0000001110057219 */ /* 0x000fc400000006ff */
[----:B------:R-:W-:Y:S01]  /*05d0*/  SHF.L.U32 R7, R10, R7, RZ ;  /* 0x000000070a077219 */ /* 0x000fe200000006ff */
[----:B------:R-:W-:Y:S01]  /*05e0*/  IMAD.WIDE R8, R0, 0x8, R8 ;  /* 0x0000000800087825 */ /* 0x000fe200078e0208 */
        /* <DEDUP_REMOVED lines=24> */
.L_x_17225:
        /* <DEDUP_REMOVED lines=176> */
.L_x_17228:
        /* <DEDUP_REMOVED lines=8> */
.L_x_17229:
        /* <DEDUP_REMOVED lines=8> */
.L_x_17230:
        /* <DEDUP_REMOVED lines=9> */
.L_x_17231:
[----:B------:R-:W-:Y:S05]  /*1400*/  BSYNC B1 ;  /* 0x0000000000017941 */ /* 0x000fea0003800000 */
.L_x_17227:
[----:B------:R-:W-:-:S13]  /*1410*/  ISETP.GE.AND P0, PT, R4, R3, PT ;  /* 0x000000030400720c */ /* 0x000fda0003f06270 */
[----:B-1----:R-:W1:Y:S01]  /*1420*/  @!P0 LDC.64 R8, c[0x0][0x218] ;  /* 0x00008600ff088b82 */ /* 0x002e620000000a00 */
[C---:B0-2---:R-:W-:Y:S02]  /*1430*/  @!P0 VIADD R7, R4.reuse, UR4 ;  /* 0x0000000404078c36 */ /* 0x045fe40008000000 */
[----:B------:R-:W-:-:S03]  /*1440*/  @!P0 VIADD R4, R4, 0x80 ;  /* 0x0000008004048836 */ /* 0x000fc60000000000 */
[----:B-1----:R-:W-:-:S05]  /*1450*/  @!P0 IADD3 R6, P1, R7, R8, RZ ;  /* 0x0000000807068210 */ /* 0x002fca0007f3e0ff */
[----:B------:R-:W-:-:S05]  /*1460*/  @!P0 IMAD.X R7, RZ, RZ, R9, P1 ;  /* 0x000000ffff078224 */ /* 0x000fca00008e0609 */
[----:B------:R2:W-:Y:S03]  /*1470*/  @!P0 STG.E.U8 desc[UR10][R6.64], R2 ;  /* 0x0000000206008986 */ /* 0x0005e6000c10110a */
.L_x_17232:
[----:B------:R-:W-:Y:S05]  /*1480*/  BSYNC B0 ;  /* 0x0000000000007941 */ /* 0x000fea0003800000 */
.L_x_17226:
        /* <DEDUP_REMOVED lines=9> */
.L_x_17233:
        /* <DEDUP_REMOVED lines=14> */
.L_x_20665:


//--------------------- .text._ZN2at6native18elementwise_kernelILi128ELi4EZNS0_15gpu_kernel_implINS0_13BUnaryFunctorIaaaZZZNS0_18lshift_kernel_cudaERNS_18TensorIteratorBaseEENKUlvE_clEvENKUlvE0_clEvEUlaaE_EEEEvS5_RKT_EUliE_EEviT1_ --------------------------
	.section	.text._ZN2at6native18elementwise_kernelILi128ELi4EZNS0_15gpu_kernel_implINS0_13BUnaryFunctorIaaaZZZNS0_18lshift_kernel_cudaERNS_18TensorIteratorBaseEENKUlvE_clEvENKUlvE0_clEvEUlaaE_EEEEvS5_RKT_EUliE_EEviT1_,"ax",@progbits
	.align	128
        .global         _ZN2at6native18elementwise_kernelILi128ELi4EZNS0_15gpu_kernel_implINS0_13BUnaryFunctorIaaaZZZNS0_18lshift_kernel_cudaERNS_18TensorIteratorBaseEENKUlvE_clEvENKUlvE0_clEvEUlaaE_EEEEvS5_RKT_EUliE_EEviT1_
        .type           _ZN2at6native18elementwise_kernelILi128ELi4EZNS0_15gpu_kernel_implINS0_13BUnaryFunctorIaaaZZZNS0_18lshift_kernel_cudaERNS_18TensorIteratorBaseEENKUlvE_clEvENKUlvE0_clEvEUlaaE_EEEEvS5_RKT_EUliE_EEviT1_,@function
        .size           _ZN2at6native18elementwise_kernelILi128ELi4EZNS0_15gpu_kernel_implINS0_13BUnaryFunctorIaaaZZZNS0_18lshift_kernel_cudaERNS_18TensorIteratorBaseEENKUlvE_clEvENKUlvE0_clEvEUlaaE_EEEEvS5_RKT_EUliE_EEviT1_,(.L_x_20666 - _ZN2at6native18elementwise_kernelILi128ELi4EZNS0_15gpu_kernel_implINS0_13BUnaryFunctorIaaaZZZNS0_18lshift_kernel_cudaERNS_18TensorIteratorBaseEENKUlvE_clEvENKUlvE0_clEvEUlaaE_EEEEvS5_RKT_EUliE_EEviT1_)
        .other          _ZN2at6native18elementwise_kernelILi128ELi4EZNS0_15gpu_kernel_implINS0_13BUnaryFunctorIaaaZZZNS0_18lshift_kernel_cudaERNS_18TensorIteratorBaseEENKUlvE_clEvENKUlvE0_clEvEUlaaE_EEEEvS5_RKT_EUliE_EEviT1_,@"STO_CUDA_ENTRY STV_DEFAULT"
_ZN2at6native18elementwise_kernelILi128ELi4EZNS0_15gpu_kernel_implINS0_13BUnaryFunctorIaaaZZZNS0_18lshift_kernel_cudaERNS_18TensorIteratorBaseEENKUlvE_clEvENKUlvE0_clEvEUlaaE_EEEEvS5_RKT_EUliE_EEviT1_:
.text._ZN2at6native18elementwise_kernelILi128ELi4EZNS0_15gpu_kernel_implINS0_13BUnaryFunctorIaaaZZZNS0_18lshift_kernel_cudaERNS_18TensorIteratorBaseEENKUlvE_clEvENKUlvE0_clEvEUlaaE_EEEEvS5_RKT_EUliE_EEviT1_:
        /* <DEDUP_REMOVED lines=314> */
.L_x_17236:
        /* <DEDUP_REMOVED lines=20> */
.L_x_17240:
[----:B------:R0:W5:Y:S01]  /*14e0*/  LDG.E.U8 R0, desc[UR36][R2.64] ;  /* 0x0000002402007981 */ /* 0x000162000c1e1100 */
[----:B------:R-:W-:Y:S05]  /*14f0*/  BRA `(.L_x_17242) ;  /* 0x0000000c00547947 */ /* 0x000fea0003800000 */
.L_x_17239:
        /* <DEDUP_REMOVED lines=8> */
.L_x_17244:
[----:B------:R0:W5:Y:S01]  /*1580*/  LDG.E.U8 R0, desc[UR36][R2.64] ;  /* 0x0000002402007981 */ /* 0x000162000c1e1100 */
[----:B------:R-:W-:Y:S05]  /*1590*/  BRA `(.L_x_17242) ;  /* 0x0000000c002c7947 */ /* 0x000fea0003800000 */
.L_x_17243:
[----:B------:R0:W5:Y:S01]  /*15a0*/  LDG.E.U16 R0, desc[UR36][R2.64] ;  /* 0x0000002402007981 */ /* 0x000162000c1e1500 */
[----:B------:R-:W-:Y:S05]  /*15b0*/  BRA `(.L_x_17242) ;  /* 0x0000000c00247947 */ /* 0x000fea0003800000 */
.L_x_17238:
        /* <DEDUP_REMOVED lines=9> */
.L_x_17246:
[----:B------:R-:W2:Y:S02]  /*1650*/  LDG.E.U16 R4, desc[UR36][R2.64] ;  /* 0x0000002402047981 */ /* 0x000ea4000c1e1500 */
[----:B--2---:R-:W-:-:S06]  /*1660*/  HADD2.F32 R4, -RZ, R4.H0_H0 ;  /* 0x20000004ff047230 */ /* 0x004fcc0000004100 */
[----:B------:R-:W0:Y:S02]  /*1670*/  F2I.FTZ.TRUNC.NTZ R4, R4 ;  /* 0x0000000400047305 */ /* 0x000e24000021f100 */
[----:B0-----:R-:W-:Y:S01]  /*1680*/  PRMT R0, R4, 0x7610, R0 ;  /* 0x0000761004007816 */ /* 0x001fe20000000000 */
[----:B------:R-:W-:Y:S06]  /*1690*/  BRA `(.L_x_17242) ;  /* 0x0000000800ec7947 */ /* 0x000fec0003800000 */
.L_x_17245:
        /* <DEDUP_REMOVED lines=9> */
.L_x_17248:
[----:B------:R-:W2:Y:S02]  /*1730*/  LDG.E.U16 R2, desc[UR36][R2.64] ;  /* 0x0000002402027981 */ /* 0x000ea4000c1e1500 */
[----:B--2---:R-:W-:-:S06]  /*1740*/  HADD2.F32 R4, -RZ, R2.H0_H0 ;  /* 0x20000002ff047230 */ /* 0x004fcc0000004100 */
[----:B------:R-:W0:Y:S02]  /*1750*/  F2I.FTZ.TRUNC.NTZ R4, R4 ;  /* 0x0000000400047305 */ /* 0x000e24000021f100 */
[----:B0-----:R-:W-:Y:S01]  /*1760*/  PRMT R0, R4, 0x7610, R0 ;  /* 0x0000761004007816 */ /* 0x001fe20000000000 */
[----:B------:R-:W-:Y:S06]  /*1770*/  BRA `(.L_x_17242) ;  /* 0x0000000800b47947 */ /* 0x000fec0003800000 */
.L_x_17247:
[----:B------:R-:W2:Y:S02]  /*1780*/  LDG.E.64 R2, desc[UR36][R2.64] ;  /* 0x0000002402027981 */ /* 0x000ea4000c1e1b00 */
[----:B--2---:R0:W1:Y:S01]  /*1790*/  F2I.F64.TRUNC R0, R2 ;  /* 0x0000000200007311 */ /* 0x004062000030d100 */
[----:B------:R-:W-:Y:S05]  /*17a0*/  BRA `(.L_x_17242) ;  /* 0x0000000800a87947 */ /* 0x000fea0003800000 */
.L_x_17237:
        /* <DEDUP_REMOVED lines=12> */
.L_x_17251:
[----:B------:R-:W2:Y:S02]  /*1870*/  LDG.E.64 R2, desc[UR36][R2.64] ;  /* 0x0000002402027981 */ /* 0x000ea4000c1e1b00 */
[----:B--2---:R3:W4:Y:S01]  /*1880*/  F2I.F64.TRUNC R0, R2 ;  /* 0x0000000200007311 */ /* 0x004722000030d100 */
[----:B------:R-:W-:Y:S05]  /*1890*/  BRA `(.L_x_17242) ;  /* 0x00000008006c7947 */ /* 0x000fea0003800000 */
.L_x_17250:
        /* <DEDUP_REMOVED lines=28> */
.L_x_17253:
        /* <DEDUP_REMOVED lines=15> */
.L_x_17252:
[----:B------:R-:W2:Y:S02]  /*1b50*/  LDG.E.U16 R4, desc[UR36][R2.64] ;  /* 0x0000002402047981 */ /* 0x000ea4000c1e1500 */
[----:B--2---:R-:W-:-:S06]  /*1b60*/  IMAD.U32 R4, R4, 0x10000, RZ ;  /* 0x0001000004047824 */ /* 0x004fcc00078e00ff */
[----:B------:R-:W0:Y:S02]  /*1b70*/  F2I.FTZ.TRUNC.NTZ R4, R4 ;  /* 0x0000000400047305 */ /* 0x000e24000021f100 */
[----:B0-----:R-:W-:Y:S01]  /*1b80*/  PRMT R0, R4, 0x7610, R0 ;  /* 0x0000761004007816 */ /* 0x001fe20000000000 */
[----:B------:R-:W-:Y:S06]  /*1b90*/  BRA `(.L_x_17242) ;  /* 0x0000000400ac7947 */ /* 0x000fec0003800000 */
.L_x_17249:
        /* <DEDUP_REMOVED lines=10> */
.L_x_17256:
        /* <DEDUP_REMOVED lines=21> */
.L_x_17260:
[----:B------:R-:W-:Y:S05]  /*1d90*/  BSYNC B1 ;  /* 0x0000000000017941 */ /* 0x000fea0003800000 */
.L_x_17259:
[----:B------:R-:W-:Y:S01]  /*1da0*/  IMAD.SHL.U32 R2, R2, 0x100000, RZ ;  /* 0x0010000002027824 */ /* 0x000fe200078e00ff */
[----:B------:R-:W-:-:S04]  /*1db0*/  LEA R3, R0, 0x3b800000, 0x17 ;  /* 0x3b80000000037811 */ /* 0x000fc800078eb8ff */
[----:B------:R-:W-:-:S07]  /*1dc0*/  LOP3.LUT R4, R3, R2, R4, 0xfe, !PT ;  /* 0x0000000203047212 */ /* 0x000fce00078efe04 */
.L_x_17258:
[----:B------:R-:W-:Y:S05]  /*1dd0*/  BSYNC B0 ;  /* 0x0000000000007941 */ /* 0x000fea0003800000 */
.L_x_17257:
[----:B------:R-:W0:Y:S02]  /*1de0*/  F2I.FTZ.TRUNC.NTZ R4, R4 ;  /* 0x0000000400047305 */ /* 0x000e24000021f100 */
[----:B0-----:R-:W-:Y:S01]  /*1df0*/  PRMT R0, R4, 0x7610, R0 ;  /* 0x0000761004007816 */ /* 0x001fe20000000000 */
[----:B------:R-:W-:Y:S06]  /*1e00*/  BRA `(.L_x_17242) ;  /* 0x0000000400107947 */ /* 0x000fec0003800000 */
.L_x_17255:
        /* <DEDUP_REMOVED lines=21> */
.L_x_17264:
[----:B------:R-:W-:Y:S05]  /*1f60*/  BSYNC B1 ;  /* 0x0000000000017941 */ /* 0x000fea0003800000 */
.L_x_17263:
[----:B------:R-:W-:Y:S01]  /*1f70*/  IMAD.SHL.U32 R2, R2, 0x200000, RZ ;  /* 0x0020000002027824 */ /* 0x000fe200078e00ff */
[----:B------:R-:W-:-:S04]  /*1f80*/  LEA R3, R0, 0x37800000, 0x17 ;  /* 0x3780000000037811 */ /* 0x000fc800078eb8ff */
[----:B------:R-:W-:-:S07]  /*1f90*/  LOP3.LUT R4, R3, R2, R4, 0xfe, !PT ;  /* 0x0000000203047212 */ /* 0x000fce00078efe04 */
.L_x_17262:
[----:B------:R-:W-:Y:S05]  /*1fa0*/  BSYNC B0 ;  /* 0x0000000000007941 */ /* 0x000fea0003800000 */
.L_x_17261:
[----:B------:R-:W0:Y:S02]  /*1fb0*/  F2I.FTZ.TRUNC.NTZ R4, R4 ;  /* 0x0000000400047305 */ /* 0x000e24000021f100 */
[----:B0-----:R-:W-:Y:S01]  /*1fc0*/  PRMT R0, R4, 0x7610, R0 ;  /* 0x0000761004007816 */ /* 0x001fe20000000000 */
[----:B------:R-:W-:Y:S06]  /*1fd0*/  BRA `(.L_x_17242) ;  /* 0x00000000009c7947 */ /* 0x000fec0003800000 */
.L_x_17254:
        /* <DEDUP_REMOVED lines=14> */
.L_x_17268:
[----:B------:R-:W-:Y:S05]  /*20c0*/  BSYNC B0 ;  /* 0x0000000000007941 */ /* 0x000fea0003800000 */
.L_x_17267:
[----:B------:R-:W0:Y:S02]  /*20d0*/  F2I.FTZ.TRUNC.NTZ R4, R4 ;  /* 0x0000000400047305 */ /* 0x000e24000021f100 */
[----:B0-----:R-:W-:Y:S01]  /*20e0*/  PRMT R0, R4, 0x7610, R0 ;  /* 0x0000761004007816 */ /* 0x001fe20000000000 */
[----:B------:R-:W-:Y:S06]  /*20f0*/  BRA `(.L_x_17242) ;  /* 0x0000000000547947 */ /* 0x000fec0003800000 */
.L_x_17241:
        /* <DEDUP_REMOVED lines=16> */
.L_x_17269:
[----:B------:R-:W-:Y:S01]  /*2200*/  PRMT R0, RZ, 0x7610, R0 ;  /* 0x00007610ff007816 */ /* 0x000fe20000000000 */
[----:B------:R-:W-:Y:S06]  /*2210*/  BRA `(.L_x_17242) ;  /* 0x00000000000c7947 */ /* 0x000fec0003800000 */
.L_x_17266:
[----:B------:R2:W5:Y:S01]  /*2220*/  LDG.E.U8 R0, desc[UR36][R2.64] ;  /* 0x0000002402007981 */ /* 0x000562000c1e1100 */
[----:B------:R-:W-:Y:S05]  /*2230*/  BRA `(.L_x_17242) ;  /* 0x0000000000047947 */ /* 0x000fea0003800000 */
.L_x_17265:
[----:B------:R1:W5:Y:S02]  /*2240*/  LDG.E.U8 R0, desc[UR36][R2.64] ;  /* 0x0000002402007981 */ /* 0x000364000c1e1100 */
.L_x_17242:
[----:B------:R-:W0:Y:S02]  /*2250*/  LDC.U8 R6, c[0x0][0x422] ;  /* 0x00010880ff067b82 */ /* 0x000e240000000000 */
[----:B012345:R-:W-:-:S06]  /*2260*/  LOP3.LUT R3, R0, 0xff, RZ, 0xc0, !PT ;  /* 0x000000ff00037812 */ /* 0x03ffcc00078ec0ff */
[----:B------:R-:W0:Y:S01]  /*2270*/  LDC.S8 R2, c[0x0][0x421] ;  /* 0x00010840ff027b82 */ /* 0x000e220000000200 */
[----:B------:R-:W-:-:S04]  /*2280*/  PRMT R4, R6, 0x9910, RZ ;  /* 0x0000991006047816 */ /* 0x000fc800000000ff */
[----:B------:R-:W-:Y:S02]  /*2290*/  ISETP.GT.AND P1, PT, R4, 0x9, PT ;  /* 0x000000090400780c */ /* 0x000fe40003f24270 */
[----:B0-----:R-:W-:Y:S02]  /*22a0*/  ISETP.GT.U32.AND P0, PT, R2, 0x7, PT ;  /* 0x000000070200780c */ /* 0x001fe40003f04070 */
[----:B------:R-:W-:-:S04]  /*22b0*/  SHF.L.U32 R3, R3, R2, RZ ;  /* 0x0000000203037219 */ /* 0x000fc800000006ff */
        /* <DEDUP_REMOVED lines=12> */
.L_x_17273:
[----:B------:R3:W-:Y:S01]  /*2380*/  STG.E.U8 desc[UR36][R16.64], R5 ;  /* 0x0000000510007986 */ /* 0x0007e2000c101124 */
[----:B------:R-:W-:Y:S05]  /*2390*/  BRA `(.L_x_17275) ;  /* 0x0000000c00987947 */ /* 0x000fea0003800000 */
.L_x_17272:
        /* <DEDUP_REMOVED lines=12> */
.L_x_17277:
[----:B------:R-:W-:-:S04]  /*2460*/  LOP3.LUT R5, R5, 0xffff, RZ, 0xc0, !PT ;  /* 0x0000ffff05057812 */ /* 0x000fc800078ec0ff */
[----:B------:R-:W-:-:S05]  /*2470*/  PRMT R3, R5, 0x8880, RZ ;  /* 0x0000888005037816 */ /* 0x000fca00000000ff */
[----:B------:R1:W-:Y:S01]  /*2480*/  STG.E desc[UR36][R16.64], R3 ;  /* 0x0000000310007986 */ /* 0x0003e2000c101924 */
[----:B------:R-:W-:Y:S05]  /*2490*/  BRA `(.L_x_17275) ;  /* 0x0000000c00587947 */ /* 0x000fea0003800000 */
.L_x_17276:
[----:B------:R-:W-:-:S04]  /*24a0*/  PRMT R3, R5, 0x8880, RZ ;  /* 0x0000888005037816 */ /* 0x000fc800000000ff */
[----:B------:R-:W-:-:S05]  /*24b0*/  PRMT R3, R3, 0x7710, RZ ;  /* 0x0000771003037816 */ /* 0x000fca00000000ff */
[----:B------:R2:W-:Y:S01]  /*24c0*/  STG.E.U16 desc[UR36][R16.64], R3 ;  /* 0x0000000310007986 */ /* 0x0005e2000c101524 */
[----:B------:R-:W-:Y:S05]  /*24d0*/  BRA `(.L_x_17275) ;  /* 0x0000000c00487947 */ /* 0x000fea0003800000 */
.L_x_17271:
        /* <DEDUP_REMOVED lines=9> */
.L_x_17279:
[----:B------:R-:W0:Y:S02]  /*2570*/  I2F.S8 R0, R5 ;  /* 0x0000000500007306 */ /* 0x000e240000001400 */
[----:B0-----:R-:W-:-:S05]  /*2580*/  F2FP.F16.F32.PACK_AB R0, RZ, R0 ;  /* 0x00000000ff00723e */ /* 0x001fca00000000ff */
[----:B------:R0:W-:Y:S01]  /*2590*/  STG.E.U16 desc[UR36][R16.64], R0 ;  /* 0x0000000010007986 */ /* 0x0001e2000c101524 */
[----:B------:R-:W-:Y:S05]  /*25a0*/  BRA `(.L_x_17275) ;  /* 0x0000000c00147947 */ /* 0x000fea0003800000 */
.L_x_17278:
        /* <DEDUP_REMOVED lines=10> */
.L_x_17281:
[----:B------:R-:W0:Y:S02]  /*2650*/  I2F.S8 R5, R5 ;  /* 0x0000000500057306 */ /* 0x000e240000001400 */
[----:B0-----:R-:W-:-:S04]  /*2660*/  F2FP.F16.F32.PACK_AB R3, RZ, R5 ;  /* 0x00000005ff03723e */ /* 0x001fc800000000ff */
[----:B------:R-:W-:-:S05]  /*2670*/  PRMT R3, R3, 0x5410, RZ ;  /* 0x0000541003037816 */ /* 0x000fca00000000ff */
[----:B------:R0:W-:Y:S01]  /*2680*/  STG.E desc[UR36][R16.64], R3 ;  /* 0x0000000310007986 */ /* 0x0001e2000c101924 */
[----:B------:R-:W-:Y:S05]  /*2690*/  BRA `(.L_x_17275) ;  /* 0x0000000800d87947 */ /* 0x000fea0003800000 */
.L_x_17280:
[----:B------:R-:W-:-:S04]  /*26a0*/  PRMT R2, R5, 0x8880, RZ ;  /* 0x0000888005027816 */ /* 0x000fc800000000ff */
[----:B------:R-:W-:-:S06]  /*26b0*/  PRMT R2, R2, 0x7710, RZ ;  /* 0x0000771002027816 */ /* 0x000fcc00000000ff */
[----:B------:R-:W0:Y:S02]  /*26c0*/  I2F.F64.S16 R2, R2 ;  /* 0x0000000200027312 */ /* 0x000e240000101c00 */
[----:B0-----:R0:W-:Y:S01]  /*26d0*/  STG.E.64 desc[UR36][R16.64], R2 ;  /* 0x0000000210007986 */ /* 0x0011e2000c101b24 */
[----:B------:R-:W-:Y:S05]  /*26e0*/  BRA `(.L_x_17275) ;  /* 0x0000000800c47947 */ /* 0x000fea0003800000 */
.L_x_17270:
        /* <DEDUP_REMOVED lines=12> */
.L_x_17284:
[----:B------:R-:W-:Y:S02]  /*27b0*/  PRMT R4, R5, 0x8880, RZ ;  /* 0x0000888005047816 */ /* 0x000fe400000000ff */
[----:B------:R-:W-:Y:S02]  /*27c0*/  CS2R R6, SRZ ;  /* 0x0000000000067805 */ /* 0x000fe4000001ff00 */
[----:B------:R-:W-:-:S06]  /*27d0*/  PRMT R4, R4, 0x7710, RZ ;  /* 0x0000771004047816 */ /* 0x000fcc00000000ff */
[----:B------:R-:W0:Y:S02]  /*27e0*/  I2F.F64.S16 R4, R4 ;  /* 0x0000000400047312 */ /* 0x000e240000101c00 */
[----:B0-----:R0:W-:Y:S01]  /*27f0*/  STG.E.128 desc[UR36][R16.64], R4 ;  /* 0x0000000410007986 */ /* 0x0011e2000c101d24 */
[----:B------:R-:W-:Y:S05]  /*2800*/  BRA `(.L_x_17275) ;  /* 0x00000008007c7947 */ /* 0x000fea0003800000 */
.L_x_17283:
        /* <DEDUP_REMOVED lines=21> */
.L_x_17288:
[----:B------:R-:W-:Y:S05]  /*2960*/  BSYNC B0 ;  /* 0x0000000000007941 */ /* 0x000fea0003800000 */
.L_x_17287:
[----:B------:R-:W-:-:S05]  /*2970*/  LOP3.LUT R3, R0, R3, RZ, 0xfc, !PT ;  /* 0x0000000300037212 */ /* 0x000fca00078efcff */
[----:B------:R0:W-:Y:S01]  /*2980*/  STG.E.U8 desc[UR36][R16.64], R3 ;  /* 0x0000000310007986 */ /* 0x0001e2000c101124 */
[----:B------:R-:W-:Y:S05]  /*2990*/  BRA `(.L_x_17275) ;  /* 0x0000000800187947 */ /* 0x000fea0003800000 */
.L_x_17286:
        /* <DEDUP_REMOVED lines=13> */
.L_x_17290:
[----:B------:R-:W-:Y:S01]  /*2a70*/  IMAD.MOV.U32 R0, RZ, RZ, 0x7f ;  /* 0x0000007fff007424 */ /* 0x000fe200078e00ff */
[----:B------:R-:W-:-:S04]  /*2a80*/  ISETP.GT.U32.AND P0, PT, R2, 0x7f800000, PT ;  /* 0x7f8000000200780c */ /* 0x000fc80003f04070 */
[----:B------:R-:W-:-:S09]  /*2a90*/  SEL R0, R0, 0x7c, P0 ;  /* 0x0000007c00007807 */ /* 0x000fd20000000000 */
.L_x_17291:
[----:B------:R-:W-:Y:S05]  /*2aa0*/  BSYNC B0 ;  /* 0x0000000000007941 */ /* 0x000fea0003800000 */
.L_x_17289:
[----:B------:R-:W-:-:S04]  /*2ab0*/  LOP3.LUT R2, R5, 0x80000000, RZ, 0xc0, !PT ;  /* 0x8000000005027812 */ /* 0x000fc800078ec0ff */
[----:B------:R-:W-:-:S04]  /*2ac0*/  SHF.R.U32.HI R3, RZ, 0x18, R2 ;  /* 0x00000018ff037819 */ /* 0x000fc80000011602 */
[----:B------:R-:W-:-:S05]  /*2ad0*/  LOP3.LUT R3, R0, R3, RZ, 0xfc, !PT ;  /* 0x0000000300037212 */ /* 0x000fca00078efcff */
[----:B------:R0:W-:Y:S01]  /*2ae0*/  STG.E.U8 desc[UR36][R16.64], R3 ;  /* 0x0000000310007986 */ /* 0x0001e2000c101124 */
[----:B------:R-:W-:Y:S05]  /*2af0*/  BRA `(.L_x_17275) ;  /* 0x0000000400c07947 */ /* 0x000fea0003800000 */
.L_x_17285:
[----:B------:R-:W0:Y:S02]  /*2b00*/  I2F.S8 R0, R5 ;  /* 0x0000000500007306 */ /* 0x000e240000001400 */
[----:B0-----:R-:W-:-:S05]  /*2b10*/  F2FP.BF16.F32.PACK_AB R0, RZ, R0 ;  /* 0x00000000ff00723e */ /* 0x001fca00000010ff */
[----:B------:R0:W-:Y:S01]  /*2b20*/  STG.E.U16 desc[UR36][R16.64], R0 ;  /* 0x0000000010007986 */ /* 0x0001e2000c101524 */
[----:B------:R-:W-:Y:S05]  /*2b30*/  BRA `(.L_x_17275) ;  /* 0x0000000400b07947 */ /* 0x000fea0003800000 */
.L_x_17282:
        /* <DEDUP_REMOVED lines=12> */
.L_x_17294:
        /* <DEDUP_REMOVED lines=17> */
.L_x_17297:
[----:B------:R-:W-:-:S04]  /*2d10*/  LOP3.LUT R2, R5, 0x80000000, RZ, 0xc0, !PT ;  /* 0x8000000005027812 */ /* 0x000fc800078ec0ff */
[----:B------:R-:W-:-:S04]  /*2d20*/  SHF.R.U32.HI R3, RZ, 0x18, R2 ;  /* 0x00000018ff037819 */ /* 0x000fc80000011602 */
[----:B------:R-:W-:-:S04]  /*2d30*/  LOP3.LUT R0, R0, R3, RZ, 0xfc, !PT ;  /* 0x0000000300007212 */ /* 0x000fc800078efcff */
[----:B------:R-:W-:-:S07]  /*2d40*/  PRMT R8, R0, 0x7610, R8 ;  /* 0x0000761000087816 */ /* 0x000fce0000000008 */
.L_x_17296:
[----:B------:R-:W-:Y:S05]  /*2d50*/  BSYNC B0 ;  /* 0x0000000000007941 */ /* 0x000fea0003800000 */
.L_x_17295:
[----:B------:R0:W-:Y:S01]  /*2d60*/  STG.E.U8 desc[UR36][R16.64], R8 ;  /* 0x0000000810007986 */ /* 0x0001e2000c101124 */
[----:B------:R-:W-:Y:S05]  /*2d70*/  BRA `(.L_x_17275) ;  /* 0x0000000400207947 */ /* 0x000fea0003800000 */
.L_x_17293:
        /* <DEDUP_REMOVED lines=17> */
.L_x_17300:
[----:B------:R-:W-:-:S04]  /*2e90*/  LOP3.LUT R2, R5, 0x80000000, RZ, 0xc0, !PT ;  /* 0x8000000005027812 */ /* 0x000fc800078ec0ff */
[----:B------:R-:W-:-:S04]  /*2ea0*/  SHF.R.U32.HI R3, RZ, 0x18, R2 ;  /* 0x00000018ff037819 */ /* 0x000fc80000011602 */
[----:B------:R-:W-:-:S04]  /*2eb0*/  LOP3.LUT R0, R0, R3, RZ, 0xfc, !PT ;  /* 0x0000000300007212 */ /* 0x000fc800078efcff */
[----:B------:R-:W-:-:S07]  /*2ec0*/  PRMT R8, R0, 0x7610, R8 ;  /* 0x0000761000087816 */ /* 0x000fce0000000008 */
.L_x_17299:
[----:B------:R-:W-:Y:S05]  /*2ed0*/  BSYNC B0 ;  /* 0x0000000000007941 */ /* 0x000fea0003800000 */
.L_x_17298:
[----:B------:R0:W-:Y:S01]  /*2ee0*/  STG.E.U8 desc[UR36][R16.64], R8 ;  /* 0x0000000810007986 */ /* 0x0001e2000c101124 */
[----:B------:R-:W-:Y:S05]  /*2ef0*/  BRA `(.L_x_17275) ;  /* 0x0000000000c07947 */ /* 0x000fea0003800000 */
.L_x_17292:
        /* <DEDUP_REMOVED lines=22> */
.L_x_17274:
        /* <DEDUP_REMOVED lines=16> */
.L_x_17303:
[----:B------:R-:W-:Y:S05]  /*3160*/  BRA `(.L_x_17275) ;  /* 0x0000000000247947 */ /* 0x000fea0003800000 */
.L_x_17302:
[----:B------:R-:W-:-:S04]  /*3170*/  LOP3.LUT R5, R5, 0xffff, RZ, 0xc0, !PT ;  /* 0x0000ffff05057812 */ /* 0x000fc800078ec0ff */
[----:B------:R-:W-:-:S05]  /*3180*/  PRMT R5, R5, 0x8880, RZ ;  /* 0x0000888005057816 */ /* 0x000fca00000000ff */
[----:B------:R-:W-:-:S05]  /*3190*/  IMAD.MOV.U32 R2, RZ, RZ, R5 ;  /* 0x000000ffff027224 */ /* 0x000fca00078e0005 */
[----:B------:R-:W-:-:S05]  /*31a0*/  SHF.R.S32.HI R3, RZ, 0x1f, R2 ;  /* 0x0000001fff037819 */ /* 0x000fca0000011402 */
[----:B------:R0:W-:Y:S01]  /*31b0*/  STG.E.64 desc[UR36][R16.64], R2 ;  /* 0x0000000210007986 */ /* 0x0001e2000c101b24 */
[----:B------:R-:W-:Y:S05]  /*31c0*/  BRA `(.L_x_17275) ;  /* 0x00000000000c7947 */ /* 0x000fea0003800000 */
.L_x_17301:
[----:B------:R-:W-:-:S04]  /*31d0*/  LOP3.LUT R5, R5, 0xffff, RZ, 0xc0, !PT ;  /* 0x0000ffff05057812 */ /* 0x000fc800078ec0ff */
[----:B------:R-:W-:-:S05]  /*31e0*/  PRMT R3, R5, 0x8880, RZ ;  /* 0x0000888005037816 */ /* 0x000fca00000000ff */
[----:B------:R0:W-:Y:S02]  /*31f0*/  STG.E desc[UR36][R16.64], R3 ;  /* 0x0000000310007986 */ /* 0x0001e4000c101924 */
.L_x_17275:
[----:B------:R-:W-:-:S04]  /*3200*/  IMAD R18, R23, 0x200, R18 ;  /* 0x0000020017127824 */ /* 0x000fc800078e0212 */
[----:B------:R-:W-:-:S07]  /*3210*/  VIADD R19, R18, 0x80 ;  /* 0x0000008012137836 */ /* 0x000fce0000000000 */
.L_x_17235:
[----:B------:R-:W-:Y:S05]  /*3220*/  BSYNC B6 ;  /* 0x0000000000067941 */ /* 0x000fea0003800000 */
.L_x_17234:
        /* <DEDUP_REMOVED lines=307> */
.L_x_17306:
        /* <DEDUP_REMOVED lines=20> */
.L_x_17310:
[----:B------:R0:W5:Y:S01]  /*46a0*/  LDG.E.U8 R0, desc[UR36][R2.64] ;  /* 0x0000002402007981 */ /* 0x000162000c1e1100 */
[----:B------:R-:W-:Y:S05]  /*46b0*/  BRA `(.L_x_17312) ;  /* 0x0000000c00547947 */ /* 0x000fea0003800000 */
.L_x_17309:
        /* <DEDUP_REMOVED lines=8> */
.L_x_17314:
[----:B------:R0:W5:Y:S01]  /*4740*/  LDG.E.U8 R0, desc[UR36][R2.64] ;  /* 0x0000002402007981 */ /* 0x000162000c1e1100 */
[----:B------:R-:W-:Y:S05]  /*4750*/  BRA `(.L_x_17312) ;  /* 0x0000000c002c7947 */ /* 0x000fea0003800000 */
.L_x_17313:
[----:B------:R0:W5:Y:S01]  /*4760*/  LDG.E.U16 R0, desc[UR36][R2.64] ;  /* 0x0000002402007981 */ /* 0x000162000c1e1500 */
[----:B------:R-:W-:Y:S05]  /*4770*/  BRA `(.L_x_17312) ;  /* 0x0000000c00247947 */ /* 0x000fea0003800000 */
.L_x_17308:
        /* <DEDUP_REMOVED lines=9> */
.L_x_17316:
[----:B------:R-:W2:Y:S02]  /*4810*/  LDG.E.U16 R4, desc[UR36][R2.64] ;  /* 0x0000002402047981 */ /* 0x000ea4000c1e1500 */
[----:B--2---:R-:W-:-:S06]  /*4820*/  HADD2.F32 R4, -RZ, R4.H0_H0 ;  /* 0x20000004ff047230 */ /* 0x004fcc0000004100 */
[----:B------:R-:W0:Y:S02]  /*4830*/  F2I.FTZ.TRUNC.NTZ R4, R4 ;  /* 0x0000000400047305 */ /* 0x000e24000021f100 */
[----:B0-----:R-:W-:Y:S01]  /*4840*/  PRMT R0, R4, 0x7610, R0 ;  /* 0x0000761004007816 */ /* 0x001fe20000000000 */
[----:B------:R-:W-:Y:S06]  /*4850*/  BRA `(.L_x_17312) ;  /* 0x0000000800ec7947 */ /* 0x000fec0003800000 */
.L_x_17315:
        /* <DEDUP_REMOVED lines=9> */
.L_x_17318:
[----:B------:R-:W2:Y:S02]  /*48f0*/  LDG.E.U16 R2, desc[UR36][R2.64] ;  /* 0x0000002402027981 */ /* 0x000ea4000c1e1500 */
[----:B--2---:R-:W-:-:S06]  /*4900*/  HADD2.F32 R4, -RZ, R2.H0_H0 ;  /* 0x20000002ff047230 */ /* 0x004fcc0000004100 */
[----:B------:R-:W0:Y:S02]  /*4910*/  F2I.FTZ.TRUNC.NTZ R4, R4 ;  /* 0x0000000400047305 */ /* 0x000e24000021f100 */
[----:B0-----:R-:W-:Y:S01]  /*4920*/  PRMT R0, R4, 0x7610, R0 ;  /* 0x0000761004007816 */ /* 0x001fe20000000000 */
[----:B------:R-:W-:Y:S06]  /*4930*/  BRA `(.L_x_17312) ;  /* 0x0000000800b47947 */ /* 0x000fec0003800000 */
.L_x_17317:
[----:B------:R-:W2:Y:S02]  /*4940*/  LDG.E.64 R2, desc[UR36][R2.64] ;  /* 0x0000002402027981 */ /* 0x000ea4000c1e1b00 */
[----:B--2---:R0:W1:Y:S01]  /*4950*/  F2I.F64.TRUNC R0, R2 ;  /* 0x0000000200007311 */ /* 0x004062000030d100 */
[----:B------:R-:W-:Y:S05]  /*4960*/  BRA `(.L_x_17312) ;  /* 0x0000000800a87947 */ /* 0x000fea0003800000 */
.L_x_17307:
        /* <DEDUP_REMOVED lines=12> */
.L_x_17321:
[----:B------:R-:W2:Y:S02]  /*4a30*/  LDG.E.64 R2, desc[UR36][R2.64] ;  /* 0x0000002402027981 */ /* 0x000ea4000c1e1b00 */
[----:B--2---:R3:W4:Y:S01]  /*4a40*/  F2I.F64.TRUNC R0, R2 ;  /* 0x0000000200007311 */ /* 0x004722000030d100 */
[----:B------:R-:W-:Y:S05]  /*4a50*/  BRA `(.L_x_17312) ;  /* 0x00000008006c7947 */ /* 0x000fea0003800000 */
.L_x_17320:
        /* <DEDUP_REMOVED lines=28> */
.L_x_17323:
        /* <DEDUP_REMOVED lines=15> */
.L_x_17322:
[----:B------:R-:W2:Y:S02]  /*4d10*/  LDG.E.U16 R4, desc[UR36][R2.64] ;  /* 0x0000002402047981 */ /* 0x000ea4000c1e1500 */
[----:B--2---:R-:W-:-:S06]  /*4d20*/  IMAD.U32 R4, R4, 0x10000, RZ ;  /* 0x0001000004047824 */ /* 0x004fcc00078e00ff */
[----:B------:R-:W0:Y:S02]  /*4d30*/  F2I.FTZ.TRUNC.NTZ R4, R4 ;  /* 0x0000000400047305 */ /* 0x000e24000021f100 */
[----:B0-----:R-:W-:Y:S01]  /*4d40*/  PRMT R0, R4, 0x7610, R0 ;  /* 0x0000761004007816 */ /* 0x001fe20000000000 */
[----:B------:R-:W-:Y:S06]  /*4d50*/  BRA `(.L_x_17312) ;  /* 0x0000000400ac7947 */ /* 0x000fec0003800000 */
.L_x_17319:
        /* <DEDUP_REMOVED lines=10> */
.L_x_17326:
        /* <DEDUP_REMOVED lines=21> */
.L_x_17330:
[----:B------:R-:W-:Y:S05]  /*4f50*/  BSYNC B1 ;  /* 0x0000000000017941 */ /* 0x000fea0003800000 */
.L_x_17329:
[----:B------:R-:W-:Y:S01]  /*4f60*/  IMAD.SHL.U32 R2, R2, 0x100000, RZ ;  /* 0x0010000002027824 */ /* 0x000fe200078e00ff */
[----:B------:R-:W-:-:S04]  /*4f70*/  LEA R3, R0, 0x3b800000, 0x17 ;  /* 0x3b80000000037811 */ /* 0x000fc800078eb8ff */
[----:B------:R-:W-:-:S07]  /*4f80*/  LOP3.LUT R4, R3, R2, R4, 0xfe, !PT ;  /* 0x0000000203047212 */ /* 0x000fce00078efe04 */
.L_x_17328:
[----:B------:R-:W-:Y:S05]  /*4f90*/  BSYNC B0 ;  /* 0x0000000000007941 */ /* 0x000fea0003800000 */
.L_x_17327:
[----:B------:R-:W0:Y:S02]  /*4fa0*/  F2I.FTZ.TRUNC.NTZ R4, R4 ;  /* 0x0000000400047305 */ /* 0x000e24000021f100 */
[----:B0-----:R-:W-:Y:S01]  /*4fb0*/  PRMT R0, R4, 0x7610, R0 ;  /* 0x0000761004007816 */ /* 0x001fe20000000000 */
[----:B------:R-:W-:Y:S06]  /*4fc0*/  BRA `(.L_x_17312) ;  /* 0x0000000400107947 */ /* 0x000fec0003800000 */
.L_x_17325:
        /* <DEDUP_REMOVED lines=21> */
.L_x_17334:
[----:B------:R-:W-:Y:S05]  /*5120*/  BSYNC B1 ;  /* 0x0000000000017941 */ /* 0x000fea0003800000 */
.L_x_17333:
[----:B------:R-:W-:Y:S01]  /*5130*/  IMAD.SHL.U32 R2, R2, 0x200000, RZ ;  /* 0x0020000002027824 */ /* 0x000fe200078e00ff */
[----:B------:R-:W-:-:S04]  /*5140*/  LEA R3, R0, 0x37800000, 0x17 ;  /* 0x3780000000037811 */ /* 0x000fc800078eb8ff */
[----:B------:R-:W-:-:S07]  /*5150*/  LOP3.LUT R4, R3, R2, R4, 0xfe, !PT ;  /* 0x0000000203047212 */ /* 0x000fce00078efe04 */
.L_x_17332:
[----:B------:R-:W-:Y:S05]  /*5160*/  BSYNC B0 ;  /* 0x0000000000007941 */ /* 0x000fea0003800000 */
.L_x_17331:
[----:B------:R-:W0:Y:S02]  /*5170*/  F2I.FTZ.TRUNC.NTZ R4, R4 ;  /* 0x0000000400047305 */ /* 0x000e24000021f100 */
[----:B0-----:R-:W-:Y:S01]  /*5180*/  PRMT R0, R4, 0x7610, R0 ;  /* 0x0000761004007816 */ /* 0x001fe20000000000 */
[----:B------:R-:W-:Y:S06]  /*5190*/  BRA `(.L_x_17312) ;  /* 0x00000000009c7947 */ /* 0x000fec0003800000 */
.L_x_17324:
        /* <DEDUP_REMOVED lines=14> */
.L_x_17338:
[----:B------:R-:W-:Y:S05]  /*5280*/  BSYNC B0 ;  /* 0x0000000000007941 */ /* 0x000fea0003800000 */
.L_x_17337:
[----:B------:R-:W0:Y:S02]  /*5290*/  F2I.FTZ.TRUNC.NTZ R4, R4 ;  /* 0x0000000400047305 */ /* 0x000e24000021f100 */
[----:B0-----:R-:W-:Y:S01]  /*52a0*/  PRMT R0, R4, 0x7610, R0 ;  /* 0x0000761004007816 */ /* 0x001fe20000000000 */
[----:B------:R-:W-:Y:S06]  /*52b0*/  BRA `(.L_x_17312) ;  /* 0x0000000000547947 */ /* 0x000fec0003800000 */
.L_x_17311:
        /* <DEDUP_REMOVED lines=16> */
.L_x_17339:
[----:B------:R-:W-:Y:S01]  /*53c0*/  PRMT R0, RZ, 0x7610, R0 ;  /* 0x00007610ff007816 */ /* 0x000fe20000000000 */
[----:B------:R-:W-:Y:S06]  /*53d0*/  BRA `(.L_x_17312) ;  /* 0x00000000000c7947 */ /* 0x000fec0003800000 */
.L_x_17336:
[----:B------:R2:W5:Y:S01]  /*53e0*/  LDG.E.U8 R0, desc[UR36][R2.64] ;  /* 0x0000002402007981 */ /* 0x000562000c1e1100 */
[----:B------:R-:W-:Y:S05]  /*53f0*/  BRA `(.L_x_17312) ;  /* 0x0000000000047947 */ /* 0x000fea0003800000 */
.L_x_17335:
[----:B------:R1:W5:Y:S02]  /*5400*/  LDG.E.U8 R0, desc[UR36][R2.64] ;  /* 0x0000002402007981 */ /* 0x000364000c1e1100 */
.L_x_17312:
[----:B------:R-:W0:Y:S01]  /*5410*/  LDC.U8 R4, c[0x0][0x422] ;  /* 0x00010880ff047b82 */ /* 0x000e220000000000 */
[----:B-1--45:R-:W-:-:S07]  /*5420*/  LOP3.LUT R0, R0, 0xff, RZ, 0xc0, !PT ;  /* 0x000000ff00007812 */ /* 0x032fce00078ec0ff */
[----:B0-23--:R-:W0:Y:S01]  /*5430*/  LDC.S8 R2, c[0x0][0x421] ;  /* 0x00010840ff027b82 */ /* 0x00de220000000200 */
        /* <DEDUP_REMOVED lines=16> */
.L_x_17343:
[----:B------:R0:W-:Y:S01]  /*5540*/  STG.E.U8 desc[UR36][R16.64], R5 ;  /* 0x0000000510007986 */ /* 0x0001e2000c101124 */
[----:B------:R-:W-:Y:S05]  /*5550*/  BRA `(.L_x_17345) ;  /* 0x0000000c00987947 */ /* 0x000fea0003800000 */
.L_x_17342:
        /* <DEDUP_REMOVED lines=12> */
.L_x_17347:
[----:B------:R-:W-:-:S04]  /*5620*/  LOP3.LUT R5, R5, 0xffff, RZ, 0xc0, !PT ;  /* 0x0000ffff05057812 */ /* 0x000fc800078ec0ff */
[----:B------:R-:W-:-:S05]  /*5630*/  PRMT R3, R5, 0x8880, RZ ;  /* 0x0000888005037816 */ /* 0x000fca00000000ff */
[----:B------:R0:W-:Y:S01]  /*5640*/  STG.E desc[UR36][R16.64], R3 ;  /* 0x0000000310007986 */ /* 0x0001e2000c101924 */
[----:B------:R-:W-:Y:S05]  /*5650*/  BRA `(.L_x_17345) ;  /* 0x0000000c00587947 */ /* 0x000fea0003800000 */
.L_x_17346:
[----:B------:R-:W-:-:S04]  /*5660*/  PRMT R3, R5, 0x8880, RZ ;  /* 0x0000888005037816 */ /* 0x000fc800000000ff */
[----:B------:R-:W-:-:S05]  /*5670*/  PRMT R3, R3, 0x7710, RZ ;  /* 0x0000771003037816 */ /* 0x000fca00000000ff */
[----:B------:R0:W-:Y:S01]  /*5680*/  STG.E.U16 desc[UR36][R16.64], R3 ;  /* 0x0000000310007986 */ /* 0x0001e2000c101524 */
[----:B------:R-:W-:Y:S05]  /*5690*/  BRA `(.L_x_17345) ;  /* 0x0000000c00487947 */ /* 0x000fea0003800000 */
.L_x_17341:
        /* <DEDUP_REMOVED lines=9> */
.L_x_17349:
[----:B------:R-:W0:Y:S02]  /*5730*/  I2F.S8 R0, R5 ;  /* 0x0000000500007306 */ /* 0x000e240000001400 */
[----:B0-----:R-:W-:-:S05]  /*5740*/  F2FP.F16.F32.PACK_AB R0, RZ, R0 ;  /* 0x00000000ff00723e */ /* 0x001fca00000000ff */
[----:B------:R0:W-:Y:S01]  /*5750*/  STG.E.U16 desc[UR36][R16.64], R0 ;  /* 0x0000000010007986 */ /* 0x0001e2000c101524 */
[----:B------:R-:W-:Y:S05]  /*5760*/  BRA `(.L_x_17345) ;  /* 0x0000000c00147947 */ /* 0x000fea0003800000 */
.L_x_17348:
        /* <DEDUP_REMOVED lines=10> */
.L_x_17351:
[----:B------:R-:W0:Y:S02]  /*5810*/  I2F.S8 R5, R5 ;  /* 0x0000000500057306 */ /* 0x000e240000001400 */
[----:B0-----:R-:W-:-:S04]  /*5820*/  F2FP.F16.F32.PACK_AB R3, RZ, R5 ;  /* 0x00000005ff03723e */ /* 0x001fc800000000ff */
[----:B------:R-:W-:-:S05]  /*5830*/  PRMT R3, R3, 0x5410, RZ ;  /* 0x0000541003037816 */ /* 0x000fca00000000ff */
[----:B------:R0:W-:Y:S01]  /*5840*/  STG.E desc[UR36][R16.64], R3 ;  /* 0x0000000310007986 */ /* 0x0001e2000c101924 */
[----:B------:R-:W-:Y:S05]  /*5850*/  BRA `(.L_x_17345) ;  /* 0x0000000800d87947 */ /* 0x000fea0003800000 */
.L_x_17350:
[----:B------:R-:W-:-:S04]  /*5860*/  PRMT R2, R5, 0x8880, RZ ;  /* 0x0000888005027816 */ /* 0x000fc800000000ff */
[----:B------:R-:W-:-:S06]  /*5870*/  PRMT R2, R2, 0x7710, RZ ;  /* 0x0000771002027816 */ /* 0x000fcc00000000ff */
[----:B------:R-:W0:Y:S02]  /*5880*/  I2F.F64.S16 R2, R2 ;  /* 0x0000000200027312 */ /* 0x000e240000101c00 */
[----:B0-----:R0:W-:Y:S01]  /*5890*/  STG.E.64 desc[UR36][R16.64], R2 ;  /* 0x0000000210007986 */ /* 0x0011e2000c101b24 */
[----:B------:R-:W-:Y:S05]  /*58a0*/  BRA `(.L_x_17345) ;  /* 0x0000000800c47947 */ /* 0x000fea0003800000 */
.L_x_17340:
        /* <DEDUP_REMOVED lines=12> */
.L_x_17354:
[----:B------:R-:W-:Y:S02]  /*5970*/  PRMT R4, R5, 0x8880, RZ ;  /* 0x0000888005047816 */ /* 0x000fe400000000ff */
[----:B------:R-:W-:Y:S02]  /*5980*/  CS2R R6, SRZ ;  /* 0x0000000000067805 */ /* 0x000fe4000001ff00 */
[----:B------:R-:W-:-:S06]  /*5990*/  PRMT R4, R4, 0x7710, RZ ;  /* 0x0000771004047816 */ /* 0x000fcc00000000ff */
[----:B------:R-:W0:Y:S02]  /*59a0*/  I2F.F64.S16 R4, R4 ;  /* 0x0000000400047312 */ /* 0x000e240000101c00 */
[----:B0-----:R0:W-:Y:S01]  /*59b0*/  STG.E.128 desc[UR36][R16.64], R4 ;  /* 0x0000000410007986 */ /* 0x0011e2000c101d24 */
[----:B------:R-:W-:Y:S05]  /*59c0*/  BRA `(.L_x_17345) ;  /* 0x00000008007c7947 */ /* 0x000fea0003800000 */
.L_x_17353:
        /* <DEDUP_REMOVED lines=21> */
.L_x_17358:
[----:B------:R-:W-:Y:S05]  /*5b20*/  BSYNC B0 ;  /* 0x0000000000007941 */ /* 0x000fea0003800000 */
.L_x_17357:
[----:B------:R-:W-:-:S05]  /*5b30*/  LOP3.LUT R3, R0, R3, RZ, 0xfc, !PT ;  /* 0x0000000300037212 */ /* 0x000fca00078efcff */
[----:B------:R0:W-:Y:S01]  /*5b40*/  STG.E.U8 desc[UR36][R16.64], R3 ;  /* 0x0000000310007986 */ /* 0x0001e2000c101124 */
[----:B------:R-:W-:Y:S05]  /*5b50*/  BRA `(.L_x_17345) ;  /* 0x0000000800187947 */ /* 0x000fea0003800000 */
.L_x_17356:
        /* <DEDUP_REMOVED lines=13> */
.L_x_17360:
[----:B------:R-:W-:Y:S01]  /*5c30*/  IMAD.MOV.U32 R0, RZ, RZ, 0x7f ;  /* 0x0000007fff007424 */ /* 0x000fe200078e00ff */
[----:B------:R-:W-:-:S04]  /*5c40*/  ISETP.GT.U32.AND P0, PT, R2, 0x7f800000, PT ;  /* 0x7f8000000200780c */ /* 0x000fc80003f04070 */
[----:B------:R-:W-:-:S09]  /*5c50*/  SEL R0, R0, 0x7c, P0 ;  /* 0x0000007c00007807 */ /* 0x000fd20000000000 */
.L_x_17361:
[----:B------:R-:W-:Y:S05]  /*5c60*/  BSYNC B0 ;  /* 0x0000000000007941 */ /* 0x000fea0003800000 */
.L_x_17359:
[----:B------:R-:W-:-:S04]  /*5c70*/  LOP3.LUT R2, R5, 0x80000000, RZ, 0xc0, !PT ;  /* 0x8000000005027812 */ /* 0x000fc800078ec0ff */
[----:B------:R-:W-:-:S04]  /*5c80*/  SHF.R.U32.HI R3, RZ, 0x18, R2 ;  /* 0x00000018ff037819 */ /* 0x000fc80000011602 */
[----:B------:R-:W-:-:S05]  /*5c90*/  LOP3.LUT R3, R0, R3, RZ, 0xfc, !PT ;  /* 0x0000000300037212 */ /* 0x000fca00078efcff */
[----:B------:R0:W-:Y:S01]  /*5ca0*/  STG.E.U8 desc[UR36][R16.64], R3 ;  /* 0x0000000310007986 */ /* 0x0001e2000c101124 */
[----:B------:R-:W-:Y:S05]  /*5cb0*/  BRA `(.L_x_17345) ;  /* 0x0000000400c07947 */ /* 0x000fea0003800000 */
.L_x_17355:
[----:B------:R-:W0:Y:S02]  /*5cc0*/  I2F.S8 R0, R5 ;  /* 0x0000000500007306 */ /* 0x000e240000001400 */
[----:B0-----:R-:W-:-:S05]  /*5cd0*/  F2FP.BF16.F32.PACK_AB R0, RZ, R0 ;  /* 0x00000000ff00723e */ /* 0x001fca00000010ff */
[----:B------:R0:W-:Y:S01]  /*5ce0*/  STG.E.U16 desc[UR36][R16.64], R0 ;  /* 0x0000000010007986 */ /* 0x0001e2000c101524 */
[----:B------:R-:W-:Y:S05]  /*5cf0*/  BRA `(.L_x_17345) ;  /* 0x0000000400b07947 */ /* 0x000fea0003800000 */
.L_x_17352:
        /* <DEDUP_REMOVED lines=12> */
.L_x_17364:
        /* <DEDUP_REMOVED lines=17> */
.L_x_17367:
[----:B------:R-:W-:-:S04]  /*5ed0*/  LOP3.LUT R2, R5, 0x80000000, RZ, 0xc0, !PT ;  /* 0x8000000005027812 */ /* 0x000fc800078ec0ff */
[----:B------:R-:W-:-:S04]  /*5ee0*/  SHF.R.U32.HI R3, RZ, 0x18, R2 ;  /* 0x00000018ff037819 */ /* 0x000fc80000011602 */
[----:B------:R-:W-:-:S04]  /*5ef0*/  LOP3.LUT R0, R0, R3, RZ, 0xfc, !PT ;  /* 0x0000000300007212 */ /* 0x000fc800078efcff */
[----:B------:R-:W-:-:S07]  /*5f00*/  PRMT R8, R0, 0x7610, R8 ;  /* 0x0000761000087816 */ /* 0x000fce0000000008 */
.L_x_17366:
[----:B------:R-:W-:Y:S05]  /*5f10*/  BSYNC B0 ;  /* 0x0000000000007941 */ /* 0x000fea0003800000 */
.L_x_17365:
[----:B------:R3:W-:Y:S01]  /*5f20*/  STG.E.U8 desc[UR36][R16.64], R8 ;  /* 0x0000000810007986 */ /* 0x0007e2000c101124 */
[----:B------:R-:W-:Y:S05]  /*5f30*/  BRA `(.L_x_17345) ;  /* 0x0000000400207947 */ /* 0x000fea0003800000 */
.L_x_17363:
        /* <DEDUP_REMOVED lines=17> */
.L_x_17370:
[----:B------:R-:W-:-:S04]  /*6050*/  LOP3.LUT R2, R5, 0x80000000, RZ, 0xc0, !PT ;  /* 0x8000000005027812 */ /* 0x000fc800078ec0ff */
[----:B------:R-:W-:-:S04]  /*6060*/  SHF.R.U32.HI R3, RZ, 0x18, R2 ;  /* 0x00000018ff037819 */ /* 0x000fc80000011602 */
[----:B------:R-:W-:-:S04]  /*6070*/  LOP3.LUT R0, R0, R3, RZ, 0xfc, !PT ;  /* 0x0000000300007212 */ /* 0x000fc800078efcff */
[----:B------:R-:W-:-:S07]  /*6080*/  PRMT R8, R0, 0x7610, R8 ;  /* 0x0000761000087816 */ /* 0x000fce0000000008 */
.L_x_17369:
[----:B------:R-:W-:Y:S05]  /*6090*/  BSYNC B0 ;  /* 0x0000000000007941 */ /* 0x000fea0003800000 */
.L_x_17368:
[----:B------:R0:W-:Y:S01]  /*60a0*/  STG.E.U8 desc[UR36][R16.64], R8 ;  /* 0x0000000810007986 */ /* 0x0001e2000c101124 */
[----:B------:R-:W-:Y:S05]  /*60b0*/  BRA `(.L_x_17345) ;  /* 0x0000000000c07947 */ /* 0x000fea0003800000 */
.L_x_17362:
        /* <DEDUP_REMOVED lines=22> */
.L_x_17344:
        /* <DEDUP_REMOVED lines=16> */
.L_x_17373:
[----:B------:R-:W-:Y:S05]  /*6320*/  BRA `(.L_x_17345) ;  /* 0x0000000000247947 */ /* 0x000fea0003800000 */
.L_x_17372:
[----:B------:R-:W-:-:S04]  /*6330*/  LOP3.LUT R5, R5, 0xffff, RZ, 0xc0, !PT ;  /* 0x0000ffff05057812 */ /* 0x000fc800078ec0ff */
[----:B------:R-:W-:-:S05]  /*6340*/  PRMT R5, R5, 0x8880, RZ ;  /* 0x0000888005057816 */ /* 0x000fca00000000ff */
[----:B------:R-:W-:-:S05]  /*6350*/  IMAD.MOV.U32 R2, RZ, RZ, R5 ;  /* 0x000000ffff027224 */ /* 0x000fca00078e0005 */
[----:B------:R-:W-:-:S05]  /*6360*/  SHF.R.S32.HI R3, RZ, 0x1f, R2 ;  /* 0x0000001fff037819 */ /* 0x000fca0000011402 */
[----:B------:R2:W-:Y:S01]  /*6370*/  STG.E.64 desc[UR36][R16.64], R2 ;  /* 0x0000000210007986 */ /* 0x0005e2000c101b24 */
[----:B------:R-:W-:Y:S05]  /*6380*/  BRA `(.L_x_17345) ;  /* 0x00000000000c7947 */ /* 0x000fea0003800000 */
.L_x_17371:
[----:B------:R-:W-:-:S04]  /*6390*/  LOP3.LUT R5, R5, 0xffff, RZ, 0xc0, !PT ;  /* 0x0000ffff05057812 */ /* 0x000fc800078ec0ff */
[----:B------:R-:W-:-:S05]  /*63a0*/  PRMT R3, R5, 0x8880, RZ ;  /* 0x0000888005037816 */ /* 0x000fca00000000ff */
[----:B------:R0:W-:Y:S02]  /*63b0*/  STG.E desc[UR36][R16.64], R3 ;  /* 0x0000000310007986 */ /* 0x0001e4000c101924 */
.L_x_17345:
[----:B------:R-:W-:-:S07]  /*63c0*/  VIADD R19, R19, 0x80 ;  /* 0x0000008013137836 */ /* 0x000fce0000000000 */
.L_x_17305:
[----:B------:R-:W-:Y:S05]  /*63d0*/  BSYNC B6 ;  /* 0x0000000000067941 */ /* 0x000fea0003800000 */
.L_x_17304:
        /* <DEDUP_REMOVED lines=307> */
.L_x_17376:
        /* <DEDUP_REMOVED lines=20> */
.L_x_17380:
[----:B------:R0:W5:Y:S01]  /*7850*/  LDG.E.U8 R0, desc[UR36][R2.64] ;  /* 0x0000002402007981 */ /* 0x000162000c1e1100 */
[----:B------:R-:W-:Y:S05]  /*7860*/  BRA `(.L_x_17382) ;  /* 0x0000000c00547947 */ /* 0x000fea0003800000 */
.L_x_17379:
        /* <DEDUP_REMOVED lines=8> */
.L_x_17384:
[----:B------:R0:W5:Y:S01]  /*78f0*/  LDG.E.U8 R0, desc[UR36][R2.64] ;  /* 0x0000002402007981 */ /* 0x000162000c1e1100 */
[----:B------:R-:W-:Y:S05]  /*7900*/  BRA `(.L_x_17382) ;  /* 0x0000000c002c7947 */ /* 0x000fea0003800000 */
.L_x_17383:
[----:B------:R0:W5:Y:S01]  /*7910*/  LDG.E.U16 R0, desc[UR36][R2.64] ;  /* 0x0000002402007981 */ /* 0x000162000c1e1500 */
[----:B------:R-:W-:Y:S05]  /*7920*/  BRA `(.L_x_17382) ;  /* 0x0000000c00247947 */ /* 0x000fea0003800000 */
.L_x_17378:
        /* <DEDUP_REMOVED lines=9> */
.L_x_17386:
[----:B------:R-:W2:Y:S02]  /*79c0*/  LDG.E.U16 R4, desc[UR36][R2.64] ;  /* 0x0000002402047981 */ /* 0x000ea4000c1e1500 */
[----:B--2---:R-:W-:-:S06]  /*79d0*/  HADD2.F32 R4, -RZ, R4.H0_H0 ;  /* 0x20000004ff047230 */ /* 0x004fcc0000004100 */
[----:B------:R-:W0:Y:S02]  /*79e0*/  F2I.FTZ.TRUNC.NTZ R4, R4 ;  /* 0x0000000400047305 */ /* 0x000e24000021f100 */
[----:B0-----:R-:W-:Y:S01]  /*79f0*/  PRMT R0, R4, 0x7610, R0 ;  /* 0x0000761004007816 */ /* 0x001fe20000000000 */
[----:B------:R-:W-:Y:S06]  /*7a00*/  BRA `(.L_x_17382) ;  /* 0x0000000800ec7947 */ /* 0x000fec0003800000 */
.L_x_17385:
        /* <DEDUP_REMOVED lines=9> */
.L_x_17388:
[----:B------:R-:W2:Y:S02]  /*7aa0*/  LDG.E.U16 R2, desc[UR36][R2.64] ;  /* 0x0000002402027981 */ /* 0x000ea4000c1e1500 */
[----:B--2---:R-:W-:-:S06]  /*7ab0*/  HADD2.F32 R4, -RZ, R2.H0_H0 ;  /* 0x20000002ff047230 */ /* 0x004fcc0000004100 */
[----:B------:R-:W0:Y:S02]  /*7ac0*/  F2I.FTZ.TRUNC.NTZ R4, R4 ;  /* 0x0000000400047305 */ /* 0x000e24000021f100 */
[----:B0-----:R-:W-:Y:S01]  /*7ad0*/  PRMT R0, R4, 0x7610, R0 ;  /* 0x0000761004007816 */ /* 0x001fe20000000000 */
[----:B------:R-:W-:Y:S06]  /*7ae0*/  BRA `(.L_x_17382) ;  /* 0x0000000800b47947 */ /* 0x000fec0003800000 */
.L_x_17387:
[----:B------:R-:W2:Y:S02]  /*7af0*/  LDG.E.64 R2, desc[UR36][R2.64] ;  /* 0x0000002402027981 */ /* 0x000ea4000c1e1b00 */
[----:B--2---:R0:W1:Y:S01]  /*7b00*/  F2I.F64.TRUNC R0, R2 ;  /* 0x0000000200007311 */ /* 0x004062000030d100 */
[----:B------:R-:W-:Y:S05]  /*7b10*/  BRA `(.L_x_17382) ;  /* 0x0000000800a87947 */ /* 0x000fea0003800000 */
.L_x_17377:
        /* <DEDUP_REMOVED lines=12> */
.L_x_17391:
[----:B------:R-:W2:Y:S02]  /*7be0*/  LDG.E.64 R2, desc[UR36][R2.64] ;  /* 0x0000002402027981 */ /* 0x000ea4000c1e1b00 */
[----:B--2---:R3:W4:Y:S01]  /*7bf0*/  F2I.F64.TRUNC R0, R2 ;  /* 0x0000000200007311 */ /* 0x004722000030d100 */
[----:B------:R-:W-:Y:S05]  /*7c00*/  BRA `(.L_x_17382) ;  /* 0x00000008006c7947 */ /* 0x000fea0003800000 */
.L_x_17390:
        /* <DEDUP_REMOVED lines=28> */
.L_x_17393:
        /* <DEDUP_REMOVED lines=15> */
.L_x_17392:
[----:B------:R-:W2:Y:S02]  /*7ec0*/  LDG.E.U16 R4, desc[UR36][R2.64] ;  /* 0x0000002402047981 */ /* 0x000ea4000c1e1500 */
[----:B--2---:R-:W-:-:S06]  /*7ed0*/  IMAD.U32 R4, R4, 0x10000, RZ ;  /* 0x0001000004047824 */ /* 0x004fcc00078e00ff */
[----:B------:R-:W0:Y:S02]  /*7ee0*/  F2I.FTZ.TRUNC.NTZ R4, R4 ;  /* 0x0000000400047305 */ /* 0x000e24000021f100 */
[----:B0-----:R-:W-:Y:S01]  /*7ef0*/  PRMT R0, R4, 0x7610, R0 ;  /* 0x0000761004007816 */ /* 0x001fe20000000000 */
[----:B------:R-:W-:Y:S06]  /*7f00*/  BRA `(.L_x_17382) ;  /* 0x0000000400ac7947 */ /* 0x000fec0003800000 */
.L_x_17389:
        /* <DEDUP_REMOVED lines=10> */
.L_x_17396:
        /* <DEDUP_REMOVED lines=21> */
.L_x_17400:
[----:B------:R-:W-:Y:S05]  /*8100*/  BSYNC B1 ;  /* 0x0000000000017941 */ /* 0x000fea0003800000 */
.L_x_17399:
[----:B------:R-:W-:Y:S01]  /*8110*/  IMAD.SHL.U32 R2, R2, 0x100000, RZ ;  /* 0x0010000002027824 */ /* 0x000fe200078e00ff */
[----:B------:R-:W-:-:S04]  /*8120*/  LEA R3, R0, 0x3b800000, 0x17 ;  /* 0x3b80000000037811 */ /* 0x000fc800078eb8ff */
[----:B------:R-:W-:-:S07]  /*8130*/  LOP3.LUT R4, R3, R2, R4, 0xfe, !PT ;  /* 0x0000000203047212 */ /* 0x000fce00078efe04 */
.L_x_17398:
[----:B------:R-:W-:Y:S05]  /*8140*/  BSYNC B0 ;  /* 0x0000000000007941 */ /* 0x000fea0003800000 */
.L_x_17397:
[----:B------:R-:W0:Y:S02]  /*8150*/  F2I.FTZ.TRUNC.NTZ R4, R4 ;  /* 0x0000000400047305 */ /* 0x000e24000021f100 */
[----:B0-----:R-:W-:Y:S01]  /*8160*/  PRMT R0, R4, 0x7610, R0 ;  /* 0x0000761004007816 */ /* 0x001fe20000000000 */
[----:B------:R-:W-:Y:S06]  /*8170*/  BRA `(.L_x_17382) ;  /* 0x0000000400107947 */ /* 0x000fec0003800000 */
.L_x_17395:
        /* <DEDUP_REMOVED lines=21> */
.L_x_17404:
[----:B------:R-:W-:Y:S05]  /*82d0*/  BSYNC B1 ;  /* 0x0000000000017941 */ /* 0x000fea0003800000 */
.L_x_17403:
[----:B------:R-:W-:Y:S01]  /*82e0*/  IMAD.SHL.U32 R2, R2, 0x200000, RZ ;  /* 0x0020000002027824 */ /* 0x000fe200078e00ff */
[----:B------:R-:W-:-:S04]  /*82f0*/  LEA R3, R0, 0x37800000, 0x17 ;  /* 0x3780000000037811 */ /* 0x000fc800078eb8ff */
[----:B------:R-:W-:-:S07]  /*8300*/  LOP3.LUT R4, R3, R2, R4, 0xfe, !PT ;  /* 0x0000000203047212 */ /* 0x000fce00078efe04 */
.L_x_17402:
[----:B------:R-:W-:Y:S05]  /*8310*/  BSYNC B0 ;  /* 0x0000000000007941 */ /* 0x000fea0003800000 */
.L_x_17401:
[----:B------:R-:W0:Y:S02]  /*8320*/  F2I.FTZ.TRUNC.NTZ R4, R4 ;  /* 0x0000000400047305 */ /* 0x000e24000021f100 */
[----:B0-----:R-:W-:Y:S01]  /*8330*/  PRMT R0, R4, 0x7610, R0 ;  /* 0x0000761004007816 */ /* 0x001fe20000000000 */
[----:B------:R-:W-:Y:S06]  /*8340*/  BRA `(.L_x_17382) ;  /* 0x00000000009c7947 */ /* 0x000fec0003800000 */
.L_x_17394:
        /* <DEDUP_REMOVED lines=14> */
.L_x_17408:
[----:B------:R-:W-:Y:S05]  /*8430*/  BSYNC B0 ;  /* 0x0000000000007941 */ /* 0x000fea0003800000 */
.L_x_17407:
[----:B------:R-:W0:Y:S02]  /*8440*/  F2I.FTZ.TRUNC.NTZ R4, R4 ;  /* 0x0000000400047305 */ /* 0x000e24000021f100 */
[----:B0-----:R-:W-:Y:S01]  /*8450*/  PRMT R0, R4, 0x7610, R0 ;  /* 0x0000761004007816 */ /* 0x001fe20000000000 */
[----:B------:R-:W-:Y:S06]  /*8460*/  BRA `(.L_x_17382) ;  /* 0x0000000000547947 */ /* 0x000fec0003800000 */
.L_x_17381:
        /* <DEDUP_REMOVED lines=16> */
.L_x_17409:
[----:B------:R-:W-:Y:S01]  /*8570*/  PRMT R0, RZ, 0x7610, R0 ;  /* 0x00007610ff007816 */ /* 0x000fe20000000000 */
[----:B------:R-:W-:Y:S06]  /*8580*/  BRA `(.L_x_17382) ;  /* 0x00000000000c7947 */ /* 0x000fec0003800000 */
.L_x_17406:
[----:B------:R1:W5:Y:S01]  /*8590*/  LDG.E.U8 R0, desc[UR36][R2.64] ;  /* 0x0000002402007981 */ /* 0x000362000c1e1100 */
[----:B------:R-:W-:Y:S05]  /*85a0*/  BRA `(.L_x_17382) ;  /* 0x0000000000047947 */ /* 0x000fea0003800000 */
.L_x_17405:
[----:B------:R2:W5:Y:S02]  /*85b0*/  LDG.E.U8 R0, desc[UR36][R2.64] ;  /* 0x0000002402007981 */ /* 0x000564000c1e1100 */
.L_x_17382:
        /* <DEDUP_REMOVED lines=19> */
.L_x_17413:
[----:B------:R3:W-:Y:S01]  /*86f0*/  STG.E.U8 desc[UR36][R16.64], R5 ;  /* 0x0000000510007986 */ /* 0x0007e2000c101124 */
[----:B------:R-:W-:Y:S05]  /*8700*/  BRA `(.L_x_17415) ;  /* 0x0000000c00987947 */ /* 0x000fea0003800000 */
.L_x_17412:
        /* <DEDUP_REMOVED lines=12> */
.L_x_17417:
[----:B------:R-:W-:-:S04]  /*87d0*/  LOP3.LUT R5, R5, 0xffff, RZ, 0xc0, !PT ;  /* 0x0000ffff05057812 */ /* 0x000fc800078ec0ff */
[----:B------:R-:W-:-:S05]  /*87e0*/  PRMT R3, R5, 0x8880, RZ ;  /* 0x0000888005037816 */ /* 0x000fca00000000ff */
[----:B------:R2:W-:Y:S01]  /*87f0*/  STG.E desc[UR36][R16.64], R3 ;  /* 0x0000000310007986 */ /* 0x0005e2000c101924 */
[----:B------:R-:W-:Y:S05]  /*8800*/  BRA `(.L_x_17415) ;  /* 0x0000000c00587947 */ /* 0x000fea0003800000 */
.L_x_17416:
[----:B------:R-:W-:-:S04]  /*8810*/  PRMT R3, R5, 0x8880, RZ ;  /* 0x0000888005037816 */ /* 0x000fc800000000ff */
[----:B------:R-:W-:-:S05]  /*8820*/  PRMT R3, R3, 0x7710, RZ ;  /* 0x0000771003037816 */ /* 0x000fca00000000ff */
[----:B------:R0:W-:Y:S01]  /*8830*/  STG.E.U16 desc[UR36][R16.64], R3 ;  /* 0x0000000310007986 */ /* 0x0001e2000c101524 */
[----:B------:R-:W-:Y:S05]  /*8840*/  BRA `(.L_x_17415) ;  /* 0x0000000c00487947 */ /* 0x000fea0003800000 */
.L_x_17411:
        /* <DEDUP_REMOVED lines=9> */
.L_x_17419:
[----:B------:R-:W0:Y:S02]  /*88e0*/  I2F.S8 R0, R5 ;  /* 0x0000000500007306 */ /* 0x000e240000001400 */
[----:B0-----:R-:W-:-:S05]  /*88f0*/  F2FP.F16.F32.PACK_AB R0, RZ, R0 ;  /* 0x00000000ff00723e */ /* 0x001fca00000000ff */
[----:B------:R0:W-:Y:S01]  /*8900*/  STG.E.U16 desc[UR36][R16.64], R0 ;  /* 0x0000000010007986 */ /* 0x0001e2000c101524 */
[----:B------:R-:W-:Y:S05]  /*8910*/  BRA `(.L_x_17415) ;  /* 0x0000000c00147947 */ /* 0x000fea0003800000 */
.L_x_17418:
        /* <DEDUP_REMOVED lines=10> */
.L_x_17421:
[----:B------:R-:W0:Y:S02]  /*89c0*/  I2F.S8 R5, R5 ;  /* 0x0000000500057306 */ /* 0x000e240000001400 */
[----:B0-----:R-:W-:-:S04]  /*89d0*/  F2FP.F16.F32.PACK_AB R3, RZ, R5 ;  /* 0x00000005ff03723e */ /* 0x001fc800000000ff */
[----:B------:R-:W-:-:S05]  /*89e0*/  PRMT R3, R3, 0x5410, RZ ;  /* 0x0000541003037816 */ /* 0x000fca00000000ff */
[----:B------:R0:W-:Y:S01]  /*89f0*/  STG.E desc[UR36][R16.64], R3 ;  /* 0x0000000310007986 */ /* 0x0001e2000c101924 */
[----:B------:R-:W-:Y:S05]  /*8a00*/  BRA `(.L_x_17415) ;  /* 0x0000000800d87947 */ /* 0x000fea0003800000 */
.L_x_17420:
[----:B------:R-:W-:-:S04]  /*8a10*/  PRMT R2, R5, 0x8880, RZ ;  /* 0x0000888005027816 */ /* 0x000fc800000000ff */
[----:B------:R-:W-:-:S06]  /*8a20*/  PRMT R2, R2, 0x7710, RZ ;  /* 0x0000771002027816 */ /* 0x000fcc00000000ff */
[----:B------:R-:W0:Y:S02]  /*8a30*/  I2F.F64.S16 R2, R2 ;  /* 0x0000000200027312 */ /* 0x000e240000101c00 */
[----:B0-----:R0:W-:Y:S01]  /*8a40*/  STG.E.64 desc[UR36][R16.64], R2 ;  /* 0x0000000210007986 */ /* 0x0011e2000c101b24 */
[----:B------:R-:W-:Y:S05]  /*8a50*/  BRA `(.L_x_17415) ;  /* 0x0000000800c47947 */ /* 0x000fea0003800000 */
.L_x_17410:
        /* <DEDUP_REMOVED lines=12> */
.L_x_17424:
[----:B------:R-:W-:Y:S02]  /*8b20*/  PRMT R4, R5, 0x8880, RZ ;  /* 0x0000888005047816 */ /* 0x000fe400000000ff */
[----:B------:R-:W-:Y:S02]  /*8b30*/  CS2R R6, SRZ ;  /* 0x0000000000067805 */ /* 0x000fe4000001ff00 */
[----:B------:R-:W-:-:S06]  /*8b40*/  PRMT R4, R4, 0x7710, RZ ;  /* 0x0000771004047816 */ /* 0x000fcc00000000ff */
[----:B------:R-:W0:Y:S02]  /*8b50*/  I2F.F64.S16 R4, R4 ;  /* 0x0000000400047312 */ /* 0x000e240000101c00 */
[----:B0-----:R0:W-:Y:S01]  /*8b60*/  STG.E.128 desc[UR36][R16.64], R4 ;  /* 0x0000000410007986 */ /* 0x0011e2000c101d24 */
[----:B------:R-:W-:Y:S05]  /*8b70*/  BRA `(.L_x_17415) ;  /* 0x00000008007c7947 */ /* 0x000fea0003800000 */
.L_x_17423:
        /* <DEDUP_REMOVED lines=21> */
.L_x_17428:
[----:B------:R-:W-:Y:S05]  /*8cd0*/  BSYNC B0 ;  /* 0x0000000000007941 */ /* 0x000fea0003800000 */
.L_x_17427:
[----:B------:R-:W-:-:S05]  /*8ce0*/  LOP3.LUT R3, R0, R3, RZ, 0xfc, !PT ;  /* 0x0000000300037212 */ /* 0x000fca00078efcff */
[----:B------:R0:W-:Y:S01]  /*8cf0*/  STG.E.U8 desc[UR36][R16.64], R3 ;  /* 0x0000000310007986 */ /* 0x0001e2000c101124 */
[----:B------:R-:W-:Y:S05]  /*8d00*/  BRA `(.L_x_17415) ;  /* 0x0000000800187947 */ /* 0x000fea0003800000 */
.L_x_17426:
        /* <DEDUP_REMOVED lines=13> */
.L_x_17430:
[----:B------:R-:W-:Y:S01]  /*8de0*/  IMAD.MOV.U32 R0, RZ, RZ, 0x7f ;  /* 0x0000007fff007424 */ /* 0x000fe200078e00ff */
[----:B------:R-:W-:-:S04]  /*8df0*/  ISETP.GT.U32.AND P0, PT, R2, 0x7f800000, PT ;  /* 0x7f8000000200780c */ /* 0x000fc80003f04070 */
[----:B------:R-:W-:-:S09]  /*8e00*/  SEL R0, R0, 0x7c, P0 ;  /* 0x0000007c00007807 */ /* 0x000fd20000000000 */
.L_x_17431:
[----:B------:R-:W-:Y:S05]  /*8e10*/  BSYNC B0 ;  /* 0x0000000000007941 */ /* 0x000fea0003800000 */
.L_x_17429:
[----:B------:R-:W-:-:S04]  /*8e20*/  LOP3.LUT R2, R5, 0x80000000, RZ, 0xc0, !PT ;  /* 0x8000000005027812 */ /* 0x000fc800078ec0ff */
[----:B------:R-:W-:-:S04]  /*8e30*/  SHF.R.U32.HI R3, RZ, 0x18, R2 ;  /* 0x00000018ff037819 */ /* 0x000fc80000011602 */
[----:B------:R-:W-:-:S05]  /*8e40*/  LOP3.LUT R3, R0, R3, RZ, 0xfc, !PT ;  /* 0x0000000300037212 */ /* 0x000fca00078efcff */
[----:B------:R0:W-:Y:S01]  /*8e50*/  STG.E.U8 desc[UR36][R16.64], R3 ;  /* 0x0000000310007986 */ /* 0x0001e2000c101124 */
[----:B------:R-:W-:Y:S05]  /*8e60*/  BRA `(.L_x_17415) ;  /* 0x0000000400c07947 */ /* 0x000fea0003800000 */
.L_x_17425:
[----:B------:R-:W0:Y:S02]  /*8e70*/  I2F.S8 R0, R5 ;  /* 0x0000000500007306 */ /* 0x000e240000001400 */
[----:B0-----:R-:W-:-:S05]  /*8e80*/  F2FP.BF16.F32.PACK_AB R0, RZ, R0 ;  /* 0x00000000ff00723e */ /* 0x001fca00000010ff */
[----:B------:R0:W-:Y:S01]  /*8e90*/  STG.E.U16 desc[UR36][R16.64], R0 ;  /* 0x0000000010007986 */ /* 0x0001e2000c101524 */
[----:B------:R-:W-:Y:S05]  /*8ea0*/  BRA `(.L_x_17415) ;  /* 0x0000000400b07947 */ /* 0x000fea0003800000 */
.L_x_17422:
        /* <DEDUP_REMOVED lines=12> */
.L_x_17434:
        /* <DEDUP_REMOVED lines=17> */
.L_x_17437:
[----:B------:R-:W-:-:S04]  /*9080*/  LOP3.LUT R2, R5, 0x80000000, RZ, 0xc0, !PT ;  /* 0x8000000005027812 */ /* 0x000fc800078ec0ff */
[----:B------:R-:W-:-:S04]  /*9090*/  SHF.R.U32.HI R3, RZ, 0x18, R2 ;  /* 0x00000018ff037819 */ /* 0x000fc80000011602 */
[----:B------:R-:W-:-:S04]  /*90a0*/  LOP3.LUT R0, R0, R3, RZ, 0xfc, !PT ;  /* 0x0000000300007212 */ /* 0x000fc800078efcff */
[----:B------:R-:W-:-:S07]  /*90b0*/  PRMT R8, R0, 0x7610, R8 ;  /* 0x0000761000087816 */ /* 0x000fce0000000008 */
.L_x_17436:
[----:B------:R-:W-:Y:S05]  /*90c0*/  BSYNC B0 ;  /* 0x0000000000007941 */ /* 0x000fea0003800000 */
.L_x_17435:
[----:B------:R0:W-:Y:S01]  /*90d0*/  STG.E.U8 desc[UR36][R16.64], R8 ;  /* 0x0000000810007986 */ /* 0x0001e2000c101124 */
[----:B------:R-:W-:Y:S05]  /*90e0*/  BRA `(.L_x_17415) ;  /* 0x0000000400207947 */ /* 0x000fea0003800000 */
.L_x_17433:
        /* <DEDUP_REMOVED lines=17> */
.L_x_17440:
[----:B------:R-:W-:-:S04]  /*9200*/  LOP3.LUT R2, R5, 0x80000000, RZ, 0xc0, !PT ;  /* 0x8000000005027812 */ /* 0x000fc800078ec0ff */
[----:B------:R-:W-:-:S04]  /*9210*/  SHF.R.U32.HI R3, RZ, 0x18, R2 ;  /* 0x00000018ff037819 */ /* 0x000fc80000011602 */
[----:B------:R-:W-:-:S04]  /*9220*/  LOP3.LUT R0, R0, R3, RZ, 0xfc, !PT ;  /* 0x0000000300007212 */ /* 0x000fc800078efcff */
[----:B------:R-:W-:-:S07]  /*9230*/  PRMT R8, R0, 0x7610, R8 ;  /* 0x0000761000087816 */ /* 0x000fce0000000008 */
.L_x_17439:
[----:B------:R-:W-:Y:S05]  /*9240*/  BSYNC B0 ;  /* 0x0000000000007941 */ /* 0x000fea0003800000 */
.L_x_17438:
[----:B------:R0:W-:Y:S01]  /*9250*/  STG.E.U8 desc[UR36][R16.64], R8 ;  /* 0x0000000810007986 */ /* 0x0001e2000c101124 */
[----:B------:R-:W-:Y:S05]  /*9260*/  BRA `(.L_x_17415) ;  /* 0x0000000000c07947 */ /* 0x000fea0003800000 */
.L_x_17432:
        /* <DEDUP_REMOVED lines=22> */
.L_x_17414:
        /* <DEDUP_REMOVED lines=16> */
.L_x_17443:
[----:B------:R-:W-:Y:S05]  /*94d0*/  BRA `(.L_x_17415) ;  /* 0x0000000000247947 */ /* 0x000fea0003800000 */
.L_x_17442:
[----:B------:R-:W-:-:S04]  /*94e0*/  LOP3.LUT R5, R5, 0xffff, RZ, 0xc0, !PT ;  /* 0x0000ffff05057812 */ /* 0x000fc800078ec0ff */
[----:B------:R-:W-:-:S05]  /*94f0*/  PRMT R5, R5, 0x8880, RZ ;  /* 0x0000888005057816 */ /* 0x000fca00000000ff */
[----:B------:R-:W-:-:S05]  /*9500*/  IMAD.MOV.U32 R2, RZ, RZ, R5 ;  /* 0x000000ffff027224 */ /* 0x000fca00078e0005 */
[----:B------:R-:W-:-:S05]  /*9510*/  SHF.R.S32.HI R3, RZ, 0x1f, R2 ;  /* 0x0000001fff037819 */ /* 0x000fca0000011402 */
[----:B------:R0:W-:Y:S01]  /*9520*/  STG.E.64 desc[UR36][R16.64], R2 ;  /* 0x0000000210007986 */ /* 0x0001e2000c101b24 */
[----:B------:R-:W-:Y:S05]  /*9530*/  BRA `(.L_x_17415) ;  /* 0x00000000000c7947 */ /* 0x000fea0003800000 */
.L_x_17441:
[----:B------:R-:W-:-:S04]  /*9540*/  LOP3.LUT R5, R5, 0xffff, RZ, 0xc0, !PT ;  /* 0x0000ffff05057812 */ /* 0x000fc800078ec0ff */
[----:B------:R-:W-:-:S05]  /*9550*/  PRMT R3, R5, 0x8880, RZ ;  /* 0x0000888005037816 */ /* 0x000fca00000000ff */
[----:B------:R0:W-:Y:S02]  /*9560*/  STG.E desc[UR36][R16.64], R3 ;  /* 0x0000000310007986 */ /* 0x0001e4000c101924 */
.L_x_17415:
[----:B------:R-:W-:-:S07]  /*9570*/  VIADD R19, R19, 0x80 ;  /* 0x0000008013137836 */ /* 0x000fce0000000000 */
.L_x_17375:
[----:B------:R-:W-:Y:S05]  /*9580*/  BSYNC B6 ;  /* 0x0000000000067941 */ /* 0x000fea0003800000 */
.L_x_17374:
        /* <DEDUP_REMOVED lines=306> */
.L_x_17444:
        /* <DEDUP_REMOVED lines=20> */
.L_x_17448:
[----:B------:R4:W5:Y:S01]  /*a9f0*/  LDG.E.U8 R0, desc[UR36][R2.64] ;  /* 0x0000002402007981 */ /* 0x000962000c1e1100 */
[----:B------:R-:W-:Y:S05]  /*aa00*/  BRA `(.L_x_17450) ;  /* 0x0000000c00547947 */ /* 0x000fea0003800000 */
.L_x_17447:
        /* <DEDUP_REMOVED lines=8> */
.L_x_17452:
[----:B------:R2:W5:Y:S01]  /*aa90*/  LDG.E.U8 R0, desc[UR36][R2.64] ;  /* 0x0000002402007981 */ /* 0x000562000c1e1100 */
[----:B------:R-:W-:Y:S05]  /*aaa0*/  BRA `(.L_x_17450) ;  /* 0x0000000c002c7947 */ /* 0x000fea0003800000 */
.L_x_17451:
[----:B------:R0:W5:Y:S01]  /*aab0*/  LDG.E.U16 R0, desc[UR36][R2.64] ;  /* 0x0000002402007981 */ /* 0x000162000c1e1500 */
[----:B------:R-:W-:Y:S05]  /*aac0*/  BRA `(.L_x_17450) ;  /* 0x0000000c00247947 */ /* 0x000fea0003800000 */
.L_x_17446:
        /* <DEDUP_REMOVED lines=9> */
.L_x_17454:
[----:B------:R-:W2:Y:S02]  /*ab60*/  LDG.E.U16 R4, desc[UR36][R2.64] ;  /* 0x0000002402047981 */ /* 0x000ea4000c1e1500 */
[----:B--2---:R-:W-:-:S06]  /*ab70*/  HADD2.F32 R4, -RZ, R4.H0_H0 ;  /* 0x20000004ff047230 */ /* 0x004fcc0000004100 */
[----:B------:R-:W0:Y:S02]  /*ab80*/  F2I.FTZ.TRUNC.NTZ R4, R4 ;  /* 0x0000000400047305 */ /* 0x000e24000021f100 */
[----:B0-----:R-:W-:Y:S01]  /*ab90*/  PRMT R0, R4, 0x7610, R0 ;  /* 0x0000761004007816 */ /* 0x001fe20000000000 */
[----:B------:R-:W-:Y:S06]  /*aba0*/  BRA `(.L_x_17450) ;  /* 0x0000000800ec7947 */ /* 0x000fec0003800000 */
.L_x_17453:
        /* <DEDUP_REMOVED lines=9> */
.L_x_17456:
[----:B------:R-:W2:Y:S02]  /*ac40*/  LDG.E.U16 R2, desc[UR36][R2.64] ;  /* 0x0000002402027981 */ /* 0x000ea4000c1e1500 */
[----:B--2---:R-:W-:-:S06]  /*ac50*/  HADD2.F32 R4, -RZ, R2.H0_H0 ;  /* 0x20000002ff047230 */ /* 0x004fcc0000004100 */
[----:B------:R-:W0:Y:S02]  /*ac60*/  F2I.FTZ.TRUNC.NTZ R4, R4 ;  /* 0x0000000400047305 */ /* 0x000e24000021f100 */
[----:B0-----:R-:W-:Y:S01]  /*ac70*/  PRMT R0, R4, 0x7610, R0 ;  /* 0x0000761004007816 */ /* 0x001fe20000000000 */
[----:B------:R-:W-:Y:S06]  /*ac80*/  BRA `(.L_x_17450) ;  /* 0x0000000800b47947 */ /* 0x000fec0003800000 */
.L_x_17455:
[----:B------:R-:W2:Y:S02]  /*ac90*/  LDG.E.64 R2, desc[UR36][R2.64] ;  /* 0x0000002402027981 */ /* 0x000ea4000c1e1b00 */
[----:B--2---:R0:W1:Y:S01]  /*aca0*/  F2I.F64.TRUNC R0, R2 ;  /* 0x0000000200007311 */ /* 0x004062000030d100 */
[----:B------:R-:W-:Y:S05]  /*acb0*/  BRA `(.L_x_17450) ;  /* 0x0000000800a87947 */ /* 0x000fea0003800000 */
.L_x_17445:
        /* <DEDUP_REMOVED lines=12> */
.L_x_17459:
[----:B------:R-:W2:Y:S02]  /*ad80*/  LDG.E.64 R2, desc[UR36][R2.64] ;  /* 0x0000002402027981 */ /* 0x000ea4000c1e1b00 */
[----:B--2---:R0:W1:Y:S01]  /*ad90*/  F2I.F64.TRUNC R0, R2 ;  /* 0x0000000200007311 */ /* 0x004062000030d100 */
[----:B------:R-:W-:Y:S05]  /*ada0*/  BRA `(.L_x_17450) ;  /* 0x00000008006c7947 */ /* 0x000fea0003800000 */
.L_x_17458:
        /* <DEDUP_REMOVED lines=28> */
.L_x_17461:
        /* <DEDUP_REMOVED lines=15> */
.L_x_17460:
[----:B------:R-:W2:Y:S02]  /*b060*/  LDG.E.U16 R4, desc[UR36][R2.64] ;  /* 0x0000002402047981 */ /* 0x000ea4000c1e1500 */
[----:B--2---:R-:W-:-:S06]  /*b070*/  IMAD.U32 R4, R4, 0x10000, RZ ;  /* 0x0001000004047824 */ /* 0x004fcc00078e00ff */
[----:B------:R-:W0:Y:S02]  /*b080*/  F2I.FTZ.TRUNC.NTZ R4, R4 ;  /* 0x0000000400047305 */ /* 0x000e24000021f100 */
[----:B0-----:R-:W-:Y:S01]  /*b090*/  PRMT R0, R4, 0x7610, R0 ;  /* 0x0000761004007816 */ /* 0x001fe20000000000 */
[----:B------:R-:W-:Y:S06]  /*b0a0*/  BRA `(.L_x_17450) ;  /* 0x0000000400ac7947 */ /* 0x000fec0003800000 */
.L_x_17457:
        /* <DEDUP_REMOVED lines=10> */
.L_x_17464:
        /* <DEDUP_REMOVED lines=21> */
.L_x_17468:
[----:B------:R-:W-:Y:S05]  /*b2a0*/  BSYNC B1 ;  /* 0x0000000000017941 */ /* 0x000fea0003800000 */
.L_x_17467:
[----:B------:R-:W-:Y:S01]  /*b2b0*/  IMAD.SHL.U32 R2, R2, 0x100000, RZ ;  /* 0x0010000002027824 */ /* 0x000fe200078e00ff */
[----:B------:R-:W-:-:S04]  /*b2c0*/  LEA R3, R0, 0x3b800000, 0x17 ;  /* 0x3b80000000037811 */ /* 0x000fc800078eb8ff */
[----:B------:R-:W-:-:S07]  /*b2d0*/  LOP3.LUT R4, R3, R2, R4, 0xfe, !PT ;  /* 0x0000000203047212 */ /* 0x000fce00078efe04 */
.L_x_17466:
[----:B------:R-:W-:Y:S05]  /*b2e0*/  BSYNC B0 ;  /* 0x0000000000007941 */ /* 0x000fea0003800000 */
.L_x_17465:
[----:B------:R-:W0:Y:S02]  /*b2f0*/  F2I.FTZ.TRUNC.NTZ R4, R4 ;  /* 0x0000000400047305 */ /* 0x000e24000021f100 */
[----:B0-----:R-:W-:Y:S01]  /*b300*/  PRMT R0, R4, 0x7610, R0 ;  /* 0x0000761004007816 */ /* 0x001fe20000000000 */
[----:B------:R-:W-:Y:S06]  /*b310*/  BRA `(.L_x_17450) ;  /* 0x0000000400107947 */ /* 0x000fec0003800000 */
.L_x_17463:
        /* <DEDUP_REMOVED lines=21> */
.L_x_17472:
[----:B------:R-:W-:Y:S05]  /*b470*/  BSYNC B1 ;  /* 0x0000000000017941 */ /* 0x000fea0003800000 */
.L_x_17471:
[----:B------:R-:W-:Y:S01]  /*b480*/  IMAD.SHL.U32 R2, R2, 0x200000, RZ ;  /* 0x0020000002027824 */ /* 0x000fe200078e00ff */
[----:B------:R-:W-:-:S04]  /*b490*/  LEA R3, R0, 0x37800000, 0x17 ;  /* 0x3780000000037811 */ /* 0x000fc800078eb8ff */
[----:B------:R-:W-:-:S07]  /*b4a0*/  LOP3.LUT R4, R3, R2, R4, 0xfe, !PT ;  /* 0x0000000203047212 */ /* 0x000fce00078efe04 */
.L_x_17470:
[----:B------:R-:W-:Y:S05]  /*b4b0*/  BSYNC B0 ;  /* 0x0000000000007941 */ /* 0x000fea0003800000 */
.L_x_17469:
[----:B------:R-:W0:Y:S02]  /*b4c0*/  F2I.FTZ.TRUNC.NTZ R4, R4 ;  /* 0x0000000400047305 */ /* 0x000e24000021f100 */
[----:B0-----:R-:W-:Y:S01]  /*b4d0*/  PRMT R0, R4, 0x7610, R0 ;  /* 0x0000761004007816 */ /* 0x001fe20000000000 */
[----:B------:R-:W-:Y:S06]  /*b4e0*/  BRA `(.L_x_17450) ;  /* 0x00000000009c7947 */ /* 0x000fec0003800000 */
.L_x_17462:
        /* <DEDUP_REMOVED lines=14> */
.L_x_17476:
[----:B------:R-:W-:Y:S05]  /*b5d0*/  BSYNC B0 ;  /* 0x0000000000007941 */ /* 0x000fea0003800000 */
.L_x_17475:
[----:B------:R-:W0:Y:S02]  /*b5e0*/  F2I.FTZ.TRUNC.NTZ R4, R4 ;  /* 0x0000000400047305 */ /* 0x000e24000021f100 */
[----:B0-----:R-:W-:Y:S01]  /*b5f0*/  PRMT R0, R4, 0x7610, R0 ;  /* 0x0000761004007816 */ /* 0x001fe20000000000 */
[----:B------:R-:W-:Y:S06]  /*b600*/  BRA `(.L_x_17450) ;  /* 0x0000000000547947 */ /* 0x000fec0003800000 */
.L_x_17449:
        /* <DEDUP_REMOVED lines=16> */
.L_x_17477:
[----:B------:R-:W-:Y:S01]  /*b710*/  PRMT R0, RZ, 0x7610, R0 ;  /* 0x00007610ff007816 */ /* 0x000fe20000000000 */
[----:B------:R-:W-:Y:S06]  /*b720*/  BRA `(.L_x_17450) ;  /* 0x00000000000c7947 */ /* 0x000fec0003800000 */
.L_x_17474:
[----:B------:R0:W5:Y:S01]  /*b730*/  LDG.E.U8 R0, desc[UR36][R2.64] ;  /* 0x0000002402007981 */ /* 0x000162000c1e1100 */
[----:B------:R-:W-:Y:S05]  /*b740*/  BRA `(.L_x_17450) ;  /* 0x0000000000047947 */ /* 0x000fea0003800000 */
.L_x_17473:
[----:B------:R0:W5:Y:S02]  /*b750*/  LDG.E.U8 R0, desc[UR36][R2.64] ;  /* 0x0000002402007981 */ /* 0x000164000c1e1100 */
.L_x_17450:
[----:B------:R-:W0:Y:S01]  /*b760*/  LDC.U8 R4, c[0x0][0x422] ;  /* 0x00010880ff047b82 */ /* 0x000e220000000000 */
[----:B-1---5:R-:W-:-:S07]  /*b770*/  LOP3.LUT R0, R0, 0xff, RZ, 0xc0, !PT ;  /* 0x000000ff00007812 */ /* 0x022fce00078ec0ff */
[----:B0-234-:R-:W0:Y:S01]  /*b780*/  LDC.S8 R2, c[0x0][0x421] ;  /* 0x00010840ff027b82 */ /* 0x01de220000000200 */
        /* <DEDUP_REMOVED lines=16> */
.L_x_17481:
[----:B------:R-:W-:Y:S01]  /*b890*/  STG.E.U8 desc[UR36][R16.64], R5 ;  /* 0x0000000510007986 */ /* 0x000fe2000c101124 */
[----:B------:R-:W-:Y:S05]  /*b8a0*/  EXIT ;  /* 0x000000000000794d */ /* 0x000fea0003800000 */
.L_x_17480:
        /* <DEDUP_REMOVED lines=12> */
.L_x_17484:
[----:B------:R-:W-:-:S04]  /*b970*/  LOP3.LUT R5, R5, 0xffff, RZ, 0xc0, !PT ;  /* 0x0000ffff05057812 */ /* 0x000fc800078ec0ff */
[----:B------:R-:W-:-:S05]  /*b980*/  PRMT R3, R5, 0x8880, RZ ;  /* 0x0000888005037816 */ /* 0x000fca00000000ff */
[----:B------:R-:W-:Y:S01]  /*b990*/  STG.E desc[UR36][R16.64], R3 ;  /* 0x0000000310007986 */ /* 0x000fe2000c101924 */
[----:B------:R-:W-:Y:S05]  /*b9a0*/  EXIT ;  /* 0x000000000000794d */ /* 0x000fea0003800000 */
.L_x_17483:
[----:B------:R-:W-:-:S04]  /*b9b0*/  PRMT R3, R5, 0x8880, RZ ;  /* 0x0000888005037816 */ /* 0x000fc800000000ff */
[----:B------:R-:W-:-:S05]  /*b9c0*/  PRMT R3, R3, 0x7710, RZ ;  /* 0x0000771003037816 */ /* 0x000fca00000000ff */
[----:B------:R-:W-:Y:S01]  /*b9d0*/  STG.E.U16 desc[UR36][R16.64], R3 ;  /* 0x0000000310007986 */ /* 0x000fe2000c101524 */
[----:B------:R-:W-:Y:S05]  /*b9e0*/  EXIT ;  /* 0x000000000000794d */ /* 0x000fea0003800000 */
.L_x_17479:
        /* <DEDUP_REMOVED lines=9> */
.L_x_17486:
[----:B------:R-:W0:Y:S02]  /*ba80*/  I2F.S8 R0, R5 ;  /* 0x0000000500007306 */ /* 0x000e240000001400 */
[----:B0-----:R-:W-:-:S05]  /*ba90*/  F2FP.F16.F32.PACK_AB R0, RZ, R0 ;  /* 0x00000000ff00723e */ /* 0x001fca00000000ff */
[----:B------:R-:W-:Y:S01]  /*baa0*/  STG.E.U16 desc[UR36][R16.64], R0 ;  /* 0x0000000010007986 */ /* 0x000fe2000c101524 */
[----:B------:R-:W-:Y:S05]  /*bab0*/  EXIT ;  /* 0x000000000000794d */ /* 0x000fea0003800000 */
.L_x_17485:
        /* <DEDUP_REMOVED lines=10> */
.L_x_17488:
[----:B------:R-:W0:Y:S02]  /*bb60*/  I2F.S8 R5, R5 ;  /* 0x0000000500057306 */ /* 0x000e240000001400 */
[----:B0-----:R-:W-:-:S04]  /*bb70*/  F2FP.F16.F32.PACK_AB R3, RZ, R5 ;  /* 0x00000005ff03723e */ /* 0x001fc800000000ff */
[----:B------:R-:W-:-:S05]  /*bb80*/  PRMT R3, R3, 0x5410, RZ ;  /* 0x0000541003037816 */ /* 0x000fca00000000ff */
[----:B------:R-:W-:Y:S01]  /*bb90*/  STG.E desc[UR36][R16.64], R3 ;  /* 0x0000000310007986 */ /* 0x000fe2000c101924 */
[----:B------:R-:W-:Y:S05]  /*bba0*/  EXIT ;  /* 0x000000000000794d */ /* 0x000fea0003800000 */
.L_x_17487:
[----:B------:R-:W-:-:S04]  /*bbb0*/  PRMT R2, R5, 0x8880, RZ ;  /* 0x0000888005027816 */ /* 0x000fc800000000ff */
[----:B------:R-:W-:-:S06]  /*bbc0*/  PRMT R2, R2, 0x7710, RZ ;  /* 0x0000771002027816 */ /* 0x000fcc00000000ff */
[----:B------:R-:W0:Y:S02]  /*bbd0*/  I2F.F64.S16 R2, R2 ;  /* 0x0000000200027312 */ /* 0x000e240000101c00 */
[----:B0-----:R-:W-:Y:S01]  /*bbe0*/  STG.E.64 desc[UR36][R16.64], R2 ;  /* 0x0000000210007986 */ /* 0x001fe2000c101b24 */
[----:B------:R-:W-:Y:S05]  /*bbf0*/  EXIT ;  /* 0x000000000000794d */ /* 0x000fea0003800000 */
.L_x_17478:
        /* <DEDUP_REMOVED lines=12> */
.L_x_17491:
[----:B------:R-:W-:Y:S02]  /*bcc0*/  PRMT R4, R5, 0x8880, RZ ;  /* 0x0000888005047816 */ /* 0x000fe400000000ff */
[----:B------:R-:W-:Y:S02]  /*bcd0*/  CS2R R6, SRZ ;  /* 0x0000000000067805 */ /* 0x000fe4000001ff00 */
[----:B------:R-:W-:-:S06]  /*bce0*/  PRMT R4, R4, 0x7710, RZ ;  /* 0x0000771004047816 */ /* 0x000fcc00000000ff */
[----:B------:R-:W0:Y:S02]  /*bcf0*/  I2F.F64.S16 R4, R4 ;  /* 0x0000000400047312 */ /* 0x000e240000101c00 */
[----:B0-----:R-:W-:Y:S01]  /*bd00*/  STG.E.128 desc[UR36][R16.64], R4 ;  /* 0x0000000410007986 */ /* 0x001fe2000c101d24 */
[----:B------:R-:W-:Y:S05]  /*bd10*/  EXIT ;  /* 0x000000000000794d */ /* 0x000fea0003800000 */
.L_x_17490:
        /* <DEDUP_REMOVED lines=21> */
.L_x_17495:
[----:B------:R-:W-:Y:S05]  /*be70*/  BSYNC B0 ;  /* 0x0000000000007941 */ /* 0x000fea0003800000 */
.L_x_17494:
[----:B------:R-:W-:-:S05]  /*be80*/  LOP3.LUT R3, R0, R3, RZ, 0xfc, !PT ;  /* 0x0000000300037212 */ /* 0x000fca00078efcff */
[----:B------:R-:W-:Y:S01]  /*be90*/  STG.E.U8 desc[UR36][R16.64], R3 ;  /* 0x0000000310007986 */ /* 0x000fe2000c101124 */
[----:B------:R-:W-:Y:S05]  /*bea0*/  EXIT ;  /* 0x000000000000794d */ /* 0x000fea0003800000 */
.L_x_17493:
        /* <DEDUP_REMOVED lines=13> */
.L_x_17497:
[----:B------:R-:W-:Y:S01]  /*bf80*/  IMAD.MOV.U32 R0, RZ, RZ, 0x7f ;  /* 0x0000007fff007424 */ /* 0x000fe200078e00ff */
[----:B------:R-:W-:-:S04]  /*bf90*/  ISETP.GT.U32.AND P0, PT, R2, 0x7f800000, PT ;  /* 0x7f8000000200780c */ /* 0x000fc80003f04070 */
[----:B------:R-:W-:-:S09]  /*bfa0*/  SEL R0, R0, 0x7c, P0 ;  /* 0x0000007c00007807 */ /* 0x000fd20000000000 */
.L_x_17498:
[----:B------:R-:W-:Y:S05]  /*bfb0*/  BSYNC B0 ;  /* 0x0000000000007941 */ /* 0x000fea0003800000 */
.L_x_17496:
[----:B------:R-:W-:-:S04]  /*bfc0*/  LOP3.LUT R2, R5, 0x80000000, RZ, 0xc0, !PT ;  /* 0x8000000005027812 */ /* 0x000fc800078ec0ff */
[----:B------:R-:W-:-:S04]  /*bfd0*/  SHF.R.U32.HI R3, RZ, 0x18, R2 ;  /* 0x00000018ff037819 */ /* 0x000fc80000011602 */
[----:B------:R-:W-:-:S05]  /*bfe0*/  LOP3.LUT R3, R0, R3, RZ, 0xfc, !PT ;  /* 0x0000000300037212 */ /* 0x000fca00078efcff */
[----:B------:R-:W-:Y:S01]  /*bff0*/  STG.E.U8 desc[UR36][R16.64], R3 ;  /* 0x0000000310007986 */ /* 0x000fe2000c101124 */
[----:B------:R-:W-:Y:S05]  /*c000*/  EXIT ;  /* 0x000000000000794d */ /* 0x000fea0003800000 */
.L_x_17492:
[----:B------:R-:W0:Y:S02]  /*c010*/  I2F.S8 R0, R5 ;  /* 0x0000000500007306 */ /* 0x000e240000001400 */
[----:B0-----:R-:W-:-:S05]  /*c020*/  F2FP.BF16.F32.PACK_AB R0, RZ, R0 ;  /* 0x00000000ff00723e */ /* 0x001fca00000010ff */
[----:B------:R-:W-:Y:S01]  /*c030*/  STG.E.U16 desc[UR36][R16.64], R0 ;  /* 0x0000000010007986 */ /* 0x000fe2000c101524 */
[----:B------:R-:W-:Y:S05]  /*c040*/  EXIT ;  /* 0x000000000000794d */ /* 0x000fea0003800000 */
.L_x_17489:
        /* <DEDUP_REMOVED lines=12> */
.L_x_17501:
        /* <DEDUP_REMOVED lines=17> */
.L_x_17504:
[----:B------:R-:W-:-:S04]  /*c220*/  LOP3.LUT R2, R5, 0x80000000, RZ, 0xc0, !PT ;  /* 0x8000000005027812 */ /* 0x000fc800078ec0ff */
[----:B------:R-:W-:-:S04]  /*c230*/  SHF.R.U32.HI R3, RZ, 0x18, R2 ;  /* 0x00000018ff037819 */ /* 0x000fc80000011602 */
[----:B------:R-:W-:-:S04]  /*c240*/  LOP3.LUT R0, R0, R3, RZ, 0xfc, !PT ;  /* 0x0000000300007212 */ /* 0x000fc800078efcff */
[----:B------:R-:W-:-:S07]  /*c250*/  PRMT R8, R0, 0x7610, R8 ;  /* 0x0000761000087816 */ /* 0x000fce0000000008 */
.L_x_17503:
[----:B------:R-:W-:Y:S05]  /*c260*/  BSYNC B0 ;  /* 0x0000000000007941 */ /* 0x000fea0003800000 */
.L_x_17502:
[----:B------:R-:W-:Y:S01]  /*c270*/  STG.E.U8 desc[UR36][R16.64], R8 ;  /* 0x0000000810007986 */ /* 0x000fe2000c101124 */
[----:B------:R-:W-:Y:S05]  /*c280*/  EXIT ;  /* 0x000000000000794d */ /* 0x000fea0003800000 */
.L_x_17500:
        /* <DEDUP_REMOVED lines=17> */
.L_x_17507:
[----:B------:R-:W-:-:S04]  /*c3a0*/  LOP3.LUT R2, R5, 0x80000000, RZ, 0xc0, !PT ;  /* 0x8000000005027812 */ /* 0x000fc800078ec0ff */
[----:B------:R-:W-:-:S04]  /*c3b0*/  SHF.R.U32.HI R3, RZ, 0x18, R2 ;  /* 0x00000018ff037819 */ /* 0x000fc80000011602 */
[----:B------:R-:W-:-:S04]  /*c3c0*/  LOP3.LUT R0, R0, R3, RZ, 0xfc, !PT ;  /* 0x0000000300007212 */ /* 0x000fc800078efcff */
[----:B------:R-:W-:-:S07]  /*c3d0*/  PRMT R8, R0, 0x7610, R8 ;  /* 0x0000761000087816 */ /* 0x000fce0000000008 */
.L_x_17506:
[----:B------:R-:W-:Y:S05]  /*c3e0*/  BSYNC B0 ;  /* 0x0000000000007941 */ /* 0x000fea0003800000 */
.L_x_17505:
[----:B------:R-:W-:Y:S01]  /*c3f0*/  STG.E.U8 desc[UR36][R16.64], R8 ;  /* 0x0000000810007986 */ /* 0x000fe2000c101124 */
[----:B------:R-:W-:Y:S05]  /*c400*/  EXIT ;  /* 0x000000000000794d */ /* 0x000fea0003800000 */
.L_x_17499:
        /* <DEDUP_REMOVED lines=22> */
.L_x_17482:
        /* <DEDUP_REMOVED lines=16> */
.L_x_17510:
[----:B------:R-:W-:Y:S05]  /*c670*/  EXIT ;  /* 0x000000000000794d */ /* 0x000fea0003800000 */
.L_x_17509:
[----:B------:R-:W-:-:S04]  /*c680*/  LOP3.LUT R5, R5, 0xffff, RZ, 0xc0, !PT ;  /* 0x0000ffff05057812 */ /* 0x000fc800078ec0ff */
[----:B------:R-:W-:-:S05]  /*c690*/  PRMT R5, R5, 0x8880, RZ ;  /* 0x0000888005057816 */ /* 0x000fca00000000ff */
[----:B------:R-:W-:-:S05]  /*c6a0*/  IMAD.MOV.U32 R2, RZ, RZ, R5 ;  /* 0x000000ffff027224 */ /* 0x000fca00078e0005 */
[----:B------:R-:W-:-:S05]  /*c6b0*/  SHF.R.S32.HI R3, RZ, 0x1f, R2 ;  /* 0x0000001fff037819 */ /* 0x000fca0000011402 */
[----:B------:R-:W-:Y:S01]  /*c6c0*/  STG.E.64 desc[UR36][R16.64], R2 ;  /* 0x0000000210007986 */ /* 0x000fe2000c101b24 */
[----:B------:R-:W-:Y:S05]  /*c6d0*/  EXIT ;  /* 0x000000000000794d */ /* 0x000fea0003800000 */
.L_x_17508:
[----:B------:R-:W-:-:S04]  /*c6e0*/  LOP3.LUT R5, R5, 0xffff, RZ, 0xc0, !PT ;  /* 0x0000ffff05057812 */ /* 0x000fc800078ec0ff */
[----:B------:R-:W-:-:S05]  /*c6f0*/  PRMT R3, R5, 0x8880, RZ ;  /* 0x0000888005037816 */ /* 0x000fca00000000ff */
[----:B------:R-:W-:Y:S01]  /*c700*/  STG.E desc[UR36][R16.64], R3 ;  /* 0x0000000310007986 */ /* 0x000fe2000c101924 */
[----:B------:R-:W-:Y:S05]  /*c710*/  EXIT ;  /* 0x000000000000794d */ /* 0x000fea0003800000 */
.L_x_17511:
        /* <DEDUP_REMOVED lines=14> */
.L_x_20666:


//--------------------- .text._ZN2at6native27unrolled_elementwise_kernelINS0_13BUnaryFunctorIaaaZZZNS0_18lshift_kernel_cudaERNS_18TensorIteratorBaseEENKUlvE_clEvENKUlvE0_clEvEUlaaE_EESt5arrayIPcLm2EELi4E23TrivialOffsetCalculatorILi1EjESD_NS0_6memory12LoadWithCastILi1EEENSE_13StoreWithCastILi1EEEEEviT_T0_T2_T3_T4_T5_ --------------------------
	.section	.text._ZN2at6native27unrolled_elementwise_kernelINS0_13BUnaryFunctorIaaaZZZNS0_18lshift_kernel_cudaERNS_18TensorIteratorBaseEENKUlvE_clEvENKUlvE0_clEvEUlaaE_EESt5arrayIPcLm2EELi4E23TrivialOffsetCalculatorILi1EjESD_NS0_6memory12LoadWithCastILi1EEENSE_13StoreWithCastILi1EEEEEviT_T0_T2_T3_T4_T5_,"ax",@progbits
	.align	128
        .global         _ZN2at6native27unrolled_elementwise_kernelINS0_13BUnaryFunctorIaaaZZZNS0_18lshift_kernel_cudaERNS_18TensorIteratorBaseEENKUlvE_clEvENKUlvE0_clEvEUlaaE_EESt5arrayIPcLm2EELi4E23TrivialOffsetCalculatorILi1EjESD_NS0_6memory12LoadWithCastILi1EEENSE_13StoreWithCastILi1EEEEEviT_T0_T2_T3_T4_T5_
        .type           _ZN2at6native27unrolled_elementwise_kernelINS0_13BUnaryFunctorIaaaZZZNS0_18lshift_kernel_cudaERNS_18TensorIteratorBaseEENKUlvE_clEvENKUlvE0_clEvEUlaaE_EESt5arrayIPcLm2EELi4E23TrivialOffsetCalculatorILi1EjESD_NS0_6memory12LoadWithCastILi1EEENSE_13StoreWithCastILi1EEEEEviT_T0_T2_T3_T4_T5_,@function
        .size           _ZN2at6native27unrolled_elementwise_kernelINS0_13BUnaryFunctorIaaaZZZNS0_18lshift_kernel_cudaERNS_18TensorIteratorBaseEENKUlvE_clEvENKUlvE0_clEvEUlaaE_EESt5arrayIPcLm2EELi4E23TrivialOffsetCalculatorILi1EjESD_NS0_6memory12LoadWithCastILi1EEENSE_13StoreWithCastILi1EEEEEviT_T0_T2_T3_T4_T5_,(.L_x_20667 - _ZN2at6native27unrolled_elementwise_kernelINS0_13BUnaryFunctorIaaaZZZNS0_18lshift_kernel_cudaERNS_18TensorIteratorBaseEENKUlvE_clEvENKUlvE0_clEvEUlaaE_EESt5arrayIPcLm2EELi4E23TrivialOffsetCalculatorILi1EjESD_NS0_6memory12LoadWithCastILi1EEENSE_13StoreWithCastILi1EEEEEviT_T0_T2_T3_T4_T5_)
        .other          _ZN2at6native27unrolled_elementwise_kernelINS0_13BUnaryFunctorIaaaZZZNS0_18lshift_kernel_cudaERNS_18TensorIteratorBaseEENKUlvE_clEvENKUlvE0_clEvEUlaaE_EESt5arrayIPcLm2EELi4E23TrivialOffsetCalculatorILi1EjESD_NS0_6memory12LoadWithCastILi1EEENSE_13StoreWithCastILi1EEEEEviT_T0_T2_T3_T4_T5_,@"STO_CUDA_ENTRY STV_DEFAULT"
_ZN2at6native27unrolled_elementwise_kernelINS0_13BUnaryFunctorIaaaZZZNS0_18lshift_kernel_cudaERNS_18TensorIteratorBaseEENKUlvE_clEvENKUlvE0_clEvEUlaaE_EESt5arrayIPcLm2EELi4E23TrivialOffsetCalculatorILi1EjESD_NS0_6memory12LoadWithCastILi1EEENSE_13StoreWithCastILi1EEEEEviT_T0_T2_T3_T4_T5_:
.text._ZN2at6native27unrolled_elementwise_kernelINS0_13BUnaryFunctorIaaaZZZNS0_18lshift_kernel_cudaERNS_18TensorIteratorBaseEENKUlvE_clEvENKUlvE0_clEvEUlaaE_EESt5arrayIPcLm2EELi4E23TrivialOffsetCalculatorILi1EjESD_NS0_6memory12LoadWithCastILi1EEENSE_13StoreWithCastILi1EEEEEviT_T0_T2_T3_T4_T5_:
        /* <DEDUP_REMOVED lines=31> */
.L_x_17517:
[----:B------:R3:W5:Y:S01]  /*01f0*/  LDG.E.U8 R24, desc[UR36][R4.64] ;  /* 0x0000002404187981 */ /* 0x000762000c1e1100 */
[----:B------:R-:W-:Y:S05]  /*0200*/  BRA `(.L_x_17519) ;  /* 0x0000000c00587947 */ /* 0x000fea0003800000 */
.L_x_17516:
        /* <DEDUP_REMOVED lines=8> */
.L_x_17521:
[----:B------:R1:W5:Y:S01]  /*0290*/  LDG.E.U8 R24, desc[UR36][R4.64] ;  /* 0x0000002404187981 */ /* 0x000362000c1e1100 */
[----:B------:R-:W-:Y:S05]  /*02a0*/  BRA `(.L_x_17519) ;  /* 0x0000000c00307947 */ /* 0x000fea0003800000 */
.L_x_17520:
[----:B------:R2:W5:Y:S01]  /*02b0*/  LDG.E.U16 R24, desc[UR36][R4.64] ;  /* 0x0000002404187981 */ /* 0x000562000c1e1500 */
[----:B------:R-:W-:Y:S05]  /*02c0*/  BRA `(.L_x_17519) ;  /* 0x0000000c00287947 */ /* 0x000fea0003800000 */
.L_x_17515:
        /* <DEDUP_REMOVED lines=9> */
.L_x_17523:
[----:B------:R-:W2:Y:S02]  /*0360*/  LDG.E.U16 R0, desc[UR36][R4.64] ;  /* 0x0000002404007981 */ /* 0x000ea4000c1e1500 */
[----:B--2---:R-:W-:-:S06]  /*0370*/  HADD2.F32 R0, -RZ, R0.H0_H0 ;  /* 0x20000000ff007230 */ /* 0x004fcc0000004100 */
[----:B------:R-:W0:Y:S02]  /*0380*/  F2I.FTZ.TRUNC.NTZ R0, R0 ;  /* 0x0000000000007305 */ /* 0x000e24000021f100 */
[----:B0-----:R-:W-:Y:S01]  /*0390*/  PRMT R24, R0, 0x7610, R24 ;  /* 0x0000761000187816 */ /* 0x001fe20000000018 */
[----:B------:R-:W-:Y:S06]  /*03a0*/  BRA `(.L_x_17519) ;  /* 0x0000000800f07947 */ /* 0x000fec0003800000 */
.L_x_17522:
        /* <DEDUP_REMOVED lines=9> */
.L_x_17525:
[----:B------:R-:W2:Y:S02]  /*0440*/  LDG.E.U16 R4, desc[UR36][R4.64] ;  /* 0x0000002404047981 */ /* 0x000ea4000c1e1500 */
[----:B--2---:R-:W-:-:S06]  /*0450*/  HADD2.F32 R0, -RZ, R4.H0_H0 ;  /* 0x20000004ff007230 */ /* 0x004fcc0000004100 */
[----:B------:R-:W0:Y:S02]  /*0460*/  F2I.FTZ.TRUNC.NTZ R0, R0 ;  /* 0x0000000000007305 */ /* 0x000e24000021f100 */
[----:B0-----:R-:W-:Y:S01]  /*0470*/  PRMT R24, R0, 0x7610, R24 ;  /* 0x0000761000187816 */ /* 0x001fe20000000018 */
[----:B------:R-:W-:Y:S06]  /*0480*/  BRA `(.L_x_17519) ;  /* 0x0000000800b87947 */ /* 0x000fec0003800000 */
.L_x_17524:
[----:B------:R-:W2:Y:S02]  /*0490*/  LDG.E.64 R4, desc[UR36][R4.64] ;  /* 0x0000002404047981 */ /* 0x000ea4000c1e1b00 */
[----:B--2---:R0:W1:Y:S01]  /*04a0*/  F2I.F64.TRUNC R24, R4 ;  /* 0x0000000400187311 */ /* 0x004062000030d100 */
[----:B------:R-:W-:Y:S05]  /*04b0*/  BRA `(.L_x_17519) ;  /* 0x0000000800ac7947 */ /* 0x000fea0003800000 */
.L_x_17514:
        /* <DEDUP_REMOVED lines=12> */
.L_x_17528:
[----:B------:R-:W2:Y:S02]  /*0580*/  LDG.E.64 R4, desc[UR36][R4.64] ;  /* 0x0000002404047981 */ /* 0x000ea4000c1e1b00 */
[----:B--2---:R0:W1:Y:S01]  /*0590*/  F2I.F64.TRUNC R24, R4 ;  /* 0x0000000400187311 */ /* 0x004062000030d100 */
[----:B------:R-:W-:Y:S05]  /*05a0*/  BRA `(.L_x_17519) ;  /* 0x0000000800707947 */ /* 0x000fea0003800000 */
.L_x_17527:
        /* <DEDUP_REMOVED lines=28> */
.L_x_17530:
        /* <DEDUP_REMOVED lines=16> */
.L_x_17529:
[----:B------:R-:W2:Y:S02]  /*0870*/  LDG.E.U16 R0, desc[UR36][R4.64] ;  /* 0x0000002404007981 */ /* 0x000ea4000c1e1500 */
[----:B--2---:R-:W-:-:S06]  /*0880*/  IMAD.U32 R0, R0, 0x10000, RZ ;  /* 0x0001000000007824 */ /* 0x004fcc00078e00ff */
[----:B------:R-:W0:Y:S02]  /*0890*/  F2I.FTZ.TRUNC.NTZ R0, R0 ;  /* 0x0000000000007305 */ /* 0x000e24000021f100 */
[----:B0-----:R-:W-:Y:S01]  /*08a0*/  PRMT R24, R0, 0x7610, R24 ;  /* 0x0000761000187816 */ /* 0x001fe20000000018 */
[----:B------:R-:W-:Y:S06]  /*08b0*/  BRA `(.L_x_17519) ;  /* 0x0000000400ac7947 */ /* 0x000fec0003800000 */
.L_x_17526:
        /* <DEDUP_REMOVED lines=10> */
.L_x_17533:
        /* <DEDUP_REMOVED lines=21> */
.L_x_17537:
[----:B------:R-:W-:Y:S05]  /*0ab0*/  BSYNC B1 ;  /* 0x0000000000017941 */ /* 0x000fea0003800000 */
.L_x_17536:
[----:B------:R-:W-:Y:S01]  /*0ac0*/  LEA R5, R0, 0x3b800000, 0x17 ;  /* 0x3b80000000057811 */ /* 0x000fe200078eb8ff */
[----:B------:R-:W-:-:S05]  /*0ad0*/  IMAD.SHL.U32 R0, R3, 0x100000, RZ ;  /* 0x0010000003007824 */ /* 0x000fca00078e00ff */
[----:B------:R-:W-:-:S07]  /*0ae0*/  LOP3.LUT R0, R5, R0, R6, 0xfe, !PT ;  /* 0x0000000005007212 */ /* 0x000fce00078efe06 */
.L_x_17535:
[----:B------:R-:W-:Y:S05]  /*0af0*/  BSYNC B0 ;  /* 0x0000000000007941 */ /* 0x000fea0003800000 */
.L_x_17534:
[----:B------:R-:W0:Y:S02]  /*0b00*/  F2I.FTZ.TRUNC.NTZ R0, R0 ;  /* 0x0000000000007305 */ /* 0x000e24000021f100 */
[----:B0-----:R-:W-:Y:S01]  /*0b10*/  PRMT R24, R0, 0x7610, R24 ;  /* 0x0000761000187816 */ /* 0x001fe20000000018 */
[----:B------:R-:W-:Y:S06]  /*0b20*/  BRA `(.L_x_17519) ;  /* 0x0000000400107947 */ /* 0x000fec0003800000 */
.L_x_17532:
        /* <DEDUP_REMOVED lines=21> */
.L_x_17541:
[----:B------:R-:W-:Y:S05]  /*0c80*/  BSYNC B1 ;  /* 0x0000000000017941 */ /* 0x000fea0003800000 */
.L_x_17540:
[----:B------:R-:W-:Y:S01]  /*0c90*/  LEA R5, R0, 0x37800000, 0x17 ;  /* 0x3780000000057811 */ /* 0x000fe200078eb8ff */
[----:B------:R-:W-:-:S05]  /*0ca0*/  IMAD.SHL.U32 R0, R3, 0x200000, RZ ;  /* 0x0020000003007824 */ /* 0x000fca00078e00ff */
[----:B------:R-:W-:-:S07]  /*0cb0*/  LOP3.LUT R0, R5, R0, R6, 0xfe, !PT ;  /* 0x0000000005007212 */ /* 0x000fce00078efe06 */
.L_x_17539:
[----:B------:R-:W-:Y:S05]  /*0cc0*/  BSYNC B0 ;  /* 0x0000000000007941 */ /* 0x000fea0003800000 */
.L_x_17538:
[----:B------:R-:W0:Y:S02]  /*0cd0*/  F2I.FTZ.TRUNC.NTZ R0, R0 ;  /* 0x0000000000007305 */ /* 0x000e24000021f100 */
[----:B0-----:R-:W-:Y:S01]  /*0ce0*/  PRMT R24, R0, 0x7610, R24 ;  /* 0x0000761000187816 */ /* 0x001fe20000000018 */
[----:B------:R-:W-:Y:S06]  /*0cf0*/  BRA `(.L_x_17519) ;  /* 0x00000000009c7947 */ /* 0x000fec0003800000 */
.L_x_17531:
        /* <DEDUP_REMOVED lines=14> */
.L_x_17545:
[----:B------:R-:W-:Y:S05]  /*0de0*/  BSYNC B0 ;  /* 0x0000000000007941 */ /* 0x000fea0003800000 */
.L_x_17544:
[----:B------:R-:W0:Y:S02]  /*0df0*/  F2I.FTZ.TRUNC.NTZ R0, R0 ;  /* 0x0000000000007305 */ /* 0x000e24000021f100 */
[----:B0-----:R-:W-:Y:S01]  /*0e00*/  PRMT R24, R0, 0x7610, R24 ;  /* 0x0000761000187816 */ /* 0x001fe20000000018 */
[----:B------:R-:W-:Y:S06]  /*0e10*/  BRA `(.L_x_17519) ;  /* 0x0000000000547947 */ /* 0x000fec0003800000 */
.L_x_17518:
        /* <DEDUP_REMOVED lines=16> */
.L_x_17546:
[----:B------:R-:W-:Y:S01]  /*0f20*/  PRMT R24, RZ, 0x7610, R24 ;  /* 0x00007610ff187816 */ /* 0x000fe20000000018 */
[----:B------:R-:W-:Y:S06]  /*0f30*/  BRA `(.L_x_17519) ;  /* 0x00000000000c7947 */ /* 0x000fec0003800000 */
.L_x_17543:
[----:B------:R0:W5:Y:S01]  /*0f40*/  LDG.E.U8 R24, desc[UR36][R4.64] ;  /* 0x0000002404187981 */ /* 0x000162000c1e1100 */
[----:B------:R-:W-:Y:S05]  /*0f50*/  BRA `(.L_x_17519) ;  /* 0x0000000000047947 */ /* 0x000fea0003800000 */
.L_x_17542:
[----:B------:R0:W5:Y:S02]  /*0f60*/  LDG.E.U8 R24, desc[UR36][R4.64] ;  /* 0x0000002404187981 */ /* 0x000164000c1e1100 */
.L_x_17519:
[----:B------:R-:W2:Y:S02]  /*0f70*/  S2R R17, SR_TID.X ;  /* 0x0000000000117919 */ /* 0x000ea40000002100 */
[----:B--2---:R-:W-:-:S07]  /*0f80*/  VIADD R17, R17, 0x80 ;  /* 0x0000008011117836 */ /* 0x004fce0000000000 */
.L_x_17513:
[----:B------:R-:W-:Y:S05]  /*0f90*/  BSYNC B6 ;  /* 0x0000000000067941 */ /* 0x000fea0003800000 */
.L_x_17512:
        /* <DEDUP_REMOVED lines=23> */
.L_x_17552:
[----:B------:R0:W5:Y:S01]  /*1110*/  LDG.E.U8 R28, desc[UR36][R4.64] ;  /* 0x00000024041c7981 */ /* 0x000162000c1e1100 */
[----:B------:R-:W-:Y:S05]  /*1120*/  BRA `(.L_x_17554) ;  /* 0x0000000c00547947 */ /* 0x000fea0003800000 */
.L_x_17551:
        /* <DEDUP_REMOVED lines=8> */
.L_x_17556:
[----:B------:R0:W5:Y:S01]  /*11b0*/  LDG.E.U8 R28, desc[UR36][R4.64] ;  /* 0x00000024041c7981 */ /* 0x000162000c1e1100 */
[----:B------:R-:W-:Y:S05]  /*11c0*/  BRA `(.L_x_17554) ;  /* 0x0000000c002c7947 */ /* 0x000fea0003800000 */
.L_x_17555:
[----:B------:R0:W5:Y:S01]  /*11d0*/  LDG.E.U16 R28, desc[UR36][R4.64] ;  /* 0x00000024041c7981 */ /* 0x000162000c1e1500 */
[----:B------:R-:W-:Y:S05]  /*11e0*/  BRA `(.L_x_17554) ;  /* 0x0000000c00247947 */ /* 0x000fea0003800000 */
.L_x_17550:
        /* <DEDUP_REMOVED lines=9> */
.L_x_17558:
[----:B------:R-:W2:Y:S02]  /*1280*/  LDG.E.U16 R0, desc[UR36][R4.64] ;  /* 0x0000002404007981 */ /* 0x000ea4000c1e1500 */
[----:B--2---:R-:W-:-:S06]  /*1290*/  HADD2.F32 R0, -RZ, R0.H0_H0 ;  /* 0x20000000ff007230 */ /* 0x004fcc0000004100 */
[----:B------:R-:W0:Y:S02]  /*12a0*/  F2I.FTZ.TRUNC.NTZ R0, R0 ;  /* 0x0000000000007305 */ /* 0x000e24000021f100 */
[----:B0-----:R-:W-:Y:S01]  /*12b0*/  PRMT R28, R0, 0x7610, R28 ;  /* 0x00007610001c7816 */ /* 0x001fe2000000001c */
[----:B------:R-:W-:Y:S06]  /*12c0*/  BRA `(.L_x_17554) ;  /* 0x0000000800ec7947 */ /* 0x000fec0003800000 */
.L_x_17557:
        /* <DEDUP_REMOVED lines=9> */
.L_x_17560:
[----:B------:R-:W2:Y:S02]  /*1360*/  LDG.E.U16 R4, desc[UR36][R4.64] ;  /* 0x0000002404047981 */ /* 0x000ea4000c1e1500 */
[----:B--2---:R-:W-:-:S06]  /*1370*/  HADD2.F32 R0, -RZ, R4.H0_H0 ;  /* 0x20000004ff007230 */ /* 0x004fcc0000004100 */
[----:B------:R-:W0:Y:S02]  /*1380*/  F2I.FTZ.TRUNC.NTZ R0, R0 ;  /* 0x0000000000007305 */ /* 0x000e24000021f100 */
[----:B0-----:R-:W-:Y:S01]  /*1390*/  PRMT R28, R0, 0x7610, R28 ;  /* 0x00007610001c7816 */ /* 0x001fe2000000001c */
[----:B------:R-:W-:Y:S06]  /*13a0*/  BRA `(.L_x_17554) ;  /* 0x0000000800b47947 */ /* 0x000fec0003800000 */
.L_x_17559:
[----:B------:R-:W2:Y:S02]  /*13b0*/  LDG.E.64 R4, desc[UR36][R4.64] ;  /* 0x0000002404047981 */ /* 0x000ea4000c1e1b00 */
[----:B--2---:R0:W1:Y:S01]  /*13c0*/  F2I.F64.TRUNC R28, R4 ;  /* 0x00000004001c7311 */ /* 0x004062000030d100 */
[----:B------:R-:W-:Y:S05]  /*13d0*/  BRA `(.L_x_17554) ;  /* 0x0000000800a87947 */ /* 0x000fea0003800000 */
.L_x_17549:
        /* <DEDUP_REMOVED lines=12> */
.L_x_17563:
[----:B------:R-:W2:Y:S02]  /*14a0*/  LDG.E.64 R4, desc[UR36][R4.64] ;  /* 0x0000002404047981 */ /* 0x000ea4000c1e1b00 */
[----:B--2---:R0:W1:Y:S01]  /*14b0*/  F2I.F64.TRUNC R28, R4 ;  /* 0x00000004001c7311 */ /* 0x004062000030d100 */
[----:B------:R-:W-:Y:S05]  /*14c0*/  BRA `(.L_x_17554) ;  /* 0x00000008006c7947 */ /* 0x000fea0003800000 */
.L_x_17562:
        /* <DEDUP_REMOVED lines=28> */
.L_x_17565:
        /* <DEDUP_REMOVED lines=15> */
.L_x_17564:
[----:B------:R-:W2:Y:S02]  /*1780*/  LDG.E.U16 R0, desc[UR36][R4.64] ;  /* 0x0000002404007981 */ /* 0x000ea4000c1e1500 */
[----:B--2---:R-:W-:-:S06]  /*1790*/  IMAD.U32 R0, R0, 0x10000, RZ ;  /* 0x0001000000007824 */ /* 0x004fcc00078e00ff */
[----:B------:R-:W0:Y:S02]  /*17a0*/  F2I.FTZ.TRUNC.NTZ R0, R0 ;  /* 0x0000000000007305 */ /* 0x000e24000021f100 */
[----:B0-----:R-:W-:Y:S01]  /*17b0*/  PRMT R28, R0, 0x7610, R28 ;  /* 0x00007610001c7816 */ /* 0x001fe2000000001c */
[----:B------:R-:W-:Y:S06]  /*17c0*/  BRA `(.L_x_17554) ;  /* 0x0000000400ac7947 */ /* 0x000fec0003800000 */
.L_x_17561:
        /* <DEDUP_REMOVED lines=10> */
.L_x_17568:
        /* <DEDUP_REMOVED lines=21> */
.L_x_17572:
[----:B------:R-:W-:Y:S05]  /*19c0*/  BSYNC B1 ;  /* 0x0000000000017941 */ /* 0x000fea0003800000 */
.L_x_17571:
[----:B------:R-:W-:Y:S01]  /*19d0*/  LEA R5, R0, 0x3b800000, 0x17 ;  /* 0x3b80000000057811 */ /* 0x000fe200078eb8ff */
[----:B------:R-:W-:-:S05]  /*19e0*/  IMAD.SHL.U32 R0, R3, 0x100000, RZ ;  /* 0x0010000003007824 */ /* 0x000fca00078e00ff */
[----:B------:R-:W-:-:S07]  /*19f0*/  LOP3.LUT R0, R5, R0, R6, 0xfe, !PT ;  /* 0x0000000005007212 */ /* 0x000fce00078efe06 */
.L_x_17570:
[----:B------:R-:W-:Y:S05]  /*1a00*/  BSYNC B0 ;  /* 0x0000000000007941 */ /* 0x000fea0003800000 */
.L_x_17569:
[----:B------:R-:W0:Y:S02]  /*1a10*/  F2I.FTZ.TRUNC.NTZ R0, R0 ;  /* 0x0000000000007305 */ /* 0x000e24000021f100 */
[----:B0-----:R-:W-:Y:S01]  /*1a20*/  PRMT R28, R0, 0x7610, R28 ;  /* 0x00007610001c7816 */ /* 0x001fe2000000001c */
[----:B------:R-:W-:Y:S06]  /*1a30*/  BRA `(.L_x_17554) ;  /* 0x0000000400107947 */ /* 0x000fec0003800000 */
.L_x_17567:
        /* <DEDUP_REMOVED lines=21> */
.L_x_17576:
[----:B------:R-:W-:Y:S05]  /*1b90*/  BSYNC B1 ;  /* 0x0000000000017941 */ /* 0x000fea0003800000 */
.L_x_17575:
[----:B------:R-:W-:Y:S01]  /*1ba0*/  LEA R5, R0, 0x37800000, 0x17 ;  /* 0x3780000000057811 */ /* 0x000fe200078eb8ff */
[----:B------:R-:W-:-:S05]  /*1bb0*/  IMAD.SHL.U32 R0, R3, 0x200000, RZ ;  /* 0x0020000003007824 */ /* 0x000fca00078e00ff */
[----:B------:R-:W-:-:S07]  /*1bc0*/  LOP3.LUT R0, R5, R0, R6, 0xfe, !PT ;  /* 0x0000000005007212 */ /* 0x000fce00078efe06 */
.L_x_17574:
[----:B------:R-:W-:Y:S05]  /*1bd0*/  BSYNC B0 ;  /* 0x0000000000007941 */ /* 0x000fea0003800000 */
.L_x_17573:
[----:B------:R-:W0:Y:S02]  /*1be0*/  F2I.FTZ.TRUNC.NTZ R0, R0 ;  /* 0x0000000000007305 */ /* 0x000e24000021f100 */
[----:B0-----:R-:W-:Y:S01]  /*1bf0*/  PRMT R28, R0, 0x7610, R28 ;  /* 0x00007610001c7816 */ /* 0x001fe2000000001c */
[----:B------:R-:W-:Y:S06]  /*1c00*/  BRA `(.L_x_17554) ;  /* 0x00000000009c7947 */ /* 0x000fec0003800000 */
.L_x_17566:
        /* <DEDUP_REMOVED lines=14> */
.L_x_17580:
[----:B------:R-:W-:Y:S05]  /*1cf0*/  BSYNC B0 ;  /* 0x0000000000007941 */ /* 0x000fea0003800000 */
.L_x_17579:
[----:B------:R-:W0:Y:S02]  /*1d00*/  F2I.FTZ.TRUNC.NTZ R0, R0 ;  /* 0x0000000000007305 */ /* 0x000e24000021f100 */
[----:B0-----:R-:W-:Y:S01]  /*1d10*/  PRMT R28, R0, 0x7610, R28 ;  /* 0x00007610001c7816 */ /* 0x001fe2000000001c */
[----:B------:R-:W-:Y:S06]  /*1d20*/  BRA `(.L_x_17554) ;  /* 0x0000000000547947 */ /* 0x000fec0003800000 */
.L_x_17553:
        /* <DEDUP_REMOVED lines=16> */
.L_x_17581:
[----:B------:R-:W-:Y:S01]  /*1e30*/  PRMT R28, RZ, 0x7610, R28 ;  /* 0x00007610ff1c7816 */ /* 0x000fe2000000001c */
[----:B------:R-:W-:Y:S06]  /*1e40*/  BRA `(.L_x_17554) ;  /* 0x00000000000c7947 */ /* 0x000fec0003800000 */
.L_x_17578:
[----:B------:R3:W5:Y:S01]  /*1e50*/  LDG.E.U8 R28, desc[UR36][R4.64] ;  /* 0x00000024041c7981 */ /* 0x000762000c1e1100 */
[----:B------:R-:W-:Y:S05]  /*1e60*/  BRA `(.L_x_17554) ;  /* 0x0000000000047947 */ /* 0x000fea0003800000 */
.L_x_17577:
[----:B------:R2:W5:Y:S02]  /*1e70*/  LDG.E.U8 R28, desc[UR36][R4.64] ;  /* 0x00000024041c7981 */ /* 0x000564000c1e1100 */
.L_x_17554:
[----:B------:R-:W-:-:S07]  /*1e80*/  VIADD R17, R17, 0x80 ;  /* 0x0000008011117836 */ /* 0x000fce0000000000 */
.L_x_17548:
[----:B------:R-:W-:Y:S05]  /*1e90*/  BSYNC B6 ;  /* 0x0000000000067941 */ /* 0x000fea0003800000 */
.L_x_17547:
        /* <DEDUP_REMOVED lines=25> */
.L_x_17587:
[----:B------:R0:W5:Y:S01]  /*2030*/  LDG.E.U8 R26, desc[UR36][R4.64] ;  /* 0x00000024041a7981 */ /* 0x000162000c1e1100 */
[----:B------:R-:W-:Y:S05]  /*2040*/  BRA `(.L_x_17589) ;  /* 0x0000000c00547947 */ /* 0x000fea0003800000 */
.L_x_17586:
        /* <DEDUP_REMOVED lines=8> */
.L_x_17591:
[----:B------:R0:W5:Y:S01]  /*20d0*/  LDG.E.U8 R26, desc[UR36][R4.64] ;  /* 0x00000024041a7981 */ /* 0x000162000c1e1100 */
[----:B------:R-:W-:Y:S05]  /*20e0*/  BRA `(.L_x_17589) ;  /* 0x0000000c002c7947 */ /* 0x000fea0003800000 */
.L_x_17590:
[----:B------:R0:W5:Y:S01]  /*20f0*/  LDG.E.U16 R26, desc[UR36][R4.64] ;  /* 0x00000024041a7981 */ /* 0x000162000c1e1500 */
[----:B------:R-:W-:Y:S05]  /*2100*/  BRA `(.L_x_17589) ;  /* 0x0000000c00247947 */ /* 0x000fea0003800000 */
.L_x_17585:
        /* <DEDUP_REMOVED lines=9> */
.L_x_17593:
[----:B------:R-:W2:Y:S02]  /*21a0*/  LDG.E.U16 R0, desc[UR36][R4.64] ;  /* 0x0000002404007981 */ /* 0x000ea4000c1e1500 */
[----:B--2---:R-:W-:-:S06]  /*21b0*/  HADD2.F32 R0, -RZ, R0.H0_H0 ;  /* 0x20000000ff007230 */ /* 0x004fcc0000004100 */
[----:B------:R-:W0:Y:S02]  /*21c0*/  F2I.FTZ.TRUNC.NTZ R0, R0 ;  /* 0x0000000000007305 */ /* 0x000e24000021f100 */
[----:B0-----:R-:W-:Y:S01]  /*21d0*/  PRMT R26, R0, 0x7610, R26 ;  /* 0x00007610001a7816 */ /* 0x001fe2000000001a */
[----:B------:R-:W-:Y:S06]  /*21e0*/  BRA `(.L_x_17589) ;  /* 0x0000000800ec7947 */ /* 0x000fec0003800000 */
.L_x_17592:
        /* <DEDUP_REMOVED lines=9> */
.L_x_17595:
[----:B------:R-:W2:Y:S02]  /*2280*/  LDG.E.U16 R4, desc[UR36][R4.64] ;  /* 0x0000002404047981 */ /* 0x000ea4000c1e1500 */
[----:B--2---:R-:W-:-:S06]  /*2290*/  HADD2.F32 R0, -RZ, R4.H0_H0 ;  /* 0x20000004ff007230 */ /* 0x004fcc0000004100 */
[----:B------:R-:W0:Y:S02]  /*22a0*/  F2I.FTZ.TRUNC.NTZ R0, R0 ;  /* 0x0000000000007305 */ /* 0x000e24000021f100 */
[----:B0-----:R-:W-:Y:S01]  /*22b0*/  PRMT R26, R0, 0x7610, R26 ;  /* 0x00007610001a7816 */ /* 0x001fe2000000001a */
[----:B------:R-:W-:Y:S06]  /*22c0*/  BRA `(.L_x_17589) ;  /* 0x0000000800b47947 */ /* 0x000fec0003800000 */
.L_x_17594:
[----:B------:R-:W2:Y:S02]  /*22d0*/  LDG.E.64 R4, desc[UR36][R4.64] ;  /* 0x0000002404047981 */ /* 0x000ea4000c1e1b00 */
[----:B--2---:R0:W1:Y:S01]  /*22e0*/  F2I.F64.TRUNC R26, R4 ;  /* 0x00000004001a7311 */ /* 0x004062000030d100 */
[----:B------:R-:W-:Y:S05]  /*22f0*/  BRA `(.L_x_17589) ;  /* 0x0000000800a87947 */ /* 0x000fea0003800000 */
.L_x_17584:
        /* <DEDUP_REMOVED lines=12> */
.L_x_17598:
[----:B------:R-:W2:Y:S02]  /*23c0*/  LDG.E.64 R4, desc[UR36][R4.64] ;  /* 0x0000002404047981 */ /* 0x000ea4000c1e1b00 */
[----:B--2---:R3:W4:Y:S01]  /*23d0*/  F2I.F64.TRUNC R26, R4 ;  /* 0x00000004001a7311 */ /* 0x004722000030d100 */
[----:B------:R-:W-:Y:S05]  /*23e0*/  BRA `(.L_x_17589) ;  /* 0x00000008006c7947 */ /* 0x000fea0003800000 */
.L_x_17597:
        /* <DEDUP_REMOVED lines=28> */
.L_x_17600:
        /* <DEDUP_REMOVED lines=15> */
.L_x_17599:
[----:B------:R-:W2:Y:S02]  /*26a0*/  LDG.E.U16 R0, desc[UR36][R4.64] ;  /* 0x0000002404007981 */ /* 0x000ea4000c1e1500 */
[----:B--2---:R-:W-:-:S06]  /*26b0*/  IMAD.U32 R0, R0, 0x10000, RZ ;  /* 0x0001000000007824 */ /* 0x004fcc00078e00ff */
[----:B------:R-:W0:Y:S02]  /*26c0*/  F2I.FTZ.TRUNC.NTZ R0, R0 ;  /* 0x0000000000007305 */ /* 0x000e24000021f100 */
[----:B0-----:R-:W-:Y:S01]  /*26d0*/  PRMT R26, R0, 0x7610, R26 ;  /* 0x00007610001a7816 */ /* 0x001fe2000000001a */
[----:B------:R-:W-:Y:S06]  /*26e0*/  BRA `(.L_x_17589) ;  /* 0x0000000400ac7947 */ /* 0x000fec0003800000 */
.L_x_17596:
        /* <DEDUP_REMOVED lines=10> */
.L_x_17603:
        /* <DEDUP_REMOVED lines=21> */
.L_x_17607:
[----:B------:R-:W-:Y:S05]  /*28e0*/  BSYNC B1 ;  /* 0x0000000000017941 */ /* 0x000fea0003800000 */
.L_x_17606:
[----:B------:R-:W-:Y:S01]  /*28f0*/  LEA R5, R0, 0x3b800000, 0x17 ;  /* 0x3b80000000057811 */ /* 0x000fe200078eb8ff */
[----:B------:R-:W-:-:S05]  /*2900*/  IMAD.SHL.U32 R0, R3, 0x100000, RZ ;  /* 0x0010000003007824 */ /* 0x000fca00078e00ff */
[----:B------:R-:W-:-:S07]  /*2910*/  LOP3.LUT R0, R5, R0, R6, 0xfe, !PT ;  /* 0x0000000005007212 */ /* 0x000fce00078efe06 */
.L_x_17605:
[----:B------:R-:W-:Y:S05]  /*2920*/  BSYNC B0 ;  /* 0x0000000000007941 */ /* 0x000fea0003800000 */
.L_x_17604:
[----:B------:R-:W0:Y:S02]  /*2930*/  F2I.FTZ.TRUNC.NTZ R0, R0 ;  /* 0x0000000000007305 */ /* 0x000e24000021f100 */
[----:B0-----:R-:W-:Y:S01]  /*2940*/  PRMT R26, R0, 0x7610, R26 ;  /* 0x00007610001a7816 */ /* 0x001fe2000000001a */
[----:B------:R-:W-:Y:S06]  /*2950*/  BRA `(.L_x_17589) ;  /* 0x0000000400107947 */ /* 0x000fec0003800000 */
.L_x_17602:
        /* <DEDUP_REMOVED lines=21> */
.L_x_17611:
[----:B------:R-:W-:Y:S05]  /*2ab0*/  BSYNC B1 ;  /* 0x0000000000017941 */ /* 0x000fea0003800000 */
.L_x_17610:
[----:B------:R-:W-:Y:S01]  /*2ac0*/  LEA R5, R0, 0x37800000, 0x17 ;  /* 0x3780000000057811 */ /* 0x000fe200078eb8ff */
[----:B------:R-:W-:-:S05]  /*2ad0*/  IMAD.SHL.U32 R0, R3, 0x200000, RZ ;  /* 0x0020000003007824 */ /* 0x000fca00078e00ff */
[----:B------:R-:W-:-:S07]  /*2ae0*/  LOP3.LUT R0, R5, R0, R6, 0xfe, !PT ;  /* 0x0000000005007212 */ /* 0x000fce00078efe06 */
.L_x_17609:
[----:B------:R-:W-:Y:S05]  /*2af0*/  BSYNC B0 ;  /* 0x0000000000007941 */ /* 0x000fea0003800000 */
.L_x_17608:
[----:B------:R-:W0:Y:S02]  /*2b00*/  F2I.FTZ.TRUNC.NTZ R0, R0 ;  /* 0x0000000000007305 */ /* 0x000e24000021f100 */
[----:B0-----:R-:W-:Y:S01]  /*2b10*/  PRMT R26, R0, 0x7610, R26 ;  /* 0x00007610001a7816 */ /* 0x001fe2000000001a */
[----:B------:R-:W-:Y:S06]  /*2b20*/  BRA `(.L_x_17589) ;  /* 0x00000000009c7947 */ /* 0x000fec0003800000 */
.L_x_17601:
        /* <DEDUP_REMOVED lines=14> */
.L_x_17615:
[----:B------:R-:W-:Y:S05]  /*2c10*/  BSYNC B0 ;  /* 0x0000000000007941 */ /* 0x000fea0003800000 */
.L_x_17614:
[----:B------:R-:W0:Y:S02]  /*2c20*/  F2I.FTZ.TRUNC.NTZ R0, R0 ;  /* 0x0000000000007305 */ /* 0x000e24000021f100 */
[----:B0-----:R-:W-:Y:S01]  /*2c30*/  PRMT R26, R0, 0x7610, R26 ;  /* 0x00007610001a7816 */ /* 0x001fe2000000001a */
[----:B------:R-:W-:Y:S06]  /*2c40*/  BRA `(.L_x_17589) ;  /* 0x0000000000547947 */ /* 0x000fec0003800000 */
.L_x_17588:
        /* <DEDUP_REMOVED lines=16> */
.L_x_17616:
[----:B------:R-:W-:Y:S01]  /*2d50*/  PRMT R26, RZ, 0x7610, R26 ;  /* 0x00007610ff1a7816 */ /* 0x000fe2000000001a */
[----:B------:R-:W-:Y:S06]  /*2d60*/  BRA `(.L_x_17589) ;  /* 0x00000000000c7947 */ /* 0x000fec0003800000 */
.L_x_17613:
[----:B------:R2:W5:Y:S01]  /*2d70*/  LDG.E.U8 R26, desc[UR36][R4.64] ;  /* 0x00000024041a7981 */ /* 0x000562000c1e1100 */
[----:B------:R-:W-:Y:S05]  /*2d80*/  BRA `(.L_x_17589) ;  /* 0x0000000000047947 */ /* 0x000fea0003800000 */
.L_x_17612:
[----:B------:R1:W5:Y:S02]  /*2d90*/  LDG.E.U8 R26, desc[UR36][R4.64] ;  /* 0x00000024041a7981 */ /* 0x000364000c1e1100 */
.L_x_17589:
[----:B------:R-:W-:-:S07]  /*2da0*/  VIADD R17, R17, 0x80 ;  /* 0x0000008011117836 */ /* 0x000fce0000000000 */
.L_x_17583:
[----:B------:R-:W-:Y:S05]  /*2db0*/  BSYNC B6 ;  /* 0x0000000000067941 */ /* 0x000fea0003800000 */
.L_x_17582:
[----:B------:R-:W0:Y:S01]  /*2dc0*/  LDC.U8 R27, c[0x0][0x215] ;  /* 0x00008540ff1b7b82 */ /* 0x000e220000000000 */
        /* <DEDUP_REMOVED lines=22> */
.L_x_17622:
[----:B------:R0:W5:Y:S01]  /*2f30*/  LDG.E.U8 R25, desc[UR36][R4.64] ;  /* 0x0000002404197981 */ /* 0x000162000c1e1100 */
[----:B------:R-:W-:Y:S05]  /*2f40*/  BRA `(.L_x_17618) ;  /* 0x0000000c00507947 */ /* 0x000fea0003800000 */
.L_x_17621:
        /* <DEDUP_REMOVED lines=8> */
.L_x_17625:
[----:B------:R0:W5:Y:S01]  /*2fd0*/  LDG.E.U8 R25, desc[UR36][R4.64] ;  /* 0x0000002404197981 */ /* 0x000162000c1e1100 */
[----:B------:R-:W-:Y:S05]  /*2fe0*/  BRA `(.L_x_17618) ;  /* 0x0000000c00287947 */ /* 0x000fea0003800000 */
.L_x_17624:
[----:B------:R0:W5:Y:S01]  /*2ff0*/  LDG.E.U16 R25, desc[UR36][R4.64] ;  /* 0x0000002404197981 */ /* 0x000162000c1e1500 */
[----:B------:R-:W-:Y:S05]  /*3000*/  BRA `(.L_x_17618) ;  /* 0x0000000c00207947 */ /* 0x000fea0003800000 */
.L_x_17620:
        /* <DEDUP_REMOVED lines=9> */
.L_x_17627:
[----:B------:R-:W2:Y:S02]  /*30a0*/  LDG.E.U16 R0, desc[UR36][R4.64] ;  /* 0x0000002404007981 */ /* 0x000ea4000c1e1500 */
[----:B--2---:R-:W-:-:S06]  /*30b0*/  HADD2.F32 R0, -RZ, R0.H0_H0 ;  /* 0x20000000ff007230 */ /* 0x004fcc0000004100 */
[----:B------:R-:W0:Y:S02]  /*30c0*/  F2I.FTZ.TRUNC.NTZ R0, R0 ;  /* 0x0000000000007305 */ /* 0x000e24000021f100 */
[----:B0-----:R-:W-:Y:S01]  /*30d0*/  PRMT R25, R0, 0x7610, R25 ;  /* 0x0000761000197816 */ /* 0x001fe20000000019 */
[----:B------:R-:W-:Y:S06]  /*30e0*/  BRA `(.L_x_17618) ;  /* 0x0000000800e87947 */ /* 0x000fec0003800000 */
.L_x_17626:
        /* <DEDUP_REMOVED lines=9> */
.L_x_17629:
[----:B------:R-:W2:Y:S02]  /*3180*/  LDG.E.U16 R4, desc[UR36][R4.64] ;  /* 0x0000002404047981 */ /* 0x000ea4000c1e1500 */
[----:B--2---:R-:W-:-:S06]  /*3190*/  HADD2.F32 R0, -RZ, R4.H0_H0 ;  /* 0x20000004ff007230 */ /* 0x004fcc0000004100 */
[----:B------:R-:W0:Y:S02]  /*31a0*/  F2I.FTZ.TRUNC.NTZ R0, R0 ;  /* 0x0000000000007305 */ /* 0x000e24000021f100 */
[----:B0-----:R-:W-:Y:S01]  /*31b0*/  PRMT R25, R0, 0x7610, R25 ;  /* 0x0000761000197816 */ /* 0x001fe20000000019 */
[----:B------:R-:W-:Y:S06]  /*31c0*/  BRA `(.L_x_17618) ;  /* 0x0000000800b07947 */ /* 0x000fec0003800000 */
.L_x_17628:
[----:B------:R-:W2:Y:S02]  /*31d0*/  LDG.E.64 R4, desc[UR36][R4.64] ;  /* 0x0000002404047981 */ /* 0x000ea4000c1e1b00 */
[----:B--2---:R0:W1:Y:S01]  /*31e0*/  F2I.F64.TRUNC R25, R4 ;  /* 0x0000000400197311 */ /* 0x004062000030d100 */
[----:B------:R-:W-:Y:S05]  /*31f0*/  BRA `(.L_x_17618) ;  /* 0x0000000800a47947 */ /* 0x000fea0003800000 */
.L_x_17619:
        /* <DEDUP_REMOVED lines=12> */
.L_x_17632:
[----:B------:R-:W2:Y:S02]  /*32c0*/  LDG.E.64 R4, desc[UR36][R4.64] ;  /* 0x0000002404047981 */ /* 0x000ea4000c1e1b00 */
[----:B--2---:R0:W1:Y:S01]  /*32d0*/  F2I.F64.TRUNC R25, R4 ;  /* 0x0000000400197311 */ /* 0x004062000030d100 */
[----:B------:R-:W-:Y:S05]  /*32e0*/  BRA `(.L_x_17618) ;  /* 0x0000000800687947 */ /* 0x000fea0003800000 */
.L_x_17631:
        /* <DEDUP_REMOVED lines=28> */
.L_x_17634:
        /* <DEDUP_REMOVED lines=15> */
.L_x_17633:
[----:B------:R-:W2:Y:S02]  /*35a0*/  LDG.E.U16 R0, desc[UR36][R4.64] ;  /* 0x0000002404007981 */ /* 0x000ea4000c1e1500 */
[----:B--2---:R-:W-:-:S06]  /*35b0*/  IMAD.U32 R0, R0, 0x10000, RZ ;  /* 0x0001000000007824 */ /* 0x004fcc00078e00ff */
[----:B------:R-:W0:Y:S02]  /*35c0*/  F2I.FTZ.TRUNC.NTZ R0, R0 ;  /* 0x0000000000007305 */ /* 0x000e24000021f100 */
[----:B0-----:R-:W-:Y:S01]  /*35d0*/  PRMT R25, R0, 0x7610, R25 ;  /* 0x0000761000197816 */ /* 0x001fe20000000019 */
[----:B------:R-:W-:Y:S06]  /*35e0*/  BRA `(.L_x_17618) ;  /* 0x0000000400a87947 */ /* 0x000fec0003800000 */
.L_x_17630:
        /* <DEDUP_REMOVED lines=10> */
.L_x_17637:
        /* <DEDUP_REMOVED lines=21> */
.L_x_17641:
[----:B------:R-:W-:Y:S05]  /*37e0*/  BSYNC B1 ;  /* 0x0000000000017941 */ /* 0x000fea0003800000 */
.L_x_17640:
[----:B------:R-:W-:Y:S01]  /*37f0*/  LEA R5, R0, 0x3b800000, 0x17 ;  /* 0x3b80000000057811 */ /* 0x000fe200078eb8ff */
[----:B------:R-:W-:-:S05]  /*3800*/  IMAD.SHL.U32 R0, R3, 0x100000, RZ ;  /* 0x0010000003007824 */ /* 0x000fca00078e00ff */
[----:B------:R-:W-:-:S07]  /*3810*/  LOP3.LUT R0, R5, R0, R6, 0xfe, !PT ;  /* 0x0000000005007212 */ /* 0x000fce00078efe06 */
.L_x_17639:
[----:B------:R-:W-:Y:S05]  /*3820*/  BSYNC B0 ;  /* 0x0000000000007941 */ /* 0x000fea0003800000 */
.L_x_17638:
[----:B------:R-:W0:Y:S02]  /*3830*/  F2I.FTZ.TRUNC.NTZ R0, R0 ;  /* 0x0000000000007305 */ /* 0x000e24000021f100 */
[----:B0-----:R-:W-:Y:S01]  /*3840*/  PRMT R25, R0, 0x7610, R25 ;  /* 0x0000761000197816 */ /* 0x001fe20000000019 */
[----:B------:R-:W-:Y:S06]  /*3850*/  BRA `(.L_x_17618) ;  /* 0x00000004000c7947 */ /* 0x000fec0003800000 */
.L_x_17636:
        /* <DEDUP_REMOVED lines=21> */
.L_x_17645:
[----:B------:R-:W-:Y:S05]  /*39b0*/  BSYNC B1 ;  /* 0x0000000000017941 */ /* 0x000fea0003800000 */
.L_x_17644:
[----:B------:R-:W-:Y:S01]  /*39c0*/  LEA R5, R0, 0x37800000, 0x17 ;  /* 0x3780000000057811 */ /* 0x000fe200078eb8ff */
[----:B------:R-:W-:-:S05]  /*39d0*/  IMAD.SHL.U32 R0, R3, 0x200000, RZ ;  /* 0x0020000003007824 */ /* 0x000fca00078e00ff */
[----:B------:R-:W-:-:S07]  /*39e0*/  LOP3.LUT R0, R5, R0, R6, 0xfe, !PT ;  /* 0x0000000005007212 */ /* 0x000fce00078efe06 */
.L_x_17643:
[----:B------:R-:W-:Y:S05]  /*39f0*/  BSYNC B0 ;  /* 0x0000000000007941 */ /* 0x000fea0003800000 */
.L_x_17642:
[----:B------:R-:W0:Y:S02]  /*3a00*/  F2I.FTZ.TRUNC.NTZ R0, R0 ;  /* 0x0000000000007305 */ /* 0x000e24000021f100 */
[----:B0-----:R-:W-:Y:S01]  /*3a10*/  PRMT R25, R0, 0x7610, R25 ;  /* 0x0000761000197816 */ /* 0x001fe20000000019 */
[----:B------:R-:W-:Y:S06]  /*3a20*/  BRA `(.L_x_17618) ;  /* 0x0000000000987947 */ /* 0x000fec0003800000 */
.L_x_17635:
        /* <DEDUP_REMOVED lines=14> */
.L_x_17649:
[----:B------:R-:W-:Y:S05]  /*3b10*/  BSYNC B0 ;  /* 0x0000000000007941 */ /* 0x000fea0003800000 */
.L_x_17648:
[----:B------:R-:W0:Y:S02]  /*3b20*/  F2I.FTZ.TRUNC.NTZ R0, R0 ;  /* 0x0000000000007305 */ /* 0x000e24000021f100 */
[----:B0-----:R-:W-:Y:S01]  /*3b30*/  PRMT R25, R0, 0x7610, R25 ;  /* 0x0000761000197816 */ /* 0x001fe20000000019 */
[----:B------:R-:W-:Y:S06]  /*3b40*/  BRA `(.L_x_17618) ;  /* 0x0000000000507947 */ /* 0x000fec0003800000 */
.L_x_17623:
        /* <DEDUP_REMOVED lines=16> */
.L_x_17650:
[----:B------:R-:W-:Y:S05]  /*3c50*/  BRA `(.L_x_17618) ;  /* 0x00000000000c7947 */ /* 0x000fea0003800000 */
.L_x_17647:
[----:B------:R0:W5:Y:S01]  /*3c60*/  LDG.E.U8 R25, desc[UR36][R4.64] ;  /* 0x0000002404197981 */ /* 0x000162000c1e1100 */
[----:B------:R-:W-:Y:S05]  /*3c70*/  BRA `(.L_x_17618) ;  /* 0x0000000000047947 */ /* 0x000fea0003800000 */
.L_x_17646:
[----:B------:R0:W5:Y:S02]  /*3c80*/  LDG.E.U8 R25, desc[UR36][R4.64] ;  /* 0x0000002404197981 */ /* 0x000164000c1e1100 */
.L_x_17618:
[----:B------:R-:W-:Y:S05]  /*3c90*/  BSYNC B6 ;  /* 0x0000000000067941 */ /* 0x000fea0003800000 */
.L_x_17617:
[----:B------:R-:W2:Y:S01]  /*3ca0*/  S2R R17, SR_TID.X ;  /* 0x0000000000117919 */ /* 0x000ea20000002100 */
[----:B------:R-:W1:Y:S01]  /*3cb0*/  LDC.U8 R18, c[0x0][0x234] ;  /* 0x00008d00ff127b82 */ /* 0x000e620000000000 */
[----:B0-----:R-:W-:Y:S02]  /*3cc0*/  ISETP.GT.U32.AND P0, PT, R27, 0x7, PT ;  /* 0x000000071b00780c */ /* 0x001fe40003f04070 */
[----:B------:R-:W-:Y:S02]  /*3cd0*/  PRMT R19, RZ, 0x7610, R19 ;  /* 0x00007610ff137816 */ /* 0x000fe40000000013 */
[----:B------:R-:W-:Y:S02]  /*3ce0*/  PRMT R22, RZ, 0x7610, R22 ;  /* 0x00007610ff167816 */ /* 0x000fe40000000016 */
[----:B------:R-:W-:Y:S02]  /*3cf0*/  PRMT R23, RZ, 0x7610, R23 ;  /* 0x00007610ff177816 */ /* 0x000fe40000000017 */
[----:B------:R-:W-:-:S02]  /*3d00*/  PRMT R3, RZ, 0x7610, R3 ;  /* 0x00007610ff037816 */ /* 0x000fc40000000003 */
[----:B--2---:R-:W-:-:S03]  /*3d10*/  ISETP.GE.AND P1, PT, R17, R2, PT ;  /* 0x000000021100720c */ /* 0x004fc60003f26270 */
[----:B------:R-:W-:Y:S10]  /*3d20*/  @P0 BRA `(.L_x_17651) ;  /* 0x00000000003c0947 */ /* 0x000ff40003800000 */
[----:B------:R-:W0:Y:S01]  /*3d30*/  S2R R3, SR_TID.X ;  /* 0x0000000000037919 */ /* 0x000e220000002100 */
[----:B------:R-:W-:Y:S02]  /*3d40*/  PRMT R0, R27, 0x8880, RZ ;  /* 0x000088801b007816 */ /* 0x000fe400000000ff */
[----:B-1-345:R-:W-:Y:S02]  /*3d50*/  LOP3.LUT R5, R28, 0xff, RZ, 0xc0, !PT ;  /* 0x000000ff1c057812 */ /* 0x03afe400078ec0ff */
        /* <DEDUP_REMOVED lines=8> */
[----:B------:R-:W-:-:S07]  /*3de0*/  SHF.L.U32 R3, R3, R0, RZ ;  /* 0x0000000003037219 */ /* 0x000fce00000006ff */
[----:B------:R-:W-:-:S04]  /*3df0*/  @!P0 LOP3.LUT R25, R25, 0xff, RZ, 0xc0, !PT ;  /* 0x000000ff19198812 */ /* 0x000fc800078ec0ff */
[----:B------:R-:W-:-:S04]  /*3e00*/  @!P0 SHF.L.U32 R25, R25, R0, RZ ;  /* 0x0000000019198219 */ /* 0x000fc800000006ff */
[----:B------:R-:W-:-:S07]  /*3e10*/  @!P0 PRMT R19, R25, 0x7610, R19 ;  /* 0x0000761019138816 */ /* 0x000fce0000000013 */
.L_x_17651:
[----:B------:R-:W-:Y:S04]  /*3e20*/  BSSY B6, `(.L_x_17652) ;  /* 0x0000100000067945 */ /* 0x000fe80003800000 */
[----:B------:R-:W-:Y:S05]  /*3e30*/  @P1 BRA `(.L_x_17653) ;  /* 0x0000000c00f81947 */ /* 0x000fea0003800000 */
[----:B------:R-:W0:Y:S01]  /*3e40*/  LDC.64 R8, c[0x0][0x218] ;  /* 0x00008600ff087b82 */ /* 0x000e220000000a00 */
[----:B------:R-:W-:Y:S01]  /*3e50*/  IMAD R0, R16, 0x200, R17 ;  /* 0x0000020010007824 */ /* 0x000fe200078e0211 */
[----:B-1-34-:R-:W-:Y:S01]  /*3e60*/  PRMT R4, R18, 0x9910, RZ ;  /* 0x0000991012047816 */ /* 0x01afe200000000ff */
        /* <DEDUP_REMOVED lines=17> */
.L_x_17657:
[----:B------:R0:W-:Y:S01]  /*3f80*/  STG.E.U8 desc[UR36][R8.64], R3 ;  /* 0x0000000308007986 */ /* 0x0001e2000c101124 */
[----:B------:R-:W-:Y:S05]  /*3f90*/  BRA `(.L_x_17659) ;  /* 0x0000000c009c7947 */ /* 0x000fea0003800000 */
.L_x_17656:
        /* <DEDUP_REMOVED lines=12> */
.L_x_17661:
[----:B------:R-:W-:-:S04]  /*4060*/  LOP3.LUT R3, R3, 0xffff, RZ, 0xc0, !PT ;  /* 0x0000ffff03037812 */ /* 0x000fc800078ec0ff */
[----:B------:R-:W-:-:S05]  /*4070*/  PRMT R3, R3, 0x8880, RZ ;  /* 0x0000888003037816 */ /* 0x000fca00000000ff */
[----:B------:R3:W-:Y:S01]  /*4080*/  STG.E desc[UR36][R8.64], R3 ;  /* 0x0000000308007986 */ /* 0x0007e2000c101924 */
[----:B------:R-:W-:Y:S05]  /*4090*/  BRA `(.L_x_17659) ;  /* 0x0000000c005c7947 */ /* 0x000fea0003800000 */
.L_x_17660:
[----:B------:R-:W-:-:S04]  /*40a0*/  PRMT R3, R3, 0x8880, RZ ;  /* 0x0000888003037816 */ /* 0x000fc800000000ff */
[----:B------:R-:W-:-:S05]  /*40b0*/  PRMT R3, R3, 0x7710, RZ ;  /* 0x0000771003037816 */ /* 0x000fca00000000ff */
[----:B------:R2:W-:Y:S01]  /*40c0*/  STG.E.U16 desc[UR36][R8.64], R3 ;  /* 0x0000000308007986 */ /* 0x0005e2000c101524 */
[----:B------:R-:W-:Y:S05]  /*40d0*/  BRA `(.L_x_17659) ;  /* 0x0000000c004c7947 */ /* 0x000fea0003800000 */
.L_x_17655:
        /* <DEDUP_REMOVED lines=9> */
.L_x_17663:
[----:B------:R-:W0:Y:S02]  /*4170*/  I2F.S8 R0, R3 ;  /* 0x0000000300007306 */ /* 0x000e240000001400 */
[----:B0-----:R-:W-:-:S05]  /*4180*/  F2FP.F16.F32.PACK_AB R0, RZ, R0 ;  /* 0x00000000ff00723e */ /* 0x001fca00000000ff */
[----:B------:R0:W-:Y:S01]  /*4190*/  STG.E.U16 desc[UR36][R8.64], R0 ;  /* 0x0000000008007986 */ /* 0x0001e2000c101524 */
[----:B------:R-:W-:Y:S05]  /*41a0*/  BRA `(.L_x_17659) ;  /* 0x0000000c00187947 */ /* 0x000fea0003800000 */
.L_x_17662:
        /* <DEDUP_REMOVED lines=10> */
.L_x_17665:
[----:B------:R-:W0:Y:S02]  /*4250*/  I2F.S8 R3, R3 ;  /* 0x0000000300037306 */ /* 0x000e240000001400 */
[----:B0-----:R-:W-:-:S04]  /*4260*/  F2FP.F16.F32.PACK_AB R3, RZ, R3 ;  /* 0x00000003ff03723e */ /* 0x001fc800000000ff */
[----:B------:R-:W-:-:S05]  /*4270*/  PRMT R3, R3, 0x5410, RZ ;  /* 0x0000541003037816 */ /* 0x000fca00000000ff */
[----:B------:R0:W-:Y:S01]  /*4280*/  STG.E desc[UR36][R8.64], R3 ;  /* 0x0000000308007986 */ /* 0x0001e2000c101924 */
[----:B------:R-:W-:Y:S05]  /*4290*/  BRA `(.L_x_17659) ;  /* 0x0000000800dc7947 */ /* 0x000fea0003800000 */
.L_x_17664:
[----:B------:R-:W-:-:S04]  /*42a0*/  PRMT R4, R3, 0x8880, RZ ;  /* 0x0000888003047816 */ /* 0x000fc800000000ff */
[----:B------:R-:W-:-:S06]  /*42b0*/  PRMT R4, R4, 0x7710, RZ ;  /* 0x0000771004047816 */ /* 0x000fcc00000000ff */
[----:B------:R-:W0:Y:S02]  /*42c0*/  I2F.F64.S16 R4, R4 ;  /* 0x0000000400047312 */ /* 0x000e240000101c00 */
[----:B0-----:R0:W-:Y:S01]  /*42d0*/  STG.E.64 desc[UR36][R8.64], R4 ;  /* 0x0000000408007986 */ /* 0x0011e2000c101b24 */
[----:B------:R-:W-:Y:S05]  /*42e0*/  BRA `(.L_x_17659) ;  /* 0x0000000800c87947 */ /* 0x000fea0003800000 */
.L_x_17654:
        /* <DEDUP_REMOVED lines=12> */
.L_x_17668:
[----:B------:R-:W-:Y:S02]  /*43b0*/  PRMT R4, R3, 0x8880, RZ ;  /* 0x0000888003047816 */ /* 0x000fe400000000ff */
[----:B------:R-:W-:Y:S02]  /*43c0*/  CS2R R6, SRZ ;  /* 0x0000000000067805 */ /* 0x000fe4000001ff00 */
[----:B------:R-:W-:-:S06]  /*43d0*/  PRMT R4, R4, 0x7710, RZ ;  /* 0x0000771004047816 */ /* 0x000fcc00000000ff */
[----:B------:R-:W0:Y:S02]  /*43e0*/  I2F.F64.S16 R4, R4 ;  /* 0x0000000400047312 */ /* 0x000e240000101c00 */
[----:B0-----:R0:W-:Y:S01]  /*43f0*/  STG.E.128 desc[UR36][R8.64], R4 ;  /* 0x0000000408007986 */ /* 0x0011e2000c101d24 */
[----:B------:R-:W-:Y:S05]  /*4400*/  BRA `(.L_x_17659) ;  /* 0x0000000800807947 */ /* 0x000fea0003800000 */
.L_x_17667:
        /* <DEDUP_REMOVED lines=21> */
.L_x_17672:
[----:B------:R-:W-:Y:S05]  /*4560*/  BSYNC B0 ;  /* 0x0000000000007941 */ /* 0x000fea0003800000 */
.L_x_17671:
[----:B------:R-:W-:-:S05]  /*4570*/  LOP3.LUT R5, R0, R5, RZ, 0xfc, !PT ;  /* 0x0000000500057212 */ /* 0x000fca00078efcff */
[----:B------:R0:W-:Y:S01]  /*4580*/  STG.E.U8 desc[UR36][R8.64], R5 ;  /* 0x0000000508007986 */ /* 0x0001e2000c101124 */
[----:B------:R-:W-:Y:S05]  /*4590*/  BRA `(.L_x_17659) ;  /* 0x00000008001c7947 */ /* 0x000fea0003800000 */
.L_x_17670:
        /* <DEDUP_REMOVED lines=13> */
.L_x_17674:
[----:B------:R-:W-:Y:S01]  /*4670*/  IMAD.MOV.U32 R0, RZ, RZ, 0x7f ;  /* 0x0000007fff007424 */ /* 0x000fe200078e00ff */
[----:B------:R-:W-:-:S04]  /*4680*/  ISETP.GT.U32.AND P0, PT, R4, 0x7f800000, PT ;  /* 0x7f8000000400780c */ /* 0x000fc80003f04070 */
[----:B------:R-:W-:-:S09]  /*4690*/  SEL R0, R0, 0x7c, P0 ;  /* 0x0000007c00007807 */ /* 0x000fd20000000000 */
.L_x_17675:
[----:B------:R-:W-:Y:S05]  /*46a0*/  BSYNC B0 ;  /* 0x0000000000007941 */ /* 0x000fea0003800000 */
.L_x_17673:
[----:B------:R-:W-:-:S04]  /*46b0*/  LOP3.LUT R3, R5, 0x80000000, RZ, 0xc0, !PT ;  /* 0x8000000005037812 */ /* 0x000fc800078ec0ff */
[----:B------:R-:W-:-:S04]  /*46c0*/  SHF.R.U32.HI R3, RZ, 0x18, R3 ;  /* 0x00000018ff037819 */ /* 0x000fc80000011603 */
[----:B------:R-:W-:-:S05]  /*46d0*/  LOP3.LUT R3, R0, R3, RZ, 0xfc, !PT ;  /* 0x0000000300037212 */ /* 0x000fca00078efcff */
[----:B------:R0:W-:Y:S01]  /*46e0*/  STG.E.U8 desc[UR36][R8.64], R3 ;  /* 0x0000000308007986 */ /* 0x0001e2000c101124 */
[----:B------:R-:W-:Y:S05]  /*46f0*/  BRA `(.L_x_17659) ;  /* 0x0000000400c47947 */ /* 0x000fea0003800000 */
.L_x_17669:
[----:B------:R-:W0:Y:S02]  /*4700*/  I2F.S8 R0, R3 ;  /* 0x0000000300007306 */ /* 0x000e240000001400 */
[----:B0-----:R-:W-:-:S05]  /*4710*/  F2FP.BF16.F32.PACK_AB R0, RZ, R0 ;  /* 0x00000000ff00723e */ /* 0x001fca00000010ff */
[----:B------:R0:W-:Y:S01]  /*4720*/  STG.E.U16 desc[UR36][R8.64], R0 ;  /* 0x0000000008007986 */ /* 0x0001e2000c101524 */
[----:B------:R-:W-:Y:S05]  /*4730*/  BRA `(.L_x_17659) ;  /* 0x0000000400b47947 */ /* 0x000fea0003800000 */
.L_x_17666:
        /* <DEDUP_REMOVED lines=12> */
.L_x_17678:
        /* <DEDUP_REMOVED lines=17> */
.L_x_17681:
[----:B------:R-:W-:-:S04]  /*4910*/  LOP3.LUT R3, R3, 0x80000000, RZ, 0xc0, !PT ;  /* 0x8000000003037812 */ /* 0x000fc800078ec0ff */
[----:B------:R-:W-:-:S04]  /*4920*/  SHF.R.U32.HI R3, RZ, 0x18, R3 ;  /* 0x00000018ff037819 */ /* 0x000fc80000011603 */
[----:B------:R-:W-:-:S04]  /*4930*/  LOP3.LUT R0, R0, R3, RZ, 0xfc, !PT ;  /* 0x0000000300007212 */ /* 0x000fc800078efcff */
[----:B------:R-:W-:-:S07]  /*4940*/  PRMT R4, R0, 0x7610, R4 ;  /* 0x0000761000047816 */ /* 0x000fce0000000004 */
.L_x_17680:
[----:B------:R-:W-:Y:S05]  /*4950*/  BSYNC B0 ;  /* 0x0000000000007941 */ /* 0x000fea0003800000 */
.L_x_17679:
[----:B------:R0:W-:Y:S01]  /*4960*/  STG.E.U8 desc[UR36][R8.64], R4 ;  /* 0x0000000408007986 */ /* 0x0001e2000c101124 */
[----:B------:R-:W-:Y:S05]  /*4970*/  BRA `(.L_x_17659) ;  /* 0x0000000400247947 */ /* 0x000fea0003800000 */
.L_x_17677:
        /* <DEDUP_REMOVED lines=17> */
.L_x_17684:
[----:B------:R-:W-:-:S04]  /*4a90*/  LOP3.LUT R3, R3, 0x80000000, RZ, 0xc0, !PT ;  /* 0x8000000003037812 */ /* 0x000fc800078ec0ff */
[----:B------:R-:W-:-:S04]  /*4aa0*/  SHF.R.U32.HI R3, RZ, 0x18, R3 ;  /* 0x00000018ff037819 */ /* 0x000fc80000011603 */
[----:B------:R-:W-:-:S04]  /*4ab0*/  LOP3.LUT R0, R0, R3, RZ, 0xfc, !PT ;  /* 0x0000000300007212 */ /* 0x000fc800078efcff */
[----:B------:R-:W-:-:S07]  /*4ac0*/  PRMT R4, R0, 0x7610, R4 ;  /* 0x0000761000047816 */ /* 0x000fce0000000004 */
.L_x_17683:
[----:B------:R-:W-:Y:S05]  /*4ad0*/  BSYNC B0 ;  /* 0x0000000000007941 */ /* 0x000fea0003800000 */
.L_x_17682:
[----:B------:R0:W-:Y:S01]  /*4ae0*/  STG.E.U8 desc[UR36][R8.64], R4 ;  /* 0x0000000408007986 */ /* 0x0001e2000c101124 */
[----:B------:R-:W-:Y:S05]  /*4af0*/  BRA `(.L_x_17659) ;  /* 0x0000000000c47947 */ /* 0x000fea0003800000 */
.L_x_17676:
        /* <DEDUP_REMOVED lines=23> */
.L_x_17658:
        /* <DEDUP_REMOVED lines=16> */
.L_x_17687:
[----:B------:R-:W-:Y:S05]  /*4d70*/  BRA `(.L_x_17659) ;  /* 0x0000000000247947 */ /* 0x000fea0003800000 */
.L_x_17686:
[----:B------:R-:W-:-:S04]  /*4d80*/  LOP3.LUT R3, R3, 0xffff, RZ, 0xc0, !PT ;  /* 0x0000ffff03037812 */ /* 0x000fc800078ec0ff */
[----:B------:R-:W-:-:S05]  /*4d90*/  PRMT R3, R3, 0x8880, RZ ;  /* 0x0000888003037816 */ /* 0x000fca00000000ff */
[----:B------:R-:W-:-:S05]  /*4da0*/  IMAD.MOV.U32 R4, RZ, RZ, R3 ;  /* 0x000000ffff047224 */ /* 0x000fca00078e0003 */
[----:B------:R-:W-:-:S05]  /*4db0*/  SHF.R.S32.HI R5, RZ, 0x1f, R4 ;  /* 0x0000001fff057819 */ /* 0x000fca0000011404 */
[----:B------:R0:W-:Y:S01]  /*4dc0*/  STG.E.64 desc[UR36][R8.64], R4 ;  /* 0x0000000408007986 */ /* 0x0001e2000c101b24 */
[----:B------:R-:W-:Y:S05]  /*4dd0*/  BRA `(.L_x_17659) ;  /* 0x00000000000c7947 */ /* 0x000fea0003800000 */
.L_x_17685:
[----:B------:R-:W-:-:S04]  /*4de0*/  LOP3.LUT R3, R3, 0xffff, RZ, 0xc0, !PT ;  /* 0x0000ffff03037812 */ /* 0x000fc800078ec0ff */
[----:B------:R-:W-:-:S05]  /*4df0*/  PRMT R3, R3, 0x8880, RZ ;  /* 0x0000888003037816 */ /* 0x000fca00000000ff */
[----:B------:R0:W-:Y:S02]  /*4e00*/  STG.E desc[UR36][R8.64], R3 ;  /* 0x0000000308007986 */ /* 0x0001e4000c101924 */
.L_x_17659:
[----:B------:R-:W-:-:S07]  /*4e10*/  VIADD R17, R17, 0x80 ;  /* 0x0000008011117836 */ /* 0x000fce0000000000 */
.L_x_17653:
[----:B------:R-:W-:Y:S05]  /*4e20*/  BSYNC B6 ;  /* 0x0000000000067941 */ /* 0x000fea0003800000 */
.L_x_17652:
        /* <DEDUP_REMOVED lines=23> */
.L_x_17693:
[----:B------:R0:W-:Y:S01]  /*4fa0*/  STG.E.U8 desc[UR36][R8.64], R23 ;  /* 0x0000001708007986 */ /* 0x0001e2000c101124 */
[----:B------:R-:W-:Y:S05]  /*4fb0*/  BRA `(.L_x_17695) ;  /* 0x0000000c00987947 */ /* 0x000fea0003800000 */
.L_x_17692:
        /* <DEDUP_REMOVED lines=12> */
.L_x_17697:
[----:B------:R-:W-:-:S04]  /*5080*/  LOP3.LUT R23, R23, 0xffff, RZ, 0xc0, !PT ;  /* 0x0000ffff17177812 */ /* 0x000fc800078ec0ff */
[----:B------:R-:W-:-:S05]  /*5090*/  PRMT R3, R23, 0x8880, RZ ;  /* 0x0000888017037816 */ /* 0x000fca00000000ff */
[----:B------:R0:W-:Y:S01]  /*50a0*/  STG.E desc[UR36][R8.64], R3 ;  /* 0x0000000308007986 */ /* 0x0001e2000c101924 */
[----:B------:R-:W-:Y:S05]  /*50b0*/  BRA `(.L_x_17695) ;  /* 0x0000000c00587947 */ /* 0x000fea0003800000 */
.L_x_17696:
[----:B------:R-:W-:-:S04]  /*50c0*/  PRMT R3, R23, 0x8880, RZ ;  /* 0x0000888017037816 */ /* 0x000fc800000000ff */
[----:B------:R-:W-:-:S05]  /*50d0*/  PRMT R3, R3, 0x7710, RZ ;  /* 0x0000771003037816 */ /* 0x000fca00000000ff */
[----:B------:R0:W-:Y:S01]  /*50e0*/  STG.E.U16 desc[UR36][R8.64], R3 ;  /* 0x0000000308007986 */ /* 0x0001e2000c101524 */
[----:B------:R-:W-:Y:S05]  /*50f0*/  BRA `(.L_x_17695) ;  /* 0x0000000c00487947 */ /* 0x000fea0003800000 */
.L_x_17691:
        /* <DEDUP_REMOVED lines=9> */
.L_x_17699:
[----:B------:R-:W0:Y:S02]  /*5190*/  I2F.S8 R0, R23 ;  /* 0x0000001700007306 */ /* 0x000e240000001400 */
[----:B0-----:R-:W-:-:S05]  /*51a0*/  F2FP.F16.F32.PACK_AB R0, RZ, R0 ;  /* 0x00000000ff00723e */ /* 0x001fca00000000ff */
[----:B------:R0:W-:Y:S01]  /*51b0*/  STG.E.U16 desc[UR36][R8.64], R0 ;  /* 0x0000000008007986 */ /* 0x0001e2000c101524 */
[----:B------:R-:W-:Y:S05]  /*51c0*/  BRA `(.L_x_17695) ;  /* 0x0000000c00147947 */ /* 0x000fea0003800000 */
.L_x_17698:
        /* <DEDUP_REMOVED lines=10> */
.L_x_17701:
[----:B------:R-:W0:Y:S02]  /*5270*/  I2F.S8 R23, R23 ;  /* 0x0000001700177306 */ /* 0x000e240000001400 */
[----:B0-----:R-:W-:-:S04]  /*5280*/  F2FP.F16.F32.PACK_AB R3, RZ, R23 ;  /* 0x00000017ff03723e */ /* 0x001fc800000000ff */
[----:B------:R-:W-:-:S05]  /*5290*/  PRMT R3, R3, 0x5410, RZ ;  /* 0x0000541003037816 */ /* 0x000fca00000000ff */
[----:B------:R0:W-:Y:S01]  /*52a0*/  STG.E desc[UR36][R8.64], R3 ;  /* 0x0000000308007986 */ /* 0x0001e2000c101924 */
[----:B------:R-:W-:Y:S05]  /*52b0*/  BRA `(.L_x_17695) ;  /* 0x0000000800d87947 */ /* 0x000fea0003800000 */
.L_x_17700:
[----:B------:R-:W-:-:S04]  /*52c0*/  PRMT R4, R23, 0x8880, RZ ;  /* 0x0000888017047816 */ /* 0x000fc800000000ff */
[----:B------:R-:W-:-:S06]  /*52d0*/  PRMT R4, R4, 0x7710, RZ ;  /* 0x0000771004047816 */ /* 0x000fcc00000000ff */
[----:B------:R-:W0:Y:S02]  /*52e0*/  I2F.F64.S16 R4, R4 ;  /* 0x0000000400047312 */ /* 0x000e240000101c00 */
[----:B0-----:R0:W-:Y:S01]  /*52f0*/  STG.E.64 desc[UR36][R8.64], R4 ;  /* 0x0000000408007986 */ /* 0x0011e2000c101b24 */
[----:B------:R-:W-:Y:S05]  /*5300*/  BRA `(.L_x_17695) ;  /* 0x0000000800c47947 */ /* 0x000fea0003800000 */
.L_x_17690:
        /* <DEDUP_REMOVED lines=12> */
.L_x_17704:
[----:B------:R-:W-:Y:S02]  /*53d0*/  PRMT R4, R23, 0x8880, RZ ;  /* 0x0000888017047816 */ /* 0x000fe400000000ff */
[----:B------:R-:W-:Y:S02]  /*53e0*/  CS2R R6, SRZ ;  /* 0x0000000000067805 */ /* 0x000fe4000001ff00 */
[----:B------:R-:W-:-:S06]  /*53f0*/  PRMT R4, R4, 0x7710, RZ ;  /* 0x0000771004047816 */ /* 0x000fcc00000000ff */
[----:B------:R-:W0:Y:S02]  /*5400*/  I2F.F64.S16 R4, R4 ;  /* 0x0000000400047312 */ /* 0x000e240000101c00 */
[----:B0-----:R0:W-:Y:S01]  /*5410*/  STG.E.128 desc[UR36][R8.64], R4 ;  /* 0x0000000408007986 */ /* 0x0011e2000c101d24 */
[----:B------:R-:W-:Y:S05]  /*5420*/  BRA `(.L_x_17695) ;  /* 0x00000008007c7947 */ /* 0x000fea0003800000 */
.L_x_17703:
        /* <DEDUP_REMOVED lines=21> */
.L_x_17708:
[----:B------:R-:W-:Y:S05]  /*5580*/  BSYNC B0 ;  /* 0x0000000000007941 */ /* 0x000fea0003800000 */
.L_x_17707:
[----:B------:R-:W-:-:S05]  /*5590*/  LOP3.LUT R5, R0, R5, RZ, 0xfc, !PT ;  /* 0x0000000500057212 */ /* 0x000fca00078efcff */
[----:B------:R0:W-:Y:S01]  /*55a0*/  STG.E.U8 desc[UR36][R8.64], R5 ;  /* 0x0000000508007986 */ /* 0x0001e2000c101124 */
[----:B------:R-:W-:Y:S05]  /*55b0*/  BRA `(.L_x_17695) ;  /* 0x0000000800187947 */ /* 0x000fea0003800000 */
.L_x_17706:
        /* <DEDUP_REMOVED lines=13> */
.L_x_17710:
[----:B------:R-:W-:Y:S01]  /*5690*/  IMAD.MOV.U32 R0, RZ, RZ, 0x7f ;  /* 0x0000007fff007424 */ /* 0x000fe200078e00ff */
[----:B------:R-:W-:-:S04]  /*56a0*/  ISETP.GT.U32.AND P0, PT, R3, 0x7f800000, PT ;  /* 0x7f8000000300780c */ /* 0x000fc80003f04070 */
[----:B------:R-:W-:-:S09]  /*56b0*/  SEL R0, R0, 0x7c, P0 ;  /* 0x0000007c00007807 */ /* 0x000fd20000000000 */
.L_x_17711:
[----:B------:R-:W-:Y:S05]  /*56c0*/  BSYNC B0 ;  /* 0x0000000000007941 */ /* 0x000fea0003800000 */
.L_x_17709:
[----:B------:R-:W-:-:S04]  /*56d0*/  LOP3.LUT R3, R23, 0x80000000, RZ, 0xc0, !PT ;  /* 0x8000000017037812 */ /* 0x000fc800078ec0ff */
[----:B------:R-:W-:-:S04]  /*56e0*/  SHF.R.U32.HI R3, RZ, 0x18, R3 ;  /* 0x00000018ff037819 */ /* 0x000fc80000011603 */
[----:B------:R-:W-:-:S05]  /*56f0*/  LOP3.LUT R3, R0, R3, RZ, 0xfc, !PT ;  /* 0x0000000300037212 */ /* 0x000fca00078efcff */
[----:B------:R0:W-:Y:S01]  /*5700*/  STG.E.U8 desc[UR36][R8.64], R3 ;  /* 0x0000000308007986 */ /* 0x0001e2000c101124 */
[----:B------:R-:W-:Y:S05]  /*5710*/  BRA `(.L_x_17695) ;  /* 0x0000000400c07947 */ /* 0x000fea0003800000 */
.L_x_17705:
[----:B------:R-:W0:Y:S02]  /*5720*/  I2F.S8 R0, R23 ;  /* 0x0000001700007306 */ /* 0x000e240000001400 */
[----:B0-----:R-:W-:-:S05]  /*5730*/  F2FP.BF16.F32.PACK_AB R0, RZ, R0 ;  /* 0x00000000ff00723e */ /* 0x001fca00000010ff */
[----:B------:R0:W-:Y:S01]  /*5740*/  STG.E.U16 desc[UR36][R8.64], R0 ;  /* 0x0000000008007986 */ /* 0x0001e2000c101524 */
[----:B------:R-:W-:Y:S05]  /*5750*/  BRA `(.L_x_17695) ;  /* 0x0000000400b07947 */ /* 0x000fea0003800000 */
.L_x_17702:
        /* <DEDUP_REMOVED lines=12> */
.L_x_17714:
        /* <DEDUP_REMOVED lines=17> */
.L_x_17717:
[----:B------:R-:W-:-:S04]  /*5930*/  LOP3.LUT R3, R23, 0x80000000, RZ, 0xc0, !PT ;  /* 0x8000000017037812 */ /* 0x000fc800078ec0ff */
[----:B------:R-:W-:-:S04]  /*5940*/  SHF.R.U32.HI R3, RZ, 0x18, R3 ;  /* 0x00000018ff037819 */ /* 0x000fc80000011603 */
[----:B------:R-:W-:-:S04]  /*5950*/  LOP3.LUT R0, R0, R3, RZ, 0xfc, !PT ;  /* 0x0000000300007212 */ /* 0x000fc800078efcff */
[----:B------:R-:W-:-:S07]  /*5960*/  PRMT R4, R0, 0x7610, R4 ;  /* 0x0000761000047816 */ /* 0x000fce0000000004 */
.L_x_17716:
[----:B------:R-:W-:Y:S05]  /*5970*/  BSYNC B0 ;  /* 0x0000000000007941 */ /* 0x000fea0003800000 */
.L_x_17715:
[----:B------:R3:W-:Y:S01]  /*5980*/  STG.E.U8 desc[UR36][R8.64], R4 ;  /* 0x0000000408007986 */ /* 0x0007e2000c101124 */
[----:B------:R-:W-:Y:S05]  /*5990*/  BRA `(.L_x_17695) ;  /* 0x0000000400207947 */ /* 0x000fea0003800000 */
.L_x_17713:
        /* <DEDUP_REMOVED lines=17> */
.L_x_17720:
[----:B------:R-:W-:-:S04]  /*5ab0*/  LOP3.LUT R3, R23, 0x80000000, RZ, 0xc0, !PT ;  /* 0x8000000017037812 */ /* 0x000fc800078ec0ff */
[----:B------:R-:W-:-:S04]  /*5ac0*/  SHF.R.U32.HI R3, RZ, 0x18, R3 ;  /* 0x00000018ff037819 */ /* 0x000fc80000011603 */
[----:B------:R-:W-:-:S04]  /*5ad0*/  LOP3.LUT R0, R0, R3, RZ, 0xfc, !PT ;  /* 0x0000000300007212 */ /* 0x000fc800078efcff */
[----:B------:R-:W-:-:S07]  /*5ae0*/  PRMT R4, R0, 0x7610, R4 ;  /* 0x0000761000047816 */ /* 0x000fce0000000004 */
.L_x_17719:
[----:B------:R-:W-:Y:S05]  /*5af0*/  BSYNC B0 ;  /* 0x0000000000007941 */ /* 0x000fea0003800000 */
.L_x_17718:
[----:B------:R0:W-:Y:S01]  /*5b00*/  STG.E.U8 desc[UR36][R8.64], R4 ;  /* 0x0000000408007986 */ /* 0x0001e2000c101124 */
[----:B------:R-:W-:Y:S05]  /*5b10*/  BRA `(.L_x_17695) ;  /* 0x0000000000c07947 */ /* 0x000fea0003800000 */
.L_x_17712:
        /* <DEDUP_REMOVED lines=22> */
.L_x_17694:
        /* <DEDUP_REMOVED lines=16> */
.L_x_17723:
[----:B------:R-:W-:Y:S05]  /*5d80*/  BRA `(.L_x_17695) ;  /* 0x0000000000247947 */ /* 0x000fea0003800000 */
.L_x_17722:
[----:B------:R-:W-:-:S04]  /*5d90*/  LOP3.LUT R23, R23, 0xffff, RZ, 0xc0, !PT ;  /* 0x0000ffff17177812 */ /* 0x000fc800078ec0ff */
[----:B------:R-:W-:-:S05]  /*5da0*/  PRMT R23, R23, 0x8880, RZ ;  /* 0x0000888017177816 */ /* 0x000fca00000000ff */
[----:B------:R-:W-:-:S05]  /*5db0*/  IMAD.MOV.U32 R4, RZ, RZ, R23 ;  /* 0x000000ffff047224 */ /* 0x000fca00078e0017 */
[----:B------:R-:W-:-:S05]  /*5dc0*/  SHF.R.S32.HI R5, RZ, 0x1f, R4 ;  /* 0x0000001fff057819 */ /* 0x000fca0000011404 */
[----:B------:R2:W-:Y:S01]  /*5dd0*/  STG.E.64 desc[UR36][R8.64], R4 ;  /* 0x0000000408007986 */ /* 0x0005e2000c101b24 */
[----:B------:R-:W-:Y:S05]  /*5de0*/  BRA `(.L_x_17695) ;  /* 0x00000000000c7947 */ /* 0x000fea0003800000 */
.L_x_17721:
[----:B------:R-:W-:-:S04]  /*5df0*/  LOP3.LUT R23, R23, 0xffff, RZ, 0xc0, !PT ;  /* 0x0000ffff17177812 */ /* 0x000fc800078ec0ff */
[----:B------:R-:W-:-:S05]  /*5e00*/  PRMT R3, R23, 0x8880, RZ ;  /* 0x0000888017037816 */ /* 0x000fca00000000ff */
[----:B------:R0:W-:Y:S02]  /*5e10*/  STG.E desc[UR36][R8.64], R3 ;  /* 0x0000000308007986 */ /* 0x0001e4000c101924 */
.L_x_17695:
        /* <DEDUP_REMOVED lines=23> */
.L_x_17727:
[----:B------:R0:W-:Y:S01]  /*5f90*/  STG.E.U8 desc[UR36][R8.64], R22 ;  /* 0x0000001608007986 */ /* 0x0001e2000c101124 */
[----:B------:R-:W-:Y:S05]  /*5fa0*/  BRA `(.L_x_17729) ;  /* 0x0000000c00987947 */ /* 0x000fea0003800000 */
.L_x_17726:
        /* <DEDUP_REMOVED lines=12> */
.L_x_17731:
[----:B------:R-:W-:-:S04]  /*6070*/  LOP3.LUT R22, R22, 0xffff, RZ, 0xc0, !PT ;  /* 0x0000ffff16167812 */ /* 0x000fc800078ec0ff */
[----:B------:R-:W-:-:S05]  /*6080*/  PRMT R3, R22, 0x8880, RZ ;  /* 0x0000888016037816 */ /* 0x000fca00000000ff */
[----:B------:R3:W-:Y:S01]  /*6090*/  STG.E desc[UR36][R8.64], R3 ;  /* 0x0000000308007986 */ /* 0x0007e2000c101924 */
[----:B------:R-:W-:Y:S05]  /*60a0*/  BRA `(.L_x_17729) ;  /* 0x0000000c00587947 */ /* 0x000fea0003800000 */
.L_x_17730:
[----:B------:R-:W-:-:S04]  /*60b0*/  PRMT R3, R22, 0x8880, RZ ;  /* 0x0000888016037816 */ /* 0x000fc800000000ff */
[----:B------:R-:W-:-:S05]  /*60c0*/  PRMT R3, R3, 0x7710, RZ ;  /* 0x0000771003037816 */ /* 0x000fca00000000ff */
[----:B------:R2:W-:Y:S01]  /*60d0*/  STG.E.U16 desc[UR36][R8.64], R3 ;  /* 0x0000000308007986 */ /* 0x0005e2000c101524 */
[----:B------:R-:W-:Y:S05]  /*60e0*/  BRA `(.L_x_17729) ;  /* 0x0000000c00487947 */ /* 0x000fea0003800000 */
.L_x_17725:
        /* <DEDUP_REMOVED lines=9> */
.L_x_17733:
[----:B------:R-:W0:Y:S02]  /*6180*/  I2F.S8 R0, R22 ;  /* 0x0000001600007306 */ /* 0x000e240000001400 */
[----:B0-----:R-:W-:-:S05]  /*6190*/  F2FP.F16.F32.PACK_AB R0, RZ, R0 ;  /* 0x00000000ff00723e */ /* 0x001fca00000000ff */
[----:B------:R0:W-:Y:S01]  /*61a0*/  STG.E.U16 desc[UR36][R8.64], R0 ;  /* 0x0000000008007986 */ /* 0x0001e2000c101524 */
[----:B------:R-:W-:Y:S05]  /*61b0*/  BRA `(.L_x_17729) ;  /* 0x0000000c00147947 */ /* 0x000fea0003800000 */
.L_x_17732:
        /* <DEDUP_REMOVED lines=10> */
.L_x_17735:
[----:B------:R-:W0:Y:S02]  /*6260*/  I2F.S8 R22, R22 ;  /* 0x0000001600167306 */ /* 0x000e240000001400 */
[----:B0-----:R-:W-:-:S04]  /*6270*/  F2FP.F16.F32.PACK_AB R3, RZ, R22 ;  /* 0x00000016ff03723e */ /* 0x001fc800000000ff */
[----:B------:R-:W-:-:S05]  /*6280*/  PRMT R3, R3, 0x5410, RZ ;  /* 0x0000541003037816 */ /* 0x000fca00000000ff */
[----:B------:R0:W-:Y:S01]  /*6290*/  STG.E desc[UR36][R8.64], R3 ;  /* 0x0000000308007986 */ /* 0x0001e2000c101924 */
[----:B------:R-:W-:Y:S05]  /*62a0*/  BRA `(.L_x_17729) ;  /* 0x0000000800d87947 */ /* 0x000fea0003800000 */
.L_x_17734:
[----:B------:R-:W-:-:S04]  /*62b0*/  PRMT R4, R22, 0x8880, RZ ;  /* 0x0000888016047816 */ /* 0x000fc800000000ff */
[----:B------:R-:W-:-:S06]  /*62c0*/  PRMT R4, R4, 0x7710, RZ ;  /* 0x0000771004047816 */ /* 0x000fcc00000000ff */
[----:B------:R-:W0:Y:S02]  /*62d0*/  I2F.F64.S16 R4, R4 ;  /* 0x0000000400047312 */ /* 0x000e240000101c00 */
[----:B0-----:R0:W-:Y:S01]  /*62e0*/  STG.E.64 desc[UR36][R8.64], R4 ;  /* 0x0000000408007986 */ /* 0x0011e2000c101b24 */
[----:B------:R-:W-:Y:S05]  /*62f0*/  BRA `(.L_x_17729) ;  /* 0x0000000800c47947 */ /* 0x000fea0003800000 */
.L_x_17724:
        /* <DEDUP_REMOVED lines=12> */
.L_x_17738:
[----:B------:R-:W-:Y:S02]  /*63c0*/  PRMT R4, R22, 0x8880, RZ ;  /* 0x0000888016047816 */ /* 0x000fe400000000ff */
[----:B------:R-:W-:Y:S02]  /*63d0*/  CS2R R6, SRZ ;  /* 0x0000000000067805 */ /* 0x000fe4000001ff00 */
[----:B------:R-:W-:-:S06]  /*63e0*/  PRMT R4, R4, 0x7710, RZ ;  /* 0x0000771004047816 */ /* 0x000fcc00000000ff */
[----:B------:R-:W0:Y:S02]  /*63f0*/  I2F.F64.S16 R4, R4 ;  /* 0x0000000400047312 */ /* 0x000e240000101c00 */
[----:B0-----:R0:W-:Y:S01]  /*6400*/  STG.E.128 desc[UR36][R8.64], R4 ;  /* 0x0000000408007986 */ /* 0x0011e2000c101d24 */
[----:B------:R-:W-:Y:S05]  /*6410*/  BRA `(.L_x_17729) ;  /* 0x00000008007c7947 */ /* 0x000fea0003800000 */
.L_x_17737:
        /* <DEDUP_REMOVED lines=21> */
.L_x_17742:
[----:B------:R-:W-:Y:S05]  /*6570*/  BSYNC B0 ;  /* 0x0000000000007941 */ /* 0x000fea0003800000 */
.L_x_17741:
[----:B------:R-:W-:-:S05]  /*6580*/  LOP3.LUT R5, R0, R5, RZ, 0xfc, !PT ;  /* 0x0000000500057212 */ /* 0x000fca00078efcff */
[----:B------:R0:W-:Y:S01]  /*6590*/  STG.E.U8 desc[UR36][R8.64], R5 ;  /* 0x0000000508007986 */ /* 0x0001e2000c101124 */
[----:B------:R-:W-:Y:S05]  /*65a0*/  BRA `(.L_x_17729) ;  /* 0x0000000800187947 */ /* 0x000fea0003800000 */
.L_x_17740:
        /* <DEDUP_REMOVED lines=13> */
.L_x_17744:
[----:B------:R-:W-:Y:S01]  /*6680*/  IMAD.MOV.U32 R0, RZ, RZ, 0x7f ;  /* 0x0000007fff007424 */ /* 0x000fe200078e00ff */
[----:B------:R-:W-:-:S04]  /*6690*/  ISETP.GT.U32.AND P0, PT, R3, 0x7f800000, PT ;  /* 0x7f8000000300780c */ /* 0x000fc80003f04070 */
[----:B------:R-:W-:-:S09]  /*66a0*/  SEL R0, R0, 0x7c, P0 ;  /* 0x0000007c00007807 */ /* 0x000fd20000000000 */
.L_x_17745:
[----:B------:R-:W-:Y:S05]  /*66b0*/  BSYNC B0 ;  /* 0x0000000000007941 */ /* 0x000fea0003800000 */
.L_x_17743:
[----:B------:R-:W-:-:S04]  /*66c0*/  LOP3.LUT R3, R5, 0x80000000, RZ, 0xc0, !PT ;  /* 0x8000000005037812 */ /* 0x000fc800078ec0ff */
[----:B------:R-:W-:-:S04]  /*66d0*/  SHF.R.U32.HI R3, RZ, 0x18, R3 ;  /* 0x00000018ff037819 */ /* 0x000fc80000011603 */
[----:B------:R-:W-:-:S05]  /*66e0*/  LOP3.LUT R3, R0, R3, RZ, 0xfc, !PT ;  /* 0x0000000300037212 */ /* 0x000fca00078efcff */
[----:B------:R0:W-:Y:S01]  /*66f0*/  STG.E.U8 desc[UR36][R8.64], R3 ;  /* 0x0000000308007986 */ /* 0x0001e2000c101124 */
[----:B------:R-:W-:Y:S05]  /*6700*/  BRA `(.L_x_17729) ;  /* 0x0000000400c07947 */ /* 0x000fea0003800000 */
.L_x_17739:
[----:B------:R-:W0:Y:S02]  /*6710*/  I2F.S8 R0, R22 ;  /* 0x0000001600007306 */ /* 0x000e240000001400 */
[----:B0-----:R-:W-:-:S05]  /*6720*/  F2FP.BF16.F32.PACK_AB R0, RZ, R0 ;  /* 0x00000000ff00723e */ /* 0x001fca00000010ff */
[----:B------:R0:W-:Y:S01]  /*6730*/  STG.E.U16 desc[UR36][R8.64], R0 ;  /* 0x0000000008007986 */ /* 0x0001e2000c101524 */
[----:B------:R-:W-:Y:S05]  /*6740*/  BRA `(.L_x_17729) ;  /* 0x0000000400b07947 */ /* 0x000fea0003800000 */
.L_x_17736:
        /* <DEDUP_REMOVED lines=12> */
.L_x_17748:
        /* <DEDUP_REMOVED lines=17> */
.L_x_17751:
[----:B------:R-:W-:-:S04]  /*6920*/  LOP3.LUT R3, R5, 0x80000000, RZ, 0xc0, !PT ;  /* 0x8000000005037812 */ /* 0x000fc800078ec0ff */
[----:B------:R-:W-:-:S04]  /*6930*/  SHF.R.U32.HI R3, RZ, 0x18, R3 ;  /* 0x00000018ff037819 */ /* 0x000fc80000011603 */
[----:B------:R-:W-:-:S04]  /*6940*/  LOP3.LUT R0, R0, R3, RZ, 0xfc, !PT ;  /* 0x0000000300007212 */ /* 0x000fc800078efcff */
[----:B------:R-:W-:-:S07]  /*6950*/  PRMT R4, R0, 0x7610, R4 ;  /* 0x0000761000047816 */ /* 0x000fce0000000004 */
.L_x_17750:
[----:B------:R-:W-:Y:S05]  /*6960*/  BSYNC B0 ;  /* 0x0000000000007941 */ /* 0x000fea0003800000 */
.L_x_17749:
[----:B------:R0:W-:Y:S01]  /*6970*/  STG.E.U8 desc[UR36][R8.64], R4 ;  /* 0x0000000408007986 */ /* 0x0001e2000c101124 */
[----:B------:R-:W-:Y:S05]  /*6980*/  BRA `(.L_x_17729) ;  /* 0x0000000400207947 */ /* 0x000fea0003800000 */
.L_x_17747:
        /* <DEDUP_REMOVED lines=17> */
.L_x_17754:
[----:B------:R-:W-:-:S04]  /*6aa0*/  LOP3.LUT R3, R5, 0x80000000, RZ, 0xc0, !PT ;  /* 0x8000000005037812 */ /* 0x000fc800078ec0ff */
[----:B------:R-:W-:-:S04]  /*6ab0*/  SHF.R.U32.HI R3, RZ, 0x18, R3 ;  /* 0x00000018ff037819 */ /* 0x000fc80000011603 */
[----:B------:R-:W-:-:S04]  /*6ac0*/  LOP3.LUT R0, R0, R3, RZ, 0xfc, !PT ;  /* 0x0000000300007212 */ /* 0x000fc800078efcff */
[----:B------:R-:W-:-:S07]  /*6ad0*/  PRMT R4, R0, 0x7610, R4 ;  /* 0x0000761000047816 */ /* 0x000fce0000000004 */
.L_x_17753:
[----:B------:R-:W-:Y:S05]  /*6ae0*/  BSYNC B0 ;  /* 0x0000000000007941 */ /* 0x000fea0003800000 */
.L_x_17752:
[----:B------:R0:W-:Y:S01]  /*6af0*/  STG.E.U8 desc[UR36][R8.64], R4 ;  /* 0x0000000408007986 */ /* 0x0001e2000c101124 */
[----:B------:R-:W-:Y:S05]  /*6b00*/  BRA `(.L_x_17729) ;  /* 0x0000000000c07947 */ /* 0x000fea0003800000 */
.L_x_17746:
        /* <DEDUP_REMOVED lines=22> */
.L_x_17728:
        /* <DEDUP_REMOVED lines=16> */
.L_x_17757:
[----:B------:R-:W-:Y:S05]  /*6d70*/  BRA `(.L_x_17729) ;  /* 0x0000000000247947 */ /* 0x000fea0003800000 */
.L_x_17756:
[----:B------:R-:W-:-:S04]  /*6d80*/  LOP3.LUT R22, R22, 0xffff, RZ, 0xc0, !PT ;  /* 0x0000ffff16167812 */ /* 0x000fc800078ec0ff */
[----:B------:R-:W-:-:S05]  /*6d90*/  PRMT R22, R22, 0x8880, RZ ;  /* 0x0000888016167816 */ /* 0x000fca00000000ff */
[----:B------:R-:W-:-:S05]  /*6da0*/  IMAD.MOV.U32 R4, RZ, RZ, R22 ;  /* 0x000000ffff047224 */ /* 0x000fca00078e0016 */
[----:B------:R-:W-:-:S05]  /*6db0*/  SHF.R.S32.HI R5, RZ, 0x1f, R4 ;  /* 0x0000001fff057819 */ /* 0x000fca0000011404 */
[----:B------:R0:W-:Y:S01]  /*6dc0*/  STG.E.64 desc[UR36][R8.64], R4 ;  /* 0x0000000408007986 */ /* 0x0001e2000c101b24 */
[----:B------:R-:W-:Y:S05]  /*6dd0*/  BRA `(.L_x_17729) ;  /* 0x00000000000c7947 */ /* 0x000fea0003800000 */
.L_x_17755:
[----:B------:R-:W-:-:S04]  /*6de0*/  LOP3.LUT R22, R22, 0xffff, RZ, 0xc0, !PT ;  /* 0x0000ffff16167812 */ /* 0x000fc800078ec0ff */
[----:B------:R-:W-:-:S05]  /*6df0*/  PRMT R3, R22, 0x8880, RZ ;  /* 0x0000888016037816 */ /* 0x000fca00000000ff */
[----:B------:R0:W-:Y:S02]  /*6e00*/  STG.E desc[UR36][R8.64], R3 ;  /* 0x0000000308007986 */ /* 0x0001e4000c101924 */
.L_x_17729:
[----:B------:R-:W-:-:S07]  /*6e10*/  VIADD R17, R17, 0x80 ;  /* 0x0000008011117836 */ /* 0x000fce0000000000 */
.L_x_17689:
[----:B------:R-:W-:Y:S05]  /*6e20*/  BSYNC B6 ;  /* 0x0000000000067941 */ /* 0x000fea0003800000 */
.L_x_17688:
        /* <DEDUP_REMOVED lines=21> */
.L_x_17761:
[----:B------:R-:W-:Y:S01]  /*6f80*/  STG.E.U8 desc[UR36][R2.64], R19 ;  /* 0x0000001302007986 */ /* 0x000fe2000c101124 */
[----:B------:R-:W-:Y:S05]  /*6f90*/  EXIT ;  /* 0x000000000000794d */ /* 0x000fea0003800000 */
.L_x_17760:
        /* <DEDUP_REMOVED lines=12> */
.L_x_17764:
[----:B------:R-:W-:-:S04]  /*7060*/  LOP3.LUT R19, R19, 0xffff, RZ, 0xc0, !PT ;  /* 0x0000ffff13137812 */ /* 0x000fc800078ec0ff */
[----:B------:R-:W-:-:S05]  /*7070*/  PRMT R5, R19, 0x8880, RZ ;  /* 0x0000888013057816 */ /* 0x000fca00000000ff */
[----:B------:R-:W-:Y:S01]  /*7080*/  STG.E desc[UR36][R2.64], R5 ;  /* 0x0000000502007986 */ /* 0x000fe2000c101924 */
[----:B------:R-:W-:Y:S05]  /*7090*/  EXIT ;  /* 0x000000000000794d */ /* 0x000fea0003800000 */
.L_x_17763:
[----:B------:R-:W-:-:S04]  /*70a0*/  PRMT R5, R19, 0x8880, RZ ;  /* 0x0000888013057816 */ /* 0x000fc800000000ff */
[----:B------:R-:W-:-:S05]  /*70b0*/  PRMT R5, R5, 0x7710, RZ ;  /* 0x0000771005057816 */ /* 0x000fca00000000ff */
[----:B------:R-:W-:Y:S01]  /*70c0*/  STG.E.U16 desc[UR36][R2.64], R5 ;  /* 0x0000000502007986 */ /* 0x000fe2000c101524 */
[----:B------:R-:W-:Y:S05]  /*70d0*/  EXIT ;  /* 0x000000000000794d */ /* 0x000fea0003800000 */
.L_x_17759:
        /* <DEDUP_REMOVED lines=9> */
.L_x_17766:
[----:B------:R-:W0:Y:S02]  /*7170*/  I2F.S8 R0, R19 ;  /* 0x0000001300007306 */ /* 0x000e240000001400 */
[----:B0-----:R-:W-:-:S05]  /*7180*/  F2FP.F16.F32.PACK_AB R0, RZ, R0 ;  /* 0x00000000ff00723e */ /* 0x001fca00000000ff */
[----:B------:R-:W-:Y:S01]  /*7190*/  STG.E.U16 desc[UR36][R2.64], R0 ;  /* 0x0000000002007986 */ /* 0x000fe2000c101524 */
[----:B------:R-:W-:Y:S05]  /*71a0*/  EXIT ;  /* 0x000000000000794d */ /* 0x000fea0003800000 */
.L_x_17765:
        /* <DEDUP_REMOVED lines=10> */
.L_x_17768:
[----:B------:R-:W0:Y:S02]  /*7250*/  I2F.S8 R19, R19 ;  /* 0x0000001300137306 */ /* 0x000e240000001400 */
[----:B0-----:R-:W-:-:S04]  /*7260*/  F2FP.F16.F32.PACK_AB R5, RZ, R19 ;  /* 0x00000013ff05723e */ /* 0x001fc800000000ff */
[----:B------:R-:W-:-:S05]  /*7270*/  PRMT R5, R5, 0x5410, RZ ;  /* 0x0000541005057816 */ /* 0x000fca00000000ff */
[----:B------:R-:W-:Y:S01]  /*7280*/  STG.E desc[UR36][R2.64], R5 ;  /* 0x0000000502007986 */ /* 0x000fe2000c101924 */
[----:B------:R-:W-:Y:S05]  /*7290*/  EXIT ;  /* 0x000000000000794d */ /* 0x000fea0003800000 */
.L_x_17767:
[----:B------:R-:W-:-:S04]  /*72a0*/  PRMT R4, R19, 0x8880, RZ ;  /* 0x0000888013047816 */ /* 0x000fc800000000ff */
[----:B------:R-:W-:-:S06]  /*72b0*/  PRMT R4, R4, 0x7710, RZ ;  /* 0x0000771004047816 */ /* 0x000fcc00000000ff */
[----:B------:R-:W0:Y:S02]  /*72c0*/  I2F.F64.S16 R4, R4 ;  /* 0x0000000400047312 */ /* 0x000e240000101c00 */
[----:B0-----:R-:W-:Y:S01]  /*72d0*/  STG.E.64 desc[UR36][R2.64], R4 ;  /* 0x0000000402007986 */ /* 0x001fe2000c101b24 */
[----:B------:R-:W-:Y:S05]  /*72e0*/  EXIT ;  /* 0x000000000000794d */ /* 0x000fea0003800000 */
.L_x_17758:
        /* <DEDUP_REMOVED lines=12> */
.L_x_17771:
[----:B------:R-:W-:Y:S02]  /*73b0*/  PRMT R4, R19, 0x8880, RZ ;  /* 0x0000888013047816 */ /* 0x000fe400000000ff */
[----:B------:R-:W-:Y:S02]  /*73c0*/  CS2R R6, SRZ ;  /* 0x0000000000067805 */ /* 0x000fe4000001ff00 */
[----:B------:R-:W-:-:S06]  /*73d0*/  PRMT R4, R4, 0x7710, RZ ;  /* 0x0000771004047816 */ /* 0x000fcc00000000ff */
[----:B------:R-:W0:Y:S02]  /*73e0*/  I2F.F64.S16 R4, R4 ;  /* 0x0000000400047312 */ /* 0x000e240000101c00 */
[----:B0-----:R-:W-:Y:S01]  /*73f0*/  STG.E.128 desc[UR36][R2.64], R4 ;  /* 0x0000000402007986 */ /* 0x001fe2000c101d24 */
[----:B------:R-:W-:Y:S05]  /*7400*/  EXIT ;  /* 0x000000000000794d */ /* 0x000fea0003800000 */
.L_x_17770:
        /* <DEDUP_REMOVED lines=21> */
.L_x_17775:
[----:B------:R-:W-:Y:S05]  /*7560*/  BSYNC B0 ;  /* 0x0000000000007941 */ /* 0x000fea0003800000 */
.L_x_17774:
[----:B------:R-:W-:-:S05]  /*7570*/  LOP3.LUT R5, R0, R5, RZ, 0xfc, !PT ;  /* 0x0000000500057212 */ /* 0x000fca00078efcff */
[----:B------:R-:W-:Y:S01]  /*7580*/  STG.E.U8 desc[UR36][R2.64], R5 ;  /* 0x0000000502007986 */ /* 0x000fe2000c101124 */
[----:B------:R-:W-:Y:S05]  /*7590*/  EXIT ;  /* 0x000000000000794d */ /* 0x000fea0003800000 */
.L_x_17773:
        /* <DEDUP_REMOVED lines=13> */
.L_x_17777:
[----:B------:R-:W-:Y:S01]  /*7670*/  IMAD.MOV.U32 R0, RZ, RZ, 0x7f ;  /* 0x0000007fff007424 */ /* 0x000fe200078e00ff */
[----:B------:R-:W-:-:S04]  /*7680*/  ISETP.GT.U32.AND P0, PT, R4, 0x7f800000, PT ;  /* 0x7f8000000400780c */ /* 0x000fc80003f04070 */
[----:B------:R-:W-:-:S09]  /*7690*/  SEL R0, R0, 0x7c, P0 ;  /* 0x0000007c00007807 */ /* 0x000fd20000000000 */
.L_x_17778:
[----:B------:R-:W-:Y:S05]  /*76a0*/  BSYNC B0 ;  /* 0x0000000000007941 */ /* 0x000fea0003800000 */
.L_x_17776:
[----:B------:R-:W-:-:S04]  /*76b0*/  LOP3.LUT R4, R19, 0x80000000, RZ, 0xc0, !PT ;  /* 0x8000000013047812 */ /* 0x000fc800078ec0ff */
[----:B------:R-:W-:-:S04]  /*76c0*/  SHF.R.U32.HI R5, RZ, 0x18, R4 ;  /* 0x00000018ff057819 */ /* 0x000fc80000011604 */
[----:B------:R-:W-:-:S05]  /*76d0*/  LOP3.LUT R5, R0, R5, RZ, 0xfc, !PT ;  /* 0x0000000500057212 */ /* 0x000fca00078efcff */
[----:B------:R-:W-:Y:S01]  /*76e0*/  STG.E.U8 desc[UR36][R2.64], R5 ;  /* 0x0000000502007986 */ /* 0x000fe2000c101124 */
[----:B------:R-:W-:Y:S05]  /*76f0*/  EXIT ;  /* 0x000000000000794d */ /* 0x000fea0003800000 */
.L_x_17772:
[----:B------:R-:W0:Y:S02]  /*7700*/  I2F.S8 R0, R19 ;  /* 0x0000001300007306 */ /* 0x000e240000001400 */
[----:B0-----:R-:W-:-:S05]  /*7710*/  F2FP.BF16.F32.PACK_AB R0, RZ, R0 ;  /* 0x00000000ff00723e */ /* 0x001fca00000010ff */
[----:B------:R-:W-:Y:S01]  /*7720*/  STG.E.U16 desc[UR36][R2.64], R0 ;  /* 0x0000000002007986 */ /* 0x000fe2000c101524 */
[----:B------:R-:W-:Y:S05]  /*7730*/  EXIT ;  /* 0x000000000000794d */ /* 0x000fea0003800000 */
.L_x_17769:
        /* <DEDUP_REMOVED lines=12> */
.L_x_17781:
        /* <DEDUP_REMOVED lines=17> */
.L_x_17784:
[----:B------:R-:W-:-:S04]  /*7910*/  LOP3.LUT R0, R19, 0x80000000, RZ, 0xc0, !PT ;  /* 0x8000000013007812 */ /* 0x000fc800078ec0ff */
[----:B------:R-:W-:-:S04]  /*7920*/  SHF.R.U32.HI R5, RZ, 0x18, R0 ;  /* 0x00000018ff057819 */ /* 0x000fc80000011600 */
[----:B------:R-:W-:-:S04]  /*7930*/  LOP3.LUT R4, R4, R5, RZ, 0xfc, !PT ;  /* 0x0000000504047212 */ /* 0x000fc800078efcff */
[----:B------:R-:W-:-:S07]  /*7940*/  PRMT R0, R4, 0x7610, R0 ;  /* 0x0000761004007816 */ /* 0x000fce0000000000 */
.L_x_17783:
[----:B------:R-:W-:Y:S05]  /*7950*/  BSYNC B0 ;  /* 0x0000000000007941 */ /* 0x000fea0003800000 */
.L_x_17782:
[----:B------:R-:W-:Y:S01]  /*7960*/  STG.E.U8 desc[UR36][R2.64], R0 ;  /* 0x0000000002007986 */ /* 0x000fe2000c101124 */
[----:B------:R-:W-:Y:S05]  /*7970*/  EXIT ;  /* 0x000000000000794d */ /* 0x000fea0003800000 */
.L_x_17780:
        /* <DEDUP_REMOVED lines=17> */
.L_x_17787:
[----:B------:R-:W-:-:S04]  /*7a90*/  LOP3.LUT R0, R19, 0x80000000, RZ, 0xc0, !PT ;  /* 0x8000000013007812 */ /* 0x000fc800078ec0ff */
[----:B------:R-:W-:-:S04]  /*7aa0*/  SHF.R.U32.HI R5, RZ, 0x18, R0 ;  /* 0x00000018ff057819 */ /* 0x000fc80000011600 */
[----:B------:R-:W-:-:S04]  /*7ab0*/  LOP3.LUT R4, R4, R5, RZ, 0xfc, !PT ;  /* 0x0000000504047212 */ /* 0x000fc800078efcff */
[----:B------:R-:W-:-:S07]  /*7ac0*/  PRMT R0, R4, 0x7610, R0 ;  /* 0x0000761004007816 */ /* 0x000fce0000000000 */
.L_x_17786:
[----:B------:R-:W-:Y:S05]  /*7ad0*/  BSYNC B0 ;  /* 0x0000000000007941 */ /* 0x000fea0003800000 */
.L_x_17785:
[----:B------:R-:W-:Y:S01]  /*7ae0*/  STG.E.U8 desc[UR36][R2.64], R0 ;  /* 0x0000000002007986 */ /* 0x000fe2000c101124 */
[----:B------:R-:W-:Y:S05]  /*7af0*/  EXIT ;  /* 0x000000000000794d */ /* 0x000fea0003800000 */
.L_x_17779:
        /* <DEDUP_REMOVED lines=22> */
.L_x_17762:
        /* <DEDUP_REMOVED lines=16> */
.L_x_17790:
[----:B------:R-:W-:Y:S05]  /*7d60*/  EXIT ;  /* 0x000000000000794d */ /* 0x000fea0003800000 */
.L_x_17789:
[----:B------:R-:W-:-:S04]  /*7d70*/  LOP3.LUT R19, R19, 0xffff, RZ, 0xc0, !PT ;  /* 0x0000ffff13137812 */ /* 0x000fc800078ec0ff */
[----:B------:R-:W-:-:S05]  /*7d80*/  PRMT R19, R19, 0x8880, RZ ;  /* 0x0000888013137816 */ /* 0x000fca00000000ff */
[----:B------:R-:W-:-:S05]  /*7d90*/  IMAD.MOV.U32 R4, RZ, RZ, R19 ;  /* 0x000000ffff047224 */ /* 0x000fca00078e0013 */
[----:B------:R-:W-:-:S05]  /*7da0*/  SHF.R.S32.HI R5, RZ, 0x1f, R4 ;  /* 0x0000001fff057819 */ /* 0x000fca0000011404 */
[----:B------:R-:W-:Y:S01]  /*7db0*/  STG.E.64 desc[UR36][R2.64], R4 ;  /* 0x0000000402007986 */ /* 0x000fe2000c101b24 */
[----:B------:R-:W-:Y:S05]  /*7dc0*/  EXIT ;  /* 0x000000000000794d */ /* 0x000fea0003800000 */
.L_x_17788:
[----:B------:R-:W-:-:S04]  /*7dd0*/  LOP3.LUT R19, R19, 0xffff, RZ, 0xc0, !PT ;  /* 0x0000ffff13137812 */ /* 0x000fc800078ec0ff */
[----:B------:R-:W-:-:S05]  /*7de0*/  PRMT R5, R19, 0x8880, RZ ;  /* 0x0000888013057816 */ /* 0x000fca00000000ff */
[----:B------:R-:W-:Y:S01]  /*7df0*/  STG.E desc[UR36][R2.64], R5 ;  /* 0x0000000502007986 */ /* 0x000fe2000c101924 */
[----:B------:R-:W-:Y:S05]  /*7e00*/  EXIT ;  /* 0x000000000000794d */ /* 0x000fea0003800000 */
.L_x_17791:
        /* <DEDUP_REMOVED lines=15> */
.L_x_20667:


//--------------------- .text._ZN2at6native18elementwise_kernelILi128ELi4EZNS0_22gpu_kernel_impl_nocastINS0_13BUnaryFunctorIaaaZZZNS0_18lshift_kernel_cudaERNS_18TensorIteratorBaseEENKUlvE_clEvENKUlvE0_clEvEUlaaE_EEEEvS5_RKT_EUliE_EEviT1_ --------------------------
	.section	.text._ZN2at6native18elementwise_kernelILi128ELi4EZNS0_22gpu_kernel_impl_nocastINS0_13BUnaryFunctorIaaaZZZNS0_18lshift_kernel_cudaERNS_18TensorIteratorBaseEENKUlvE_clEvENKUlvE0_clEvEUlaaE_EEEEvS5_RKT_EUliE_EEviT1_,"ax",@progbits
	.align	128
        .global         _ZN2at6native18elementwise_kernelILi128ELi4EZNS0_22gpu_kernel_impl_nocastINS0_13BUnaryFunctorIaaaZZZNS0_18lshift_kernel_cudaERNS_18TensorIteratorBaseEENKUlvE_clEvENKUlvE0_clEvEUlaaE_EEEEvS5_RKT_EUliE_EEviT1_
        .type           _ZN2at6native18elementwise_kernelILi128ELi4EZNS0_22gpu_kernel_impl_nocastINS0_13BUnaryFunctorIaaaZZZNS0_18lshift_kernel_cudaERNS_18TensorIteratorBaseEENKUlvE_clEvENKUlvE0_clEvEUlaaE_EEEEvS5_RKT_EUliE_EEviT1_,@function
        .size           _ZN2at6native18elementwise_kernelILi128ELi4EZNS0_22gpu_kernel_impl_nocastINS0_13BUnaryFunctorIaaaZZZNS0_18lshift_kernel_cudaERNS_18TensorIteratorBaseEENKUlvE_clEvENKUlvE0_clEvEUlaaE_EEEEvS5_RKT_EUliE_EEviT1_,(.L_x_20668 - _ZN2at6native18elementwise_kernelILi128ELi4EZNS0_22gpu_kernel_impl_nocastINS0_13BUnaryFunctorIaaaZZZNS0_18lshift_kernel_cudaERNS_18TensorIteratorBaseEENKUlvE_clEvENKUlvE0_clEvEUlaaE_EEEEvS5_RKT_EUliE_EEviT1_)
        .other          _ZN2at6native18elementwise_kernelILi128ELi4EZNS0_22gpu_kernel_impl_nocastINS0_13BUnaryFunctorIaaaZZZNS0_18lshift_kernel_cudaERNS_18TensorIteratorBaseEENKUlvE_clEvENKUlvE0_clEvEUlaaE_EEEEvS5_RKT_EUliE_EEviT1_,@"STO_CUDA_ENTRY STV_DEFAULT"
_ZN2at6native18elementwise_kernelILi128ELi4EZNS0_22gpu_kernel_impl_nocastINS0_13BUnaryFunctorIaaaZZZNS0_18lshift_kernel_cudaERNS_18TensorIteratorBaseEENKUlvE_clEvENKUlvE0_clEvEUlaaE_EEEEvS5_RKT_EUliE_EEviT1_:
.text._ZN2at6native18elementwise_kernelILi128ELi4EZNS0_22gpu_kernel_impl_nocastINS0_13BUnaryFunctorIaaaZZZNS0_18lshift_kernel_cudaERNS_18TensorIteratorBaseEENKUlvE_clEvENKUlvE0_clEvEUlaaE_EEEEvS5_RKT_EUliE_EEviT1_:
        /* <DEDUP_REMOVED lines=313> */
.L_x_17794:
[----:B------:R-:W-:Y:S02]  /*1390*/  ULDC.64 UR8, c[0x0][0x418] ;  /* 0x0001060000087ab9 */ /* 0x000fe40000000a00 */
[----:B------:R-:W-:-:S04]  /*13a0*/  IADD3 R6, P0, R0, UR8, RZ ;  /* 0x0000000800067c10 */ /* 0x000fc8000ff1e0ff */
[----:B------:R-:W-:Y:S01]  /*13b0*/  IADD3.X R7, RZ, UR9, RZ, P0, !PT ;  /* 0x00000009ff077c10 */ /* 0x000fe200087fe4ff */
[----:B------:R-:W-:-:S04]  /*13c0*/  ULDC.64 UR8, c[0x0][0x410] ;  /* 0x0001040000087ab9 */ /* 0x000fc80000000a00 */
[----:B------:R-:W2:Y:S01]  /*13d0*/  LDG.E.U8 R6, desc[UR4][R6.64] ;  /* 0x0000000406067981 */ /* 0x000ea2000c1e1100 */
[C---:B------:R-:W-:Y:S02]  /*13e0*/  PRMT R9, R4.reuse, 0x8880, RZ ;  /* 0x0000888004097816 */ /* 0x040fe400000000ff */
[----:B------:R-:W-:Y:S02]  /*13f0*/  ISETP.GT.U32.AND P0, PT, R4, 0x7, PT ;  /* 0x000000070400780c */ /* 0x000fe40003f04070 */
[----:B------:R-:W-:Y:S02]  /*1400*/  IADD3 R8, P1, R5, UR8, RZ ;  /* 0x0000000805087c10 */ /* 0x000fe4000ff3e0ff */
[----:B------:R-:W-:Y:S02]  /*1410*/  IADD3 R3, R3, 0x80, RZ ;  /* 0x0000008003037810 */ /* 0x000fe40007ffe0ff */
[----:B--2---:R-:W-:Y:S02]  /*1420*/  SHF.L.U32 R0, R6, R9, RZ ;  /* 0x0000000906007219 */ /* 0x004fe400000006ff */
[----:B------:R-:W-:-:S02]  /*1430*/  IADD3.X R9, RZ, UR9, RZ, P1, !PT ;  /* 0x00000009ff097c10 */ /* 0x000fc40008ffe4ff */
[----:B------:R-:W-:-:S05]  /*1440*/  SEL R5, R0, RZ, !P0 ;  /* 0x000000ff00057207 */ /* 0x000fca0004000000 */
[----:B------:R0:W-:Y:S02]  /*1450*/  STG.E.U8 desc[UR4][R8.64], R5 ;  /* 0x0000000508007986 */ /* 0x0001e4000c101104 */
.L_x_17793:
[----:B------:R-:W-:Y:S05]  /*1460*/  BSYNC B0 ;  /* 0x0000000000007941 */ /* 0x000fea0003800000 */
.L_x_17792:
[----:B------:R-:W-:Y:S01]  /*1470*/  ISETP.GE.AND P0, PT, R3, UR6, PT ;  /* 0x0000000603007c0c */ /* 0x000fe2000bf06270 */
[----:B------:R-:W-:-:S12]  /*1480*/  BSSY B0, `(.L_x_17795) ;  /* 0x000027a000007945 */ /* 0x000fd80003800000 */
[----:B------:R-:W-:Y:S05]  /*1490*/  @P0 BRA `(.L_x_17796) ;  /* 0x0000002400e00947 */ /* 0x000fea0003800000 */
[----:B------:R-:W1:Y:S01]  /*14a0*/  LDC R10, c[0x0][0x218] ;  /* 0x00008600ff0a7b82 */ /* 0x000e620000000800 */
[----:B0-----:R-:W-:Y:S01]  /*14b0*/  HFMA2.MMA R5, -RZ, RZ, 0, 0 ;  /* 0x00000000ff057435 */ /* 0x001fe200000001ff */
[----:B------:R-:W-:Y:S02]  /*14c0*/  MOV R0, RZ ;  /* 0x000000ff00007202 */ /* 0x000fe40000000f00 */
[----:B-1----:R-:W-:-:S13]  /*14d0*/  ISETP.NE.AND P0, PT, R10, RZ, PT ;  /* 0x000000ff0a00720c */ /* 0x002fda0003f05270 */
[----:B------:R-:W-:Y:S05]  /*14e0*/  @!P0 BRA `(.L_x_17797) ;  /* 0x0000001000a48947 */ /* 0x000fea0003800000 */
        /* <DEDUP_REMOVED lines=297> */
.L_x_17797:
        /* <DEDUP_REMOVED lines=11> */
[----:B------:R-:W-:Y:S02]  /*2830*/  SEL R5, R0, RZ, !P1 ;  /* 0x000000ff00057207 */ /* 0x000fe40004800000 */
[----:B------:R-:W-:-:S03]  /*2840*/  ISETP.GE.AND P0, PT, R3, UR6, PT ;  /* 0x0000000603007c0c */ /* 0x000fc6000bf06270 */
[----:B------:R1:W-:Y:S10]  /*2850*/  STG.E.U8 desc[UR4][R8.64], R5 ;  /* 0x0000000508007986 */ /* 0x0003f4000c101104 */
[----:B------:R-:W-:Y:S05]  /*2860*/  @P0 BRA `(.L_x_17796) ;  /* 0x0000001000ec0947 */ /* 0x000fea0003800000 */
[----:B------:R-:W0:Y:S01]  /*2870*/  LDC R10, c[0x0][0x218] ;  /* 0x00008600ff0a7b82 */ /* 0x000e220000000800 */
[----:B------:R-:W-:Y:S01]  /*2880*/  HFMA2.MMA R0, -RZ, RZ, 0, 0 ;  /* 0x00000000ff007435 */ /* 0x000fe200000001ff */
[----:B-1----:R-:W-:Y:S01]  /*2890*/  IMAD.MOV.U32 R5, RZ, RZ, RZ ;  /* 0x000000ffff057224 */ /* 0x002fe200078e00ff */
        /* <DEDUP_REMOVED lines=299> */
.L_x_17798:
        /* <DEDUP_REMOVED lines=13> */
.L_x_17796:
[----:B------:R-:W-:Y:S05]  /*3c20*/  BSYNC B0 ;  /* 0x0000000000007941 */ /* 0x000fea0003800000 */
.L_x_17795:
[----:B------:R-:W-:-:S13]  /*3c30*/  ISETP.GE.AND P0, PT, R3, UR6, PT ;  /* 0x0000000603007c0c */ /* 0x000fda000bf06270 */
[----:B------:R-:W-:Y:S05]  /*3c40*/  @P0 EXIT ;  /* 0x000000000000094d */ /* 0x000fea0003800000 */
[----:B012---:R-:W0:Y:S01]  /*3c50*/  LDC R8, c[0x0][0x218] ;  /* 0x00008600ff087b82 */ /* 0x007e220000000800 */
[----:B------:R-:W-:Y:S01]  /*3c60*/  HFMA2.MMA R5, -RZ, RZ, 0, 0 ;  /* 0x00000000ff057435 */ /* 0x000fe200000001ff */
[----:B------:R-:W-:Y:S01]  /*3c70*/  IMAD.MOV.U32 R0, RZ, RZ, RZ ;  /* 0x000000ffff007224 */ /* 0x000fe200078e00ff */
        /* <DEDUP_REMOVED lines=299> */
.L_x_17799:
[----:B------:R-:W-:Y:S02]  /*4f30*/  ULDC.64 UR6, c[0x0][0x418] ;  /* 0x0001060000067ab9 */ /* 0x000fe40000000a00 */
[----:B------:R-:W-:-:S04]  /*4f40*/  IADD3 R2, P0, R0, UR6, RZ ;  /* 0x0000000600027c10 */ /* 0x000fc8000ff1e0ff */
[----:B------:R-:W-:Y:S01]  /*4f50*/  IADD3.X R3, RZ, UR7, RZ, P0, !PT ;  /* 0x00000007ff037c10 */ /* 0x000fe200087fe4ff */
[----:B------:R-:W-:-:S04]  /*4f60*/  ULDC.64 UR6, c[0x0][0x410] ;  /* 0x0001040000067ab9 */ /* 0x000fc80000000a00 */
[----:B------:R-:W2:Y:S01]  /*4f70*/  LDG.E.U8 R2, desc[UR4][R2.64] ;  /* 0x0000000402027981 */ /* 0x000ea2000c1e1100 */
[C---:B------:R-:W-:Y:S02]  /*4f80*/  PRMT R7, R4.reuse, 0x8880, RZ ;  /* 0x0000888004077816 */ /* 0x040fe400000000ff */
[----:B------:R-:W-:Y:S02]  /*4f90*/  ISETP.GT.U32.AND P1, PT, R4, 0x7, PT ;  /* 0x000000070400780c */ /* 0x000fe40003f24070 */
[----:B------:R-:W-:-:S04]  /*4fa0*/  IADD3 R4, P0, R5, UR6, RZ ;  /* 0x0000000605047c10 */ /* 0x000fc8000ff1e0ff */
[----:B------:R-:W-:Y:S02]  /*4fb0*/  IADD3.X R5, RZ, UR7, RZ, P0, !PT ;  /* 0x00000007ff057c10 */ /* 0x000fe400087fe4ff */
[----:B--2---:R-:W-:-:S04]  /*4fc0*/  SHF.L.U32 R0, R2, R7, RZ ;  /* 0x0000000702007219 */ /* 0x004fc800000006ff */
[----:B------:R-:W-:-:S05]  /*4fd0*/  SEL R7, R0, RZ, !P1 ;  /* 0x000000ff00077207 */ /* 0x000fca0004800000 */
[----:B------:R-:W-:Y:S01]  /*4fe0*/  STG.E.U8 desc[UR4][R4.64], R7 ;  /* 0x0000000704007986 */ /* 0x000fe2000c101104 */
[----:B------:R-:W-:Y:S05]  /*4ff0*/  EXIT ;  /* 0x000000000000794d */ /* 0x000fea0003800000 */
.L_x_17800:
        /* <DEDUP_REMOVED lines=16> */
.L_x_20668:


//--------------------- .text._ZN2at6native27unrolled_elementwise_kernelINS0_13BUnaryFunctorIaaaZZZNS0_18lshift_kernel_cudaERNS_18TensorIteratorBaseEENKUlvE_clEvENKUlvE0_clEvEUlaaE_EESt5arrayIPcLm2EELi4E23TrivialOffsetCalculatorILi1EjESD_NS0_6memory15LoadWithoutCastENSE_16StoreWithoutCastEEEviT_T0_T2_T3_T4_T5_ --------------------------
	.section	.text._ZN2at6native27unrolled_elementwise_kernelINS0_13BUnaryFunctorIaaaZZZNS0_18lshift_kernel_cudaERNS_18TensorIteratorBaseEENKUlvE_clEvENKUlvE0_clEvEUlaaE_EESt5arrayIPcLm2EELi4E23TrivialOffsetCalculatorILi1EjESD_NS0_6memory15LoadWithoutCastENSE_16StoreWithoutCastEEEviT_T0_T2_T3_T4_T5_,"ax",@progbits
	.align	128
        .global         _ZN2at6native27unrolled_elementwise_kernelINS0_13BUnaryFunctorIaaaZZZNS0_18lshift_kernel_cudaERNS_18TensorIteratorBaseEENKUlvE_clEvENKUlvE0_clEvEUlaaE_EESt5arrayIPcLm2EELi4E23TrivialOffsetCalculatorILi1EjESD_NS0_6memory15LoadWithoutCastENSE_16StoreWithoutCastEEEviT_T0_T2_T3_T4_T5_
        .type           _ZN2at6native27unrolled_elementwise_kernelINS0_13BUnaryFunctorIaaaZZZNS0_18lshift_kernel_cudaERNS_18TensorIteratorBaseEENKUlvE_clEvENKUlvE0_clEvEUlaaE_EESt5arrayIPcLm2EELi4E23TrivialOffsetCalculatorILi1EjESD_NS0_6memory15LoadWithoutCastENSE_16StoreWithoutCastEEEviT_T0_T2_T3_T4_T5_,@function
        .size           _ZN2at6native27unrolled_elementwise_kernelINS0_13BUnaryFunctorIaaaZZZNS0_18lshift_kernel_cudaERNS_18TensorIteratorBaseEENKUlvE_clEvENKUlvE0_clEvEUlaaE_EESt5arrayIPcLm2EELi4E23TrivialOffsetCalculatorILi1EjESD_NS0_6memory15LoadWithoutCastENSE_16StoreWithoutCastEEEviT_T0_T2_T3_T4_T5_,(.L_x_20669 - _ZN2at6native27unrolled_elementwise_kernelINS0_13BUnaryFunctorIaaaZZZNS0_18lshift_kernel_cudaERNS_18TensorIteratorBaseEENKUlvE_clEvENKUlvE0_clEvEUlaaE_EESt5arrayIPcLm2EELi4E23TrivialOffsetCalculatorILi1EjESD_NS0_6memory15LoadWithoutCastENSE_16StoreWithoutCastEEEviT_T0_T2_T3_T4_T5_)
        .other          _ZN2at6native27unrolled_elementwise_kernelINS0_13BUnaryFunctorIaaaZZZNS0_18lshift_kernel_cudaERNS_18TensorIteratorBaseEENKUlvE_clEvENKUlvE0_clEvEUlaaE_EESt5arrayIPcLm2EELi4E23TrivialOffsetCalculatorILi1EjESD_NS0_6memory15LoadWithoutCastENSE_16StoreWithoutCastEEEviT_T0_T2_T3_T4_T5_,@"STO_CUDA_ENTRY STV_DEFAULT"
_ZN2at6native27unrolled_elementwise_kernelINS0_13BUnaryFunctorIaaaZZZNS0_18lshift_kernel_cudaERNS_18TensorIteratorBaseEENKUlvE_clEvENKUlvE0_clEvEUlaaE_EESt5arrayIPcLm2EELi4E23TrivialOffsetCalculatorILi1EjESD_NS0_6memory15LoadWithoutCastENSE_16StoreWithoutCastEEEviT_T0_T2_T3_T4_T5_:
.text._ZN2at6native27unrolled_elementwise_kernelINS0_13BUnaryFunctorIaaaZZZNS0_18lshift_kernel_cudaERNS_18TensorIteratorBaseEENKUlvE_clEvENKUlvE0_clEvEUlaaE_EESt5arrayIPcLm2EELi4E23TrivialOffsetCalculatorILi1EjESD_NS0_6memory15LoadWithoutCastENSE_16StoreWithoutCastEEEviT_T0_T2_T3_T4_T5_:
        /* <DEDUP_REMOVED lines=18> */
[----:B------:R-:W-:-:S05]  /*0120*/  @!P0 IMAD.X R13, RZ, RZ, R17, P5 ;  /* 0x000000ffff0d8224 */ /* 0x000fca00028e0611 */
[----:B------:R0:W5:Y:S01]  /*0130*/  @!P0 LDG.E.U8 R10, desc[UR4][R12.64] ;  /* 0x000000040c0a8981 */ /* 0x000162000c1e1100 */
[----:B------:R-:W-:Y:S01]  /*0140*/  @!P2 IMAD R19, R0, 0x200, R11 ;  /* 0x000002000013a824 */ /* 0x000fe200078e020b */
[----:B------:R-:W2:Y:S01]  /*0150*/  @!P2 LDC.64 R8, c[0x0][0x220] ;  /* 0x00008800ff08ab82 */ /* 0x000ea20000000a00 */
[----:B------:R-:W-:Y:S02]  /*0160*/  @!P2 VIADD R11, R11, 0x80 ;  /* 0x000000800b0ba836 */ /* 0x000fe40000000000 */
[----:B------:R-:W-:Y:S01]  /*0170*/  IMAD.MOV.U32 R18, RZ, RZ, RZ ;  /* 0x000000ffff127224 */ /* 0x000fe200078e00ff */
[----:B-1----:R-:W-:Y:S02]  /*0180*/  @!P3 IADD3 R6, P4, R15, R6, RZ ;  /* 0x000000060f06b210 */ /* 0x002fe40007f9e0ff */
[----:B------:R-:W-:-:S13]  /*0190*/  ISETP.GE.AND P1, PT, R11, R2, PT ;  /* 0x000000020b00720c */ /* 0x000fda0003f26270 */
[----:B------:R-:W1:Y:S01]  /*01a0*/  @!P1 LDC.64 R4, c[0x0][0x220] ;  /* 0x00008800ff049b82 */ /* 0x000e620000000a00 */
[----:B------:R-:W-:Y:S01]  /*01b0*/  @!P1 IMAD R17, R0, 0x200, R11 ;  /* 0x0000020000119824 */ /* 0x000fe200078e020b */
[----:B--2---:R-:W-:-:S06]  /*01c0*/  @!P2 IADD3 R8, P6, R19, R8, RZ ;  /* 0x000000081308a210 */ /* 0x004fcc0007fde0ff */
[----:B0-----:R-:W0:Y:S01]  /*01d0*/  LDC.U8 R13, c[0x0][0x215] ;  /* 0x00008540ff0d7b82 */ /* 0x001e220000000000 */
[----:B-1----:R-:W-:-:S05]  /*01e0*/  @!P1 IADD3 R16, P5, R17, R4, RZ ;  /* 0x0000000411109210 */ /* 0x002fca0007fbe0ff */
[----:B------:R-:W-:Y:S02]  /*01f0*/  @!P1 IMAD.X R17, RZ, RZ, R5, P5 ;  /* 0x000000ffff119224 */ /* 0x000fe400028e0605 */
[----:B------:R-:W1:Y:S03]  /*0200*/  @!P0 LDC.64 R4, c[0x0][0x218] ;  /* 0x00008600ff048b82 */ /* 0x000e660000000a00 */
[----:B------:R-:W5:Y:S01]  /*0210*/  @!P1 LDG.E.U8 R18, desc[UR4][R16.64] ;  /* 0x0000000410129981 */ /* 0x000f62000c1e1100 */
[----:B0-----:R-:W-:Y:S02]  /*0220*/  ISETP.GT.U32.AND P1, PT, R13, 0x7, PT ;  /* 0x000000070d00780c */ /* 0x001fe40003f24070 */
[----:B------:R-:W-:Y:S01]  /*0230*/  CS2R R14, SRZ ;  /* 0x00000000000e7805 */ /* 0x000fe2000001ff00 */
[----:B------:R-:W-:Y:S02]  /*0240*/  @!P3 IMAD.X R7, RZ, RZ, R7, P4 ;  /* 0x000000ffff07b224 */ /* 0x000fe400020e0607 */
[----:B------:R-:W-:-:S02]  /*0250*/  @!P0 IMAD R19, R0, 0x200, R3 ;  /* 0x0000020000138824 */ /* 0x000fc400078e0203 */
[----:B------:R-:W-:Y:S01]  /*0260*/  @!P2 IMAD.X R9, RZ, RZ, R9, P6 ;  /* 0x000000ffff09a224 */ /* 0x000fe200030e0609 */
[----:B------:R0:W5:Y:S01]  /*0270*/  @!P3 LDG.E.U8 R14, desc[UR4][R6.64] ;  /* 0x00000004060eb981 */ /* 0x000162000c1e1100 */
[----:B------:R-:W-:Y:S02]  /*0280*/  IMAD.MOV.U32 R11, RZ, RZ, R3 ;  /* 0x000000ffff0b7224 */ /* 0x000fe400078e0003 */
[----:B------:R-:W-:Y:S01]  /*0290*/  @!P0 VIADD R11, R3, 0x80 ;  /* 0x00000080030b8836 */ /* 0x000fe20000000000 */
[----:B------:R2:W5:Y:S01]  /*02a0*/  @!P2 LDG.E.U8 R15, desc[UR4][R8.64] ;  /* 0x00000004080fa981 */ /* 0x000562000c1e1100 */
[----:B------:R-:W-:-:S03]  /*02b0*/  PRMT R12, RZ, 0x7610, R12 ;  /* 0x00007610ff0c7816 */ /* 0x000fc6000000000c */
[----:B------:R-:W-:Y:S02]  /*02c0*/  ISETP.GE.AND P2, PT, R11, R2, PT ;  /* 0x000000020b00720c */ /* 0x000fe40003f46270 */
[----:B-1----:R-:W-:Y:S02]  /*02d0*/  @!P0 IADD3 R4, P3, R19, R4, RZ ;  /* 0x0000000413048210 */ /* 0x002fe40007f7e0ff */
[----:B0-----:R-:W-:Y:S02]  /*02e0*/  PRMT R6, RZ, 0x7610, R6 ;  /* 0x00007610ff067816 */ /* 0x001fe40000000006 */
[----:B------:R-:W-:Y:S01]  /*02f0*/  PRMT R7, RZ, 0x7610, R7 ;  /* 0x00007610ff077816 */ /* 0x000fe20000000007 */
[----:B------:R-:W-:Y:S01]  /*0300*/  @!P0 IMAD.X R5, RZ, RZ, R5, P3 ;  /* 0x000000ffff058224 */ /* 0x000fe200018e0605 */
[----:B--2---:R-:W-:Y:S01]  /*0310*/  PRMT R8, RZ, 0x7610, R8 ;  /* 0x00007610ff087816 */ /* 0x004fe20000000008 */
[----:B------:R-:W-:Y:S06]  /*0320*/  @P1 BRA `(.L_x_17801) ;  /* 0x00000000002c1947 */ /* 0x000fec0003800000 */
        /* <DEDUP_REMOVED lines=11> */
.L_x_17801:
        /* <DEDUP_REMOVED lines=15> */
.L_x_17803:
[----:B------:R-:W-:Y:S05]  /*04d0*/  BSYNC B0 ;  /* 0x0000000000007941 */ /* 0x000fea0003800000 */
.L_x_17802:
[----:B------:R-:W-:-:S13]  /*04e0*/  ISETP.GE.AND P0, PT, R11, R2, PT ;  /* 0x000000020b00720c */ /* 0x000fda0003f06270 */
[----:B------:R-:W-:Y:S05]  /*04f0*/  @P0 EXIT ;  /* 0x000000000000094d */ /* 0x000fea0003800000 */
[----:B------:R-:W-:Y:S01]  /*0500*/  IMAD R0, R0, 0x200, R11 ;  /* 0x0000020000007824 */ /* 0x000fe200078e020b */
[----:B------:R-:W-:-:S04]  /*0510*/  ULDC.64 UR6, c[0x0][0x218] ;  /* 0x0000860000067ab9 */ /* 0x000fc80000000a00 */
[----:B------:R-:W-:-:S05]  /*0520*/  IADD3 R2, P0, R0, UR6, RZ ;  /* 0x0000000600027c10 */ /* 0x000fca000ff1e0ff */
[----:B------:R-:W-:-:S05]  /*0530*/  IMAD.X R3, RZ, RZ, UR7, P0 ;  /* 0x00000007ff037e24 */ /* 0x000fca00080e06ff */
[----:B------:R-:W-:Y:S01]  /*0540*/  STG.E.U8 desc[UR4][R2.64], R6 ;  /* 0x0000000602007986 */ /* 0x000fe2000c101104 */
[----:B------:R-:W-:Y:S05]  /*0550*/  EXIT ;  /* 0x000000000000794d */ /* 0x000fea0003800000 */
.L_x_17804:
        /* <DEDUP_REMOVED lines=10> */
.L_x_20669:


//--------------------- .text._ZN2at6native29vectorized_elementwise_kernelILi2ENS0_13BUnaryFunctorIaaaZZZNS0_18lshift_kernel_cudaERNS_18TensorIteratorBaseEENKUlvE_clEvENKUlvE0_clEvEUlaaE_EESt5arrayIPcLm2EEEEviT0_T1_ --------------------------
	.section	.text._ZN2at6native29vectorized_elementwise_kernelILi2ENS0_13BUnaryFunctorIaaaZZZNS0_18lshift_kernel_cudaERNS_18TensorIteratorBaseEENKUlvE_clEvENKUlvE0_clEvEUlaaE_EESt5arrayIPcLm2EEEEviT0_T1_,"ax",@progbits
	.align	128
        .global         _ZN2at6native29vectorized_elementwise_kernelILi2ENS0_13BUnaryFunctorIaaaZZZNS0_18lshift_kernel_cudaERNS_18TensorIteratorBaseEENKUlvE_clEvENKUlvE0_clEvEUlaaE_EESt5arrayIPcLm2EEEEviT0_T1_
        .type           _ZN2at6native29vectorized_elementwise_kernelILi2ENS0_13BUnaryFunctorIaaaZZZNS0_18lshift_kernel_cudaERNS_18TensorIteratorBaseEENKUlvE_clEvENKUlvE0_clEvEUlaaE_EESt5arrayIPcLm2EEEEviT0_T1_,@function
        .size           _ZN2at6native29vectorized_elementwise_kernelILi2ENS0_13BUnaryFunctorIaaaZZZNS0_18lshift_kernel_cudaERNS_18TensorIteratorBaseEENKUlvE_clEvENKUlvE0_clEvEUlaaE_EESt5arrayIPcLm2EEEEviT0_T1_,(.L_x_20670 - _ZN2at6native29vectorized_elementwise_kernelILi2ENS0_13BUnaryFunctorIaaaZZZNS0_18lshift_kernel_cudaERNS_18TensorIteratorBaseEENKUlvE_clEvENKUlvE0_clEvEUlaaE_EESt5arrayIPcLm2EEEEviT0_T1_)
        .other          _ZN2at6native29vectorized_elementwise_kernelILi2ENS0_13BUnaryFunctorIaaaZZZNS0_18lshift_kernel_cudaERNS_18TensorIteratorBaseEENKUlvE_clEvENKUlvE0_clEvEUlaaE_EESt5arrayIPcLm2EEEEviT0_T1_,@"STO_CUDA_ENTRY STV_DEFAULT"
_ZN2at6native29vectorized_elementwise_kernelILi2ENS0_13BUnaryFunctorIaaaZZZNS0_18lshift_kernel_cudaERNS_18TensorIteratorBaseEENKUlvE_clEvENKUlvE0_clEvEUlaaE_EESt5arrayIPcLm2EEEEviT0_T1_:
.text._ZN2at6native29vectorized_elementwise_kernelILi2ENS0_13BUnaryFunctorIaaaZZZNS0_18lshift_kernel_cudaERNS_18TensorIteratorBaseEENKUlvE_clEvENKUlvE0_clEvEUlaaE_EESt5arrayIPcLm2EEEEviT0_T1_:
        /* <DEDUP_REMOVED lines=30> */
[----:B------:R-:W-:-:S02]  /*01e0*/  PRMT R12, R16, 0x8880, RZ ;  /* 0x00008880100c7816 */ /* 0x000fc400000000ff */
[C---:B--2---:R-:W-:Y:S02]  /*01f0*/  PRMT R4, R5.reuse, 0x7770, RZ ;  /* 0x0000777005047816 */ /* 0x044fe400000000ff */
[----:B------:R-:W-:Y:S02]  /*0200*/  PRMT R5, R5, 0x7771, RZ ;  /* 0x0000777105057816 */ /* 0x000fe400000000ff */
[C---:B---3--:R-:W-:Y:S02]  /*0210*/  PRMT R6, R7.reuse, 0x7770, RZ ;  /* 0x0000777007067816 */ /* 0x048fe400000000ff */
[----:B------:R-:W-:Y:S02]  /*0220*/  PRMT R7, R7, 0x7771, RZ ;  /* 0x0000777107077816 */ /* 0x000fe400000000ff */
[C---:B----4-:R-:W-:Y:S02]  /*0230*/  PRMT R8, R9.reuse, 0x7770, RZ ;  /* 0x0000777009087816 */ /* 0x050fe400000000ff */
[----:B------:R-:W-:-:S02]  /*0240*/  PRMT R9, R9, 0x7771, RZ ;  /* 0x0000777109097816 */ /* 0x000fc400000000ff */
[C---:B-----5:R-:W-:Y:S02]  /*0250*/  PRMT R10, R11.reuse, 0x7770, RZ ;  /* 0x000077700b0a7816 */ /* 0x060fe400000000ff */
        /* <DEDUP_REMOVED lines=12> */
[----:B------:R-:W-:Y:S02]  /*0320*/  PRMT R8, R7, 0x7610, R8 ;  /* 0x0000761007087816 */ /* 0x000fe40000000008 */
[----:B------:R-:W-:Y:S02]  /*0330*/  PRMT R7, R2, 0x7610, R7 ;  /* 0x0000761002077816 */ /* 0x000fe40000000007 */
[----:B------:R-:W-:Y:S02]  /*0340*/  PRMT R6, R3, 0x7610, R6 ;  /* 0x0000761003067816 */ /* 0x000fe40000000006 */
[----:B------:R-:W-:Y:S02]  /*0350*/  PRMT R5, R13, 0x7610, R5 ;  /* 0x000076100d057816 */ /* 0x000fe40000000005 */
[----:B------:R-:W-:-:S07]  /*0360*/  PRMT R4, R12, 0x7610, R4 ;  /* 0x000076100c047816 */ /* 0x000fce0000000004 */
.L_x_17806:
        /* <DEDUP_REMOVED lines=15> */
.L_x_17805:
        /* <DEDUP_REMOVED lines=48> */
[----:B------:R-:W-:Y:S02]  /*0760*/  CS2R R22, SRZ ;  /* 0x0000000000167805 */ /* 0x000fe4000001ff00 */
[----:B-1----:R-:W-:-:S04]  /*0770*/  @!P5 IADD3 R8, P1, R19, R8, RZ ;  /* 0x000000081308d210 */ /* 0x002fc80007f3e0ff */
[----:B------:R1:W5:Y:S02]  /*0780*/  @!P0 LDG.E.U8 R22, desc[UR8][R2.64] ;  /* 0x0000000802168981 */ /* 0x000364000c1e1100 */
[----:B------:R-:W3:Y:S01]  /*0790*/  @!P6 LDC.64 R10, c[0x0][0x220] ;  /* 0x00008800ff0aeb82 */ /* 0x000ee20000000a00 */
[----:B------:R-:W-:Y:S01]  /*07a0*/  @!P5 IMAD.X R9, RZ, RZ, R9, P1 ;  /* 0x000000ffff09d224 */ /* 0x000fe200008e0609 */
[----:B------:R4:W5:Y:S01]  /*07b0*/  @!P2 LDG.E.U8 R23, desc[UR8][R12.64] ;  /* 0x000000080c17a981 */ /* 0x000962000c1e1100 */
[----:B-1----:R-:W-:Y:S02]  /*07c0*/  @!P0 VIADD R3, R18, UR4 ;  /* 0x0000000412038c36 */ /* 0x002fe40008000000 */
[----:B------:R-:W-:-:S03]  /*07d0*/  @!P6 VIADD R21, R14, UR4 ;  /* 0x000000040e15ec36 */ /* 0x000fc60008000000 */
[----:B--2---:R-:W-:-:S05]  /*07e0*/  @!P0 IADD3 R2, P1, R3, R4, RZ ;  /* 0x0000000403028210 */ /* 0x004fca0007f3e0ff */
[----:B------:R-:W-:Y:S01]  /*07f0*/  @!P0 IMAD.X R3, RZ, RZ, R5, P1 ;  /* 0x000000ffff038224 */ /* 0x000fe200008e0605 */
[----:B------:R-:W-:Y:S02]  /*0800*/  ISETP.GT.U32.AND P1, PT, R16, 0x7, PT ;  /* 0x000000071000780c */ /* 0x000fe40003f24070 */
[----:B0-----:R-:W-:Y:S02]  /*0810*/  @!P4 IADD3 R6, P2, R25, R6, RZ ;  /* 0x000000061906c210 */ /* 0x001fe40007f5e0ff */
[----:B---3--:R-:W-:Y:S01]  /*0820*/  @!P6 IADD3 R10, P3, R21, R10, RZ ;  /* 0x0000000a150ae210 */ /* 0x008fe20007f7e0ff */
[----:B------:R-:W-:Y:S01]  /*0830*/  IMAD.MOV.U32 R14, RZ, RZ, RZ ;  /* 0x000000ffff0e7224 */ /* 0x000fe200078e00ff */
[----:B----4-:R-:W-:Y:S01]  /*0840*/  CS2R R12, SRZ ;  /* 0x00000000000c7805 */ /* 0x010fe2000001ff00 */
[----:B------:R-:W-:Y:S02]  /*0850*/  @!P4 IMAD.X R7, RZ, RZ, R7, P2 ;  /* 0x000000ffff07c224 */ /* 0x000fe400010e0607 */
[----:B------:R-:W-:Y:S01]  /*0860*/  @!P6 IMAD.X R11, RZ, RZ, R11, P3 ;  /* 0x000000ffff0be224 */ /* 0x000fe200018e060b */
[----:B------:R-:W-:-:S02]  /*0870*/  PRMT R4, RZ, 0x7610, R4 ;  /* 0x00007610ff047816 */ /* 0x000fc40000000004 */
[----:B------:R0:W5:Y:S01]  /*0880*/  @!P4 LDG.E.U8 R14, desc[UR8][R6.64] ;  /* 0x00000008060ec981 */ /* 0x000162000c1e1100 */
[----:B------:R-:W-:-:S03]  /*0890*/  PRMT R5, RZ, 0x7610, R5 ;  /* 0x00007610ff057816 */ /* 0x000fc60000000005 */
[----:B------:R1:W5:Y:S04]  /*08a0*/  @!P5 LDG.E.U8 R13, desc[UR8][R8.64] ;  /* 0x00000008080dd981 */ /* 0x000368000c1e1100 */
[----:B------:R2:W5:Y:S01]  /*08b0*/  @!P6 LDG.E.U8 R12, desc[UR8][R10.64] ;  /* 0x000000080a0ce981 */ /* 0x000562000c1e1100 */
[----:B0-----:R-:W-:Y:S02]  /*08c0*/  PRMT R7, RZ, 0x7610, R7 ;  /* 0x00007610ff077816 */ /* 0x001fe40000000007 */
[----:B------:R-:W-:Y:S02]  /*08d0*/  PRMT R6, RZ, 0x7610, R6 ;  /* 0x00007610ff067816 */ /* 0x000fe40000000006 */
[----:B-1----:R-:W-:Y:S02]  /*08e0*/  PRMT R8, RZ, 0x7610, R8 ;  /* 0x00007610ff087816 */ /* 0x002fe40000000008 */
[----:B------:R-:W-:-:S02]  /*08f0*/  PRMT R9, RZ, 0x7610, R9 ;  /* 0x00007610ff097816 */ /* 0x000fc40000000009 */
[----:B--2---:R-:W-:Y:S02]  /*0900*/  PRMT R10, RZ, 0x7610, R10 ;  /* 0x00007610ff0a7816 */ /* 0x004fe4000000000a */
[----:B------:R-:W-:Y:S01]  /*0910*/  PRMT R11, RZ, 0x7610, R11 ;  /* 0x00007610ff0b7816 */ /* 0x000fe2000000000b */
[----:B------:R-:W-:Y:S06]  /*0920*/  @P1 BRA `(.L_x_17807) ;  /* 0x00000000004c1947 */ /* 0x000fec0003800000 */
[----:B------:R-:W-:Y:S01]  /*0930*/  VIADD R6, R18, 0x380 ;  /* 0x0000038012067836 */ /* 0x000fe20000000000 */
[----:B------:R-:W-:-:S04]  /*0940*/  PRMT R5, R16, 0x8880, RZ ;  /* 0x0000888010057816 */ /* 0x000fc800000000ff */
[----:B------:R-:W-:Y:S02]  /*0950*/  ISETP.GE.AND P1, PT, R6, R17, PT ;  /* 0x000000110600720c */ /* 0x000fe40003f26270 */
[-C--:B-----5:R-:W-:Y:S02]  /*0960*/  SHF.L.U32 R22, R22, R5.reuse, RZ ;  /* 0x0000000516167219 */ /* 0x0a0fe400000006ff */
[-C--:B------:R-:W-:Y:S02]  /*0970*/  SHF.L.U32 R15, R15, R5.reuse, RZ ;  /* 0x000000050f0f7219 */ /* 0x080fe400000006ff */
[-C--:B------:R-:W-:Y:S02]  /*0980*/  SHF.L.U32 R0, R0, R5.reuse, RZ ;  /* 0x0000000500007219 */ /* 0x080fe400000006ff */
[-C--:B------:R-:W-:Y:S02]  /*0990*/  SHF.L.U32 R23, R23, R5.reuse, RZ ;  /* 0x0000000517177219 */ /* 0x080fe400000006ff */
[----:B------:R-:W-:-:S02]  /*09a0*/  SHF.L.U32 R24, R24, R5, RZ ;  /* 0x0000000518187219 */ /* 0x000fc400000006ff */
[-C--:B------:R-:W-:Y:S02]  /*09b0*/  SHF.L.U32 R14, R14, R5.reuse, RZ ;  /* 0x000000050e0e7219 */ /* 0x080fe400000006ff */
[-C--:B------:R-:W-:Y:S02]  /*09c0*/  @!P1 SHF.L.U32 R12, R12, R5.reuse, RZ ;  /* 0x000000050c0c9219 */ /* 0x080fe400000006ff */
[----:B------:R-:W-:Y:S02]  /*09d0*/  SHF.L.U32 R13, R13, R5, RZ ;  /* 0x000000050d0d7219 */ /* 0x000fe400000006ff */
[----:B------:R-:W-:Y:S02]  /*09e0*/  @!P1 PRMT R4, R12, 0x7610, R4 ;  /* 0x000076100c049816 */ /* 0x000fe40000000004 */
[----:B------:R-:W-:Y:S02]  /*09f0*/  PRMT R11, R22, 0x7610, R11 ;  /* 0x00007610160b7816 */ /* 0x000fe4000000000b */
[----:B------:R-:W-:-:S02]  /*0a00*/  PRMT R10, R15, 0x7610, R10 ;  /* 0x000076100f0a7816 */ /* 0x000fc4000000000a */
[----:B------:R-:W-:Y:S02]  /*0a10*/  PRMT R9, R0, 0x7610, R9 ;  /* 0x0000761000097816 */ /* 0x000fe40000000009 */
[----:B------:R-:W-:Y:S02]  /*0a20*/  PRMT R8, R23, 0x7610, R8 ;  /* 0x0000761017087816 */ /* 0x000fe40000000008 */
[----:B------:R-:W-:Y:S02]  /*0a30*/  PRMT R6, R24, 0x7610, R6 ;  /* 0x0000761018067816 */ /* 0x000fe40000000006 */
[----:B------:R-:W-:Y:S02]  /*0a40*/  PRMT R7, R14, 0x7610, R7 ;  /* 0x000076100e077816 */ /* 0x000fe40000000007 */
[----:B------:R-:W-:-:S07]  /*0a50*/  PRMT R5, R13, 0x7610, R5 ;  /* 0x000076100d057816 */ /* 0x000fce0000000005 */
.L_x_17807:
        /* <DEDUP_REMOVED lines=20> */
.L_x_17810:
        /* <DEDUP_REMOVED lines=8> */
.L_x_17811:
        /* <DEDUP_REMOVED lines=8> */
.L_x_17812:
        /* <DEDUP_REMOVED lines=9> */
.L_x_17813:
[----:B------:R-:W-:Y:S05]  /*0d30*/  BSYNC B1 ;  /* 0x0000000000017941 */ /* 0x000fea0003800000 */
.L_x_17809:
[----:B------:R-:W-:-:S13]  /*0d40*/  ISETP.GE.AND P0, PT, R18, R17, PT ;  /* 0x000000111200720c */ /* 0x000fda0003f06270 */
[----:B--2---:R-:W2:Y:S01]  /*0d50*/  @!P0 LDC.64 R6, c[0x0][0x218] ;  /* 0x00008600ff068b82 */ /* 0x004ea20000000a00 */
[C---:B01----:R-:W-:Y:S02]  /*0d60*/  @!P0 VIADD R3, R18.reuse, UR4 ;  /* 0x0000000412038c36 */ /* 0x043fe40008000000 */
[----:B------:R-:W-:-:S03]  /*0d70*/  @!P0 VIADD R18, R18, 0x80 ;  /* 0x0000008012128836 */ /* 0x000fc60000000000 */
[----:B--2---:R-:W-:-:S05]  /*0d80*/  @!P0 IADD3 R2, P1, R3, R6, RZ ;  /* 0x0000000603028210 */ /* 0x004fca0007f3e0ff */
[----:B------:R-:W-:-:S05]  /*0d90*/  @!P0 IMAD.X R3, RZ, RZ, R7, P1 ;  /* 0x000000ffff038224 */ /* 0x000fca00008e0607 */
[----:B------:R2:W-:Y:S03]  /*0da0*/  @!P0 STG.E.U8 desc[UR8][R2.64], R5 ;  /* 0x0000000502008986 */ /* 0x0005e6000c101108 */
.L_x_17814:
[----:B------:R-:W-:Y:S05]  /*0db0*/  BSYNC B0 ;  /* 0x0000000000007941 */ /* 0x000fea0003800000 */
.L_x_17808:
        /* <DEDUP_REMOVED lines=9> */
.L_x_17815:
        /* <DEDUP_REMOVED lines=11> */
.L_x_20670:


//--------------------- .text._ZN2at6native29vectorized_elementwise_kernelILi4ENS0_13BUnaryFunctorIaaaZZZNS0_18lshift_kernel_cudaERNS_18TensorIteratorBaseEENKUlvE_clEvENKUlvE0_clEvEUlaaE_EESt5arrayIPcLm2EEEEviT0_T1_ --------------------------
	.section	.text._ZN2at6native29vectorized_elementwise_kernelILi4ENS0_13BUnaryFunctorIaaaZZZNS0_18lshift_kernel_cudaERNS_18TensorIteratorBaseEENKUlvE_clEvENKUlvE0_clEvEUlaaE_EESt5arrayIPcLm2EEEEviT0_T1_,"ax",@progbits
	.align	128
        .global         _ZN2at6native29vectorized_elementwise_kernelILi4ENS0_13BUnaryFunctorIaaaZZZNS0_18lshift_kernel_cudaERNS_18TensorIteratorBaseEENKUlvE_clEvENKUlvE0_clEvEUlaaE_EESt5arrayIPcLm2EEEEviT0_T1_
        .type           _ZN2at6native29vectorized_elementwise_kernelILi4ENS0_13BUnaryFunctorIaaaZZZNS0_18lshift_kernel_cudaERNS_18TensorIteratorBaseEENKUlvE_clEvENKUlvE0_clEvEUlaaE_EESt5arrayIPcLm2EEEEviT0_T1_,@function
        .size           _ZN2at6native29vectorized_elementwise_kernelILi4ENS0_13BUnaryFunctorIaaaZZZNS0_18lshift_kernel_cudaERNS_18TensorIteratorBaseEENKUlvE_clEvENKUlvE0_clEvEUlaaE_EESt5arrayIPcLm2EEEEviT0_T1_,(.L_x_20671 - _ZN2at6native29vectorized_elementwise_kernelILi4ENS0_13BUnaryFunctorIaaaZZZNS0_18lshift_kernel_cudaERNS_18TensorIteratorBaseEENKUlvE_clEvENKUlvE0_clEvEUlaaE_EESt5arrayIPcLm2EEEEviT0_T1_)
        .other          _ZN2at6native29vectorized_elementwise_kernelILi4ENS0_13BUnaryFunctorIaaaZZZNS0_18lshift_kernel_cudaERNS_18TensorIteratorBaseEENKUlvE_clEvENKUlvE0_clEvEUlaaE_EESt5arrayIPcLm2EEEEviT0_T1_,@"STO_CUDA_ENTRY STV_DEFAULT"
_ZN2at6native29vectorized_elementwise_kernelILi4ENS0_13BUnaryFunctorIaaaZZZNS0_18lshift_kernel_cudaERNS_18TensorIteratorBaseEENKUlvE_clEvENKUlvE0_clEvEUlaaE_EESt5arrayIPcLm2EEEEviT0_T1_:
.text._ZN2at6native29vectorized_elementwise_kernelILi4ENS0_13BUnaryFunctorIaaaZZZNS0_18lshift_kernel_cudaERNS_18TensorIteratorBaseEENKUlvE_clEvENKUlvE0_clEvEUlaaE_EESt5arrayIPcLm2EEEEviT0_T1_:
        /* <DEDUP_REMOVED lines=28> */
[----:B------:R-:W-:Y:S02]  /*01c0*/  PRMT R12, R16, 0x8880, RZ ;  /* 0x00008880100c7816 */ /* 0x000fe400000000ff */
[C---:B--2---:R-:W-:Y:S02]  /*01d0*/  PRMT R4, R7.reuse, 0x7770, RZ ;  /* 0x0000777007047816 */ /* 0x044fe400000000ff */
[C---:B------:R-:W-:Y:S02]  /*01e0*/  PRMT R5, R7.reuse, 0x7771, RZ ;  /* 0x0000777107057816 */ /* 0x040fe400000000ff */
[----:B------:R-:W-:-:S02]  /*01f0*/  PRMT R6, R7, 0x7772, RZ ;  /* 0x0000777207067816 */ /* 0x000fc400000000ff */
[----:B------:R-:W-:Y:S02]  /*0200*/  PRMT R7, R7, 0x7773, RZ ;  /* 0x0000777307077816 */ /* 0x000fe400000000ff */
[C---:B---3--:R-:W-:Y:S02]  /*0210*/  PRMT R8, R11.reuse, 0x7770, RZ ;  /* 0x000077700b087816 */ /* 0x048fe400000000ff */
[C---:B------:R-:W-:Y:S02]  /*0220*/  PRMT R9, R11.reuse, 0x7771, RZ ;  /* 0x000077710b097816 */ /* 0x040fe400000000ff */
[C---:B------:R-:W-:Y:S02]  /*0230*/  PRMT R10, R11.reuse, 0x7772, RZ ;  /* 0x000077720b0a7816 */ /* 0x040fe400000000ff */
[----:B------:R-:W-:Y:S02]  /*0240*/  PRMT R11, R11, 0x7773, RZ ;  /* 0x000077730b0b7816 */ /* 0x000fe400000000ff */
[----:B------:R-:W-:-:S02]  /*0250*/  SHF.L.U32 R6, R6, R12, RZ ;  /* 0x0000000c06067219 */ /* 0x000fc400000006ff */
[-C--:B------:R-:W-:Y:S02]  /*0260*/  SHF.L.U32 R4, R4, R12.reuse, RZ ;  /* 0x0000000c04047219 */ /* 0x080fe400000006ff */
[-C--:B------:R-:W-:Y:S02]  /*0270*/  SHF.L.U32 R5, R5, R12.reuse, RZ ;  /* 0x0000000c05057219 */ /* 0x080fe400000006ff */
[-C--:B------:R-:W-:Y:S02]  /*0280*/  SHF.L.U32 R2, R7, R12.reuse, RZ ;  /* 0x0000000c07027219 */ /* 0x080fe400000006ff */
[-C--:B------:R-:W-:Y:S02]  /*0290*/  SHF.L.U32 R13, R9, R12.reuse, RZ ;  /* 0x0000000c090d7219 */ /* 0x080fe400000006ff */
[-C--:B------:R-:W-:Y:S02]  /*02a0*/  SHF.L.U32 R10, R10, R12.reuse, RZ ;  /* 0x0000000c0a0a7219 */ /* 0x080fe400000006ff */
[----:B------:R-:W-:-:S02]  /*02b0*/  SHF.L.U32 R11, R11, R12, RZ ;  /* 0x0000000c0b0b7219 */ /* 0x000fc400000006ff */
[----:B------:R-:W-:Y:S02]  /*02c0*/  SHF.L.U32 R3, R8, R12, RZ ;  /* 0x0000000c08037219 */ /* 0x000fe400000006ff */
[----:B------:R-:W-:Y:S02]  /*02d0*/  PRMT R7, R6, 0x7610, R7 ;  /* 0x0000761006077816 */ /* 0x000fe40000000007 */
[----:B------:R-:W-:Y:S02]  /*02e0*/  PRMT R9, R4, 0x7610, R9 ;  /* 0x0000761004097816 */ /* 0x000fe40000000009 */
[----:B------:R-:W-:Y:S02]  /*02f0*/  PRMT R8, R5, 0x7610, R8 ;  /* 0x0000761005087816 */ /* 0x000fe40000000008 */
[----:B------:R-:W-:Y:S02]  /*0300*/  PRMT R6, R2, 0x7610, R6 ;  /* 0x0000761002067816 */ /* 0x000fe40000000006 */
[----:B------:R-:W-:-:S02]  /*0310*/  PRMT R2, R13, 0x7610, R2 ;  /* 0x000076100d027816 */ /* 0x000fc40000000002 */
[----:B------:R-:W-:Y:S02]  /*0320*/  PRMT R5, R10, 0x7610, R5 ;  /* 0x000076100a057816 */ /* 0x000fe40000000005 */
[----:B------:R-:W-:-:S07]  /*0330*/  PRMT R4, R11, 0x7610, R4 ;  /* 0x000076100b047816 */ /* 0x000fce0000000004 */
.L_x_17817:
        /* <DEDUP_REMOVED lines=15> */
.L_x_17816:
        /* <DEDUP_REMOVED lines=96> */
.L_x_17818:
        /* <DEDUP_REMOVED lines=20> */
.L_x_17821:
        /* <DEDUP_REMOVED lines=8> */
.L_x_17822:
        /* <DEDUP_REMOVED lines=8> */
.L_x_17823:
        /* <DEDUP_REMOVED lines=9> */
.L_x_17824:
[----:B------:R-:W-:Y:S05]  /*0d00*/  BSYNC B1 ;  /* 0x0000000000017941 */ /* 0x000fea0003800000 */
.L_x_17820:
[----:B------:R-:W-:-:S13]  /*0d10*/  ISETP.GE.AND P0, PT, R18, R17, PT ;  /* 0x000000111200720c */ /* 0x000fda0003f06270 */
[----:B--2---:R-:W2:Y:S01]  /*0d20*/  @!P0 LDC.64 R6, c[0x0][0x218] ;  /* 0x00008600ff068b82 */ /* 0x004ea20000000a00 */
[C---:B01----:R-:W-:Y:S02]  /*0d30*/  @!P0 VIADD R3, R18.reuse, UR4 ;  /* 0x0000000412038c36 */ /* 0x043fe40008000000 */
[----:B------:R-:W-:-:S03]  /*0d40*/  @!P0 VIADD R18, R18, 0x80 ;  /* 0x0000008012128836 */ /* 0x000fc60000000000 */
[----:B--2---:R-:W-:-:S05]  /*0d50*/  @!P0 IADD3 R2, P1, R3, R6, RZ ;  /* 0x0000000603028210 */ /* 0x004fca0007f3e0ff */
[----:B------:R-:W-:-:S05]  /*0d60*/  @!P0 IMAD.X R3, RZ, RZ, R7, P1 ;  /* 0x000000ffff038224 */ /* 0x000fca00008e0607 */
[----:B------:R2:W-:Y:S03]  /*0d70*/  @!P0 STG.E.U8 desc[UR8][R2.64], R5 ;  /* 0x0000000502008986 */ /* 0x0005e6000c101108 */
.L_x_17825:
[----:B------:R-:W-:Y:S05]  /*0d80*/  BSYNC B0 ;  /* 0x0000000000007941 */ /* 0x000fea0003800000 */
.L_x_17819:
        /* <DEDUP_REMOVED lines=9> */
.L_x_17826:
        /* <DEDUP_REMOVED lines=14> */
.L_x_20671:


//--------------------- .text._ZN2at6native29vectorized_elementwise_kernelILi8ENS0_13BUnaryFunctorIaaaZZZNS0_18lshift_kernel_cudaERNS_18TensorIteratorBaseEENKUlvE_clEvENKUlvE0_clEvEUlaaE_EESt5arrayIPcLm2EEEEviT0_T1_ --------------------------
	.section	.text._ZN2at6native29vectorized_elementwise_kernelILi8ENS0_13BUnaryFunctorIaaaZZZNS0_18lshift_kernel_cudaERNS_18TensorIteratorBaseEENKUlvE_clEvENKUlvE0_clEvEUlaaE_EESt5arrayIPcLm2EEEEviT0_T1_,"ax",@progbits
	.align	128
        .global         _ZN2at6native29vectorized_elementwise_kernelILi8ENS0_13BUnaryFunctorIaaaZZZNS0_18lshift_kernel_cudaERNS_18TensorIteratorBaseEENKUlvE_clEvENKUlvE0_clEvEUlaaE_EESt5arrayIPcLm2EEEEviT0_T1_
        .type           _ZN2at6native29vectorized_elementwise_kernelILi8ENS0_13BUnaryFunctorIaaaZZZNS0_18lshift_kernel_cudaERNS_18TensorIteratorBaseEENKUlvE_clEvENKUlvE0_clEvEUlaaE_EESt5arrayIPcLm2EEEEviT0_T1_,@function
        .size           _ZN2at6native29vectorized_elementwise_kernelILi8ENS0_13BUnaryFunctorIaaaZZZNS0_18lshift_kernel_cudaERNS_18TensorIteratorBaseEENKUlvE_clEvENKUlvE0_clEvEUlaaE_EESt5arrayIPcLm2EEEEviT0_T1_,(.L_x_20672 - _ZN2at6native29vectorized_elementwise_kernelILi8ENS0_13BUnaryFunctorIaaaZZZNS0_18lshift_kernel_cudaERNS_18TensorIteratorBaseEENKUlvE_clEvENKUlvE0_clEvEUlaaE_EESt5arrayIPcLm2EEEEviT0_T1_)
        .other          _ZN2at6native29vectorized_elementwise_kernelILi8ENS0_13BUnaryFunctorIaaaZZZNS0_18lshift_kernel_cudaERNS_18TensorIteratorBaseEENKUlvE_clEvENKUlvE0_clEvEUlaaE_EESt5arrayIPcLm2EEEEviT0_T1_,@"STO_CUDA_ENTRY STV_DEFAULT"
_ZN2at6native29vectorized_elementwise_kernelILi8ENS0_13BUnaryFunctorIaaaZZZNS0_18lshift_kernel_cudaERNS_18TensorIteratorBaseEENKUlvE_clEvENKUlvE0_clEvEUlaaE_EESt5arrayIPcLm2EEEEviT0_T1_:
.text._ZN2at6native29vectorized_elementwise_kernelILi8ENS0_13BUnaryFunctorIaaaZZZNS0_18lshift_kernel_cudaERNS_18TensorIteratorBaseEENKUlvE_clEvENKUlvE0_clEvEUlaaE_EESt5arrayIPcLm2EEEEviT0_T1_:
        /* <DEDUP_REMOVED lines=26> */
[----:B------:R-:W2:Y:S01]  /*01a0*/  LDG.E.64 R2, desc[UR8][R2.64] ;  /* 0x0000000802027981 */ /* 0x000ea2000c1e1b00 */
[----:B------:R-:W-:Y:S02]  /*01b0*/  PRMT R4, R16, 0x8880, RZ ;  /* 0x0000888010047816 */ /* 0x000fe400000000ff */
[C---:B--2---:R-:W-:Y:S02]  /*01c0*/  LOP3.LUT R5, R2.reuse, 0xffff, RZ, 0xc0, !PT ;  /* 0x0000ffff02057812 */ /* 0x044fe400078ec0ff */
[C---:B------:R-:W-:Y:S02]  /*01d0*/  LOP3.LUT R8, R3.reuse, 0xffff, RZ, 0xc0, !PT ;  /* 0x0000ffff03087812 */ /* 0x040fe400078ec0ff */
[----:B------:R-:W-:Y:S02]  /*01e0*/  PRMT R10, R3, 0x7732, RZ ;  /* 0x00007732030a7816 */ /* 0x000fe400000000ff */
[----:B------:R-:W-:Y:S02]  /*01f0*/  LOP3.LUT R7, R5, 0xff, RZ, 0xc0, !PT ;  /* 0x000000ff05077812 */ /* 0x000fe400078ec0ff */
[----:B------:R-:W-:-:S02]  /*0200*/  PRMT R6, R2, 0x7732, RZ ;  /* 0x0000773202067816 */ /* 0x000fc400000000ff */
[----:B------:R-:W-:Y:S02]  /*0210*/  SHF.R.U32.HI R5, RZ, 0x8, R5 ;  /* 0x00000008ff057819 */ /* 0x000fe40000011605 */
[----:B------:R-:W-:Y:S02]  /*0220*/  LOP3.LUT R9, R8, 0xff, RZ, 0xc0, !PT ;  /* 0x000000ff08097812 */ /* 0x000fe400078ec0ff */
[----:B------:R-:W-:Y:S02]  /*0230*/  LOP3.LUT R11, R10, 0xff, RZ, 0xc0, !PT ;  /* 0x000000ff0a0b7812 */ /* 0x000fe400078ec0ff */
[----:B------:R-:W-:Y:S02]  /*0240*/  SHF.R.U32.HI R8, RZ, 0x8, R8 ;  /* 0x00000008ff087819 */ /* 0x000fe40000011608 */
[----:B------:R-:W-:Y:S02]  /*0250*/  SHF.R.U32.HI R10, RZ, 0x8, R10 ;  /* 0x00000008ff0a7819 */ /* 0x000fe4000001160a */
[----:B------:R-:W-:-:S02]  /*0260*/  LOP3.LUT R5, R5, 0xffff, RZ, 0xc0, !PT ;  /* 0x0000ffff05057812 */ /* 0x000fc400078ec0ff */
[----:B------:R-:W-:Y:S02]  /*0270*/  LOP3.LUT R3, R6, 0xff, RZ, 0xc0, !PT ;  /* 0x000000ff06037812 */ /* 0x000fe400078ec0ff */
[----:B------:R-:W-:Y:S02]  /*0280*/  SHF.R.U32.HI R6, RZ, 0x8, R6 ;  /* 0x00000008ff067819 */ /* 0x000fe40000011606 */
[-C--:B------:R-:W-:Y:S02]  /*0290*/  SHF.L.U32 R2, R9, R4.reuse, RZ ;  /* 0x0000000409027219 */ /* 0x080fe400000006ff */
[----:B------:R-:W-:Y:S02]  /*02a0*/  LOP3.LUT R9, R8, 0xffff, RZ, 0xc0, !PT ;  /* 0x0000ffff08097812 */ /* 0x000fe400078ec0ff */
[----:B------:R-:W-:Y:S02]  /*02b0*/  LOP3.LUT R13, R10, 0xffff, RZ, 0xc0, !PT ;  /* 0x0000ffff0a0d7812 */ /* 0x000fe400078ec0ff */
[----:B------:R-:W-:-:S02]  /*02c0*/  SHF.L.U32 R8, R5, R4, RZ ;  /* 0x0000000405087219 */ /* 0x000fc400000006ff */
[-C--:B------:R-:W-:Y:S02]  /*02d0*/  SHF.L.U32 R7, R7, R4.reuse, RZ ;  /* 0x0000000407077219 */ /* 0x080fe400000006ff */
[----:B------:R-:W-:Y:S02]  /*02e0*/  LOP3.LUT R5, R6, 0xffff, RZ, 0xc0, !PT ;  /* 0x0000ffff06057812 */ /* 0x000fe400078ec0ff */
        /* <DEDUP_REMOVED lines=10> */
[----:B------:R-:W-:-:S07]  /*0390*/  PRMT R2, R13, 0x7610, R2 ;  /* 0x000076100d027816 */ /* 0x000fce0000000002 */
.L_x_17828:
        /* <DEDUP_REMOVED lines=22> */
.L_x_17827:
        /* <DEDUP_REMOVED lines=96> */
.L_x_17829:
        /* <DEDUP_REMOVED lines=20> */
.L_x_17832:
        /* <DEDUP_REMOVED lines=8> */
.L_x_17833:
        /* <DEDUP_REMOVED lines=8> */
.L_x_17834:
        /* <DEDUP_REMOVED lines=9> */
.L_x_17835:
[----:B------:R-:W-:Y:S05]  /*0dd0*/  BSYNC B1 ;  /* 0x0000000000017941 */ /* 0x000fea0003800000 */
.L_x_17831:
[----:B------:R-:W-:-:S13]  /*0de0*/  ISETP.GE.AND P0, PT, R18, R17, PT ;  /* 0x000000111200720c */ /* 0x000fda0003f06270 */
[----:B--2---:R-:W2:Y:S01]  /*0df0*/  @!P0 LDC.64 R6, c[0x0][0x218] ;  /* 0x00008600ff068b82 */ /* 0x004ea20000000a00 */
[C---:B01----:R-:W-:Y:S02]  /*0e00*/  @!P0 VIADD R3, R18.reuse, UR4 ;  /* 0x0000000412038c36 */ /* 0x043fe40008000000 */
[----:B------:R-:W-:-:S03]  /*0e10*/  @!P0 VIADD R18, R18, 0x80 ;  /* 0x0000008012128836 */ /* 0x000fc60000000000 */
[----:B--2---:R-:W-:-:S05]  /*0e20*/  @!P0 IADD3 R2, P1, R3, R6, RZ ;  /* 0x0000000603028210 */ /* 0x004fca0007f3e0ff */
[----:B------:R-:W-:-:S05]  /*0e30*/  @!P0 IMAD.X R3, RZ, RZ, R7, P1 ;  /* 0x000000ffff038224 */ /* 0x000fca00008e0607 */
[----:B------:R2:W-:Y:S03]  /*0e40*/  @!P0 STG.E.U8 desc[UR8][R2.64], R5 ;  /* 0x0000000502008986 */ /* 0x0005e6000c101108 */
.L_x_17836:
[----:B------:R-:W-:Y:S05]  /*0e50*/  BSYNC B0 ;  /* 0x0000000000007941 */ /* 0x000fea0003800000 */
.L_x_17830:
        /* <DEDUP_REMOVED lines=9> */
.L_x_17837:
        /* <DEDUP_REMOVED lines=9> */
.L_x_20672:


//--------------------- .text._ZN2at6native18elementwise_kernelILi128ELi4EZNS0_15gpu_kernel_implINS0_13AUnaryFunctorIaaaZZZNS0_18lshift_kernel_cudaERNS_18TensorIteratorBaseEENKUlvE_clEvENKUlvE0_clEvEUlaaE_EEEEvS5_RKT_EUliE_EEviT1_ --------------------------
	.section	.text._ZN2at6native18elementwise_kernelILi128ELi4EZNS0_15gpu_kernel_implINS0_13AUnaryFunctorIaaaZZZNS0_18lshift_kernel_cudaERNS_18TensorIteratorBaseEENKUlvE_clEvENKUlvE0_clEvEUlaaE_EEEEvS5_RKT_EUliE_EEviT1_,"ax",@progbits
	.align	128
        .global         _ZN2at6native18elementwise_kernelILi128ELi4EZNS0_15gpu_kernel_implINS0_13AUnaryFunctorIaaaZZZNS0_18lshift_kernel_cudaERNS_18TensorIteratorBaseEENKUlvE_clEvENKUlvE0_clEvEUlaaE_EEEEvS5_RKT_EUliE_EEviT1_
        .type           _ZN2at6native18elementwise_kernelILi128ELi4EZNS0_15gpu_kernel_implINS0_13AUnaryFunctorIaaaZZZNS0_18lshift_kernel_cudaERNS_18TensorIteratorBaseEENKUlvE_clEvENKUlvE0_clEvEUlaaE_EEEEvS5_RKT_EUliE_EEviT1_,@function
        .size           _ZN2at6native18elementwise_kernelILi128ELi4EZNS0_15gpu_kernel_implINS0_13AUnaryFunctorIaaaZZZNS0_18lshift_kernel_cudaERNS_18TensorIteratorBaseEENKUlvE_clEvENKUlvE0_clEvEUlaaE_EEEEvS5_RKT_EUliE_EEviT1_,(.L_x_20673 - _ZN2at6native18elementwise_kernelILi128ELi4EZNS0_15gpu_kernel_implINS0_13AUnaryFunctorIaaaZZZNS0_18lshift_kernel_cudaERNS_18TensorIteratorBaseEENKUlvE_clEvENKUlvE0_clEvEUlaaE_EEEEvS5_RKT_EUliE_EEviT1_)
        .other          _ZN2at6native18elementwise_kernelILi128ELi4EZNS0_15gpu_kernel_implINS0_13AUnaryFunctorIaaaZZZNS0_18lshift_kernel_cudaERNS_18TensorIteratorBaseEENKUlvE_clEvENKUlvE0_clEvEUlaaE_EEEEvS5_RKT_EUliE_EEviT1_,@"STO_CUDA_ENTRY STV_DEFAULT"
_ZN2at6native18elementwise_kernelILi128ELi4EZNS0_15gpu_kernel_implINS0_13AUnaryFunctorIaaaZZZNS0_18lshift_kernel_cudaERNS_18TensorIteratorBaseEENKUlvE_clEvENKUlvE0_clEvEUlaaE_EEEEvS5_RKT_EUliE_EEviT1_:
.text._ZN2at6native18elementwise_kernelILi128ELi4EZNS0_15gpu_kernel_implINS0_13AUnaryFunctorIaaaZZZNS0_18lshift_kernel_cudaERNS_18TensorIteratorBaseEENKUlvE_clEvENKUlvE0_clEvEUlaaE_EEEEvS5_RKT_EUliE_EEviT1_:
        /* <DEDUP_REMOVED lines=314> */
.L_x_17840:
        /* <DEDUP_REMOVED lines=20> */
.L_x_17844:
[----:B------:R0:W5:Y:S01]  /*14e0*/  LDG.E.U8 R0, desc[UR36][R2.64] ;  /* 0x0000002402007981 */ /* 0x000162000c1e1100 */
[----:B------:R-:W-:Y:S05]  /*14f0*/  BRA `(.L_x_17846) ;  /* 0x0000000c00547947 */ /* 0x000fea0003800000 */
.L_x_17843:
        /* <DEDUP_REMOVED lines=8> */
.L_x_17848:
[----:B------:R0:W5:Y:S01]  /*1580*/  LDG.E.U8 R0, desc[UR36][R2.64] ;  /* 0x0000002402007981 */ /* 0x000162000c1e1100 */
[----:B------:R-:W-:Y:S05]  /*1590*/  BRA `(.L_x_17846) ;  /* 0x0000000c002c7947 */ /* 0x000fea0003800000 */
.L_x_17847:
[----:B------:R0:W5:Y:S01]  /*15a0*/  LDG.E.U16 R0, desc[UR36][R2.64] ;  /* 0x0000002402007981 */ /* 0x000162000c1e1500 */
[----:B------:R-:W-:Y:S05]  /*15b0*/  BRA `(.L_x_17846) ;  /* 0x0000000c00247947 */ /* 0x000fea0003800000 */
.L_x_17842:
        /* <DEDUP_REMOVED lines=9> */
.L_x_17850:
[----:B------:R-:W2:Y:S02]  /*1650*/  LDG.E.U16 R4, desc[UR36][R2.64] ;  /* 0x0000002402047981 */ /* 0x000ea4000c1e1500 */
[----:B--2---:R-:W-:-:S06]  /*1660*/  HADD2.F32 R4, -RZ, R4.H0_H0 ;  /* 0x20000004ff047230 */ /* 0x004fcc0000004100 */
[----:B------:R-:W0:Y:S02]  /*1670*/  F2I.FTZ.TRUNC.NTZ R4, R4 ;  /* 0x0000000400047305 */ /* 0x000e24000021f100 */
[----:B0-----:R-:W-:Y:S01]  /*1680*/  PRMT R0, R4, 0x7610, R0 ;  /* 0x0000761004007816 */ /* 0x001fe20000000000 */
[----:B------:R-:W-:Y:S06]  /*1690*/  BRA `(.L_x_17846) ;  /* 0x0000000800ec7947 */ /* 0x000fec0003800000 */
.L_x_17849:
        /* <DEDUP_REMOVED lines=9> */
.L_x_17852:
[----:B------:R-:W2:Y:S02]  /*1730*/  LDG.E.U16 R2, desc[UR36][R2.64] ;  /* 0x0000002402027981 */ /* 0x000ea4000c1e1500 */
[----:B--2---:R-:W-:-:S06]  /*1740*/  HADD2.F32 R4, -RZ, R2.H0_H0 ;  /* 0x20000002ff047230 */ /* 0x004fcc0000004100 */
[----:B------:R-:W0:Y:S02]  /*1750*/  F2I.FTZ.TRUNC.NTZ R4, R4 ;  /* 0x0000000400047305 */ /* 0x000e24000021f100 */
[----:B0-----:R-:W-:Y:S01]  /*1760*/  PRMT R0, R4, 0x7610, R0 ;  /* 0x0000761004007816 */ /* 0x001fe20000000000 */
[----:B------:R-:W-:Y:S06]  /*1770*/  BRA `(.L_x_17846) ;  /* 0x0000000800b47947 */ /* 0x000fec0003800000 */
.L_x_17851:
[----:B------:R-:W2:Y:S02]  /*1780*/  LDG.E.64 R2, desc[UR36][R2.64] ;  /* 0x0000002402027981 */ /* 0x000ea4000c1e1b00 */
[----:B--2---:R0:W1:Y:S01]  /*1790*/  F2I.F64.TRUNC R0, R2 ;  /* 0x0000000200007311 */ /* 0x004062000030d100 */
[----:B------:R-:W-:Y:S05]  /*17a0*/  BRA `(.L_x_17846) ;  /* 0x0000000800a87947 */ /* 0x000fea0003800000 */
.L_x_17841:
        /* <DEDUP_REMOVED lines=12> */
.L_x_17855:
[----:B------:R-:W2:Y:S02]  /*1870*/  LDG.E.64 R2, desc[UR36][R2.64] ;  /* 0x0000002402027981 */ /* 0x000ea4000c1e1b00 */
[----:B--2---:R3:W4:Y:S01]  /*1880*/  F2I.F64.TRUNC R0, R2 ;  /* 0x0000000200007311 */ /* 0x004722000030d100 */
[----:B------:R-:W-:Y:S05]  /*1890*/  BRA `(.L_x_17846) ;  /* 0x00000008006c7947 */ /* 0x000fea0003800000 */
.L_x_17854:
        /* <DEDUP_REMOVED lines=28> */
.L_x_17857:
        /* <DEDUP_REMOVED lines=15> */
.L_x_17856:
[----:B------:R-:W2:Y:S02]  /*1b50*/  LDG.E.U16 R4, desc[UR36][R2.64] ;  /* 0x0000002402047981 */ /* 0x000ea4000c1e1500 */
[----:B--2---:R-:W-:-:S06]  /*1b60*/  IMAD.U32 R4, R4, 0x10000, RZ ;  /* 0x0001000004047824 */ /* 0x004fcc00078e00ff */
[----:B------:R-:W0:Y:S02]  /*1b70*/  F2I.FTZ.TRUNC.NTZ R4, R4 ;  /* 0x0000000400047305 */ /* 0x000e24000021f100 */
[----:B0-----:R-:W-:Y:S01]  /*1b80*/  PRMT R0, R4, 0x7610, R0 ;  /* 0x0000761004007816 */ /* 0x001fe20000000000 */
[----:B------:R-:W-:Y:S06]  /*1b90*/  BRA `(.L_x_17846) ;  /* 0x0000000400ac7947 */ /* 0x000fec0003800000 */
.L_x_17853:
        /* <DEDUP_REMOVED lines=10> */
.L_x_17860:
        /* <DEDUP_REMOVED lines=21> */
.L_x_17864:
[----:B------:R-:W-:Y:S05]  /*1d90*/  BSYNC B1 ;  /* 0x0000000000017941 */ /* 0x000fea0003800000 */
.L_x_17863:
[----:B------:R-:W-:Y:S01]  /*1da0*/  IMAD.SHL.U32 R2, R2, 0x100000, RZ ;  /* 0x0010000002027824 */ /* 0x000fe200078e00ff */
[----:B------:R-:W-:-:S04]  /*1db0*/  LEA R3, R0, 0x3b800000, 0x17 ;  /* 0x3b80000000037811 */ /* 0x000fc800078eb8ff */
[----:B------:R-:W-:-:S07]  /*1dc0*/  LOP3.LUT R4, R3, R2, R4, 0xfe, !PT ;  /* 0x0000000203047212 */ /* 0x000fce00078efe04 */
.L_x_17862:
[----:B------:R-:W-:Y:S05]  /*1dd0*/  BSYNC B0 ;  /* 0x0000000000007941 */ /* 0x000fea0003800000 */
.L_x_17861:
[----:B------:R-:W0:Y:S02]  /*1de0*/  F2I.FTZ.TRUNC.NTZ R4, R4 ;  /* 0x0000000400047305 */ /* 0x000e24000021f100 */
[----:B0-----:R-:W-:Y:S01]  /*1df0*/  PRMT R0, R4, 0x7610, R0 ;  /* 0x0000761004007816 */ /* 0x001fe20000000000 */
[----:B------:R-:W-:Y:S06]  /*1e00*/  BRA `(.L_x_17846) ;  /* 0x0000000400107947 */ /* 0x000fec0003800000 */
.L_x_17859:
        /* <DEDUP_REMOVED lines=21> */
.L_x_17868:
[----:B------:R-:W-:Y:S05]  /*1f60*/  BSYNC B1 ;  /* 0x0000000000017941 */ /* 0x000fea0003800000 */
.L_x_17867:
[----:B------:R-:W-:Y:S01]  /*1f70*/  IMAD.SHL.U32 R2, R2, 0x200000, RZ ;  /* 0x0020000002027824 */ /* 0x000fe200078e00ff */
[----:B------:R-:W-:-:S04]  /*1f80*/  LEA R3, R0, 0x37800000, 0x17 ;  /* 0x3780000000037811 */ /* 0x000fc800078eb8ff */
[----:B------:R-:W-:-:S07]  /*1f90*/  LOP3.LUT R4, R3, R2, R4, 0xfe, !PT ;  /* 0x0000000203047212 */ /* 0x000fce00078efe04 */
.L_x_17866:
[----:B------:R-:W-:Y:S05]  /*1fa0*/  BSYNC B0 ;  /* 0x0000000000007941 */ /* 0x000fea0003800000 */
.L_x_17865:
[----:B------:R-:W0:Y:S02]  /*1fb0*/  F2I.FTZ.TRUNC.NTZ R4, R4 ;  /* 0x0000000400047305 */ /* 0x000e24000021f100 */
[----:B0-----:R-:W-:Y:S01]  /*1fc0*/  PRMT R0, R4, 0x7610, R0 ;  /* 0x0000761004007816 */ /* 0x001fe20000000000 */
[----:B------:R-:W-:Y:S06]  /*1fd0*/  BRA `(.L_x_17846) ;  /* 0x00000000009c7947 */ /* 0x000fec0003800000 */
.L_x_17858:
        /* <DEDUP_REMOVED lines=14> */
.L_x_17872:
[----:B------:R-:W-:Y:S05]  /*20c0*/  BSYNC B0 ;  /* 0x0000000000007941 */ /* 0x000fea0003800000 */
.L_x_17871:
[----:B------:R-:W0:Y:S02]  /*20d0*/  F2I.FTZ.TRUNC.NTZ R4, R4 ;  /* 0x0000000400047305 */ /* 0x000e24000021f100 */
[----:B0-----:R-:W-:Y:S01]  /*20e0*/  PRMT R0, R4, 0x7610, R0 ;  /* 0x0000761004007816 */ /* 0x001fe20000000000 */
[----:B------:R-:W-:Y:S06]  /*20f0*/  BRA `(.L_x_17846) ;  /* 0x0000000000547947 */ /* 0x000fec0003800000 */
.L_x_17845:
        /* <DEDUP_REMOVED lines=16> */
.L_x_17873:
[----:B------:R-:W-:Y:S01]  /*2200*/  PRMT R0, RZ, 0x7610, R0 ;  /* 0x00007610ff007816 */ /* 0x000fe20000000000 */
[----:B------:R-:W-:Y:S06]  /*2210*/  BRA `(.L_x_17846) ;  /* 0x00000000000c7947 */ /* 0x000fec0003800000 */
.L_x_17870:
[----:B------:R2:W5:Y:S01]  /*2220*/  LDG.E.U8 R0, desc[UR36][R2.64] ;  /* 0x0000002402007981 */ /* 0x000562000c1e1100 */
[----:B------:R-:W-:Y:S05]  /*2230*/  BRA `(.L_x_17846) ;  /* 0x0000000000047947 */ /* 0x000fea0003800000 */
.L_x_17869:
[----:B------:R1:W5:Y:S02]  /*2240*/  LDG.E.U8 R0, desc[UR36][R2.64] ;  /* 0x0000002402007981 */ /* 0x000364000c1e1100 */
.L_x_17846:
[----:B------:R-:W0:Y:S02]  /*2250*/  LDC.U8 R6, c[0x0][0x422] ;  /* 0x00010880ff067b82 */ /* 0x000e240000000000 */
[C---:B012345:R-:W-:Y:S02]  /*2260*/  LOP3.LUT R3, R0.reuse, 0xffff, RZ, 0xc0, !PT ;  /* 0x0000ffff00037812 */ /* 0x07ffe400078ec0ff */
[----:B------:R-:W-:Y:S02]  /*2270*/  LOP3.LUT R0, R0, 0xff, RZ, 0xc0, !PT ;  /* 0x000000ff00007812 */ /* 0x000fe400078ec0ff */
[----:B------:R-:W-:Y:S02]  /*2280*/  PRMT R3, R3, 0x8880, RZ ;  /* 0x0000888003037816 */ /* 0x000fe400000000ff */
[----:B------:R-:W-:Y:S01]  /*2290*/  ISETP.GT.U32.AND P0, PT, R0, 0x7, PT ;  /* 0x000000070000780c */ /* 0x000fe20003f04070 */
[----:B------:R-:W0:Y:S01]  /*22a0*/  LDC.U8 R2, c[0x0][0x421] ;  /* 0x00010840ff027b82 */ /* 0x000e220000000000 */
        /* <DEDUP_REMOVED lines=15> */
.L_x_17877:
[----:B------:R3:W-:Y:S01]  /*23a0*/  STG.E.U8 desc[UR36][R16.64], R5 ;  /* 0x0000000510007986 */ /* 0x0007e2000c101124 */
[----:B------:R-:W-:Y:S05]  /*23b0*/  BRA `(.L_x_17879) ;  /* 0x0000000c00987947 */ /* 0x000fea0003800000 */
.L_x_17876:
        /* <DEDUP_REMOVED lines=12> */
.L_x_17881:
[----:B------:R-:W-:-:S04]  /*2480*/  LOP3.LUT R5, R5, 0xffff, RZ, 0xc0, !PT ;  /* 0x0000ffff05057812 */ /* 0x000fc800078ec0ff */
[----:B------:R-:W-:-:S05]  /*2490*/  PRMT R3, R5, 0x8880, RZ ;  /* 0x0000888005037816 */ /* 0x000fca00000000ff */
[----:B------:R1:W-:Y:S01]  /*24a0*/  STG.E desc[UR36][R16.64], R3 ;  /* 0x0000000310007986 */ /* 0x0003e2000c101924 */
[----:B------:R-:W-:Y:S05]  /*24b0*/  BRA `(.L_x_17879) ;  /* 0x0000000c00587947 */ /* 0x000fea0003800000 */
.L_x_17880:
[----:B------:R-:W-:-:S04]  /*24c0*/  PRMT R3, R5, 0x8880, RZ ;  /* 0x0000888005037816 */ /* 0x000fc800000000ff */
[----:B------:R-:W-:-:S05]  /*24d0*/  PRMT R3, R3, 0x7710, RZ ;  /* 0x0000771003037816 */ /* 0x000fca00000000ff */
[----:B------:R2:W-:Y:S01]  /*24e0*/  STG.E.U16 desc[UR36][R16.64], R3 ;  /* 0x0000000310007986 */ /* 0x0005e2000c101524 */
[----:B------:R-:W-:Y:S05]  /*24f0*/  BRA `(.L_x_17879) ;  /* 0x0000000c00487947 */ /* 0x000fea0003800000 */
.L_x_17875:
        /* <DEDUP_REMOVED lines=9> */
.L_x_17883:
[----:B------:R-:W0:Y:S02]  /*2590*/  I2F.S8 R0, R5 ;  /* 0x0000000500007306 */ /* 0x000e240000001400 */
[----:B0-----:R-:W-:-:S05]  /*25a0*/  F2FP.F16.F32.PACK_AB R0, RZ, R0 ;  /* 0x00000000ff00723e */ /* 0x001fca00000000ff */
[----:B------:R0:W-:Y:S01]  /*25b0*/  STG.E.U16 desc[UR36][R16.64], R0 ;  /* 0x0000000010007986 */ /* 0x0001e2000c101524 */
[----:B------:R-:W-:Y:S05]  /*25c0*/  BRA `(.L_x_17879) ;  /* 0x0000000c00147947 */ /* 0x000fea0003800000 */
.L_x_17882:
        /* <DEDUP_REMOVED lines=10> */
.L_x_17885:
[----:B------:R-:W0:Y:S02]  /*2670*/  I2F.S8 R5, R5 ;  /* 0x0000000500057306 */ /* 0x000e240000001400 */
[----:B0-----:R-:W-:-:S04]  /*2680*/  F2FP.F16.F32.PACK_AB R3, RZ, R5 ;  /* 0x00000005ff03723e */ /* 0x001fc800000000ff */
[----:B------:R-:W-:-:S05]  /*2690*/  PRMT R3, R3, 0x5410, RZ ;  /* 0x0000541003037816 */ /* 0x000fca00000000ff */
[----:B------:R0:W-:Y:S01]  /*26a0*/  STG.E desc[UR36][R16.64], R3 ;  /* 0x0000000310007986 */ /* 0x0001e2000c101924 */
[----:B------:R-:W-:Y:S05]  /*26b0*/  BRA `(.L_x_17879) ;  /* 0x0000000800d87947 */ /* 0x000fea0003800000 */
.L_x_17884:
[----:B------:R-:W-:-:S04]  /*26c0*/  PRMT R2, R5, 0x8880, RZ ;  /* 0x0000888005027816 */ /* 0x000fc800000000ff */
[----:B------:R-:W-:-:S06]  /*26d0*/  PRMT R2, R2, 0x7710, RZ ;  /* 0x0000771002027816 */ /* 0x000fcc00000000ff */
[----:B------:R-:W0:Y:S02]  /*26e0*/  I2F.F64.S16 R2, R2 ;  /* 0x0000000200027312 */ /* 0x000e240000101c00 */
[----:B0-----:R0:W-:Y:S01]  /*26f0*/  STG.E.64 desc[UR36][R16.64], R2 ;  /* 0x0000000210007986 */ /* 0x0011e2000c101b24 */
[----:B------:R-:W-:Y:S05]  /*2700*/  BRA `(.L_x_17879) ;  /* 0x0000000800c47947 */ /* 0x000fea0003800000 */
.L_x_17874:
        /* <DEDUP_REMOVED lines=12> */
.L_x_17888:
[----:B------:R-:W-:Y:S02]  /*27d0*/  PRMT R4, R5, 0x8880, RZ ;  /* 0x0000888005047816 */ /* 0x000fe400000000ff */
[----:B------:R-:W-:Y:S02]  /*27e0*/  CS2R R6, SRZ ;  /* 0x0000000000067805 */ /* 0x000fe4000001ff00 */
[----:B------:R-:W-:-:S06]  /*27f0*/  PRMT R4, R4, 0x7710, RZ ;  /* 0x0000771004047816 */ /* 0x000fcc00000000ff */
[----:B------:R-:W0:Y:S02]  /*2800*/  I2F.F64.S16 R4, R4 ;  /* 0x0000000400047312 */ /* 0x000e240000101c00 */
[----:B0-----:R0:W-:Y:S01]  /*2810*/  STG.E.128 desc[UR36][R16.64], R4 ;  /* 0x0000000410007986 */ /* 0x0011e2000c101d24 */
[----:B------:R-:W-:Y:S05]  /*2820*/  BRA `(.L_x_17879) ;  /* 0x00000008007c7947 */ /* 0x000fea0003800000 */
.L_x_17887:
        /* <DEDUP_REMOVED lines=21> */
.L_x_17892:
[----:B------:R-:W-:Y:S05]  /*2980*/  BSYNC B0 ;  /* 0x0000000000007941 */ /* 0x000fea0003800000 */
.L_x_17891:
[----:B------:R-:W-:-:S05]  /*2990*/  LOP3.LUT R3, R0, R3, RZ, 0xfc, !PT ;  /* 0x0000000300037212 */ /* 0x000fca00078efcff */
[----:B------:R0:W-:Y:S01]  /*29a0*/  STG.E.U8 desc[UR36][R16.64], R3 ;  /* 0x0000000310007986 */ /* 0x0001e2000c101124 */
[----:B------:R-:W-:Y:S05]  /*29b0*/  BRA `(.L_x_17879) ;  /* 0x0000000800187947 */ /* 0x000fea0003800000 */
.L_x_17890:
        /* <DEDUP_REMOVED lines=13> */
.L_x_17894:
[----:B------:R-:W-:Y:S01]  /*2a90*/  IMAD.MOV.U32 R0, RZ, RZ, 0x7f ;  /* 0x0000007fff007424 */ /* 0x000fe200078e00ff */
[----:B------:R-:W-:-:S04]  /*2aa0*/  ISETP.GT.U32.AND P0, PT, R2, 0x7f800000, PT ;  /* 0x7f8000000200780c */ /* 0x000fc80003f04070 */
[----:B------:R-:W-:-:S09]  /*2ab0*/  SEL R0, R0, 0x7c, P0 ;  /* 0x0000007c00007807 */ /* 0x000fd20000000000 */
.L_x_17895:
[----:B------:R-:W-:Y:S05]  /*2ac0*/  BSYNC B0 ;  /* 0x0000000000007941 */ /* 0x000fea0003800000 */
.L_x_17893:
[----:B------:R-:W-:-:S04]  /*2ad0*/  LOP3.LUT R2, R5, 0x80000000, RZ, 0xc0, !PT ;  /* 0x8000000005027812 */ /* 0x000fc800078ec0ff */
[----:B------:R-:W-:-:S04]  /*2ae0*/  SHF.R.U32.HI R3, RZ, 0x18, R2 ;  /* 0x00000018ff037819 */ /* 0x000fc80000011602 */
[----:B------:R-:W-:-:S05]  /*2af0*/  LOP3.LUT R3, R0, R3, RZ, 0xfc, !PT ;  /* 0x0000000300037212 */ /* 0x000fca00078efcff */
[----:B------:R0:W-:Y:S01]  /*2b00*/  STG.E.U8 desc[UR36][R16.64], R3 ;  /* 0x0000000310007986 */ /* 0x0001e2000c101124 */
[----:B------:R-:W-:Y:S05]  /*2b10*/  BRA `(.L_x_17879) ;  /* 0x0000000400c07947 */ /* 0x000fea0003800000 */
.L_x_17889:
[----:B------:R-:W0:Y:S02]  /*2b20*/  I2F.S8 R0, R5 ;  /* 0x0000000500007306 */ /* 0x000e240000001400 */
[----:B0-----:R-:W-:-:S05]  /*2b30*/  F2FP.BF16.F32.PACK_AB R0, RZ, R0 ;  /* 0x00000000ff00723e */ /* 0x001fca00000010ff */
[----:B------:R0:W-:Y:S01]  /*2b40*/  STG.E.U16 desc[UR36][R16.64], R0 ;  /* 0x0000000010007986 */ /* 0x0001e2000c101524 */
[----:B------:R-:W-:Y:S05]  /*2b50*/  BRA `(.L_x_17879) ;  /* 0x0000000400b07947 */ /* 0x000fea0003800000 */
.L_x_17886:
        /* <DEDUP_REMOVED lines=12> */
.L_x_17898:
        /* <DEDUP_REMOVED lines=17> */
.L_x_17901:
[----:B------:R-:W-:-:S04]  /*2d30*/  LOP3.LUT R2, R5, 0x80000000, RZ, 0xc0, !PT ;  /* 0x8000000005027812 */ /* 0x000fc800078ec0ff */
[----:B------:R-:W-:-:S04]  /*2d40*/  SHF.R.U32.HI R3, RZ, 0x18, R2 ;  /* 0x00000018ff037819 */ /* 0x000fc80000011602 */
[----:B------:R-:W-:-:S04]  /*2d50*/  LOP3.LUT R0, R0, R3, RZ, 0xfc, !PT ;  /* 0x0000000300007212 */ /* 0x000fc800078efcff */
[----:B------:R-:W-:-:S07]  /*2d60*/  PRMT R8, R0, 0x7610, R8 ;  /* 0x0000761000087816 */ /* 0x000fce0000000008 */
.L_x_17900:
[----:B------:R-:W-:Y:S05]  /*2d70*/  BSYNC B0 ;  /* 0x0000000000007941 */ /* 0x000fea0003800000 */
.L_x_17899:
[----:B------:R0:W-:Y:S01]  /*2d80*/  STG.E.U8 desc[UR36][R16.64], R8 ;  /* 0x0000000810007986 */ /* 0x0001e2000c101124 */
[----:B------:R-:W-:Y:S05]  /*2d90*/  BRA `(.L_x_17879) ;  /* 0x0000000400207947 */ /* 0x000fea0003800000 */
.L_x_17897:
        /* <DEDUP_REMOVED lines=17> */
.L_x_17904:
[----:B------:R-:W-:-:S04]  /*2eb0*/  LOP3.LUT R2, R5, 0x80000000, RZ, 0xc0, !PT ;  /* 0x8000000005027812 */ /* 0x000fc800078ec0ff */
[----:B------:R-:W-:-:S04]  /*2ec0*/  SHF.R.U32.HI R3, RZ, 0x18, R2 ;  /* 0x00000018ff037819 */ /* 0x000fc80000011602 */
[----:B------:R-:W-:-:S04]  /*2ed0*/  LOP3.LUT R0, R0, R3, RZ, 0xfc, !PT ;  /* 0x0000000300007212 */ /* 0x000fc800078efcff */
[----:B------:R-:W-:-:S07]  /*2ee0*/  PRMT R8, R0, 0x7610, R8 ;  /* 0x0000761000087816 */ /* 0x000fce0000000008 */
.L_x_17903:
[----:B------:R-:W-:Y:S05]  /*2ef0*/  BSYNC B0 ;  /* 0x0000000000007941 */ /* 0x000fea0003800000 */
.L_x_17902:
[----:B------:R0:W-:Y:S01]  /*2f00*/  STG.E.U8 desc[UR36][R16.64], R8 ;  /* 0x0000000810007986 */ /* 0x0001e2000c101124 */
[----:B------:R-:W-:Y:S05]  /*2f10*/  BRA `(.L_x_17879) ;  /* 0x0000000000c07947 */ /* 0x000fea0003800000 */
.L_x_17896:
        /* <DEDUP_REMOVED lines=22> */
.L_x_17878:
        /* <DEDUP_REMOVED lines=16> */
.L_x_17907:
[----:B------:R-:W-:Y:S05]  /*3180*/  BRA `(.L_x_17879) ;  /* 0x0000000000247947 */ /* 0x000fea0003800000 */
.L_x_17906:
[----:B------:R-:W-:-:S04]  /*3190*/  LOP3.LUT R5, R5, 0xffff, RZ, 0xc0, !PT ;  /* 0x0000ffff05057812 */ /* 0x000fc800078ec0ff */
[----:B------:R-:W-:-:S05]  /*31a0*/  PRMT R5, R5, 0x8880, RZ ;  /* 0x0000888005057816 */ /* 0x000fca00000000ff */
[----:B------:R-:W-:-:S05]  /*31b0*/  IMAD.MOV.U32 R2, RZ, RZ, R5 ;  /* 0x000000ffff027224 */ /* 0x000fca00078e0005 */
[----:B------:R-:W-:-:S05]  /*31c0*/  SHF.R.S32.HI R3, RZ, 0x1f, R2 ;  /* 0x0000001fff037819 */ /* 0x000fca0000011402 */
[----:B------:R0:W-:Y:S01]  /*31d0*/  STG.E.64 desc[UR36][R16.64], R2 ;  /* 0x0000000210007986 */ /* 0x0001e2000c101b24 */
[----:B------:R-:W-:Y:S05]  /*31e0*/  BRA `(.L_x_17879) ;  /* 0x00000000000c7947 */ /* 0x000fea0003800000 */
.L_x_17905:
[----:B------:R-:W-:-:S04]  /*31f0*/  LOP3.LUT R5, R5, 0xffff, RZ, 0xc0, !PT ;  /* 0x0000ffff05057812 */ /* 0x000fc800078ec0ff */
[----:B------:R-:W-:-:S05]  /*3200*/  PRMT R3, R5, 0x8880, RZ ;  /* 0x0000888005037816 */ /* 0x000fca00000000ff */
[----:B------:R0:W-:Y:S02]  /*3210*/  STG.E desc[UR36][R16.64], R3 ;  /* 0x0000000310007986 */ /* 0x0001e4000c101924 */
.L_x_17879:
[----:B------:R-:W-:-:S04]  /*3220*/  IMAD R18, R23, 0x200, R18 ;  /* 0x0000020017127824 */ /* 0x000fc800078e0212 */
[----:B------:R-:W-:-:S07]  /*3230*/  VIADD R19, R18, 0x80 ;  /* 0x0000008012137836 */ /* 0x000fce0000000000 */
.L_x_17839:
[----:B------:R-:W-:Y:S05]  /*3240*/  BSYNC B6 ;  /* 0x0000000000067941 */ /* 0x000fea0003800000 */
.L_x_17838:
        /* <DEDUP_REMOVED lines=307> */
.L_x_17910:
        /* <DEDUP_REMOVED lines=20> */
.L_x_17914:
[----:B------:R0:W5:Y:S01]  /*46c0*/  LDG.E.U8 R0, desc[UR36][R2.64] ;  /* 0x0000002402007981 */ /* 0x000162000c1e1100 */
[----:B------:R-:W-:Y:S05]  /*46d0*/  BRA `(.L_x_17916) ;  /* 0x0000000c00547947 */ /* 0x000fea0003800000 */
.L_x_17913:
        /* <DEDUP_REMOVED lines=8> */
.L_x_17918:
[----:B------:R0:W5:Y:S01]  /*4760*/  LDG.E.U8 R0, desc[UR36][R2.64] ;  /* 0x0000002402007981 */ /* 0x000162000c1e1100 */
[----:B------:R-:W-:Y:S05]  /*4770*/  BRA `(.L_x_17916) ;  /* 0x0000000c002c7947 */ /* 0x000fea0003800000 */
.L_x_17917:
[----:B------:R0:W5:Y:S01]  /*4780*/  LDG.E.U16 R0, desc[UR36][R2.64] ;  /* 0x0000002402007981 */ /* 0x000162000c1e1500 */
[----:B------:R-:W-:Y:S05]  /*4790*/  BRA `(.L_x_17916) ;  /* 0x0000000c00247947 */ /* 0x000fea0003800000 */
.L_x_17912:
        /* <DEDUP_REMOVED lines=9> */
.L_x_17920:
[----:B------:R-:W2:Y:S02]  /*4830*/  LDG.E.U16 R4, desc[UR36][R2.64] ;  /* 0x0000002402047981 */ /* 0x000ea4000c1e1500 */
[----:B--2---:R-:W-:-:S06]  /*4840*/  HADD2.F32 R4, -RZ, R4.H0_H0 ;  /* 0x20000004ff047230 */ /* 0x004fcc0000004100 */
[----:B------:R-:W0:Y:S02]  /*4850*/  F2I.FTZ.TRUNC.NTZ R4, R4 ;  /* 0x0000000400047305 */ /* 0x000e24000021f100 */
[----:B0-----:R-:W-:Y:S01]  /*4860*/  PRMT R0, R4, 0x7610, R0 ;  /* 0x0000761004007816 */ /* 0x001fe20000000000 */
[----:B------:R-:W-:Y:S06]  /*4870*/  BRA `(.L_x_17916) ;  /* 0x0000000800ec7947 */ /* 0x000fec0003800000 */
.L_x_17919:
        /* <DEDUP_REMOVED lines=9> */
.L_x_17922:
[----:B------:R-:W2:Y:S02]  /*4910*/  LDG.E.U16 R2, desc[UR36][R2.64] ;  /* 0x0000002402027981 */ /* 0x000ea4000c1e1500 */
[----:B--2---:R-:W-:-:S06]  /*4920*/  HADD2.F32 R4, -RZ, R2.H0_H0 ;  /* 0x20000002ff047230 */ /* 0x004fcc0000004100 */
[----:B------:R-:W0:Y:S02]  /*4930*/  F2I.FTZ.TRUNC.NTZ R4, R4 ;  /* 0x0000000400047305 */ /* 0x000e24000021f100 */
[----:B0-----:R-:W-:Y:S01]  /*4940*/  PRMT R0, R4, 0x7610, R0 ;  /* 0x0000761004007816 */ /* 0x001fe20000000000 */
[----:B------:R-:W-:Y:S06]  /*4950*/  BRA `(.L_x_17916) ;  /* 0x0000000800b47947 */ /* 0x000fec0003800000 */
.L_x_17921:
[----:B------:R-:W2:Y:S02]  /*4960*/  LDG.E.64 R2, desc[UR36][R2.64] ;  /* 0x0000002402027981 */ /* 0x000ea4000c1e1b00 */
[----:B--2---:R0:W1:Y:S01]  /*4970*/  F2I.F64.TRUNC R0, R2 ;  /* 0x0000000200007311 */ /* 0x004062000030d100 */
[----:B------:R-:W-:Y:S05]  /*4980*/  BRA `(.L_x_17916) ;  /* 0x0000000800a87947 */ /* 0x000fea0003800000 */
.L_x_17911:
        /* <DEDUP_REMOVED lines=12> */
.L_x_17925:
[----:B------:R-:W2:Y:S02]  /*4a50*/  LDG.E.64 R2, desc[UR36][R2.64] ;  /* 0x0000002402027981 */ /* 0x000ea4000c1e1b00 */
[----:B--2---:R3:W4:Y:S01]  /*4a60*/  F2I.F64.TRUNC R0, R2 ;  /* 0x0000000200007311 */ /* 0x004722000030d100 */
[----:B------:R-:W-:Y:S05]  /*4a70*/  BRA `(.L_x_17916) ;  /* 0x00000008006c7947 */ /* 0x000fea0003800000 */
.L_x_17924:
        /* <DEDUP_REMOVED lines=28> */
.L_x_17927:
        /* <DEDUP_REMOVED lines=15> */
.L_x_17926:
[----:B------:R-:W2:Y:S02]  /*4d30*/  LDG.E.U16 R4, desc[UR36][R2.64] ;  /* 0x0000002402047981 */ /* 0x000ea4000c1e1500 */
[----:B--2---:R-:W-:-:S06]  /*4d40*/  IMAD.U32 R4, R4, 0x10000, RZ ;  /* 0x0001000004047824 */ /* 0x004fcc00078e00ff */
[----:B------:R-:W0:Y:S02]  /*4d50*/  F2I.FTZ.TRUNC.NTZ R4, R4 ;  /* 0x0000000400047305 */ /* 0x000e24000021f100 */
[----:B0-----:R-:W-:Y:S01]  /*4d60*/  PRMT R0, R4, 0x7610, R0 ;  /* 0x0000761004007816 */ /* 0x001fe20000000000 */
[----:B------:R-:W-:Y:S06]  /*4d70*/  BRA `(.L_x_17916) ;  /* 0x0000000400ac7947 */ /* 0x000fec0003800000 */
.L_x_17923:
        /* <DEDUP_REMOVED lines=10> */
.L_x_17930:
        /* <DEDUP_REMOVED lines=21> */
.L_x_17934:
[----:B------:R-:W-:Y:S05]  /*4f70*/  BSYNC B1 ;  /* 0x0000000000017941 */ /* 0x000fea0003800000 */
.L_x_17933:
[----:B------:R-:W-:Y:S01]  /*4f80*/  IMAD.SHL.U32 R2, R2, 0x100000, RZ ;  /* 0x0010000002027824 */ /* 0x000fe200078e00ff */
[----:B------:R-:W-:-:S04]  /*4f90*/  LEA R3, R0, 0x3b800000, 0x17 ;  /* 0x3b80000000037811 */ /* 0x000fc800078eb8ff */
[----:B------:R-:W-:-:S07]  /*4fa0*/  LOP3.LUT R4, R3, R2, R4, 0xfe, !PT ;  /* 0x0000000203047212 */ /* 0x000fce00078efe04 */
.L_x_17932:
[----:B------:R-:W-:Y:S05]  /*4fb0*/  BSYNC B0 ;  /* 0x0000000000007941 */ /* 0x000fea0003800000 */
.L_x_17931:
[----:B------:R-:W0:Y:S02]  /*4fc0*/  F2I.FTZ.TRUNC.NTZ R4, R4 ;  /* 0x0000000400047305 */ /* 0x000e24000021f100 */
[----:B0-----:R-:W-:Y:S01]  /*4fd0*/  PRMT R0, R4, 0x7610, R0 ;  /* 0x0000761004007816 */ /* 0x001fe20000000000 */
[----:B------:R-:W-:Y:S06]  /*4fe0*/  BRA `(.L_x_17916) ;  /* 0x0000000400107947 */ /* 0x000fec0003800000 */
.L_x_17929:
        /* <DEDUP_REMOVED lines=21> */
.L_x_17938:
[----:B------:R-:W-:Y:S05]  /*5140*/  BSYNC B1 ;  /* 0x0000000000017941 */ /* 0x000fea0003800000 */
.L_x_17937:
[----:B------:R-:W-:Y:S01]  /*5150*/  IMAD.SHL.U32 R2, R2, 0x200000, RZ ;  /* 0x0020000002027824 */ /* 0x000fe200078e00ff */
[----:B------:R-:W-:-:S04]  /*5160*/  LEA R3, R0, 0x37800000, 0x17 ;  /* 0x3780000000037811 */ /* 0x000fc800078eb8ff */
[----:B------:R-:W-:-:S07]  /*5170*/  LOP3.LUT R4, R3, R2, R4, 0xfe, !PT ;  /* 0x0000000203047212 */ /* 0x000fce00078efe04 */
.L_x_17936:
[----:B------:R-:W-:Y:S05]  /*5180*/  BSYNC B0 ;  /* 0x0000000000007941 */ /* 0x000fea0003800000 */
.L_x_17935:
[----:B------:R-:W0:Y:S02]  /*5190*/  F2I.FTZ.TRUNC.NTZ R4, R4 ;  /* 0x0000000400047305 */ /* 0x000e24000021f100 */
[----:B0-----:R-:W-:Y:S01]  /*51a0*/  PRMT R0, R4, 0x7610, R0 ;  /* 0x0000761004007816 */ /* 0x001fe20000000000 */
[----:B------:R-:W-:Y:S06]  /*51b0*/  BRA `(.L_x_17916) ;  /* 0x00000000009c7947 */ /* 0x000fec0003800000 */
.L_x_17928:
        /* <DEDUP_REMOVED lines=14> */
.L_x_17942:
[----:B------:R-:W-:Y:S05]  /*52a0*/  BSYNC B0 ;  /* 0x0000000000007941 */ /* 0x000fea0003800000 */
.L_x_17941:
[----:B------:R-:W0:Y:S02]  /*52b0*/  F2I.FTZ.TRUNC.NTZ R4, R4 ;  /* 0x0000000400047305 */ /* 0x000e24000021f100 */
[----:B0-----:R-:W-:Y:S01]  /*52c0*/  PRMT R0, R4, 0x7610, R0 ;  /* 0x0000761004007816 */ /* 0x001fe20000000000 */
[----:B------:R-:W-:Y:S06]  /*52d0*/  BRA `(.L_x_17916) ;  /* 0x0000000000547947 */ /* 0x000fec0003800000 */
.L_x_17915:
        /* <DEDUP_REMOVED lines=16> */
.L_x_17943:
[----:B------:R-:W-:Y:S01]  /*53e0*/  PRMT R0, RZ, 0x7610, R0 ;  /* 0x00007610ff007816 */ /* 0x000fe20000000000 */
[----:B------:R-:W-:Y:S06]  /*53f0*/  BRA `(.L_x_17916) ;  /* 0x00000000000c7947 */ /* 0x000fec0003800000 */
.L_x_17940:
[----:B------:R2:W5:Y:S01]  /*5400*/  LDG.E.U8 R0, desc[UR36][R2.64] ;  /* 0x0000002402007981 */ /* 0x000562000c1e1100 */
[----:B------:R-:W-:Y:S05]  /*5410*/  BRA `(.L_x_17916) ;  /* 0x0000000000047947 */ /* 0x000fea0003800000 */
.L_x_17939:
[----:B------:R1:W5:Y:S02]  /*5420*/  LDG.E.U8 R0, desc[UR36][R2.64] ;  /* 0x0000002402007981 */ /* 0x000364000c1e1100 */
.L_x_17916:
        /* <DEDUP_REMOVED lines=21> */
.L_x_17947:
[----:B------:R0:W-:Y:S01]  /*5580*/  STG.E.U8 desc[UR36][R16.64], R5 ;  /* 0x0000000510007986 */ /* 0x0001e2000c101124 */
[----:B------:R-:W-:Y:S05]  /*5590*/  BRA `(.L_x_17949) ;  /* 0x0000000c00987947 */ /* 0x000fea0003800000 */
.L_x_17946:
        /* <DEDUP_REMOVED lines=12> */
.L_x_17951:
[----:B------:R-:W-:-:S04]  /*5660*/  LOP3.LUT R5, R5, 0xffff, RZ, 0xc0, !PT ;  /* 0x0000ffff05057812 */ /* 0x000fc800078ec0ff */
[----:B------:R-:W-:-:S05]  /*5670*/  PRMT R3, R5, 0x8880, RZ ;  /* 0x0000888005037816 */ /* 0x000fca00000000ff */
[----:B------:R0:W-:Y:S01]  /*5680*/  STG.E desc[UR36][R16.64], R3 ;  /* 0x0000000310007986 */ /* 0x0001e2000c101924 */
[----:B------:R-:W-:Y:S05]  /*5690*/  BRA `(.L_x_17949) ;  /* 0x0000000c00587947 */ /* 0x000fea0003800000 */
.L_x_17950:
[----:B------:R-:W-:-:S04]  /*56a0*/  PRMT R3, R5, 0x8880, RZ ;  /* 0x0000888005037816 */ /* 0x000fc800000000ff */
[----:B------:R-:W-:-:S05]  /*56b0*/  PRMT R3, R3, 0x7710, RZ ;  /* 0x0000771003037816 */ /* 0x000fca00000000ff */
[----:B------:R0:W-:Y:S01]  /*56c0*/  STG.E.U16 desc[UR36][R16.64], R3 ;  /* 0x0000000310007986 */ /* 0x0001e2000c101524 */
[----:B------:R-:W-:Y:S05]  /*56d0*/  BRA `(.L_x_17949) ;  /* 0x0000000c00487947 */ /* 0x000fea0003800000 */
.L_x_17945:
        /* <DEDUP_REMOVED lines=9> */
.L_x_17953:
[----:B------:R-:W0:Y:S02]  /*5770*/  I2F.S8 R0, R5 ;  /* 0x0000000500007306 */ /* 0x000e240000001400 */
[----:B0-----:R-:W-:-:S05]  /*5780*/  F2FP.F16.F32.PACK_AB R0, RZ, R0 ;  /* 0x00000000ff00723e */ /* 0x001fca00000000ff */
[----:B------:R0:W-:Y:S01]  /*5790*/  STG.E.U16 desc[UR36][R16.64], R0 ;  /* 0x0000000010007986 */ /* 0x0001e2000c101524 */
[----:B------:R-:W-:Y:S05]  /*57a0*/  BRA `(.L_x_17949) ;  /* 0x0000000c00147947 */ /* 0x000fea0003800000 */
.L_x_17952:
        /* <DEDUP_REMOVED lines=10> */
.L_x_17955:
[----:B------:R-:W0:Y:S02]  /*5850*/  I2F.S8 R5, R5 ;  /* 0x0000000500057306 */ /* 0x000e240000001400 */
[----:B0-----:R-:W-:-:S04]  /*5860*/  F2FP.F16.F32.PACK_AB R3, RZ, R5 ;  /* 0x00000005ff03723e */ /* 0x001fc800000000ff */
[----:B------:R-:W-:-:S05]  /*5870*/  PRMT R3, R3, 0x5410, RZ ;  /* 0x0000541003037816 */ /* 0x000fca00000000ff */
[----:B------:R0:W-:Y:S01]  /*5880*/  STG.E desc[UR36][R16.64], R3 ;  /* 0x0000000310007986 */ /* 0x0001e2000c101924 */
[----:B------:R-:W-:Y:S05]  /*5890*/  BRA `(.L_x_17949) ;  /* 0x0000000800d87947 */ /* 0x000fea0003800000 */
.L_x_17954:
[----:B------:R-:W-:-:S04]  /*58a0*/  PRMT R2, R5, 0x8880, RZ ;  /* 0x0000888005027816 */ /* 0x000fc800000000ff */
[----:B------:R-:W-:-:S06]  /*58b0*/  PRMT R2, R2, 0x7710, RZ ;  /* 0x0000771002027816 */ /* 0x000fcc00000000ff */
[----:B------:R-:W0:Y:S02]  /*58c0*/  I2F.F64.S16 R2, R2 ;  /* 0x0000000200027312 */ /* 0x000e240000101c00 */
[----:B0-----:R0:W-:Y:S01]  /*58d0*/  STG.E.64 desc[UR36][R16.64], R2 ;  /* 0x0000000210007986 */ /* 0x0011e2000c101b24 */
[----:B------:R-:W-:Y:S05]  /*58e0*/  BRA `(.L_x_17949) ;  /* 0x0000000800c47947 */ /* 0x000fea0003800000 */
.L_x_17944:
        /* <DEDUP_REMOVED lines=12> */
.L_x_17958:
[----:B------:R-:W-:Y:S02]  /*59b0*/  PRMT R4, R5, 0x8880, RZ ;  /* 0x0000888005047816 */ /* 0x000fe400000000ff */
[----:B------:R-:W-:Y:S02]  /*59c0*/  CS2R R6, SRZ ;  /* 0x0000000000067805 */ /* 0x000fe4000001ff00 */
[----:B------:R-:W-:-:S06]  /*59d0*/  PRMT R4, R4, 0x7710, RZ ;  /* 0x0000771004047816 */ /* 0x000fcc00000000ff */
[----:B------:R-:W0:Y:S02]  /*59e0*/  I2F.F64.S16 R4, R4 ;  /* 0x0000000400047312 */ /* 0x000e240000101c00 */
[----:B0-----:R0:W-:Y:S01]  /*59f0*/  STG.E.128 desc[UR36][R16.64], R4 ;  /* 0x0000000410007986 */ /* 0x0011e2000c101d24 */
[----:B------:R-:W-:Y:S05]  /*5a00*/  BRA `(.L_x_17949) ;  /* 0x00000008007c7947 */ /* 0x000fea0003800000 */
.L_x_17957:
        /* <DEDUP_REMOVED lines=21> */
.L_x_17962:
[----:B------:R-:W-:Y:S05]  /*5b60*/  BSYNC B0 ;  /* 0x0000000000007941 */ /* 0x000fea0003800000 */
.L_x_17961:
[----:B------:R-:W-:-:S05]  /*5b70*/  LOP3.LUT R3, R0, R3, RZ, 0xfc, !PT ;  /* 0x0000000300037212 */ /* 0x000fca00078efcff */
[----:B------:R0:W-:Y:S01]  /*5b80*/  STG.E.U8 desc[UR36][R16.64], R3 ;  /* 0x0000000310007986 */ /* 0x0001e2000c101124 */
[----:B------:R-:W-:Y:S05]  /*5b90*/  BRA `(.L_x_17949) ;  /* 0x0000000800187947 */ /* 0x000fea0003800000 */
.L_x_17960:
        /* <DEDUP_REMOVED lines=13> */
.L_x_17964:
[----:B------:R-:W-:Y:S01]  /*5c70*/  IMAD.MOV.U32 R0, RZ, RZ, 0x7f ;  /* 0x0000007fff007424 */ /* 0x000fe200078e00ff */
[----:B------:R-:W-:-:S04]  /*5c80*/  ISETP.GT.U32.AND P0, PT, R2, 0x7f800000, PT ;  /* 0x7f8000000200780c */ /* 0x000fc80003f04070 */
[----:B------:R-:W-:-:S09]  /*5c90*/  SEL R0, R0, 0x7c, P0 ;  /* 0x0000007c00007807 */ /* 0x000fd20000000000 */
.L_x_17965:
[----:B------:R-:W-:Y:S05]  /*5ca0*/  BSYNC B0 ;  /* 0x0000000000007941 */ /* 0x000fea0003800000 */
.L_x_17963:
[----:B------:R-:W-:-:S04]  /*5cb0*/  LOP3.LUT R2, R5, 0x80000000, RZ, 0xc0, !PT ;  /* 0x8000000005027812 */ /* 0x000fc800078ec0ff */
[----:B------:R-:W-:-:S04]  /*5cc0*/  SHF.R.U32.HI R3, RZ, 0x18, R2 ;  /* 0x00000018ff037819 */ /* 0x000fc80000011602 */
[----:B------:R-:W-:-:S05]  /*5cd0*/  LOP3.LUT R3, R0, R3, RZ, 0xfc, !PT ;  /* 0x0000000300037212 */ /* 0x000fca00078efcff */
[----:B------:R0:W-:Y:S01]  /*5ce0*/  STG.E.U8 desc[UR36][R16.64], R3 ;  /* 0x0000000310007986 */ /* 0x0001e2000c101124 */
[----:B------:R-:W-:Y:S05]  /*5cf0*/  BRA `(.L_x_17949) ;  /* 0x0000000400c07947 */ /* 0x000fea0003800000 */
.L_x_17959:
[----:B------:R-:W0:Y:S02]  /*5d00*/  I2F.S8 R0, R5 ;  /* 0x0000000500007306 */ /* 0x000e240000001400 */
[----:B0-----:R-:W-:-:S05]  /*5d10*/  F2FP.BF16.F32.PACK_AB R0, RZ, R0 ;  /* 0x00000000ff00723e */ /* 0x001fca00000010ff */
[----:B------:R0:W-:Y:S01]  /*5d20*/  STG.E.U16 desc[UR36][R16.64], R0 ;  /* 0x0000000010007986 */ /* 0x0001e2000c101524 */
[----:B------:R-:W-:Y:S05]  /*5d30*/  BRA `(.L_x_17949) ;  /* 0x0000000400b07947 */ /* 0x000fea0003800000 */
.L_x_17956:
        /* <DEDUP_REMOVED lines=12> */
.L_x_17968:
        /* <DEDUP_REMOVED lines=17> */
.L_x_17971:
[----:B------:R-:W-:-:S04]  /*5f10*/  LOP3.LUT R2, R5, 0x80000000, RZ, 0xc0, !PT ;  /* 0x8000000005027812 */ /* 0x000fc800078ec0ff */
[----:B------:R-:W-:-:S04]  /*5f20*/  SHF.R.U32.HI R3, RZ, 0x18, R2 ;  /* 0x00000018ff037819 */ /* 0x000fc80000011602 */
[----:B------:R-:W-:-:S04]  /*5f30*/  LOP3.LUT R0, R0, R3, RZ, 0xfc, !PT ;  /* 0x0000000300007212 */ /* 0x000fc800078efcff */
[----:B------:R-:W-:-:S07]  /*5f40*/  PRMT R8, R0, 0x7610, R8 ;  /* 0x0000761000087816 */ /* 0x000fce0000000008 */
.L_x_17970:
[----:B------:R-:W-:Y:S05]  /*5f50*/  BSYNC B0 ;  /* 0x0000000000007941 */ /* 0x000fea0003800000 */
.L_x_17969:
[----:B------:R3:W-:Y:S01]  /*5f60*/  STG.E.U8 desc[UR36][R16.64], R8 ;  /* 0x0000000810007986 */ /* 0x0007e2000c101124 */
[----:B------:R-:W-:Y:S05]  /*5f70*/  BRA `(.L_x_17949) ;  /* 0x0000000400207947 */ /* 0x000fea0003800000 */
.L_x_17967:
        /* <DEDUP_REMOVED lines=17> */
.L_x_17974:
[----:B------:R-:W-:-:S04]  /*6090*/  LOP3.LUT R2, R5, 0x80000000, RZ, 0xc0, !PT ;  /* 0x8000000005027812 */ /* 0x000fc800078ec0ff */
[----:B------:R-:W-:-:S04]  /*60a0*/  SHF.R.U32.HI R3, RZ, 0x18, R2 ;  /* 0x00000018ff037819 */ /* 0x000fc80000011602 */
[----:B------:R-:W-:-:S04]  /*60b0*/  LOP3.LUT R0, R0, R3, RZ, 0xfc, !PT ;  /* 0x0000000300007212 */ /* 0x000fc800078efcff */
[----:B------:R-:W-:-:S07]  /*60c0*/  PRMT R8, R0, 0x7610, R8 ;  /* 0x0000761000087816 */ /* 0x000fce0000000008 */
.L_x_17973:
[----:B------:R-:W-:Y:S05]  /*60d0*/  BSYNC B0 ;  /* 0x0000000000007941 */ /* 0x000fea0003800000 */
.L_x_17972:
[----:B------:R0:W-:Y:S01]  /*60e0*/  STG.E.U8 desc[UR36][R16.64], R8 ;  /* 0x0000000810007986 */ /* 0x0001e2000c101124 */
[----:B------:R-:W-:Y:S05]  /*60f0*/  BRA `(.L_x_17949) ;  /* 0x0000000000c07947 */ /* 0x000fea0003800000 */
.L_x_17966:
        /* <DEDUP_REMOVED lines=22> */
.L_x_17948:
        /* <DEDUP_REMOVED lines=16> */
.L_x_17977:
[----:B------:R-:W-:Y:S05]  /*6360*/  BRA `(.L_x_17949) ;  /* 0x0000000000247947 */ /* 0x000fea0003800000 */
.L_x_17976:
[----:B------:R-:W-:-:S04]  /*6370*/  LOP3.LUT R5, R5, 0xffff, RZ, 0xc0, !PT ;  /* 0x0000ffff05057812 */ /* 0x000fc800078ec0ff */
[----:B------:R-:W-:-:S05]  /*6380*/  PRMT R5, R5, 0x8880, RZ ;  /* 0x0000888005057816 */ /* 0x000fca00000000ff */
[----:B------:R-:W-:-:S05]  /*6390*/  IMAD.MOV.U32 R2, RZ, RZ, R5 ;  /* 0x000000ffff027224 */ /* 0x000fca00078e0005 */
[----:B------:R-:W-:-:S05]  /*63a0*/  SHF.R.S32.HI R3, RZ, 0x1f, R2 ;  /* 0x0000001fff037819 */ /* 0x000fca0000011402 */
[----:B------:R2:W-:Y:S01]  /*63b0*/  STG.E.64 desc[UR36][R16.64], R2 ;  /* 0x0000000210007986 */ /* 0x0005e2000c101b24 */
[----:B------:R-:W-:Y:S05]  /*63c0*/  BRA `(.L_x_17949) ;  /* 0x00000000000c7947 */ /* 0x000fea0003800000 */
.L_x_17975:
[----:B------:R-:W-:-:S04]  /*63d0*/  LOP3.LUT R5, R5, 0xffff, RZ, 0xc0, !PT ;  /* 0x0000ffff05057812 */ /* 0x000fc800078ec0ff */
[----:B------:R-:W-:-:S05]  /*63e0*/  PRMT R3, R5, 0x8880, RZ ;  /* 0x0000888005037816 */ /* 0x000fca00000000ff */
[----:B------:R0:W-:Y:S02]  /*63f0*/  STG.E desc[UR36][R16.64], R3 ;  /* 0x0000000310007986 */ /* 0x0001e4000c101924 */
.L_x_17949:
[----:B------:R-:W-:-:S07]  /*6400*/  VIADD R19, R19, 0x80 ;  /* 0x0000008013137836 */ /* 0x000fce0000000000 */
.L_x_17909:
[----:B------:R-:W-:Y:S05]  /*6410*/  BSYNC B6 ;  /* 0x0000000000067941 */ /* 0x000fea0003800000 */
.L_x_17908:
        /* <DEDUP_REMOVED lines=307> */
.L_x_17980:
        /* <DEDUP_REMOVED lines=20> */
.L_x_17984:
[----:B------:R0:W5:Y:S01]  /*7890*/  LDG.E.U8 R0, desc[UR36][R2.64] ;  /* 0x0000002402007981 */ /* 0x000162000c1e1100 */
[----:B------:R-:W-:Y:S05]  /*78a0*/  BRA `(.L_x_17986) ;  /* 0x0000000c00547947 */ /* 0x000fea0003800000 */
.L_x_17983:
        /* <DEDUP_REMOVED lines=8> */
.L_x_17988:
[----:B------:R0:W5:Y:S01]  /*7930*/  LDG.E.U8 R0, desc[UR36][R2.64] ;  /* 0x0000002402007981 */ /* 0x000162000c1e1100 */
[----:B------:R-:W-:Y:S05]  /*7940*/  BRA `(.L_x_17986) ;  /* 0x0000000c002c7947 */ /* 0x000fea0003800000 */
.L_x_17987:
[----:B------:R0:W5:Y:S01]  /*7950*/  LDG.E.U16 R0, desc[UR36][R2.64] ;  /* 0x0000002402007981 */ /* 0x000162000c1e1500 */
[----:B------:R-:W-:Y:S05]  /*7960*/  BRA `(.L_x_17986) ;  /* 0x0000000c00247947 */ /* 0x000fea0003800000 */
.L_x_17982:
        /* <DEDUP_REMOVED lines=9> */
.L_x_17990:
[----:B------:R-:W2:Y:S02]  /*7a00*/  LDG.E.U16 R4, desc[UR36][R2.64] ;  /* 0x0000002402047981 */ /* 0x000ea4000c1e1500 */
[----:B--2---:R-:W-:-:S06]  /*7a10*/  HADD2.F32 R4, -RZ, R4.H0_H0 ;  /* 0x20000004ff047230 */ /* 0x004fcc0000004100 */
[----:B------:R-:W0:Y:S02]  /*7a20*/  F2I.FTZ.TRUNC.NTZ R4, R4 ;  /* 0x0000000400047305 */ /* 0x000e24000021f100 */
[----:B0-----:R-:W-:Y:S01]  /*7a30*/  PRMT R0, R4, 0x7610, R0 ;  /* 0x0000761004007816 */ /* 0x001fe20000000000 */
[----:B------:R-:W-:Y:S06]  /*7a40*/  BRA `(.L_x_17986) ;  /* 0x0000000800ec7947 */ /* 0x000fec0003800000 */
.L_x_17989:
        /* <DEDUP_REMOVED lines=9> */
.L_x_17992:
[----:B------:R-:W2:Y:S02]  /*7ae0*/  LDG.E.U16 R2, desc[UR36][R2.64] ;  /* 0x0000002402027981 */ /* 0x000ea4000c1e1500 */
[----:B--2---:R-:W-:-:S06]  /*7af0*/  HADD2.F32 R4, -RZ, R2.H0_H0 ;  /* 0x20000002ff047230 */ /* 0x004fcc0000004100 */
[----:B------:R-:W0:Y:S02]  /*7b00*/  F2I.FTZ.TRUNC.NTZ R4, R4 ;  /* 0x0000000400047305 */ /* 0x000e24000021f100 */
[----:B0-----:R-:W-:Y:S01]  /*7b10*/  PRMT R0, R4, 0x7610, R0 ;  /* 0x0000761004007816 */ /* 0x001fe20000000000 */
[----:B------:R-:W-:Y:S06]  /*7b20*/  BRA `(.L_x_17986) ;  /* 0x0000000800b47947 */ /* 0x000fec0003800000 */
.L_x_17991:
[----:B------:R-:W2:Y:S02]  /*7b30*/  LDG.E.64 R2, desc[UR36][R2.64] ;  /* 0x0000002402027981 */ /* 0x000ea4000c1e1b00 */
[----:B--2---:R0:W1:Y:S01]  /*7b40*/  F2I.F64.TRUNC R0, R2 ;  /* 0x0000000200007311 */ /* 0x004062000030d100 */
[----:B------:R-:W-:Y:S05]  /*7b50*/  BRA `(.L_x_17986) ;  /* 0x0000000800a87947 */ /* 0x000fea0003800000 */
.L_x_17981:
        /* <DEDUP_REMOVED lines=12> */
.L_x_17995:
[----:B------:R-:W2:Y:S02]  /*7c20*/  LDG.E.64 R2, desc[UR36][R2.64] ;  /* 0x0000002402027981 */ /* 0x000ea4000c1e1b00 */
[----:B--2---:R3:W4:Y:S01]  /*7c30*/  F2I.F64.TRUNC R0, R2 ;  /* 0x0000000200007311 */ /* 0x004722000030d100 */
[----:B------:R-:W-:Y:S05]  /*7c40*/  BRA `(.L_x_17986) ;  /* 0x00000008006c7947 */ /* 0x000fea0003800000 */
.L_x_17994:
        /* <DEDUP_REMOVED lines=28> */
.L_x_17997:
        /* <DEDUP_REMOVED lines=15> */
.L_x_17996:
[----:B------:R-:W2:Y:S02]  /*7f00*/  LDG.E.U16 R4, desc[UR36][R2.64] ;  /* 0x0000002402047981 */ /* 0x000ea4000c1e1500 */
[----:B--2---:R-:W-:-:S06]  /*7f10*/  IMAD.U32 R4, R4, 0x10000, RZ ;  /* 0x0001000004047824 */ /* 0x004fcc00078e00ff */
[----:B------:R-:W0:Y:S02]  /*7f20*/  F2I.FTZ.TRUNC.NTZ R4, R4 ;  /* 0x0000000400047305 */ /* 0x000e24000021f100 */
[----:B0-----:R-:W-:Y:S01]  /*7f30*/  PRMT R0, R4, 0x7610, R0 ;  /* 0x0000761004007816 */ /* 0x001fe20000000000 */
[----:B------:R-:W-:Y:S06]  /*7f40*/  BRA `(.L_x_17986) ;  /* 0x0000000400ac7947 */ /* 0x000fec0003800000 */
.L_x_17993:
        /* <DEDUP_REMOVED lines=10> */
.L_x_18000:
        /* <DEDUP_REMOVED lines=21> */
.L_x_18004:
[----:B------:R-:W-:Y:S05]  /*8140*/  BSYNC B1 ;  /* 0x0000000000017941 */ /* 0x000fea0003800000 */
.L_x_18003:
[----:B------:R-:W-:Y:S01]  /*8150*/  IMAD.SHL.U32 R2, R2, 0x100000, RZ ;  /* 0x0010000002027824 */ /* 0x000fe200078e00ff */
[----:B------:R-:W-:-:S04]  /*8160*/  LEA R3, R0, 0x3b800000, 0x17 ;  /* 0x3b80000000037811 */ /* 0x000fc800078eb8ff */
[----:B------:R-:W-:-:S07]  /*8170*/  LOP3.LUT R4, R3, R2, R4, 0xfe, !PT ;  /* 0x0000000203047212 */ /* 0x000fce00078efe04 */
.L_x_18002:
[----:B------:R-:W-:Y:S05]  /*8180*/  BSYNC B0 ;  /* 0x0000000000007941 */ /* 0x000fea0003800000 */
.L_x_18001:
[----:B------:R-:W0:Y:S02]  /*8190*/  F2I.FTZ.TRUNC.NTZ R4, R4 ;  /* 0x0000000400047305 */ /* 0x000e24000021f100 */
[----:B0-----:R-:W-:Y:S01]  /*81a0*/  PRMT R0, R4, 0x7610, R0 ;  /* 0x0000761004007816 */ /* 0x001fe20000000000 */
[----:B------:R-:W-:Y:S06]  /*81b0*/  BRA `(.L_x_17986) ;  /* 0x0000000400107947 */ /* 0x000fec0003800000 */
.L_x_17999:
        /* <DEDUP_REMOVED lines=21> */
.L_x_18008:
[----:B------:R-:W-:Y:S05]  /*8310*/  BSYNC B1 ;  /* 0x0000000000017941 */ /* 0x000fea0003800000 */
.L_x_18007:
[----:B------:R-:W-:Y:S01]  /*8320*/  IMAD.SHL.U32 R2, R2, 0x200000, RZ ;  /* 0x0020000002027824 */ /* 0x000fe200078e00ff */
[----:B------:R-:W-:-:S04]  /*8330*/  LEA R3, R0, 0x37800000, 0x17 ;  /* 0x3780000000037811 */ /* 0x000fc800078eb8ff */
[----:B------:R-:W-:-:S07]  /*8340*/  LOP3.LUT R4, R3, R2, R4, 0xfe, !PT ;  /* 0x0000000203047212 */ /* 0x000fce00078efe04 */
.L_x_18006:
[----:B------:R-:W-:Y:S05]  /*8350*/  BSYNC B0 ;  /* 0x0000000000007941 */ /* 0x000fea0003800000 */
.L_x_18005:
[----:B------:R-:W0:Y:S02]  /*8360*/  F2I.FTZ.TRUNC.NTZ R4, R4 ;  /* 0x0000000400047305 */ /* 0x000e24000021f100 */
[----:B0-----:R-:W-:Y:S01]  /*8370*/  PRMT R0, R4, 0x7610, R0 ;  /* 0x0000761004007816 */ /* 0x001fe20000000000 */
[----:B------:R-:W-:Y:S06]  /*8380*/  BRA `(.L_x_17986) ;  /* 0x00000000009c7947 */ /* 0x000fec0003800000 */
.L_x_17998:
        /* <DEDUP_REMOVED lines=14> */
.L_x_18012:
[----:B------:R-:W-:Y:S05]  /*8470*/  BSYNC B0 ;  /* 0x0000000000007941 */ /* 0x000fea0003800000 */
.L_x_18011:
[----:B------:R-:W0:Y:S02]  /*8480*/  F2I.FTZ.TRUNC.NTZ R4, R4 ;  /* 0x0000000400047305 */ /* 0x000e24000021f100 */
[----:B0-----:R-:W-:Y:S01]  /*8490*/  PRMT R0, R4, 0x7610, R0 ;  /* 0x0000761004007816 */ /* 0x001fe20000000000 */
[----:B------:R-:W-:Y:S06]  /*84a0*/  BRA `(.L_x_17986) ;  /* 0x0000000000547947 */ /* 0x000fec0003800000 */
.L_x_17985:
        /* <DEDUP_REMOVED lines=16> */
.L_x_18013:
[----:B------:R-:W-:Y:S01]  /*85b0*/  PRMT R0, RZ, 0x7610, R0 ;  /* 0x00007610ff007816 */ /* 0x000fe20000000000 */
[----:B------:R-:W-:Y:S06]  /*85c0*/  BRA `(.L_x_17986) ;  /* 0x00000000000c7947 */ /* 0x000fec0003800000 */
.L_x_18010:
[----:B------:R1:W5:Y:S01]  /*85d0*/  LDG.E.U8 R0, desc[UR36][R2.64] ;  /* 0x0000002402007981 */ /* 0x000362000c1e1100 */
[----:B------:R-:W-:Y:S05]  /*85e0*/  BRA `(.L_x_17986) ;  /* 0x0000000000047947 */ /* 0x000fea0003800000 */
.L_x_18009:
[----:B------:R2:W5:Y:S02]  /*85f0*/  LDG.E.U8 R0, desc[UR36][R2.64] ;  /* 0x0000002402007981 */ /* 0x000564000c1e1100 */
.L_x_17986:
        /* <DEDUP_REMOVED lines=21> */
.L_x_18017:
[----:B------:R3:W-:Y:S01]  /*8750*/  STG.E.U8 desc[UR36][R16.64], R5 ;  /* 0x0000000510007986 */ /* 0x0007e2000c101124 */
[----:B------:R-:W-:Y:S05]  /*8760*/  BRA `(.L_x_18019) ;  /* 0x0000000c00987947 */ /* 0x000fea0003800000 */
.L_x_18016:
        /* <DEDUP_REMOVED lines=12> */
.L_x_18021:
[----:B------:R-:W-:-:S04]  /*8830*/  LOP3.LUT R5, R5, 0xffff, RZ, 0xc0, !PT ;  /* 0x0000ffff05057812 */ /* 0x000fc800078ec0ff */
[----:B------:R-:W-:-:S05]  /*8840*/  PRMT R3, R5, 0x8880, RZ ;  /* 0x0000888005037816 */ /* 0x000fca00000000ff */
[----:B------:R2:W-:Y:S01]  /*8850*/  STG.E desc[UR36][R16.64], R3 ;  /* 0x0000000310007986 */ /* 0x0005e2000c101924 */
[----:B------:R-:W-:Y:S05]  /*8860*/  BRA `(.L_x_18019) ;  /* 0x0000000c00587947 */ /* 0x000fea0003800000 */
.L_x_18020:
[----:B------:R-:W-:-:S04]  /*8870*/  PRMT R3, R5, 0x8880, RZ ;  /* 0x0000888005037816 */ /* 0x000fc800000000ff */
[----:B------:R-:W-:-:S05]  /*8880*/  PRMT R3, R3, 0x7710, RZ ;  /* 0x0000771003037816 */ /* 0x000fca00000000ff */
[----:B------:R0:W-:Y:S01]  /*8890*/  STG.E.U16 desc[UR36][R16.64], R3 ;  /* 0x0000000310007986 */ /* 0x0001e2000c101524 */
[----:B------:R-:W-:Y:S05]  /*88a0*/  BRA `(.L_x_18019) ;  /* 0x0000000c00487947 */ /* 0x000fea0003800000 */
.L_x_18015:
        /* <DEDUP_REMOVED lines=9> */
.L_x_18023:
[----:B------:R-:W0:Y:S02]  /*8940*/  I2F.S8 R0, R5 ;  /* 0x0000000500007306 */ /* 0x000e240000001400 */
[----:B0-----:R-:W-:-:S05]  /*8950*/  F2FP.F16.F32.PACK_AB R0, RZ, R0 ;  /* 0x00000000ff00723e */ /* 0x001fca00000000ff */
[----:B------:R0:W-:Y:S01]  /*8960*/  STG.E.U16 desc[UR36][R16.64], R0 ;  /* 0x0000000010007986 */ /* 0x0001e2000c101524 */
[----:B------:R-:W-:Y:S05]  /*8970*/  BRA `(.L_x_18019) ;  /* 0x0000000c00147947 */ /* 0x000fea0003800000 */
.L_x_18022:
        /* <DEDUP_REMOVED lines=10> */
.L_x_18025:
[----:B------:R-:W0:Y:S02]  /*8a20*/  I2F.S8 R5, R5 ;  /* 0x0000000500057306 */ /* 0x000e240000001400 */
[----:B0-----:R-:W-:-:S04]  /*8a30*/  F2FP.F16.F32.PACK_AB R3, RZ, R5 ;  /* 0x00000005ff03723e */ /* 0x001fc800000000ff */
[----:B------:R-:W-:-:S05]  /*8a40*/  PRMT R3, R3, 0x5410, RZ ;  /* 0x0000541003037816 */ /* 0x000fca00000000ff */
[----:B------:R0:W-:Y:S01]  /*8a50*/  STG.E desc[UR36][R16.64], R3 ;  /* 0x0000000310007986 */ /* 0x0001e2000c101924 */
[----:B------:R-:W-:Y:S05]  /*8a60*/  BRA `(.L_x_18019) ;  /* 0x0000000800d87947 */ /* 0x000fea0003800000 */
.L_x_18024:
[----:B------:R-:W-:-:S04]  /*8a70*/  PRMT R2, R5, 0x8880, RZ ;  /* 0x0000888005027816 */ /* 0x000fc800000000ff */
[----:B------:R-:W-:-:S06]  /*8a80*/  PRMT R2, R2, 0x7710, RZ ;  /* 0x0000771002027816 */ /* 0x000fcc00000000ff */
[----:B------:R-:W0:Y:S02]  /*8a90*/  I2F.F64.S16 R2, R2 ;  /* 0x0000000200027312 */ /* 0x000e240000101c00 */
[----:B0-----:R0:W-:Y:S01]  /*8aa0*/  STG.E.64 desc[UR36][R16.64], R2 ;  /* 0x0000000210007986 */ /* 0x0011e2000c101b24 */
[----:B------:R-:W-:Y:S05]  /*8ab0*/  BRA `(.L_x_18019) ;  /* 0x0000000800c47947 */ /* 0x000fea0003800000 */
.L_x_18014:
        /* <DEDUP_REMOVED lines=12> */
.L_x_18028:
[----:B------:R-:W-:Y:S02]  /*8b80*/  PRMT R4, R5, 0x8880, RZ ;  /* 0x0000888005047816 */ /* 0x000fe400000000ff */
[----:B------:R-:W-:Y:S02]  /*8b90*/  CS2R R6, SRZ ;  /* 0x0000000000067805 */ /* 0x000fe4000001ff00 */
[----:B------:R-:W-:-:S06]  /*8ba0*/  PRMT R4, R4, 0x7710, RZ ;  /* 0x0000771004047816 */ /* 0x000fcc00000000ff */
[----:B------:R-:W0:Y:S02]  /*8bb0*/  I2F.F64.S16 R4, R4 ;  /* 0x0000000400047312 */ /* 0x000e240000101c00 */
[----:B0-----:R0:W-:Y:S01]  /*8bc0*/  STG.E.128 desc[UR36][R16.64], R4 ;  /* 0x0000000410007986 */ /* 0x0011e2000c101d24 */
[----:B------:R-:W-:Y:S05]  /*8bd0*/  BRA `(.L_x_18019) ;  /* 0x00000008007c7947 */ /* 0x000fea0003800000 */
.L_x_18027:
        /* <DEDUP_REMOVED lines=21> */
.L_x_18032:
[----:B------:R-:W-:Y:S05]  /*8d30*/  BSYNC B0 ;  /* 0x0000000000007941 */ /* 0x000fea0003800000 */
.L_x_18031:
[----:B------:R-:W-:-:S05]  /*8d40*/  LOP3.LUT R3, R0, R3, RZ, 0xfc, !PT ;  /* 0x0000000300037212 */ /* 0x000fca00078efcff */
[----:B------:R0:W-:Y:S01]  /*8d50*/  STG.E.U8 desc[UR36][R16.64], R3 ;  /* 0x0000000310007986 */ /* 0x0001e2000c101124 */
[----:B------:R-:W-:Y:S05]  /*8d60*/  BRA `(.L_x_18019) ;  /* 0x0000000800187947 */ /* 0x000fea0003800000 */
.L_x_18030:
        /* <DEDUP_REMOVED lines=13> */
.L_x_18034:
[----:B------:R-:W-:Y:S01]  /*8e40*/  IMAD.MOV.U32 R0, RZ, RZ, 0x7f ;  /* 0x0000007fff007424 */ /* 0x000fe200078e00ff */
[----:B------:R-:W-:-:S04]  /*8e50*/  ISETP.GT.U32.AND P0, PT, R2, 0x7f800000, PT ;  /* 0x7f8000000200780c */ /* 0x000fc80003f04070 */
[----:B------:R-:W-:-:S09]  /*8e60*/  SEL R0, R0, 0x7c, P0 ;  /* 0x0000007c00007807 */ /* 0x000fd20000000000 */
.L_x_18035:
[----:B------:R-:W-:Y:S05]  /*8e70*/  BSYNC B0 ;  /* 0x0000000000007941 */ /* 0x000fea0003800000 */
.L_x_18033:
[----:B------:R-:W-:-:S04]  /*8e80*/  LOP3.LUT R2, R5, 0x80000000, RZ, 0xc0, !PT ;  /* 0x8000000005027812 */ /* 0x000fc800078ec0ff */
[----:B------:R-:W-:-:S04]  /*8e90*/  SHF.R.U32.HI R3, RZ, 0x18, R2 ;  /* 0x00000018ff037819 */ /* 0x000fc80000011602 */
[----:B------:R-:W-:-:S05]  /*8ea0*/  LOP3.LUT R3, R0, R3, RZ, 0xfc, !PT ;  /* 0x0000000300037212 */ /* 0x000fca00078efcff */
[----:B------:R0:W-:Y:S01]  /*8eb0*/  STG.E.U8 desc[UR36][R16.64], R3 ;  /* 0x0000000310007986 */ /* 0x0001e2000c101124 */
[----:B------:R-:W-:Y:S05]  /*8ec0*/  BRA `(.L_x_18019) ;  /* 0x0000000400c07947 */ /* 0x000fea0003800000 */
.L_x_18029:
[----:B------:R-:W0:Y:S02]  /*8ed0*/  I2F.S8 R0, R5 ;  /* 0x0000000500007306 */ /* 0x000e240000001400 */
[----:B0-----:R-:W-:-:S05]  /*8ee0*/  F2FP.BF16.F32.PACK_AB R0, RZ, R0 ;  /* 0x00000000ff00723e */ /* 0x001fca00000010ff */
[----:B------:R0:W-:Y:S01]  /*8ef0*/  STG.E.U16 desc[UR36][R16.64], R0 ;  /* 0x0000000010007986 */ /* 0x0001e2000c101524 */
[----:B------:R-:W-:Y:S05]  /*8f00*/  BRA `(.L_x_18019) ;  /* 0x0000000400b07947 */ /* 0x000fea0003800000 */
.L_x_18026:
        /* <DEDUP_REMOVED lines=12> */
.L_x_18038:
        /* <DEDUP_REMOVED lines=17> */
.L_x_18041:
[----:B------:R-:W-:-:S04]  /*90e0*/  LOP3.LUT R2, R5, 0x80000000, RZ, 0xc0, !PT ;  /* 0x8000000005027812 */ /* 0x000fc800078ec0ff */
[----:B------:R-:W-:-:S04]  /*90f0*/  SHF.R.U32.HI R3, RZ, 0x18, R2 ;  /* 0x00000018ff037819 */ /* 0x000fc80000011602 */
[----:B------:R-:W-:-:S04]  /*9100*/  LOP3.LUT R0, R0, R3, RZ, 0xfc, !PT ;  /* 0x0000000300007212 */ /* 0x000fc800078efcff */
[----:B------:R-:W-:-:S07]  /*9110*/  PRMT R8, R0, 0x7610, R8 ;  /* 0x0000761000087816 */ /* 0x000fce0000000008 */
.L_x_18040:
[----:B------:R-:W-:Y:S05]  /*9120*/  BSYNC B0 ;  /* 0x0000000000007941 */ /* 0x000fea0003800000 */
.L_x_18039:
[----:B------:R0:W-:Y:S01]  /*9130*/  STG.E.U8 desc[UR36][R16.64], R8 ;  /* 0x0000000810007986 */ /* 0x0001e2000c101124 */
[----:B------:R-:W-:Y:S05]  /*9140*/  BRA `(.L_x_18019) ;  /* 0x0000000400207947 */ /* 0x000fea0003800000 */
.L_x_18037:
        /* <DEDUP_REMOVED lines=17> */
.L_x_18044:
[----:B------:R-:W-:-:S04]  /*9260*/  LOP3.LUT R2, R5, 0x80000000, RZ, 0xc0, !PT ;  /* 0x8000000005027812 */ /* 0x000fc800078ec0ff */
[----:B------:R-:W-:-:S04]  /*9270*/  SHF.R.U32.HI R3, RZ, 0x18, R2 ;  /* 0x00000018ff037819 */ /* 0x000fc80000011602 */
[----:B------:R-:W-:-:S04]  /*9280*/  LOP3.LUT R0, R0, R3, RZ, 0xfc, !PT ;  /* 0x0000000300007212 */ /* 0x000fc800078efcff */
[----:B------:R-:W-:-:S07]  /*9290*/  PRMT R8, R0, 0x7610, R8 ;  /* 0x0000761000087816 */ /* 0x000fce0000000008 */
.L_x_18043:
[----:B------:R-:W-:Y:S05]  /*92a0*/  BSYNC B0 ;  /* 0x0000000000007941 */ /* 0x000fea0003800000 */
.L_x_18042:
[----:B------:R0:W-:Y:S01]  /*92b0*/  STG.E.U8 desc[UR36][R16.64], R8 ;  /* 0x0000000810007986 */ /* 0x0001e2000c101124 */
[----:B------:R-:W-:Y:S05]  /*92c0*/  BRA `(.L_x_18019) ;  /* 0x0000000000c07947 */ /* 0x000fea0003800000 */
.L_x_18036:
        /* <DEDUP_REMOVED lines=22> */
.L_x_18018:
        /* <DEDUP_REMOVED lines=16> */
.L_x_18047:
[----:B------:R-:W-:Y:S05]  /*9530*/  BRA `(.L_x_18019) ;  /* 0x0000000000247947 */ /* 0x000fea0003800000 */
.L_x_18046:
[----:B------:R-:W-:-:S04]  /*9540*/  LOP3.LUT R5, R5, 0xffff, RZ, 0xc0, !PT ;  /* 0x0000ffff05057812 */ /* 0x000fc800078ec0ff */
[----:B------:R-:W-:-:S05]  /*9550*/  PRMT R5, R5, 0x8880, RZ ;  /* 0x0000888005057816 */ /* 0x000fca00000000ff */
[----:B------:R-:W-:-:S05]  /*9560*/  IMAD.MOV.U32 R2, RZ, RZ, R5 ;  /* 0x000000ffff027224 */ /* 0x000fca00078e0005 */
[----:B------:R-:W-:-:S05]  /*9570*/  SHF.R.S32.HI R3, RZ, 0x1f, R2 ;  /* 0x0000001fff037819 */ /* 0x000fca0000011402 */
[----:B------:R0:W-:Y:S01]  /*9580*/  STG.E.64 desc[UR36][R16.64], R2 ;  /* 0x0000000210007986 */ /* 0x0001e2000c101b24 */
[----:B------:R-:W-:Y:S05]  /*9590*/  BRA `(.L_x_18019) ;  /* 0x00000000000c7947 */ /* 0x000fea0003800000 */
.L_x_18045:
[----:B------:R-:W-:-:S04]  /*95a0*/  LOP3.LUT R5, R5, 0xffff, RZ, 0xc0, !PT ;  /* 0x0000ffff05057812 */ /* 0x000fc800078ec0ff */
[----:B------:R-:W-:-:S05]  /*95b0*/  PRMT R3, R5, 0x8880, RZ ;  /* 0x0000888005037816 */ /* 0x000fca00000000ff */
[----:B------:R0:W-:Y:S02]  /*95c0*/  STG.E desc[UR36][R16.64], R3 ;  /* 0x0000000310007986 */ /* 0x0001e4000c101924 */
.L_x_18019:
[----:B------:R-:W-:-:S07]  /*95d0*/  VIADD R19, R19, 0x80 ;  /* 0x0000008013137836 */ /* 0x000fce0000000000 */
.L_x_17979:
[----:B------:R-:W-:Y:S05]  /*95e0*/  BSYNC B6 ;  /* 0x0000000000067941 */ /* 0x000fea0003800000 */
.L_x_17978:
        /* <DEDUP_REMOVED lines=306> */
.L_x_18048:
        /* <DEDUP_REMOVED lines=20> */
.L_x_18052:
[----:B------:R4:W5:Y:S01]  /*aa50*/  LDG.E.U8 R0, desc[UR36][R2.64] ;  /* 0x0000002402007981 */ /* 0x000962000c1e1100 */
[----:B------:R-:W-:Y:S05]  /*aa60*/  BRA `(.L_x_18054) ;  /* 0x0000000c00547947 */ /* 0x000fea0003800000 */
.L_x_18051:
        /* <DEDUP_REMOVED lines=8> */
.L_x_18056:
[----:B------:R2:W5:Y:S01]  /*aaf0*/  LDG.E.U8 R0, desc[UR36][R2.64] ;  /* 0x0000002402007981 */ /* 0x000562000c1e1100 */
[----:B------:R-:W-:Y:S05]  /*ab00*/  BRA `(.L_x_18054) ;  /* 0x0000000c002c7947 */ /* 0x000fea0003800000 */
.L_x_18055:
[----:B------:R0:W5:Y:S01]  /*ab10*/  LDG.E.U16 R0, desc[UR36][R2.64] ;  /* 0x0000002402007981 */ /* 0x000162000c1e1500 */
[----:B------:R-:W-:Y:S05]  /*ab20*/  BRA `(.L_x_18054) ;  /* 0x0000000c00247947 */ /* 0x000fea0003800000 */
.L_x_18050:
        /* <DEDUP_REMOVED lines=9> */
.L_x_18058:
[----:B------:R-:W2:Y:S02]  /*abc0*/  LDG.E.U16 R4, desc[UR36][R2.64] ;  /* 0x0000002402047981 */ /* 0x000ea4000c1e1500 */
[----:B--2---:R-:W-:-:S06]  /*abd0*/  HADD2.F32 R4, -RZ, R4.H0_H0 ;  /* 0x20000004ff047230 */ /* 0x004fcc0000004100 */
[----:B------:R-:W0:Y:S02]  /*abe0*/  F2I.FTZ.TRUNC.NTZ R4, R4 ;  /* 0x0000000400047305 */ /* 0x000e24000021f100 */
[----:B0-----:R-:W-:Y:S01]  /*abf0*/  PRMT R0, R4, 0x7610, R0 ;  /* 0x0000761004007816 */ /* 0x001fe20000000000 */
[----:B------:R-:W-:Y:S06]  /*ac00*/  BRA `(.L_x_18054) ;  /* 0x0000000800ec7947 */ /* 0x000fec0003800000 */
.L_x_18057:
        /* <DEDUP_REMOVED lines=9> */
.L_x_18060:
[----:B------:R-:W2:Y:S02]  /*aca0*/  LDG.E.U16 R2, desc[UR36][R2.64] ;  /* 0x0000002402027981 */ /* 0x000ea4000c1e1500 */
[----:B--2---:R-:W-:-:S06]  /*acb0*/  HADD2.F32 R4, -RZ, R2.H0_H0 ;  /* 0x20000002ff047230 */ /* 0x004fcc0000004100 */
[----:B------:R-:W0:Y:S02]  /*acc0*/  F2I.FTZ.TRUNC.NTZ R4, R4 ;  /* 0x0000000400047305 */ /* 0x000e24000021f100 */
[----:B0-----:R-:W-:Y:S01]  /*acd0*/  PRMT R0, R4, 0x7610, R0 ;  /* 0x0000761004007816 */ /* 0x001fe20000000000 */
[----:B------:R-:W-:Y:S06]  /*ace0*/  BRA `(.L_x_18054) ;  /* 0x0000000800b47947 */ /* 0x000fec0003800000 */
.L_x_18059:
[----:B------:R-:W2:Y:S02]  /*acf0*/  LDG.E.64 R2, desc[UR36][R2.64] ;  /* 0x0000002402027981 */ /* 0x000ea4000c1e1b00 */
[----:B--2---:R0:W1:Y:S01]  /*ad00*/  F2I.F64.TRUNC R0, R2 ;  /* 0x0000000200007311 */ /* 0x004062000030d100 */
[----:B------:R-:W-:Y:S05]  /*ad10*/  BRA `(.L_x_18054) ;  /* 0x0000000800a87947 */ /* 0x000fea0003800000 */
.L_x_18049:
        /* <DEDUP_REMOVED lines=12> */
.L_x_18063:
[----:B------:R-:W2:Y:S02]  /*ade0*/  LDG.E.64 R2, desc[UR36][R2.64] ;  /* 0x0000002402027981 */ /* 0x000ea4000c1e1b00 */
[----:B--2---:R0:W1:Y:S01]  /*adf0*/  F2I.F64.TRUNC R0, R2 ;  /* 0x0000000200007311 */ /* 0x004062000030d100 */
[----:B------:R-:W-:Y:S05]  /*ae00*/  BRA `(.L_x_18054) ;  /* 0x00000008006c7947 */ /* 0x000fea0003800000 */
.L_x_18062:
        /* <DEDUP_REMOVED lines=28> */
.L_x_18065:
        /* <DEDUP_REMOVED lines=15> */
.L_x_18064:
[----:B------:R-:W2:Y:S02]  /*b0c0*/  LDG.E.U16 R4, desc[UR36][R2.64] ;  /* 0x0000002402047981 */ /* 0x000ea4000c1e1500 */
[----:B--2---:R-:W-:-:S06]  /*b0d0*/  IMAD.U32 R4, R4, 0x10000, RZ ;  /* 0x0001000004047824 */ /* 0x004fcc00078e00ff */
[----:B------:R-:W0:Y:S02]  /*b0e0*/  F2I.FTZ.TRUNC.NTZ R4, R4 ;  /* 0x0000000400047305 */ /* 0x000e24000021f100 */
[----:B0-----:R-:W-:Y:S01]  /*b0f0*/  PRMT R0, R4, 0x7610, R0 ;  /* 0x0000761004007816 */ /* 0x001fe20000000000 */
[----:B------:R-:W-:Y:S06]  /*b100*/  BRA `(.L_x_18054) ;  /* 0x0000000400ac7947 */ /* 0x000fec0003800000 */
.L_x_18061:
        /* <DEDUP_REMOVED lines=10> */
.L_x_18068:
        /* <DEDUP_REMOVED lines=21> */
.L_x_18072:
[----:B------:R-:W-:Y:S05]  /*b300*/  BSYNC B1 ;  /* 0x0000000000017941 */ /* 0x000fea0003800000 */
.L_x_18071:
[----:B------:R-:W-:Y:S01]  /*b310*/  IMAD.SHL.U32 R2, R2, 0x100000, RZ ;  /* 0x0010000002027824 */ /* 0x000fe200078e00ff */
[----:B------:R-:W-:-:S04]  /*b320*/  LEA R3, R0, 0x3b800000, 0x17 ;  /* 0x3b80000000037811 */ /* 0x000fc800078eb8ff */
[----:B------:R-:W-:-:S07]  /*b330*/  LOP3.LUT R4, R3, R2, R4, 0xfe, !PT ;  /* 0x0000000203047212 */ /* 0x000fce00078efe04 */
.L_x_18070:
[----:B------:R-:W-:Y:S05]  /*b340*/  BSYNC B0 ;  /* 0x0000000000007941 */ /* 0x000fea0003800000 */
.L_x_18069:
[----:B------:R-:W0:Y:S02]  /*b350*/  F2I.FTZ.TRUNC.NTZ R4, R4 ;  /* 0x0000000400047305 */ /* 0x000e24000021f100 */
[----:B0-----:R-:W-:Y:S01]  /*b360*/  PRMT R0, R4, 0x7610, R0 ;  /* 0x0000761004007816 */ /* 0x001fe20000000000 */
[----:B------:R-:W-:Y:S06]  /*b370*/  BRA `(.L_x_18054) ;  /* 0x0000000400107947 */ /* 0x000fec0003800000 */
.L_x_18067:
        /* <DEDUP_REMOVED lines=21> */
.L_x_18076:
[----:B------:R-:W-:Y:S05]  /*b4d0*/  BSYNC B1 ;  /* 0x0000000000017941 */ /* 0x000fea0003800000 */
.L_x_18075:
[----:B------:R-:W-:Y:S01]  /*b4e0*/  IMAD.SHL.U32 R2, R2, 0x200000, RZ ;  /* 0x0020000002027824 */ /* 0x000fe200078e00ff */
[----:B------:R-:W-:-:S04]  /*b4f0*/  LEA R3, R0, 0x37800000, 0x17 ;  /* 0x3780000000037811 */ /* 0x000fc800078eb8ff */
[----:B------:R-:W-:-:S07]  /*b500*/  LOP3.LUT R4, R3, R2, R4, 0xfe, !PT ;  /* 0x0000000203047212 */ /* 0x000fce00078efe04 */
.L_x_18074:
[----:B------:R-:W-:Y:S05]  /*b510*/  BSYNC B0 ;  /* 0x0000000000007941 */ /* 0x000fea0003800000 */
.L_x_18073:
[----:B------:R-:W0:Y:S02]  /*b520*/  F2I.FTZ.TRUNC.NTZ R4, R4 ;  /* 0x0000000400047305 */ /* 0x000e24000021f100 */
[----:B0-----:R-:W-:Y:S01]  /*b530*/  PRMT R0, R4, 0x7610, R0 ;  /* 0x0000761004007816 */ /* 0x001fe20000000000 */
[----:B------:R-:W-:Y:S06]  /*b540*/  BRA `(.L_x_18054) ;  /* 0x00000000009c7947 */ /* 0x000fec0003800000 */
.L_x_18066:
        /* <DEDUP_REMOVED lines=14> */
.L_x_18080:
[----:B------:R-:W-:Y:S05]  /*b630*/  BSYNC B0 ;  /* 0x0000000000007941 */ /* 0x000fea0003800000 */
.L_x_18079:
[----:B------:R-:W0:Y:S02]  /*b640*/  F2I.FTZ.TRUNC.NTZ R4, R4 ;  /* 0x0000000400047305 */ /* 0x000e24000021f100 */
[----:B0-----:R-:W-:Y:S01]  /*b650*/  PRMT R0, R4, 0x7610, R0 ;  /* 0x0000761004007816 */ /* 0x001fe20000000000 */
[----:B------:R-:W-:Y:S06]  /*b660*/  BRA `(.L_x_18054) ;  /* 0x0000000000547947 */ /* 0x000fec0003800000 */
.L_x_18053:
        /* <DEDUP_REMOVED lines=16> */
.L_x_18081:
[----:B------:R-:W-:Y:S01]  /*b770*/  PRMT R0, RZ, 0x7610, R0 ;  /* 0x00007610ff007816 */ /* 0x000fe20000000000 */
[----:B------:R-:W-:Y:S06]  /*b780*/  BRA `(.L_x_18054) ;  /* 0x00000000000c7947 */ /* 0x000fec0003800000 */
.L_x_18078:
[----:B------:R0:W5:Y:S01]  /*b790*/  LDG.E.U8 R0, desc[UR36][R2.64] ;  /* 0x0000002402007981 */ /* 0x000162000c1e1100 */
[----:B------:R-:W-:Y:S05]  /*b7a0*/  BRA `(.L_x_18054) ;  /* 0x0000000000047947 */ /* 0x000fea0003800000 */
.L_x_18077:
[----:B------:R0:W5:Y:S02]  /*b7b0*/  LDG.E.U8 R0, desc[UR36][R2.64] ;  /* 0x0000002402007981 */ /* 0x000164000c1e1100 */
.L_x_18054:
        /* <DEDUP_REMOVED lines=21> */
.L_x_18085:
[----:B------:R-:W-:Y:S01]  /*b910*/  STG.E.U8 desc[UR36][R16.64], R5 ;  /* 0x0000000510007986 */ /* 0x000fe2000c101124 */
[----:B------:R-:W-:Y:S05]  /*b920*/  EXIT ;  /* 0x000000000000794d */ /* 0x000fea0003800000 */
.L_x_18084:
        /* <DEDUP_REMOVED lines=12> */
.L_x_18088:
[----:B------:R-:W-:-:S04]  /*b9f0*/  LOP3.LUT R5, R5, 0xffff, RZ, 0xc0, !PT ;  /* 0x0000ffff05057812 */ /* 0x000fc800078ec0ff */
[----:B------:R-:W-:-:S05]  /*ba00*/  PRMT R3, R5, 0x8880, RZ ;  /* 0x0000888005037816 */ /* 0x000fca00000000ff */
[----:B------:R-:W-:Y:S01]  /*ba10*/  STG.E desc[UR36][R16.64], R3 ;  /* 0x0000000310007986 */ /* 0x000fe2000c101924 */
[----:B------:R-:W-:Y:S05]  /*ba20*/  EXIT ;  /* 0x000000000000794d */ /* 0x000fea0003800000 */
.L_x_18087:
[----:B------:R-:W-:-:S04]  /*ba30*/  PRMT R3, R5, 0x8880, RZ ;  /* 0x0000888005037816 */ /* 0x000fc800000000ff */
[----:B------:R-:W-:-:S05]  /*ba40*/  PRMT R3, R3, 0x7710, RZ ;  /* 0x0000771003037816 */ /* 0x000fca00000000ff */
[----:B------:R-:W-:Y:S01]  /*ba50*/  STG.E.U16 desc[UR36][R16.64], R3 ;  /* 0x0000000310007986 */ /* 0x000fe2000c101524 */
[----:B------:R-:W-:Y:S05]  /*ba60*/  EXIT ;  /* 0x000000000000794d */ /* 0x000fea0003800000 */
.L_x_18083:
        /* <DEDUP_REMOVED lines=9> */
.L_x_18090:
[----:B------:R-:W0:Y:S02]  /*bb00*/  I2F.S8 R0, R5 ;  /* 0x0000000500007306 */ /* 0x000e240000001400 */
[----:B0-----:R-:W-:-:S05]  /*bb10*/  F2FP.F16.F32.PACK_AB R0, RZ, R0 ;  /* 0x00000000ff00723e */ /* 0x001fca00000000ff */
[----:B------:R-:W-:Y:S01]  /*bb20*/  STG.E.U16 desc[UR36][R16.64], R0 ;  /* 0x0000000010007986 */ /* 0x000fe2000c101524 */
[----:B------:R-:W-:Y:S05]  /*bb30*/  EXIT ;  /* 0x000000000000794d */ /* 0x000fea0003800000 */
.L_x_18089:
        /* <DEDUP_REMOVED lines=10> */
.L_x_18092:
[----:B------:R-:W0:Y:S02]  /*bbe0*/  I2F.S8 R5, R5 ;  /* 0x0000000500057306 */ /* 0x000e240000001400 */
[----:B0-----:R-:W-:-:S04]  /*bbf0*/  F2FP.F16.F32.PACK_AB R3, RZ, R5 ;  /* 0x00000005ff03723e */ /* 0x001fc800000000ff */
[----:B------:R-:W-:-:S05]  /*bc00*/  PRMT R3, R3, 0x5410, RZ ;  /* 0x0000541003037816 */ /* 0x000fca00000000ff */
[----:B------:R-:W-:Y:S01]  /*bc10*/  STG.E desc[UR36][R16.64], R3 ;  /* 0x0000000310007986 */ /* 0x000fe2000c101924 */
[----:B------:R-:W-:Y:S05]  /*bc20*/  EXIT ;  /* 0x000000000000794d */ /* 0x000fea0003800000 */
.L_x_18091:
[----:B------:R-:W-:-:S04]  /*bc30*/  PRMT R2, R5, 0x8880, RZ ;  /* 0x0000888005027816 */ /* 0x000fc800000000ff */
[----:B------:R-:W-:-:S06]  /*bc40*/  PRMT R2, R2, 0x7710, RZ ;  /* 0x0000771002027816 */ /* 0x000fcc00000000ff */
[----:B------:R-:W0:Y:S02]  /*bc50*/  I2F.F64.S16 R2, R2 ;  /* 0x0000000200027312 */ /* 0x000e240000101c00 */
[----:B0-----:R-:W-:Y:S01]  /*bc60*/  STG.E.64 desc[UR36][R16.64], R2 ;  /* 0x0000000210007986 */ /* 0x001fe2000c101b24 */
[----:B------:R-:W-:Y:S05]  /*bc70*/  EXIT ;  /* 0x000000000000794d */ /* 0x000fea0003800000 */
.L_x_18082:
        /* <DEDUP_REMOVED lines=12> */
.L_x_18095:
[----:B------:R-:W-:Y:S02]  /*bd40*/  PRMT R4, R5, 0x8880, RZ ;  /* 0x0000888005047816 */ /* 0x000fe400000000ff */
[----:B------:R-:W-:Y:S02]  /*bd50*/  CS2R R6, SRZ ;  /* 0x0000000000067805 */ /* 0x000fe4000001ff00 */
[----:B------:R-:W-:-:S06]  /*bd60*/  PRMT R4, R4, 0x7710, RZ ;  /* 0x0000771004047816 */ /* 0x000fcc00000000ff */
[----:B------:R-:W0:Y:S02]  /*bd70*/  I2F.F64.S16 R4, R4 ;  /* 0x0000000400047312 */ /* 0x000e240000101c00 */
[----:B0-----:R-:W-:Y:S01]  /*bd80*/  STG.E.128 desc[UR36][R16.64], R4 ;  /* 0x0000000410007986 */ /* 0x001fe2000c101d24 */
[----:B------:R-:W-:Y:S05]  /*bd90*/  EXIT ;  /* 0x000000000000794d */ /* 0x000fea0003800000 */
.L_x_18094:
        /* <DEDUP_REMOVED lines=21> */
.L_x_18099:
[----:B------:R-:W-:Y:S05]  /*bef0*/  BSYNC B0 ;  /* 0x0000000000007941 */ /* 0x000fea0003800000 */
.L_x_18098:
[----:B------:R-:W-:-:S05]  /*bf00*/  LOP3.LUT R3, R0, R3, RZ, 0xfc, !PT ;  /* 0x0000000300037212 */ /* 0x000fca00078efcff */
[----:B------:R-:W-:Y:S01]  /*bf10*/  STG.E.U8 desc[UR36][R16.64], R3 ;  /* 0x0000000310007986 */ /* 0x000fe2000c101124 */
[----:B------:R-:W-:Y:S05]  /*bf20*/  EXIT ;  /* 0x000000000000794d */ /* 0x000fea0003800000 */
.L_x_18097:
        /* <DEDUP_REMOVED lines=13> */
.L_x_18101:
[----:B------:R-:W-:Y:S01]  /*c000*/  IMAD.MOV.U32 R0, RZ, RZ, 0x7f ;  /* 0x0000007fff007424 */ /* 0x000fe200078e00ff */
[----:B------:R-:W-:-:S04]  /*c010*/  ISETP.GT.U32.AND P0, PT, R2, 0x7f800000, PT ;  /* 0x7f8000000200780c */ /* 0x000fc80003f04070 */
[----:B------:R-:W-:-:S09]  /*c020*/  SEL R0, R0, 0x7c, P0 ;  /* 0x0000007c00007807 */ /* 0x000fd20000000000 */
.L_x_18102:
[----:B------:R-:W-:Y:S05]  /*c030*/  BSYNC B0 ;  /* 0x0000000000007941 */ /* 0x000fea0003800000 */
.L_x_18100:
[----:B------:R-:W-:-:S04]  /*c040*/  LOP3.LUT R2, R5, 0x80000000, RZ, 0xc0, !PT ;  /* 0x8000000005027812 */ /* 0x000fc800078ec0ff */
[----:B------:R-:W-:-:S04]  /*c050*/  SHF.R.U32.HI R3, RZ, 0x18, R2 ;  /* 0x00000018ff037819 */ /* 0x000fc80000011602 */
[----:B------:R-:W-:-:S05]  /*c060*/  LOP3.LUT R3, R0, R3, RZ, 0xfc, !PT ;  /* 0x0000000300037212 */ /* 0x000fca00078efcff */
[----:B------:R-:W-:Y:S01]  /*c070*/  STG.E.U8 desc[UR36][R16.64], R3 ;  /* 0x0000000310007986 */ /* 0x000fe2000c101124 */
[----:B------:R-:W-:Y:S05]  /*c080*/  EXIT ;  /* 0x000000000000794d */ /* 0x000fea0003800000 */
.L_x_18096:
[----:B------:R-:W0:Y:S02]  /*c090*/  I2F.S8 R0, R5 ;  /* 0x0000000500007306 */ /* 0x000e240000001400 */
[----:B0-----:R-:W-:-:S05]  /*c0a0*/  F2FP.BF16.F32.PACK_AB R0, RZ, R0 ;  /* 0x00000000ff00723e */ /* 0x001fca00000010ff */
[----:B------:R-:W-:Y:S01]  /*c0b0*/  STG.E.U16 desc[UR36][R16.64], R0 ;  /* 0x0000000010007986 */ /* 0x000fe2000c101524 */
[----:B------:R-:W-:Y:S05]  /*c0c0*/  EXIT ;  /* 0x000000000000794d */ /* 0x000fea0003800000 */
.L_x_18093:
        /* <DEDUP_REMOVED lines=12> */
.L_x_18105:
        /* <DEDUP_REMOVED lines=17> */
.L_x_18108:
[----:B------:R-:W-:-:S04]  /*c2a0*/  LOP3.LUT R2, R5, 0x80000000, RZ, 0xc0, !PT ;  /* 0x8000000005027812 */ /* 0x000fc800078ec0ff */
[----:B------:R-:W-:-:S04]  /*c2b0*/  SHF.R.U32.HI R3, RZ, 0x18, R2 ;  /* 0x00000018ff037819 */ /* 0x000fc80000011602 */
[----:B------:R-:W-:-:S04]  /*c2c0*/  LOP3.LUT R0, R0, R3, RZ, 0xfc, !PT ;  /* 0x0000000300007212 */ /* 0x000fc800078efcff */
[----:B------:R-:W-:-:S07]  /*c2d0*/  PRMT R8, R0, 0x7610, R8 ;  /* 0x0000761000087816 */ /* 0x000fce0000000008 */
.L_x_18107:
[----:B------:R-:W-:Y:S05]  /*c2e0*/  BSYNC B0 ;  /* 0x0000000000007941 */ /* 0x000fea0003800000 */
.L_x_18106:
[----:B------:R-:W-:Y:S01]  /*c2f0*/  STG.E.U8 desc[UR36][R16.64], R8 ;  /* 0x0000000810007986 */ /* 0x000fe2000c101124 */
[----:B------:R-:W-:Y:S05]  /*c300*/  EXIT ;  /* 0x000000000000794d */ /* 0x000fea0003800000 */
.L_x_18104:
        /* <DEDUP_REMOVED lines=17> */
.L_x_18111:
[----:B------:R-:W-:-:S04]  /*c420*/  LOP3.LUT R2, R5, 0x80000000, RZ, 0xc0, !PT ;  /* 0x8000000005027812 */ /* 0x000fc800078ec0ff */
[----:B------:R-:W-:-:S04]  /*c430*/  SHF.R.U32.HI R3, RZ, 0x18, R2 ;  /* 0x00000018ff037819 */ /* 0x000fc80000011602 */
[----:B------:R-:W-:-:S04]  /*c440*/  LOP3.LUT R0, R0, R3, RZ, 0xfc, !PT ;  /* 0x0000000300007212 */ /* 0x000fc800078efcff */
[----:B------:R-:W-:-:S07]  /*c450*/  PRMT R8, R0, 0x7610, R8 ;  /* 0x0000761000087816 */ /* 0x000fce0000000008 */
.L_x_18110:
[----:B------:R-:W-:Y:S05]  /*c460*/  BSYNC B0 ;  /* 0x0000000000007941 */ /* 0x000fea0003800000 */
.L_x_18109:
[----:B------:R-:W-:Y:S01]  /*c470*/  STG.E.U8 desc[UR36][R16.64], R8 ;  /* 0x0000000810007986 */ /* 0x000fe2000c101124 */
[----:B------:R-:W-:Y:S05]  /*c480*/  EXIT ;  /* 0x000000000000794d */ /* 0x000fea0003800000 */
.L_x_18103:
        /* <DEDUP_REMOVED lines=22> */
.L_x_18086:
        /* <DEDUP_REMOVED lines=16> */
.L_x_18114:
[----:B------:R-:W-:Y:S05]  /*c6f0*/  EXIT ;  /* 0x000000000000794d */ /* 0x000fea0003800000 */
.L_x_18113:
[----:B------:R-:W-:-:S04]  /*c700*/  LOP3.LUT R5, R5, 0xffff, RZ, 0xc0, !PT ;  /* 0x0000ffff05057812 */ /* 0x000fc800078ec0ff */
[----:B------:R-:W-:-:S05]  /*c710*/  PRMT R5, R5, 0x8880, RZ ;  /* 0x0000888005057816 */ /* 0x000fca00000000ff */
[----:B------:R-:W-:-:S05]  /*c720*/  IMAD.MOV.U32 R2, RZ, RZ, R5 ;  /* 0x000000ffff027224 */ /* 0x000fca00078e0005 */
[----:B------:R-:W-:-:S05]  /*c730*/  SHF.R.S32.HI R3, RZ, 0x1f, R2 ;  /* 0x0000001fff037819 */ /* 0x000fca0000011402 */
[----:B------:R-:W-:Y:S01]  /*c740*/  STG.E.64 desc[UR36][R16.64], R2 ;  /* 0x0000000210007986 */ /* 0x000fe2000c101b24 */
[----:B------:R-:W-:Y:S05]  /*c750*/  EXIT ;  /* 0x000000000000794d */ /* 0x000fea0003800000 */
.L_x_18112:
[----:B------:R-:W-:-:S04]  /*c760*/  LOP3.LUT R5, R5, 0xffff, RZ, 0xc0, !PT ;  /* 0x0000ffff05057812 */ /* 0x000fc800078ec0ff */
[----:B------:R-:W-:-:S05]  /*c770*/  PRMT R3, R5, 0x8880, RZ ;  /* 0x0000888005037816 */ /* 0x000fca00000000ff */
[----:B------:R-:W-:Y:S01]  /*c780*/  STG.E desc[UR36][R16.64], R3 ;  /* 0x0000000310007986 */ /* 0x000fe2000c101924 */
[----:B------:R-:W-:Y:S05]  /*c790*/  EXIT ;  /* 0x000000000000794d */ /* 0x000fea0003800000 */
.L_x_18115:
        /* <DEDUP_REMOVED lines=14> */
.L_x_20673:


//--------------------- .text._ZN2at6native27unrolled_elementwise_kernelINS0_13AUnaryFunctorIaaaZZZNS0_18lshift_kernel_cudaERNS_18TensorIteratorBaseEENKUlvE_clEvENKUlvE0_clEvEUlaaE_EESt5arrayIPcLm2EELi4E23TrivialOffsetCalculatorILi1EjESD_NS0_6memory12LoadWithCastILi1EEENSE_13StoreWithCastILi1EEEEEviT_T0_T2_T3_T4_T5_ --------------------------
	.section	.text._ZN2at6native27unrolled_elementwise_kernelINS0_13AUnaryFunctorIaaaZZZNS0_18lshift_kernel_cudaERNS_18TensorIteratorBaseEENKUlvE_clEvENKUlvE0_clEvEUlaaE_EESt5arrayIPcLm2EELi4E23TrivialOffsetCalculatorILi1EjESD_NS0_6memory12LoadWithCastILi1EEENSE_13StoreWithCastILi1EEEEEviT_T0_T2_T3_T4_T5_,"ax",@progbits
	.align	128
        .global         _ZN2at6native27unrolled_elementwise_kernelINS0_13AUnaryFunctorIaaaZZZNS0_18lshift_kernel_cudaERNS_18TensorIteratorBaseEENKUlvE_clEvENKUlvE0_clEvEUlaaE_EESt5arrayIPcLm2EELi4E23TrivialOffsetCalculatorILi1EjESD_NS0_6memory12LoadWithCastILi1EEENSE_13StoreWithCastILi1EEEEEviT_T0_T2_T3_T4_T5_
        .type           _ZN2at6native27unrolled_elementwise_kernelINS0_13AUnaryFunctorIaaaZZZNS0_18lshift_kernel_cudaERNS_18TensorIteratorBaseEENKUlvE_clEvENKUlvE0_clEvEUlaaE_EESt5arrayIPcLm2EELi4E23TrivialOffsetCalculatorILi1EjESD_NS0_6memory12LoadWithCastILi1EEENSE_13StoreWithCastILi1EEEEEviT_T0_T2_T3_T4_T5_,@function
        .size           _ZN2at6native27unrolled_elementwise_kernelINS0_13AUnaryFunctorIaaaZZZNS0_18lshift_kernel_cudaERNS_18TensorIteratorBaseEENKUlvE_clEvENKUlvE0_clEvEUlaaE_EESt5arrayIPcLm2EELi4E23TrivialOffsetCalculatorILi1EjESD_NS0_6memory12LoadWithCastILi1EEENSE_13StoreWithCastILi1EEEEEviT_T0_T2_T3_T4_T5_,(.L_x_20674 - _ZN2at6native27unrolled_elementwise_kernelINS0_13AUnaryFunctorIaaaZZZNS0_18lshift_kernel_cudaERNS_18TensorIteratorBaseEENKUlvE_clEvENKUlvE0_clEvEUlaaE_EESt5arrayIPcLm2EELi4E23TrivialOffsetCalculatorILi1EjESD_NS0_6memory12LoadWithCastILi1EEENSE_13StoreWithCastILi1EEEEEviT_T0_T2_T3_T4_T5_)
        .other          _ZN2at6native27unrolled_elementwise_kernelINS0_13AUnaryFunctorIaaaZZZNS0_18lshift_kernel_cudaERNS_18TensorIteratorBaseEENKUlvE_clEvENKUlvE0_clEvEUlaaE_EESt5arrayIPcLm2EELi4E23TrivialOffsetCalculatorILi1EjESD_NS0_6memory12LoadWithCastILi1EEENSE_13StoreWithCastILi1EEEEEviT_T0_T2_T3_T4_T5_,@"STO_CUDA_ENTRY STV_DEFAULT"
_ZN2at6native27unrolled_elementwise_kernelINS0_13AUnaryFunctorIaaaZZZNS0_18lshift_kernel_cudaERNS_18TensorIteratorBaseEENKUlvE_clEvENKUlvE0_clEvEUlaaE_EESt5arrayIPcLm2EELi4E23TrivialOffsetCalculatorILi1EjESD_NS0_6memory12LoadWithCastILi1EEENSE_13StoreWithCastILi1EEEEEviT_T0_T2_T3_T4_T5_:
.text._ZN2at6native27unrolled_elementwise_kernelINS0_13AUnaryFunctorIaaaZZZNS0_18lshift_kernel_cudaERNS_18TensorIteratorBaseEENKUlvE_clEvENKUlvE0_clEvEUlaaE_EESt5arrayIPcLm2EELi4E23TrivialOffsetCalculatorILi1EjESD_NS0_6memory12LoadWithCastILi1EEENSE_13StoreWithCastILi1EEEEEviT_T0_T2_T3_T4_T5_:
        /* <DEDUP_REMOVED lines=31> */
.L_x_18121:
[----:B------:R3:W5:Y:S01]  /*01f0*/  LDG.E.U8 R18, desc[UR36][R2.64] ;  /* 0x0000002402127981 */ /* 0x000762000c1e1100 */
[----:B------:R-:W-:Y:S05]  /*0200*/  BRA `(.L_x_18123) ;  /* 0x0000000c00587947 */ /* 0x000fea0003800000 */
.L_x_18120:
        /* <DEDUP_REMOVED lines=8> */
.L_x_18125:
[----:B------:R1:W5:Y:S01]  /*0290*/  LDG.E.U8 R18, desc[UR36][R2.64] ;  /* 0x0000002402127981 */ /* 0x000362000c1e1100 */
[----:B------:R-:W-:Y:S05]  /*02a0*/  BRA `(.L_x_18123) ;  /* 0x0000000c00307947 */ /* 0x000fea0003800000 */
.L_x_18124:
[----:B------:R2:W5:Y:S01]  /*02b0*/  LDG.E.U16 R18, desc[UR36][R2.64] ;  /* 0x0000002402127981 */ /* 0x000562000c1e1500 */
[----:B------:R-:W-:Y:S05]  /*02c0*/  BRA `(.L_x_18123) ;  /* 0x0000000c00287947 */ /* 0x000fea0003800000 */
.L_x_18119:
        /* <DEDUP_REMOVED lines=9> */
.L_x_18127:
[----:B------:R-:W2:Y:S02]  /*0360*/  LDG.E.U16 R0, desc[UR36][R2.64] ;  /* 0x0000002402007981 */ /* 0x000ea4000c1e1500 */
[----:B--2---:R-:W-:-:S06]  /*0370*/  HADD2.F32 R0, -RZ, R0.H0_H0 ;  /* 0x20000000ff007230 */ /* 0x004fcc0000004100 */
[----:B------:R-:W0:Y:S02]  /*0380*/  F2I.FTZ.TRUNC.NTZ R0, R0 ;  /* 0x0000000000007305 */ /* 0x000e24000021f100 */
[----:B0-----:R-:W-:Y:S01]  /*0390*/  PRMT R18, R0, 0x7610, R18 ;  /* 0x0000761000127816 */ /* 0x001fe20000000012 */
[----:B------:R-:W-:Y:S06]  /*03a0*/  BRA `(.L_x_18123) ;  /* 0x0000000800f07947 */ /* 0x000fec0003800000 */
.L_x_18126:
        /* <DEDUP_REMOVED lines=9> */
.L_x_18129:
[----:B------:R-:W2:Y:S02]  /*0440*/  LDG.E.U16 R2, desc[UR36][R2.64] ;  /* 0x0000002402027981 */ /* 0x000ea4000c1e1500 */
[----:B--2---:R-:W-:-:S06]  /*0450*/  HADD2.F32 R0, -RZ, R2.H0_H0 ;  /* 0x20000002ff007230 */ /* 0x004fcc0000004100 */
[----:B------:R-:W0:Y:S02]  /*0460*/  F2I.FTZ.TRUNC.NTZ R0, R0 ;  /* 0x0000000000007305 */ /* 0x000e24000021f100 */
[----:B0-----:R-:W-:Y:S01]  /*0470*/  PRMT R18, R0, 0x7610, R18 ;  /* 0x0000761000127816 */ /* 0x001fe20000000012 */
[----:B------:R-:W-:Y:S06]  /*0480*/  BRA `(.L_x_18123) ;  /* 0x0000000800b87947 */ /* 0x000fec0003800000 */
.L_x_18128:
[----:B------:R-:W2:Y:S02]  /*0490*/  LDG.E.64 R2, desc[UR36][R2.64] ;  /* 0x0000002402027981 */ /* 0x000ea4000c1e1b00 */
[----:B--2---:R0:W1:Y:S01]  /*04a0*/  F2I.F64.TRUNC R18, R2 ;  /* 0x0000000200127311 */ /* 0x004062000030d100 */
[----:B------:R-:W-:Y:S05]  /*04b0*/  BRA `(.L_x_18123) ;  /* 0x0000000800ac7947 */ /* 0x000fea0003800000 */
.L_x_18118:
        /* <DEDUP_REMOVED lines=12> */
.L_x_18132:
[----:B------:R-:W2:Y:S02]  /*0580*/  LDG.E.64 R2, desc[UR36][R2.64] ;  /* 0x0000002402027981 */ /* 0x000ea4000c1e1b00 */
[----:B--2---:R0:W1:Y:S01]  /*0590*/  F2I.F64.TRUNC R18, R2 ;  /* 0x0000000200127311 */ /* 0x004062000030d100 */
[----:B------:R-:W-:Y:S05]  /*05a0*/  BRA `(.L_x_18123) ;  /* 0x0000000800707947 */ /* 0x000fea0003800000 */
.L_x_18131:
        /* <DEDUP_REMOVED lines=28> */
.L_x_18134:
        /* <DEDUP_REMOVED lines=16> */
.L_x_18133:
[----:B------:R-:W2:Y:S02]  /*0870*/  LDG.E.U16 R0, desc[UR36][R2.64] ;  /* 0x0000002402007981 */ /* 0x000ea4000c1e1500 */
[----:B--2---:R-:W-:-:S06]  /*0880*/  IMAD.U32 R0, R0, 0x10000, RZ ;  /* 0x0001000000007824 */ /* 0x004fcc00078e00ff */
[----:B------:R-:W0:Y:S02]  /*0890*/  F2I.FTZ.TRUNC.NTZ R0, R0 ;  /* 0x0000000000007305 */ /* 0x000e24000021f100 */
[----:B0-----:R-:W-:Y:S01]  /*08a0*/  PRMT R18, R0, 0x7610, R18 ;  /* 0x0000761000127816 */ /* 0x001fe20000000012 */
[----:B------:R-:W-:Y:S06]  /*08b0*/  BRA `(.L_x_18123) ;  /* 0x0000000400ac7947 */ /* 0x000fec0003800000 */
.L_x_18130:
        /* <DEDUP_REMOVED lines=10> */
.L_x_18137:
        /* <DEDUP_REMOVED lines=21> */
.L_x_18141:
[----:B------:R-:W-:Y:S05]  /*0ab0*/  BSYNC B1 ;  /* 0x0000000000017941 */ /* 0x000fea0003800000 */
.L_x_18140:
[----:B------:R-:W-:Y:S01]  /*0ac0*/  LEA R3, R0, 0x3b800000, 0x17 ;  /* 0x3b80000000037811 */ /* 0x000fe200078eb8ff */
[----:B------:R-:W-:-:S05]  /*0ad0*/  IMAD.SHL.U32 R0, R2, 0x100000, RZ ;  /* 0x0010000002007824 */ /* 0x000fca00078e00ff */
[----:B------:R-:W-:-:S07]  /*0ae0*/  LOP3.LUT R0, R3, R0, R4, 0xfe, !PT ;  /* 0x0000000003007212 */ /* 0x000fce00078efe04 */
.L_x_18139:
[----:B------:R-:W-:Y:S05]  /*0af0*/  BSYNC B0 ;  /* 0x0000000000007941 */ /* 0x000fea0003800000 */
.L_x_18138:
[----:B------:R-:W0:Y:S02]  /*0b00*/  F2I.FTZ.TRUNC.NTZ R0, R0 ;  /* 0x0000000000007305 */ /* 0x000e24000021f100 */
[----:B0-----:R-:W-:Y:S01]  /*0b10*/  PRMT R18, R0, 0x7610, R18 ;  /* 0x0000761000127816 */ /* 0x001fe20000000012 */
[----:B------:R-:W-:Y:S06]  /*0b20*/  BRA `(.L_x_18123) ;  /* 0x0000000400107947 */ /* 0x000fec0003800000 */
.L_x_18136:
        /* <DEDUP_REMOVED lines=21> */
.L_x_18145:
[----:B------:R-:W-:Y:S05]  /*0c80*/  BSYNC B1 ;  /* 0x0000000000017941 */ /* 0x000fea0003800000 */
.L_x_18144:
[----:B------:R-:W-:Y:S01]  /*0c90*/  LEA R3, R0, 0x37800000, 0x17 ;  /* 0x3780000000037811 */ /* 0x000fe200078eb8ff */
[----:B------:R-:W-:-:S05]  /*0ca0*/  IMAD.SHL.U32 R0, R2, 0x200000, RZ ;  /* 0x0020000002007824 */ /* 0x000fca00078e00ff */
[----:B------:R-:W-:-:S07]  /*0cb0*/  LOP3.LUT R0, R3, R0, R4, 0xfe, !PT ;  /* 0x0000000003007212 */ /* 0x000fce00078efe04 */
.L_x_18143:
[----:B------:R-:W-:Y:S05]  /*0cc0*/  BSYNC B0 ;  /* 0x0000000000007941 */ /* 0x000fea0003800000 */
.L_x_18142:
[----:B------:R-:W0:Y:S02]  /*0cd0*/  F2I.FTZ.TRUNC.NTZ R0, R0 ;  /* 0x0000000000007305 */ /* 0x000e24000021f100 */
[----:B0-----:R-:W-:Y:S01]  /*0ce0*/  PRMT R18, R0, 0x7610, R18 ;  /* 0x0000761000127816 */ /* 0x001fe20000000012 */
[----:B------:R-:W-:Y:S06]  /*0cf0*/  BRA `(.L_x_18123) ;  /* 0x00000000009c7947 */ /* 0x000fec0003800000 */
.L_x_18135:
        /* <DEDUP_REMOVED lines=14> */
.L_x_18149:
[----:B------:R-:W-:Y:S05]  /*0de0*/  BSYNC B0 ;  /* 0x0000000000007941 */ /* 0x000fea0003800000 */
.L_x_18148:
[----:B------:R-:W0:Y:S02]  /*0df0*/  F2I.FTZ.TRUNC.NTZ R0, R0 ;  /* 0x0000000000007305 */ /* 0x000e24000021f100 */
[----:B0-----:R-:W-:Y:S01]  /*0e00*/  PRMT R18, R0, 0x7610, R18 ;  /* 0x0000761000127816 */ /* 0x001fe20000000012 */
[----:B------:R-:W-:Y:S06]  /*0e10*/  BRA `(.L_x_18123) ;  /* 0x0000000000547947 */ /* 0x000fec0003800000 */
.L_x_18122:
        /* <DEDUP_REMOVED lines=16> */
.L_x_18150:
[----:B------:R-:W-:Y:S01]  /*0f20*/  PRMT R18, RZ, 0x7610, R18 ;  /* 0x00007610ff127816 */ /* 0x000fe20000000012 */
[----:B------:R-:W-:Y:S06]  /*0f30*/  BRA `(.L_x_18123) ;  /* 0x00000000000c7947 */ /* 0x000fec0003800000 */
.L_x_18147:
[----:B------:R0:W5:Y:S01]  /*0f40*/  LDG.E.U8 R18, desc[UR36][R2.64] ;  /* 0x0000002402127981 */ /* 0x000162000c1e1100 */
[----:B------:R-:W-:Y:S05]  /*0f50*/  BRA `(.L_x_18123) ;  /* 0x0000000000047947 */ /* 0x000fea0003800000 */
.L_x_18146:
[----:B------:R0:W5:Y:S02]  /*0f60*/  LDG.E.U8 R18, desc[UR36][R2.64] ;  /* 0x0000002402127981 */ /* 0x000164000c1e1100 */
.L_x_18123:
[----:B------:R-:W2:Y:S02]  /*0f70*/  S2R R25, SR_TID.X ;  /* 0x0000000000197919 */ /* 0x000ea40000002100 */
[----:B--2---:R-:W-:-:S07]  /*0f80*/  VIADD R25, R25, 0x80 ;  /* 0x0000008019197836 */ /* 0x004fce0000000000 */
.L_x_18117:
[----:B------:R-:W-:Y:S05]  /*0f90*/  BSYNC B6 ;  /* 0x0000000000067941 */ /* 0x000fea0003800000 */
.L_x_18116:
        /* <DEDUP_REMOVED lines=23> */
.L_x_18156:
[----:B------:R0:W5:Y:S01]  /*1110*/  LDG.E.U8 R17, desc[UR36][R2.64] ;  /* 0x0000002402117981 */ /* 0x000162000c1e1100 */
[----:B------:R-:W-:Y:S05]  /*1120*/  BRA `(.L_x_18158) ;  /* 0x0000000c00547947 */ /* 0x000fea0003800000 */
.L_x_18155:
        /* <DEDUP_REMOVED lines=8> */
.L_x_18160:
[----:B------:R0:W5:Y:S01]  /*11b0*/  LDG.E.U8 R17, desc[UR36][R2.64] ;  /* 0x0000002402117981 */ /* 0x000162000c1e1100 */
[----:B------:R-:W-:Y:S05]  /*11c0*/  BRA `(.L_x_18158) ;  /* 0x0000000c002c7947 */ /* 0x000fea0003800000 */
.L_x_18159:
[----:B------:R0:W5:Y:S01]  /*11d0*/  LDG.E.U16 R17, desc[UR36][R2.64] ;  /* 0x0000002402117981 */ /* 0x000162000c1e1500 */
[----:B------:R-:W-:Y:S05]  /*11e0*/  BRA `(.L_x_18158) ;  /* 0x0000000c00247947 */ /* 0x000fea0003800000 */
.L_x_18154:
        /* <DEDUP_REMOVED lines=9> */
.L_x_18162:
[----:B------:R-:W2:Y:S02]  /*1280*/  LDG.E.U16 R0, desc[UR36][R2.64] ;  /* 0x0000002402007981 */ /* 0x000ea4000c1e1500 */
[----:B--2---:R-:W-:-:S06]  /*1290*/  HADD2.F32 R0, -RZ, R0.H0_H0 ;  /* 0x20000000ff007230 */ /* 0x004fcc0000004100 */
[----:B------:R-:W0:Y:S02]  /*12a0*/  F2I.FTZ.TRUNC.NTZ R0, R0 ;  /* 0x0000000000007305 */ /* 0x000e24000021f100 */
[----:B0-----:R-:W-:Y:S01]  /*12b0*/  PRMT R17, R0, 0x7610, R17 ;  /* 0x0000761000117816 */ /* 0x001fe20000000011 */
[----:B------:R-:W-:Y:S06]  /*12c0*/  BRA `(.L_x_18158) ;  /* 0x0000000800ec7947 */ /* 0x000fec0003800000 */
.L_x_18161:
        /* <DEDUP_REMOVED lines=9> */
.L_x_18164:
[----:B------:R-:W2:Y:S02]  /*1360*/  LDG.E.U16 R2, desc[UR36][R2.64] ;  /* 0x0000002402027981 */ /* 0x000ea4000c1e1500 */
[----:B--2---:R-:W-:-:S06]  /*1370*/  HADD2.F32 R0, -RZ, R2.H0_H0 ;  /* 0x20000002ff007230 */ /* 0x004fcc0000004100 */
[----:B------:R-:W0:Y:S02]  /*1380*/  F2I.FTZ.TRUNC.NTZ R0, R0 ;  /* 0x0000000000007305 */ /* 0x000e24000021f100 */
[----:B0-----:R-:W-:Y:S01]  /*1390*/  PRMT R17, R0, 0x7610, R17 ;  /* 0x0000761000117816 */ /* 0x001fe20000000011 */
[----:B------:R-:W-:Y:S06]  /*13a0*/  BRA `(.L_x_18158) ;  /* 0x0000000800b47947 */ /* 0x000fec0003800000 */
.L_x_18163:
[----:B------:R-:W2:Y:S02]  /*13b0*/  LDG.E.64 R2, desc[UR36][R2.64] ;  /* 0x0000002402027981 */ /* 0x000ea4000c1e1b00 */
[----:B--2---:R0:W1:Y:S01]  /*13c0*/  F2I.F64.TRUNC R17, R2 ;  /* 0x0000000200117311 */ /* 0x004062000030d100 */
[----:B------:R-:W-:Y:S05]  /*13d0*/  BRA `(.L_x_18158) ;  /* 0x0000000800a87947 */ /* 0x000fea0003800000 */
.L_x_18153:
        /* <DEDUP_REMOVED lines=12> */
.L_x_18167:
[----:B------:R-:W2:Y:S02]  /*14a0*/  LDG.E.64 R2, desc[UR36][R2.64] ;  /* 0x0000002402027981 */ /* 0x000ea4000c1e1b00 */
[----:B--2---:R0:W1:Y:S01]  /*14b0*/  F2I.F64.TRUNC R17, R2 ;  /* 0x0000000200117311 */ /* 0x004062000030d100 */
[----:B------:R-:W-:Y:S05]  /*14c0*/  BRA `(.L_x_18158) ;  /* 0x00000008006c7947 */ /* 0x000fea0003800000 */
.L_x_18166:
        /* <DEDUP_REMOVED lines=28> */
.L_x_18169:
        /* <DEDUP_REMOVED lines=15> */
.L_x_18168:
[----:B------:R-:W2:Y:S02]  /*1780*/  LDG.E.U16 R0, desc[UR36][R2.64] ;  /* 0x0000002402007981 */ /* 0x000ea4000c1e1500 */
[----:B--2---:R-:W-:-:S06]  /*1790*/  IMAD.U32 R0, R0, 0x10000, RZ ;  /* 0x0001000000007824 */ /* 0x004fcc00078e00ff */
[----:B------:R-:W0:Y:S02]  /*17a0*/  F2I.FTZ.TRUNC.NTZ R0, R0 ;  /* 0x0000000000007305 */ /* 0x000e24000021f100 */
[----:B0-----:R-:W-:Y:S01]  /*17b0*/  PRMT R17, R0, 0x7610, R17 ;  /* 0x0000761000117816 */ /* 0x001fe20000000011 */
[----:B------:R-:W-:Y:S06]  /*17c0*/  BRA `(.L_x_18158) ;  /* 0x0000000400ac7947 */ /* 0x000fec0003800000 */
.L_x_18165:
        /* <DEDUP_REMOVED lines=10> */
.L_x_18172:
        /* <DEDUP_REMOVED lines=21> */
.L_x_18176:
[----:B------:R-:W-:Y:S05]  /*19c0*/  BSYNC B1 ;  /* 0x0000000000017941 */ /* 0x000fea0003800000 */
.L_x_18175:
[----:B------:R-:W-:Y:S01]  /*19d0*/  LEA R3, R0, 0x3b800000, 0x17 ;  /* 0x3b80000000037811 */ /* 0x000fe200078eb8ff */
[----:B------:R-:W-:-:S05]  /*19e0*/  IMAD.SHL.U32 R0, R2, 0x100000, RZ ;  /* 0x0010000002007824 */ /* 0x000fca00078e00ff */
[----:B------:R-:W-:-:S07]  /*19f0*/  LOP3.LUT R0, R3, R0, R4, 0xfe, !PT ;  /* 0x0000000003007212 */ /* 0x000fce00078efe04 */
.L_x_18174:
[----:B------:R-:W-:Y:S05]  /*1a00*/  BSYNC B0 ;  /* 0x0000000000007941 */ /* 0x000fea0003800000 */
.L_x_18173:
[----:B------:R-:W0:Y:S02]  /*1a10*/  F2I.FTZ.TRUNC.NTZ R0, R0 ;  /* 0x0000000000007305 */ /* 0x000e24000021f100 */
[----:B0-----:R-:W-:Y:S01]  /*1a20*/  PRMT R17, R0, 0x7610, R17 ;  /* 0x0000761000117816 */ /* 0x001fe20000000011 */
[----:B------:R-:W-:Y:S06]  /*1a30*/  BRA `(.L_x_18158) ;  /* 0x0000000400107947 */ /* 0x000fec0003800000 */
.L_x_18171:
        /* <DEDUP_REMOVED lines=21> */
.L_x_18180:
[----:B------:R-:W-:Y:S05]  /*1b90*/  BSYNC B1 ;  /* 0x0000000000017941 */ /* 0x000fea0003800000 */
.L_x_18179:
[----:B------:R-:W-:Y:S01]  /*1ba0*/  LEA R3, R0, 0x37800000, 0x17 ;  /* 0x3780000000037811 */ /* 0x000fe200078eb8ff */
[----:B------:R-:W-:-:S05]  /*1bb0*/  IMAD.SHL.U32 R0, R2, 0x200000, RZ ;  /* 0x0020000002007824 */ /* 0x000fca00078e00ff */
[----:B------:R-:W-:-:S07]  /*1bc0*/  LOP3.LUT R0, R3, R0, R4, 0xfe, !PT ;  /* 0x0000000003007212 */ /* 0x000fce00078efe04 */
.L_x_18178:
[----:B------:R-:W-:Y:S05]  /*1bd0*/  BSYNC B0 ;  /* 0x0000000000007941 */ /* 0x000fea0003800000 */
.L_x_18177:
[----:B------:R-:W0:Y:S02]  /*1be0*/  F2I.FTZ.TRUNC.NTZ R0, R0 ;  /* 0x0000000000007305 */ /* 0x000e24000021f100 */
[----:B0-----:R-:W-:Y:S01]  /*1bf0*/  PRMT R17, R0, 0x7610, R17 ;  /* 0x0000761000117816 */ /* 0x001fe20000000011 */
[----:B------:R-:W-:Y:S06]  /*1c00*/  BRA `(.L_x_18158) ;  /* 0x00000000009c7947 */ /* 0x000fec0003800000 */
.L_x_18170:
        /* <DEDUP_REMOVED lines=14> */
.L_x_18184:
[----:B------:R-:W-:Y:S05]  /*1cf0*/  BSYNC B0 ;  /* 0x0000000000007941 */ /* 0x000fea0003800000 */
.L_x_18183:
[----:B------:R-:W0:Y:S02]  /*1d00*/  F2I.FTZ.TRUNC.NTZ R0, R0 ;  /* 0x0000000000007305 */ /* 0x000e24000021f100 */
[----:B0-----:R-:W-:Y:S01]  /*1d10*/  PRMT R17, R0, 0x7610, R17 ;  /* 0x0000761000117816 */ /* 0x001fe20000000011 */
[----:B------:R-:W-:Y:S06]  /*1d20*/  BRA `(.L_x_18158) ;  /* 0x0000000000547947 */ /* 0x000fec0003800000 */
.L_x_18157:
        /* <DEDUP_REMOVED lines=16> */
.L_x_18185:
[----:B------:R-:W-:Y:S01]  /*1e30*/  PRMT R17, RZ, 0x7610, R17 ;  /* 0x00007610ff117816 */ /* 0x000fe20000000011 */
[----:B------:R-:W-:Y:S06]  /*1e40*/  BRA `(.L_x_18158) ;  /* 0x00000000000c7947 */ /* 0x000fec0003800000 */
.L_x_18182:
[----:B------:R3:W5:Y:S01]  /*1e50*/  LDG.E.U8 R17, desc[UR36][R2.64] ;  /* 0x0000002402117981 */ /* 0x000762000c1e1100 */
[----:B------:R-:W-:Y:S05]  /*1e60*/  BRA `(.L_x_18158) ;  /* 0x0000000000047947 */ /* 0x000fea0003800000 */
.L_x_18181:
[----:B------:R2:W5:Y:S02]  /*1e70*/  LDG.E.U8 R17, desc[UR36][R2.64] ;  /* 0x0000002402117981 */ /* 0x000564000c1e1100 */
.L_x_18158:
[----:B------:R-:W-:-:S07]  /*1e80*/  VIADD R25, R25, 0x80 ;  /* 0x0000008019197836 */ /* 0x000fce0000000000 */
.L_x_18152:
[----:B------:R-:W-:Y:S05]  /*1e90*/  BSYNC B6 ;  /* 0x0000000000067941 */ /* 0x000fea0003800000 */
.L_x_18151:
        /* <DEDUP_REMOVED lines=25> */
.L_x_18191:
[----:B------:R0:W5:Y:S01]  /*2030*/  LDG.E.U8 R24, desc[UR36][R2.64] ;  /* 0x0000002402187981 */ /* 0x000162000c1e1100 */
[----:B------:R-:W-:Y:S05]  /*2040*/  BRA `(.L_x_18193) ;  /* 0x0000000c00547947 */ /* 0x000fea0003800000 */
.L_x_18190:
        /* <DEDUP_REMOVED lines=8> */
.L_x_18195:
[----:B------:R0:W5:Y:S01]  /*20d0*/  LDG.E.U8 R24, desc[UR36][R2.64] ;  /* 0x0000002402187981 */ /* 0x000162000c1e1100 */
[----:B------:R-:W-:Y:S05]  /*20e0*/  BRA `(.L_x_18193) ;  /* 0x0000000c002c7947 */ /* 0x000fea0003800000 */
.L_x_18194:
[----:B------:R0:W5:Y:S01]  /*20f0*/  LDG.E.U16 R24, desc[UR36][R2.64] ;  /* 0x0000002402187981 */ /* 0x000162000c1e1500 */
[----:B------:R-:W-:Y:S05]  /*2100*/  BRA `(.L_x_18193) ;  /* 0x0000000c00247947 */ /* 0x000fea0003800000 */
.L_x_18189:
        /* <DEDUP_REMOVED lines=9> */
.L_x_18197:
[----:B------:R-:W2:Y:S02]  /*21a0*/  LDG.E.U16 R0, desc[UR36][R2.64] ;  /* 0x0000002402007981 */ /* 0x000ea4000c1e1500 */
[----:B--2---:R-:W-:-:S06]  /*21b0*/  HADD2.F32 R0, -RZ, R0.H0_H0 ;  /* 0x20000000ff007230 */ /* 0x004fcc0000004100 */
[----:B------:R-:W0:Y:S02]  /*21c0*/  F2I.FTZ.TRUNC.NTZ R0, R0 ;  /* 0x0000000000007305 */ /* 0x000e24000021f100 */
[----:B0-----:R-:W-:Y:S01]  /*21d0*/  PRMT R24, R0, 0x7610, R24 ;  /* 0x0000761000187816 */ /* 0x001fe20000000018 */
[----:B------:R-:W-:Y:S06]  /*21e0*/  BRA `(.L_x_18193) ;  /* 0x0000000800ec7947 */ /* 0x000fec0003800000 */
.L_x_18196:
        /* <DEDUP_REMOVED lines=9> */
.L_x_18199:
[----:B------:R-:W2:Y:S02]  /*2280*/  LDG.E.U16 R2, desc[UR36][R2.64] ;  /* 0x0000002402027981 */ /* 0x000ea4000c1e1500 */
[----:B--2---:R-:W-:-:S06]  /*2290*/  HADD2.F32 R0, -RZ, R2.H0_H0 ;  /* 0x20000002ff007230 */ /* 0x004fcc0000004100 */
[----:B------:R-:W0:Y:S02]  /*22a0*/  F2I.FTZ.TRUNC.NTZ R0, R0 ;  /* 0x0000000000007305 */ /* 0x000e24000021f100 */
[----:B0-----:R-:W-:Y:S01]  /*22b0*/  PRMT R24, R0, 0x7610, R24 ;  /* 0x0000761000187816 */ /* 0x001fe20000000018 */
[----:B------:R-:W-:Y:S06]  /*22c0*/  BRA `(.L_x_18193) ;  /* 0x0000000800b47947 */ /* 0x000fec0003800000 */
.L_x_18198:
[----:B------:R-:W2:Y:S02]  /*22d0*/  LDG.E.64 R2, desc[UR36][R2.64] ;  /* 0x0000002402027981 */ /* 0x000ea4000c1e1b00 */
[----:B--2---:R0:W1:Y:S01]  /*22e0*/  F2I.F64.TRUNC R24, R2 ;  /* 0x0000000200187311 */ /* 0x004062000030d100 */
[----:B------:R-:W-:Y:S05]  /*22f0*/  BRA `(.L_x_18193) ;  /* 0x0000000800a87947 */ /* 0x000fea0003800000 */
.L_x_18188:
        /* <DEDUP_REMOVED lines=12> */
.L_x_18202:
[----:B------:R-:W2:Y:S02]  /*23c0*/  LDG.E.64 R2, desc[UR36][R2.64] ;  /* 0x0000002402027981 */ /* 0x000ea4000c1e1b00 */
[----:B--2---:R3:W4:Y:S01]  /*23d0*/  F2I.F64.TRUNC R24, R2 ;  /* 0x0000000200187311 */ /* 0x004722000030d100 */
[----:B------:R-:W-:Y:S05]  /*23e0*/  BRA `(.L_x_18193) ;  /* 0x00000008006c7947 */ /* 0x000fea0003800000 */
.L_x_18201:
        /* <DEDUP_REMOVED lines=28> */
.L_x_18204:
        /* <DEDUP_REMOVED lines=15> */
.L_x_18203:
[----:B------:R-:W2:Y:S02]  /*26a0*/  LDG.E.U16 R0, desc[UR36][R2.64] ;  /* 0x0000002402007981 */ /* 0x000ea4000c1e1500 */
[----:B--2---:R-:W-:-:S06]  /*26b0*/  IMAD.U32 R0, R0, 0x10000, RZ ;  /* 0x0001000000007824 */ /* 0x004fcc00078e00ff */
[----:B------:R-:W0:Y:S02]  /*26c0*/  F2I.FTZ.TRUNC.NTZ R0, R0 ;  /* 0x0000000000007305 */ /* 0x000e24000021f100 */
[----:B0-----:R-:W-:Y:S01]  /*26d0*/  PRMT R24, R0, 0x7610, R24 ;  /* 0x0000761000187816 */ /* 0x001fe20000000018 */
[----:B------:R-:W-:Y:S06]  /*26e0*/  BRA `(.L_x_18193) ;  /* 0x0000000400ac7947 */ /* 0x000fec0003800000 */
.L_x_18200:
        /* <DEDUP_REMOVED lines=10> */
.L_x_18207:
        /* <DEDUP_REMOVED lines=21> */
.L_x_18211:
[----:B------:R-:W-:Y:S05]  /*28e0*/  BSYNC B1 ;  /* 0x0000000000017941 */ /* 0x000fea0003800000 */
.L_x_18210:
[----:B------:R-:W-:Y:S01]  /*28f0*/  LEA R3, R0, 0x3b800000, 0x17 ;  /* 0x3b80000000037811 */ /* 0x000fe200078eb8ff */
[----:B------:R-:W-:-:S05]  /*2900*/  IMAD.SHL.U32 R0, R2, 0x100000, RZ ;  /* 0x0010000002007824 */ /* 0x000fca00078e00ff */
[----:B------:R-:W-:-:S07]  /*2910*/  LOP3.LUT R0, R3, R0, R4, 0xfe, !PT ;  /* 0x0000000003007212 */ /* 0x000fce00078efe04 */
.L_x_18209:
[----:B------:R-:W-:Y:S05]  /*2920*/  BSYNC B0 ;  /* 0x0000000000007941 */ /* 0x000fea0003800000 */
.L_x_18208:
[----:B------:R-:W0:Y:S02]  /*2930*/  F2I.FTZ.TRUNC.NTZ R0, R0 ;  /* 0x0000000000007305 */ /* 0x000e24000021f100 */
[----:B0-----:R-:W-:Y:S01]  /*2940*/  PRMT R24, R0, 0x7610, R24 ;  /* 0x0000761000187816 */ /* 0x001fe20000000018 */
[----:B------:R-:W-:Y:S06]  /*2950*/  BRA `(.L_x_18193) ;  /* 0x0000000400107947 */ /* 0x000fec0003800000 */
.L_x_18206:
        /* <DEDUP_REMOVED lines=21> */
.L_x_18215:
[----:B------:R-:W-:Y:S05]  /*2ab0*/  BSYNC B1 ;  /* 0x0000000000017941 */ /* 0x000fea0003800000 */
.L_x_18214:
[----:B------:R-:W-:Y:S01]  /*2ac0*/  LEA R3, R0, 0x37800000, 0x17 ;  /* 0x3780000000037811 */ /* 0x000fe200078eb8ff */
[----:B------:R-:W-:-:S05]  /*2ad0*/  IMAD.SHL.U32 R0, R2, 0x200000, RZ ;  /* 0x0020000002007824 */ /* 0x000fca00078e00ff */
[----:B------:R-:W-:-:S07]  /*2ae0*/  LOP3.LUT R0, R3, R0, R4, 0xfe, !PT ;  /* 0x0000000003007212 */ /* 0x000fce00078efe04 */
.L_x_18213:
[----:B------:R-:W-:Y:S05]  /*2af0*/  BSYNC B0 ;  /* 0x0000000000007941 */ /* 0x000fea0003800000 */
.L_x_18212:
[----:B------:R-:W0:Y:S02]  /*2b00*/  F2I.FTZ.TRUNC.NTZ R0, R0 ;  /* 0x0000000000007305 */ /* 0x000e24000021f100 */
[----:B0-----:R-:W-:Y:S01]  /*2b10*/  PRMT R24, R0, 0x7610, R24 ;  /* 0x0000761000187816 */ /* 0x001fe20000000018 */
[----:B------:R-:W-:Y:S06]  /*2b20*/  BRA `(.L_x_18193) ;  /* 0x00000000009c7947 */ /* 0x000fec0003800000 */
.L_x_18205:
        /* <DEDUP_REMOVED lines=14> */
.L_x_18219:
[----:B------:R-:W-:Y:S05]  /*2c10*/  BSYNC B0 ;  /* 0x0000000000007941 */ /* 0x000fea0003800000 */
.L_x_18218:
[----:B------:R-:W0:Y:S02]  /*2c20*/  F2I.FTZ.TRUNC.NTZ R0, R0 ;  /* 0x0000000000007305 */ /* 0x000e24000021f100 */
[----:B0-----:R-:W-:Y:S01]  /*2c30*/  PRMT R24, R0, 0x7610, R24 ;  /* 0x0000761000187816 */ /* 0x001fe20000000018 */
[----:B------:R-:W-:Y:S06]  /*2c40*/  BRA `(.L_x_18193) ;  /* 0x0000000000547947 */ /* 0x000fec0003800000 */
.L_x_18192:
        /* <DEDUP_REMOVED lines=16> */
.L_x_18220:
[----:B------:R-:W-:Y:S01]  /*2d50*/  PRMT R24, RZ, 0x7610, R24 ;  /* 0x00007610ff187816 */ /* 0x000fe20000000018 */
[----:B------:R-:W-:Y:S06]  /*2d60*/  BRA `(.L_x_18193) ;  /* 0x00000000000c7947 */ /* 0x000fec0003800000 */
.L_x_18217:
[----:B------:R2:W5:Y:S01]  /*2d70*/  LDG.E.U8 R24, desc[UR36][R2.64] ;  /* 0x0000002402187981 */ /* 0x000562000c1e1100 */
[----:B------:R-:W-:Y:S05]  /*2d80*/  BRA `(.L_x_18193) ;  /* 0x0000000000047947 */ /* 0x000fea0003800000 */
.L_x_18216:
[----:B------:R1:W5:Y:S02]  /*2d90*/  LDG.E.U8 R24, desc[UR36][R2.64] ;  /* 0x0000002402187981 */ /* 0x000364000c1e1100 */
.L_x_18193:
[----:B------:R-:W-:-:S07]  /*2da0*/  VIADD R25, R25, 0x80 ;  /* 0x0000008019197836 */ /* 0x000fce0000000000 */
.L_x_18187:
[----:B------:R-:W-:Y:S05]  /*2db0*/  BSYNC B6 ;  /* 0x0000000000067941 */ /* 0x000fea0003800000 */
.L_x_18186:
        /* <DEDUP_REMOVED lines=23> */
.L_x_18226:
[----:B------:R0:W5:Y:S01]  /*2f30*/  LDG.E.U8 R19, desc[UR36][R2.64] ;  /* 0x0000002402137981 */ /* 0x000162000c1e1100 */
[----:B------:R-:W-:Y:S05]  /*2f40*/  BRA `(.L_x_18222) ;  /* 0x0000000c00507947 */ /* 0x000fea0003800000 */
.L_x_18225:
        /* <DEDUP_REMOVED lines=8> */
.L_x_18229:
[----:B------:R0:W5:Y:S01]  /*2fd0*/  LDG.E.U8 R19, desc[UR36][R2.64] ;  /* 0x0000002402137981 */ /* 0x000162000c1e1100 */
[----:B------:R-:W-:Y:S05]  /*2fe0*/  BRA `(.L_x_18222) ;  /* 0x0000000c00287947 */ /* 0x000fea0003800000 */
.L_x_18228:
[----:B------:R0:W5:Y:S01]  /*2ff0*/  LDG.E.U16 R19, desc[UR36][R2.64] ;  /* 0x0000002402137981 */ /* 0x000162000c1e1500 */
[----:B------:R-:W-:Y:S05]  /*3000*/  BRA `(.L_x_18222) ;  /* 0x0000000c00207947 */ /* 0x000fea0003800000 */
.L_x_18224:
        /* <DEDUP_REMOVED lines=9> */
.L_x_18231:
[----:B------:R-:W2:Y:S02]  /*30a0*/  LDG.E.U16 R0, desc[UR36][R2.64] ;  /* 0x0000002402007981 */ /* 0x000ea4000c1e1500 */
[----:B--2---:R-:W-:-:S06]  /*30b0*/  HADD2.F32 R0, -RZ, R0.H0_H0 ;  /* 0x20000000ff007230 */ /* 0x004fcc0000004100 */
[----:B------:R-:W0:Y:S02]  /*30c0*/  F2I.FTZ.TRUNC.NTZ R0, R0 ;  /* 0x0000000000007305 */ /* 0x000e24000021f100 */
[----:B0-----:R-:W-:Y:S01]  /*30d0*/  PRMT R19, R0, 0x7610, R19 ;  /* 0x0000761000137816 */ /* 0x001fe20000000013 */
[----:B------:R-:W-:Y:S06]  /*30e0*/  BRA `(.L_x_18222) ;  /* 0x0000000800e87947 */ /* 0x000fec0003800000 */
.L_x_18230:
        /* <DEDUP_REMOVED lines=9> */
.L_x_18233:
[----:B------:R-:W2:Y:S02]  /*3180*/  LDG.E.U16 R2, desc[UR36][R2.64] ;  /* 0x0000002402027981 */ /* 0x000ea4000c1e1500 */
[----:B--2---:R-:W-:-:S06]  /*3190*/  HADD2.F32 R0, -RZ, R2.H0_H0 ;  /* 0x20000002ff007230 */ /* 0x004fcc0000004100 */
[----:B------:R-:W0:Y:S02]  /*31a0*/  F2I.FTZ.TRUNC.NTZ R0, R0 ;  /* 0x0000000000007305 */ /* 0x000e24000021f100 */
[----:B0-----:R-:W-:Y:S01]  /*31b0*/  PRMT R19, R0, 0x7610, R19 ;  /* 0x0000761000137816 */ /* 0x001fe20000000013 */
[----:B------:R-:W-:Y:S06]  /*31c0*/  BRA `(.L_x_18222) ;  /* 0x0000000800b07947 */ /* 0x000fec0003800000 */
.L_x_18232:
[----:B------:R-:W2:Y:S02]  /*31d0*/  LDG.E.64 R2, desc[UR36][R2.64] ;  /* 0x0000002402027981 */ /* 0x000ea4000c1e1b00 */
[----:B--2---:R0:W1:Y:S01]  /*31e0*/  F2I.F64.TRUNC R19, R2 ;  /* 0x0000000200137311 */ /* 0x004062000030d100 */
[----:B------:R-:W-:Y:S05]  /*31f0*/  BRA `(.L_x_18222) ;  /* 0x0000000800a47947 */ /* 0x000fea0003800000 */
.L_x_18223:
        /* <DEDUP_REMOVED lines=12> */
.L_x_18236:
[----:B------:R-:W2:Y:S02]  /*32c0*/  LDG.E.64 R2, desc[UR36][R2.64] ;  /* 0x0000002402027981 */ /* 0x000ea4000c1e1b00 */
[----:B--2---:R0:W1:Y:S01]  /*32d0*/  F2I.F64.TRUNC R19, R2 ;  /* 0x0000000200137311 */ /* 0x004062000030d100 */
[----:B------:R-:W-:Y:S05]  /*32e0*/  BRA `(.L_x_18222) ;  /* 0x0000000800687947 */ /* 0x000fea0003800000 */
.L_x_18235:
        /* <DEDUP_REMOVED lines=28> */
.L_x_18238:
        /* <DEDUP_REMOVED lines=15> */
.L_x_18237:
[----:B------:R-:W2:Y:S02]  /*35a0*/  LDG.E.U16 R0, desc[UR36][R2.64] ;  /* 0x0000002402007981 */ /* 0x000ea4000c1e1500 */
[----:B--2---:R-:W-:-:S06]  /*35b0*/  IMAD.U32 R0, R0, 0x10000, RZ ;  /* 0x0001000000007824 */ /* 0x004fcc00078e00ff */
[----:B------:R-:W0:Y:S02]  /*35c0*/  F2I.FTZ.TRUNC.NTZ R0, R0 ;  /* 0x0000000000007305 */ /* 0x000e24000021f100 */
[----:B0-----:R-:W-:Y:S01]  /*35d0*/  PRMT R19, R0, 0x7610, R19 ;  /* 0x0000761000137816 */ /* 0x001fe20000000013 */
[----:B------:R-:W-:Y:S06]  /*35e0*/  BRA `(.L_x_18222) ;  /* 0x0000000400a87947 */ /* 0x000fec0003800000 */
.L_x_18234:
        /* <DEDUP_REMOVED lines=10> */
.L_x_18241:
        /* <DEDUP_REMOVED lines=21> */
.L_x_18245:
[----:B------:R-:W-:Y:S05]  /*37e0*/  BSYNC B1 ;  /* 0x0000000000017941 */ /* 0x000fea0003800000 */
.L_x_18244:
[----:B------:R-:W-:Y:S01]  /*37f0*/  LEA R3, R0, 0x3b800000, 0x17 ;  /* 0x3b80000000037811 */ /* 0x000fe200078eb8ff */
[----:B------:R-:W-:-:S05]  /*3800*/  IMAD.SHL.U32 R0, R2, 0x100000, RZ ;  /* 0x0010000002007824 */ /* 0x000fca00078e00ff */
[----:B------:R-:W-:-:S07]  /*3810*/  LOP3.LUT R0, R3, R0, R4, 0xfe, !PT ;  /* 0x0000000003007212 */ /* 0x000fce00078efe04 */
.L_x_18243:
[----:B------:R-:W-:Y:S05]  /*3820*/  BSYNC B0 ;  /* 0x0000000000007941 */ /* 0x000fea0003800000 */
.L_x_18242:
[----:B------:R-:W0:Y:S02]  /*3830*/  F2I.FTZ.TRUNC.NTZ R0, R0 ;  /* 0x0000000000007305 */ /* 0x000e24000021f100 */
[----:B0-----:R-:W-:Y:S01]  /*3840*/  PRMT R19, R0, 0x7610, R19 ;  /* 0x0000761000137816 */ /* 0x001fe20000000013 */
[----:B------:R-:W-:Y:S06]  /*3850*/  BRA `(.L_x_18222) ;  /* 0x00000004000c7947 */ /* 0x000fec0003800000 */
.L_x_18240:
        /* <DEDUP_REMOVED lines=21> */
.L_x_18249:
[----:B------:R-:W-:Y:S05]  /*39b0*/  BSYNC B1 ;  /* 0x0000000000017941 */ /* 0x000fea0003800000 */
.L_x_18248:
[----:B------:R-:W-:Y:S01]  /*39c0*/  LEA R3, R0, 0x37800000, 0x17 ;  /* 0x3780000000037811 */ /* 0x000fe200078eb8ff */
[----:B------:R-:W-:-:S05]  /*39d0*/  IMAD.SHL.U32 R0, R2, 0x200000, RZ ;  /* 0x0020000002007824 */ /* 0x000fca00078e00ff */
[----:B------:R-:W-:-:S07]  /*39e0*/  LOP3.LUT R0, R3, R0, R4, 0xfe, !PT ;  /* 0x0000000003007212 */ /* 0x000fce00078efe04 */
.L_x_18247:
[----:B------:R-:W-:Y:S05]  /*39f0*/  BSYNC B0 ;  /* 0x0000000000007941 */ /* 0x000fea0003800000 */
.L_x_18246:
[----:B------:R-:W0:Y:S02]  /*3a00*/  F2I.FTZ.TRUNC.NTZ R0, R0 ;  /* 0x0000000000007305 */ /* 0x000e24000021f100 */
[----:B0-----:R-:W-:Y:S01]  /*3a10*/  PRMT R19, R0, 0x7610, R19 ;  /* 0x0000761000137816 */ /* 0x001fe20000000013 */
[----:B------:R-:W-:Y:S06]  /*3a20*/  BRA `(.L_x_18222) ;  /* 0x0000000000987947 */ /* 0x000fec0003800000 */
.L_x_18239:
        /* <DEDUP_REMOVED lines=14> */
.L_x_18253:
[----:B------:R-:W-:Y:S05]  /*3b10*/  BSYNC B0 ;  /* 0x0000000000007941 */ /* 0x000fea0003800000 */
.L_x_18252:
[----:B------:R-:W0:Y:S02]  /*3b20*/  F2I.FTZ.TRUNC.NTZ R0, R0 ;  /* 0x0000000000007305 */ /* 0x000e24000021f100 */
[----:B0-----:R-:W-:Y:S01]  /*3b30*/  PRMT R19, R0, 0x7610, R19 ;  /* 0x0000761000137816 */ /* 0x001fe20000000013 */
[----:B------:R-:W-:Y:S06]  /*3b40*/  BRA `(.L_x_18222) ;  /* 0x0000000000507947 */ /* 0x000fec0003800000 */
.L_x_18227:
        /* <DEDUP_REMOVED lines=16> */
.L_x_18254:
[----:B------:R-:W-:Y:S05]  /*3c50*/  BRA `(.L_x_18222) ;  /* 0x00000000000c7947 */ /* 0x000fea0003800000 */
.L_x_18251:
[----:B------:R0:W5:Y:S01]  /*3c60*/  LDG.E.U8 R19, desc[UR36][R2.64] ;  /* 0x0000002402137981 */ /* 0x000162000c1e1100 */
[----:B------:R-:W-:Y:S05]  /*3c70*/  BRA `(.L_x_18222) ;  /* 0x0000000000047947 */ /* 0x000fea0003800000 */
.L_x_18250:
[----:B------:R0:W5:Y:S02]  /*3c80*/  LDG.E.U8 R19, desc[UR36][R2.64] ;  /* 0x0000002402137981 */ /* 0x000164000c1e1100 */
.L_x_18222:
[----:B------:R-:W-:Y:S05]  /*3c90*/  BSYNC B6 ;  /* 0x0000000000067941 */ /* 0x000fea0003800000 */
.L_x_18221:
[----:B01234-:R-:W0:Y:S01]  /*3ca0*/  S2R R2, SR_TID.X ;  /* 0x0000000000027919 */ /* 0x01fe220000002100 */
[----:B-----5:R-:W-:Y:S01]  /*3cb0*/  LOP3.LUT R0, R18, 0xff, RZ, 0xc0, !PT ;  /* 0x000000ff12007812 */ /* 0x020fe200078ec0ff */
[----:B------:R-:W-:Y:S01]  /*3cc0*/  BSSY B6, `(.L_x_18255) ;  /* 0x0000119000067945 */ /* 0x000fe20003800000 */
[C---:B------:R-:W-:Y:S02]  /*3cd0*/  LOP3.LUT R5, R19.reuse, 0xff, RZ, 0xc0, !PT ;  /* 0x000000ff13057812 */ /* 0x040fe400078ec0ff */
[----:B------:R-:W-:Y:S02]  /*3ce0*/  ISETP.GT.U32.AND P0, PT, R0, 0x7, PT ;  /* 0x000000070000780c */ /* 0x000fe40003f04070 */
[----:B------:R-:W-:Y:S02]  /*3cf0*/  LOP3.LUT R0, R19, 0xffff, RZ, 0xc0, !PT ;  /* 0x0000ffff13007812 */ /* 0x000fe400078ec0ff */
[----:B------:R-:W1:Y:S01]  /*3d00*/  LDC.U8 R19, c[0x0][0x234] ;  /* 0x00008d00ff137b82 */ /* 0x000e620000000000 */
[----:B------:R-:W-:-:S02]  /*3d10*/  LOP3.LUT R3, R17, 0xff, RZ, 0xc0, !PT ;  /* 0x000000ff11037812 */ /* 0x000fc400078ec0ff */
[----:B------:R-:W-:Y:S02]  /*3d20*/  LOP3.LUT R4, R24, 0xff, RZ, 0xc0, !PT ;  /* 0x000000ff18047812 */ /* 0x000fe400078ec0ff */
[----:B------:R-:W-:Y:S02]  /*3d30*/  LOP3.LUT R18, R18, 0xffff, RZ, 0xc0, !PT ;  /* 0x0000ffff12127812 */ /* 0x000fe400078ec0ff */
[----:B------:R-:W-:Y:S02]  /*3d40*/  LOP3.LUT R17, R17, 0xffff, RZ, 0xc0, !PT ;  /* 0x0000ffff11117812 */ /* 0x000fe400078ec0ff */
[----:B------:R-:W-:Y:S02]  /*3d50*/  LOP3.LUT R24, R24, 0xffff, RZ, 0xc0, !PT ;  /* 0x0000ffff18187812 */ /* 0x000fe400078ec0ff */
[----:B------:R-:W-:Y:S02]  /*3d60*/  ISETP.GT.U32.AND P1, PT, R3, 0x7, PT ;  /* 0x000000070300780c */ /* 0x000fe40003f24070 */
[----:B------:R-:W-:-:S02]  /*3d70*/  ISETP.GT.U32.AND P3, PT, R5, 0x7, PT ;  /* 0x000000070500780c */ /* 0x000fc40003f64070 */
[----:B------:R-:W-:Y:S02]  /*3d80*/  PRMT R3, R18, 0x8880, RZ ;  /* 0x0000888012037816 */ /* 0x000fe400000000ff */
[----:B------:R-:W-:Y:S02]  /*3d90*/  PRMT R5, R17, 0x8880, RZ ;  /* 0x0000888011057816 */ /* 0x000fe400000000ff */
[----:B------:R-:W-:Y:S02]  /*3da0*/  PRMT R7, R24, 0x8880, RZ ;  /* 0x0000888018077816 */ /* 0x000fe400000000ff */
[----:B------:R-:W-:Y:S02]  /*3db0*/  PRMT R9, R0, 0x8880, RZ ;  /* 0x0000888000097816 */ /* 0x000fe400000000ff */
[----:B0-----:R-:W-:Y:S02]  /*3dc0*/  ISETP.GE.AND P4, PT, R2, R22, PT ;  /* 0x000000160200720c */ /* 0x001fe40003f86270 */
[----:B------:R-:W-:-:S02]  /*3dd0*/  SHF.L.U32 R3, R16, R3, RZ ;  /* 0x0000000310037219 */ /* 0x000fc400000006ff */
[C---:B------:R-:W-:Y:S02]  /*3de0*/  SHF.L.U32 R5, R16.reuse, R5, RZ ;  /* 0x0000000510057219 */ /* 0x040fe400000006ff */
[----:B------:R-:W-:Y:S02]  /*3df0*/  SHF.L.U32 R7, R16, R7, RZ ;  /* 0x0000000710077219 */ /* 0x000fe400000006ff */
[----:B------:R-:W-:Y:S02]  /*3e00*/  ISETP.GT.U32.AND P2, PT, R4, 0x7, PT ;  /* 0x000000070400780c */ /* 0x000fe40003f44070 */
[----:B------:R-:W-:Y:S02]  /*3e10*/  SHF.L.U32 R16, R16, R9, RZ ;  /* 0x0000000910107219 */ /* 0x000fe400000006ff */
[----:B------:R-:W-:Y:S02]  /*3e20*/  SEL R3, R3, RZ, !P0 ;  /* 0x000000ff03037207 */ /* 0x000fe40004000000 */
[----:B------:R-:W-:-:S02]  /*3e30*/  SEL R18, R5, RZ, !P1 ;  /* 0x000000ff05127207 */ /* 0x000fc40004800000 */
[----:B------:R-:W-:Y:S02]  /*3e40*/  SEL R17, R7, RZ, !P2 ;  /* 0x000000ff07117207 */ /* 0x000fe40005000000 */
[----:B------:R-:W-:Y:S01]  /*3e50*/  SEL R16, R16, RZ, !P3 ;  /* 0x000000ff10107207 */ /* 0x000fe20005800000 */
[----:B------:R-:W-:Y:S06]  /*3e60*/  @P4 BRA `(.L_x_18256) ;  /* 0x0000000c00f84947 */ /* 0x000fec0003800000 */
        /* <DEDUP_REMOVED lines=21> */
.L_x_18260:
[----:B------:R0:W-:Y:S01]  /*3fc0*/  STG.E.U8 desc[UR36][R8.64], R3 ;  /* 0x0000000308007986 */ /* 0x0001e2000c101124 */
[----:B------:R-:W-:Y:S05]  /*3fd0*/  BRA `(.L_x_18256) ;  /* 0x0000000c009c7947 */ /* 0x000fea0003800000 */
.L_x_18259:
        /* <DEDUP_REMOVED lines=12> */
.L_x_18263:
[----:B------:R-:W-:-:S04]  /*40a0*/  LOP3.LUT R3, R3, 0xffff, RZ, 0xc0, !PT ;  /* 0x0000ffff03037812 */ /* 0x000fc800078ec0ff */
[----:B------:R-:W-:-:S05]  /*40b0*/  PRMT R3, R3, 0x8880, RZ ;  /* 0x0000888003037816 */ /* 0x000fca00000000ff */
[----:B------:R0:W-:Y:S01]  /*40c0*/  STG.E desc[UR36][R8.64], R3 ;  /* 0x0000000308007986 */ /* 0x0001e2000c101924 */
[----:B------:R-:W-:Y:S05]  /*40d0*/  BRA `(.L_x_18256) ;  /* 0x0000000c005c7947 */ /* 0x000fea0003800000 */
.L_x_18262:
[----:B------:R-:W-:-:S04]  /*40e0*/  PRMT R3, R3, 0x8880, RZ ;  /* 0x0000888003037816 */ /* 0x000fc800000000ff */
[----:B------:R-:W-:-:S05]  /*40f0*/  PRMT R3, R3, 0x7710, RZ ;  /* 0x0000771003037816 */ /* 0x000fca00000000ff */
[----:B------:R0:W-:Y:S01]  /*4100*/  STG.E.U16 desc[UR36][R8.64], R3 ;  /* 0x0000000308007986 */ /* 0x0001e2000c101524 */
[----:B------:R-:W-:Y:S05]  /*4110*/  BRA `(.L_x_18256) ;  /* 0x0000000c004c7947 */ /* 0x000fea0003800000 */
.L_x_18258:
        /* <DEDUP_REMOVED lines=9> */
.L_x_18265:
[----:B------:R-:W0:Y:S02]  /*41b0*/  I2F.S8 R0, R3 ;  /* 0x0000000300007306 */ /* 0x000e240000001400 */
[----:B0-----:R-:W-:-:S05]  /*41c0*/  F2FP.F16.F32.PACK_AB R0, RZ, R0 ;  /* 0x00000000ff00723e */ /* 0x001fca00000000ff */
[----:B------:R0:W-:Y:S01]  /*41d0*/  STG.E.U16 desc[UR36][R8.64], R0 ;  /* 0x0000000008007986 */ /* 0x0001e2000c101524 */
[----:B------:R-:W-:Y:S05]  /*41e0*/  BRA `(.L_x_18256) ;  /* 0x0000000c00187947 */ /* 0x000fea0003800000 */
.L_x_18264:
        /* <DEDUP_REMOVED lines=10> */
.L_x_18267:
[----:B------:R-:W0:Y:S02]  /*4290*/  I2F.S8 R3, R3 ;  /* 0x0000000300037306 */ /* 0x000e240000001400 */
[----:B0-----:R-:W-:-:S04]  /*42a0*/  F2FP.F16.F32.PACK_AB R3, RZ, R3 ;  /* 0x00000003ff03723e */ /* 0x001fc800000000ff */
[----:B------:R-:W-:-:S05]  /*42b0*/  PRMT R3, R3, 0x5410, RZ ;  /* 0x0000541003037816 */ /* 0x000fca00000000ff */
[----:B------:R0:W-:Y:S01]  /*42c0*/  STG.E desc[UR36][R8.64], R3 ;  /* 0x0000000308007986 */ /* 0x0001e2000c101924 */
[----:B------:R-:W-:Y:S05]  /*42d0*/  BRA `(.L_x_18256) ;  /* 0x0000000800dc7947 */ /* 0x000fea0003800000 */
.L_x_18266:
[----:B------:R-:W-:-:S04]  /*42e0*/  PRMT R4, R3, 0x8880, RZ ;  /* 0x0000888003047816 */ /* 0x000fc800000000ff */
[----:B------:R-:W-:-:S06]  /*42f0*/  PRMT R4, R4, 0x7710, RZ ;  /* 0x0000771004047816 */ /* 0x000fcc00000000ff */
[----:B------:R-:W0:Y:S02]  /*4300*/  I2F.F64.S16 R4, R4 ;  /* 0x0000000400047312 */ /* 0x000e240000101c00 */
[----:B0-----:R0:W-:Y:S01]  /*4310*/  STG.E.64 desc[UR36][R8.64], R4 ;  /* 0x0000000408007986 */ /* 0x0011e2000c101b24 */
[----:B------:R-:W-:Y:S05]  /*4320*/  BRA `(.L_x_18256) ;  /* 0x0000000800c87947 */ /* 0x000fea0003800000 */
.L_x_18257:
        /* <DEDUP_REMOVED lines=12> */
.L_x_18270:
[----:B------:R-:W-:Y:S02]  /*43f0*/  PRMT R4, R3, 0x8880, RZ ;  /* 0x0000888003047816 */ /* 0x000fe400000000ff */
[----:B------:R-:W-:Y:S02]  /*4400*/  CS2R R6, SRZ ;  /* 0x0000000000067805 */ /* 0x000fe4000001ff00 */
[----:B------:R-:W-:-:S06]  /*4410*/  PRMT R4, R4, 0x7710, RZ ;  /* 0x0000771004047816 */ /* 0x000fcc00000000ff */
[----:B------:R-:W0:Y:S02]  /*4420*/  I2F.F64.S16 R4, R4 ;  /* 0x0000000400047312 */ /* 0x000e240000101c00 */
[----:B0-----:R0:W-:Y:S01]  /*4430*/  STG.E.128 desc[UR36][R8.64], R4 ;  /* 0x0000000408007986 */ /* 0x0011e2000c101d24 */
[----:B------:R-:W-:Y:S05]  /*4440*/  BRA `(.L_x_18256) ;  /* 0x0000000800807947 */ /* 0x000fea0003800000 */
.L_x_18269:
        /* <DEDUP_REMOVED lines=21> */
.L_x_18274:
[----:B------:R-:W-:Y:S05]  /*45a0*/  BSYNC B0 ;  /* 0x0000000000007941 */ /* 0x000fea0003800000 */
.L_x_18273:
[----:B------:R-:W-:-:S05]  /*45b0*/  LOP3.LUT R5, R0, R5, RZ, 0xfc, !PT ;  /* 0x0000000500057212 */ /* 0x000fca00078efcff */
[----:B------:R0:W-:Y:S01]  /*45c0*/  STG.E.U8 desc[UR36][R8.64], R5 ;  /* 0x0000000508007986 */ /* 0x0001e2000c101124 */
[----:B------:R-:W-:Y:S05]  /*45d0*/  BRA `(.L_x_18256) ;  /* 0x00000008001c7947 */ /* 0x000fea0003800000 */
.L_x_18272:
        /* <DEDUP_REMOVED lines=13> */
.L_x_18276:
[----:B------:R-:W-:Y:S01]  /*46b0*/  IMAD.MOV.U32 R0, RZ, RZ, 0x7f ;  /* 0x0000007fff007424 */ /* 0x000fe200078e00ff */
[----:B------:R-:W-:-:S04]  /*46c0*/  ISETP.GT.U32.AND P0, PT, R4, 0x7f800000, PT ;  /* 0x7f8000000400780c */ /* 0x000fc80003f04070 */
[----:B------:R-:W-:-:S09]  /*46d0*/  SEL R0, R0, 0x7c, P0 ;  /* 0x0000007c00007807 */ /* 0x000fd20000000000 */
.L_x_18277:
[----:B------:R-:W-:Y:S05]  /*46e0*/  BSYNC B0 ;  /* 0x0000000000007941 */ /* 0x000fea0003800000 */
.L_x_18275:
[----:B------:R-:W-:-:S04]  /*46f0*/  LOP3.LUT R3, R5, 0x80000000, RZ, 0xc0, !PT ;  /* 0x8000000005037812 */ /* 0x000fc800078ec0ff */
[----:B------:R-:W-:-:S04]  /*4700*/  SHF.R.U32.HI R3, RZ, 0x18, R3 ;  /* 0x00000018ff037819 */ /* 0x000fc80000011603 */
[----:B------:R-:W-:-:S05]  /*4710*/  LOP3.LUT R3, R0, R3, RZ, 0xfc, !PT ;  /* 0x0000000300037212 */ /* 0x000fca00078efcff */
[----:B------:R0:W-:Y:S01]  /*4720*/  STG.E.U8 desc[UR36][R8.64], R3 ;  /* 0x0000000308007986 */ /* 0x0001e2000c101124 */
[----:B------:R-:W-:Y:S05]  /*4730*/  BRA `(.L_x_18256) ;  /* 0x0000000400c47947 */ /* 0x000fea0003800000 */
.L_x_18271:
[----:B------:R-:W0:Y:S02]  /*4740*/  I2F.S8 R0, R3 ;  /* 0x0000000300007306 */ /* 0x000e240000001400 */
[----:B0-----:R-:W-:-:S05]  /*4750*/  F2FP.BF16.F32.PACK_AB R0, RZ, R0 ;  /* 0x00000000ff00723e */ /* 0x001fca00000010ff */
[----:B------:R0:W-:Y:S01]  /*4760*/  STG.E.U16 desc[UR36][R8.64], R0 ;  /* 0x0000000008007986 */ /* 0x0001e2000c101524 */
[----:B------:R-:W-:Y:S05]  /*4770*/  BRA `(.L_x_18256) ;  /* 0x0000000400b47947 */ /* 0x000fea0003800000 */
.L_x_18268:
        /* <DEDUP_REMOVED lines=12> */
.L_x_18280:
        /* <DEDUP_REMOVED lines=17> */
.L_x_18283:
[----:B------:R-:W-:-:S04]  /*4950*/  LOP3.LUT R3, R3, 0x80000000, RZ, 0xc0, !PT ;  /* 0x8000000003037812 */ /* 0x000fc800078ec0ff */
[----:B------:R-:W-:-:S04]  /*4960*/  SHF.R.U32.HI R3, RZ, 0x18, R3 ;  /* 0x00000018ff037819 */ /* 0x000fc80000011603 */
[----:B------:R-:W-:-:S04]  /*4970*/  LOP3.LUT R0, R0, R3, RZ, 0xfc, !PT ;  /* 0x0000000300007212 */ /* 0x000fc800078efcff */
[----:B------:R-:W-:-:S07]  /*4980*/  PRMT R4, R0, 0x7610, R4 ;  /* 0x0000761000047816 */ /* 0x000fce0000000004 */
.L_x_18282:
[----:B------:R-:W-:Y:S05]  /*4990*/  BSYNC B0 ;  /* 0x0000000000007941 */ /* 0x000fea0003800000 */
.L_x_18281:
[----:B------:R4:W-:Y:S01]  /*49a0*/  STG.E.U8 desc[UR36][R8.64], R4 ;  /* 0x0000000408007986 */ /* 0x0009e2000c101124 */
[----:B------:R-:W-:Y:S05]  /*49b0*/  BRA `(.L_x_18256) ;  /* 0x0000000400247947 */ /* 0x000fea0003800000 */
.L_x_18279:
        /* <DEDUP_REMOVED lines=17> */
.L_x_18286:
[----:B------:R-:W-:-:S04]  /*4ad0*/  LOP3.LUT R3, R3, 0x80000000, RZ, 0xc0, !PT ;  /* 0x8000000003037812 */ /* 0x000fc800078ec0ff */
[----:B------:R-:W-:-:S04]  /*4ae0*/  SHF.R.U32.HI R3, RZ, 0x18, R3 ;  /* 0x00000018ff037819 */ /* 0x000fc80000011603 */
[----:B------:R-:W-:-:S04]  /*4af0*/  LOP3.LUT R0, R0, R3, RZ, 0xfc, !PT ;  /* 0x0000000300007212 */ /* 0x000fc800078efcff */
[----:B------:R-:W-:-:S07]  /*4b00*/  PRMT R4, R0, 0x7610, R4 ;  /* 0x0000761000047816 */ /* 0x000fce0000000004 */
.L_x_18285:
[----:B------:R-:W-:Y:S05]  /*4b10*/  BSYNC B0 ;  /* 0x0000000000007941 */ /* 0x000fea0003800000 */
.L_x_18284:
[----:B------:R0:W-:Y:S01]  /*4b20*/  STG.E.U8 desc[UR36][R8.64], R4 ;  /* 0x0000000408007986 */ /* 0x0001e2000c101124 */
[----:B------:R-:W-:Y:S05]  /*4b30*/  BRA `(.L_x_18256) ;  /* 0x0000000000c47947 */ /* 0x000fea0003800000 */
.L_x_18278:
        /* <DEDUP_REMOVED lines=23> */
.L_x_18261:
        /* <DEDUP_REMOVED lines=16> */
.L_x_18289:
[----:B------:R-:W-:Y:S05]  /*4db0*/  BRA `(.L_x_18256) ;  /* 0x0000000000247947 */ /* 0x000fea0003800000 */
.L_x_18288:
[----:B------:R-:W-:-:S04]  /*4dc0*/  LOP3.LUT R3, R3, 0xffff, RZ, 0xc0, !PT ;  /* 0x0000ffff03037812 */ /* 0x000fc800078ec0ff */
[----:B------:R-:W-:-:S05]  /*4dd0*/  PRMT R3, R3, 0x8880, RZ ;  /* 0x0000888003037816 */ /* 0x000fca00000000ff */
[----:B------:R-:W-:-:S05]  /*4de0*/  IMAD.MOV.U32 R4, RZ, RZ, R3 ;  /* 0x000000ffff047224 */ /* 0x000fca00078e0003 */
[----:B------:R-:W-:-:S05]  /*4df0*/  SHF.R.S32.HI R5, RZ, 0x1f, R4 ;  /* 0x0000001fff057819 */ /* 0x000fca0000011404 */
[----:B------:R3:W-:Y:S01]  /*4e00*/  STG.E.64 desc[UR36][R8.64], R4 ;  /* 0x0000000408007986 */ /* 0x0007e2000c101b24 */
[----:B------:R-:W-:Y:S05]  /*4e10*/  BRA `(.L_x_18256) ;  /* 0x00000000000c7947 */ /* 0x000fea0003800000 */
.L_x_18287:
[----:B------:R-:W-:-:S04]  /*4e20*/  LOP3.LUT R3, R3, 0xffff, RZ, 0xc0, !PT ;  /* 0x0000ffff03037812 */ /* 0x000fc800078ec0ff */
[----:B------:R-:W-:-:S05]  /*4e30*/  PRMT R3, R3, 0x8880, RZ ;  /* 0x0000888003037816 */ /* 0x000fca00000000ff */
[----:B------:R0:W-:Y:S02]  /*4e40*/  STG.E desc[UR36][R8.64], R3 ;  /* 0x0000000308007986 */ /* 0x0001e4000c101924 */
.L_x_18256:
[----:B------:R-:W-:Y:S05]  /*4e50*/  BSYNC B6 ;  /* 0x0000000000067941 */ /* 0x000fea0003800000 */
.L_x_18255:
        /* <DEDUP_REMOVED lines=23> */
.L_x_18295:
[----:B------:R0:W-:Y:S01]  /*4fd0*/  STG.E.U8 desc[UR36][R8.64], R18 ;  /* 0x0000001208007986 */ /* 0x0001e2000c101124 */
[----:B------:R-:W-:Y:S05]  /*4fe0*/  BRA `(.L_x_18297) ;  /* 0x0000000c00987947 */ /* 0x000fea0003800000 */
.L_x_18294:
        /* <DEDUP_REMOVED lines=12> */
.L_x_18299:
[----:B------:R-:W-:-:S04]  /*50b0*/  LOP3.LUT R18, R18, 0xffff, RZ, 0xc0, !PT ;  /* 0x0000ffff12127812 */ /* 0x000fc800078ec0ff */
[----:B------:R-:W-:-:S05]  /*50c0*/  PRMT R3, R18, 0x8880, RZ ;  /* 0x0000888012037816 */ /* 0x000fca00000000ff */
[----:B------:R0:W-:Y:S01]  /*50d0*/  STG.E desc[UR36][R8.64], R3 ;  /* 0x0000000308007986 */ /* 0x0001e2000c101924 */
[----:B------:R-:W-:Y:S05]  /*50e0*/  BRA `(.L_x_18297) ;  /* 0x0000000c00587947 */ /* 0x000fea0003800000 */
.L_x_18298:
[----:B------:R-:W-:-:S04]  /*50f0*/  PRMT R3, R18, 0x8880, RZ ;  /* 0x0000888012037816 */ /* 0x000fc800000000ff */
[----:B------:R-:W-:-:S05]  /*5100*/  PRMT R3, R3, 0x7710, RZ ;  /* 0x0000771003037816 */ /* 0x000fca00000000ff */
[----:B------:R0:W-:Y:S01]  /*5110*/  STG.E.U16 desc[UR36][R8.64], R3 ;  /* 0x0000000308007986 */ /* 0x0001e2000c101524 */
[----:B------:R-:W-:Y:S05]  /*5120*/  BRA `(.L_x_18297) ;  /* 0x0000000c00487947 */ /* 0x000fea0003800000 */
.L_x_18293:
        /* <DEDUP_REMOVED lines=9> */
.L_x_18301:
[----:B------:R-:W0:Y:S02]  /*51c0*/  I2F.S8 R0, R18 ;  /* 0x0000001200007306 */ /* 0x000e240000001400 */
[----:B0-----:R-:W-:-:S05]  /*51d0*/  F2FP.F16.F32.PACK_AB R0, RZ, R0 ;  /* 0x00000000ff00723e */ /* 0x001fca00000000ff */
[----:B------:R0:W-:Y:S01]  /*51e0*/  STG.E.U16 desc[UR36][R8.64], R0 ;  /* 0x0000000008007986 */ /* 0x0001e2000c101524 */
[----:B------:R-:W-:Y:S05]  /*51f0*/  BRA `(.L_x_18297) ;  /* 0x0000000c00147947 */ /* 0x000fea0003800000 */
.L_x_18300:
        /* <DEDUP_REMOVED lines=10> */
.L_x_18303:
[----:B------:R-:W0:Y:S02]  /*52a0*/  I2F.S8 R18, R18 ;  /* 0x0000001200127306 */ /* 0x000e240000001400 */
[----:B0-----:R-:W-:-:S04]  /*52b0*/  F2FP.F16.F32.PACK_AB R3, RZ, R18 ;  /* 0x00000012ff03723e */ /* 0x001fc800000000ff */
[----:B------:R-:W-:-:S05]  /*52c0*/  PRMT R3, R3, 0x5410, RZ ;  /* 0x0000541003037816 */ /* 0x000fca00000000ff */
[----:B------:R0:W-:Y:S01]  /*52d0*/  STG.E desc[UR36][R8.64], R3 ;  /* 0x0000000308007986 */ /* 0x0001e2000c101924 */
[----:B------:R-:W-:Y:S05]  /*52e0*/  BRA `(.L_x_18297) ;  /* 0x0000000800d87947 */ /* 0x000fea0003800000 */
.L_x_18302:
[----:B------:R-:W-:-:S04]  /*52f0*/  PRMT R4, R18, 0x8880, RZ ;  /* 0x0000888012047816 */ /* 0x000fc800000000ff */
[----:B------:R-:W-:-:S06]  /*5300*/  PRMT R4, R4, 0x7710, RZ ;  /* 0x0000771004047816 */ /* 0x000fcc00000000ff */
[----:B------:R-:W0:Y:S02]  /*5310*/  I2F.F64.S16 R4, R4 ;  /* 0x0000000400047312 */ /* 0x000e240000101c00 */
[----:B0-----:R0:W-:Y:S01]  /*5320*/  STG.E.64 desc[UR36][R8.64], R4 ;  /* 0x0000000408007986 */ /* 0x0011e2000c101b24 */
[----:B------:R-:W-:Y:S05]  /*5330*/  BRA `(.L_x_18297) ;  /* 0x0000000800c47947 */ /* 0x000fea0003800000 */
.L_x_18292:
        /* <DEDUP_REMOVED lines=12> */
.L_x_18306:
[----:B------:R-:W-:Y:S02]  /*5400*/  PRMT R4, R18, 0x8880, RZ ;  /* 0x0000888012047816 */ /* 0x000fe400000000ff */
[----:B------:R-:W-:Y:S02]  /*5410*/  CS2R R6, SRZ ;  /* 0x0000000000067805 */ /* 0x000fe4000001ff00 */
[----:B------:R-:W-:-:S06]  /*5420*/  PRMT R4, R4, 0x7710, RZ ;  /* 0x0000771004047816 */ /* 0x000fcc00000000ff */
[----:B------:R-:W0:Y:S02]  /*5430*/  I2F.F64.S16 R4, R4 ;  /* 0x0000000400047312 */ /* 0x000e240000101c00 */
[----:B0-----:R0:W-:Y:S01]  /*5440*/  STG.E.128 desc[UR36][R8.64], R4 ;  /* 0x0000000408007986 */ /* 0x0011e2000c101d24 */
[----:B------:R-:W-:Y:S05]  /*5450*/  BRA `(.L_x_18297) ;  /* 0x00000008007c7947 */ /* 0x000fea0003800000 */
.L_x_18305:
        /* <DEDUP_REMOVED lines=21> */
.L_x_18310:
[----:B------:R-:W-:Y:S05]  /*55b0*/  BSYNC B0 ;  /* 0x0000000000007941 */ /* 0x000fea0003800000 */
.L_x_18309:
[----:B------:R-:W-:-:S05]  /*55c0*/  LOP3.LUT R5, R0, R5, RZ, 0xfc, !PT ;  /* 0x0000000500057212 */ /* 0x000fca00078efcff */
[----:B------:R0:W-:Y:S01]  /*55d0*/  STG.E.U8 desc[UR36][R8.64], R5 ;  /* 0x0000000508007986 */ /* 0x0001e2000c101124 */
[----:B------:R-:W-:Y:S05]  /*55e0*/  BRA `(.L_x_18297) ;  /* 0x0000000800187947 */ /* 0x000fea0003800000 */
.L_x_18308:
        /* <DEDUP_REMOVED lines=13> */
.L_x_18312:
[----:B------:R-:W-:Y:S01]  /*56c0*/  IMAD.MOV.U32 R0, RZ, RZ, 0x7f ;  /* 0x0000007fff007424 */ /* 0x000fe200078e00ff */
[----:B------:R-:W-:-:S04]  /*56d0*/  ISETP.GT.U32.AND P0, PT, R3, 0x7f800000, PT ;  /* 0x7f8000000300780c */ /* 0x000fc80003f04070 */
[----:B------:R-:W-:-:S09]  /*56e0*/  SEL R0, R0, 0x7c, P0 ;  /* 0x0000007c00007807 */ /* 0x000fd20000000000 */
.L_x_18313:
[----:B------:R-:W-:Y:S05]  /*56f0*/  BSYNC B0 ;  /* 0x0000000000007941 */ /* 0x000fea0003800000 */
.L_x_18311:
[----:B------:R-:W-:-:S04]  /*5700*/  LOP3.LUT R3, R5, 0x80000000, RZ, 0xc0, !PT ;  /* 0x8000000005037812 */ /* 0x000fc800078ec0ff */
[----:B------:R-:W-:-:S04]  /*5710*/  SHF.R.U32.HI R3, RZ, 0x18, R3 ;  /* 0x00000018ff037819 */ /* 0x000fc80000011603 */
[----:B------:R-:W-:-:S05]  /*5720*/  LOP3.LUT R3, R0, R3, RZ, 0xfc, !PT ;  /* 0x0000000300037212 */ /* 0x000fca00078efcff */
[----:B------:R0:W-:Y:S01]  /*5730*/  STG.E.U8 desc[UR36][R8.64], R3 ;  /* 0x0000000308007986 */ /* 0x0001e2000c101124 */
[----:B------:R-:W-:Y:S05]  /*5740*/  BRA `(.L_x_18297) ;  /* 0x0000000400c07947 */ /* 0x000fea0003800000 */
.L_x_18307:
[----:B------:R-:W0:Y:S02]  /*5750*/  I2F.S8 R0, R18 ;  /* 0x0000001200007306 */ /* 0x000e240000001400 */
[----:B0-----:R-:W-:-:S05]  /*5760*/  F2FP.BF16.F32.PACK_AB R0, RZ, R0 ;  /* 0x00000000ff00723e */ /* 0x001fca00000010ff */
[----:B------:R0:W-:Y:S01]  /*5770*/  STG.E.U16 desc[UR36][R8.64], R0 ;  /* 0x0000000008007986 */ /* 0x0001e2000c101524 */
[----:B------:R-:W-:Y:S05]  /*5780*/  BRA `(.L_x_18297) ;  /* 0x0000000400b07947 */ /* 0x000fea0003800000 */
.L_x_18304:
        /* <DEDUP_REMOVED lines=12> */
.L_x_18316:
        /* <DEDUP_REMOVED lines=17> */
.L_x_18319:
[----:B------:R-:W-:-:S04]  /*5960*/  LOP3.LUT R3, R5, 0x80000000, RZ, 0xc0, !PT ;  /* 0x8000000005037812 */ /* 0x000fc800078ec0ff */
[----:B------:R-:W-:-:S04]  /*5970*/  SHF.R.U32.HI R3, RZ, 0x18, R3 ;  /* 0x00000018ff037819 */ /* 0x000fc80000011603 */
[----:B------:R-:W-:-:S04]  /*5980*/  LOP3.LUT R0, R0, R3, RZ, 0xfc, !PT ;  /* 0x0000000300007212 */ /* 0x000fc800078efcff */
[----:B------:R-:W-:-:S07]  /*5990*/  PRMT R4, R0, 0x7610, R4 ;  /* 0x0000761000047816 */ /* 0x000fce0000000004 */
.L_x_18318:
[----:B------:R-:W-:Y:S05]  /*59a0*/  BSYNC B0 ;  /* 0x0000000000007941 */ /* 0x000fea0003800000 */
.L_x_18317:
[----:B------:R3:W-:Y:S01]  /*59b0*/  STG.E.U8 desc[UR36][R8.64], R4 ;  /* 0x0000000408007986 */ /* 0x0007e2000c101124 */
[----:B------:R-:W-:Y:S05]  /*59c0*/  BRA `(.L_x_18297) ;  /* 0x0000000400207947 */ /* 0x000fea0003800000 */
.L_x_18315:
        /* <DEDUP_REMOVED lines=17> */
.L_x_18322:
[----:B------:R-:W-:-:S04]  /*5ae0*/  LOP3.LUT R3, R5, 0x80000000, RZ, 0xc0, !PT ;  /* 0x8000000005037812 */ /* 0x000fc800078ec0ff */
[----:B------:R-:W-:-:S04]  /*5af0*/  SHF.R.U32.HI R3, RZ, 0x18, R3 ;  /* 0x00000018ff037819 */ /* 0x000fc80000011603 */
[----:B------:R-:W-:-:S04]  /*5b00*/  LOP3.LUT R0, R0, R3, RZ, 0xfc, !PT ;  /* 0x0000000300007212 */ /* 0x000fc800078efcff */
[----:B------:R-:W-:-:S07]  /*5b10*/  PRMT R4, R0, 0x7610, R4 ;  /* 0x0000761000047816 */ /* 0x000fce0000000004 */
.L_x_18321:
[----:B------:R-:W-:Y:S05]  /*5b20*/  BSYNC B0 ;  /* 0x0000000000007941 */ /* 0x000fea0003800000 */
.L_x_18320:
[----:B------:R0:W-:Y:S01]  /*5b30*/  STG.E.U8 desc[UR36][R8.64], R4 ;  /* 0x0000000408007986 */ /* 0x0001e2000c101124 */
[----:B------:R-:W-:Y:S05]  /*5b40*/  BRA `(.L_x_18297) ;  /* 0x0000000000c07947 */ /* 0x000fea0003800000 */
.L_x_18314:
        /* <DEDUP_REMOVED lines=22> */
.L_x_18296:
        /* <DEDUP_REMOVED lines=16> */
.L_x_18325:
[----:B------:R-:W-:Y:S05]  /*5db0*/  BRA `(.L_x_18297) ;  /* 0x0000000000247947 */ /* 0x000fea0003800000 */
.L_x_18324:
[----:B------:R-:W-:-:S04]  /*5dc0*/  LOP3.LUT R18, R18, 0xffff, RZ, 0xc0, !PT ;  /* 0x0000ffff12127812 */ /* 0x000fc800078ec0ff */
[----:B------:R-:W-:-:S05]  /*5dd0*/  PRMT R18, R18, 0x8880, RZ ;  /* 0x0000888012127816 */ /* 0x000fca00000000ff */
[----:B------:R-:W-:-:S05]  /*5de0*/  IMAD.MOV.U32 R4, RZ, RZ, R18 ;  /* 0x000000ffff047224 */ /* 0x000fca00078e0012 */
[----:B------:R-:W-:-:S05]  /*5df0*/  SHF.R.S32.HI R5, RZ, 0x1f, R4 ;  /* 0x0000001fff057819 */ /* 0x000fca0000011404 */
[----:B------:R2:W-:Y:S01]  /*5e00*/  STG.E.64 desc[UR36][R8.64], R4 ;  /* 0x0000000408007986 */ /* 0x0005e2000c101b24 */
[----:B------:R-:W-:Y:S05]  /*5e10*/  BRA `(.L_x_18297) ;  /* 0x00000000000c7947 */ /* 0x000fea0003800000 */
.L_x_18323:
[----:B------:R-:W-:-:S04]  /*5e20*/  LOP3.LUT R18, R18, 0xffff, RZ, 0xc0, !PT ;  /* 0x0000ffff12127812 */ /* 0x000fc800078ec0ff */
[----:B------:R-:W-:-:S05]  /*5e30*/  PRMT R3, R18, 0x8880, RZ ;  /* 0x0000888012037816 */ /* 0x000fca00000000ff */
[----:B------:R0:W-:Y:S02]  /*5e40*/  STG.E desc[UR36][R8.64], R3 ;  /* 0x0000000308007986 */ /* 0x0001e4000c101924 */
.L_x_18297:
        /* <DEDUP_REMOVED lines=23> */
.L_x_18329:
[----:B------:R3:W-:Y:S01]  /*5fc0*/  STG.E.U8 desc[UR36][R8.64], R17 ;  /* 0x0000001108007986 */ /* 0x0007e2000c101124 */
[----:B------:R-:W-:Y:S05]  /*5fd0*/  BRA `(.L_x_18331) ;  /* 0x0000000c00987947 */ /* 0x000fea0003800000 */
.L_x_18328:
        /* <DEDUP_REMOVED lines=12> */
.L_x_18333:
[----:B------:R-:W-:-:S04]  /*60a0*/  LOP3.LUT R17, R17, 0xffff, RZ, 0xc0, !PT ;  /* 0x0000ffff11117812 */ /* 0x000fc800078ec0ff */
[----:B------:R-:W-:-:S05]  /*60b0*/  PRMT R3, R17, 0x8880, RZ ;  /* 0x0000888011037816 */ /* 0x000fca00000000ff */
[----:B------:R2:W-:Y:S01]  /*60c0*/  STG.E desc[UR36][R8.64], R3 ;  /* 0x0000000308007986 */ /* 0x0005e2000c101924 */
[----:B------:R-:W-:Y:S05]  /*60d0*/  BRA `(.L_x_18331) ;  /* 0x0000000c00587947 */ /* 0x000fea0003800000 */
.L_x_18332:
[----:B------:R-:W-:-:S04]  /*60e0*/  PRMT R3, R17, 0x8880, RZ ;  /* 0x0000888011037816 */ /* 0x000fc800000000ff */
[----:B------:R-:W-:-:S05]  /*60f0*/  PRMT R3, R3, 0x7710, RZ ;  /* 0x0000771003037816 */ /* 0x000fca00000000ff */
[----:B------:R0:W-:Y:S01]  /*6100*/  STG.E.U16 desc[UR36][R8.64], R3 ;  /* 0x0000000308007986 */ /* 0x0001e2000c101524 */
[----:B------:R-:W-:Y:S05]  /*6110*/  BRA `(.L_x_18331) ;  /* 0x0000000c00487947 */ /* 0x000fea0003800000 */
.L_x_18327:
        /* <DEDUP_REMOVED lines=9> */
.L_x_18335:
[----:B------:R-:W0:Y:S02]  /*61b0*/  I2F.S8 R0, R17 ;  /* 0x0000001100007306 */ /* 0x000e240000001400 */
[----:B0-----:R-:W-:-:S05]  /*61c0*/  F2FP.F16.F32.PACK_AB R0, RZ, R0 ;  /* 0x00000000ff00723e */ /* 0x001fca00000000ff */
[----:B------:R0:W-:Y:S01]  /*61d0*/  STG.E.U16 desc[UR36][R8.64], R0 ;  /* 0x0000000008007986 */ /* 0x0001e2000c101524 */
[----:B------:R-:W-:Y:S05]  /*61e0*/  BRA `(.L_x_18331) ;  /* 0x0000000c00147947 */ /* 0x000fea0003800000 */
.L_x_18334:
        /* <DEDUP_REMOVED lines=10> */
.L_x_18337:
[----:B------:R-:W0:Y:S02]  /*6290*/  I2F.S8 R17, R17 ;  /* 0x0000001100117306 */ /* 0x000e240000001400 */
[----:B0-----:R-:W-:-:S04]  /*62a0*/  F2FP.F16.F32.PACK_AB R3, RZ, R17 ;  /* 0x00000011ff03723e */ /* 0x001fc800000000ff */
[----:B------:R-:W-:-:S05]  /*62b0*/  PRMT R3, R3, 0x5410, RZ ;  /* 0x0000541003037816 */ /* 0x000fca00000000ff */
[----:B------:R0:W-:Y:S01]  /*62c0*/  STG.E desc[UR36][R8.64], R3 ;  /* 0x0000000308007986 */ /* 0x0001e2000c101924 */
[----:B------:R-:W-:Y:S05]  /*62d0*/  BRA `(.L_x_18331) ;  /* 0x0000000800d87947 */ /* 0x000fea0003800000 */
.L_x_18336:
[----:B------:R-:W-:-:S04]  /*62e0*/  PRMT R4, R17, 0x8880, RZ ;  /* 0x0000888011047816 */ /* 0x000fc800000000ff */
[----:B------:R-:W-:-:S06]  /*62f0*/  PRMT R4, R4, 0x7710, RZ ;  /* 0x0000771004047816 */ /* 0x000fcc00000000ff */
[----:B------:R-:W0:Y:S02]  /*6300*/  I2F.F64.S16 R4, R4 ;  /* 0x0000000400047312 */ /* 0x000e240000101c00 */
[----:B0-----:R0:W-:Y:S01]  /*6310*/  STG.E.64 desc[UR36][R8.64], R4 ;  /* 0x0000000408007986 */ /* 0x0011e2000c101b24 */
[----:B------:R-:W-:Y:S05]  /*6320*/  BRA `(.L_x_18331) ;  /* 0x0000000800c47947 */ /* 0x000fea0003800000 */
.L_x_18326:
        /* <DEDUP_REMOVED lines=12> */
.L_x_18340:
[----:B------:R-:W-:Y:S02]  /*63f0*/  PRMT R4, R17, 0x8880, RZ ;  /* 0x0000888011047816 */ /* 0x000fe400000000ff */
[----:B------:R-:W-:Y:S02]  /*6400*/  CS2R R6, SRZ ;  /* 0x0000000000067805 */ /* 0x000fe4000001ff00 */
[----:B------:R-:W-:-:S06]  /*6410*/  PRMT R4, R4, 0x7710, RZ ;  /* 0x0000771004047816 */ /* 0x000fcc00000000ff */
[----:B------:R-:W0:Y:S02]  /*6420*/  I2F.F64.S16 R4, R4 ;  /* 0x0000000400047312 */ /* 0x000e240000101c00 */
[----:B0-----:R0:W-:Y:S01]  /*6430*/  STG.E.128 desc[UR36][R8.64], R4 ;  /* 0x0000000408007986 */ /* 0x0011e2000c101d24 */
[----:B------:R-:W-:Y:S05]  /*6440*/  BRA `(.L_x_18331) ;  /* 0x00000008007c7947 */ /* 0x000fea0003800000 */
.L_x_18339:
        /* <DEDUP_REMOVED lines=21> */
.L_x_18344:
[----:B------:R-:W-:Y:S05]  /*65a0*/  BSYNC B0 ;  /* 0x0000000000007941 */ /* 0x000fea0003800000 */
.L_x_18343:
[----:B------:R-:W-:-:S05]  /*65b0*/  LOP3.LUT R5, R0, R5, RZ, 0xfc, !PT ;  /* 0x0000000500057212 */ /* 0x000fca00078efcff */
[----:B------:R0:W-:Y:S01]  /*65c0*/  STG.E.U8 desc[UR36][R8.64], R5 ;  /* 0x0000000508007986 */ /* 0x0001e2000c101124 */
[----:B------:R-:W-:Y:S05]  /*65d0*/  BRA `(.L_x_18331) ;  /* 0x0000000800187947 */ /* 0x000fea0003800000 */
.L_x_18342:
        /* <DEDUP_REMOVED lines=13> */
.L_x_18346:
[----:B------:R-:W-:Y:S01]  /*66b0*/  IMAD.MOV.U32 R0, RZ, RZ, 0x7f ;  /* 0x0000007fff007424 */ /* 0x000fe200078e00ff */
[----:B------:R-:W-:-:S04]  /*66c0*/  ISETP.GT.U32.AND P0, PT, R3, 0x7f800000, PT ;  /* 0x7f8000000300780c */ /* 0x000fc80003f04070 */
[----:B------:R-:W-:-:S09]  /*66d0*/  SEL R0, R0, 0x7c, P0 ;  /* 0x0000007c00007807 */ /* 0x000fd20000000000 */
.L_x_18347:
[----:B------:R-:W-:Y:S05]  /*66e0*/  BSYNC B0 ;  /* 0x0000000000007941 */ /* 0x000fea0003800000 */
.L_x_18345:
[----:B------:R-:W-:-:S04]  /*66f0*/  LOP3.LUT R3, R17, 0x80000000, RZ, 0xc0, !PT ;  /* 0x8000000011037812 */ /* 0x000fc800078ec0ff */
[----:B------:R-:W-:-:S04]  /*6700*/  SHF.R.U32.HI R3, RZ, 0x18, R3 ;  /* 0x00000018ff037819 */ /* 0x000fc80000011603 */
[----:B------:R-:W-:-:S05]  /*6710*/  LOP3.LUT R3, R0, R3, RZ, 0xfc, !PT ;  /* 0x0000000300037212 */ /* 0x000fca00078efcff */
[----:B------:R0:W-:Y:S01]  /*6720*/  STG.E.U8 desc[UR36][R8.64], R3 ;  /* 0x0000000308007986 */ /* 0x0001e2000c101124 */
[----:B------:R-:W-:Y:S05]  /*6730*/  BRA `(.L_x_18331) ;  /* 0x0000000400c07947 */ /* 0x000fea0003800000 */
.L_x_18341:
[----:B------:R-:W0:Y:S02]  /*6740*/  I2F.S8 R0, R17 ;  /* 0x0000001100007306 */ /* 0x000e240000001400 */
[----:B0-----:R-:W-:-:S05]  /*6750*/  F2FP.BF16.F32.PACK_AB R0, RZ, R0 ;  /* 0x00000000ff00723e */ /* 0x001fca00000010ff */
[----:B------:R0:W-:Y:S01]  /*6760*/  STG.E.U16 desc[UR36][R8.64], R0 ;  /* 0x0000000008007986 */ /* 0x0001e2000c101524 */
[----:B------:R-:W-:Y:S05]  /*6770*/  BRA `(.L_x_18331) ;  /* 0x0000000400b07947 */ /* 0x000fea0003800000 */
.L_x_18338:
        /* <DEDUP_REMOVED lines=12> */
.L_x_18350:
        /* <DEDUP_REMOVED lines=17> */
.L_x_18353:
[----:B------:R-:W-:-:S04]  /*6950*/  LOP3.LUT R3, R17, 0x80000000, RZ, 0xc0, !PT ;  /* 0x8000000011037812 */ /* 0x000fc800078ec0ff */
[----:B------:R-:W-:-:S04]  /*6960*/  SHF.R.U32.HI R3, RZ, 0x18, R3 ;  /* 0x00000018ff037819 */ /* 0x000fc80000011603 */
[----:B------:R-:W-:-:S04]  /*6970*/  LOP3.LUT R0, R0, R3, RZ, 0xfc, !PT ;  /* 0x0000000300007212 */ /* 0x000fc800078efcff */
[----:B------:R-:W-:-:S07]  /*6980*/  PRMT R4, R0, 0x7610, R4 ;  /* 0x0000761000047816 */ /* 0x000fce0000000004 */
.L_x_18352:
[----:B------:R-:W-:Y:S05]  /*6990*/  BSYNC B0 ;  /* 0x0000000000007941 */ /* 0x000fea0003800000 */
.L_x_18351:
[----:B------:R0:W-:Y:S01]  /*69a0*/  STG.E.U8 desc[UR36][R8.64], R4 ;  /* 0x0000000408007986 */ /* 0x0001e2000c101124 */
[----:B------:R-:W-:Y:S05]  /*69b0*/  BRA `(.L_x_18331) ;  /* 0x0000000400207947 */ /* 0x000fea0003800000 */
.L_x_18349:
        /* <DEDUP_REMOVED lines=17> */
.L_x_18356:
[----:B------:R-:W-:-:S04]  /*6ad0*/  LOP3.LUT R3, R17, 0x80000000, RZ, 0xc0, !PT ;  /* 0x8000000011037812 */ /* 0x000fc800078ec0ff */
[----:B------:R-:W-:-:S04]  /*6ae0*/  SHF.R.U32.HI R3, RZ, 0x18, R3 ;  /* 0x00000018ff037819 */ /* 0x000fc80000011603 */
[----:B------:R-:W-:-:S04]  /*6af0*/  LOP3.LUT R0, R0, R3, RZ, 0xfc, !PT ;  /* 0x0000000300007212 */ /* 0x000fc800078efcff */
[----:B------:R-:W-:-:S07]  /*6b00*/  PRMT R4, R0, 0x7610, R4 ;  /* 0x0000761000047816 */ /* 0x000fce0000000004 */
.L_x_18355:
[----:B------:R-:W-:Y:S05]  /*6b10*/  BSYNC B0 ;  /* 0x0000000000007941 */ /* 0x000fea0003800000 */
.L_x_18354:
[----:B------:R0:W-:Y:S01]  /*6b20*/  STG.E.U8 desc[UR36][R8.64], R4 ;  /* 0x0000000408007986 */ /* 0x0001e2000c101124 */
[----:B------:R-:W-:Y:S05]  /*6b30*/  BRA `(.L_x_18331) ;  /* 0x0000000000c07947 */ /* 0x000fea0003800000 */
.L_x_18348:
        /* <DEDUP_REMOVED lines=22> */
.L_x_18330:
        /* <DEDUP_REMOVED lines=16> */
.L_x_18359:
[----:B------:R-:W-:Y:S05]  /*6da0*/  BRA `(.L_x_18331) ;  /* 0x0000000000247947 */ /* 0x000fea0003800000 */
.L_x_18358:
[----:B------:R-:W-:-:S04]  /*6db0*/  LOP3.LUT R17, R17, 0xffff, RZ, 0xc0, !PT ;  /* 0x0000ffff11117812 */ /* 0x000fc800078ec0ff */
[----:B------:R-:W-:-:S05]  /*6dc0*/  PRMT R17, R17, 0x8880, RZ ;  /* 0x0000888011117816 */ /* 0x000fca00000000ff */
[----:B------:R-:W-:-:S05]  /*6dd0*/  IMAD.MOV.U32 R4, RZ, RZ, R17 ;  /* 0x000000ffff047224 */ /* 0x000fca00078e0011 */
[----:B------:R-:W-:-:S05]  /*6de0*/  SHF.R.S32.HI R5, RZ, 0x1f, R4 ;  /* 0x0000001fff057819 */ /* 0x000fca0000011404 */
[----:B------:R0:W-:Y:S01]  /*6df0*/  STG.E.64 desc[UR36][R8.64], R4 ;  /* 0x0000000408007986 */ /* 0x0001e2000c101b24 */
[----:B------:R-:W-:Y:S05]  /*6e00*/  BRA `(.L_x_18331) ;  /* 0x00000000000c7947 */ /* 0x000fea0003800000 */
.L_x_18357:
[----:B------:R-:W-:-:S04]  /*6e10*/  LOP3.LUT R17, R17, 0xffff, RZ, 0xc0, !PT ;  /* 0x0000ffff11117812 */ /* 0x000fc800078ec0ff */
[----:B------:R-:W-:-:S05]  /*6e20*/  PRMT R3, R17, 0x8880, RZ ;  /* 0x0000888011037816 */ /* 0x000fca00000000ff */
[----:B------:R0:W-:Y:S02]  /*6e30*/  STG.E desc[UR36][R8.64], R3 ;  /* 0x0000000308007986 */ /* 0x0001e4000c101924 */
.L_x_18331:
[----:B------:R-:W-:-:S07]  /*6e40*/  VIADD R2, R2, 0x80 ;  /* 0x0000008002027836 */ /* 0x000fce0000000000 */
.L_x_18291:
[----:B------:R-:W-:Y:S05]  /*6e50*/  BSYNC B6 ;  /* 0x0000000000067941 */ /* 0x000fea0003800000 */
.L_x_18290:
        /* <DEDUP_REMOVED lines=21> */
.L_x_18363:
[----:B------:R-:W-:Y:S01]  /*6fb0*/  STG.E.U8 desc[UR36][R2.64], R16 ;  /* 0x0000001002007986 */ /* 0x000fe2000c101124 */
[----:B------:R-:W-:Y:S05]  /*6fc0*/  EXIT ;  /* 0x000000000000794d */ /* 0x000fea0003800000 */
.L_x_18362:
        /* <DEDUP_REMOVED lines=12> */
.L_x_18366:
[----:B------:R-:W-:-:S04]  /*7090*/  LOP3.LUT R16, R16, 0xffff, RZ, 0xc0, !PT ;  /* 0x0000ffff10107812 */ /* 0x000fc800078ec0ff */
[----:B------:R-:W-:-:S05]  /*70a0*/  PRMT R5, R16, 0x8880, RZ ;  /* 0x0000888010057816 */ /* 0x000fca00000000ff */
[----:B------:R-:W-:Y:S01]  /*70b0*/  STG.E desc[UR36][R2.64], R5 ;  /* 0x0000000502007986 */ /* 0x000fe2000c101924 */
[----:B------:R-:W-:Y:S05]  /*70c0*/  EXIT ;  /* 0x000000000000794d */ /* 0x000fea0003800000 */
.L_x_18365:
[----:B------:R-:W-:-:S04]  /*70d0*/  PRMT R5, R16, 0x8880, RZ ;  /* 0x0000888010057816 */ /* 0x000fc800000000ff */
[----:B------:R-:W-:-:S05]  /*70e0*/  PRMT R5, R5, 0x7710, RZ ;  /* 0x0000771005057816 */ /* 0x000fca00000000ff */
[----:B------:R-:W-:Y:S01]  /*70f0*/  STG.E.U16 desc[UR36][R2.64], R5 ;  /* 0x0000000502007986 */ /* 0x000fe2000c101524 */
[----:B------:R-:W-:Y:S05]  /*7100*/  EXIT ;  /* 0x000000000000794d */ /* 0x000fea0003800000 */
.L_x_18361:
        /* <DEDUP_REMOVED lines=9> */
.L_x_18368:
[----:B------:R-:W0:Y:S02]  /*71a0*/  I2F.S8 R0, R16 ;  /* 0x0000001000007306 */ /* 0x000e240000001400 */
[----:B0-----:R-:W-:-:S05]  /*71b0*/  F2FP.F16.F32.PACK_AB R0, RZ, R0 ;  /* 0x00000000ff00723e */ /* 0x001fca00000000ff */
[----:B------:R-:W-:Y:S01]  /*71c0*/  STG.E.U16 desc[UR36][R2.64], R0 ;  /* 0x0000000002007986 */ /* 0x000fe2000c101524 */
[----:B------:R-:W-:Y:S05]  /*71d0*/  EXIT ;  /* 0x000000000000794d */ /* 0x000fea0003800000 */
.L_x_18367:
        /* <DEDUP_REMOVED lines=10> */
.L_x_18370:
[----:B------:R-:W0:Y:S02]  /*7280*/  I2F.S8 R16, R16 ;  /* 0x0000001000107306 */ /* 0x000e240000001400 */
[----:B0-----:R-:W-:-:S04]  /*7290*/  F2FP.F16.F32.PACK_AB R5, RZ, R16 ;  /* 0x00000010ff05723e */ /* 0x001fc800000000ff */
[----:B------:R-:W-:-:S05]  /*72a0*/  PRMT R5, R5, 0x5410, RZ ;  /* 0x0000541005057816 */ /* 0x000fca00000000ff */
[----:B------:R-:W-:Y:S01]  /*72b0*/  STG.E desc[UR36][R2.64], R5 ;  /* 0x0000000502007986 */ /* 0x000fe2000c101924 */
[----:B------:R-:W-:Y:S05]  /*72c0*/  EXIT ;  /* 0x000000000000794d */ /* 0x000fea0003800000 */
.L_x_18369:
[----:B------:R-:W-:-:S04]  /*72d0*/  PRMT R4, R16, 0x8880, RZ ;  /* 0x0000888010047816 */ /* 0x000fc800000000ff */
[----:B------:R-:W-:-:S06]  /*72e0*/  PRMT R4, R4, 0x7710, RZ ;  /* 0x0000771004047816 */ /* 0x000fcc00000000ff */
[----:B------:R-:W0:Y:S02]  /*72f0*/  I2F.F64.S16 R4, R4 ;  /* 0x0000000400047312 */ /* 0x000e240000101c00 */
[----:B0-----:R-:W-:Y:S01]  /*7300*/  STG.E.64 desc[UR36][R2.64], R4 ;  /* 0x0000000402007986 */ /* 0x001fe2000c101b24 */
[----:B------:R-:W-:Y:S05]  /*7310*/  EXIT ;  /* 0x000000000000794d */ /* 0x000fea0003800000 */
.L_x_18360:
        /* <DEDUP_REMOVED lines=12> */
.L_x_18373:
[----:B------:R-:W-:Y:S02]  /*73e0*/  PRMT R4, R16, 0x8880, RZ ;  /* 0x0000888010047816 */ /* 0x000fe400000000ff */
[----:B------:R-:W-:Y:S02]  /*73f0*/  CS2R R6, SRZ ;  /* 0x0000000000067805 */ /* 0x000fe4000001ff00 */
[----:B------:R-:W-:-:S06]  /*7400*/  PRMT R4, R4, 0x7710, RZ ;  /* 0x0000771004047816 */ /* 0x000fcc00000000ff */
[----:B------:R-:W0:Y:S02]  /*7410*/  I2F.F64.S16 R4, R4 ;  /* 0x0000000400047312 */ /* 0x000e240000101c00 */
[----:B0-----:R-:W-:Y:S01]  /*7420*/  STG.E.128 desc[UR36][R2.64], R4 ;  /* 0x0000000402007986 */ /* 0x001fe2000c101d24 */
[----:B------:R-:W-:Y:S05]  /*7430*/  EXIT ;  /* 0x000000000000794d */ /* 0x000fea0003800000 */
.L_x_18372:
        /* <DEDUP_REMOVED lines=21> */
.L_x_18377:
[----:B------:R-:W-:Y:S05]  /*7590*/  BSYNC B0 ;  /* 0x0000000000007941 */ /* 0x000fea0003800000 */
.L_x_18376:
[----:B------:R-:W-:-:S05]  /*75a0*/  LOP3.LUT R5, R0, R5, RZ, 0xfc, !PT ;  /* 0x0000000500057212 */ /* 0x000fca00078efcff */
[----:B------:R-:W-:Y:S01]  /*75b0*/  STG.E.U8 desc[UR36][R2.64], R5 ;  /* 0x0000000502007986 */ /* 0x000fe2000c101124 */
[----:B------:R-:W-:Y:S05]  /*75c0*/  EXIT ;  /* 0x000000000000794d */ /* 0x000fea0003800000 */
.L_x_18375:
        /* <DEDUP_REMOVED lines=13> */
.L_x_18379:
[----:B------:R-:W-:Y:S01]  /*76a0*/  IMAD.MOV.U32 R0, RZ, RZ, 0x7f ;  /* 0x0000007fff007424 */ /* 0x000fe200078e00ff */
[----:B------:R-:W-:-:S04]  /*76b0*/  ISETP.GT.U32.AND P0, PT, R4, 0x7f800000, PT ;  /* 0x7f8000000400780c */ /* 0x000fc80003f04070 */
[----:B------:R-:W-:-:S09]  /*76c0*/  SEL R0, R0, 0x7c, P0 ;  /* 0x0000007c00007807 */ /* 0x000fd20000000000 */
.L_x_18380:
[----:B------:R-:W-:Y:S05]  /*76d0*/  BSYNC B0 ;  /* 0x0000000000007941 */ /* 0x000fea0003800000 */
.L_x_18378:
[----:B------:R-:W-:-:S04]  /*76e0*/  LOP3.LUT R4, R5, 0x80000000, RZ, 0xc0, !PT ;  /* 0x8000000005047812 */ /* 0x000fc800078ec0ff */
[----:B------:R-:W-:-:S04]  /*76f0*/  SHF.R.U32.HI R5, RZ, 0x18, R4 ;  /* 0x00000018ff057819 */ /* 0x000fc80000011604 */
[----:B------:R-:W-:-:S05]  /*7700*/  LOP3.LUT R5, R0, R5, RZ, 0xfc, !PT ;  /* 0x0000000500057212 */ /* 0x000fca00078efcff */
[----:B------:R-:W-:Y:S01]  /*7710*/  STG.E.U8 desc[UR36][R2.64], R5 ;  /* 0x0000000502007986 */ /* 0x000fe2000c101124 */
[----:B------:R-:W-:Y:S05]  /*7720*/  EXIT ;  /* 0x000000000000794d */ /* 0x000fea0003800000 */
.L_x_18374:
[----:B------:R-:W0:Y:S02]  /*7730*/  I2F.S8 R0, R16 ;  /* 0x0000001000007306 */ /* 0x000e240000001400 */
[----:B0-----:R-:W-:-:S05]  /*7740*/  F2FP.BF16.F32.PACK_AB R0, RZ, R0 ;  /* 0x00000000ff00723e */ /* 0x001fca00000010ff */
[----:B------:R-:W-:Y:S01]  /*7750*/  STG.E.U16 desc[UR36][R2.64], R0 ;  /* 0x0000000002007986 */ /* 0x000fe2000c101524 */
[----:B------:R-:W-:Y:S05]  /*7760*/  EXIT ;  /* 0x000000000000794d */ /* 0x000fea0003800000 */
.L_x_18371:
        /* <DEDUP_REMOVED lines=12> */
.L_x_18383:
        /* <DEDUP_REMOVED lines=17> */
.L_x_18386:
[----:B------:R-:W-:-:S04]  /*7940*/  LOP3.LUT R0, R7, 0x80000000, RZ, 0xc0, !PT ;  /* 0x8000000007007812 */ /* 0x000fc800078ec0ff */
[----:B------:R-:W-:-:S04]  /*7950*/  SHF.R.U32.HI R5, RZ, 0x18, R0 ;  /* 0x00000018ff057819 */ /* 0x000fc80000011600 */
[----:B------:R-:W-:-:S04]  /*7960*/  LOP3.LUT R4, R4, R5, RZ, 0xfc, !PT ;  /* 0x0000000504047212 */ /* 0x000fc800078efcff */
[----:B------:R-:W-:-:S07]  /*7970*/  PRMT R0, R4, 0x7610, R0 ;  /* 0x0000761004007816 */ /* 0x000fce0000000000 */
.L_x_18385:
[----:B------:R-:W-:Y:S05]  /*7980*/  BSYNC B0 ;  /* 0x0000000000007941 */ /* 0x000fea0003800000 */
.L_x_18384:
[----:B------:R-:W-:Y:S01]  /*7990*/  STG.E.U8 desc[UR36][R2.64], R0 ;  /* 0x0000000002007986 */ /* 0x000fe2000c101124 */
[----:B------:R-:W-:Y:S05]  /*79a0*/  EXIT ;  /* 0x000000000000794d */ /* 0x000fea0003800000 */
.L_x_18382:
        /* <DEDUP_REMOVED lines=17> */
.L_x_18389:
[----:B------:R-:W-:-:S04]  /*7ac0*/  LOP3.LUT R0, R7, 0x80000000, RZ, 0xc0, !PT ;  /* 0x8000000007007812 */ /* 0x000fc800078ec0ff */
[----:B------:R-:W-:-:S04]  /*7ad0*/  SHF.R.U32.HI R5, RZ, 0x18, R0 ;  /* 0x00000018ff057819 */ /* 0x000fc80000011600 */
[----:B------:R-:W-:-:S04]  /*7ae0*/  LOP3.LUT R4, R4, R5, RZ, 0xfc, !PT ;  /* 0x0000000504047212 */ /* 0x000fc800078efcff */
[----:B------:R-:W-:-:S07]  /*7af0*/  PRMT R0, R4, 0x7610, R0 ;  /* 0x0000761004007816 */ /* 0x000fce0000000000 */
.L_x_18388:
[----:B------:R-:W-:Y:S05]  /*7b00*/  BSYNC B0 ;  /* 0x0000000000007941 */ /* 0x000fea0003800000 */
.L_x_18387:
[----:B------:R-:W-:Y:S01]  /*7b10*/  STG.E.U8 desc[UR36][R2.64], R0 ;  /* 0x0000000002007986 */ /* 0x000fe2000c101124 */
[----:B------:R-:W-:Y:S05]  /*7b20*/  EXIT ;  /* 0x000000000000794d */ /* 0x000fea0003800000 */
.L_x_18381:
        /* <DEDUP_REMOVED lines=22> */
.L_x_18364:
        /* <DEDUP_REMOVED lines=16> */
.L_x_18392:
[----:B------:R-:W-:Y:S05]  /*7d90*/  EXIT ;  /* 0x000000000000794d */ /* 0x000fea0003800000 */
.L_x_18391:
[----:B------:R-:W-:-:S04]  /*7da0*/  LOP3.LUT R16, R16, 0xffff, RZ, 0xc0, !PT ;  /* 0x0000ffff10107812 */ /* 0x000fc800078ec0ff */
[----:B------:R-:W-:-:S05]  /*7db0*/  PRMT R16, R16, 0x8880, RZ ;  /* 0x0000888010107816 */ /* 0x000fca00000000ff */
[----:B------:R-:W-:-:S05]  /*7dc0*/  IMAD.MOV.U32 R4, RZ, RZ, R16 ;  /* 0x000000ffff047224 */ /* 0x000fca00078e0010 */
[----:B------:R-:W-:-:S05]  /*7dd0*/  SHF.R.S32.HI R5, RZ, 0x1f, R4 ;  /* 0x0000001fff057819 */ /* 0x000fca0000011404 */
[----:B------:R-:W-:Y:S01]  /*7de0*/  STG.E.64 desc[UR36][R2.64], R4 ;  /* 0x0000000402007986 */ /* 0x000fe2000c101b24 */
[----:B------:R-:W-:Y:S05]  /*7df0*/  EXIT ;  /* 0x000000000000794d */ /* 0x000fea0003800000 */
.L_x_18390:
[----:B------:R-:W-:-:S04]  /*7e00*/  LOP3.LUT R16, R16, 0xffff, RZ, 0xc0, !PT ;  /* 0x0000ffff10107812 */ /* 0x000fc800078ec0ff */
[----:B------:R-:W-:-:S05]  /*7e10*/  PRMT R5, R16, 0x8880, RZ ;  /* 0x0000888010057816 */ /* 0x000fca00000000ff */
[----:B------:R-:W-:Y:S01]  /*7e20*/  STG.E desc[UR36][R2.64], R5 ;  /* 0x0000000502007986 */ /* 0x000fe2000c101924 */
[----:B------:R-:W-:Y:S05]  /*7e30*/  EXIT ;  /* 0x000000000000794d */ /* 0x000fea0003800000 */
.L_x_18393:
        /* <DEDUP_REMOVED lines=12> */
.L_x_20674:


//--------------------- .text._ZN2at6native18elementwise_kernelILi128ELi4EZNS0_22gpu_kernel_impl_nocastINS0_13AUnaryFunctorIaaaZZZNS0_18lshift_kernel_cudaERNS_18TensorIteratorBaseEENKUlvE_clEvENKUlvE0_clEvEUlaaE_EEEEvS5_RKT_EUliE_EEviT1_ --------------------------
	.section	.text._ZN2at6native18elementwise_kernelILi128ELi4EZNS0_22gpu_kernel_impl_nocastINS0_13AUnaryFunctorIaaaZZZNS0_18lshift_kernel_cudaERNS_18TensorIteratorBaseEENKUlvE_clEvENKUlvE0_clEvEUlaaE_EEEEvS5_RKT_EUliE_EEviT1_,"ax",@progbits
	.align	128
        .global         _ZN2at6native18elementwise_kernelILi128ELi4EZNS0_22gpu_kernel_impl_nocastINS0_13AUnaryFunctorIaaaZZZNS0_18lshift_kernel_cudaERNS_18TensorIteratorBaseEENKUlvE_clEvENKUlvE0_clEvEUlaaE_EEEEvS5_RKT_EUliE_EEviT1_
        .type           _ZN2at6native18elementwise_kernelILi128ELi4EZNS0_22gpu_kernel_impl_nocastINS0_13AUnaryFunctorIaaaZZZNS0_18lshift_kernel_cudaERNS_18TensorIteratorBaseEENKUlvE_clEvENKUlvE0_clEvEUlaaE_EEEEvS5_RKT_EUliE_EEviT1_,@function
        .size           _ZN2at6native18elementwise_kernelILi128ELi4EZNS0_22gpu_kernel_impl_nocastINS0_13AUnaryFunctorIaaaZZZNS0_18lshift_kernel_cudaERNS_18TensorIteratorBaseEENKUlvE_clEvENKUlvE0_clEvEUlaaE_EEEEvS5_RKT_EUliE_EEviT1_,(.L_x_20675 - _ZN2at6native18elementwise_kernelILi128ELi4EZNS0_22gpu_kernel_impl_nocastINS0_13AUnaryFunctorIaaaZZZNS0_18lshift_kernel_cudaERNS_18TensorIteratorBaseEENKUlvE_clEvENKUlvE0_clEvEUlaaE_EEEEvS5_RKT_EUliE_EEviT1_)
        .other          _ZN2at6native18elementwise_kernelILi128ELi4EZNS0_22gpu_kernel_impl_nocastINS0_13AUnaryFunctorIaaaZZZNS0_18lshift_kernel_cudaERNS_18TensorIteratorBaseEENKUlvE_clEvENKUlvE0_clEvEUlaaE_EEEEvS5_RKT_EUliE_EEviT1_,@"STO_CUDA_ENTRY STV_DEFAULT"
_ZN2at6native18elementwise_kernelILi128ELi4EZNS0_22gpu_kernel_impl_nocastINS0_13AUnaryFunctorIaaaZZZNS0_18lshift_kernel_cudaERNS_18TensorIteratorBaseEENKUlvE_clEvENKUlvE0_clEvEUlaaE_EEEEvS5_RKT_EUliE_EEviT1_:
.text._ZN2at6native18elementwise_kernelILi128ELi4EZNS0_22gpu_kernel_impl_nocastINS0_13AUnaryFunctorIaaaZZZNS0_18lshift_kernel_cudaERNS_18TensorIteratorBaseEENKUlvE_clEvENKUlvE0_clEvEUlaaE_EEEEvS5_RKT_EUliE_EEviT1_:
        /* <DEDUP_REMOVED lines=313> */
.L_x_18396:
[----:B------:R-:W-:Y:S02]  /*1390*/  ULDC.64 UR8, c[0x0][0x418] ;  /* 0x0001060000087ab9 */ /* 0x000fe40000000a00 */
[----:B------:R-:W-:-:S05]  /*13a0*/  IADD3 R6, P0, R2, UR8, RZ ;  /* 0x0000000802067c10 */ /* 0x000fca000ff1e0ff */
[----:B------:R-:W-:Y:S01]  /*13b0*/  IMAD.X R7, RZ, RZ, UR9, P0 ;  /* 0x00000009ff077e24 */ /* 0x000fe200080e06ff */
[----:B------:R-:W-:-:S05]  /*13c0*/  ULDC.64 UR8, c[0x0][0x410] ;  /* 0x0001040000087ab9 */ /* 0x000fca0000000a00 */
[----:B------:R-:W2:Y:S01]  /*13d0*/  LDG.E.S8 R7, desc[UR4][R6.64] ;  /* 0x0000000406077981 */ /* 0x000ea2000c1e1300 */
[----:B------:R-:W-:Y:S02]  /*13e0*/  IADD3 R4, P1, R5, UR8, RZ ;  /* 0x0000000805047c10 */ /* 0x000fe4000ff3e0ff */
[----:B------:R-:W-:Y:S02]  /*13f0*/  IADD3 R3, R3, 0x80, RZ ;  /* 0x0000008003037810 */ /* 0x000fe40007ffe0ff */
[----:B------:R-:W-:Y:S02]  /*1400*/  IADD3.X R5, RZ, UR9, RZ, P1, !PT ;  /* 0x00000009ff057c10 */ /* 0x000fe40008ffe4ff */
[----:B--2---:R-:W-:Y:S02]  /*1410*/  ISETP.GT.U32.AND P0, PT, R7, 0x7, PT ;  /* 0x000000070700780c */ /* 0x004fe40003f04070 */
[----:B------:R-:W-:-:S04]  /*1420*/  SHF.L.U32 R2, R0, R7, RZ ;  /* 0x0000000700027219 */ /* 0x000fc800000006ff */
[----:B------:R-:W-:-:S05]  /*1430*/  SEL R9, R2, RZ, !P0 ;  /* 0x000000ff02097207 */ /* 0x000fca0004000000 */
[----:B------:R0:W-:Y:S02]  /*1440*/  STG.E.U8 desc[UR4][R4.64], R9 ;  /* 0x0000000904007986 */ /* 0x0001e4000c101104 */
.L_x_18395:
[----:B------:R-:W-:Y:S05]  /*1450*/  BSYNC B0 ;  /* 0x0000000000007941 */ /* 0x000fea0003800000 */
.L_x_18394:
        /* <DEDUP_REMOVED lines=305> */
.L_x_18399:
[----:B------:R-:W-:Y:S02]  /*2770*/  ULDC.64 UR8, c[0x0][0x418] ;  /* 0x0001060000087ab9 */ /* 0x000fe40000000a00 */
[----:B------:R-:W-:-:S04]  /*2780*/  IADD3 R6, P0, R2, UR8, RZ ;  /* 0x0000000802067c10 */ /* 0x000fc8000ff1e0ff */
[----:B------:R-:W-:Y:S01]  /*2790*/  IADD3.X R7, RZ, UR9, RZ, P0, !PT ;  /* 0x00000009ff077c10 */ /* 0x000fe200087fe4ff */
[----:B------:R-:W-:-:S05]  /*27a0*/  ULDC.64 UR8, c[0x0][0x410] ;  /* 0x0001040000087ab9 */ /* 0x000fca0000000a00 */
[----:B------:R-:W2:Y:S01]  /*27b0*/  LDG.E.S8 R7, desc[UR4][R6.64] ;  /* 0x0000000406077981 */ /* 0x000ea2000c1e1300 */
[----:B------:R-:W-:Y:S01]  /*27c0*/  IADD3 R4, P1, R5, UR8, RZ ;  /* 0x0000000805047c10 */ /* 0x000fe2000ff3e0ff */
[----:B------:R-:W-:-:S03]  /*27d0*/  VIADD R3, R3, 0x80 ;  /* 0x0000008003037836 */ /* 0x000fc60000000000 */
[----:B------:R-:W-:Y:S02]  /*27e0*/  IADD3.X R5, RZ, UR9, RZ, P1, !PT ;  /* 0x00000009ff057c10 */ /* 0x000fe40008ffe4ff */
[----:B--2---:R-:W-:Y:S02]  /*27f0*/  ISETP.GT.U32.AND P0, PT, R7, 0x7, PT ;  /* 0x000000070700780c */ /* 0x004fe40003f04070 */
[----:B------:R-:W-:-:S04]  /*2800*/  SHF.L.U32 R2, R0, R7, RZ ;  /* 0x0000000700027219 */ /* 0x000fc800000006ff */
        /* <DEDUP_REMOVED lines=306> */
.L_x_18400:
[----:B------:R-:W-:Y:S02]  /*3b30*/  ULDC.64 UR8, c[0x0][0x418] ;  /* 0x0001060000087ab9 */ /* 0x000fe40000000a00 */
[----:B------:R-:W-:-:S04]  /*3b40*/  IADD3 R6, P0, R2, UR8, RZ ;  /* 0x0000000802067c10 */ /* 0x000fc8000ff1e0ff */
[----:B------:R-:W-:Y:S01]  /*3b50*/  IADD3.X R7, RZ, UR9, RZ, P0, !PT ;  /* 0x00000009ff077c10 */ /* 0x000fe200087fe4ff */
        /* <DEDUP_REMOVED lines=9> */
.L_x_18398:
[----:B------:R-:W-:Y:S05]  /*3bf0*/  BSYNC B0 ;  /* 0x0000000000007941 */ /* 0x000fea0003800000 */
.L_x_18397:
        /* <DEDUP_REMOVED lines=304> */
.L_x_18401:
[----:B------:R-:W-:Y:S02]  /*4f00*/  ULDC.64 UR6, c[0x0][0x418] ;  /* 0x0001060000067ab9 */ /* 0x000fe40000000a00 */
[----:B------:R-:W-:-:S04]  /*4f10*/  IADD3 R2, P0, R2, UR6, RZ ;  /* 0x0000000602027c10 */ /* 0x000fc8000ff1e0ff */
[----:B------:R-:W-:Y:S01]  /*4f20*/  IADD3.X R3, RZ, UR7, RZ, P0, !PT ;  /* 0x00000007ff037c10 */ /* 0x000fe200087fe4ff */
[----:B------:R-:W-:-:S05]  /*4f30*/  ULDC.64 UR6, c[0x0][0x410] ;  /* 0x0001040000067ab9 */ /* 0x000fca0000000a00 */
[----:B------:R-:W2:Y:S01]  /*4f40*/  LDG.E.S8 R3, desc[UR4][R2.64] ;  /* 0x0000000402037981 */ /* 0x000ea2000c1e1300 */
[----:B------:R-:W-:-:S04]  /*4f50*/  IADD3 R4, P1, R5, UR6, RZ ;  /* 0x0000000605047c10 */ /* 0x000fc8000ff3e0ff */
[----:B------:R-:W-:Y:S02]  /*4f60*/  IADD3.X R5, RZ, UR7, RZ, P1, !PT ;  /* 0x00000007ff057c10 */ /* 0x000fe40008ffe4ff */
[----:B--2---:R-:W-:Y:S02]  /*4f70*/  ISETP.GT.U32.AND P0, PT, R3, 0x7, PT ;  /* 0x000000070300780c */ /* 0x004fe40003f04070 */
[----:B------:R-:W-:-:S04]  /*4f80*/  SHF.L.U32 R0, R0, R3, RZ ;  /* 0x0000000300007219 */ /* 0x000fc800000006ff */
[----:B------:R-:W-:-:S05]  /*4f90*/  SEL R7, R0, RZ, !P0 ;  /* 0x000000ff00077207 */ /* 0x000fca0004000000 */
[----:B------:R-:W-:Y:S01]  /*4fa0*/  STG.E.U8 desc[UR4][R4.64], R7 ;  /* 0x0000000704007986 */ /* 0x000fe2000c101104 */
[----:B------:R-:W-:Y:S05]  /*4fb0*/  EXIT ;  /* 0x000000000000794d */ /* 0x000fea0003800000 */
.L_x_18402:
        /* <DEDUP_REMOVED lines=12> */
.L_x_20675:


//--------------------- .text._ZN2at6native27unrolled_elementwise_kernelINS0_13AUnaryFunctorIaaaZZZNS0_18lshift_kernel_cudaERNS_18TensorIteratorBaseEENKUlvE_clEvENKUlvE0_clEvEUlaaE_EESt5arrayIPcLm2EELi4E23TrivialOffsetCalculatorILi1EjESD_NS0_6memory15LoadWithoutCastENSE_16StoreWithoutCastEEEviT_T0_T2_T3_T4_T5_ --------------------------
	.section	.text._ZN2at6native27unrolled_elementwise_kernelINS0_13AUnaryFunctorIaaaZZZNS0_18lshift_kernel_cudaERNS_18TensorIteratorBaseEENKUlvE_clEvENKUlvE0_clEvEUlaaE_EESt5arrayIPcLm2EELi4E23TrivialOffsetCalculatorILi1EjESD_NS0_6memory15LoadWithoutCastENSE_16StoreWithoutCastEEEviT_T0_T2_T3_T4_T5_,"ax",@progbits
	.align	128
        .global         _ZN2at6native27unrolled_elementwise_kernelINS0_13AUnaryFunctorIaaaZZZNS0_18lshift_kernel_cudaERNS_18TensorIteratorBaseEENKUlvE_clEvENKUlvE0_clEvEUlaaE_EESt5arrayIPcLm2EELi4E23TrivialOffsetCalculatorILi1EjESD_NS0_6memory15LoadWithoutCastENSE_16StoreWithoutCastEEEviT_T0_T2_T3_T4_T5_
        .type           _ZN2at6native27unrolled_elementwise_kernelINS0_13AUnaryFunctorIaaaZZZNS0_18lshift_kernel_cudaERNS_18TensorIteratorBaseEENKUlvE_clEvENKUlvE0_clEvEUlaaE_EESt5arrayIPcLm2EELi4E23TrivialOffsetCalculatorILi1EjESD_NS0_6memory15LoadWithoutCastENSE_16StoreWithoutCastEEEviT_T0_T2_T3_T4_T5_,@function
        .size           _ZN2at6native27unrolled_elementwise_kernelINS0_13AUnaryFunctorIaaaZZZNS0_18lshift_kernel_cudaERNS_18TensorIteratorBaseEENKUlvE_clEvENKUlvE0_clEvEUlaaE_EESt5arrayIPcLm2EELi4E23TrivialOffsetCalculatorILi1EjESD_NS0_6memory15LoadWithoutCastENSE_16StoreWithoutCastEEEviT_T0_T2_T3_T4_T5_,(.L_x_20676 - _ZN2at6native27unrolled_elementwise_kernelINS0_13AUnaryFunctorIaaaZZZNS0_18lshift_kernel_cudaERNS_18TensorIteratorBaseEENKUlvE_clEvENKUlvE0_clEvEUlaaE_EESt5arrayIPcLm2EELi4E23TrivialOffsetCalculatorILi1EjESD_NS0_6memory15LoadWithoutCastENSE_16StoreWithoutCastEEEviT_T0_T2_T3_T4_T5_)
        .other          _ZN2at6native27unrolled_elementwise_kernelINS0_13AUnaryFunctorIaaaZZZNS0_18lshift_kernel_cudaERNS_18TensorIteratorBaseEENKUlvE_clEvENKUlvE0_clEvEUlaaE_EESt5arrayIPcLm2EELi4E23TrivialOffsetCalculatorILi1EjESD_NS0_6memory15LoadWithoutCastENSE_16StoreWithoutCastEEEviT_T0_T2_T3_T4_T5_,@"STO_CUDA_ENTRY STV_DEFAULT"
_ZN2at6native27unrolled_elementwise_kernelINS0_13AUnaryFunctorIaaaZZZNS0_18lshift_kernel_cudaERNS_18TensorIteratorBaseEENKUlvE_clEvENKUlvE0_clEvEUlaaE_EESt5arrayIPcLm2EELi4E23TrivialOffsetCalculatorILi1EjESD_NS0_6memory15LoadWithoutCastENSE_16StoreWithoutCastEEEviT_T0_T2_T3_T4_T5_:
.text._ZN2at6native27unrolled_elementwise_kernelINS0_13AUnaryFunctorIaaaZZZNS0_18lshift_kernel_cudaERNS_18TensorIteratorBaseEENKUlvE_clEvENKUlvE0_clEvEUlaaE_EESt5arrayIPcLm2EELi4E23TrivialOffsetCalculatorILi1EjESD_NS0_6memory15LoadWithoutCastENSE_16StoreWithoutCastEEEviT_T0_T2_T3_T4_T5_:
[----:B------:R-:W-:Y:S01]  /*0000*/  LDC R1, c[0x0][0x28] ;  /* 0x00000a00ff017b82 */ /* 0x000fe20000000800 */
[----:B------:R-:W0:Y:S07]  /*0010*/  S2R R0, SR_CTAID.X ;  /* 0x0000000000007919 */ /* 0x000e2e0000002500 */
[----:B------:R-:W0:Y:S01]  /*0020*/  LDC R3, c[0x0][0x210] ;  /* 0x00008400ff037b82 */ /* 0x000e220000000800 */
[----:B------:R-:W-:Y:S01]  /*0030*/  ULDC.64 UR4, c[0x0][0x208] ;  /* 0x0000820000047ab9 */ /* 0x000fe20000000a00 */
[----:B------:R-:W-:Y:S01]  /*0040*/  PRMT R8, RZ, 0x7610, R8 ;  /* 0x00007610ff087816 */ /* 0x000fe20000000008 */
        /* <DEDUP_REMOVED lines=13> */
[----:B0-----:R-:W-:Y:S02]  /*0120*/  @!P0 IADD3 R6, P4, R7, R10, RZ ;  /* 0x0000000a07068210 */ /* 0x001fe40007f9e0ff */
[----:B------:R-:W-:-:S03]  /*0130*/  PRMT R10, RZ, 0x7610, R10 ;  /* 0x00007610ff0a7816 */ /* 0x000fc6000000000a */
[----:B------:R-:W-:-:S05]  /*0140*/  @!P0 IMAD.X R7, RZ, RZ, R11, P4 ;  /* 0x000000ffff078224 */ /* 0x000fca00020e060b */
[----:B------:R0:W2:Y:S01]  /*0150*/  @!P0 LDG.E.U8 R10, desc[UR4][R6.64] ;  /* 0x00000004060a8981 */ /* 0x0000a2000c1e1100 */
[----:B------:R-:W3:Y:S01]  /*0160*/  @!P2 LDC.64 R4, c[0x0][0x220] ;  /* 0x00008800ff04ab82 */ /* 0x000ee20000000a00 */
[----:B------:R-:W-:Y:S01]  /*0170*/  @!P2 IMAD R17, R0, 0x200, R3 ;  /* 0x000002000011a824 */ /* 0x000fe200078e0203 */
[----:B-1----:R-:W-:Y:S01]  /*0180*/  @!P3 IADD3 R12, P5, R13, R14, RZ ;  /* 0x0000000e0d0cb210 */ /* 0x002fe20007fbe0ff */
[----:B------:R-:W-:-:S04]  /*0190*/  @!P2 VIADD R3, R3, 0x80 ;  /* 0x000000800303a836 */ /* 0x000fc80000000000 */
[----:B------:R-:W-:Y:S01]  /*01a0*/  @!P3 IMAD.X R13, RZ, RZ, R15, P5 ;  /* 0x000000ffff0db224 */ /* 0x000fe200028e060f */
[----:B------:R-:W-:Y:S02]  /*01b0*/  PRMT R11, RZ, 0x7610, R11 ;  /* 0x00007610ff0b7816 */ /* 0x000fe4000000000b */
[----:B------:R-:W-:Y:S02]  /*01c0*/  ISETP.GE.AND P1, PT, R3, R2, PT ;  /* 0x000000020300720c */ /* 0x000fe40003f26270 */
[----:B------:R1:W4:Y:S01]  /*01d0*/  @!P3 LDG.E.U8 R8, desc[UR4][R12.64] ;  /* 0x000000040c08b981 */ /* 0x000322000c1e1100 */
[----:B---3--:R-:W-:-:S10]  /*01e0*/  @!P2 IADD3 R16, P4, R17, R4, RZ ;  /* 0x000000041110a210 */ /* 0x008fd40007f9e0ff */
[----:B------:R-:W3:Y:S01]  /*01f0*/  @!P1 LDC.64 R20, c[0x0][0x220] ;  /* 0x00008800ff149b82 */ /* 0x000ee20000000a00 */
[----:B------:R-:W-:-:S05]  /*0200*/  @!P2 IMAD.X R17, RZ, RZ, R5, P4 ;  /* 0x000000ffff11a224 */ /* 0x000fca00020e0605 */
[----:B------:R-:W4:Y:S02]  /*0210*/  @!P2 LDG.E.U8 R11, desc[UR4][R16.64] ;  /* 0x00000004100ba981 */ /* 0x000f24000c1e1100 */
[----:B------:R-:W1:Y:S01]  /*0220*/  @!P0 LDC.64 R4, c[0x0][0x218] ;  /* 0x00008600ff048b82 */ /* 0x000e620000000a00 */
[----:B------:R-:W-:-:S07]  /*0230*/  @!P1 IMAD R15, R0, 0x200, R3 ;  /* 0x00000200000f9824 */ /* 0x000fce00078e0203 */
[----:B0-----:R-:W0:Y:S01]  /*0240*/  LDC.U8 R6, c[0x0][0x215] ;  /* 0x00008540ff067b82 */ /* 0x001e220000000000 */
[----:B------:R-:W-:Y:S02]  /*0250*/  PRMT R3, RZ, 0x7610, R3 ;  /* 0x00007610ff037816 */ /* 0x000fe40000000003 */
[----:B---3--:R-:W-:Y:S01]  /*0260*/  @!P1 IADD3 R14, P2, R15, R20, RZ ;  /* 0x000000140f0e9210 */ /* 0x008fe20007f5e0ff */
[--C-:B------:R-:W-:Y:S02]  /*0270*/  IMAD.MOV.U32 R7, RZ, RZ, R9.reuse ;  /* 0x000000ffff077224 */ /* 0x100fe400078e0009 */
[----:B-1----:R-:W-:Y:S02]  /*0280*/  @!P0 IMAD R13, R0, 0x200, R9 ;  /* 0x00000200000d8824 */ /* 0x002fe400078e0209 */
[----:B------:R-:W-:-:S05]  /*0290*/  @!P1 IMAD.X R15, RZ, RZ, R21, P2 ;  /* 0x000000ffff0f9224 */ /* 0x000fca00010e0615 */
[----:B------:R1:W5:Y:S01]  /*02a0*/  @!P1 LDG.E.U8 R3, desc[UR4][R14.64] ;  /* 0x000000040e039981 */ /* 0x000362000c1e1100 */
[----:B------:R-:W-:-:S05]  /*02b0*/  @!P0 IADD3 R4, P3, R13, R4, RZ ;  /* 0x000000040d048210 */ /* 0x000fca0007f7e0ff */
[----:B------:R-:W-:Y:S02]  /*02c0*/  @!P0 IMAD.X R5, RZ, RZ, R5, P3 ;  /* 0x000000ffff058224 */ /* 0x000fe400018e0605 */
[----:B------:R-:W-:-:S05]  /*02d0*/  @!P0 IMAD.MOV.U32 R7, RZ, RZ, R18 ;  /* 0x000000ffff078224 */ /* 0x000fca00078e0012 */
[----:B------:R-:W-:Y:S01]  /*02e0*/  ISETP.GE.AND P3, PT, R7, R2, PT ;  /* 0x000000020700720c */ /* 0x000fe20003f66270 */
[----:B------:R-:W-:Y:S01]  /*02f0*/  BSSY B0, `(.L_x_18403) ;  /* 0x0000022000007945 */ /* 0x000fe20003800000 */
[C---:B--2---:R-:W-:Y:S02]  /*0300*/  LOP3.LUT R9, R10.reuse, 0xff, RZ, 0xc0, !PT ;  /* 0x000000ff0a097812 */ /* 0x044fe400078ec0ff */
[----:B------:R-:W-:Y:S02]  /*0310*/  LOP3.LUT R10, R10, 0xffff, RZ, 0xc0, !PT ;  /* 0x0000ffff0a0a7812 */ /* 0x000fe400078ec0ff */
[----:B------:R-:W-:Y:S02]  /*0320*/  ISETP.GT.U32.AND P1, PT, R9, 0x7, PT ;  /* 0x000000070900780c */ /* 0x000fe40003f24070 */
[----:B------:R-:W-:-:S04]  /*0330*/  PRMT R9, R10, 0x8880, RZ ;  /* 0x000088800a097816 */ /* 0x000fc800000000ff */
[----:B0-----:R-:W-:-:S04]  /*0340*/  SHF.L.U32 R9, R6, R9, RZ ;  /* 0x0000000906097219 */ /* 0x001fc800000006ff */
[----:B------:R-:W-:Y:S02]  /*0350*/  SEL R9, R9, RZ, !P1 ;  /* 0x000000ff09097207 */ /* 0x000fe40004800000 */
[----:B----4-:R-:W-:-:S03]  /*0360*/  LOP3.LUT R12, R8, 0xff, RZ, 0xc0, !PT ;  /* 0x000000ff080c7812 */ /* 0x010fc600078ec0ff */
[----:B------:R1:W-:Y:S01]  /*0370*/  @!P0 STG.E.U8 desc[UR4][R4.64], R9 ;  /* 0x0000000904008986 */ /* 0x0003e2000c101104 */
[----:B------:R-:W-:Y:S02]  /*0380*/  LOP3.LUT R8, R8, 0xffff, RZ, 0xc0, !PT ;  /* 0x0000ffff08087812 */ /* 0x000fe400078ec0ff */
[----:B------:R-:W-:Y:S02]  /*0390*/  ISETP.GT.U32.AND P2, PT, R12, 0x7, PT ;  /* 0x000000070c00780c */ /* 0x000fe40003f44070 */
[----:B------:R-:W-:Y:S02]  /*03a0*/  PRMT R12, R8, 0x8880, RZ ;  /* 0x00008880080c7816 */ /* 0x000fe400000000ff */
[C---:B------:R-:W-:Y:S02]  /*03b0*/  LOP3.LUT R10, R11.reuse, 0xffff, RZ, 0xc0, !PT ;  /* 0x0000ffff0b0a7812 */ /* 0x040fe400078ec0ff */
[----:B------:R-:W-:Y:S01]  /*03c0*/  LOP3.LUT R8, R11, 0xff, RZ, 0xc0, !PT ;  /* 0x000000ff0b087812 */ /* 0x000fe200078ec0ff */
[----:B------:R-:W-:Y:S01]  /*03d0*/  IMAD.MOV.U32 R11, RZ, RZ, R12 ;  /* 0x000000ffff0b7224 */ /* 0x000fe200078e000c */
[----:B------:R-:W-:-:S02]  /*03e0*/  PRMT R13, R10, 0x8880, RZ ;  /* 0x000088800a0d7816 */ /* 0x000fc400000000ff */
[----:B------:R-:W-:Y:S02]  /*03f0*/  ISETP.GT.U32.AND P1, PT, R8, 0x7, PT ;  /* 0x000000070800780c */ /* 0x000fe40003f24070 */
[C---:B------:R-:W-:Y:S02]  /*0400*/  SHF.L.U32 R11, R6.reuse, R11, RZ ;  /* 0x0000000b060b7219 */ /* 0x040fe400000006ff */
[----:B------:R-:W-:Y:S02]  /*0410*/  SHF.L.U32 R13, R6, R13, RZ ;  /* 0x0000000d060d7219 */ /* 0x000fe400000006ff */
[----:B------:R-:W-:Y:S02]  /*0420*/  SEL R11, R11, RZ, !P2 ;  /* 0x000000ff0b0b7207 */ /* 0x000fe40005000000 */
[----:B------:R-:W-:Y:S01]  /*0430*/  SEL R13, R13, RZ, !P1 ;  /* 0x000000ff0d0d7207 */ /* 0x000fe20004800000 */
        /* <DEDUP_REMOVED lines=13> */
.L_x_18404:
[----:B------:R-:W-:Y:S05]  /*0510*/  BSYNC B0 ;  /* 0x0000000000007941 */ /* 0x000fea0003800000 */
.L_x_18403:
[----:B------:R-:W-:Y:S02]  /*0520*/  ISETP.GE.AND P0, PT, R7, R2, PT ;  /* 0x000000020700720c */ /* 0x000fe40003f06270 */
[C---:B-----5:R-:W-:Y:S02]  /*0530*/  LOP3.LUT R2, R3.reuse, 0xffff, RZ, 0xc0, !PT ;  /* 0x0000ffff03027812 */ /* 0x060fe400078ec0ff */
[----:B------:R-:W-:Y:S02]  /*0540*/  LOP3.LUT R3, R3, 0xff, RZ, 0xc0, !PT ;  /* 0x000000ff03037812 */ /* 0x000fe400078ec0ff */
[----:B0-----:R-:W-:-:S07]  /*0550*/  PRMT R5, R2, 0x8880, RZ ;  /* 0x0000888002057816 */ /* 0x001fce00000000ff */
        /* <DEDUP_REMOVED lines=10> */
.L_x_18405:
        /* <DEDUP_REMOVED lines=16> */
.L_x_20676:


//--------------------- .text._ZN2at6native29vectorized_elementwise_kernelILi2ENS0_13AUnaryFunctorIaaaZZZNS0_18lshift_kernel_cudaERNS_18TensorIteratorBaseEENKUlvE_clEvENKUlvE0_clEvEUlaaE_EESt5arrayIPcLm2EEEEviT0_T1_ --------------------------
	.section	.text._ZN2at6native29vectorized_elementwise_kernelILi2ENS0_13AUnaryFunctorIaaaZZZNS0_18lshift_kernel_cudaERNS_18TensorIteratorBaseEENKUlvE_clEvENKUlvE0_clEvEUlaaE_EESt5arrayIPcLm2EEEEviT0_T1_,"ax",@progbits
	.align	128
        .global         _ZN2at6native29vectorized_elementwise_kernelILi2ENS0_13AUnaryFunctorIaaaZZZNS0_18lshift_kernel_cudaERNS_18TensorIteratorBaseEENKUlvE_clEvENKUlvE0_clEvEUlaaE_EESt5arrayIPcLm2EEEEviT0_T1_
        .type           _ZN2at6native29vectorized_elementwise_kernelILi2ENS0_13AUnaryFunctorIaaaZZZNS0_18lshift_kernel_cudaERNS_18TensorIteratorBaseEENKUlvE_clEvENKUlvE0_clEvEUlaaE_EESt5arrayIPcLm2EEEEviT0_T1_,@function
        .size           _ZN2at6native29vectorized_elementwise_kernelILi2ENS0_13AUnaryFunctorIaaaZZZNS0_18lshift_kernel_cudaERNS_18TensorIteratorBaseEENKUlvE_clEvENKUlvE0_clEvEUlaaE_EESt5arrayIPcLm2EEEEviT0_T1_,(.L_x_20677 - _ZN2at6native29vectorized_elementwise_kernelILi2ENS0_13AUnaryFunctorIaaaZZZNS0_18lshift_kernel_cudaERNS_18TensorIteratorBaseEENKUlvE_clEvENKUlvE0_clEvEUlaaE_EESt5arrayIPcLm2EEEEviT0_T1_)
        .other          _ZN2at6native29vectorized_elementwise_kernelILi2ENS0_13AUnaryFunctorIaaaZZZNS0_18lshift_kernel_cudaERNS_18TensorIteratorBaseEENKUlvE_clEvENKUlvE0_clEvEUlaaE_EESt5arrayIPcLm2EEEEviT0_T1_,@"STO_CUDA_ENTRY STV_DEFAULT"
_ZN2at6native29vectorized_elementwise_kernelILi2ENS0_13AUnaryFunctorIaaaZZZNS0_18lshift_kernel_cudaERNS_18TensorIteratorBaseEENKUlvE_clEvENKUlvE0_clEvEUlaaE_EESt5arrayIPcLm2EEEEviT0_T1_:
.text._ZN2at6native29vectorized_elementwise_kernelILi2ENS0_13AUnaryFunctorIaaaZZZNS0_18lshift_kernel_cudaERNS_18TensorIteratorBaseEENKUlvE_clEvENKUlvE0_clEvEUlaaE_EESt5arrayIPcLm2EEEEviT0_T1_:
        /* <DEDUP_REMOVED lines=29> */
[----:B---3--:R-:W-:-:S04]  /*01d0*/  PRMT R0, R8, 0x7770, RZ ;  /* 0x0000777008007816 */ /* 0x008fc800000000ff */
[----:B------:R-:W-:Y:S02]  /*01e0*/  ISETP.GT.U32.AND P4, PT, R0, 0x7, PT ;  /* 0x000000070000780c */ /* 0x000fe40003f84070 */
[----:B------:R-:W-:Y:S02]  /*01f0*/  SHF.L.U32 R0, R16, R5, RZ ;  /* 0x0000000510007219 */ /* 0x000fe400000006ff */
[----:B----4-:R-:W-:Y:S02]  /*0200*/  PRMT R5, R10, 0x7771, RZ ;  /* 0x000077710a057816 */ /* 0x010fe400000000ff */
[----:B------:R-:W-:Y:S02]  /*0210*/  PRMT R6, R7, 0x7771, RZ ;  /* 0x0000777107067816 */ /* 0x000fe400000000ff */
[----:B------:R-:W-:Y:S02]  /*0220*/  SEL R0, R0, RZ, !P6 ;  /* 0x000000ff00007207 */ /* 0x000fe40007000000 */
[----:B------:R-:W-:-:S02]  /*0230*/  ISETP.GT.U32.AND P6, PT, R5, 0x7, PT ;  /* 0x000000070500780c */ /* 0x000fc40003fc4070 */
[----:B------:R-:W-:Y:S02]  /*0240*/  PRMT R5, R7, 0x9991, RZ ;  /* 0x0000999107057816 */ /* 0x000fe400000000ff */
[C---:B------:R-:W-:Y:S02]  /*0250*/  PRMT R4, R8.reuse, 0x7771, RZ ;  /* 0x0000777108047816 */ /* 0x040fe400000000ff */
[----:B------:R-:W-:Y:S02]  /*0260*/  PRMT R7, R8, 0x8880, RZ ;  /* 0x0000888008077816 */ /* 0x000fe400000000ff */
[----:B------:R-:W-:Y:S02]  /*0270*/  ISETP.GT.U32.AND P5, PT, R6, 0x7, PT ;  /* 0x000000070600780c */ /* 0x000fe40003fa4070 */
[----:B------:R-:W-:Y:S02]  /*0280*/  PRMT R8, R8, 0x9991, RZ ;  /* 0x0000999108087816 */ /* 0x000fe400000000ff */
[----:B-----5:R-:W-:-:S02]  /*0290*/  PRMT R6, R9, 0x7770, RZ ;  /* 0x0000777009067816 */ /* 0x020fc400000000ff */
[----:B------:R-:W-:Y:S02]  /*02a0*/  ISETP.GT.U32.AND P3, PT, R4, 0x7, PT ;  /* 0x000000070400780c */ /* 0x000fe40003f64070 */
[C---:B------:R-:W-:Y:S02]  /*02b0*/  PRMT R4, R9.reuse, 0x7771, RZ ;  /* 0x0000777109047816 */ /* 0x040fe400000000ff */
[C---:B------:R-:W-:Y:S02]  /*02c0*/  PRMT R11, R9.reuse, 0x8880, RZ ;  /* 0x00008880090b7816 */ /* 0x040fe400000000ff */
[----:B------:R-:W-:Y:S01]  /*02d0*/  PRMT R13, R9, 0x9991, RZ ;  /* 0x00009991090d7816 */ /* 0x000fe200000000ff */
[----:B------:R-:W-:Y:S01]  /*02e0*/  IMAD.MOV.U32 R9, RZ, RZ, R8 ;  /* 0x000000ffff097224 */ /* 0x000fe200078e0008 */
[----:B------:R-:W-:Y:S02]  /*02f0*/  ISETP.GT.U32.AND P2, PT, R6, 0x7, PT ;  /* 0x000000070600780c */ /* 0x000fe40003f44070 */
[----:B------:R-:W-:-:S02]  /*0300*/  PRMT R6, R10, 0x7770, RZ ;  /* 0x000077700a067816 */ /* 0x000fc400000000ff */
[C---:B------:R-:W-:Y:S02]  /*0310*/  PRMT R15, R10.reuse, 0x8880, RZ ;  /* 0x000088800a0f7816 */ /* 0x040fe400000000ff */
[----:B------:R-:W-:Y:S02]  /*0320*/  PRMT R17, R10, 0x9991, RZ ;  /* 0x000099910a117816 */ /* 0x000fe400000000ff */
        /* <DEDUP_REMOVED lines=14> */
[----:B------:R-:W-:Y:S02]  /*0410*/  SEL R8, R15, RZ, !P0 ;  /* 0x000000ff0f087207 */ /* 0x000fe40004000000 */
[----:B------:R-:W-:-:S02]  /*0420*/  SEL R17, R17, RZ, !P6 ;  /* 0x000000ff11117207 */ /* 0x000fc40007000000 */
        /* <DEDUP_REMOVED lines=9> */
.L_x_18406:
        /* <DEDUP_REMOVED lines=21> */
[----:B------:R-:W2:Y:S07]  /*0610*/  @!P6 LDG.E.U8 R19, desc[UR8][R28.64] ;  /* 0x000000081c13e981 */ /* 0x000eae000c1e1100 */
[C---:B------:R-:W-:Y:S01]  /*0620*/  @!P2 VIADD R11, R0.reuse, UR4 ;  /* 0x00000004000bac36 */ /* 0x040fe20008000000 */
[----:B------:R-:W1:Y:S01]  /*0630*/  @!P2 LDC.64 R8, c[0x0][0x220] ;  /* 0x00008800ff08ab82 */ /* 0x000e620000000a00 */
[----:B------:R-:W-:-:S05]  /*0640*/  @!P2 VIADD R0, R0, 0x80 ;  /* 0x000000800000a836 */ /* 0x000fca0000000000 */
[----:B------:R-:W-:-:S13]  /*0650*/  ISETP.GE.AND P3, PT, R0, R17, PT ;  /* 0x000000110000720c */ /* 0x000fda0003f66270 */
[C---:B------:R-:W-:Y:S01]  /*0660*/  @!P3 VIADD R27, R0.reuse, UR4 ;  /* 0x00000004001bbc36 */ /* 0x040fe20008000000 */
[----:B0-----:R-:W-:Y:S01]  /*0670*/  @!P1 IADD3 R14, P6, R7, R14, RZ ;  /* 0x0000000e070e9210 */ /* 0x001fe20007fde0ff */
[----:B------:R-:W-:Y:S01]  /*0680*/  @!P3 VIADD R0, R0, 0x80 ;  /* 0x000000800000b836 */ /* 0x000fe20000000000 */
[----:B------:R-:W0:Y:S04]  /*0690*/  @!P3 LDC.64 R2, c[0x0][0x220] ;  /* 0x00008800ff02bb82 */ /* 0x000e280000000a00 */
[----:B------:R-:W-:-:S13]  /*06a0*/  ISETP.GE.AND P4, PT, R0, R17, PT ;  /* 0x000000110000720c */ /* 0x000fda0003f86270 */
[C---:B------:R-:W-:Y:S01]  /*06b0*/  @!P4 VIADD R25, R0.reuse, UR4 ;  /* 0x000000040019cc36 */ /* 0x040fe20008000000 */
[----:B------:R-:W-:Y:S01]  /*06c0*/  PRMT R20, RZ, 0x7610, R20 ;  /* 0x00007610ff147816 */ /* 0x000fe20000000014 */
[----:B------:R-:W-:Y:S01]  /*06d0*/  @!P4 VIADD R0, R0, 0x80 ;  /* 0x000000800000c836 */ /* 0x000fe20000000000 */
[----:B------:R-:W3:Y:S04]  /*06e0*/  @!P4 LDC.64 R4, c[0x0][0x220] ;  /* 0x00008800ff04cb82 */ /* 0x000ee80000000a00 */
[----:B------:R-:W-:Y:S01]  /*06f0*/  ISETP.GE.AND P5, PT, R0, R17, PT ;  /* 0x000000110000720c */ /* 0x000fe20003fa6270 */
[----:B------:R-:W-:-:S05]  /*0700*/  @!P1 IMAD.X R15, RZ, RZ, R15, P6 ;  /* 0x000000ffff0f9224 */ /* 0x000fca00030e060f */
[----:B------:R-:W4:Y:S07]  /*0710*/  @!P1 LDG.E.U8 R20, desc[UR8][R14.64] ;  /* 0x000000080e149981 */ /* 0x000f2e000c1e1100 */
[C---:B------:R-:W-:Y:S01]  /*0720*/  @!P5 VIADD R21, R0.reuse, UR4 ;  /* 0x000000040015dc36 */ /* 0x040fe20008000000 */
[----:B------:R-:W5:Y:S01]  /*0730*/  @!P5 LDC.64 R6, c[0x0][0x220] ;  /* 0x00008800ff06db82 */ /* 0x000f620000000a00 */
[----:B------:R-:W-:-:S05]  /*0740*/  @!P5 VIADD R0, R0, 0x80 ;  /* 0x000000800000d836 */ /* 0x000fca0000000000 */
[----:B------:R-:W-:Y:S02]  /*0750*/  ISETP.GE.AND P6, PT, R0, R17, PT ;  /* 0x000000110000720c */ /* 0x000fe40003fc6270 */
[----:B-1----:R-:W-:-:S11]  /*0760*/  @!P2 IADD3 R8, P1, R11, R8, RZ ;  /* 0x000000080b08a210 */ /* 0x002fd60007f3e0ff */
[----:B------:R-:W1:Y:S01]  /*0770*/  @!P6 LDC.64 R10, c[0x0][0x220] ;  /* 0x00008800ff0aeb82 */ /* 0x000e620000000a00 */
[----:B------:R-:W-:Y:S01]  /*0780*/  PRMT R22, RZ, 0x7610, R22 ;  /* 0x00007610ff167816 */ /* 0x000fe20000000016 */
[----:B------:R-:W-:Y:S01]  /*0790*/  @!P2 IMAD.X R9, RZ, RZ, R9, P1 ;  /* 0x000000ffff09a224 */ /* 0x000fe200008e0609 */
[----:B------:R-:W-:Y:S02]  /*07a0*/  PRMT R24, RZ, 0x7610, R24 ;  /* 0x00007610ff187816 */ /* 0x000fe40000000018 */
[----:B0-----:R-:W-:Y:S02]  /*07b0*/  @!P3 IADD3 R2, P1, R27, R2, RZ ;  /* 0x000000021b02b210 */ /* 0x001fe40007f3e0ff */
[----:B------:R0:W4:Y:S03]  /*07c0*/  @!P0 LDG.E.U8 R22, desc[UR8][R12.64] ;  /* 0x000000080c168981 */ /* 0x000126000c1e1100 */
[----:B------:R-:W-:Y:S01]  /*07d0*/  @!P3 IMAD.X R3, RZ, RZ, R3, P1 ;  /* 0x000000ffff03b224 */ /* 0x000fe200008e0603 */
[----:B------:R0:W4:Y:S01]  /*07e0*/  @!P2 LDG.E.U8 R24, desc[UR8][R8.64] ;  /* 0x000000080818a981 */ /* 0x000122000c1e1100 */
[----:B-----5:R-:W-:-:S02]  /*07f0*/  @!P5 IADD3 R6, P1, R21, R6, RZ ;  /* 0x000000061506d210 */ /* 0x020fc40007f3e0ff */
[----:B---3--:R-:W-:Y:S02]  /*0800*/  @!P4 IADD3 R4, P2, R25, R4, RZ ;  /* 0x000000041904c210 */ /* 0x008fe40007f5e0ff */
[----:B------:R-:W-:Y:S01]  /*0810*/  PRMT R25, RZ, 0x7610, R25 ;  /* 0x00007610ff197816 */ /* 0x000fe20000000019 */
[----:B0-----:R-:W-:Y:S01]  /*0820*/  @!P6 VIADD R13, R0, UR4 ;  /* 0x00000004000dec36 */ /* 0x001fe20008000000 */
[----:B------:R-:W-:Y:S01]  /*0830*/  PRMT R14, RZ, 0x7610, R14 ;  /* 0x00007610ff0e7816 */ /* 0x000fe2000000000e */
[----:B------:R-:W-:Y:S01]  /*0840*/  @!P5 IMAD.X R7, RZ, RZ, R7, P1 ;  /* 0x000000ffff07d224 */ /* 0x000fe200008e0607 */
[----:B------:R-:W-:Y:S01]  /*0850*/  PRMT R12, RZ, 0x7610, R12 ;  /* 0x00007610ff0c7816 */ /* 0x000fe2000000000c */
[----:B------:R-:W-:Y:S01]  /*0860*/  @!P4 IMAD.X R5, RZ, RZ, R5, P2 ;  /* 0x000000ffff05c224 */ /* 0x000fe200010e0605 */
[----:B------:R-:W3:Y:S01]  /*0870*/  @!P3 LDG.E.U8 R25, desc[UR8][R2.64] ;  /* 0x000000080219b981 */ /* 0x000ee2000c1e1100 */
[----:B------:R-:W0:Y:S01]  /*0880*/  @!P0 LDC.64 R8, c[0x0][0x218] ;  /* 0x00008600ff088b82 */ /* 0x000e220000000a00 */
[----:B-1----:R-:W-:-:S02]  /*0890*/  @!P6 IADD3 R10, P1, R13, R10, RZ ;  /* 0x0000000a0d0ae210 */ /* 0x002fc40007f3e0ff */
[----:B------:R-:W-:Y:S01]  /*08a0*/  PRMT R13, RZ, 0x7610, R13 ;  /* 0x00007610ff0d7816 */ /* 0x000fe2000000000d */
[----:B------:R1:W5:Y:S02]  /*08b0*/  @!P4 LDG.E.U8 R14, desc[UR8][R4.64] ;  /* 0x00000008040ec981 */ /* 0x000364000c1e1100 */
[----:B------:R-:W-:Y:S02]  /*08c0*/  @!P6 IMAD.X R11, RZ, RZ, R11, P1 ;  /* 0x000000ffff0be224 */ /* 0x000fe400008e060b */
[----:B------:R-:W5:Y:S04]  /*08d0*/  @!P5 LDG.E.U8 R12, desc[UR8][R6.64] ;  /* 0x00000008060cd981 */ /* 0x000f68000c1e1100 */
[----:B------:R-:W5:Y:S01]  /*08e0*/  @!P6 LDG.E.U8 R13, desc[UR8][R10.64] ;  /* 0x000000080a0de981 */ /* 0x000f62000c1e1100 */
[----:B-1----:R-:W-:-:S02]  /*08f0*/  @!P0 VIADD R5, R18, UR4 ;  /* 0x0000000412058c36 */ /* 0x002fc40008000000 */
[----:B------:R-:W-:Y:S02]  /*0900*/  IMAD.MOV.U32 R0, RZ, RZ, R18 ;  /* 0x000000ffff007224 */ /* 0x000fe400078e0012 */
[----:B------:R-:W-:Y:S01]  /*0910*/  @!P0 IMAD.MOV.U32 R0, RZ, RZ, R23 ;  /* 0x000000ffff008224 */ /* 0x000fe200078e0017 */
[----:B0-----:R-:W-:-:S04]  /*0920*/  @!P0 IADD3 R8, P5, R5, R8, RZ ;  /* 0x0000000805088210 */ /* 0x001fc80007fbe0ff */
[----:B------:R-:W-:Y:S01]  /*0930*/  ISETP.GE.AND P6, PT, R0, R17, PT ;  /* 0x000000110000720c */ /* 0x000fe20003fc6270 */
[----:B------:R-:W-:Y:S01]  /*0940*/  @!P0 IMAD.X R9, RZ, RZ, R9, P5 ;  /* 0x000000ffff098224 */ /* 0x000fe200028e0609 */
[----:B------:R-:W-:Y:S04]  /*0950*/  BSSY B0, `(.L_x_18407) ;  /* 0x0000065000007945 */ /* 0x000fe80003800000 */
[----:B------:R-:W-:Y:S01]  /*0960*/  BSSY B1, `(.L_x_18408) ;  /* 0x000005c000017945 */ /* 0x000fe20003800000 */
[----:B--2---:R-:W-:-:S04]  /*0970*/  LOP3.LUT R3, R19, 0xff, RZ, 0xc0, !PT ;  /* 0x000000ff13037812 */ /* 0x004fc800078ec0ff */
[----:B------:R-:W-:Y:S02]  /*0980*/  ISETP.GT.U32.AND P1, PT, R3, 0x7, PT ;  /* 0x000000070300780c */ /* 0x000fe40003f24070 */
[----:B------:R-:W-:Y:S02]  /*0990*/  LOP3.LUT R19, R19, 0xffff, RZ, 0xc0, !PT ;  /* 0x0000ffff13137812 */ /* 0x000fe400078ec0ff */
[C---:B----4-:R-:W-:Y:S02]  /*09a0*/  LOP3.LUT R2, R22.reuse, 0xff, RZ, 0xc0, !PT ;  /* 0x000000ff16027812 */ /* 0x050fe400078ec0ff */
[----:B------:R-:W-:Y:S02]  /*09b0*/  LOP3.LUT R22, R22, 0xffff, RZ, 0xc0, !PT ;  /* 0x0000ffff16167812 */ /* 0x000fe400078ec0ff */
[----:B------:R-:W-:Y:S02]  /*09c0*/  ISETP.GT.U32.AND P4, PT, R2, 0x7, PT ;  /* 0x000000070200780c */ /* 0x000fe40003f84070 */
[----:B------:R-:W-:-:S02]  /*09d0*/  PRMT R3, R22, 0x8880, RZ ;  /* 0x0000888016037816 */ /* 0x000fc400000000ff */
[----:B------:R-:W-:Y:S02]  /*09e0*/  LOP3.LUT R2, R20, 0xff, RZ, 0xc0, !PT ;  /* 0x000000ff14027812 */ /* 0x000fe400078ec0ff */
[----:B------:R-:W-:Y:S02]  /*09f0*/  LOP3.LUT R4, R24, 0xff, RZ, 0xc0, !PT ;  /* 0x000000ff18047812 */ /* 0x000fe400078ec0ff */
[----:B------:R-:W-:Y:S02]  /*0a00*/  ISETP.GT.U32.AND P2, PT, R2, 0x7, PT ;  /* 0x000000070200780c */ /* 0x000fe40003f44070 */
[----:B------:R-:W-:Y:S02]  /*0a10*/  SHF.L.U32 R3, R16, R3, RZ ;  /* 0x0000000310037219 */ /* 0x000fe400000006ff */
[----:B---3--:R-:W-:Y:S02]  /*0a20*/  LOP3.LUT R2, R25, 0xff, RZ, 0xc0, !PT ;  /* 0x000000ff19027812 */ /* 0x008fe400078ec0ff */
[----:B------:R-:W-:-:S02]  /*0a30*/  ISETP.GT.U32.AND P3, PT, R4, 0x7, PT ;  /* 0x000000070400780c */ /* 0x000fc40003f64070 */
[----:B------:R-:W-:Y:S02]  /*0a40*/  LOP3.LUT R20, R20, 0xffff, RZ, 0xc0, !PT ;  /* 0x0000ffff14147812 */ /* 0x000fe400078ec0ff */
[----:B-----5:R-:W-:Y:S02]  /*0a50*/  LOP3.LUT R4, R14, 0xff, RZ, 0xc0, !PT ;  /* 0x000000ff0e047812 */ /* 0x020fe400078ec0ff */
[----:B------:R-:W-:Y:S02]  /*0a60*/  SEL R5, R3, RZ, !P4 ;  /* 0x000000ff03057207 */ /* 0x000fe40006000000 */
[----:B------:R-:W-:Y:S02]  /*0a70*/  LOP3.LUT R24, R24, 0xffff, RZ, 0xc0, !PT ;  /* 0x0000ffff18187812 */ /* 0x000fe400078ec0ff */
[----:B------:R-:W-:Y:S02]  /*0a80*/  ISETP.GT.U32.AND P5, PT, R2, 0x7, PT ;  /* 0x000000070200780c */ /* 0x000fe40003fa4070 */
[----:B------:R-:W-:-:S02]  /*0a90*/  LOP3.LUT R2, R12, 0xff, RZ, 0xc0, !PT ;  /* 0x000000ff0c027812 */ /* 0x000fc400078ec0ff */
[----:B------:R-:W-:Y:S02]  /*0aa0*/  PRMT R3, R19, 0x8880, RZ ;  /* 0x0000888013037816 */ /* 0x000fe400000000ff */
[----:B------:R-:W-:Y:S01]  /*0ab0*/  PRMT R20, R20, 0x8880, RZ ;  /* 0x0000888014147816 */ /* 0x000fe200000000ff */
[----:B------:R0:W-:Y:S01]  /*0ac0*/  @!P0 STG.E.U8 desc[UR8][R8.64], R5 ;  /* 0x0000000508008986 */ /* 0x0001e2000c101108 */
[----:B------:R-:W-:Y:S02]  /*0ad0*/  ISETP.GT.U32.AND P4, PT, R4, 0x7, PT ;  /* 0x000000070400780c */ /* 0x000fe40003f84070 */
[----:B------:R-:W-:Y:S02]  /*0ae0*/  PRMT R24, R24, 0x8880, RZ ;  /* 0x0000888018187816 */ /* 0x000fe400000000ff */
[----:B------:R-:W-:Y:S02]  /*0af0*/  LOP3.LUT R4, R13, 0xff, RZ, 0xc0, !PT ;  /* 0x000000ff0d047812 */ /* 0x000fe400078ec0ff */
[----:B------:R-:W-:-:S02]  /*0b00*/  ISETP.GT.U32.AND P0, PT, R2, 0x7, PT ;  /* 0x000000070200780c */ /* 0x000fc40003f04070 */
[----:B------:R-:W-:Y:S02]  /*0b10*/  LOP3.LUT R25, R25, 0xffff, RZ, 0xc0, !PT ;  /* 0x0000ffff19197812 */ /* 0x000fe400078ec0ff */
[----:B------:R-:W-:Y:S02]  /*0b20*/  LOP3.LUT R14, R14, 0xffff, RZ, 0xc0, !PT ;  /* 0x0000ffff0e0e7812 */ /* 0x000fe400078ec0ff */
[----:B------:R-:W-:Y:S02]  /*0b30*/  LOP3.LUT R12, R12, 0xffff, RZ, 0xc0, !PT ;  /* 0x0000ffff0c0c7812 */ /* 0x000fe400078ec0ff */
[----:B------:R-:W-:Y:S02]  /*0b40*/  LOP3.LUT R13, R13, 0xffff, RZ, 0xc0, !PT ;  /* 0x0000ffff0d0d7812 */ /* 0x000fe400078ec0ff */
[----:B------:R-:W-:Y:S01]  /*0b50*/  SHF.L.U32 R2, R16, R3, RZ ;  /* 0x0000000310027219 */ /* 0x000fe200000006ff */
[----:B------:R-:W-:Y:S01]  /*0b60*/  IMAD.MOV.U32 R3, RZ, RZ, R20 ;  /* 0x000000ffff037224 */ /* 0x000fe200078e0014 */
[----:B------:R-:W-:Y:S01]  /*0b70*/  PRMT R7, R25, 0x8880, RZ ;  /* 0x0000888019077816 */ /* 0x000fe200000000ff */
[----:B0-----:R-:W-:Y:S01]  /*0b80*/  IMAD.MOV.U32 R5, RZ, RZ, R24 ;  /* 0x000000ffff057224 */ /* 0x001fe200078e0018 */
[----:B------:R-:W-:-:S02]  /*0b90*/  PRMT R9, R14, 0x8880, RZ ;  /* 0x000088800e097816 */ /* 0x000fc400000000ff */
[----:B------:R-:W-:Y:S02]  /*0ba0*/  PRMT R11, R12, 0x8880, RZ ;  /* 0x000088800c0b7816 */ /* 0x000fe400000000ff */
[----:B------:R-:W-:Y:S02]  /*0bb0*/  PRMT R13, R13, 0x8880, RZ ;  /* 0x000088800d0d7816 */ /* 0x000fe400000000ff */
[----:B------:R-:W-:Y:S02]  /*0bc0*/  SEL R2, R2, RZ, !P1 ;  /* 0x000000ff02027207 */ /* 0x000fe40004800000 */
[----:B------:R-:W-:Y:S02]  /*0bd0*/  ISETP.GT.U32.AND P1, PT, R4, 0x7, PT ;  /* 0x000000070400780c */ /* 0x000fe40003f24070 */
[C---:B------:R-:W-:Y:S02]  /*0be0*/  SHF.L.U32 R3, R16.reuse, R3, RZ ;  /* 0x0000000310037219 */ /* 0x040fe400000006ff */
[----:B------:R-:W-:-:S02]  /*0bf0*/  SHF.L.U32 R5, R16, R5, RZ ;  /* 0x0000000510057219 */ /* 0x000fc400000006ff */
[C---:B------:R-:W-:Y:S02]  /*0c00*/  SHF.L.U32 R7, R16.reuse, R7, RZ ;  /* 0x0000000710077219 */ /* 0x040fe400000006ff */
[C---:B------:R-:W-:Y:S02]  /*0c10*/  SHF.L.U32 R9, R16.reuse, R9, RZ ;  /* 0x0000000910097219 */ /* 0x040fe400000006ff */
[C---:B------:R-:W-:Y:S02]  /*0c20*/  SHF.L.U32 R4, R16.reuse, R11, RZ ;  /* 0x0000000b10047219 */ /* 0x040fe400000006ff */
[----:B------:R-:W-:Y:S02]  /*0c30*/  SHF.L.U32 R13, R16, R13, RZ ;  /* 0x0000000d100d7219 */ /* 0x000fe400000006ff */
[----:B------:R-:W-:Y:S02]  /*0c40*/  SEL R11, R3, RZ, !P2 ;  /* 0x000000ff030b7207 */ /* 0x000fe40005000000 */
[----:B------:R-:W-:-:S02]  /*0c50*/  SEL R5, R5, RZ, !P3 ;  /* 0x000000ff05057207 */ /* 0x000fc40005800000 */
        /* <DEDUP_REMOVED lines=19> */
.L_x_18409:
        /* <DEDUP_REMOVED lines=8> */
.L_x_18410:
        /* <DEDUP_REMOVED lines=8> */
.L_x_18411:
        /* <DEDUP_REMOVED lines=9> */
.L_x_18412:
[----:B------:R-:W-:Y:S05]  /*0f20*/  BSYNC B1 ;  /* 0x0000000000017941 */ /* 0x000fea0003800000 */
.L_x_18408:
[----:B------:R-:W-:-:S13]  /*0f30*/  ISETP.GE.AND P0, PT, R0, R17, PT ;  /* 0x000000110000720c */ /* 0x000fda0003f06270 */
[----:B--2---:R-:W2:Y:S01]  /*0f40*/  @!P0 LDC.64 R8, c[0x0][0x218] ;  /* 0x00008600ff088b82 */ /* 0x004ea20000000a00 */
[C---:B01----:R-:W-:Y:S02]  /*0f50*/  @!P0 VIADD R7, R0.reuse, UR4 ;  /* 0x0000000400078c36 */ /* 0x043fe40008000000 */
[----:B------:R-:W-:-:S03]  /*0f60*/  @!P0 VIADD R0, R0, 0x80 ;  /* 0x0000008000008836 */ /* 0x000fc60000000000 */
[----:B--2---:R-:W-:-:S05]  /*0f70*/  @!P0 IADD3 R6, P1, R7, R8, RZ ;  /* 0x0000000807068210 */ /* 0x004fca0007f3e0ff */
[----:B------:R-:W-:-:S05]  /*0f80*/  @!P0 IMAD.X R7, RZ, RZ, R9, P1 ;  /* 0x000000ffff078224 */ /* 0x000fca00008e0609 */
[----:B------:R2:W-:Y:S03]  /*0f90*/  @!P0 STG.E.U8 desc[UR8][R6.64], R4 ;  /* 0x0000000406008986 */ /* 0x0005e6000c101108 */
.L_x_18413:
[----:B------:R-:W-:Y:S05]  /*0fa0*/  BSYNC B0 ;  /* 0x0000000000007941 */ /* 0x000fea0003800000 */
.L_x_18407:
        /* <DEDUP_REMOVED lines=9> */
.L_x_18414:
        /* <DEDUP_REMOVED lines=12> */
.L_x_20677:


//--------------------- .text._ZN2at6native29vectorized_elementwise_kernelILi4ENS0_13AUnaryFunctorIaaaZZZNS0_18lshift_kernel_cudaERNS_18TensorIteratorBaseEENKUlvE_clEvENKUlvE0_clEvEUlaaE_EESt5arrayIPcLm2EEEEviT0_T1_ --------------------------
	.section	.text._ZN2at6native29vectorized_elementwise_kernelILi4ENS0_13AUnaryFunctorIaaaZZZNS0_18lshift_kernel_cudaERNS_18TensorIteratorBaseEENKUlvE_clEvENKUlvE0_clEvEUlaaE_EESt5arrayIPcLm2EEEEviT0_T1_,"ax",@progbits
	.align	128
        .global         _ZN2at6native29vectorized_elementwise_kernelILi4ENS0_13AUnaryFunctorIaaaZZZNS0_18lshift_kernel_cudaERNS_18TensorIteratorBaseEENKUlvE_clEvENKUlvE0_clEvEUlaaE_EESt5arrayIPcLm2EEEEviT0_T1_
        .type           _ZN2at6native29vectorized_elementwise_kernelILi4ENS0_13AUnaryFunctorIaaaZZZNS0_18lshift_kernel_cudaERNS_18TensorIteratorBaseEENKUlvE_clEvENKUlvE0_clEvEUlaaE_EESt5arrayIPcLm2EEEEviT0_T1_,@function
        .size           _ZN2at6native29vectorized_elementwise_kernelILi4ENS0_13AUnaryFunctorIaaaZZZNS0_18lshift_kernel_cudaERNS_18TensorIteratorBaseEENKUlvE_clEvENKUlvE0_clEvEUlaaE_EESt5arrayIPcLm2EEEEviT0_T1_,(.L_x_20678 - _ZN2at6native29vectorized_elementwise_kernelILi4ENS0_13AUnaryFunctorIaaaZZZNS0_18lshift_kernel_cudaERNS_18TensorIteratorBaseEENKUlvE_clEvENKUlvE0_clEvEUlaaE_EESt5arrayIPcLm2EEEEviT0_T1_)
        .other          _ZN2at6native29vectorized_elementwise_kernelILi4ENS0_13AUnaryFunctorIaaaZZZNS0_18lshift_kernel_cudaERNS_18TensorIteratorBaseEENKUlvE_clEvENKUlvE0_clEvEUlaaE_EESt5arrayIPcLm2EEEEviT0_T1_,@"STO_CUDA_ENTRY STV_DEFAULT"
_ZN2at6native29vectorized_elementwise_kernelILi4ENS0_13AUnaryFunctorIaaaZZZNS0_18lshift_kernel_cudaERNS_18TensorIteratorBaseEENKUlvE_clEvENKUlvE0_clEvEUlaaE_EESt5arrayIPcLm2EEEEviT0_T1_:
.text._ZN2at6native29vectorized_elementwise_kernelILi4ENS0_13AUnaryFunctorIaaaZZZNS0_18lshift_kernel_cudaERNS_18TensorIteratorBaseEENKUlvE_clEvENKUlvE0_clEvEUlaaE_EESt5arrayIPcLm2EEEEviT0_T1_:
        /* <DEDUP_REMOVED lines=18> */
[----:B------:R0:W3:Y:S01]  /*0120*/  LDG.E R8, desc[UR8][R2.64+0x200] ;  /* 0x0002000802087981 */ /* 0x0000e2000c1e1900 */
[----:B------:R-:W-:-:S04]  /*0130*/  UIADD3 UR5, UP0, UR4, UR6, URZ ;  /* 0x0000000604057290 */ /* 0x000fc8000ff1e03f */
[----:B------:R-:W-:Y:S01]  /*0140*/  UIADD3.X UR6, URZ, UR7, URZ, UP0, !UPT ;  /* 0x000000073f067290 */ /* 0x000fe200087fe43f */
[C---:B--2---:R-:W-:Y:S02]  /*0150*/  PRMT R7, R6.reuse, 0x8880, RZ ;  /* 0x0000888006077816 */ /* 0x044fe400000000ff */
[C---:B------:R-:W-:Y:S02]  /*0160*/  PRMT R9, R6.reuse, 0x9991, RZ ;  /* 0x0000999106097816 */ /* 0x040fe400000000ff */
[C---:B------:R-:W-:Y:S02]  /*0170*/  PRMT R4, R6.reuse, 0x7770, RZ ;  /* 0x0000777006047816 */ /* 0x040fe400000000ff */
[----:B------:R-:W-:Y:S02]  /*0180*/  PRMT R5, R6, 0x7771, RZ ;  /* 0x0000777106057816 */ /* 0x000fe400000000ff */
[----:B------:R-:W-:Y:S02]  /*0190*/  ISETP.GT.U32.AND P0, PT, R4, 0x7, PT ;  /* 0x000000070400780c */ /* 0x000fe40003f04070 */
[----:B------:R-:W-:-:S02]  /*01a0*/  ISETP.GT.U32.AND P1, PT, R5, 0x7, PT ;  /* 0x000000070500780c */ /* 0x000fc40003f24070 */
[C---:B------:R-:W-:Y:S02]  /*01b0*/  SHF.L.U32 R7, R16.reuse, R7, RZ ;  /* 0x0000000710077219 */ /* 0x040fe400000006ff */
[----:B------:R-:W-:Y:S02]  /*01c0*/  SHF.L.U32 R9, R16, R9, RZ ;  /* 0x0000000910097219 */ /* 0x000fe400000006ff */
[C---:B0-----:R-:W-:Y:S02]  /*01d0*/  PRMT R3, R6.reuse, 0x7772, RZ ;  /* 0x0000777206037816 */ /* 0x041fe400000000ff */
[----:B------:R-:W-:Y:S02]  /*01e0*/  SEL R7, R7, RZ, !P0 ;  /* 0x000000ff07077207 */ /* 0x000fe40004000000 */
[----:B------:R-:W-:Y:S02]  /*01f0*/  SEL R2, R9, RZ, !P1 ;  /* 0x000000ff09027207 */ /* 0x000fe40004800000 */
[----:B------:R-:W-:-:S02]  /*0200*/  PRMT R4, R6, 0x7773, RZ ;  /* 0x0000777306047816 */ /* 0x000fc400000000ff */
[----:B---3--:R-:W-:Y:S02]  /*0210*/  PRMT R5, R8, 0x7770, RZ ;  /* 0x0000777008057816 */ /* 0x008fe400000000ff */
[----:B------:R-:W-:Y:S02]  /*0220*/  ISETP.GT.U32.AND P0, PT, R3, 0x7, PT ;  /* 0x000000070300780c */ /* 0x000fe40003f04070 */
[----:B------:R-:W-:Y:S02]  /*0230*/  PRMT R2, R2, 0x7604, R7 ;  /* 0x0000760402027816 */ /* 0x000fe40000000007 */
[C---:B------:R-:W-:Y:S02]  /*0240*/  PRMT R3, R8.reuse, 0x7771, RZ ;  /* 0x0000777108037816 */ /* 0x040fe400000000ff */
[C---:B------:R-:W-:Y:S02]  /*0250*/  PRMT R7, R8.reuse, 0x8880, RZ ;  /* 0x0000888008077816 */ /* 0x040fe400000000ff */
[----:B------:R-:W-:-:S02]  /*0260*/  PRMT R9, R8, 0x9991, RZ ;  /* 0x0000999108097816 */ /* 0x000fc400000000ff */
[----:B------:R-:W-:Y:S02]  /*0270*/  ISETP.GT.U32.AND P1, PT, R4, 0x7, PT ;  /* 0x000000070400780c */ /* 0x000fe40003f24070 */
[----:B------:R-:W-:Y:S02]  /*0280*/  ISETP.GT.U32.AND P2, PT, R5, 0x7, PT ;  /* 0x000000070500780c */ /* 0x000fe40003f44070 */
[C---:B------:R-:W-:Y:S02]  /*0290*/  PRMT R4, R8.reuse, 0x7772, RZ ;  /* 0x0000777208047816 */ /* 0x040fe400000000ff */
[----:B------:R-:W-:Y:S02]  /*02a0*/  PRMT R5, R8, 0x7773, RZ ;  /* 0x0000777308057816 */ /* 0x000fe400000000ff */
[----:B------:R-:W-:Y:S02]  /*02b0*/  ISETP.GT.U32.AND P3, PT, R3, 0x7, PT ;  /* 0x000000070300780c */ /* 0x000fe40003f64070 */
[----:B------:R-:W-:-:S02]  /*02c0*/  PRMT R3, R6, 0xaaa2, RZ ;  /* 0x0000aaa206037816 */ /* 0x000fc400000000ff */
[----:B------:R-:W-:Y:S02]  /*02d0*/  PRMT R11, R8, 0xaaa2, RZ ;  /* 0x0000aaa2080b7816 */ /* 0x000fe400000000ff */
[C---:B------:R-:W-:Y:S02]  /*02e0*/  SHF.L.U32 R7, R16.reuse, R7, RZ ;  /* 0x0000000710077219 */ /* 0x040fe400000006ff */
[----:B------:R-:W-:Y:S02]  /*02f0*/  SHF.L.U32 R9, R16, R9, RZ ;  /* 0x0000000910097219 */ /* 0x000fe400000006ff */
[----:B------:R-:W-:Y:S02]  /*0300*/  ISETP.GT.U32.AND P4, PT, R4, 0x7, PT ;  /* 0x000000070400780c */ /* 0x000fe40003f84070 */
[----:B------:R-:W-:Y:S02]  /*0310*/  ISETP.GT.U32.AND P5, PT, R5, 0x7, PT ;  /* 0x000000070500780c */ /* 0x000fe40003fa4070 */
[----:B------:R-:W-:-:S02]  /*0320*/  PRMT R5, R6, 0xbbb3, RZ ;  /* 0x0000bbb306057816 */ /* 0x000fc400000000ff */
[----:B------:R-:W-:Y:S02]  /*0330*/  PRMT R13, R8, 0xbbb3, RZ ;  /* 0x0000bbb3080d7816 */ /* 0x000fe400000000ff */
[C---:B------:R-:W-:Y:S02]  /*0340*/  SHF.L.U32 R3, R16.reuse, R3, RZ ;  /* 0x0000000310037219 */ /* 0x040fe400000006ff */
[----:B------:R-:W-:Y:S02]  /*0350*/  SEL R4, R7, RZ, !P2 ;  /* 0x000000ff07047207 */ /* 0x000fe40005000000 */
[----:B------:R-:W-:Y:S02]  /*0360*/  SEL R9, R9, RZ, !P3 ;  /* 0x000000ff09097207 */ /* 0x000fe40005800000 */
[C---:B------:R-:W-:Y:S02]  /*0370*/  SHF.L.U32 R11, R16.reuse, R11, RZ ;  /* 0x0000000b100b7219 */ /* 0x040fe400000006ff */
[C---:B------:R-:W-:Y:S01]  /*0380*/  SHF.L.U32 R6, R16.reuse, R5, RZ ;  /* 0x0000000510067219 */ /* 0x040fe200000006ff */
[----:B------:R-:W-:Y:S01]  /*0390*/  IMAD.U32 R5, RZ, RZ, UR6 ;  /* 0x00000006ff057e24 */ /* 0x000fe2000f8e00ff */
[----:B------:R-:W-:-:S02]  /*03a0*/  SHF.L.U32 R13, R16, R13, RZ ;  /* 0x0000000d100d7219 */ /* 0x000fc400000006ff */
[----:B------:R-:W-:Y:S01]  /*03b0*/  PRMT R8, R9, 0x7604, R4 ;  /* 0x0000760409087816 */ /* 0x000fe20000000004 */
[----:B------:R-:W-:Y:S01]  /*03c0*/  IMAD.U32 R4, RZ, RZ, UR5 ;  /* 0x00000005ff047e24 */ /* 0x000fe2000f8e00ff */
[----:B------:R-:W-:Y:S02]  /*03d0*/  SEL R3, R3, RZ, !P0 ;  /* 0x000000ff03037207 */ /* 0x000fe40004000000 */
[----:B------:R-:W-:Y:S02]  /*03e0*/  SEL R11, R11, RZ, !P4 ;  /* 0x000000ff0b0b7207 */ /* 0x000fe40006000000 */
[----:B------:R-:W-:Y:S01]  /*03f0*/  PRMT R7, R3, 0x7054, R2 ;  /* 0x0000705403077816 */ /* 0x000fe20000000002 */
[----:B------:R-:W-:Y:S01]  /*0400*/  IMAD.WIDE R2, R0, 0x4, R4 ;  /* 0x0000000400027825 */ /* 0x000fe200078e0204 */
[----:B------:R-:W-:Y:S02]  /*0410*/  PRMT R8, R11, 0x7054, R8 ;  /* 0x000070540b087816 */ /* 0x000fe40000000008 */
[----:B------:R-:W-:-:S02]  /*0420*/  SEL R6, R6, RZ, !P1 ;  /* 0x000000ff06067207 */ /* 0x000fc40004800000 */
[----:B------:R-:W-:Y:S02]  /*0430*/  SEL R13, R13, RZ, !P5 ;  /* 0x000000ff0d0d7207 */ /* 0x000fe40006800000 */
[----:B------:R-:W-:Y:S02]  /*0440*/  PRMT R7, R6, 0x654, R7 ;  /* 0x0000065406077816 */ /* 0x000fe40000000007 */
[----:B------:R-:W-:-:S03]  /*0450*/  PRMT R13, R13, 0x654, R8 ;  /* 0x000006540d0d7816 */ /* 0x000fc60000000008 */
[----:B------:R-:W-:Y:S04]  /*0460*/  STG.E desc[UR8][R2.64], R7 ;  /* 0x0000000702007986 */ /* 0x000fe8000c101908 */
[----:B------:R-:W-:Y:S01]  /*0470*/  STG.E desc[UR8][R2.64+0x200], R13 ;  /* 0x0002000d02007986 */ /* 0x000fe2000c101908 */
[----:B------:R-:W-:Y:S05]  /*0480*/  EXIT ;  /* 0x000000000000794d */ /* 0x000fea0003800000 */
.L_x_18415:
        /* <DEDUP_REMOVED lines=141> */
.L_x_18418:
        /* <DEDUP_REMOVED lines=8> */
.L_x_18419:
        /* <DEDUP_REMOVED lines=8> */
.L_x_18420:
        /* <DEDUP_REMOVED lines=9> */
.L_x_18421:
[----:B------:R-:W-:Y:S05]  /*0ef0*/  BSYNC B1 ;  /* 0x0000000000017941 */ /* 0x000fea0003800000 */
.L_x_18417:
[----:B------:R-:W-:-:S13]  /*0f00*/  ISETP.GE.AND P0, PT, R0, R17, PT ;  /* 0x000000110000720c */ /* 0x000fda0003f06270 */
[----:B--2---:R-:W2:Y:S01]  /*0f10*/  @!P0 LDC.64 R8, c[0x0][0x218] ;  /* 0x00008600ff088b82 */ /* 0x004ea20000000a00 */
[C---:B01----:R-:W-:Y:S02]  /*0f20*/  @!P0 VIADD R7, R0.reuse, UR4 ;  /* 0x0000000400078c36 */ /* 0x043fe40008000000 */
[----:B------:R-:W-:-:S03]  /*0f30*/  @!P0 VIADD R0, R0, 0x80 ;  /* 0x0000008000008836 */ /* 0x000fc60000000000 */
[----:B--2---:R-:W-:-:S05]  /*0f40*/  @!P0 IADD3 R6, P1, R7, R8, RZ ;  /* 0x0000000807068210 */ /* 0x004fca0007f3e0ff */
[----:B------:R-:W-:-:S05]  /*0f50*/  @!P0 IMAD.X R7, RZ, RZ, R9, P1 ;  /* 0x000000ffff078224 */ /* 0x000fca00008e0609 */
[----:B------:R2:W-:Y:S03]  /*0f60*/  @!P0 STG.E.U8 desc[UR8][R6.64], R4 ;  /* 0x0000000406008986 */ /* 0x0005e6000c101108 */
.L_x_18422:
[----:B------:R-:W-:Y:S05]  /*0f70*/  BSYNC B0 ;  /* 0x0000000000007941 */ /* 0x000fea0003800000 */
.L_x_18416:
        /* <DEDUP_REMOVED lines=9> */
.L_x_18423:
        /* <DEDUP_REMOVED lines=15> */
.L_x_20678:


//--------------------- .text._ZN2at6native29vectorized_elementwise_kernelILi8ENS0_13AUnaryFunctorIaaaZZZNS0_18lshift_kernel_cudaERNS_18TensorIteratorBaseEENKUlvE_clEvENKUlvE0_clEvEUlaaE_EESt5arrayIPcLm2EEEEviT0_T1_ --------------------------
	.section	.text._ZN2at6native29vectorized_elementwise_kernelILi8ENS0_13AUnaryFunctorIaaaZZZNS0_18lshift_kernel_cudaERNS_18TensorIteratorBaseEENKUlvE_clEvENKUlvE0_clEvEUlaaE_EESt5arrayIPcLm2EEEEviT0_T1_,"ax",@progbits
	.align	128
        .global         _ZN2at6native29vectorized_elementwise_kernelILi8ENS0_13AUnaryFunctorIaaaZZZNS0_18lshift_kernel_cudaERNS_18TensorIteratorBaseEENKUlvE_clEvENKUlvE0_clEvEUlaaE_EESt5arrayIPcLm2EEEEviT0_T1_
        .type           _ZN2at6native29vectorized_elementwise_kernelILi8ENS0_13AUnaryFunctorIaaaZZZNS0_18lshift_kernel_cudaERNS_18TensorIteratorBaseEENKUlvE_clEvENKUlvE0_clEvEUlaaE_EESt5arrayIPcLm2EEEEviT0_T1_,@function
        .size           _ZN2at6native29vectorized_elementwise_kernelILi8ENS0_13AUnaryFunctorIaaaZZZNS0_18lshift_kernel_cudaERNS_18TensorIteratorBaseEENKUlvE_clEvENKUlvE0_clEvEUlaaE_EESt5arrayIPcLm2EEEEviT0_T1_,(.L_x_20679 - _ZN2at6native29vectorized_elementwise_kernelILi8ENS0_13AUnaryFunctorIaaaZZZNS0_18lshift_kernel_cudaERNS_18TensorIteratorBaseEENKUlvE_clEvENKUlvE0_clEvEUlaaE_EESt5arrayIPcLm2EEEEviT0_T1_)
        .other          _ZN2at6native29vectorized_elementwise_kernelILi8ENS0_13AUnaryFunctorIaaaZZZNS0_18lshift_kernel_cudaERNS_18TensorIteratorBaseEENKUlvE_clEvENKUlvE0_clEvEUlaaE_EESt5arrayIPcLm2EEEEviT0_T1_,@"STO_CUDA_ENTRY STV_DEFAULT"
_ZN2at6native29vectorized_elementwise_kernelILi8ENS0_13AUnaryFunctorIaaaZZZNS0_18lshift_kernel_cudaERNS_18TensorIteratorBaseEENKUlvE_clEvENKUlvE0_clEvEUlaaE_EESt5arrayIPcLm2EEEEviT0_T1_:
.text._ZN2at6native29vectorized_elementwise_kernelILi8ENS0_13AUnaryFunctorIaaaZZZNS0_18lshift_kernel_cudaERNS_18TensorIteratorBaseEENKUlvE_clEvENKUlvE0_clEvEUlaaE_EESt5arrayIPcLm2EEEEviT0_T1_:
        /* <DEDUP_REMOVED lines=20> */
[C---:B--2---:R-:W-:Y:S02]  /*0140*/  LOP3.LUT R6, R2.reuse, 0xff, RZ, 0xc0, !PT ;  /* 0x000000ff02067812 */ /* 0x044fe400078ec0ff */
[----:B------:R-:W-:Y:S02]  /*0150*/  PRMT R4, R2, 0x7632, R4 ;  /* 0x0000763202047816 */ /* 0x000fe40000000004 */
[C---:B------:R-:W-:Y:S02]  /*0160*/  PRMT R5, R3.reuse, 0x7632, R5 ;  /* 0x0000763203057816 */ /* 0x040fe40000000005 */
[----:B------:R-:W-:Y:S02]  /*0170*/  ISETP.GT.U32.AND P5, PT, R6, 0x7, PT ;  /* 0x000000070600780c */ /* 0x000fe40003fa4070 */
[----:B------:R-:W-:Y:S02]  /*0180*/  LOP3.LUT R6, R3, 0xff, RZ, 0xc0, !PT ;  /* 0x000000ff03067812 */ /* 0x000fe400078ec0ff */
[----:B------:R-:W-:-:S02]  /*0190*/  LOP3.LUT R4, R4, 0xff, RZ, 0xc0, !PT ;  /* 0x000000ff04047812 */ /* 0x000fc400078ec0ff */
[----:B------:R-:W-:Y:S02]  /*01a0*/  LOP3.LUT R5, R5, 0xff, RZ, 0xc0, !PT ;  /* 0x000000ff05057812 */ /* 0x000fe400078ec0ff */
[----:B------:R-:W-:Y:S02]  /*01b0*/  ISETP.GT.U32.AND P4, PT, R6, 0x7, PT ;  /* 0x000000070600780c */ /* 0x000fe40003f84070 */
[----:B------:R-:W-:Y:S02]  /*01c0*/  ISETP.GT.U32.AND P3, PT, R4, 0x7, PT ;  /* 0x000000070400780c */ /* 0x000fe40003f64070 */
[C---:B------:R-:W-:Y:S02]  /*01d0*/  LOP3.LUT R4, R2.reuse, 0xffff, RZ, 0xc0, !PT ;  /* 0x0000ffff02047812 */ /* 0x040fe400078ec0ff */
[----:B------:R-:W-:Y:S02]  /*01e0*/  PRMT R6, R2, 0x7732, RZ ;  /* 0x0000773202067816 */ /* 0x000fe400000000ff */
[----:B------:R-:W-:-:S02]  /*01f0*/  ISETP.GT.U32.AND P2, PT, R5, 0x7, PT ;  /* 0x000000070500780c */ /* 0x000fc40003f44070 */
[C---:B------:R-:W-:Y:S02]  /*0200*/  PRMT R7, R3.reuse, 0x7732, RZ ;  /* 0x0000773203077816 */ /* 0x040fe400000000ff */
[----:B------:R-:W-:Y:S02]  /*0210*/  LOP3.LUT R5, R3, 0xffff, RZ, 0xc0, !PT ;  /* 0x0000ffff03057812 */ /* 0x000fe400078ec0ff */
[----:B------:R-:W-:Y:S02]  /*0220*/  SHF.R.U32.HI R2, RZ, 0x8, R4 ;  /* 0x00000008ff027819 */ /* 0x000fe40000011604 */
[----:B------:R-:W-:Y:S01]  /*0230*/  PRMT R8, R4, 0x8880, RZ ;  /* 0x0000888004087816 */ /* 0x000fe200000000ff */
[----:B------:R-:W-:Y:S01]  /*0240*/  IMAD.MOV.U32 R4, RZ, RZ, R6 ;  /* 0x000000ffff047224 */ /* 0x000fe200078e0006 */
[----:B------:R-:W-:Y:S01]  /*0250*/  SHF.R.U32.HI R3, RZ, 0x8, R5 ;  /* 0x00000008ff037819 */ /* 0x000fe20000011605 */
[----:B------:R-:W-:Y:S01]  /*0260*/  IMAD.MOV.U32 R6, RZ, RZ, R7 ;  /* 0x000000ffff067224 */ /* 0x000fe200078e0007 */
[----:B------:R-:W-:Y:S01]  /*0270*/  PRMT R9, R5, 0x8880, RZ ;  /* 0x0000888005097816 */ /* 0x000fe200000000ff */
[----:B------:R-:W-:Y:S01]  /*0280*/  IMAD.MOV.U32 R5, RZ, RZ, R8 ;  /* 0x000000ffff057224 */ /* 0x000fe200078e0008 */
[----:B------:R-:W-:-:S02]  /*0290*/  LOP3.LUT R7, R2, 0xffff, RZ, 0xc0, !PT ;  /* 0x0000ffff02077812 */ /* 0x000fc400078ec0ff */
[----:B------:R-:W-:Y:S02]  /*02a0*/  SHF.R.U32.HI R2, RZ, 0x8, R4 ;  /* 0x00000008ff027819 */ /* 0x000fe40000011604 */
[----:B------:R-:W-:Y:S02]  /*02b0*/  PRMT R10, R4, 0x8880, RZ ;  /* 0x00008880040a7816 */ /* 0x000fe400000000ff */
[----:B------:R-:W-:Y:S02]  /*02c0*/  LOP3.LUT R4, R3, 0xffff, RZ, 0xc0, !PT ;  /* 0x0000ffff03047812 */ /* 0x000fe400078ec0ff */
[----:B------:R-:W-:Y:S02]  /*02d0*/  SHF.R.U32.HI R3, RZ, 0x8, R6 ;  /* 0x00000008ff037819 */ /* 0x000fe40000011606 */
[----:B------:R-:W-:Y:S02]  /*02e0*/  PRMT R8, R7, 0x8880, RZ ;  /* 0x0000888007087816 */ /* 0x000fe400000000ff */
[----:B------:R-:W-:-:S02]  /*02f0*/  SHF.L.U32 R5, R16, R5, RZ ;  /* 0x0000000510057219 */ /* 0x000fc400000006ff */
[----:B------:R-:W-:Y:S02]  /*0300*/  LOP3.LUT R2, R2, 0xffff, RZ, 0xc0, !PT ;  /* 0x0000ffff02027812 */ /* 0x000fe400078ec0ff */
[C---:B------:R-:W-:Y:S02]  /*0310*/  ISETP.GT.U32.AND P0, PT, R4.reuse, 0x7, PT ;  /* 0x000000070400780c */ /* 0x040fe40003f04070 */
[----:B------:R-:W-:Y:S02]  /*0320*/  PRMT R11, R4, 0x8880, RZ ;  /* 0x00008880040b7816 */ /* 0x000fe400000000ff */
[----:B------:R-:W-:Y:S01]  /*0330*/  LOP3.LUT R4, R3, 0xffff, RZ, 0xc0, !PT ;  /* 0x0000ffff03047812 */ /* 0x000fe200078ec0ff */
[----:B------:R-:W-:Y:S01]  /*0340*/  IMAD.MOV.U32 R3, RZ, RZ, R8 ;  /* 0x000000ffff037224 */ /* 0x000fe200078e0008 */
[----:B------:R-:W-:Y:S02]  /*0350*/  PRMT R13, R6, 0x8880, RZ ;  /* 0x00008880060d7816 */ /* 0x000fe400000000ff */
[----:B------:R-:W-:Y:S01]  /*0360*/  ISETP.GT.U32.AND P1, PT, R7, 0x7, PT ;  /* 0x000000070700780c */ /* 0x000fe20003f24070 */
[----:B------:R-:W-:Y:S01]  /*0370*/  IMAD.MOV.U32 R7, RZ, RZ, R10 ;  /* 0x000000ffff077224 */ /* 0x000fe200078e000a */
[----:B------:R-:W-:-:S02]  /*0380*/  SEL R6, R5, RZ, !P5 ;  /* 0x000000ff05067207 */ /* 0x000fc40006800000 */
[----:B------:R-:W-:Y:S02]  /*0390*/  PRMT R5, R2, 0x8880, RZ ;  /* 0x0000888002057816 */ /* 0x000fe400000000ff */
[C---:B------:R-:W-:Y:S02]  /*03a0*/  PRMT R15, R4.reuse, 0x8880, RZ ;  /* 0x00008880040f7816 */ /* 0x040fe400000000ff */
[----:B------:R-:W-:Y:S02]  /*03b0*/  ISETP.GT.U32.AND P6, PT, R4, 0x7, PT ;  /* 0x000000070400780c */ /* 0x000fe40003fc4070 */
[----:B------:R-:W-:Y:S02]  /*03c0*/  SHF.L.U32 R7, R16, R7, RZ ;  /* 0x0000000710077219 */ /* 0x000fe400000006ff */
[----:B------:R-:W-:Y:S01]  /*03d0*/  ISETP.GT.U32.AND P5, PT, R2, 0x7, PT ;  /* 0x000000070200780c */ /* 0x000fe20003fa4070 */
[----:B------:R-:W-:Y:S01]  /*03e0*/  IMAD.U32 R2, RZ, RZ, UR5 ;  /* 0x00000005ff027e24 */ /* 0x000fe2000f8e00ff */
[C---:B------:R-:W-:Y:S01]  /*03f0*/  SHF.L.U32 R4, R16.reuse, R3, RZ ;  /* 0x0000000310047219 */ /* 0x040fe200000006ff */
[----:B------:R-:W-:Y:S01]  /*0400*/  IMAD.U32 R3, RZ, RZ, UR6 ;  /* 0x00000006ff037e24 */ /* 0x000fe2000f8e00ff */
[----:B------:R-:W-:-:S02]  /*0410*/  SHF.L.U32 R5, R16, R5, RZ ;  /* 0x0000000510057219 */ /* 0x000fc400000006ff */
[----:B------:R-:W-:Y:S01]  /*0420*/  SHF.L.U32 R9, R16, R9, RZ ;  /* 0x0000000910097219 */ /* 0x000fe200000006ff */
[----:B------:R-:W-:Y:S01]  /*0430*/  IMAD.WIDE R2, R0, 0x8, R2 ;  /* 0x0000000800027825 */ /* 0x000fe200078e0202 */
        /* <DEDUP_REMOVED lines=8> */
[----:B------:R-:W-:Y:S02]  /*04c0*/  SEL R11, R11, RZ, !P0 ;  /* 0x000000ff0b0b7207 */ /* 0x000fe40004000000 */
[----:B------:R-:W-:Y:S02]  /*04d0*/  SEL R15, R15, RZ, !P6 ;  /* 0x000000ff0f0f7207 */ /* 0x000fe40007000000 */
[----:B------:R-:W-:-:S02]  /*04e0*/  LOP3.LUT R6, R6, 0xff, RZ, 0xc0, !PT ;  /* 0x000000ff06067812 */ /* 0x000fc400078ec0ff */
[----:B------:R-:W-:Y:S02]  /*04f0*/  LOP3.LUT R7, R7, 0xff, RZ, 0xc0, !PT ;  /* 0x000000ff07077812 */ /* 0x000fe400078ec0ff */
[----:B------:R-:W-:Y:S02]  /*0500*/  LOP3.LUT R17, R4, 0xffff, RZ, 0xc0, !PT ;  /* 0x0000ffff04117812 */ /* 0x000fe400078ec0ff */
[----:B------:R-:W-:Y:S02]  /*0510*/  LOP3.LUT R10, R5, 0xffff, RZ, 0xc0, !PT ;  /* 0x0000ffff050a7812 */ /* 0x000fe400078ec0ff */
[----:B------:R-:W-:Y:S02]  /*0520*/  LOP3.LUT R9, R9, 0xff, RZ, 0xc0, !PT ;  /* 0x000000ff09097812 */ /* 0x000fe400078ec0ff */
[----:B------:R-:W-:Y:S02]  /*0530*/  LOP3.LUT R13, R13, 0xff, RZ, 0xc0, !PT ;  /* 0x000000ff0d0d7812 */ /* 0x000fe400078ec0ff */
[----:B------:R-:W-:-:S02]  /*0540*/  LOP3.LUT R8, R11, 0xffff, RZ, 0xc0, !PT ;  /* 0x0000ffff0b087812 */ /* 0x000fc400078ec0ff */
[----:B------:R-:W-:Y:S02]  /*0550*/  LOP3.LUT R4, R15, 0xffff, RZ, 0xc0, !PT ;  /* 0x0000ffff0f047812 */ /* 0x000fe400078ec0ff */
        /* <DEDUP_REMOVED lines=8> */
.L_x_18424:
        /* <DEDUP_REMOVED lines=141> */
.L_x_18427:
        /* <DEDUP_REMOVED lines=8> */
.L_x_18428:
        /* <DEDUP_REMOVED lines=8> */
.L_x_18429:
        /* <DEDUP_REMOVED lines=9> */
.L_x_18430:
[----:B------:R-:W-:Y:S05]  /*1040*/  BSYNC B1 ;  /* 0x0000000000017941 */ /* 0x000fea0003800000 */
.L_x_18426:
[----:B------:R-:W-:-:S13]  /*1050*/  ISETP.GE.AND P0, PT, R0, R17, PT ;  /* 0x000000110000720c */ /* 0x000fda0003f06270 */
[----:B--2---:R-:W2:Y:S01]  /*1060*/  @!P0 LDC.64 R8, c[0x0][0x218] ;  /* 0x00008600ff088b82 */ /* 0x004ea20000000a00 */
[C---:B01----:R-:W-:Y:S02]  /*1070*/  @!P0 VIADD R7, R0.reuse, UR4 ;  /* 0x0000000400078c36 */ /* 0x043fe40008000000 */
[----:B------:R-:W-:-:S03]  /*1080*/  @!P0 VIADD R0, R0, 0x80 ;  /* 0x0000008000008836 */ /* 0x000fc60000000000 */
[----:B--2---:R-:W-:-:S05]  /*1090*/  @!P0 IADD3 R6, P1, R7, R8, RZ ;  /* 0x0000000807068210 */ /* 0x004fca0007f3e0ff */
[----:B------:R-:W-:-:S05]  /*10a0*/  @!P0 IMAD.X R7, RZ, RZ, R9, P1 ;  /* 0x000000ffff078224 */ /* 0x000fca00008e0609 */
[----:B------:R2:W-:Y:S03]  /*10b0*/  @!P0 STG.E.U8 desc[UR8][R6.64], R4 ;  /* 0x0000000406008986 */ /* 0x0005e6000c101108 */
.L_x_18431:
[----:B------:R-:W-:Y:S05]  /*10c0*/  BSYNC B0 ;  /* 0x0000000000007941 */ /* 0x000fea0003800000 */
.L_x_18425:
        /* <DEDUP_REMOVED lines=9> */
.L_x_18432:
        /* <DEDUP_REMOVED lines=10> */
.L_x_20679:


//--------------------- .text._ZN2at6native18elementwise_kernelILi128ELi4EZNS0_15gpu_kernel_implINS0_13BinaryFunctorIhhhZZZNS0_18lshift_kernel_cudaERNS_18TensorIteratorBaseEENKUlvE_clEvENKUlvE_clEvEUlhhE_EEEEvS5_RKT_EUliE_EEviT1_ --------------------------
	.section	.text._ZN2at6native18elementwise_kernelILi128ELi4EZNS0_15gpu_kernel_implINS0_13BinaryFunctorIhhhZZZNS0_18lshift_kernel_cudaERNS_18TensorIteratorBaseEENKUlvE_clEvENKUlvE_clEvEUlhhE_EEEEvS5_RKT_EUliE_EEviT1_,"ax",@progbits
	.align	128
        .global         _ZN2at6native18elementwise_kernelILi128ELi4EZNS0_15gpu_kernel_implINS0_13BinaryFunctorIhhhZZZNS0_18lshift_kernel_cudaERNS_18TensorIteratorBaseEENKUlvE_clEvENKUlvE_clEvEUlhhE_EEEEvS5_RKT_EUliE_EEviT1_
        .type           _ZN2at6native18elementwise_kernelILi128ELi4EZNS0_15gpu_kernel_implINS0_13BinaryFunctorIhhhZZZNS0_18lshift_kernel_cudaERNS_18TensorIteratorBaseEENKUlvE_clEvENKUlvE_clEvEUlhhE_EEEEvS5_RKT_EUliE_EEviT1_,@function
        .size           _ZN2at6native18elementwise_kernelILi128ELi4EZNS0_15gpu_kernel_implINS0_13BinaryFunctorIhhhZZZNS0_18lshift_kernel_cudaERNS_18TensorIteratorBaseEENKUlvE_clEvENKUlvE_clEvEUlhhE_EEEEvS5_RKT_EUliE_EEviT1_,(.L_x_20680 - _ZN2at6native18elementwise_kernelILi128ELi4EZNS0_15gpu_kernel_implINS0_13BinaryFunctorIhhhZZZNS0_18lshift_kernel_cudaERNS_18TensorIteratorBaseEENKUlvE_clEvENKUlvE_clEvEUlhhE_EEEEvS5_RKT_EUliE_EEviT1_)
        .other          _ZN2at6native18elementwise_kernelILi128ELi4EZNS0_15gpu_kernel_implINS0_13BinaryFunctorIhhhZZZNS0_18lshift_kernel_cudaERNS_18TensorIteratorBaseEENKUlvE_clEvENKUlvE_clEvEUlhhE_EEEEvS5_RKT_EUliE_EEviT1_,@"STO_CUDA_ENTRY STV_DEFAULT"
_ZN2at6native18elementwise_kernelILi128ELi4EZNS0_15gpu_kernel_implINS0_13BinaryFunctorIhhhZZZNS0_18lshift_kernel_cudaERNS_18TensorIteratorBaseEENKUlvE_clEvENKUlvE_clEvEUlhhE_EEEEvS5_RKT_EUliE_EEviT1_:
.text._ZN2at6native18elementwise_kernelILi128ELi4EZNS0_15gpu_kernel_implINS0_13BinaryFunctorIhhhZZZNS0_18lshift_kernel_cudaERNS_18TensorIteratorBaseEENKUlvE_clEvENKUlvE_clEvEUlhhE_EEEEvS5_RKT_EUliE_EEviT1_:
        /* <DEDUP_REMOVED lines=365> */
.L_x_18435:
        /* <DEDUP_REMOVED lines=20> */
.L_x_18439:
[----:B------:R0:W5:Y:S01]  /*1810*/  LDG.E.U8 R19, desc[UR36][R4.64] ;  /* 0x0000002404137981 */ /* 0x000162000c1e1100 */
[----:B------:R-:W-:Y:S05]  /*1820*/  BRA `(.L_x_18441) ;  /* 0x0000000c00647947 */ /* 0x000fea0003800000 */
.L_x_18438:
        /* <DEDUP_REMOVED lines=8> */
.L_x_18443:
[----:B------:R3:W5:Y:S01]  /*18b0*/  LDG.E.U8 R19, desc[UR36][R4.64] ;  /* 0x0000002404137981 */ /* 0x000762000c1e1100 */
[----:B------:R-:W-:Y:S05]  /*18c0*/  BRA `(.L_x_18441) ;  /* 0x0000000c003c7947 */ /* 0x000fea0003800000 */
.L_x_18442:
[----:B------:R0:W5:Y:S01]  /*18d0*/  LDG.E.U16 R19, desc[UR36][R4.64] ;  /* 0x0000002404137981 */ /* 0x000162000c1e1500 */
[----:B------:R-:W-:Y:S05]  /*18e0*/  BRA `(.L_x_18441) ;  /* 0x0000000c00347947 */ /* 0x000fea0003800000 */
.L_x_18437:
        /* <DEDUP_REMOVED lines=10> */
.L_x_18445:
[----:B------:R-:W2:Y:S02]  /*1990*/  LDG.E.U16 R2, desc[UR36][R4.64] ;  /* 0x0000002404027981 */ /* 0x000ea4000c1e1500 */
[----:B--2---:R-:W-:-:S06]  /*19a0*/  HADD2.F32 R2, -RZ, R2.H0_H0 ;  /* 0x20000002ff027230 */ /* 0x004fcc0000004100 */
[----:B------:R-:W0:Y:S02]  /*19b0*/  F2I.S64.TRUNC R2, R2 ;  /* 0x0000000200027311 */ /* 0x000e24000020d900 */
[----:B0-----:R-:W-:Y:S01]  /*19c0*/  PRMT R19, R2, 0x7610, R19 ;  /* 0x0000761002137816 */ /* 0x001fe20000000013 */
[----:B------:R-:W-:Y:S06]  /*19d0*/  BRA `(.L_x_18441) ;  /* 0x0000000800f87947 */ /* 0x000fec0003800000 */
.L_x_18444:
        /* <DEDUP_REMOVED lines=10> */
.L_x_18447:
[----:B------:R-:W2:Y:S02]  /*1a80*/  LDG.E.U16 R4, desc[UR36][R4.64] ;  /* 0x0000002404047981 */ /* 0x000ea4000c1e1500 */
[----:B--2---:R-:W-:-:S06]  /*1a90*/  HADD2.F32 R2, -RZ, R4.H0_H0 ;  /* 0x20000004ff027230 */ /* 0x004fcc0000004100 */
[----:B------:R-:W0:Y:S02]  /*1aa0*/  F2I.S64.TRUNC R2, R2 ;  /* 0x0000000200027311 */ /* 0x000e24000020d900 */
[----:B0-----:R-:W-:Y:S01]  /*1ab0*/  PRMT R19, R2, 0x7610, R19 ;  /* 0x0000761002137816 */ /* 0x001fe20000000013 */
[----:B------:R-:W-:Y:S06]  /*1ac0*/  BRA `(.L_x_18441) ;  /* 0x0000000800bc7947 */ /* 0x000fec0003800000 */
.L_x_18446:
[----:B------:R-:W2:Y:S02]  /*1ad0*/  LDG.E.64 R2, desc[UR36][R4.64] ;  /* 0x0000002404027981 */ /* 0x000ea4000c1e1b00 */
[----:B--2---:R-:W0:Y:S02]  /*1ae0*/  F2I.S64.F64.TRUNC R2, R2 ;  /* 0x0000000200027311 */ /* 0x004e24000030d900 */
[----:B0-----:R-:W-:Y:S01]  /*1af0*/  PRMT R19, R2, 0x7610, R19 ;  /* 0x0000761002137816 */ /* 0x001fe20000000013 */
[----:B------:R-:W-:Y:S06]  /*1b00*/  BRA `(.L_x_18441) ;  /* 0x0000000800ac7947 */ /* 0x000fec0003800000 */
.L_x_18436:
        /* <DEDUP_REMOVED lines=12> */
.L_x_18450:
[----:B------:R-:W2:Y:S02]  /*1bd0*/  LDG.E.64 R4, desc[UR36][R4.64] ;  /* 0x0000002404047981 */ /* 0x000ea4000c1e1b00 */
[----:B--2---:R-:W0:Y:S02]  /*1be0*/  F2I.S64.F64.TRUNC R2, R4 ;  /* 0x0000000400027311 */ /* 0x004e24000030d900 */
[----:B0-----:R-:W-:Y:S01]  /*1bf0*/  PRMT R19, R2, 0x7610, R19 ;  /* 0x0000761002137816 */ /* 0x001fe20000000013 */
[----:B------:R-:W-:Y:S06]  /*1c00*/  BRA `(.L_x_18441) ;  /* 0x00000008006c7947 */ /* 0x000fec0003800000 */
.L_x_18449:
        /* <DEDUP_REMOVED lines=28> */
.L_x_18452:
        /* <DEDUP_REMOVED lines=15> */
.L_x_18451:
[----:B------:R-:W2:Y:S02]  /*1ec0*/  LDG.E.U16 R2, desc[UR36][R4.64] ;  /* 0x0000002404027981 */ /* 0x000ea4000c1e1500 */
[----:B--2---:R-:W-:-:S06]  /*1ed0*/  IMAD.U32 R2, R2, 0x10000, RZ ;  /* 0x0001000002027824 */ /* 0x004fcc00078e00ff */
[----:B------:R-:W0:Y:S02]  /*1ee0*/  F2I.S64.TRUNC R2, R2 ;  /* 0x0000000200027311 */ /* 0x000e24000020d900 */
[----:B0-----:R-:W-:Y:S01]  /*1ef0*/  PRMT R19, R2, 0x7610, R19 ;  /* 0x0000761002137816 */ /* 0x001fe20000000013 */
[----:B------:R-:W-:Y:S06]  /*1f00*/  BRA `(.L_x_18441) ;  /* 0x0000000400ac7947 */ /* 0x000fec0003800000 */
.L_x_18448:
        /* <DEDUP_REMOVED lines=10> */
.L_x_18455:
        /* <DEDUP_REMOVED lines=21> */
.L_x_18459:
[----:B------:R-:W-:Y:S05]  /*2100*/  BSYNC B1 ;  /* 0x0000000000017941 */ /* 0x000fea0003800000 */
.L_x_18458:
[----:B------:R-:W-:Y:S01]  /*2110*/  IMAD.SHL.U32 R2, R2, 0x100000, RZ ;  /* 0x0010000002027824 */ /* 0x000fe200078e00ff */
[----:B------:R-:W-:-:S04]  /*2120*/  LEA R3, R0, 0x3b800000, 0x17 ;  /* 0x3b80000000037811 */ /* 0x000fc800078eb8ff */
[----:B------:R-:W-:-:S07]  /*2130*/  LOP3.LUT R2, R3, R2, R4, 0xfe, !PT ;  /* 0x0000000203027212 */ /* 0x000fce00078efe04 */
.L_x_18457:
[----:B------:R-:W-:Y:S05]  /*2140*/  BSYNC B0 ;  /* 0x0000000000007941 */ /* 0x000fea0003800000 */
.L_x_18456:
[----:B------:R-:W0:Y:S02]  /*2150*/  F2I.S64.TRUNC R2, R2 ;  /* 0x0000000200027311 */ /* 0x000e24000020d900 */
[----:B0-----:R-:W-:Y:S01]  /*2160*/  PRMT R19, R2, 0x7610, R19 ;  /* 0x0000761002137816 */ /* 0x001fe20000000013 */
[----:B------:R-:W-:Y:S06]  /*2170*/  BRA `(.L_x_18441) ;  /* 0x0000000400107947 */ /* 0x000fec0003800000 */
.L_x_18454:
        /* <DEDUP_REMOVED lines=21> */
.L_x_18463:
[----:B------:R-:W-:Y:S05]  /*22d0*/  BSYNC B1 ;  /* 0x0000000000017941 */ /* 0x000fea0003800000 */
.L_x_18462:
[----:B------:R-:W-:Y:S01]  /*22e0*/  IMAD.SHL.U32 R2, R2, 0x200000, RZ ;  /* 0x0020000002027824 */ /* 0x000fe200078e00ff */
[----:B------:R-:W-:-:S04]  /*22f0*/  LEA R3, R0, 0x37800000, 0x17 ;  /* 0x3780000000037811 */ /* 0x000fc800078eb8ff */
[----:B------:R-:W-:-:S07]  /*2300*/  LOP3.LUT R2, R3, R2, R4, 0xfe, !PT ;  /* 0x0000000203027212 */ /* 0x000fce00078efe04 */
.L_x_18461:
[----:B------:R-:W-:Y:S05]  /*2310*/  BSYNC B0 ;  /* 0x0000000000007941 */ /* 0x000fea0003800000 */
.L_x_18460:
[----:B------:R-:W0:Y:S02]  /*2320*/  F2I.S64.TRUNC R2, R2 ;  /* 0x0000000200027311 */ /* 0x000e24000020d900 */
[----:B0-----:R-:W-:Y:S01]  /*2330*/  PRMT R19, R2, 0x7610, R19 ;  /* 0x0000761002137816 */ /* 0x001fe20000000013 */
[----:B------:R-:W-:Y:S06]  /*2340*/  BRA `(.L_x_18441) ;  /* 0x00000000009c7947 */ /* 0x000fec0003800000 */
.L_x_18453:
        /* <DEDUP_REMOVED lines=14> */
.L_x_18467:
[----:B------:R-:W-:Y:S05]  /*2430*/  BSYNC B0 ;  /* 0x0000000000007941 */ /* 0x000fea0003800000 */
.L_x_18466:
[----:B------:R-:W0:Y:S02]  /*2440*/  F2I.S64.TRUNC R2, R2 ;  /* 0x0000000200027311 */ /* 0x000e24000020d900 */
[----:B0-----:R-:W-:Y:S01]  /*2450*/  PRMT R19, R2, 0x7610, R19 ;  /* 0x0000761002137816 */ /* 0x001fe20000000013 */
[----:B------:R-:W-:Y:S06]  /*2460*/  BRA `(.L_x_18441) ;  /* 0x0000000000547947 */ /* 0x000fec0003800000 */
.L_x_18440:
        /* <DEDUP_REMOVED lines=16> */
.L_x_18468:
[----:B------:R-:W-:Y:S01]  /*2570*/  PRMT R19, RZ, 0x7610, R19 ;  /* 0x00007610ff137816 */ /* 0x000fe20000000013 */
[----:B------:R-:W-:Y:S06]  /*2580*/  BRA `(.L_x_18441) ;  /* 0x00000000000c7947 */ /* 0x000fec0003800000 */
.L_x_18465:
[----:B------:R2:W5:Y:S01]  /*2590*/  LDG.E.U8 R19, desc[UR36][R4.64] ;  /* 0x0000002404137981 */ /* 0x000562000c1e1100 */
[----:B------:R-:W-:Y:S05]  /*25a0*/  BRA `(.L_x_18441) ;  /* 0x0000000000047947 */ /* 0x000fea0003800000 */
.L_x_18464:
[----:B------:R1:W5:Y:S02]  /*25b0*/  LDG.E.U8 R19, desc[UR36][R4.64] ;  /* 0x0000002404137981 */ /* 0x000364000c1e1100 */
.L_x_18441:
        /* <DEDUP_REMOVED lines=17> */
.L_x_18472:
[----:B------:R3:W5:Y:S01]  /*26d0*/  LDG.E.U8 R0, desc[UR36][R4.64] ;  /* 0x0000002404007981 */ /* 0x000762000c1e1100 */
[----:B------:R-:W-:Y:S05]  /*26e0*/  BRA `(.L_x_18474) ;  /* 0x0000000c00647947 */ /* 0x000fea0003800000 */
.L_x_18471:
        /* <DEDUP_REMOVED lines=8> */
.L_x_18476:
[----:B------:R1:W5:Y:S01]  /*2770*/  LDG.E.U8 R0, desc[UR36][R4.64] ;  /* 0x0000002404007981 */ /* 0x000362000c1e1100 */
[----:B------:R-:W-:Y:S05]  /*2780*/  BRA `(.L_x_18474) ;  /* 0x0000000c003c7947 */ /* 0x000fea0003800000 */
.L_x_18475:
[----:B------:R2:W5:Y:S01]  /*2790*/  LDG.E.U16 R0, desc[UR36][R4.64] ;  /* 0x0000002404007981 */ /* 0x000562000c1e1500 */
[----:B------:R-:W-:Y:S05]  /*27a0*/  BRA `(.L_x_18474) ;  /* 0x0000000c00347947 */ /* 0x000fea0003800000 */
.L_x_18470:
        /* <DEDUP_REMOVED lines=10> */
.L_x_18478:
[----:B------:R-:W2:Y:S02]  /*2850*/  LDG.E.U16 R2, desc[UR36][R4.64] ;  /* 0x0000002404027981 */ /* 0x000ea4000c1e1500 */
[----:B--2---:R-:W-:-:S06]  /*2860*/  HADD2.F32 R2, -RZ, R2.H0_H0 ;  /* 0x20000002ff027230 */ /* 0x004fcc0000004100 */
[----:B------:R-:W0:Y:S02]  /*2870*/  F2I.S64.TRUNC R2, R2 ;  /* 0x0000000200027311 */ /* 0x000e24000020d900 */
[----:B0-----:R-:W-:Y:S01]  /*2880*/  PRMT R0, R2, 0x7610, R0 ;  /* 0x0000761002007816 */ /* 0x001fe20000000000 */
[----:B------:R-:W-:Y:S06]  /*2890*/  BRA `(.L_x_18474) ;  /* 0x0000000800f87947 */ /* 0x000fec0003800000 */
.L_x_18477:
        /* <DEDUP_REMOVED lines=10> */
.L_x_18480:
[----:B------:R-:W2:Y:S02]  /*2940*/  LDG.E.U16 R4, desc[UR36][R4.64] ;  /* 0x0000002404047981 */ /* 0x000ea4000c1e1500 */
[----:B--2---:R-:W-:-:S06]  /*2950*/  HADD2.F32 R2, -RZ, R4.H0_H0 ;  /* 0x20000004ff027230 */ /* 0x004fcc0000004100 */
[----:B------:R-:W0:Y:S02]  /*2960*/  F2I.S64.TRUNC R2, R2 ;  /* 0x0000000200027311 */ /* 0x000e24000020d900 */
[----:B0-----:R-:W-:Y:S01]  /*2970*/  PRMT R0, R2, 0x7610, R0 ;  /* 0x0000761002007816 */ /* 0x001fe20000000000 */
[----:B------:R-:W-:Y:S06]  /*2980*/  BRA `(.L_x_18474) ;  /* 0x0000000800bc7947 */ /* 0x000fec0003800000 */
.L_x_18479:
[----:B------:R-:W2:Y:S02]  /*2990*/  LDG.E.64 R2, desc[UR36][R4.64] ;  /* 0x0000002404027981 */ /* 0x000ea4000c1e1b00 */
[----:B--2---:R-:W0:Y:S02]  /*29a0*/  F2I.S64.F64.TRUNC R2, R2 ;  /* 0x0000000200027311 */ /* 0x004e24000030d900 */
[----:B0-----:R-:W-:Y:S01]  /*29b0*/  PRMT R0, R2, 0x7610, R0 ;  /* 0x0000761002007816 */ /* 0x001fe20000000000 */
[----:B------:R-:W-:Y:S06]  /*29c0*/  BRA `(.L_x_18474) ;  /* 0x0000000800ac7947 */ /* 0x000fec0003800000 */
.L_x_18469:
        /* <DEDUP_REMOVED lines=12> */
.L_x_18483:
[----:B------:R-:W2:Y:S02]  /*2a90*/  LDG.E.64 R4, desc[UR36][R4.64] ;  /* 0x0000002404047981 */ /* 0x000ea4000c1e1b00 */
[----:B--2---:R-:W0:Y:S02]  /*2aa0*/  F2I.S64.F64.TRUNC R2, R4 ;  /* 0x0000000400027311 */ /* 0x004e24000030d900 */
[----:B0-----:R-:W-:Y:S01]  /*2ab0*/  PRMT R0, R2, 0x7610, R0 ;  /* 0x0000761002007816 */ /* 0x001fe20000000000 */
[----:B------:R-:W-:Y:S06]  /*2ac0*/  BRA `(.L_x_18474) ;  /* 0x00000008006c7947 */ /* 0x000fec0003800000 */
.L_x_18482:
        /* <DEDUP_REMOVED lines=28> */
.L_x_18485:
        /* <DEDUP_REMOVED lines=15> */
.L_x_18484:
[----:B------:R-:W2:Y:S02]  /*2d80*/  LDG.E.U16 R2, desc[UR36][R4.64] ;  /* 0x0000002404027981 */ /* 0x000ea4000c1e1500 */
[----:B--2---:R-:W-:-:S06]  /*2d90*/  IMAD.U32 R2, R2, 0x10000, RZ ;  /* 0x0001000002027824 */ /* 0x004fcc00078e00ff */
[----:B------:R-:W0:Y:S02]  /*2da0*/  F2I.S64.TRUNC R2, R2 ;  /* 0x0000000200027311 */ /* 0x000e24000020d900 */
[----:B0-----:R-:W-:Y:S01]  /*2db0*/  PRMT R0, R2, 0x7610, R0 ;  /* 0x0000761002007816 */ /* 0x001fe20000000000 */
[----:B------:R-:W-:Y:S06]  /*2dc0*/  BRA `(.L_x_18474) ;  /* 0x0000000400ac7947 */ /* 0x000fec0003800000 */
.L_x_18481:
        /* <DEDUP_REMOVED lines=10> */
.L_x_18488:
        /* <DEDUP_REMOVED lines=21> */
.L_x_18492:
[----:B------:R-:W-:Y:S05]  /*2fc0*/  BSYNC B1 ;  /* 0x0000000000017941 */ /* 0x000fea0003800000 */
.L_x_18491:
[----:B------:R-:W-:Y:S01]  /*2fd0*/  IMAD.SHL.U32 R2, R2, 0x100000, RZ ;  /* 0x0010000002027824 */ /* 0x000fe200078e00ff */
[----:B------:R-:W-:-:S04]  /*2fe0*/  LEA R3, R0, 0x3b800000, 0x17 ;  /* 0x3b80000000037811 */ /* 0x000fc800078eb8ff */
[----:B------:R-:W-:-:S07]  /*2ff0*/  LOP3.LUT R2, R3, R2, R4, 0xfe, !PT ;  /* 0x0000000203027212 */ /* 0x000fce00078efe04 */
.L_x_18490:
[----:B------:R-:W-:Y:S05]  /*3000*/  BSYNC B0 ;  /* 0x0000000000007941 */ /* 0x000fea0003800000 */
.L_x_18489:
[----:B------:R-:W0:Y:S02]  /*3010*/  F2I.S64.TRUNC R2, R2 ;  /* 0x0000000200027311 */ /* 0x000e24000020d900 */
[----:B0-----:R-:W-:Y:S01]  /*3020*/  PRMT R0, R2, 0x7610, R0 ;  /* 0x0000761002007816 */ /* 0x001fe20000000000 */
[----:B------:R-:W-:Y:S06]  /*3030*/  BRA `(.L_x_18474) ;  /* 0x0000000400107947 */ /* 0x000fec0003800000 */
.L_x_18487:
        /* <DEDUP_REMOVED lines=21> */
.L_x_18496:
[----:B------:R-:W-:Y:S05]  /*3190*/  BSYNC B1 ;  /* 0x0000000000017941 */ /* 0x000fea0003800000 */
.L_x_18495:
[----:B------:R-:W-:Y:S01]  /*31a0*/  IMAD.SHL.U32 R2, R2, 0x200000, RZ ;  /* 0x0020000002027824 */ /* 0x000fe200078e00ff */
[----:B------:R-:W-:-:S04]  /*31b0*/  LEA R3, R0, 0x37800000, 0x17 ;  /* 0x3780000000037811 */ /* 0x000fc800078eb8ff */
[----:B------:R-:W-:-:S07]  /*31c0*/  LOP3.LUT R2, R3, R2, R4, 0xfe, !PT ;  /* 0x0000000203027212 */ /* 0x000fce00078efe04 */
.L_x_18494:
[----:B------:R-:W-:Y:S05]  /*31d0*/  BSYNC B0 ;  /* 0x0000000000007941 */ /* 0x000fea0003800000 */
.L_x_18493:
[----:B------:R-:W0:Y:S02]  /*31e0*/  F2I.S64.TRUNC R2, R2 ;  /* 0x0000000200027311 */ /* 0x000e24000020d900 */
[----:B0-----:R-:W-:Y:S01]  /*31f0*/  PRMT R0, R2, 0x7610, R0 ;  /* 0x0000761002007816 */ /* 0x001fe20000000000 */
[----:B------:R-:W-:Y:S06]  /*3200*/  BRA `(.L_x_18474) ;  /* 0x00000000009c7947 */ /* 0x000fec0003800000 */
.L_x_18486:
        /* <DEDUP_REMOVED lines=14> */
.L_x_18500:
[----:B------:R-:W-:Y:S05]  /*32f0*/  BSYNC B0 ;  /* 0x0000000000007941 */ /* 0x000fea0003800000 */
.L_x_18499:
[----:B------:R-:W0:Y:S02]  /*3300*/  F2I.S64.TRUNC R2, R2 ;  /* 0x0000000200027311 */ /* 0x000e24000020d900 */
[----:B0-----:R-:W-:Y:S01]  /*3310*/  PRMT R0, R2, 0x7610, R0 ;  /* 0x0000761002007816 */ /* 0x001fe20000000000 */
[----:B------:R-:W-:Y:S06]  /*3320*/  BRA `(.L_x_18474) ;  /* 0x0000000000547947 */ /* 0x000fec0003800000 */
.L_x_18473:
        /* <DEDUP_REMOVED lines=16> */
.L_x_18501:
[----:B------:R-:W-:Y:S01]  /*3430*/  PRMT R0, RZ, 0x7610, R0 ;  /* 0x00007610ff007816 */ /* 0x000fe20000000000 */
[----:B------:R-:W-:Y:S06]  /*3440*/  BRA `(.L_x_18474) ;  /* 0x00000000000c7947 */ /* 0x000fec0003800000 */
.L_x_18498:
[----:B------:R0:W5:Y:S01]  /*3450*/  LDG.E.U8 R0, desc[UR36][R4.64] ;  /* 0x0000002404007981 */ /* 0x000162000c1e1100 */
[----:B------:R-:W-:Y:S05]  /*3460*/  BRA `(.L_x_18474) ;  /* 0x0000000000047947 */ /* 0x000fea0003800000 */
.L_x_18497:
[----:B------:R0:W5:Y:S02]  /*3470*/  LDG.E.U8 R0, desc[UR36][R4.64] ;  /* 0x0000002404007981 */ /* 0x000164000c1e1100 */
.L_x_18474:
[----:B01234-:R-:W0:Y:S01]  /*3480*/  LDC.U8 R4, c[0x0][0x491] ;  /* 0x00012440ff047b82 */ /* 0x01fe220000000000 */
[C---:B-----5:R-:W-:Y:S02]  /*3490*/  LOP3.LUT R3, R0.reuse, 0xff, RZ, 0xc0, !PT ;  /* 0x000000ff00037812 */ /* 0x060fe400078ec0ff */
[----:B------:R-:W-:Y:S02]  /*34a0*/  LOP3.LUT R19, R19, 0xff, RZ, 0xc0, !PT ;  /* 0x000000ff13137812 */ /* 0x000fe400078ec0ff */
[----:B------:R-:W-:Y:S02]  /*34b0*/  LOP3.LUT R0, R0, 0xff, RZ, 0xc0, !PT ;  /* 0x000000ff00007812 */ /* 0x000fe400078ec0ff */
[----:B------:R-:W-:Y:S02]  /*34c0*/  ISETP.GT.U32.AND P0, PT, R3, 0x7, PT ;  /* 0x000000070300780c */ /* 0x000fe40003f04070 */
[----:B------:R-:W-:-:S04]  /*34d0*/  SHF.L.U32 R0, R19, R0, RZ ;  /* 0x0000000013007219 */ /* 0x000fc800000006ff */
        /* <DEDUP_REMOVED lines=14> */
.L_x_18505:
[----:B------:R1:W-:Y:S01]  /*35c0*/  STG.E.U8 desc[UR36][R16.64], R3 ;  /* 0x0000000310007986 */ /* 0x0003e2000c101124 */
[----:B------:R-:W-:Y:S05]  /*35d0*/  BRA `(.L_x_18507) ;  /* 0x0000000c00987947 */ /* 0x000fea0003800000 */
.L_x_18504:
        /* <DEDUP_REMOVED lines=10> */
.L_x_18509:
[----:B------:R-:W-:-:S05]  /*3680*/  LOP3.LUT R3, R3, 0xff, RZ, 0xc0, !PT ;  /* 0x000000ff03037812 */ /* 0x000fca00078ec0ff */
[----:B------:R3:W-:Y:S01]  /*3690*/  STG.E desc[UR36][R16.64], R3 ;  /* 0x0000000310007986 */ /* 0x0007e2000c101924 */
[----:B------:R-:W-:Y:S05]  /*36a0*/  BRA `(.L_x_18507) ;  /* 0x0000000c00647947 */ /* 0x000fea0003800000 */
.L_x_18508:
[----:B------:R-:W-:-:S05]  /*36b0*/  LOP3.LUT R3, R3, 0xff, RZ, 0xc0, !PT ;  /* 0x000000ff03037812 */ /* 0x000fca00078ec0ff */
[----:B------:R2:W-:Y:S01]  /*36c0*/  STG.E.U16 desc[UR36][R16.64], R3 ;  /* 0x0000000310007986 */ /* 0x0005e2000c101524 */
[----:B------:R-:W-:Y:S05]  /*36d0*/  BRA `(.L_x_18507) ;  /* 0x0000000c00587947 */ /* 0x000fea0003800000 */
.L_x_18503:
        /* <DEDUP_REMOVED lines=10> */
.L_x_18511:
[----:B------:R-:W-:-:S04]  /*3780*/  LOP3.LUT R3, R3, 0xff, RZ, 0xc0, !PT ;  /* 0x000000ff03037812 */ /* 0x000fc800078ec0ff */
[----:B------:R-:W0:Y:S02]  /*3790*/  I2F.U16 R0, R3 ;  /* 0x0000000300007306 */ /* 0x000e240000101000 */
[----:B0-----:R-:W-:-:S05]  /*37a0*/  F2FP.F16.F32.PACK_AB R0, RZ, R0 ;  /* 0x00000000ff00723e */ /* 0x001fca00000000ff */
[----:B------:R0:W-:Y:S01]  /*37b0*/  STG.E.U16 desc[UR36][R16.64], R0 ;  /* 0x0000000010007986 */ /* 0x0001e2000c101524 */
[----:B------:R-:W-:Y:S05]  /*37c0*/  BRA `(.L_x_18507) ;  /* 0x0000000c001c7947 */ /* 0x000fea0003800000 */
.L_x_18510:
        /* <DEDUP_REMOVED lines=11> */
.L_x_18513:
[----:B------:R-:W-:-:S06]  /*3880*/  LOP3.LUT R3, R3, 0xff, RZ, 0xc0, !PT ;  /* 0x000000ff03037812 */ /* 0x000fcc00078ec0ff */
[----:B------:R-:W0:Y:S02]  /*3890*/  I2F.U16 R3, R3 ;  /* 0x0000000300037306 */ /* 0x000e240000101000 */
[----:B0-----:R-:W-:-:S04]  /*38a0*/  F2FP.F16.F32.PACK_AB R3, RZ, R3 ;  /* 0x00000003ff03723e */ /* 0x001fc800000000ff */
[----:B------:R-:W-:-:S05]  /*38b0*/  PRMT R3, R3, 0x5410, RZ ;  /* 0x0000541003037816 */ /* 0x000fca00000000ff */
[----:B------:R0:W-:Y:S01]  /*38c0*/  STG.E desc[UR36][R16.64], R3 ;  /* 0x0000000310007986 */ /* 0x0001e2000c101924 */
[----:B------:R-:W-:Y:S05]  /*38d0*/  BRA `(.L_x_18507) ;  /* 0x0000000800d87947 */ /* 0x000fea0003800000 */
.L_x_18512:
[----:B------:R-:W-:-:S06]  /*38e0*/  LOP3.LUT R3, R3, 0xff, RZ, 0xc0, !PT ;  /* 0x000000ff03037812 */ /* 0x000fcc00078ec0ff */
[----:B------:R-:W0:Y:S02]  /*38f0*/  I2F.F64.U16 R2, R3 ;  /* 0x0000000300027312 */ /* 0x000e240000101800 */
[----:B0-----:R0:W-:Y:S01]  /*3900*/  STG.E.64 desc[UR36][R16.64], R2 ;  /* 0x0000000210007986 */ /* 0x0011e2000c101b24 */
[----:B------:R-:W-:Y:S05]  /*3910*/  BRA `(.L_x_18507) ;  /* 0x0000000800c87947 */ /* 0x000fea0003800000 */
.L_x_18502:
        /* <DEDUP_REMOVED lines=12> */
.L_x_18516:
[----:B------:R-:W-:Y:S02]  /*39e0*/  LOP3.LUT R4, R3, 0xff, RZ, 0xc0, !PT ;  /* 0x000000ff03047812 */ /* 0x000fe400078ec0ff */
[----:B------:R-:W-:-:S04]  /*39f0*/  CS2R R6, SRZ ;  /* 0x0000000000067805 */ /* 0x000fc8000001ff00 */
[----:B------:R-:W0:Y:S02]  /*3a00*/  I2F.F64.U16 R4, R4 ;  /* 0x0000000400047312 */ /* 0x000e240000101800 */
[----:B0-----:R0:W-:Y:S01]  /*3a10*/  STG.E.128 desc[UR36][R16.64], R4 ;  /* 0x0000000410007986 */ /* 0x0011e2000c101d24 */
[----:B------:R-:W-:Y:S05]  /*3a20*/  BRA `(.L_x_18507) ;  /* 0x0000000800847947 */ /* 0x000fea0003800000 */
.L_x_18515:
        /* <DEDUP_REMOVED lines=22> */
.L_x_18520:
[----:B------:R-:W-:Y:S05]  /*3b90*/  BSYNC B0 ;  /* 0x0000000000007941 */ /* 0x000fea0003800000 */
.L_x_18519:
[----:B------:R-:W-:-:S05]  /*3ba0*/  LOP3.LUT R3, R0, R3, RZ, 0xfc, !PT ;  /* 0x0000000300037212 */ /* 0x000fca00078efcff */
[----:B------:R0:W-:Y:S01]  /*3bb0*/  STG.E.U8 desc[UR36][R16.64], R3 ;  /* 0x0000000310007986 */ /* 0x0001e2000c101124 */
[----:B------:R-:W-:Y:S05]  /*3bc0*/  BRA `(.L_x_18507) ;  /* 0x00000008001c7947 */ /* 0x000fea0003800000 */
.L_x_18518:
        /* <DEDUP_REMOVED lines=14> */
.L_x_18522:
[----:B------:R-:W-:Y:S01]  /*3cb0*/  IMAD.MOV.U32 R0, RZ, RZ, 0x7f ;  /* 0x0000007fff007424 */ /* 0x000fe200078e00ff */
[----:B------:R-:W-:-:S04]  /*3cc0*/  ISETP.GT.U32.AND P0, PT, R2, 0x7f800000, PT ;  /* 0x7f8000000200780c */ /* 0x000fc80003f04070 */
[----:B------:R-:W-:-:S09]  /*3cd0*/  SEL R0, R0, 0x7c, P0 ;  /* 0x0000007c00007807 */ /* 0x000fd20000000000 */
.L_x_18523:
[----:B------:R-:W-:Y:S05]  /*3ce0*/  BSYNC B0 ;  /* 0x0000000000007941 */ /* 0x000fea0003800000 */
.L_x_18521:
[----:B------:R-:W-:-:S04]  /*3cf0*/  LOP3.LUT R2, R3, 0x80000000, RZ, 0xc0, !PT ;  /* 0x8000000003027812 */ /* 0x000fc800078ec0ff */
[----:B------:R-:W-:-:S04]  /*3d00*/  SHF.R.U32.HI R3, RZ, 0x18, R2 ;  /* 0x00000018ff037819 */ /* 0x000fc80000011602 */
[----:B------:R-:W-:-:S05]  /*3d10*/  LOP3.LUT R3, R0, R3, RZ, 0xfc, !PT ;  /* 0x0000000300037212 */ /* 0x000fca00078efcff */
[----:B------:R0:W-:Y:S01]  /*3d20*/  STG.E.U8 desc[UR36][R16.64], R3 ;  /* 0x0000000310007986 */ /* 0x0001e2000c101124 */
[----:B------:R-:W-:Y:S05]  /*3d30*/  BRA `(.L_x_18507) ;  /* 0x0000000400c07947 */ /* 0x000fea0003800000 */
.L_x_18517:
[----:B------:R-:W-:-:S04]  /*3d40*/  LOP3.LUT R3, R3, 0xff, RZ, 0xc0, !PT ;  /* 0x000000ff03037812 */ /* 0x000fc800078ec0ff */
[----:B------:R-:W0:Y:S02]  /*3d50*/  I2F.U16 R0, R3 ;  /* 0x0000000300007306 */ /* 0x000e240000101000 */
[----:B0-----:R-:W-:-:S05]  /*3d60*/  F2FP.BF16.F32.PACK_AB R0, RZ, R0 ;  /* 0x00000000ff00723e */ /* 0x001fca00000010ff */
[----:B------:R0:W-:Y:S01]  /*3d70*/  STG.E.U16 desc[UR36][R16.64], R0 ;  /* 0x0000000010007986 */ /* 0x0001e2000c101524 */
[----:B------:R-:W-:Y:S05]  /*3d80*/  BRA `(.L_x_18507) ;  /* 0x0000000400ac7947 */ /* 0x000fea0003800000 */
.L_x_18514:
        /* <DEDUP_REMOVED lines=11> */
.L_x_18526:
        /* <DEDUP_REMOVED lines=18> */
.L_x_18529:
[----:B------:R-:W-:-:S04]  /*3f60*/  LOP3.LUT R2, R3, 0x80000000, RZ, 0xc0, !PT ;  /* 0x8000000003027812 */ /* 0x000fc800078ec0ff */
[----:B------:R-:W-:-:S04]  /*3f70*/  SHF.R.U32.HI R3, RZ, 0x18, R2 ;  /* 0x00000018ff037819 */ /* 0x000fc80000011602 */
[----:B------:R-:W-:-:S04]  /*3f80*/  LOP3.LUT R0, R0, R3, RZ, 0xfc, !PT ;  /* 0x0000000300007212 */ /* 0x000fc800078efcff */
[----:B------:R-:W-:-:S07]  /*3f90*/  PRMT R8, R0, 0x7610, R8 ;  /* 0x0000761000087816 */ /* 0x000fce0000000008 */
.L_x_18528:
[----:B------:R-:W-:Y:S05]  /*3fa0*/  BSYNC B0 ;  /* 0x0000000000007941 */ /* 0x000fea0003800000 */
.L_x_18527:
[----:B------:R0:W-:Y:S01]  /*3fb0*/  STG.E.U8 desc[UR36][R16.64], R8 ;  /* 0x0000000810007986 */ /* 0x0001e2000c101124 */
[----:B------:R-:W-:Y:S05]  /*3fc0*/  BRA `(.L_x_18507) ;  /* 0x00000004001c7947 */ /* 0x000fea0003800000 */
.L_x_18525:
        /* <DEDUP_REMOVED lines=18> */
.L_x_18532:
[----:B------:R-:W-:-:S04]  /*40f0*/  LOP3.LUT R2, R3, 0x80000000, RZ, 0xc0, !PT ;  /* 0x8000000003027812 */ /* 0x000fc800078ec0ff */
[----:B------:R-:W-:-:S04]  /*4100*/  SHF.R.U32.HI R3, RZ, 0x18, R2 ;  /* 0x00000018ff037819 */ /* 0x000fc80000011602 */
[----:B------:R-:W-:-:S04]  /*4110*/  LOP3.LUT R0, R0, R3, RZ, 0xfc, !PT ;  /* 0x0000000300007212 */ /* 0x000fc800078efcff */
[----:B------:R-:W-:-:S07]  /*4120*/  PRMT R8, R0, 0x7610, R8 ;  /* 0x0000761000087816 */ /* 0x000fce0000000008 */
.L_x_18531:
[----:B------:R-:W-:Y:S05]  /*4130*/  BSYNC B0 ;  /* 0x0000000000007941 */ /* 0x000fea0003800000 */
.L_x_18530:
[----:B------:R0:W-:Y:S01]  /*4140*/  STG.E.U8 desc[UR36][R16.64], R8 ;  /* 0x0000000810007986 */ /* 0x0001e2000c101124 */
[----:B------:R-:W-:Y:S05]  /*4150*/  BRA `(.L_x_18507) ;  /* 0x0000000000b87947 */ /* 0x000fea0003800000 */
.L_x_18524:
        /* <DEDUP_REMOVED lines=23> */
.L_x_18506:
        /* <DEDUP_REMOVED lines=16> */
.L_x_18535:
[----:B------:R-:W-:Y:S05]  /*43d0*/  BRA `(.L_x_18507) ;  /* 0x0000000000187947 */ /* 0x000fea0003800000 */
.L_x_18534:
[----:B------:R-:W-:Y:S01]  /*43e0*/  LOP3.LUT R2, R3, 0xff, RZ, 0xc0, !PT ;  /* 0x000000ff03027812 */ /* 0x000fe200078ec0ff */
[----:B------:R-:W-:-:S05]  /*43f0*/  IMAD.MOV.U32 R3, RZ, RZ, RZ ;  /* 0x000000ffff037224 */ /* 0x000fca00078e00ff */
[----:B------:R0:W-:Y:S01]  /*4400*/  STG.E.64 desc[UR36][R16.64], R2 ;  /* 0x0000000210007986 */ /* 0x0001e2000c101b24 */
[----:B------:R-:W-:Y:S05]  /*4410*/  BRA `(.L_x_18507) ;  /* 0x0000000000087947 */ /* 0x000fea0003800000 */
.L_x_18533:
[----:B------:R-:W-:-:S05]  /*4420*/  LOP3.LUT R3, R3, 0xff, RZ, 0xc0, !PT ;  /* 0x000000ff03037812 */ /* 0x000fca00078ec0ff */
[----:B------:R0:W-:Y:S02]  /*4430*/  STG.E desc[UR36][R16.64], R3 ;  /* 0x0000000310007986 */ /* 0x0001e4000c101924 */
.L_x_18507:
[----:B------:R-:W-:-:S04]  /*4440*/  IMAD R18, R18, 0x200, R23 ;  /* 0x0000020012127824 */ /* 0x000fc800078e0217 */
[----:B------:R-:W-:-:S07]  /*4450*/  VIADD R19, R18, 0x80 ;  /* 0x0000008012137836 */ /* 0x000fce0000000000 */
.L_x_18434:
[----:B------:R-:W-:Y:S05]  /*4460*/  BSYNC B6 ;  /* 0x0000000000067941 */ /* 0x000fea0003800000 */
.L_x_18433:
        /* <DEDUP_REMOVED lines=358> */
.L_x_18538:
        /* <DEDUP_REMOVED lines=20> */
.L_x_18542:
[----:B------:R0:W5:Y:S01]  /*5c10*/  LDG.E.U8 R22, desc[UR36][R4.64] ;  /* 0x0000002404167981 */ /* 0x000162000c1e1100 */
[----:B------:R-:W-:Y:S05]  /*5c20*/  BRA `(.L_x_18544) ;  /* 0x0000000c00647947 */ /* 0x000fea0003800000 */
.L_x_18541:
        /* <DEDUP_REMOVED lines=8> */
.L_x_18546:
[----:B------:R3:W5:Y:S01]  /*5cb0*/  LDG.E.U8 R22, desc[UR36][R4.64] ;  /* 0x0000002404167981 */ /* 0x000762000c1e1100 */
[----:B------:R-:W-:Y:S05]  /*5cc0*/  BRA `(.L_x_18544) ;  /* 0x0000000c003c7947 */ /* 0x000fea0003800000 */
.L_x_18545:
[----:B------:R0:W5:Y:S01]  /*5cd0*/  LDG.E.U16 R22, desc[UR36][R4.64] ;  /* 0x0000002404167981 */ /* 0x000162000c1e1500 */
[----:B------:R-:W-:Y:S05]  /*5ce0*/  BRA `(.L_x_18544) ;  /* 0x0000000c00347947 */ /* 0x000fea0003800000 */
.L_x_18540:
        /* <DEDUP_REMOVED lines=10> */
.L_x_18548:
[----:B------:R-:W2:Y:S02]  /*5d90*/  LDG.E.U16 R2, desc[UR36][R4.64] ;  /* 0x0000002404027981 */ /* 0x000ea4000c1e1500 */
[----:B--2---:R-:W-:-:S06]  /*5da0*/  HADD2.F32 R2, -RZ, R2.H0_H0 ;  /* 0x20000002ff027230 */ /* 0x004fcc0000004100 */
[----:B------:R-:W0:Y:S02]  /*5db0*/  F2I.S64.TRUNC R2, R2 ;  /* 0x0000000200027311 */ /* 0x000e24000020d900 */
[----:B0-----:R-:W-:Y:S01]  /*5dc0*/  PRMT R22, R2, 0x7610, R22 ;  /* 0x0000761002167816 */ /* 0x001fe20000000016 */
[----:B------:R-:W-:Y:S06]  /*5dd0*/  BRA `(.L_x_18544) ;  /* 0x0000000800f87947 */ /* 0x000fec0003800000 */
.L_x_18547:
        /* <DEDUP_REMOVED lines=10> */
.L_x_18550:
[----:B------:R-:W2:Y:S02]  /*5e80*/  LDG.E.U16 R4, desc[UR36][R4.64] ;  /* 0x0000002404047981 */ /* 0x000ea4000c1e1500 */
[----:B--2---:R-:W-:-:S06]  /*5e90*/  HADD2.F32 R2, -RZ, R4.H0_H0 ;  /* 0x20000004ff027230 */ /* 0x004fcc0000004100 */
[----:B------:R-:W0:Y:S02]  /*5ea0*/  F2I.S64.TRUNC R2, R2 ;  /* 0x0000000200027311 */ /* 0x000e24000020d900 */
[----:B0-----:R-:W-:Y:S01]  /*5eb0*/  PRMT R22, R2, 0x7610, R22 ;  /* 0x0000761002167816 */ /* 0x001fe20000000016 */
[----:B------:R-:W-:Y:S06]  /*5ec0*/  BRA `(.L_x_18544) ;  /* 0x0000000800bc7947 */ /* 0x000fec0003800000 */
.L_x_18549:
[----:B------:R-:W2:Y:S02]  /*5ed0*/  LDG.E.64 R2, desc[UR36][R4.64] ;  /* 0x0000002404027981 */ /* 0x000ea4000c1e1b00 */
[----:B--2---:R-:W0:Y:S02]  /*5ee0*/  F2I.S64.F64.TRUNC R2, R2 ;  /* 0x0000000200027311 */ /* 0x004e24000030d900 */
[----:B0-----:R-:W-:Y:S01]  /*5ef0*/  PRMT R22, R2, 0x7610, R22 ;  /* 0x0000761002167816 */ /* 0x001fe20000000016 */
[----:B------:R-:W-:Y:S06]  /*5f00*/  BRA `(.L_x_18544) ;  /* 0x0000000800ac7947 */ /* 0x000fec0003800000 */
.L_x_18539:
        /* <DEDUP_REMOVED lines=12> */
.L_x_18553:
[----:B------:R-:W2:Y:S02]  /*5fd0*/  LDG.E.64 R4, desc[UR36][R4.64] ;  /* 0x0000002404047981 */ /* 0x000ea4000c1e1b00 */
[----:B--2---:R-:W0:Y:S02]  /*5fe0*/  F2I.S64.F64.TRUNC R2, R4 ;  /* 0x0000000400027311 */ /* 0x004e24000030d900 */
[----:B0-----:R-:W-:Y:S01]  /*5ff0*/  PRMT R22, R2, 0x7610, R22 ;  /* 0x0000761002167816 */ /* 0x001fe20000000016 */
[----:B------:R-:W-:Y:S06]  /*6000*/  BRA `(.L_x_18544) ;  /* 0x00000008006c7947 */ /* 0x000fec0003800000 */
.L_x_18552:
        /* <DEDUP_REMOVED lines=28> */
.L_x_18555:
        /* <DEDUP_REMOVED lines=15> */
.L_x_18554:
[----:B------:R-:W2:Y:S02]  /*62c0*/  LDG.E.U16 R2, desc[UR36][R4.64] ;  /* 0x0000002404027981 */ /* 0x000ea4000c1e1500 */
[----:B--2---:R-:W-:-:S06]  /*62d0*/  IMAD.U32 R2, R2, 0x10000, RZ ;  /* 0x0001000002027824 */ /* 0x004fcc00078e00ff */
[----:B------:R-:W0:Y:S02]  /*62e0*/  F2I.S64.TRUNC R2, R2 ;  /* 0x0000000200027311 */ /* 0x000e24000020d900 */
[----:B0-----:R-:W-:Y:S01]  /*62f0*/  PRMT R22, R2, 0x7610, R22 ;  /* 0x0000761002167816 */ /* 0x001fe20000000016 */
[----:B------:R-:W-:Y:S06]  /*6300*/  BRA `(.L_x_18544) ;  /* 0x0000000400ac7947 */ /* 0x000fec0003800000 */
.L_x_18551:
        /* <DEDUP_REMOVED lines=10> */
.L_x_18558:
        /* <DEDUP_REMOVED lines=21> */
.L_x_18562:
[----:B------:R-:W-:Y:S05]  /*6500*/  BSYNC B1 ;  /* 0x0000000000017941 */ /* 0x000fea0003800000 */
.L_x_18561:
[----:B------:R-:W-:Y:S01]  /*6510*/  IMAD.SHL.U32 R2, R2, 0x100000, RZ ;  /* 0x0010000002027824 */ /* 0x000fe200078e00ff */
[----:B------:R-:W-:-:S04]  /*6520*/  LEA R3, R0, 0x3b800000, 0x17 ;  /* 0x3b80000000037811 */ /* 0x000fc800078eb8ff */
[----:B------:R-:W-:-:S07]  /*6530*/  LOP3.LUT R2, R3, R2, R4, 0xfe, !PT ;  /* 0x0000000203027212 */ /* 0x000fce00078efe04 */
.L_x_18560:
[----:B------:R-:W-:Y:S05]  /*6540*/  BSYNC B0 ;  /* 0x0000000000007941 */ /* 0x000fea0003800000 */
.L_x_18559:
[----:B------:R-:W0:Y:S02]  /*6550*/  F2I.S64.TRUNC R2, R2 ;  /* 0x0000000200027311 */ /* 0x000e24000020d900 */
[----:B0-----:R-:W-:Y:S01]  /*6560*/  PRMT R22, R2, 0x7610, R22 ;  /* 0x0000761002167816 */ /* 0x001fe20000000016 */
[----:B------:R-:W-:Y:S06]  /*6570*/  BRA `(.L_x_18544) ;  /* 0x0000000400107947 */ /* 0x000fec0003800000 */
.L_x_18557:
        /* <DEDUP_REMOVED lines=21> */
.L_x_18566:
[----:B------:R-:W-:Y:S05]  /*66d0*/  BSYNC B1 ;  /* 0x0000000000017941 */ /* 0x000fea0003800000 */
.L_x_18565:
[----:B------:R-:W-:Y:S01]  /*66e0*/  IMAD.SHL.U32 R2, R2, 0x200000, RZ ;  /* 0x0020000002027824 */ /* 0x000fe200078e00ff */
[----:B------:R-:W-:-:S04]  /*66f0*/  LEA R3, R0, 0x37800000, 0x17 ;  /* 0x3780000000037811 */ /* 0x000fc800078eb8ff */
[----:B------:R-:W-:-:S07]  /*6700*/  LOP3.LUT R2, R3, R2, R4, 0xfe, !PT ;  /* 0x0000000203027212 */ /* 0x000fce00078efe04 */
.L_x_18564:
[----:B------:R-:W-:Y:S05]  /*6710*/  BSYNC B0 ;  /* 0x0000000000007941 */ /* 0x000fea0003800000 */
.L_x_18563:
[----:B------:R-:W0:Y:S02]  /*6720*/  F2I.S64.TRUNC R2, R2 ;  /* 0x0000000200027311 */ /* 0x000e24000020d900 */
[----:B0-----:R-:W-:Y:S01]  /*6730*/  PRMT R22, R2, 0x7610, R22 ;  /* 0x0000761002167816 */ /* 0x001fe20000000016 */
[----:B------:R-:W-:Y:S06]  /*6740*/  BRA `(.L_x_18544) ;  /* 0x00000000009c7947 */ /* 0x000fec0003800000 */
.L_x_18556:
        /* <DEDUP_REMOVED lines=14> */
.L_x_18570:
[----:B------:R-:W-:Y:S05]  /*6830*/  BSYNC B0 ;  /* 0x0000000000007941 */ /* 0x000fea0003800000 */
.L_x_18569:
[----:B------:R-:W0:Y:S02]  /*6840*/  F2I.S64.TRUNC R2, R2 ;  /* 0x0000000200027311 */ /* 0x000e24000020d900 */
[----:B0-----:R-:W-:Y:S01]  /*6850*/  PRMT R22, R2, 0x7610, R22 ;  /* 0x0000761002167816 */ /* 0x001fe20000000016 */
[----:B------:R-:W-:Y:S06]  /*6860*/  BRA `(.L_x_18544) ;  /* 0x0000000000547947 */ /* 0x000fec0003800000 */
.L_x_18543:
        /* <DEDUP_REMOVED lines=16> */
.L_x_18571:
[----:B------:R-:W-:Y:S01]  /*6970*/  PRMT R22, RZ, 0x7610, R22 ;  /* 0x00007610ff167816 */ /* 0x000fe20000000016 */
[----:B------:R-:W-:Y:S06]  /*6980*/  BRA `(.L_x_18544) ;  /* 0x00000000000c7947 */ /* 0x000fec0003800000 */
.L_x_18568:
[----:B------:R1:W5:Y:S01]  /*6990*/  LDG.E.U8 R22, desc[UR36][R4.64] ;  /* 0x0000002404167981 */ /* 0x000362000c1e1100 */
[----:B------:R-:W-:Y:S05]  /*69a0*/  BRA `(.L_x_18544) ;  /* 0x0000000000047947 */ /* 0x000fea0003800000 */
.L_x_18567:
[----:B------:R2:W5:Y:S02]  /*69b0*/  LDG.E.U8 R22, desc[UR36][R4.64] ;  /* 0x0000002404167981 */ /* 0x000564000c1e1100 */
.L_x_18544:
        /* <DEDUP_REMOVED lines=17> */
.L_x_18575:
[----:B------:R4:W5:Y:S01]  /*6ad0*/  LDG.E.U8 R0, desc[UR36][R4.64] ;  /* 0x0000002404007981 */ /* 0x000962000c1e1100 */
[----:B------:R-:W-:Y:S05]  /*6ae0*/  BRA `(.L_x_18577) ;  /* 0x0000000c00647947 */ /* 0x000fea0003800000 */
.L_x_18574:
        /* <DEDUP_REMOVED lines=8> */
.L_x_18579:
[----:B------:R2:W5:Y:S01]  /*6b70*/  LDG.E.U8 R0, desc[UR36][R4.64] ;  /* 0x0000002404007981 */ /* 0x000562000c1e1100 */
[----:B------:R-:W-:Y:S05]  /*6b80*/  BRA `(.L_x_18577) ;  /* 0x0000000c003c7947 */ /* 0x000fea0003800000 */
.L_x_18578:
[----:B------:R0:W5:Y:S01]  /*6b90*/  LDG.E.U16 R0, desc[UR36][R4.64] ;  /* 0x0000002404007981 */ /* 0x000162000c1e1500 */
[----:B------:R-:W-:Y:S05]  /*6ba0*/  BRA `(.L_x_18577) ;  /* 0x0000000c00347947 */ /* 0x000fea0003800000 */
.L_x_18573:
        /* <DEDUP_REMOVED lines=10> */
.L_x_18581:
[----:B------:R-:W2:Y:S02]  /*6c50*/  LDG.E.U16 R2, desc[UR36][R4.64] ;  /* 0x0000002404027981 */ /* 0x000ea4000c1e1500 */
[----:B--2---:R-:W-:-:S06]  /*6c60*/  HADD2.F32 R2, -RZ, R2.H0_H0 ;  /* 0x20000002ff027230 */ /* 0x004fcc0000004100 */
[----:B------:R-:W0:Y:S02]  /*6c70*/  F2I.S64.TRUNC R2, R2 ;  /* 0x0000000200027311 */ /* 0x000e24000020d900 */
[----:B0-----:R-:W-:Y:S01]  /*6c80*/  PRMT R0, R2, 0x7610, R0 ;  /* 0x0000761002007816 */ /* 0x001fe20000000000 */
[----:B------:R-:W-:Y:S06]  /*6c90*/  BRA `(.L_x_18577) ;  /* 0x0000000800f87947 */ /* 0x000fec0003800000 */
.L_x_18580:
        /* <DEDUP_REMOVED lines=10> */
.L_x_18583:
[----:B------:R-:W2:Y:S02]  /*6d40*/  LDG.E.U16 R4, desc[UR36][R4.64] ;  /* 0x0000002404047981 */ /* 0x000ea4000c1e1500 */
[----:B--2---:R-:W-:-:S06]  /*6d50*/  HADD2.F32 R2, -RZ, R4.H0_H0 ;  /* 0x20000004ff027230 */ /* 0x004fcc0000004100 */
[----:B------:R-:W0:Y:S02]  /*6d60*/  F2I.S64.TRUNC R2, R2 ;  /* 0x0000000200027311 */ /* 0x000e24000020d900 */
[----:B0-----:R-:W-:Y:S01]  /*6d70*/  PRMT R0, R2, 0x7610, R0 ;  /* 0x0000761002007816 */ /* 0x001fe20000000000 */
[----:B------:R-:W-:Y:S06]  /*6d80*/  BRA `(.L_x_18577) ;  /* 0x0000000800bc7947 */ /* 0x000fec0003800000 */
.L_x_18582:
[----:B------:R-:W2:Y:S02]  /*6d90*/  LDG.E.64 R2, desc[UR36][R4.64] ;  /* 0x0000002404027981 */ /* 0x000ea4000c1e1b00 */
[----:B--2---:R-:W0:Y:S02]  /*6da0*/  F2I.S64.F64.TRUNC R2, R2 ;  /* 0x0000000200027311 */ /* 0x004e24000030d900 */
[----:B0-----:R-:W-:Y:S01]  /*6db0*/  PRMT R0, R2, 0x7610, R0 ;  /* 0x0000761002007816 */ /* 0x001fe20000000000 */
[----:B------:R-:W-:Y:S06]  /*6dc0*/  BRA `(.L_x_18577) ;  /* 0x0000000800ac7947 */ /* 0x000fec0003800000 */
.L_x_18572:
        /* <DEDUP_REMOVED lines=12> */
.L_x_18586:
[----:B------:R-:W2:Y:S02]  /*6e90*/  LDG.E.64 R4, desc[UR36][R4.64] ;  /* 0x0000002404047981 */ /* 0x000ea4000c1e1b00 */
[----:B--2---:R-:W0:Y:S02]  /*6ea0*/  F2I.S64.F64.TRUNC R2, R4 ;  /* 0x0000000400027311 */ /* 0x004e24000030d900 */
[----:B0-----:R-:W-:Y:S01]  /*6eb0*/  PRMT R0, R2, 0x7610, R0 ;  /* 0x0000761002007816 */ /* 0x001fe20000000000 */
[----:B------:R-:W-:Y:S06]  /*6ec0*/  BRA `(.L_x_18577) ;  /* 0x00000008006c7947 */ /* 0x000fec0003800000 */
.L_x_18585:
        /* <DEDUP_REMOVED lines=28> */
.L_x_18588:
        /* <DEDUP_REMOVED lines=15> */
.L_x_18587:
[----:B------:R-:W2:Y:S02]  /*7180*/  LDG.E.U16 R2, desc[UR36][R4.64] ;  /* 0x0000002404027981 */ /* 0x000ea4000c1e1500 */
[----:B--2---:R-:W-:-:S06]  /*7190*/  IMAD.U32 R2, R2, 0x10000, RZ ;  /* 0x0001000002027824 */ /* 0x004fcc00078e00ff */
[----:B------:R-:W0:Y:S02]  /*71a0*/  F2I.S64.TRUNC R2, R2 ;  /* 0x0000000200027311 */ /* 0x000e24000020d900 */
[----:B0-----:R-:W-:Y:S01]  /*71b0*/  PRMT R0, R2, 0x7610, R0 ;  /* 0x0000761002007816 */ /* 0x001fe20000000000 */
[----:B------:R-:W-:Y:S06]  /*71c0*/  BRA `(.L_x_18577) ;  /* 0x0000000400ac7947 */ /* 0x000fec0003800000 */
.L_x_18584:
        /* <DEDUP_REMOVED lines=10> */
.L_x_18591:
        /* <DEDUP_REMOVED lines=21> */
.L_x_18595:
[----:B------:R-:W-:Y:S05]  /*73c0*/  BSYNC B1 ;  /* 0x0000000000017941 */ /* 0x000fea0003800000 */
.L_x_18594:
[----:B------:R-:W-:Y:S01]  /*73d0*/  IMAD.SHL.U32 R2, R2, 0x100000, RZ ;  /* 0x0010000002027824 */ /* 0x000fe200078e00ff */
[----:B------:R-:W-:-:S04]  /*73e0*/  LEA R3, R0, 0x3b800000, 0x17 ;  /* 0x3b80000000037811 */ /* 0x000fc800078eb8ff */
[----:B------:R-:W-:-:S07]  /*73f0*/  LOP3.LUT R2, R3, R2, R4, 0xfe, !PT ;  /* 0x0000000203027212 */ /* 0x000fce00078efe04 */
.L_x_18593:
[----:B------:R-:W-:Y:S05]  /*7400*/  BSYNC B0 ;  /* 0x0000000000007941 */ /* 0x000fea0003800000 */
.L_x_18592:
[----:B------:R-:W0:Y:S02]  /*7410*/  F2I.S64.TRUNC R2, R2 ;  /* 0x0000000200027311 */ /* 0x000e24000020d900 */
[----:B0-----:R-:W-:Y:S01]  /*7420*/  PRMT R0, R2, 0x7610, R0 ;  /* 0x0000761002007816 */ /* 0x001fe20000000000 */
[----:B------:R-:W-:Y:S06]  /*7430*/  BRA `(.L_x_18577) ;  /* 0x0000000400107947 */ /* 0x000fec0003800000 */
.L_x_18590:
        /* <DEDUP_REMOVED lines=21> */
.L_x_18599:
[----:B------:R-:W-:Y:S05]  /*7590*/  BSYNC B1 ;  /* 0x0000000000017941 */ /* 0x000fea0003800000 */
.L_x_18598:
[----:B------:R-:W-:Y:S01]  /*75a0*/  IMAD.SHL.U32 R2, R2, 0x200000, RZ ;  /* 0x0020000002027824 */ /* 0x000fe200078e00ff */
[----:B------:R-:W-:-:S04]  /*75b0*/  LEA R3, R0, 0x37800000, 0x17 ;  /* 0x3780000000037811 */ /* 0x000fc800078eb8ff */
[----:B------:R-:W-:-:S07]  /*75c0*/  LOP3.LUT R2, R3, R2, R4, 0xfe, !PT ;  /* 0x0000000203027212 */ /* 0x000fce00078efe04 */
.L_x_18597:
[----:B------:R-:W-:Y:S05]  /*75d0*/  BSYNC B0 ;  /* 0x0000000000007941 */ /* 0x000fea0003800000 */
.L_x_18596:
[----:B------:R-:W0:Y:S02]  /*75e0*/  F2I.S64.TRUNC R2, R2 ;  /* 0x0000000200027311 */ /* 0x000e24000020d900 */
[----:B0-----:R-:W-:Y:S01]  /*75f0*/  PRMT R0, R2, 0x7610, R0 ;  /* 0x0000761002007816 */ /* 0x001fe20000000000 */
[----:B------:R-:W-:Y:S06]  /*7600*/  BRA `(.L_x_18577) ;  /* 0x00000000009c7947 */ /* 0x000fec0003800000 */
.L_x_18589:
        /* <DEDUP_REMOVED lines=14> */
.L_x_18603:
[----:B------:R-:W-:Y:S05]  /*76f0*/  BSYNC B0 ;  /* 0x0000000000007941 */ /* 0x000fea0003800000 */
.L_x_18602:
[----:B------:R-:W0:Y:S02]  /*7700*/  F2I.S64.TRUNC R2, R2 ;  /* 0x0000000200027311 */ /* 0x000e24000020d900 */
[----:B0-----:R-:W-:Y:S01]  /*7710*/  PRMT R0, R2, 0x7610, R0 ;  /* 0x0000761002007816 */ /* 0x001fe20000000000 */
[----:B------:R-:W-:Y:S06]  /*7720*/  BRA `(.L_x_18577) ;  /* 0x0000000000547947 */ /* 0x000fec0003800000 */
.L_x_18576:
        /* <DEDUP_REMOVED lines=16> */
.L_x_18604:
[----:B------:R-:W-:Y:S01]  /*7830*/  PRMT R0, RZ, 0x7610, R0 ;  /* 0x00007610ff007816 */ /* 0x000fe20000000000 */
[----:B------:R-:W-:Y:S06]  /*7840*/  BRA `(.L_x_18577) ;  /* 0x00000000000c7947 */ /* 0x000fec0003800000 */
.L_x_18601:
[----:B------:R0:W5:Y:S01]  /*7850*/  LDG.E.U8 R0, desc[UR36][R4.64] ;  /* 0x0000002404007981 */ /* 0x000162000c1e1100 */
[----:B------:R-:W-:Y:S05]  /*7860*/  BRA `(.L_x_18577) ;  /* 0x0000000000047947 */ /* 0x000fea0003800000 */
.L_x_18600:
[----:B------:R0:W5:Y:S02]  /*7870*/  LDG.E.U8 R0, desc[UR36][R4.64] ;  /* 0x0000002404007981 */ /* 0x000164000c1e1100 */
.L_x_18577:
[----:B01234-:R-:W0:Y:S01]  /*7880*/  LDC.U8 R5, c[0x0][0x491] ;  /* 0x00012440ff057b82 */ /* 0x01fe220000000000 */
[----:B-----5:R-:W-:Y:S02]  /*7890*/  LOP3.LUT R4, R0, 0xff, RZ, 0xc0, !PT ;  /* 0x000000ff00047812 */ /* 0x020fe400078ec0ff */
        /* <DEDUP_REMOVED lines=18> */
.L_x_18608:
[----:B------:R0:W-:Y:S01]  /*79c0*/  STG.E.U8 desc[UR36][R16.64], R3 ;  /* 0x0000000310007986 */ /* 0x0001e2000c101124 */
[----:B------:R-:W-:Y:S05]  /*79d0*/  BRA `(.L_x_18610) ;  /* 0x0000000c00987947 */ /* 0x000fea0003800000 */
.L_x_18607:
        /* <DEDUP_REMOVED lines=10> */
.L_x_18612:
[----:B------:R-:W-:-:S05]  /*7a80*/  LOP3.LUT R3, R3, 0xff, RZ, 0xc0, !PT ;  /* 0x000000ff03037812 */ /* 0x000fca00078ec0ff */
[----:B------:R3:W-:Y:S01]  /*7a90*/  STG.E desc[UR36][R16.64], R3 ;  /* 0x0000000310007986 */ /* 0x0007e2000c101924 */
[----:B------:R-:W-:Y:S05]  /*7aa0*/  BRA `(.L_x_18610) ;  /* 0x0000000c00647947 */ /* 0x000fea0003800000 */
.L_x_18611:
[----:B------:R-:W-:-:S05]  /*7ab0*/  LOP3.LUT R3, R3, 0xff, RZ, 0xc0, !PT ;  /* 0x000000ff03037812 */ /* 0x000fca00078ec0ff */
[----:B------:R2:W-:Y:S01]  /*7ac0*/  STG.E.U16 desc[UR36][R16.64], R3 ;  /* 0x0000000310007986 */ /* 0x0005e2000c101524 */
[----:B------:R-:W-:Y:S05]  /*7ad0*/  BRA `(.L_x_18610) ;  /* 0x0000000c00587947 */ /* 0x000fea0003800000 */
.L_x_18606:
        /* <DEDUP_REMOVED lines=10> */
.L_x_18614:
[----:B------:R-:W-:-:S04]  /*7b80*/  LOP3.LUT R3, R3, 0xff, RZ, 0xc0, !PT ;  /* 0x000000ff03037812 */ /* 0x000fc800078ec0ff */
[----:B------:R-:W0:Y:S02]  /*7b90*/  I2F.U16 R0, R3 ;  /* 0x0000000300007306 */ /* 0x000e240000101000 */
[----:B0-----:R-:W-:-:S05]  /*7ba0*/  F2FP.F16.F32.PACK_AB R0, RZ, R0 ;  /* 0x00000000ff00723e */ /* 0x001fca00000000ff */
[----:B------:R0:W-:Y:S01]  /*7bb0*/  STG.E.U16 desc[UR36][R16.64], R0 ;  /* 0x0000000010007986 */ /* 0x0001e2000c101524 */
[----:B------:R-:W-:Y:S05]  /*7bc0*/  BRA `(.L_x_18610) ;  /* 0x0000000c001c7947 */ /* 0x000fea0003800000 */
.L_x_18613:
        /* <DEDUP_REMOVED lines=11> */
.L_x_18616:
[----:B------:R-:W-:-:S06]  /*7c80*/  LOP3.LUT R3, R3, 0xff, RZ, 0xc0, !PT ;  /* 0x000000ff03037812 */ /* 0x000fcc00078ec0ff */
[----:B------:R-:W0:Y:S02]  /*7c90*/  I2F.U16 R3, R3 ;  /* 0x0000000300037306 */ /* 0x000e240000101000 */
[----:B0-----:R-:W-:-:S04]  /*7ca0*/  F2FP.F16.F32.PACK_AB R3, RZ, R3 ;  /* 0x00000003ff03723e */ /* 0x001fc800000000ff */
[----:B------:R-:W-:-:S05]  /*7cb0*/  PRMT R3, R3, 0x5410, RZ ;  /* 0x0000541003037816 */ /* 0x000fca00000000ff */
[----:B------:R0:W-:Y:S01]  /*7cc0*/  STG.E desc[UR36][R16.64], R3 ;  /* 0x0000000310007986 */ /* 0x0001e2000c101924 */
[----:B------:R-:W-:Y:S05]  /*7cd0*/  BRA `(.L_x_18610) ;  /* 0x0000000800d87947 */ /* 0x000fea0003800000 */
.L_x_18615:
[----:B------:R-:W-:-:S06]  /*7ce0*/  LOP3.LUT R3, R3, 0xff, RZ, 0xc0, !PT ;  /* 0x000000ff03037812 */ /* 0x000fcc00078ec0ff */
[----:B------:R-:W0:Y:S02]  /*7cf0*/  I2F.F64.U16 R2, R3 ;  /* 0x0000000300027312 */ /* 0x000e240000101800 */
[----:B0-----:R0:W-:Y:S01]  /*7d00*/  STG.E.64 desc[UR36][R16.64], R2 ;  /* 0x0000000210007986 */ /* 0x0011e2000c101b24 */
[----:B------:R-:W-:Y:S05]  /*7d10*/  BRA `(.L_x_18610) ;  /* 0x0000000800c87947 */ /* 0x000fea0003800000 */
.L_x_18605:
        /* <DEDUP_REMOVED lines=12> */
.L_x_18619:
[----:B------:R-:W-:Y:S02]  /*7de0*/  LOP3.LUT R4, R3, 0xff, RZ, 0xc0, !PT ;  /* 0x000000ff03047812 */ /* 0x000fe400078ec0ff */
[----:B------:R-:W-:-:S04]  /*7df0*/  CS2R R6, SRZ ;  /* 0x0000000000067805 */ /* 0x000fc8000001ff00 */
[----:B------:R-:W0:Y:S02]  /*7e00*/  I2F.F64.U16 R4, R4 ;  /* 0x0000000400047312 */ /* 0x000e240000101800 */
[----:B0-----:R0:W-:Y:S01]  /*7e10*/  STG.E.128 desc[UR36][R16.64], R4 ;  /* 0x0000000410007986 */ /* 0x0011e2000c101d24 */
[----:B------:R-:W-:Y:S05]  /*7e20*/  BRA `(.L_x_18610) ;  /* 0x0000000800847947 */ /* 0x000fea0003800000 */
.L_x_18618:
        /* <DEDUP_REMOVED lines=22> */
.L_x_18623:
[----:B------:R-:W-:Y:S05]  /*7f90*/  BSYNC B0 ;  /* 0x0000000000007941 */ /* 0x000fea0003800000 */
.L_x_18622:
[----:B------:R-:W-:-:S05]  /*7fa0*/  LOP3.LUT R3, R0, R3, RZ, 0xfc, !PT ;  /* 0x0000000300037212 */ /* 0x000fca00078efcff */
[----:B------:R0:W-:Y:S01]  /*7fb0*/  STG.E.U8 desc[UR36][R16.64], R3 ;  /* 0x0000000310007986 */ /* 0x0001e2000c101124 */
[----:B------:R-:W-:Y:S05]  /*7fc0*/  BRA `(.L_x_18610) ;  /* 0x00000008001c7947 */ /* 0x000fea0003800000 */
.L_x_18621:
        /* <DEDUP_REMOVED lines=14> */
.L_x_18625:
[----:B------:R-:W-:Y:S01]  /*80b0*/  IMAD.MOV.U32 R0, RZ, RZ, 0x7f ;  /* 0x0000007fff007424 */ /* 0x000fe200078e00ff */
[----:B------:R-:W-:-:S04]  /*80c0*/  ISETP.GT.U32.AND P0, PT, R2, 0x7f800000, PT ;  /* 0x7f8000000200780c */ /* 0x000fc80003f04070 */
[----:B------:R-:W-:-:S09]  /*80d0*/  SEL R0, R0, 0x7c, P0 ;  /* 0x0000007c00007807 */ /* 0x000fd20000000000 */
.L_x_18626:
[----:B------:R-:W-:Y:S05]  /*80e0*/  BSYNC B0 ;  /* 0x0000000000007941 */ /* 0x000fea0003800000 */
.L_x_18624:
[----:B------:R-:W-:-:S04]  /*80f0*/  LOP3.LUT R2, R3, 0x80000000, RZ, 0xc0, !PT ;  /* 0x8000000003027812 */ /* 0x000fc800078ec0ff */
[----:B------:R-:W-:-:S04]  /*8100*/  SHF.R.U32.HI R3, RZ, 0x18, R2 ;  /* 0x00000018ff037819 */ /* 0x000fc80000011602 */
[----:B------:R-:W-:-:S05]  /*8110*/  LOP3.LUT R3, R0, R3, RZ, 0xfc, !PT ;  /* 0x0000000300037212 */ /* 0x000fca00078efcff */
[----:B------:R0:W-:Y:S01]  /*8120*/  STG.E.U8 desc[UR36][R16.64], R3 ;  /* 0x0000000310007986 */ /* 0x0001e2000c101124 */
[----:B------:R-:W-:Y:S05]  /*8130*/  BRA `(.L_x_18610) ;  /* 0x0000000400c07947 */ /* 0x000fea0003800000 */
.L_x_18620:
[----:B------:R-:W-:-:S04]  /*8140*/  LOP3.LUT R3, R3, 0xff, RZ, 0xc0, !PT ;  /* 0x000000ff03037812 */ /* 0x000fc800078ec0ff */
[----:B------:R-:W0:Y:S02]  /*8150*/  I2F.U16 R0, R3 ;  /* 0x0000000300007306 */ /* 0x000e240000101000 */
[----:B0-----:R-:W-:-:S05]  /*8160*/  F2FP.BF16.F32.PACK_AB R0, RZ, R0 ;  /* 0x00000000ff00723e */ /* 0x001fca00000010ff */
[----:B------:R0:W-:Y:S01]  /*8170*/  STG.E.U16 desc[UR36][R16.64], R0 ;  /* 0x0000000010007986 */ /* 0x0001e2000c101524 */
[----:B------:R-:W-:Y:S05]  /*8180*/  BRA `(.L_x_18610) ;  /* 0x0000000400ac7947 */ /* 0x000fea0003800000 */
.L_x_18617:
        /* <DEDUP_REMOVED lines=11> */
.L_x_18629:
        /* <DEDUP_REMOVED lines=18> */
.L_x_18632:
[----:B------:R-:W-:-:S04]  /*8360*/  LOP3.LUT R2, R3, 0x80000000, RZ, 0xc0, !PT ;  /* 0x8000000003027812 */ /* 0x000fc800078ec0ff */
[----:B------:R-:W-:-:S04]  /*8370*/  SHF.R.U32.HI R3, RZ, 0x18, R2 ;  /* 0x00000018ff037819 */ /* 0x000fc80000011602 */
[----:B------:R-:W-:-:S04]  /*8380*/  LOP3.LUT R0, R0, R3, RZ, 0xfc, !PT ;  /* 0x0000000300007212 */ /* 0x000fc800078efcff */
[----:B------:R-:W-:-:S07]  /*8390*/  PRMT R8, R0, 0x7610, R8 ;  /* 0x0000761000087816 */ /* 0x000fce0000000008 */
.L_x_18631:
[----:B------:R-:W-:Y:S05]  /*83a0*/  BSYNC B0 ;  /* 0x0000000000007941 */ /* 0x000fea0003800000 */
.L_x_18630:
[----:B------:R0:W-:Y:S01]  /*83b0*/  STG.E.U8 desc[UR36][R16.64], R8 ;  /* 0x0000000810007986 */ /* 0x0001e2000c101124 */
[----:B------:R-:W-:Y:S05]  /*83c0*/  BRA `(.L_x_18610) ;  /* 0x00000004001c7947 */ /* 0x000fea0003800000 */
.L_x_18628:
        /* <DEDUP_REMOVED lines=18> */
.L_x_18635:
[----:B------:R-:W-:-:S04]  /*84f0*/  LOP3.LUT R2, R3, 0x80000000, RZ, 0xc0, !PT ;  /* 0x8000000003027812 */ /* 0x000fc800078ec0ff */
[----:B------:R-:W-:-:S04]  /*8500*/  SHF.R.U32.HI R3, RZ, 0x18, R2 ;  /* 0x00000018ff037819 */ /* 0x000fc80000011602 */
[----:B------:R-:W-:-:S04]  /*8510*/  LOP3.LUT R0, R0, R3, RZ, 0xfc, !PT ;  /* 0x0000000300007212 */ /* 0x000fc800078efcff */
[----:B------:R-:W-:-:S07]  /*8520*/  PRMT R8, R0, 0x7610, R8 ;  /* 0x0000761000087816 */ /* 0x000fce0000000008 */
.L_x_18634:
[----:B------:R-:W-:Y:S05]  /*8530*/  BSYNC B0 ;  /* 0x0000000000007941 */ /* 0x000fea0003800000 */
.L_x_18633:
[----:B------:R0:W-:Y:S01]  /*8540*/  STG.E.U8 desc[UR36][R16.64], R8 ;  /* 0x0000000810007986 */ /* 0x0001e2000c101124 */
[----:B------:R-:W-:Y:S05]  /*8550*/  BRA `(.L_x_18610) ;  /* 0x0000000000b87947 */ /* 0x000fea0003800000 */
.L_x_18627:
        /* <DEDUP_REMOVED lines=23> */
.L_x_18609:
        /* <DEDUP_REMOVED lines=16> */
.L_x_18638:
[----:B------:R-:W-:Y:S05]  /*87d0*/  BRA `(.L_x_18610) ;  /* 0x0000000000187947 */ /* 0x000fea0003800000 */
.L_x_18637:
[----:B------:R-:W-:Y:S01]  /*87e0*/  LOP3.LUT R2, R3, 0xff, RZ, 0xc0, !PT ;  /* 0x000000ff03027812 */ /* 0x000fe200078ec0ff */
[----:B------:R-:W-:-:S05]  /*87f0*/  IMAD.MOV.U32 R3, RZ, RZ, RZ ;  /* 0x000000ffff037224 */ /* 0x000fca00078e00ff */
[----:B------:R0:W-:Y:S01]  /*8800*/  STG.E.64 desc[UR36][R16.64], R2 ;  /* 0x0000000210007986 */ /* 0x0001e2000c101b24 */
[----:B------:R-:W-:Y:S05]  /*8810*/  BRA `(.L_x_18610) ;  /* 0x0000000000087947 */ /* 0x000fea0003800000 */
.L_x_18636:
[----:B------:R-:W-:-:S05]  /*8820*/  LOP3.LUT R3, R3, 0xff, RZ, 0xc0, !PT ;  /* 0x000000ff03037812 */ /* 0x000fca00078ec0ff */
[----:B------:R0:W-:Y:S02]  /*8830*/  STG.E desc[UR36][R16.64], R3 ;  /* 0x0000000310007986 */ /* 0x0001e4000c101924 */
.L_x_18610:
[----:B------:R-:W-:-:S07]  /*8840*/  VIADD R19, R19, 0x80 ;  /* 0x0000008013137836 */ /* 0x000fce0000000000 */
.L_x_18537:
[----:B------:R-:W-:Y:S05]  /*8850*/  BSYNC B6 ;  /* 0x0000000000067941 */ /* 0x000fea0003800000 */
.L_x_18536:
        /* <DEDUP_REMOVED lines=358> */
.L_x_18641:
        /* <DEDUP_REMOVED lines=20> */
.L_x_18645:
[----:B------:R3:W5:Y:S01]  /*a000*/  LDG.E.U8 R22, desc[UR36][R4.64] ;  /* 0x0000002404167981 */ /* 0x000762000c1e1100 */
[----:B------:R-:W-:Y:S05]  /*a010*/  BRA `(.L_x_18647) ;  /* 0x0000000c00647947 */ /* 0x000fea0003800000 */
.L_x_18644:
        /* <DEDUP_REMOVED lines=8> */
.L_x_18649:
[----:B------:R2:W5:Y:S01]  /*a0a0*/  LDG.E.U8 R22, desc[UR36][R4.64] ;  /* 0x0000002404167981 */ /* 0x000562000c1e1100 */
[----:B------:R-:W-:Y:S05]  /*a0b0*/  BRA `(.L_x_18647) ;  /* 0x0000000c003c7947 */ /* 0x000fea0003800000 */
.L_x_18648:
[----:B------:R0:W5:Y:S01]  /*a0c0*/  LDG.E.U16 R22, desc[UR36][R4.64] ;  /* 0x0000002404167981 */ /* 0x000162000c1e1500 */
[----:B------:R-:W-:Y:S05]  /*a0d0*/  BRA `(.L_x_18647) ;  /* 0x0000000c00347947 */ /* 0x000fea0003800000 */
.L_x_18643:
        /* <DEDUP_REMOVED lines=10> */
.L_x_18651:
[----:B------:R-:W2:Y:S02]  /*a180*/  LDG.E.U16 R2, desc[UR36][R4.64] ;  /* 0x0000002404027981 */ /* 0x000ea4000c1e1500 */
[----:B--2---:R-:W-:-:S06]  /*a190*/  HADD2.F32 R2, -RZ, R2.H0_H0 ;  /* 0x20000002ff027230 */ /* 0x004fcc0000004100 */
[----:B------:R-:W0:Y:S02]  /*a1a0*/  F2I.S64.TRUNC R2, R2 ;  /* 0x0000000200027311 */ /* 0x000e24000020d900 */
[----:B0-----:R-:W-:Y:S01]  /*a1b0*/  PRMT R22, R2, 0x7610, R22 ;  /* 0x0000761002167816 */ /* 0x001fe20000000016 */
[----:B------:R-:W-:Y:S06]  /*a1c0*/  BRA `(.L_x_18647) ;  /* 0x0000000800f87947 */ /* 0x000fec0003800000 */
.L_x_18650:
        /* <DEDUP_REMOVED lines=10> */
.L_x_18653:
[----:B------:R-:W2:Y:S02]  /*a270*/  LDG.E.U16 R4, desc[UR36][R4.64] ;  /* 0x0000002404047981 */ /* 0x000ea4000c1e1500 */
[----:B--2---:R-:W-:-:S06]  /*a280*/  HADD2.F32 R2, -RZ, R4.H0_H0 ;  /* 0x20000004ff027230 */ /* 0x004fcc0000004100 */
[----:B------:R-:W0:Y:S02]  /*a290*/  F2I.S64.TRUNC R2, R2 ;  /* 0x0000000200027311 */ /* 0x000e24000020d900 */
[----:B0-----:R-:W-:Y:S01]  /*a2a0*/  PRMT R22, R2, 0x7610, R22 ;  /* 0x0000761002167816 */ /* 0x001fe20000000016 */
[----:B------:R-:W-:Y:S06]  /*a2b0*/  BRA `(.L_x_18647) ;  /* 0x0000000800bc7947 */ /* 0x000fec0003800000 */
.L_x_18652:
[----:B------:R-:W2:Y:S02]  /*a2c0*/  LDG.E.64 R2, desc[UR36][R4.64] ;  /* 0x0000002404027981 */ /* 0x000ea4000c1e1b00 */
[----:B--2---:R-:W0:Y:S02]  /*a2d0*/  F2I.S64.F64.TRUNC R2, R2 ;  /* 0x0000000200027311 */ /* 0x004e24000030d900 */
[----:B0-----:R-:W-:Y:S01]  /*a2e0*/  PRMT R22, R2, 0x7610, R22 ;  /* 0x0000761002167816 */ /* 0x001fe20000000016 */
[----:B------:R-:W-:Y:S06]  /*a2f0*/  BRA `(.L_x_18647) ;  /* 0x0000000800ac7947 */ /* 0x000fec0003800000 */
.L_x_18642:
        /* <DEDUP_REMOVED lines=12> */
.L_x_18656:
[----:B------:R-:W2:Y:S02]  /*a3c0*/  LDG.E.64 R4, desc[UR36][R4.64] ;  /* 0x0000002404047981 */ /* 0x000ea4000c1e1b00 */
[----:B--2---:R-:W0:Y:S02]  /*a3d0*/  F2I.S64.F64.TRUNC R2, R4 ;  /* 0x0000000400027311 */ /* 0x004e24000030d900 */
[----:B0-----:R-:W-:Y:S01]  /*a3e0*/  PRMT R22, R2, 0x7610, R22 ;  /* 0x0000761002167816 */ /* 0x001fe20000000016 */
[----:B------:R-:W-:Y:S06]  /*a3f0*/  BRA `(.L_x_18647) ;  /* 0x00000008006c7947 */ /* 0x000fec0003800000 */
.L_x_18655:
        /* <DEDUP_REMOVED lines=28> */
.L_x_18658:
        /* <DEDUP_REMOVED lines=15> */
.L_x_18657:
[----:B------:R-:W2:Y:S02]  /*a6b0*/  LDG.E.U16 R2, desc[UR36][R4.64] ;  /* 0x0000002404027981 */ /* 0x000ea4000c1e1500 */
[----:B--2---:R-:W-:-:S06]  /*a6c0*/  IMAD.U32 R2, R2, 0x10000, RZ ;  /* 0x0001000002027824 */ /* 0x004fcc00078e00ff */
[----:B------:R-:W0:Y:S02]  /*a6d0*/  F2I.S64.TRUNC R2, R2 ;  /* 0x0000000200027311 */ /* 0x000e24000020d900 */
[----:B0-----:R-:W-:Y:S01]  /*a6e0*/  PRMT R22, R2, 0x7610, R22 ;  /* 0x0000761002167816 */ /* 0x001fe20000000016 */
[----:B------:R-:W-:Y:S06]  /*a6f0*/  BRA `(.L_x_18647) ;  /* 0x0000000400ac7947 */ /* 0x000fec0003800000 */
.L_x_18654:
        /* <DEDUP_REMOVED lines=10> */
.L_x_18661:
        /* <DEDUP_REMOVED lines=21> */
.L_x_18665:
[----:B------:R-:W-:Y:S05]  /*a8f0*/  BSYNC B1 ;  /* 0x0000000000017941 */ /* 0x000fea0003800000 */
.L_x_18664:
[----:B------:R-:W-:Y:S01]  /*a900*/  IMAD.SHL.U32 R2, R2, 0x100000, RZ ;  /* 0x0010000002027824 */ /* 0x000fe200078e00ff */
[----:B------:R-:W-:-:S04]  /*a910*/  LEA R3, R0, 0x3b800000, 0x17 ;  /* 0x3b80000000037811 */ /* 0x000fc800078eb8ff */
[----:B------:R-:W-:-:S07]  /*a920*/  LOP3.LUT R2, R3, R2, R4, 0xfe, !PT ;  /* 0x0000000203027212 */ /* 0x000fce00078efe04 */
.L_x_18663:
[----:B------:R-:W-:Y:S05]  /*a930*/  BSYNC B0 ;  /* 0x0000000000007941 */ /* 0x000fea0003800000 */
.L_x_18662:
[----:B------:R-:W0:Y:S02]  /*a940*/  F2I.S64.TRUNC R2, R2 ;  /* 0x0000000200027311 */ /* 0x000e24000020d900 */
[----:B0-----:R-:W-:Y:S01]  /*a950*/  PRMT R22, R2, 0x7610, R22 ;  /* 0x0000761002167816 */ /* 0x001fe20000000016 */
[----:B------:R-:W-:Y:S06]  /*a960*/  BRA `(.L_x_18647) ;  /* 0x0000000400107947 */ /* 0x000fec0003800000 */
.L_x_18660:
        /* <DEDUP_REMOVED lines=21> */
.L_x_18669:
[----:B------:R-:W-:Y:S05]  /*aac0*/  BSYNC B1 ;  /* 0x0000000000017941 */ /* 0x000fea0003800000 */
.L_x_18668:
[----:B------:R-:W-:Y:S01]  /*aad0*/  IMAD.SHL.U32 R2, R2, 0x200000, RZ ;  /* 0x0020000002027824 */ /* 0x000fe200078e00ff */
[----:B------:R-:W-:-:S04]  /*aae0*/  LEA R3, R0, 0x37800000, 0x17 ;  /* 0x3780000000037811 */ /* 0x000fc800078eb8ff */
[----:B------:R-:W-:-:S07]  /*aaf0*/  LOP3.LUT R2, R3, R2, R4, 0xfe, !PT ;  /* 0x0000000203027212 */ /* 0x000fce00078efe04 */
.L_x_18667:
[----:B------:R-:W-:Y:S05]  /*ab00*/  BSYNC B0 ;  /* 0x0000000000007941 */ /* 0x000fea0003800000 */
.L_x_18666:
[----:B------:R-:W0:Y:S02]  /*ab10*/  F2I.S64.TRUNC R2, R2 ;  /* 0x0000000200027311 */ /* 0x000e24000020d900 */
[----:B0-----:R-:W-:Y:S01]  /*ab20*/  PRMT R22, R2, 0x7610, R22 ;  /* 0x0000761002167816 */ /* 0x001fe20000000016 */
[----:B------:R-:W-:Y:S06]  /*ab30*/  BRA `(.L_x_18647) ;  /* 0x00000000009c7947 */ /* 0x000fec0003800000 */
.L_x_18659:
        /* <DEDUP_REMOVED lines=14> */
.L_x_18673:
[----:B------:R-:W-:Y:S05]  /*ac20*/  BSYNC B0 ;  /* 0x0000000000007941 */ /* 0x000fea0003800000 */
.L_x_18672:
[----:B------:R-:W0:Y:S02]  /*ac30*/  F2I.S64.TRUNC R2, R2 ;  /* 0x0000000200027311 */ /* 0x000e24000020d900 */
[----:B0-----:R-:W-:Y:S01]  /*ac40*/  PRMT R22, R2, 0x7610, R22 ;  /* 0x0000761002167816 */ /* 0x001fe20000000016 */
[----:B------:R-:W-:Y:S06]  /*ac50*/  BRA `(.L_x_18647) ;  /* 0x0000000000547947 */ /* 0x000fec0003800000 */
.L_x_18646:
        /* <DEDUP_REMOVED lines=16> */
.L_x_18674:
[----:B------:R-:W-:Y:S01]  /*ad60*/  PRMT R22, RZ, 0x7610, R22 ;  /* 0x00007610ff167816 */ /* 0x000fe20000000016 */
[----:B------:R-:W-:Y:S06]  /*ad70*/  BRA `(.L_x_18647) ;  /* 0x00000000000c7947 */ /* 0x000fec0003800000 */
.L_x_18671:
[----:B------:R0:W5:Y:S01]  /*ad80*/  LDG.E.U8 R22, desc[UR36][R4.64] ;  /* 0x0000002404167981 */ /* 0x000162000c1e1100 */
[----:B------:R-:W-:Y:S05]  /*ad90*/  BRA `(.L_x_18647) ;  /* 0x0000000000047947 */ /* 0x000fea0003800000 */
.L_x_18670:
[----:B------:R0:W5:Y:S02]  /*ada0*/  LDG.E.U8 R22, desc[UR36][R4.64] ;  /* 0x0000002404167981 */ /* 0x000164000c1e1100 */
.L_x_18647:
        /* <DEDUP_REMOVED lines=17> */
.L_x_18678:
[----:B------:R0:W5:Y:S01]  /*aec0*/  LDG.E.U8 R0, desc[UR36][R4.64] ;  /* 0x0000002404007981 */ /* 0x000162000c1e1100 */
[----:B------:R-:W-:Y:S05]  /*aed0*/  BRA `(.L_x_18680) ;  /* 0x0000000c00647947 */ /* 0x000fea0003800000 */
.L_x_18677:
        /* <DEDUP_REMOVED lines=8> */
.L_x_18682:
[----:B------:R3:W5:Y:S01]  /*af60*/  LDG.E.U8 R0, desc[UR36][R4.64] ;  /* 0x0000002404007981 */ /* 0x000762000c1e1100 */
[----:B------:R-:W-:Y:S05]  /*af70*/  BRA `(.L_x_18680) ;  /* 0x0000000c003c7947 */ /* 0x000fea0003800000 */
.L_x_18681:
[----:B------:R4:W5:Y:S01]  /*af80*/  LDG.E.U16 R0, desc[UR36][R4.64] ;  /* 0x0000002404007981 */ /* 0x000962000c1e1500 */
[----:B------:R-:W-:Y:S05]  /*af90*/  BRA `(.L_x_18680) ;  /* 0x0000000c00347947 */ /* 0x000fea0003800000 */
.L_x_18676:
        /* <DEDUP_REMOVED lines=10> */
.L_x_18684:
[----:B------:R-:W2:Y:S02]  /*b040*/  LDG.E.U16 R2, desc[UR36][R4.64] ;  /* 0x0000002404027981 */ /* 0x000ea4000c1e1500 */
[----:B--2---:R-:W-:-:S06]  /*b050*/  HADD2.F32 R2, -RZ, R2.H0_H0 ;  /* 0x20000002ff027230 */ /* 0x004fcc0000004100 */
[----:B------:R-:W0:Y:S02]  /*b060*/  F2I.S64.TRUNC R2, R2 ;  /* 0x0000000200027311 */ /* 0x000e24000020d900 */
[----:B0-----:R-:W-:Y:S01]  /*b070*/  PRMT R0, R2, 0x7610, R0 ;  /* 0x0000761002007816 */ /* 0x001fe20000000000 */
[----:B------:R-:W-:Y:S06]  /*b080*/  BRA `(.L_x_18680) ;  /* 0x0000000800f87947 */ /* 0x000fec0003800000 */
.L_x_18683:
        /* <DEDUP_REMOVED lines=10> */
.L_x_18686:
[----:B------:R-:W2:Y:S02]  /*b130*/  LDG.E.U16 R4, desc[UR36][R4.64] ;  /* 0x0000002404047981 */ /* 0x000ea4000c1e1500 */
[----:B--2---:R-:W-:-:S06]  /*b140*/  HADD2.F32 R2, -RZ, R4.H0_H0 ;  /* 0x20000004ff027230 */ /* 0x004fcc0000004100 */
[----:B------:R-:W0:Y:S02]  /*b150*/  F2I.S64.TRUNC R2, R2 ;  /* 0x0000000200027311 */ /* 0x000e24000020d900 */
[----:B0-----:R-:W-:Y:S01]  /*b160*/  PRMT R0, R2, 0x7610, R0 ;  /* 0x0000761002007816 */ /* 0x001fe20000000000 */
[----:B------:R-:W-:Y:S06]  /*b170*/  BRA `(.L_x_18680) ;  /* 0x0000000800bc7947 */ /* 0x000fec0003800000 */
.L_x_18685:
[----:B------:R-:W2:Y:S02]  /*b180*/  LDG.E.64 R2, desc[UR36][R4.64] ;  /* 0x0000002404027981 */ /* 0x000ea4000c1e1b00 */
[----:B--2---:R-:W0:Y:S02]  /*b190*/  F2I.S64.F64.TRUNC R2, R2 ;  /* 0x0000000200027311 */ /* 0x004e24000030d900 */
[----:B0-----:R-:W-:Y:S01]  /*b1a0*/  PRMT R0, R2, 0x7610, R0 ;  /* 0x0000761002007816 */ /* 0x001fe20000000000 */
[----:B------:R-:W-:Y:S06]  /*b1b0*/  BRA `(.L_x_18680) ;  /* 0x0000000800ac7947 */ /* 0x000fec0003800000 */
.L_x_18675:
        /* <DEDUP_REMOVED lines=12> */
.L_x_18689:
[----:B------:R-:W2:Y:S02]  /*b280*/  LDG.E.64 R4, desc[UR36][R4.64] ;  /* 0x0000002404047981 */ /* 0x000ea4000c1e1b00 */
[----:B--2---:R-:W0:Y:S02]  /*b290*/  F2I.S64.F64.TRUNC R2, R4 ;  /* 0x0000000400027311 */ /* 0x004e24000030d900 */
[----:B0-----:R-:W-:Y:S01]  /*b2a0*/  PRMT R0, R2, 0x7610, R0 ;  /* 0x0000761002007816 */ /* 0x001fe20000000000 */
[----:B------:R-:W-:Y:S06]  /*b2b0*/  BRA `(.L_x_18680) ;  /* 0x00000008006c7947 */ /* 0x000fec0003800000 */
.L_x_18688:
        /* <DEDUP_REMOVED lines=28> */
.L_x_18691:
        /* <DEDUP_REMOVED lines=15> */
.L_x_18690:
[----:B------:R-:W2:Y:S02]  /*b570*/  LDG.E.U16 R2, desc[UR36][R4.64] ;  /* 0x0000002404027981 */ /* 0x000ea4000c1e1500 */
[----:B--2---:R-:W-:-:S06]  /*b580*/  IMAD.U32 R2, R2, 0x10000, RZ ;  /* 0x0001000002027824 */ /* 0x004fcc00078e00ff */
[----:B------:R-:W0:Y:S02]  /*b590*/  F2I.S64.TRUNC R2, R2 ;  /* 0x0000000200027311 */ /* 0x000e24000020d900 */
[----:B0-----:R-:W-:Y:S01]  /*b5a0*/  PRMT R0, R2, 0x7610, R0 ;  /* 0x0000761002007816 */ /* 0x001fe20000000000 */
[----:B------:R-:W-:Y:S06]  /*b5b0*/  BRA `(.L_x_18680) ;  /* 0x0000000400ac7947 */ /* 0x000fec0003800000 */
.L_x_18687:
        /* <DEDUP_REMOVED lines=10> */
.L_x_18694:
        /* <DEDUP_REMOVED lines=21> */
.L_x_18698:
[----:B------:R-:W-:Y:S05]  /*b7b0*/  BSYNC B1 ;  /* 0x0000000000017941 */ /* 0x000fea0003800000 */
.L_x_18697:
[----:B------:R-:W-:Y:S01]  /*b7c0*/  IMAD.SHL.U32 R2, R2, 0x100000, RZ ;  /* 0x0010000002027824 */ /* 0x000fe200078e00ff */
[----:B------:R-:W-:-:S04]  /*b7d0*/  LEA R3, R0, 0x3b800000, 0x17 ;  /* 0x3b80000000037811 */ /* 0x000fc800078eb8ff */
[----:B------:R-:W-:-:S07]  /*b7e0*/  LOP3.LUT R2, R3, R2, R4, 0xfe, !PT ;  /* 0x0000000203027212 */ /* 0x000fce00078efe04 */
.L_x_18696:
[----:B------:R-:W-:Y:S05]  /*b7f0*/  BSYNC B0 ;  /* 0x0000000000007941 */ /* 0x000fea0003800000 */
.L_x_18695:
[----:B------:R-:W0:Y:S02]  /*b800*/  F2I.S64.TRUNC R2, R2 ;  /* 0x0000000200027311 */ /* 0x000e24000020d900 */
[----:B0-----:R-:W-:Y:S01]  /*b810*/  PRMT R0, R2, 0x7610, R0 ;  /* 0x0000761002007816 */ /* 0x001fe20000000000 */
[----:B------:R-:W-:Y:S06]  /*b820*/  BRA `(.L_x_18680) ;  /* 0x0000000400107947 */ /* 0x000fec0003800000 */
.L_x_18693:
        /* <DEDUP_REMOVED lines=21> */
.L_x_18702:
[----:B------:R-:W-:Y:S05]  /*b980*/  BSYNC B1 ;  /* 0x0000000000017941 */ /* 0x000fea0003800000 */
.L_x_18701:
[----:B------:R-:W-:Y:S01]  /*b990*/  IMAD.SHL.U32 R2, R2, 0x200000, RZ ;  /* 0x0020000002027824 */ /* 0x000fe200078e00ff */
[----:B------:R-:W-:-:S04]  /*b9a0*/  LEA R3, R0, 0x37800000, 0x17 ;  /* 0x3780000000037811 */ /* 0x000fc800078eb8ff */
[----:B------:R-:W-:-:S07]  /*b9b0*/  LOP3.LUT R2, R3, R2, R4, 0xfe, !PT ;  /* 0x0000000203027212 */ /* 0x000fce00078efe04 */
.L_x_18700:
[----:B------:R-:W-:Y:S05]  /*b9c0*/  BSYNC B0 ;  /* 0x0000000000007941 */ /* 0x000fea0003800000 */
.L_x_18699:
[----:B------:R-:W0:Y:S02]  /*b9d0*/  F2I.S64.TRUNC R2, R2 ;  /* 0x0000000200027311 */ /* 0x000e24000020d900 */
[----:B0-----:R-:W-:Y:S01]  /*b9e0*/  PRMT R0, R2, 0x7610, R0 ;  /* 0x0000761002007816 */ /* 0x001fe20000000000 */
[----:B------:R-:W-:Y:S06]  /*b9f0*/  BRA `(.L_x_18680) ;  /* 0x00000000009c7947 */ /* 0x000fec0003800000 */
.L_x_18692:
        /* <DEDUP_REMOVED lines=14> */
.L_x_18706:
[----:B------:R-:W-:Y:S05]  /*bae0*/  BSYNC B0 ;  /* 0x0000000000007941 */ /* 0x000fea0003800000 */
.L_x_18705:
[----:B------:R-:W0:Y:S02]  /*baf0*/  F2I.S64.TRUNC R2, R2 ;  /* 0x0000000200027311 */ /* 0x000e24000020d900 */
[----:B0-----:R-:W-:Y:S01]  /*bb00*/  PRMT R0, R2, 0x7610, R0 ;  /* 0x0000761002007816 */ /* 0x001fe20000000000 */
[----:B------:R-:W-:Y:S06]  /*bb10*/  BRA `(.L_x_18680) ;  /* 0x0000000000547947 */ /* 0x000fec0003800000 */
.L_x_18679:
        /* <DEDUP_REMOVED lines=16> */
.L_x_18707:
[----:B------:R-:W-:Y:S01]  /*bc20*/  PRMT R0, RZ, 0x7610, R0 ;  /* 0x00007610ff007816 */ /* 0x000fe20000000000 */
[----:B------:R-:W-:Y:S06]  /*bc30*/  BRA `(.L_x_18680) ;  /* 0x00000000000c7947 */ /* 0x000fec0003800000 */
.L_x_18704:
[----:B------:R0:W5:Y:S01]  /*bc40*/  LDG.E.U8 R0, desc[UR36][R4.64] ;  /* 0x0000002404007981 */ /* 0x000162000c1e1100 */
[----:B------:R-:W-:Y:S05]  /*bc50*/  BRA `(.L_x_18680) ;  /* 0x0000000000047947 */ /* 0x000fea0003800000 */
.L_x_18703:
[----:B------:R0:W5:Y:S02]  /*bc60*/  LDG.E.U8 R0, desc[UR36][R4.64] ;  /* 0x0000002404007981 */ /* 0x000164000c1e1100 */
.L_x_18680:
        /* <DEDUP_REMOVED lines=20> */
.L_x_18711:
[----:B------:R0:W-:Y:S01]  /*bdb0*/  STG.E.U8 desc[UR36][R16.64], R3 ;  /* 0x0000000310007986 */ /* 0x0001e2000c101124 */
[----:B------:R-:W-:Y:S05]  /*bdc0*/  BRA `(.L_x_18713) ;  /* 0x0000000c00987947 */ /* 0x000fea0003800000 */
.L_x_18710:
        /* <DEDUP_REMOVED lines=10> */
.L_x_18715:
[----:B------:R-:W-:-:S05]  /*be70*/  LOP3.LUT R3, R3, 0xff, RZ, 0xc0, !PT ;  /* 0x000000ff03037812 */ /* 0x000fca00078ec0ff */
[----:B------:R0:W-:Y:S01]  /*be80*/  STG.E desc[UR36][R16.64], R3 ;  /* 0x0000000310007986 */ /* 0x0001e2000c101924 */
[----:B------:R-:W-:Y:S05]  /*be90*/  BRA `(.L_x_18713) ;  /* 0x0000000c00647947 */ /* 0x000fea0003800000 */
.L_x_18714:
[----:B------:R-:W-:-:S05]  /*bea0*/  LOP3.LUT R3, R3, 0xff, RZ, 0xc0, !PT ;  /* 0x000000ff03037812 */ /* 0x000fca00078ec0ff */
[----:B------:R0:W-:Y:S01]  /*beb0*/  STG.E.U16 desc[UR36][R16.64], R3 ;  /* 0x0000000310007986 */ /* 0x0001e2000c101524 */
[----:B------:R-:W-:Y:S05]  /*bec0*/  BRA `(.L_x_18713) ;  /* 0x0000000c00587947 */ /* 0x000fea0003800000 */
.L_x_18709:
        /* <DEDUP_REMOVED lines=10> */
.L_x_18717:
[----:B------:R-:W-:-:S04]  /*bf70*/  LOP3.LUT R3, R3, 0xff, RZ, 0xc0, !PT ;  /* 0x000000ff03037812 */ /* 0x000fc800078ec0ff */
[----:B------:R-:W0:Y:S02]  /*bf80*/  I2F.U16 R0, R3 ;  /* 0x0000000300007306 */ /* 0x000e240000101000 */
[----:B0-----:R-:W-:-:S05]  /*bf90*/  F2FP.F16.F32.PACK_AB R0, RZ, R0 ;  /* 0x00000000ff00723e */ /* 0x001fca00000000ff */
[----:B------:R0:W-:Y:S01]  /*bfa0*/  STG.E.U16 desc[UR36][R16.64], R0 ;  /* 0x0000000010007986 */ /* 0x0001e2000c101524 */
[----:B------:R-:W-:Y:S05]  /*bfb0*/  BRA `(.L_x_18713) ;  /* 0x0000000c001c7947 */ /* 0x000fea0003800000 */
.L_x_18716:
        /* <DEDUP_REMOVED lines=11> */
.L_x_18719:
[----:B------:R-:W-:-:S06]  /*c070*/  LOP3.LUT R3, R3, 0xff, RZ, 0xc0, !PT ;  /* 0x000000ff03037812 */ /* 0x000fcc00078ec0ff */
[----:B------:R-:W0:Y:S02]  /*c080*/  I2F.U16 R3, R3 ;  /* 0x0000000300037306 */ /* 0x000e240000101000 */
[----:B0-----:R-:W-:-:S04]  /*c090*/  F2FP.F16.F32.PACK_AB R3, RZ, R3 ;  /* 0x00000003ff03723e */ /* 0x001fc800000000ff */
[----:B------:R-:W-:-:S05]  /*c0a0*/  PRMT R3, R3, 0x5410, RZ ;  /* 0x0000541003037816 */ /* 0x000fca00000000ff */
[----:B------:R0:W-:Y:S01]  /*c0b0*/  STG.E desc[UR36][R16.64], R3 ;  /* 0x0000000310007986 */ /* 0x0001e2000c101924 */
[----:B------:R-:W-:Y:S05]  /*c0c0*/  BRA `(.L_x_18713) ;  /* 0x0000000800d87947 */ /* 0x000fea0003800000 */
.L_x_18718:
[----:B------:R-:W-:-:S06]  /*c0d0*/  LOP3.LUT R3, R3, 0xff, RZ, 0xc0, !PT ;  /* 0x000000ff03037812 */ /* 0x000fcc00078ec0ff */
[----:B------:R-:W0:Y:S02]  /*c0e0*/  I2F.F64.U16 R2, R3 ;  /* 0x0000000300027312 */ /* 0x000e240000101800 */
[----:B0-----:R0:W-:Y:S01]  /*c0f0*/  STG.E.64 desc[UR36][R16.64], R2 ;  /* 0x0000000210007986 */ /* 0x0011e2000c101b24 */
[----:B------:R-:W-:Y:S05]  /*c100*/  BRA `(.L_x_18713) ;  /* 0x0000000800c87947 */ /* 0x000fea0003800000 */
.L_x_18708:
        /* <DEDUP_REMOVED lines=12> */
.L_x_18722:
[----:B------:R-:W-:Y:S02]  /*c1d0*/  LOP3.LUT R4, R3, 0xff, RZ, 0xc0, !PT ;  /* 0x000000ff03047812 */ /* 0x000fe400078ec0ff */
[----:B------:R-:W-:-:S04]  /*c1e0*/  CS2R R6, SRZ ;  /* 0x0000000000067805 */ /* 0x000fc8000001ff00 */
[----:B------:R-:W0:Y:S02]  /*c1f0*/  I2F.F64.U16 R4, R4 ;  /* 0x0000000400047312 */ /* 0x000e240000101800 */
[----:B0-----:R0:W-:Y:S01]  /*c200*/  STG.E.128 desc[UR36][R16.64], R4 ;  /* 0x0000000410007986 */ /* 0x0011e2000c101d24 */
[----:B------:R-:W-:Y:S05]  /*c210*/  BRA `(.L_x_18713) ;  /* 0x0000000800847947 */ /* 0x000fea0003800000 */
.L_x_18721:
        /* <DEDUP_REMOVED lines=22> */
.L_x_18726:
[----:B------:R-:W-:Y:S05]  /*c380*/  BSYNC B0 ;  /* 0x0000000000007941 */ /* 0x000fea0003800000 */
.L_x_18725:
[----:B------:R-:W-:-:S05]  /*c390*/  LOP3.LUT R3, R0, R3, RZ, 0xfc, !PT ;  /* 0x0000000300037212 */ /* 0x000fca00078efcff */
[----:B------:R0:W-:Y:S01]  /*c3a0*/  STG.E.U8 desc[UR36][R16.64], R3 ;  /* 0x0000000310007986 */ /* 0x0001e2000c101124 */
[----:B------:R-:W-:Y:S05]  /*c3b0*/  BRA `(.L_x_18713) ;  /* 0x00000008001c7947 */ /* 0x000fea0003800000 */
.L_x_18724:
        /* <DEDUP_REMOVED lines=14> */
.L_x_18728:
[----:B------:R-:W-:Y:S01]  /*c4a0*/  IMAD.MOV.U32 R0, RZ, RZ, 0x7f ;  /* 0x0000007fff007424 */ /* 0x000fe200078e00ff */
[----:B------:R-:W-:-:S04]  /*c4b0*/  ISETP.GT.U32.AND P0, PT, R2, 0x7f800000, PT ;  /* 0x7f8000000200780c */ /* 0x000fc80003f04070 */
[----:B------:R-:W-:-:S09]  /*c4c0*/  SEL R0, R0, 0x7c, P0 ;  /* 0x0000007c00007807 */ /* 0x000fd20000000000 */
.L_x_18729:
[----:B------:R-:W-:Y:S05]  /*c4d0*/  BSYNC B0 ;  /* 0x0000000000007941 */ /* 0x000fea0003800000 */
.L_x_18727:
[----:B------:R-:W-:-:S04]  /*c4e0*/  LOP3.LUT R2, R3, 0x80000000, RZ, 0xc0, !PT ;  /* 0x8000000003027812 */ /* 0x000fc800078ec0ff */
[----:B------:R-:W-:-:S04]  /*c4f0*/  SHF.R.U32.HI R3, RZ, 0x18, R2 ;  /* 0x00000018ff037819 */ /* 0x000fc80000011602 */
[----:B------:R-:W-:-:S05]  /*c500*/  LOP3.LUT R3, R0, R3, RZ, 0xfc, !PT ;  /* 0x0000000300037212 */ /* 0x000fca00078efcff */
[----:B------:R0:W-:Y:S01]  /*c510*/  STG.E.U8 desc[UR36][R16.64], R3 ;  /* 0x0000000310007986 */ /* 0x0001e2000c101124 */
[----:B------:R-:W-:Y:S05]  /*c520*/  BRA `(.L_x_18713) ;  /* 0x0000000400c07947 */ /* 0x000fea0003800000 */
.L_x_18723:
[----:B------:R-:W-:-:S04]  /*c530*/  LOP3.LUT R3, R3, 0xff, RZ, 0xc0, !PT ;  /* 0x000000ff03037812 */ /* 0x000fc800078ec0ff */
[----:B------:R-:W0:Y:S02]  /*c540*/  I2F.U16 R0, R3 ;  /* 0x0000000300007306 */ /* 0x000e240000101000 */
[----:B0-----:R-:W-:-:S05]  /*c550*/  F2FP.BF16.F32.PACK_AB R0, RZ, R0 ;  /* 0x00000000ff00723e */ /* 0x001fca00000010ff */
[----:B------:R0:W-:Y:S01]  /*c560*/  STG.E.U16 desc[UR36][R16.64], R0 ;  /* 0x0000000010007986 */ /* 0x0001e2000c101524 */
[----:B------:R-:W-:Y:S05]  /*c570*/  BRA `(.L_x_18713) ;  /* 0x0000000400ac7947 */ /* 0x000fea0003800000 */
.L_x_18720:
        /* <DEDUP_REMOVED lines=11> */
.L_x_18732:
        /* <DEDUP_REMOVED lines=18> */
.L_x_18735:
[----:B------:R-:W-:-:S04]  /*c750*/  LOP3.LUT R2, R3, 0x80000000, RZ, 0xc0, !PT ;  /* 0x8000000003027812 */ /* 0x000fc800078ec0ff */
[----:B------:R-:W-:-:S04]  /*c760*/  SHF.R.U32.HI R3, RZ, 0x18, R2 ;  /* 0x00000018ff037819 */ /* 0x000fc80000011602 */
[----:B------:R-:W-:-:S04]  /*c770*/  LOP3.LUT R0, R0, R3, RZ, 0xfc, !PT ;  /* 0x0000000300007212 */ /* 0x000fc800078efcff */
[----:B------:R-:W-:-:S07]  /*c780*/  PRMT R8, R0, 0x7610, R8 ;  /* 0x0000761000087816 */ /* 0x000fce0000000008 */
.L_x_18734:
[----:B------:R-:W-:Y:S05]  /*c790*/  BSYNC B0 ;  /* 0x0000000000007941 */ /* 0x000fea0003800000 */
.L_x_18733:
[----:B------:R3:W-:Y:S01]  /*c7a0*/  STG.E.U8 desc[UR36][R16.64], R8 ;  /* 0x0000000810007986 */ /* 0x0007e2000c101124 */
[----:B------:R-:W-:Y:S05]  /*c7b0*/  BRA `(.L_x_18713) ;  /* 0x00000004001c7947 */ /* 0x000fea0003800000 */
.L_x_18731:
        /* <DEDUP_REMOVED lines=18> */
.L_x_18738:
[----:B------:R-:W-:-:S04]  /*c8e0*/  LOP3.LUT R2, R3, 0x80000000, RZ, 0xc0, !PT ;  /* 0x8000000003027812 */ /* 0x000fc800078ec0ff */
[----:B------:R-:W-:-:S04]  /*c8f0*/  SHF.R.U32.HI R3, RZ, 0x18, R2 ;  /* 0x00000018ff037819 */ /* 0x000fc80000011602 */
[----:B------:R-:W-:-:S04]  /*c900*/  LOP3.LUT R0, R0, R3, RZ, 0xfc, !PT ;  /* 0x0000000300007212 */ /* 0x000fc800078efcff */
[----:B------:R-:W-:-:S07]  /*c910*/  PRMT R8, R0, 0x7610, R8 ;  /* 0x0000761000087816 */ /* 0x000fce0000000008 */
.L_x_18737:
[----:B------:R-:W-:Y:S05]  /*c920*/  BSYNC B0 ;  /* 0x0000000000007941 */ /* 0x000fea0003800000 */
.L_x_18736:
[----:B------:R0:W-:Y:S01]  /*c930*/  STG.E.U8 desc[UR36][R16.64], R8 ;  /* 0x0000000810007986 */ /* 0x0001e2000c101124 */
[----:B------:R-:W-:Y:S05]  /*c940*/  BRA `(.L_x_18713) ;  /* 0x0000000000b87947 */ /* 0x000fea0003800000 */
.L_x_18730:
        /* <DEDUP_REMOVED lines=23> */
.L_x_18712:
        /* <DEDUP_REMOVED lines=16> */
.L_x_18741:
[----:B------:R-:W-:Y:S05]  /*cbc0*/  BRA `(.L_x_18713) ;  /* 0x0000000000187947 */ /* 0x000fea0003800000 */
.L_x_18740:
[----:B------:R-:W-:Y:S01]  /*cbd0*/  LOP3.LUT R2, R3, 0xff, RZ, 0xc0, !PT ;  /* 0x000000ff03027812 */ /* 0x000fe200078ec0ff */
[----:B------:R-:W-:-:S05]  /*cbe0*/  IMAD.MOV.U32 R3, RZ, RZ, RZ ;  /* 0x000000ffff037224 */ /* 0x000fca00078e00ff */
[----:B------:R1:W-:Y:S01]  /*cbf0*/  STG.E.64 desc[UR36][R16.64], R2 ;  /* 0x0000000210007986 */ /* 0x0003e2000c101b24 */
[----:B------:R-:W-:Y:S05]  /*cc00*/  BRA `(.L_x_18713) ;  /* 0x0000000000087947 */ /* 0x000fea0003800000 */
.L_x_18739:
[----:B------:R-:W-:-:S05]  /*cc10*/  LOP3.LUT R3, R3, 0xff, RZ, 0xc0, !PT ;  /* 0x000000ff03037812 */ /* 0x000fca00078ec0ff */
[----:B------:R0:W-:Y:S02]  /*cc20*/  STG.E desc[UR36][R16.64], R3 ;  /* 0x0000000310007986 */ /* 0x0001e4000c101924 */
.L_x_18713:
[----:B------:R-:W-:-:S07]  /*cc30*/  VIADD R19, R19, 0x80 ;  /* 0x0000008013137836 */ /* 0x000fce0000000000 */
.L_x_18640:
[----:B------:R-:W-:Y:S05]  /*cc40*/  BSYNC B6 ;  /* 0x0000000000067941 */ /* 0x000fea0003800000 */
.L_x_18639:
        /* <DEDUP_REMOVED lines=357> */
.L_x_18742:
        /* <DEDUP_REMOVED lines=20> */
.L_x_18746:
[----:B------:R0:W5:Y:S01]  /*e3e0*/  LDG.E.U8 R19, desc[UR36][R4.64] ;  /* 0x0000002404137981 */ /* 0x000162000c1e1100 */
[----:B------:R-:W-:Y:S05]  /*e3f0*/  BRA `(.L_x_18748) ;  /* 0x0000000c00647947 */ /* 0x000fea0003800000 */
.L_x_18745:
        /* <DEDUP_REMOVED lines=8> */
.L_x_18750:
[----:B------:R4:W5:Y:S01]  /*e480*/  LDG.E.U8 R19, desc[UR36][R4.64] ;  /* 0x0000002404137981 */ /* 0x000962000c1e1100 */
[----:B------:R-:W-:Y:S05]  /*e490*/  BRA `(.L_x_18748) ;  /* 0x0000000c003c7947 */ /* 0x000fea0003800000 */
.L_x_18749:
[----:B------:R0:W5:Y:S01]  /*e4a0*/  LDG.E.U16 R19, desc[UR36][R4.64] ;  /* 0x0000002404137981 */ /* 0x000162000c1e1500 */
[----:B------:R-:W-:Y:S05]  /*e4b0*/  BRA `(.L_x_18748) ;  /* 0x0000000c00347947 */ /* 0x000fea0003800000 */
.L_x_18744:
        /* <DEDUP_REMOVED lines=10> */
.L_x_18752:
[----:B------:R-:W2:Y:S02]  /*e560*/  LDG.E.U16 R2, desc[UR36][R4.64] ;  /* 0x0000002404027981 */ /* 0x000ea4000c1e1500 */
[----:B--2---:R-:W-:-:S06]  /*e570*/  HADD2.F32 R2, -RZ, R2.H0_H0 ;  /* 0x20000002ff027230 */ /* 0x004fcc0000004100 */
[----:B------:R-:W0:Y:S02]  /*e580*/  F2I.S64.TRUNC R2, R2 ;  /* 0x0000000200027311 */ /* 0x000e24000020d900 */
[----:B0-----:R-:W-:Y:S01]  /*e590*/  PRMT R19, R2, 0x7610, R19 ;  /* 0x0000761002137816 */ /* 0x001fe20000000013 */
[----:B------:R-:W-:Y:S06]  /*e5a0*/  BRA `(.L_x_18748) ;  /* 0x0000000800f87947 */ /* 0x000fec0003800000 */
.L_x_18751:
        /* <DEDUP_REMOVED lines=10> */
.L_x_18754:
[----:B------:R-:W2:Y:S02]  /*e650*/  LDG.E.U16 R4, desc[UR36][R4.64] ;  /* 0x0000002404047981 */ /* 0x000ea4000c1e1500 */
[----:B--2---:R-:W-:-:S06]  /*e660*/  HADD2.F32 R2, -RZ, R4.H0_H0 ;  /* 0x20000004ff027230 */ /* 0x004fcc0000004100 */
[----:B------:R-:W0:Y:S02]  /*e670*/  F2I.S64.TRUNC R2, R2 ;  /* 0x0000000200027311 */ /* 0x000e24000020d900 */
[----:B0-----:R-:W-:Y:S01]  /*e680*/  PRMT R19, R2, 0x7610, R19 ;  /* 0x0000761002137816 */ /* 0x001fe20000000013 */
[----:B------:R-:W-:Y:S06]  /*e690*/  BRA `(.L_x_18748) ;  /* 0x0000000800bc7947 */ /* 0x000fec0003800000 */
.L_x_18753:
[----:B------:R-:W2:Y:S02]  /*e6a0*/  LDG.E.64 R2, desc[UR36][R4.64] ;  /* 0x0000002404027981 */ /* 0x000ea4000c1e1b00 */
[----:B--2---:R-:W0:Y:S02]  /*e6b0*/  F2I.S64.F64.TRUNC R2, R2 ;  /* 0x0000000200027311 */ /* 0x004e24000030d900 */
[----:B0-----:R-:W-:Y:S01]  /*e6c0*/  PRMT R19, R2, 0x7610, R19 ;  /* 0x0000761002137816 */ /* 0x001fe20000000013 */
[----:B------:R-:W-:Y:S06]  /*e6d0*/  BRA `(.L_x_18748) ;  /* 0x0000000800ac7947 */ /* 0x000fec0003800000 */
.L_x_18743:
        /* <DEDUP_REMOVED lines=12> */
.L_x_18757:
[----:B------:R-:W2:Y:S02]  /*e7a0*/  LDG.E.64 R4, desc[UR36][R4.64] ;  /* 0x0000002404047981 */ /* 0x000ea4000c1e1b00 */
[----:B--2---:R-:W0:Y:S02]  /*e7b0*/  F2I.S64.F64.TRUNC R2, R4 ;  /* 0x0000000400027311 */ /* 0x004e24000030d900 */
[----:B0-----:R-:W-:Y:S01]  /*e7c0*/  PRMT R19, R2, 0x7610, R19 ;  /* 0x0000761002137816 */ /* 0x001fe20000000013 */
[----:B------:R-:W-:Y:S06]  /*e7d0*/  BRA `(.L_x_18748) ;  /* 0x00000008006c7947 */ /* 0x000fec0003800000 */
.L_x_18756:
        /* <DEDUP_REMOVED lines=28> */
.L_x_18759:
        /* <DEDUP_REMOVED lines=15> */
.L_x_18758:
[----:B------:R-:W2:Y:S02]  /*ea90*/  LDG.E.U16 R2, desc[UR36][R4.64] ;  /* 0x0000002404027981 */ /* 0x000ea4000c1e1500 */
[----:B--2---:R-:W-:-:S06]  /*eaa0*/  IMAD.U32 R2, R2, 0x10000, RZ ;  /* 0x0001000002027824 */ /* 0x004fcc00078e00ff */
[----:B------:R-:W0:Y:S02]  /*eab0*/  F2I.S64.TRUNC R2, R2 ;  /* 0x0000000200027311 */ /* 0x000e24000020d900 */
[----:B0-----:R-:W-:Y:S01]  /*eac0*/  PRMT R19, R2, 0x7610, R19 ;  /* 0x0000761002137816 */ /* 0x001fe20000000013 */
[----:B------:R-:W-:Y:S06]  /*ead0*/  BRA `(.L_x_18748) ;  /* 0x0000000400ac7947 */ /* 0x000fec0003800000 */
.L_x_18755:
        /* <DEDUP_REMOVED lines=10> */
.L_x_18762:
        /* <DEDUP_REMOVED lines=21> */
.L_x_18766:
[----:B------:R-:W-:Y:S05]  /*ecd0*/  BSYNC B1 ;  /* 0x0000000000017941 */ /* 0x000fea0003800000 */
.L_x_18765:
[----:B------:R-:W-:Y:S01]  /*ece0*/  IMAD.SHL.U32 R2, R2, 0x100000, RZ ;  /* 0x0010000002027824 */ /* 0x000fe200078e00ff */
[----:B------:R-:W-:-:S04]  /*ecf0*/  LEA R3, R0, 0x3b800000, 0x17 ;  /* 0x3b80000000037811 */ /* 0x000fc800078eb8ff */
[----:B------:R-:W-:-:S07]  /*ed00*/  LOP3.LUT R2, R3, R2, R4, 0xfe, !PT ;  /* 0x0000000203027212 */ /* 0x000fce00078efe04 */
.L_x_18764:
[----:B------:R-:W-:Y:S05]  /*ed10*/  BSYNC B0 ;  /* 0x0000000000007941 */ /* 0x000fea0003800000 */
.L_x_18763:
[----:B------:R-:W0:Y:S02]  /*ed20*/  F2I.S64.TRUNC R2, R2 ;  /* 0x0000000200027311 */ /* 0x000e24000020d900 */
[----:B0-----:R-:W-:Y:S01]  /*ed30*/  PRMT R19, R2, 0x7610, R19 ;  /* 0x0000761002137816 */ /* 0x001fe20000000013 */
[----:B------:R-:W-:Y:S06]  /*ed40*/  BRA `(.L_x_18748) ;  /* 0x0000000400107947 */ /* 0x000fec0003800000 */
.L_x_18761:
        /* <DEDUP_REMOVED lines=21> */
.L_x_18770:
[----:B------:R-:W-:Y:S05]  /*eea0*/  BSYNC B1 ;  /* 0x0000000000017941 */ /* 0x000fea0003800000 */
.L_x_18769:
[----:B------:R-:W-:Y:S01]  /*eeb0*/  IMAD.SHL.U32 R2, R2, 0x200000, RZ ;  /* 0x0020000002027824 */ /* 0x000fe200078e00ff */
[----:B------:R-:W-:-:S04]  /*eec0*/  LEA R3, R0, 0x37800000, 0x17 ;  /* 0x3780000000037811 */ /* 0x000fc800078eb8ff */
[----:B------:R-:W-:-:S07]  /*eed0*/  LOP3.LUT R2, R3, R2, R4, 0xfe, !PT ;  /* 0x0000000203027212 */ /* 0x000fce00078efe04 */
.L_x_18768:
[----:B------:R-:W-:Y:S05]  /*eee0*/  BSYNC B0 ;  /* 0x0000000000007941 */ /* 0x000fea0003800000 */
.L_x_18767:
[----:B------:R-:W0:Y:S02]  /*eef0*/  F2I.S64.TRUNC R2, R2 ;  /* 0x0000000200027311 */ /* 0x000e24000020d900 */
[----:B0-----:R-:W-:Y:S01]  /*ef00*/  PRMT R19, R2, 0x7610, R19 ;  /* 0x0000761002137816 */ /* 0x001fe20000000013 */
[----:B------:R-:W-:Y:S06]  /*ef10*/  BRA `(.L_x_18748) ;  /* 0x00000000009c7947 */ /* 0x000fec0003800000 */
.L_x_18760:
        /* <DEDUP_REMOVED lines=14> */
.L_x_18774:
[----:B------:R-:W-:Y:S05]  /*f000*/  BSYNC B0 ;  /* 0x0000000000007941 */ /* 0x000fea0003800000 */
.L_x_18773:
[----:B------:R-:W0:Y:S02]  /*f010*/  F2I.S64.TRUNC R2, R2 ;  /* 0x0000000200027311 */ /* 0x000e24000020d900 */
[----:B0-----:R-:W-:Y:S01]  /*f020*/  PRMT R19, R2, 0x7610, R19 ;  /* 0x0000761002137816 */ /* 0x001fe20000000013 */
[----:B------:R-:W-:Y:S06]  /*f030*/  BRA `(.L_x_18748) ;  /* 0x0000000000547947 */ /* 0x000fec0003800000 */
.L_x_18747:
        /* <DEDUP_REMOVED lines=16> */
.L_x_18775:
[----:B------:R-:W-:Y:S01]  /*f140*/  PRMT R19, RZ, 0x7610, R19 ;  /* 0x00007610ff137816 */ /* 0x000fe20000000013 */
[----:B------:R-:W-:Y:S06]  /*f150*/  BRA `(.L_x_18748) ;  /* 0x00000000000c7947 */ /* 0x000fec0003800000 */
.L_x_18772:
[----:B------:R0:W5:Y:S01]  /*f160*/  LDG.E.U8 R19, desc[UR36][R4.64] ;  /* 0x0000002404137981 */ /* 0x000162000c1e1100 */
[----:B------:R-:W-:Y:S05]  /*f170*/  BRA `(.L_x_18748) ;  /* 0x0000000000047947 */ /* 0x000fea0003800000 */
.L_x_18771:
[----:B------:R1:W5:Y:S02]  /*f180*/  LDG.E.U8 R19, desc[UR36][R4.64] ;  /* 0x0000002404137981 */ /* 0x000364000c1e1100 */
.L_x_18748:
        /* <DEDUP_REMOVED lines=17> */
.L_x_18779:
[----:B------:R1:W5:Y:S01]  /*f2a0*/  LDG.E.U8 R0, desc[UR36][R4.64] ;  /* 0x0000002404007981 */ /* 0x000362000c1e1100 */
[----:B------:R-:W-:Y:S05]  /*f2b0*/  BRA `(.L_x_18781) ;  /* 0x0000000c00647947 */ /* 0x000fea0003800000 */
.L_x_18778:
        /* <DEDUP_REMOVED lines=8> */
.L_x_18783:
[----:B------:R3:W5:Y:S01]  /*f340*/  LDG.E.U8 R0, desc[UR36][R4.64] ;  /* 0x0000002404007981 */ /* 0x000762000c1e1100 */
[----:B------:R-:W-:Y:S05]  /*f350*/  BRA `(.L_x_18781) ;  /* 0x0000000c003c7947 */ /* 0x000fea0003800000 */
.L_x_18782:
[----:B------:R4:W5:Y:S01]  /*f360*/  LDG.E.U16 R0, desc[UR36][R4.64] ;  /* 0x0000002404007981 */ /* 0x000962000c1e1500 */
[----:B------:R-:W-:Y:S05]  /*f370*/  BRA `(.L_x_18781) ;  /* 0x0000000c00347947 */ /* 0x000fea0003800000 */
.L_x_18777:
        /* <DEDUP_REMOVED lines=10> */
.L_x_18785:
[----:B------:R-:W2:Y:S02]  /*f420*/  LDG.E.U16 R2, desc[UR36][R4.64] ;  /* 0x0000002404027981 */ /* 0x000ea4000c1e1500 */
[----:B--2---:R-:W-:-:S06]  /*f430*/  HADD2.F32 R2, -RZ, R2.H0_H0 ;  /* 0x20000002ff027230 */ /* 0x004fcc0000004100 */
[----:B------:R-:W0:Y:S02]  /*f440*/  F2I.S64.TRUNC R2, R2 ;  /* 0x0000000200027311 */ /* 0x000e24000020d900 */
[----:B0-----:R-:W-:Y:S01]  /*f450*/  PRMT R0, R2, 0x7610, R0 ;  /* 0x0000761002007816 */ /* 0x001fe20000000000 */
[----:B------:R-:W-:Y:S06]  /*f460*/  BRA `(.L_x_18781) ;  /* 0x0000000800f87947 */ /* 0x000fec0003800000 */
.L_x_18784:
        /* <DEDUP_REMOVED lines=10> */
.L_x_18787:
[----:B------:R-:W2:Y:S02]  /*f510*/  LDG.E.U16 R4, desc[UR36][R4.64] ;  /* 0x0000002404047981 */ /* 0x000ea4000c1e1500 */
[----:B--2---:R-:W-:-:S06]  /*f520*/  HADD2.F32 R2, -RZ, R4.H0_H0 ;  /* 0x20000004ff027230 */ /* 0x004fcc0000004100 */
[----:B------:R-:W0:Y:S02]  /*f530*/  F2I.S64.TRUNC R2, R2 ;  /* 0x0000000200027311 */ /* 0x000e24000020d900 */
[----:B0-----:R-:W-:Y:S01]  /*f540*/  PRMT R0, R2, 0x7610, R0 ;  /* 0x0000761002007816 */ /* 0x001fe20000000000 */
[----:B------:R-:W-:Y:S06]  /*f550*/  BRA `(.L_x_18781) ;  /* 0x0000000800bc7947 */ /* 0x000fec0003800000 */
.L_x_18786:
[----:B------:R-:W2:Y:S02]  /*f560*/  LDG.E.64 R2, desc[UR36][R4.64] ;  /* 0x0000002404027981 */ /* 0x000ea4000c1e1b00 */
[----:B--2---:R-:W0:Y:S02]  /*f570*/  F2I.S64.F64.TRUNC R2, R2 ;  /* 0x0000000200027311 */ /* 0x004e24000030d900 */
[----:B0-----:R-:W-:Y:S01]  /*f580*/  PRMT R0, R2, 0x7610, R0 ;  /* 0x0000761002007816 */ /* 0x001fe20000000000 */
[----:B------:R-:W-:Y:S06]  /*f590*/  BRA `(.L_x_18781) ;  /* 0x0000000800ac7947 */ /* 0x000fec0003800000 */
.L_x_18776:
        /* <DEDUP_REMOVED lines=12> */
.L_x_18790:
[----:B------:R-:W2:Y:S02]  /*f660*/  LDG.E.64 R4, desc[UR36][R4.64] ;  /* 0x0000002404047981 */ /* 0x000ea4000c1e1b00 */
[----:B--2---:R-:W0:Y:S02]  /*f670*/  F2I.S64.F64.TRUNC R2, R4 ;  /* 0x0000000400027311 */ /* 0x004e24000030d900 */
[----:B0-----:R-:W-:Y:S01]  /*f680*/  PRMT R0, R2, 0x7610, R0 ;  /* 0x0000761002007816 */ /* 0x001fe20000000000 */
[----:B------:R-:W-:Y:S06]  /*f690*/  BRA `(.L_x_18781) ;  /* 0x00000008006c7947 */ /* 0x000fec0003800000 */
.L_x_18789:
        /* <DEDUP_REMOVED lines=28> */
.L_x_18792:
        /* <DEDUP_REMOVED lines=15> */
.L_x_18791:
[----:B------:R-:W2:Y:S02]  /*f950*/  LDG.E.U16 R2, desc[UR36][R4.64] ;  /* 0x0000002404027981 */ /* 0x000ea4000c1e1500 */
[----:B--2---:R-:W-:-:S06]  /*f960*/  IMAD.U32 R2, R2, 0x10000, RZ ;  /* 0x0001000002027824 */ /* 0x004fcc00078e00ff */
[----:B------:R-:W0:Y:S02]  /*f970*/  F2I.S64.TRUNC R2, R2 ;  /* 0x0000000200027311 */ /* 0x000e24000020d900 */
[----:B0-----:R-:W-:Y:S01]  /*f980*/  PRMT R0, R2, 0x7610, R0 ;  /* 0x0000761002007816 */ /* 0x001fe20000000000 */
[----:B------:R-:W-:Y:S06]  /*f990*/  BRA `(.L_x_18781) ;  /* 0x0000000400ac7947 */ /* 0x000fec0003800000 */
.L_x_18788:
        /* <DEDUP_REMOVED lines=10> */
.L_x_18795:
        /* <DEDUP_REMOVED lines=21> */
.L_x_18799:
[----:B------:R-:W-:Y:S05]  /*fb90*/  BSYNC B1 ;  /* 0x0000000000017941 */ /* 0x000fea0003800000 */
.L_x_18798:
[----:B------:R-:W-:Y:S01]  /*fba0*/  IMAD.SHL.U32 R2, R2, 0x100000, RZ ;  /* 0x0010000002027824 */ /* 0x000fe200078e00ff */
[----:B------:R-:W-:-:S04]  /*fbb0*/  LEA R3, R0, 0x3b800000, 0x17 ;  /* 0x3b80000000037811 */ /* 0x000fc800078eb8ff */
[----:B------:R-:W-:-:S07]  /*fbc0*/  LOP3.LUT R2, R3, R2, R4, 0xfe, !PT ;  /* 0x0000000203027212 */ /* 0x000fce00078efe04 */
.L_x_18797:
[----:B------:R-:W-:Y:S05]  /*fbd0*/  BSYNC B0 ;  /* 0x0000000000007941 */ /* 0x000fea0003800000 */
.L_x_18796:
[----:B------:R-:W0:Y:S02]  /*fbe0*/  F2I.S64.TRUNC R2, R2 ;  /* 0x0000000200027311 */ /* 0x000e24000020d900 */
[----:B0-----:R-:W-:Y:S01]  /*fbf0*/  PRMT R0, R2, 0x7610, R0 ;  /* 0x0000761002007816 */ /* 0x001fe20000000000 */
[----:B------:R-:W-:Y:S06]  /*fc00*/  BRA `(.L_x_18781) ;  /* 0x0000000400107947 */ /* 0x000fec0003800000 */
.L_x_18794:
        /* <DEDUP_REMOVED lines=21> */
.L_x_18803:
[----:B------:R-:W-:Y:S05]  /*fd60*/  BSYNC B1 ;  /* 0x0000000000017941 */ /* 0x000fea0003800000 */
.L_x_18802:
[----:B------:R-:W-:Y:S01]  /*fd70*/  IMAD.SHL.U32 R2, R2, 0x200000, RZ ;  /* 0x0020000002027824 */ /* 0x000fe200078e00ff */
[----:B------:R-:W-:-:S04]  /*fd80*/  LEA R3, R0, 0x37800000, 0x17 ;  /* 0x3780000000037811 */ /* 0x000fc800078eb8ff */
[----:B------:R-:W-:-:S07]  /*fd90*/  LOP3.LUT R2, R3, R2, R4, 0xfe, !PT ;  /* 0x0000000203027212 */ /* 0x000fce00078efe04 */
.L_x_18801:
[----:B------:R-:W-:Y:S05]  /*fda0*/  BSYNC B0 ;  /* 0x0000000000007941 */ /* 0x000fea0003800000 */
.L_x_18800:
[----:B------:R-:W0:Y:S02]  /*fdb0*/  F2I.S64.TRUNC R2, R2 ;  /* 0x0000000200027311 */ /* 0x000e24000020d900 */
[----:B0-----:R-:W-:Y:S01]  /*fdc0*/  PRMT R0, R2, 0x7610, R0 ;  /* 0x0000761002007816 */ /* 0x001fe20000000000 */
[----:B------:R-:W-:Y:S06]  /*fdd0*/  BRA `(.L_x_18781) ;  /* 0x00000000009c7947 */ /* 0x000fec0003800000 */
.L_x_18793:
        /* <DEDUP_REMOVED lines=14> */
.L_x_18807:
[----:B------:R-:W-:Y:S05]  /*fec0*/  BSYNC B0 ;  /* 0x0000000000007941 */ /* 0x000fea0003800000 */
.L_x_18806:
[----:B------:R-:W0:Y:S02]  /*fed0*/  F2I.S64.TRUNC R2, R2 ;  /* 0x0000000200027311 */ /* 0x000e24000020d900 */
[----:B0-----:R-:W-:Y:S01]  /*fee0*/  PRMT R0, R2, 0x7610, R0 ;  /* 0x0000761002007816 */ /* 0x001fe20000000000 */
[----:B------:R-:W-:Y:S06]  /*fef0*/  BRA `(.L_x_18781) ;  /* 0x0000000000547947 */ /* 0x000fec0003800000 */
.L_x_18780:
        /* <DEDUP_REMOVED lines=16> */
.L_x_18808:
[----:B------:R-:W-:Y:S01]  /*10000*/  PRMT R0, RZ, 0x7610, R0 ;  /* 0x00007610ff007816 */ /* 0x000fe20000000000 */
[----:B------:R-:W-:Y:S06]  /*10010*/  BRA `(.L_x_18781) ;  /* 0x00000000000c7947 */ /* 0x000fec0003800000 */
.L_x_18805:
[----:B------:R0:W5:Y:S01]  /*10020*/  LDG.E.U8 R0, desc[UR36][R4.64] ;  /* 0x0000002404007981 */ /* 0x000162000c1e1100 */
[----:B------:R-:W-:Y:S05]  /*10030*/  BRA `(.L_x_18781) ;  /* 0x0000000000047947 */ /* 0x000fea0003800000 */
.L_x_18804:
[----:B------:R0:W5:Y:S02]  /*10040*/  LDG.E.U8 R0, desc[UR36][R4.64] ;  /* 0x0000002404007981 */ /* 0x000164000c1e1100 */
.L_x_18781:
        /* <DEDUP_REMOVED lines=20> */
.L_x_18812:
[----:B------:R-:W-:Y:S01]  /*10190*/  STG.E.U8 desc[UR36][R16.64], R3 ;  /* 0x0000000310007986 */ /* 0x000fe2000c101124 */
[----:B------:R-:W-:Y:S05]  /*101a0*/  EXIT ;  /* 0x000000000000794d */ /* 0x000fea0003800000 */
.L_x_18811:
        /* <DEDUP_REMOVED lines=10> */
.L_x_18815:
[----:B------:R-:W-:-:S05]  /*10250*/  LOP3.LUT R3, R3, 0xff, RZ, 0xc0, !PT ;  /* 0x000000ff03037812 */ /* 0x000fca00078ec0ff */
[----:B------:R-:W-:Y:S01]  /*10260*/  STG.E desc[UR36][R16.64], R3 ;  /* 0x0000000310007986 */ /* 0x000fe2000c101924 */
[----:B------:R-:W-:Y:S05]  /*10270*/  EXIT ;  /* 0x000000000000794d */ /* 0x000fea0003800000 */
.L_x_18814:
[----:B------:R-:W-:-:S05]  /*10280*/  LOP3.LUT R3, R3, 0xff, RZ, 0xc0, !PT ;  /* 0x000000ff03037812 */ /* 0x000fca00078ec0ff */
[----:B------:R-:W-:Y:S01]  /*10290*/  STG.E.U16 desc[UR36][R16.64], R3 ;  /* 0x0000000310007986 */ /* 0x000fe2000c101524 */
[----:B------:R-:W-:Y:S05]  /*102a0*/  EXIT ;  /* 0x000000000000794d */ /* 0x000fea0003800000 */
.L_x_18810:
        /* <DEDUP_REMOVED lines=10> */
.L_x_18817:
[----:B------:R-:W-:-:S04]  /*10350*/  LOP3.LUT R3, R3, 0xff, RZ, 0xc0, !PT ;  /* 0x000000ff03037812 */ /* 0x000fc800078ec0ff */
[----:B------:R-:W0:Y:S02]  /*10360*/  I2F.U16 R0, R3 ;  /* 0x0000000300007306 */ /* 0x000e240000101000 */
[----:B0-----:R-:W-:-:S05]  /*10370*/  F2FP.F16.F32.PACK_AB R0, RZ, R0 ;  /* 0x00000000ff00723e */ /* 0x001fca00000000ff */
[----:B------:R-:W-:Y:S01]  /*10380*/  STG.E.U16 desc[UR36][R16.64], R0 ;  /* 0x0000000010007986 */ /* 0x000fe2000c101524 */
[----:B------:R-:W-:Y:S05]  /*10390*/  EXIT ;  /* 0x000000000000794d */ /* 0x000fea0003800000 */
.L_x_18816:
        /* <DEDUP_REMOVED lines=11> */
.L_x_18819:
[----:B------:R-:W-:-:S06]  /*10450*/  LOP3.LUT R3, R3, 0xff, RZ, 0xc0, !PT ;  /* 0x000000ff03037812 */ /* 0x000fcc00078ec0ff */
[----:B------:R-:W0:Y:S02]  /*10460*/  I2F.U16 R3, R3 ;  /* 0x0000000300037306 */ /* 0x000e240000101000 */
[----:B0-----:R-:W-:-:S04]  /*10470*/  F2FP.F16.F32.PACK_AB R3, RZ, R3 ;  /* 0x00000003ff03723e */ /* 0x001fc800000000ff */
[----:B------:R-:W-:-:S05]  /*10480*/  PRMT R3, R3, 0x5410, RZ ;  /* 0x0000541003037816 */ /* 0x000fca00000000ff */
[----:B------:R-:W-:Y:S01]  /*10490*/  STG.E desc[UR36][R16.64], R3 ;  /* 0x0000000310007986 */ /* 0x000fe2000c101924 */
[----:B------:R-:W-:Y:S05]  /*104a0*/  EXIT ;  /* 0x000000000000794d */ /* 0x000fea0003800000 */
.L_x_18818:
[----:B------:R-:W-:-:S06]  /*104b0*/  LOP3.LUT R3, R3, 0xff, RZ, 0xc0, !PT ;  /* 0x000000ff03037812 */ /* 0x000fcc00078ec0ff */
[----:B------:R-:W0:Y:S02]  /*104c0*/  I2F.F64.U16 R2, R3 ;  /* 0x0000000300027312 */ /* 0x000e240000101800 */
[----:B0-----:R-:W-:Y:S01]  /*104d0*/  STG.E.64 desc[UR36][R16.64], R2 ;  /* 0x0000000210007986 */ /* 0x001fe2000c101b24 */
[----:B------:R-:W-:Y:S05]  /*104e0*/  EXIT ;  /* 0x000000000000794d */ /* 0x000fea0003800000 */
.L_x_18809:
        /* <DEDUP_REMOVED lines=12> */
.L_x_18822:
[----:B------:R-:W-:Y:S02]  /*105b0*/  LOP3.LUT R4, R3, 0xff, RZ, 0xc0, !PT ;  /* 0x000000ff03047812 */ /* 0x000fe400078ec0ff */
[----:B------:R-:W-:-:S04]  /*105c0*/  CS2R R6, SRZ ;  /* 0x0000000000067805 */ /* 0x000fc8000001ff00 */
[----:B------:R-:W0:Y:S02]  /*105d0*/  I2F.F64.U16 R4, R4 ;  /* 0x0000000400047312 */ /* 0x000e240000101800 */
[----:B0-----:R-:W-:Y:S01]  /*105e0*/  STG.E.128 desc[UR36][R16.64], R4 ;  /* 0x0000000410007986 */ /* 0x001fe2000c101d24 */
[----:B------:R-:W-:Y:S05]  /*105f0*/  EXIT ;  /* 0x000000000000794d */ /* 0x000fea0003800000 */
.L_x_18821:
        /* <DEDUP_REMOVED lines=22> */
.L_x_18826:
[----:B------:R-:W-:Y:S05]  /*10760*/  BSYNC B0 ;  /* 0x0000000000007941 */ /* 0x000fea0003800000 */
.L_x_18825:
[----:B------:R-:W-:-:S05]  /*10770*/  LOP3.LUT R3, R0, R3, RZ, 0xfc, !PT ;  /* 0x0000000300037212 */ /* 0x000fca00078efcff */
[----:B------:R-:W-:Y:S01]  /*10780*/  STG.E.U8 desc[UR36][R16.64], R3 ;  /* 0x0000000310007986 */ /* 0x000fe2000c101124 */
[----:B------:R-:W-:Y:S05]  /*10790*/  EXIT ;  /* 0x000000000000794d */ /* 0x000fea0003800000 */
.L_x_18824:
        /* <DEDUP_REMOVED lines=14> */
.L_x_18828:
[----:B------:R-:W-:Y:S01]  /*10880*/  IMAD.MOV.U32 R0, RZ, RZ, 0x7f ;  /* 0x0000007fff007424 */ /* 0x000fe200078e00ff */
[----:B------:R-:W-:-:S04]  /*10890*/  ISETP.GT.U32.AND P0, PT, R2, 0x7f800000, PT ;  /* 0x7f8000000200780c */ /* 0x000fc80003f04070 */
[----:B------:R-:W-:-:S09]  /*108a0*/  SEL R0, R0, 0x7c, P0 ;  /* 0x0000007c00007807 */ /* 0x000fd20000000000 */
.L_x_18829:
[----:B------:R-:W-:Y:S05]  /*108b0*/  BSYNC B0 ;  /* 0x0000000000007941 */ /* 0x000fea0003800000 */
.L_x_18827:
[----:B------:R-:W-:-:S04]  /*108c0*/  LOP3.LUT R2, R3, 0x80000000, RZ, 0xc0, !PT ;  /* 0x8000000003027812 */ /* 0x000fc800078ec0ff */
[----:B------:R-:W-:-:S04]  /*108d0*/  SHF.R.U32.HI R3, RZ, 0x18, R2 ;  /* 0x00000018ff037819 */ /* 0x000fc80000011602 */
[----:B------:R-:W-:-:S05]  /*108e0*/  LOP3.LUT R3, R0, R3, RZ, 0xfc, !PT ;  /* 0x0000000300037212 */ /* 0x000fca00078efcff */
[----:B------:R-:W-:Y:S01]  /*108f0*/  STG.E.U8 desc[UR36][R16.64], R3 ;  /* 0x0000000310007986 */ /* 0x000fe2000c101124 */
[----:B------:R-:W-:Y:S05]  /*10900*/  EXIT ;  /* 0x000000000000794d */ /* 0x000fea0003800000 */
.L_x_18823:
[----:B------:R-:W-:-:S04]  /*10910*/  LOP3.LUT R3, R3, 0xff, RZ, 0xc0, !PT ;  /* 0x000000ff03037812 */ /* 0x000fc800078ec0ff */
[----:B------:R-:W0:Y:S02]  /*10920*/  I2F.U16 R0, R3 ;  /* 0x0000000300007306 */ /* 0x000e240000101000 */
[----:B0-----:R-:W-:-:S05]  /*10930*/  F2FP.BF16.F32.PACK_AB R0, RZ, R0 ;  /* 0x00000000ff00723e */ /* 0x001fca00000010ff */
[----:B------:R-:W-:Y:S01]  /*10940*/  STG.E.U16 desc[UR36][R16.64], R0 ;  /* 0x0000000010007986 */ /* 0x000fe2000c101524 */
[----:B------:R-:W-:Y:S05]  /*10950*/  EXIT ;  /* 0x000000000000794d */ /* 0x000fea0003800000 */
.L_x_18820:
        /* <DEDUP_REMOVED lines=11> */
.L_x_18832:
        /* <DEDUP_REMOVED lines=18> */
.L_x_18835:
[----:B------:R-:W-:-:S04]  /*10b30*/  LOP3.LUT R2, R3, 0x80000000, RZ, 0xc0, !PT ;  /* 0x8000000003027812 */ /* 0x000fc800078ec0ff */
[----:B------:R-:W-:-:S04]  /*10b40*/  SHF.R.U32.HI R3, RZ, 0x18, R2 ;  /* 0x00000018ff037819 */ /* 0x000fc80000011602 */
[----:B------:R-:W-:-:S04]  /*10b50*/  LOP3.LUT R0, R0, R3, RZ, 0xfc, !PT ;  /* 0x0000000300007212 */ /* 0x000fc800078efcff */
[----:B------:R-:W-:-:S07]  /*10b60*/  PRMT R8, R0, 0x7610, R8 ;  /* 0x0000761000087816 */ /* 0x000fce0000000008 */
.L_x_18834:
[----:B------:R-:W-:Y:S05]  /*10b70*/  BSYNC B0 ;  /* 0x0000000000007941 */ /* 0x000fea0003800000 */
.L_x_18833:
[----:B------:R-:W-:Y:S01]  /*10b80*/  STG.E.U8 desc[UR36][R16.64], R8 ;  /* 0x0000000810007986 */ /* 0x000fe2000c101124 */
[----:B------:R-:W-:Y:S05]  /*10b90*/  EXIT ;  /* 0x000000000000794d */ /* 0x000fea0003800000 */
.L_x_18831:
        /* <DEDUP_REMOVED lines=18> */
.L_x_18838:
[----:B------:R-:W-:-:S04]  /*10cc0*/  LOP3.LUT R2, R3, 0x80000000, RZ, 0xc0, !PT ;  /* 0x8000000003027812 */ /* 0x000fc800078ec0ff */
[----:B------:R-:W-:-:S04]  /*10cd0*/  SHF.R.U32.HI R3, RZ, 0x18, R2 ;  /* 0x00000018ff037819 */ /* 0x000fc80000011602 */
[----:B------:R-:W-:-:S04]  /*10ce0*/  LOP3.LUT R0, R0, R3, RZ, 0xfc, !PT ;  /* 0x0000000300007212 */ /* 0x000fc800078efcff */
[----:B------:R-:W-:-:S07]  /*10cf0*/  PRMT R8, R0, 0x7610, R8 ;  /* 0x0000761000087816 */ /* 0x000fce0000000008 */
.L_x_18837:
[----:B------:R-:W-:Y:S05]  /*10d00*/  BSYNC B0 ;  /* 0x0000000000007941 */ /* 0x000fea0003800000 */
.L_x_18836:
[----:B------:R-:W-:Y:S01]  /*10d10*/  STG.E.U8 desc[UR36][R16.64], R8 ;  /* 0x0000000810007986 */ /* 0x000fe2000c101124 */
[----:B------:R-:W-:Y:S05]  /*10d20*/  EXIT ;  /* 0x000000000000794d */ /* 0x000fea0003800000 */
.L_x_18830:
        /* <DEDUP_REMOVED lines=23> */
.L_x_18813:
        /* <DEDUP_REMOVED lines=16> */
.L_x_18841:
[----:B------:R-:W-:Y:S05]  /*10fa0*/  EXIT ;  /* 0x000000000000794d */ /* 0x000fea0003800000 */
.L_x_18840:
[----:B------:R-:W-:Y:S01]  /*10fb0*/  LOP3.LUT R2, R3, 0xff, RZ, 0xc0, !PT ;  /* 0x000000ff03027812 */ /* 0x000fe200078ec0ff */
[----:B------:R-:W-:-:S05]  /*10fc0*/  IMAD.MOV.U32 R3, RZ, RZ, RZ ;  /* 0x000000ffff037224 */ /* 0x000fca00078e00ff */
[----:B------:R-:W-:Y:S01]  /*10fd0*/  STG.E.64 desc[UR36][R16.64], R2 ;  /* 0x0000000210007986 */ /* 0x000fe2000c101b24 */
[----:B------:R-:W-:Y:S05]  /*10fe0*/  EXIT ;  /* 0x000000000000794d */ /* 0x000fea0003800000 */
.L_x_18839:
[----:B------:R-:W-:-:S05]  /*10ff0*/  LOP3.LUT R3, R3, 0xff, RZ, 0xc0, !PT ;  /* 0x000000ff03037812 */ /* 0x000fca00078ec0ff */
[----:B------:R-:W-:Y:S01]  /*11000*/  STG.E desc[UR36][R16.64], R3 ;  /* 0x0000000310007986 */ /* 0x000fe2000c101924 */
[----:B------:R-:W-:Y:S05]  /*11010*/  EXIT ;  /* 0x000000000000794d */ /* 0x000fea0003800000 */
.L_x_18842:
        /* <DEDUP_REMOVED lines=14> */
.L_x_20680:


//--------------------- .text._ZN2at6native27unrolled_elementwise_kernelINS0_13BinaryFunctorIhhhZZZNS0_18lshift_kernel_cudaERNS_18TensorIteratorBaseEENKUlvE_clEvENKUlvE_clEvEUlhhE_EESt5arrayIPcLm3EELi4E23TrivialOffsetCalculatorILi2EjESC_ILi1EjENS0_6memory12LoadWithCastILi2EEENSF_13StoreWithCastILi1EEEEEviT_T0_T2_T3_T4_T5_ --------------------------
	.section	.text._ZN2at6native27unrolled_elementwise_kernelINS0_13BinaryFunctorIhhhZZZNS0_18lshift_kernel_cudaERNS_18TensorIteratorBaseEENKUlvE_clEvENKUlvE_clEvEUlhhE_EESt5arrayIPcLm3EELi4E23TrivialOffsetCalculatorILi2EjESC_ILi1EjENS0_6memory12LoadWithCastILi2EEENSF_13StoreWithCastILi1EEEEEviT_T0_T2_T3_T4_T5_,"ax",@progbits
	.align	128
        .global         _ZN2at6native27unrolled_elementwise_kernelINS0_13BinaryFunctorIhhhZZZNS0_18lshift_kernel_cudaERNS_18TensorIteratorBaseEENKUlvE_clEvENKUlvE_clEvEUlhhE_EESt5arrayIPcLm3EELi4E23TrivialOffsetCalculatorILi2EjESC_ILi1EjENS0_6memory12LoadWithCastILi2EEENSF_13StoreWithCastILi1EEEEEviT_T0_T2_T3_T4_T5_
        .type           _ZN2at6native27unrolled_elementwise_kernelINS0_13BinaryFunctorIhhhZZZNS0_18lshift_kernel_cudaERNS_18TensorIteratorBaseEENKUlvE_clEvENKUlvE_clEvEUlhhE_EESt5arrayIPcLm3EELi4E23TrivialOffsetCalculatorILi2EjESC_ILi1EjENS0_6memory12LoadWithCastILi2EEENSF_13StoreWithCastILi1EEEEEviT_T0_T2_T3_T4_T5_,@function
        .size           _ZN2at6native27unrolled_elementwise_kernelINS0_13BinaryFunctorIhhhZZZNS0_18lshift_kernel_cudaERNS_18TensorIteratorBaseEENKUlvE_clEvENKUlvE_clEvEUlhhE_EESt5arrayIPcLm3EELi4E23TrivialOffsetCalculatorILi2EjESC_ILi1EjENS0_6memory12LoadWithCastILi2EEENSF_13StoreWithCastILi1EEEEEviT_T0_T2_T3_T4_T5_,(.L_x_20681 - _ZN2at6native27unrolled_elementwise_kernelINS0_13BinaryFunctorIhhhZZZNS0_18lshift_kernel_cudaERNS_18TensorIteratorBaseEENKUlvE_clEvENKUlvE_clEvEUlhhE_EESt5arrayIPcLm3EELi4E23TrivialOffsetCalculatorILi2EjESC_ILi1EjENS0_6memory12LoadWithCastILi2EEENSF_13StoreWithCastILi1EEEEEviT_T0_T2_T3_T4_T5_)
        .other          _ZN2at6native27unrolled_elementwise_kernelINS0_13BinaryFunctorIhhhZZZNS0_18lshift_kernel_cudaERNS_18TensorIteratorBaseEENKUlvE_clEvENKUlvE_clEvEUlhhE_EESt5arrayIPcLm3EELi4E23TrivialOffsetCalculatorILi2EjESC_ILi1EjENS0_6memory12LoadWithCastILi2EEENSF_13StoreWithCastILi1EEEEEviT_T0_T2_T3_T4_T5_,@"STO_CUDA_ENTRY STV_DEFAULT"
_ZN2at6native27unrolled_elementwise_kernelINS0_13BinaryFunctorIhhhZZZNS0_18lshift_kernel_cudaERNS_18TensorIteratorBaseEENKUlvE_clEvENKUlvE_clEvEUlhhE_EESt5arrayIPcLm3EELi4E23TrivialOffsetCalculatorILi2EjESC_ILi1EjENS0_6memory12LoadWithCastILi2EEENSF_13StoreWithCastILi1EEEEEviT_T0_T2_T3_T4_T5_:
.text._ZN2at6native27unrolled_elementwise_kernelINS0_13BinaryFunctorIhhhZZZNS0_18lshift_kernel_cudaERNS_18TensorIteratorBaseEENKUlvE_clEvENKUlvE_clEvEUlhhE_EESt5arrayIPcLm3EELi4E23TrivialOffsetCalculatorILi2EjESC_ILi1EjENS0_6memory12LoadWithCastILi2EEENSF_13StoreWithCastILi1EEEEEviT_T0_T2_T3_T4_T5_:
        /* <DEDUP_REMOVED lines=33> */
.L_x_18848:
[----:B------:R3:W5:Y:S01]  /*0210*/  LDG.E.U8 R25, desc[UR36][R6.64] ;  /* 0x0000002406197981 */ /* 0x000762000c1e1100 */
[----:B------:R-:W-:Y:S05]  /*0220*/  BRA `(.L_x_18850) ;  /* 0x0000000c00687947 */ /* 0x000fea0003800000 */
.L_x_18847:
        /* <DEDUP_REMOVED lines=8> */
.L_x_18852:
[----:B------:R1:W5:Y:S01]  /*02b0*/  LDG.E.U8 R25, desc[UR36][R6.64] ;  /* 0x0000002406197981 */ /* 0x000362000c1e1100 */
[----:B------:R-:W-:Y:S05]  /*02c0*/  BRA `(.L_x_18850) ;  /* 0x0000000c00407947 */ /* 0x000fea0003800000 */
.L_x_18851:
[----:B------:R2:W5:Y:S01]  /*02d0*/  LDG.E.U16 R25, desc[UR36][R6.64] ;  /* 0x0000002406197981 */ /* 0x000562000c1e1500 */
[----:B------:R-:W-:Y:S05]  /*02e0*/  BRA `(.L_x_18850) ;  /* 0x0000000c00387947 */ /* 0x000fea0003800000 */
.L_x_18846:
        /* <DEDUP_REMOVED lines=10> */
.L_x_18854:
[----:B------:R-:W2:Y:S02]  /*0390*/  LDG.E.U16 R4, desc[UR36][R6.64] ;  /* 0x0000002406047981 */ /* 0x000ea4000c1e1500 */
[----:B--2---:R-:W-:-:S06]  /*03a0*/  HADD2.F32 R4, -RZ, R4.H0_H0 ;  /* 0x20000004ff047230 */ /* 0x004fcc0000004100 */
[----:B------:R-:W0:Y:S02]  /*03b0*/  F2I.S64.TRUNC R4, R4 ;  /* 0x0000000400047311 */ /* 0x000e24000020d900 */
[----:B0-----:R-:W-:Y:S01]  /*03c0*/  PRMT R25, R4, 0x7610, R25 ;  /* 0x0000761004197816 */ /* 0x001fe20000000019 */
[----:B------:R-:W-:Y:S06]  /*03d0*/  BRA `(.L_x_18850) ;  /* 0x0000000800fc7947 */ /* 0x000fec0003800000 */
.L_x_18853:
        /* <DEDUP_REMOVED lines=10> */
.L_x_18856:
[----:B------:R-:W2:Y:S02]  /*0480*/  LDG.E.U16 R6, desc[UR36][R6.64] ;  /* 0x0000002406067981 */ /* 0x000ea4000c1e1500 */
[----:B--2---:R-:W-:-:S06]  /*0490*/  HADD2.F32 R4, -RZ, R6.H0_H0 ;  /* 0x20000006ff047230 */ /* 0x004fcc0000004100 */
[----:B------:R-:W0:Y:S02]  /*04a0*/  F2I.S64.TRUNC R4, R4 ;  /* 0x0000000400047311 */ /* 0x000e24000020d900 */
[----:B0-----:R-:W-:Y:S01]  /*04b0*/  PRMT R25, R4, 0x7610, R25 ;  /* 0x0000761004197816 */ /* 0x001fe20000000019 */
[----:B------:R-:W-:Y:S06]  /*04c0*/  BRA `(.L_x_18850) ;  /* 0x0000000800c07947 */ /* 0x000fec0003800000 */
.L_x_18855:
[----:B------:R-:W2:Y:S02]  /*04d0*/  LDG.E.64 R4, desc[UR36][R6.64] ;  /* 0x0000002406047981 */ /* 0x000ea4000c1e1b00 */
[----:B--2---:R-:W0:Y:S02]  /*04e0*/  F2I.S64.F64.TRUNC R4, R4 ;  /* 0x0000000400047311 */ /* 0x004e24000030d900 */
[----:B0-----:R-:W-:Y:S01]  /*04f0*/  PRMT R25, R4, 0x7610, R25 ;  /* 0x0000761004197816 */ /* 0x001fe20000000019 */
[----:B------:R-:W-:Y:S06]  /*0500*/  BRA `(.L_x_18850) ;  /* 0x0000000800b07947 */ /* 0x000fec0003800000 */
.L_x_18845:
        /* <DEDUP_REMOVED lines=12> */
.L_x_18859:
[----:B------:R-:W2:Y:S02]  /*05d0*/  LDG.E.64 R6, desc[UR36][R6.64] ;  /* 0x0000002406067981 */ /* 0x000ea4000c1e1b00 */
[----:B--2---:R-:W0:Y:S02]  /*05e0*/  F2I.S64.F64.TRUNC R4, R6 ;  /* 0x0000000600047311 */ /* 0x004e24000030d900 */
[----:B0-----:R-:W-:Y:S01]  /*05f0*/  PRMT R25, R4, 0x7610, R25 ;  /* 0x0000761004197816 */ /* 0x001fe20000000019 */
[----:B------:R-:W-:Y:S06]  /*0600*/  BRA `(.L_x_18850) ;  /* 0x0000000800707947 */ /* 0x000fec0003800000 */
.L_x_18858:
        /* <DEDUP_REMOVED lines=28> */
.L_x_18861:
        /* <DEDUP_REMOVED lines=16> */
.L_x_18860:
[----:B------:R-:W2:Y:S02]  /*08d0*/  LDG.E.U16 R4, desc[UR36][R6.64] ;  /* 0x0000002406047981 */ /* 0x000ea4000c1e1500 */
[----:B--2---:R-:W-:-:S06]  /*08e0*/  IMAD.U32 R4, R4, 0x10000, RZ ;  /* 0x0001000004047824 */ /* 0x004fcc00078e00ff */
[----:B------:R-:W0:Y:S02]  /*08f0*/  F2I.S64.TRUNC R4, R4 ;  /* 0x0000000400047311 */ /* 0x000e24000020d900 */
[----:B0-----:R-:W-:Y:S01]  /*0900*/  PRMT R25, R4, 0x7610, R25 ;  /* 0x0000761004197816 */ /* 0x001fe20000000019 */
[----:B------:R-:W-:Y:S06]  /*0910*/  BRA `(.L_x_18850) ;  /* 0x0000000400ac7947 */ /* 0x000fec0003800000 */
.L_x_18857:
        /* <DEDUP_REMOVED lines=10> */
.L_x_18864:
        /* <DEDUP_REMOVED lines=21> */
.L_x_18868:
[----:B------:R-:W-:Y:S05]  /*0b10*/  BSYNC B1 ;  /* 0x0000000000017941 */ /* 0x000fea0003800000 */
.L_x_18867:
[----:B------:R-:W-:Y:S01]  /*0b20*/  IMAD.SHL.U32 R3, R3, 0x100000, RZ ;  /* 0x0010000003037824 */ /* 0x000fe200078e00ff */
[----:B------:R-:W-:-:S04]  /*0b30*/  LEA R5, R0, 0x3b800000, 0x17 ;  /* 0x3b80000000057811 */ /* 0x000fc800078eb8ff */
[----:B------:R-:W-:-:S07]  /*0b40*/  LOP3.LUT R4, R5, R3, R6, 0xfe, !PT ;  /* 0x0000000305047212 */ /* 0x000fce00078efe06 */
.L_x_18866:
[----:B------:R-:W-:Y:S05]  /*0b50*/  BSYNC B0 ;  /* 0x0000000000007941 */ /* 0x000fea0003800000 */
.L_x_18865:
[----:B------:R-:W0:Y:S02]  /*0b60*/  F2I.S64.TRUNC R4, R4 ;  /* 0x0000000400047311 */ /* 0x000e24000020d900 */
[----:B0-----:R-:W-:Y:S01]  /*0b70*/  PRMT R25, R4, 0x7610, R25 ;  /* 0x0000761004197816 */ /* 0x001fe20000000019 */
[----:B------:R-:W-:Y:S06]  /*0b80*/  BRA `(.L_x_18850) ;  /* 0x0000000400107947 */ /* 0x000fec0003800000 */
.L_x_18863:
        /* <DEDUP_REMOVED lines=21> */
.L_x_18872:
[----:B------:R-:W-:Y:S05]  /*0ce0*/  BSYNC B1 ;  /* 0x0000000000017941 */ /* 0x000fea0003800000 */
.L_x_18871:
[----:B------:R-:W-:Y:S01]  /*0cf0*/  IMAD.SHL.U32 R3, R3, 0x200000, RZ ;  /* 0x0020000003037824 */ /* 0x000fe200078e00ff */
[----:B------:R-:W-:-:S04]  /*0d00*/  LEA R5, R0, 0x37800000, 0x17 ;  /* 0x3780000000057811 */ /* 0x000fc800078eb8ff */
[----:B------:R-:W-:-:S07]  /*0d10*/  LOP3.LUT R4, R5, R3, R6, 0xfe, !PT ;  /* 0x0000000305047212 */ /* 0x000fce00078efe06 */
.L_x_18870:
[----:B------:R-:W-:Y:S05]  /*0d20*/  BSYNC B0 ;  /* 0x0000000000007941 */ /* 0x000fea0003800000 */
.L_x_18869:
[----:B------:R-:W0:Y:S02]  /*0d30*/  F2I.S64.TRUNC R4, R4 ;  /* 0x0000000400047311 */ /* 0x000e24000020d900 */
[----:B0-----:R-:W-:Y:S01]  /*0d40*/  PRMT R25, R4, 0x7610, R25 ;  /* 0x0000761004197816 */ /* 0x001fe20000000019 */
[----:B------:R-:W-:Y:S06]  /*0d50*/  BRA `(.L_x_18850) ;  /* 0x00000000009c7947 */ /* 0x000fec0003800000 */
.L_x_18862:
        /* <DEDUP_REMOVED lines=14> */
.L_x_18876:
[----:B------:R-:W-:Y:S05]  /*0e40*/  BSYNC B0 ;  /* 0x0000000000007941 */ /* 0x000fea0003800000 */
.L_x_18875:
[----:B------:R-:W0:Y:S02]  /*0e50*/  F2I.S64.TRUNC R4, R4 ;  /* 0x0000000400047311 */ /* 0x000e24000020d900 */
[----:B0-----:R-:W-:Y:S01]  /*0e60*/  PRMT R25, R4, 0x7610, R25 ;  /* 0x0000761004197816 */ /* 0x001fe20000000019 */
[----:B------:R-:W-:Y:S06]  /*0e70*/  BRA `(.L_x_18850) ;  /* 0x0000000000547947 */ /* 0x000fec0003800000 */
.L_x_18849:
        /* <DEDUP_REMOVED lines=16> */
.L_x_18877:
[----:B------:R-:W-:Y:S01]  /*0f80*/  PRMT R25, RZ, 0x7610, R25 ;  /* 0x00007610ff197816 */ /* 0x000fe20000000019 */
[----:B------:R-:W-:Y:S06]  /*0f90*/  BRA `(.L_x_18850) ;  /* 0x00000000000c7947 */ /* 0x000fec0003800000 */
.L_x_18874:
[----:B------:R0:W5:Y:S01]  /*0fa0*/  LDG.E.U8 R25, desc[UR36][R6.64] ;  /* 0x0000002406197981 */ /* 0x000162000c1e1100 */
[----:B------:R-:W-:Y:S05]  /*0fb0*/  BRA `(.L_x_18850) ;  /* 0x0000000000047947 */ /* 0x000fea0003800000 */
.L_x_18873:
[----:B------:R0:W5:Y:S02]  /*0fc0*/  LDG.E.U8 R25, desc[UR36][R6.64] ;  /* 0x0000002406197981 */ /* 0x000164000c1e1100 */
.L_x_18850:
        /* <DEDUP_REMOVED lines=18> */
.L_x_18881:
[----:B------:R1:W5:Y:S01]  /*10f0*/  LDG.E.U8 R17, desc[UR36][R6.64] ;  /* 0x0000002406117981 */ /* 0x000362000c1e1100 */
[----:B------:R-:W-:Y:S05]  /*1100*/  BRA `(.L_x_18883) ;  /* 0x0000000c00647947 */ /* 0x000fea0003800000 */
.L_x_18880:
        /* <DEDUP_REMOVED lines=8> */
.L_x_18885:
[----:B------:R3:W5:Y:S01]  /*1190*/  LDG.E.U8 R17, desc[UR36][R6.64] ;  /* 0x0000002406117981 */ /* 0x000762000c1e1100 */
[----:B------:R-:W-:Y:S05]  /*11a0*/  BRA `(.L_x_18883) ;  /* 0x0000000c003c7947 */ /* 0x000fea0003800000 */
.L_x_18884:
[----:B------:R2:W5:Y:S01]  /*11b0*/  LDG.E.U16 R17, desc[UR36][R6.64] ;  /* 0x0000002406117981 */ /* 0x000562000c1e1500 */
[----:B------:R-:W-:Y:S05]  /*11c0*/  BRA `(.L_x_18883) ;  /* 0x0000000c00347947 */ /* 0x000fea0003800000 */
.L_x_18879:
        /* <DEDUP_REMOVED lines=10> */
.L_x_18887:
[----:B------:R-:W2:Y:S02]  /*1270*/  LDG.E.U16 R4, desc[UR36][R6.64] ;  /* 0x0000002406047981 */ /* 0x000ea4000c1e1500 */
[----:B--2---:R-:W-:-:S06]  /*1280*/  HADD2.F32 R4, -RZ, R4.H0_H0 ;  /* 0x20000004ff047230 */ /* 0x004fcc0000004100 */
[----:B------:R-:W0:Y:S02]  /*1290*/  F2I.S64.TRUNC R4, R4 ;  /* 0x0000000400047311 */ /* 0x000e24000020d900 */
[----:B0-----:R-:W-:Y:S01]  /*12a0*/  PRMT R17, R4, 0x7610, R17 ;  /* 0x0000761004117816 */ /* 0x001fe20000000011 */
[----:B------:R-:W-:Y:S06]  /*12b0*/  BRA `(.L_x_18883) ;  /* 0x0000000800f87947 */ /* 0x000fec0003800000 */
.L_x_18886:
        /* <DEDUP_REMOVED lines=10> */
.L_x_18889:
[----:B------:R-:W2:Y:S02]  /*1360*/  LDG.E.U16 R6, desc[UR36][R6.64] ;  /* 0x0000002406067981 */ /* 0x000ea4000c1e1500 */
[----:B--2---:R-:W-:-:S06]  /*1370*/  HADD2.F32 R4, -RZ, R6.H0_H0 ;  /* 0x20000006ff047230 */ /* 0x004fcc0000004100 */
[----:B------:R-:W0:Y:S02]  /*1380*/  F2I.S64.TRUNC R4, R4 ;  /* 0x0000000400047311 */ /* 0x000e24000020d900 */
[----:B0-----:R-:W-:Y:S01]  /*1390*/  PRMT R17, R4, 0x7610, R17 ;  /* 0x0000761004117816 */ /* 0x001fe20000000011 */
[----:B------:R-:W-:Y:S06]  /*13a0*/  BRA `(.L_x_18883) ;  /* 0x0000000800bc7947 */ /* 0x000fec0003800000 */
.L_x_18888:
[----:B------:R-:W2:Y:S02]  /*13b0*/  LDG.E.64 R4, desc[UR36][R6.64] ;  /* 0x0000002406047981 */ /* 0x000ea4000c1e1b00 */
[----:B--2---:R-:W0:Y:S02]  /*13c0*/  F2I.S64.F64.TRUNC R4, R4 ;  /* 0x0000000400047311 */ /* 0x004e24000030d900 */
[----:B0-----:R-:W-:Y:S01]  /*13d0*/  PRMT R17, R4, 0x7610, R17 ;  /* 0x0000761004117816 */ /* 0x001fe20000000011 */
[----:B------:R-:W-:Y:S06]  /*13e0*/  BRA `(.L_x_18883) ;  /* 0x0000000800ac7947 */ /* 0x000fec0003800000 */
.L_x_18878:
        /* <DEDUP_REMOVED lines=12> */
.L_x_18892:
[----:B------:R-:W2:Y:S02]  /*14b0*/  LDG.E.64 R6, desc[UR36][R6.64] ;  /* 0x0000002406067981 */ /* 0x000ea4000c1e1b00 */
[----:B--2---:R-:W0:Y:S02]  /*14c0*/  F2I.S64.F64.TRUNC R4, R6 ;  /* 0x0000000600047311 */ /* 0x004e24000030d900 */
[----:B0-----:R-:W-:Y:S01]  /*14d0*/  PRMT R17, R4, 0x7610, R17 ;  /* 0x0000761004117816 */ /* 0x001fe20000000011 */
[----:B------:R-:W-:Y:S06]  /*14e0*/  BRA `(.L_x_18883) ;  /* 0x00000008006c7947 */ /* 0x000fec0003800000 */
.L_x_18891:
        /* <DEDUP_REMOVED lines=28> */
.L_x_18894:
        /* <DEDUP_REMOVED lines=15> */
.L_x_18893:
[----:B------:R-:W2:Y:S02]  /*17a0*/  LDG.E.U16 R4, desc[UR36][R6.64] ;  /* 0x0000002406047981 */ /* 0x000ea4000c1e1500 */
[----:B--2---:R-:W-:-:S06]  /*17b0*/  IMAD.U32 R4, R4, 0x10000, RZ ;  /* 0x0001000004047824 */ /* 0x004fcc00078e00ff */
[----:B------:R-:W0:Y:S02]  /*17c0*/  F2I.S64.TRUNC R4, R4 ;  /* 0x0000000400047311 */ /* 0x000e24000020d900 */
[----:B0-----:R-:W-:Y:S01]  /*17d0*/  PRMT R17, R4, 0x7610, R17 ;  /* 0x0000761004117816 */ /* 0x001fe20000000011 */
[----:B------:R-:W-:Y:S06]  /*17e0*/  BRA `(.L_x_18883) ;  /* 0x0000000400ac7947 */ /* 0x000fec0003800000 */
.L_x_18890:
        /* <DEDUP_REMOVED lines=10> */
.L_x_18897:
        /* <DEDUP_REMOVED lines=21> */
.L_x_18901:
[----:B------:R-:W-:Y:S05]  /*19e0*/  BSYNC B1 ;  /* 0x0000000000017941 */ /* 0x000fea0003800000 */
.L_x_18900:
[----:B------:R-:W-:Y:S01]  /*19f0*/  IMAD.SHL.U32 R3, R3, 0x100000, RZ ;  /* 0x0010000003037824 */ /* 0x000fe200078e00ff */
[----:B------:R-:W-:-:S04]  /*1a00*/  LEA R5, R0, 0x3b800000, 0x17 ;  /* 0x3b80000000057811 */ /* 0x000fc800078eb8ff */
[----:B------:R-:W-:-:S07]  /*1a10*/  LOP3.LUT R4, R5, R3, R6, 0xfe, !PT ;  /* 0x0000000305047212 */ /* 0x000fce00078efe06 */
.L_x_18899:
[----:B------:R-:W-:Y:S05]  /*1a20*/  BSYNC B0 ;  /* 0x0000000000007941 */ /* 0x000fea0003800000 */
.L_x_18898:
[----:B------:R-:W0:Y:S02]  /*1a30*/  F2I.S64.TRUNC R4, R4 ;  /* 0x0000000400047311 */ /* 0x000e24000020d900 */
[----:B0-----:R-:W-:Y:S01]  /*1a40*/  PRMT R17, R4, 0x7610, R17 ;  /* 0x0000761004117816 */ /* 0x001fe20000000011 */
[----:B------:R-:W-:Y:S06]  /*1a50*/  BRA `(.L_x_18883) ;  /* 0x0000000400107947 */ /* 0x000fec0003800000 */
.L_x_18896:
        /* <DEDUP_REMOVED lines=21> */
.L_x_18905:
[----:B------:R-:W-:Y:S05]  /*1bb0*/  BSYNC B1 ;  /* 0x0000000000017941 */ /* 0x000fea0003800000 */
.L_x_18904:
[----:B------:R-:W-:Y:S01]  /*1bc0*/  IMAD.SHL.U32 R3, R3, 0x200000, RZ ;  /* 0x0020000003037824 */ /* 0x000fe200078e00ff */
[----:B------:R-:W-:-:S04]  /*1bd0*/  LEA R5, R0, 0x37800000, 0x17 ;  /* 0x3780000000057811 */ /* 0x000fc800078eb8ff */
[----:B------:R-:W-:-:S07]  /*1be0*/  LOP3.LUT R4, R5, R3, R6, 0xfe, !PT ;  /* 0x0000000305047212 */ /* 0x000fce00078efe06 */
.L_x_18903:
[----:B------:R-:W-:Y:S05]  /*1bf0*/  BSYNC B0 ;  /* 0x0000000000007941 */ /* 0x000fea0003800000 */
.L_x_18902:
[----:B------:R-:W0:Y:S02]  /*1c00*/  F2I.S64.TRUNC R4, R4 ;  /* 0x0000000400047311 */ /* 0x000e24000020d900 */
[----:B0-----:R-:W-:Y:S01]  /*1c10*/  PRMT R17, R4, 0x7610, R17 ;  /* 0x0000761004117816 */ /* 0x001fe20000000011 */
[----:B------:R-:W-:Y:S06]  /*1c20*/  BRA `(.L_x_18883) ;  /* 0x00000000009c7947 */ /* 0x000fec0003800000 */
.L_x_18895:
        /* <DEDUP_REMOVED lines=14> */
.L_x_18909:
[----:B------:R-:W-:Y:S05]  /*1d10*/  BSYNC B0 ;  /* 0x0000000000007941 */ /* 0x000fea0003800000 */
.L_x_18908:
[----:B------:R-:W0:Y:S02]  /*1d20*/  F2I.S64.TRUNC R4, R4 ;  /* 0x0000000400047311 */ /* 0x000e24000020d900 */
[----:B0-----:R-:W-:Y:S01]  /*1d30*/  PRMT R17, R4, 0x7610, R17 ;  /* 0x0000761004117816 */ /* 0x001fe20000000011 */
[----:B------:R-:W-:Y:S06]  /*1d40*/  BRA `(.L_x_18883) ;  /* 0x0000000000547947 */ /* 0x000fec0003800000 */
.L_x_18882:
        /* <DEDUP_REMOVED lines=16> */
.L_x_18910:
[----:B------:R-:W-:Y:S01]  /*1e50*/  PRMT R17, RZ, 0x7610, R17 ;  /* 0x00007610ff117816 */ /* 0x000fe20000000011 */
[----:B------:R-:W-:Y:S06]  /*1e60*/  BRA `(.L_x_18883) ;  /* 0x00000000000c7947 */ /* 0x000fec0003800000 */
.L_x_18907:
[----:B------:R0:W5:Y:S01]  /*1e70*/  LDG.E.U8 R17, desc[UR36][R6.64] ;  /* 0x0000002406117981 */ /* 0x000162000c1e1100 */
[----:B------:R-:W-:Y:S05]  /*1e80*/  BRA `(.L_x_18883) ;  /* 0x0000000000047947 */ /* 0x000fea0003800000 */
.L_x_18906:
[----:B------:R0:W5:Y:S02]  /*1e90*/  LDG.E.U8 R17, desc[UR36][R6.64] ;  /* 0x0000002406117981 */ /* 0x000164000c1e1100 */
.L_x_18883:
[----:B------:R-:W1:Y:S02]  /*1ea0*/  S2R R23, SR_TID.X ;  /* 0x0000000000177919 */ /* 0x000e640000002100 */
[----:B-1----:R-:W-:-:S07]  /*1eb0*/  VIADD R23, R23, 0x80 ;  /* 0x0000008017177836 */ /* 0x002fce0000000000 */
.L_x_18844:
[----:B------:R-:W-:Y:S05]  /*1ec0*/  BSYNC B6 ;  /* 0x0000000000067941 */ /* 0x000fea0003800000 */
.L_x_18843:
        /* <DEDUP_REMOVED lines=23> */
.L_x_18916:
[----:B------:R3:W5:Y:S01]  /*2040*/  LDG.E.U8 R22, desc[UR36][R6.64] ;  /* 0x0000002406167981 */ /* 0x000762000c1e1100 */
[----:B------:R-:W-:Y:S05]  /*2050*/  BRA `(.L_x_18918) ;  /* 0x0000000c00647947 */ /* 0x000fea0003800000 */
.L_x_18915:
        /* <DEDUP_REMOVED lines=8> */
.L_x_18920:
[----:B------:R0:W5:Y:S01]  /*20e0*/  LDG.E.U8 R22, desc[UR36][R6.64] ;  /* 0x0000002406167981 */ /* 0x000162000c1e1100 */
[----:B------:R-:W-:Y:S05]  /*20f0*/  BRA `(.L_x_18918) ;  /* 0x0000000c003c7947 */ /* 0x000fea0003800000 */
.L_x_18919:
[----:B------:R0:W5:Y:S01]  /*2100*/  LDG.E.U16 R22, desc[UR36][R6.64] ;  /* 0x0000002406167981 */ /* 0x000162000c1e1500 */
[----:B------:R-:W-:Y:S05]  /*2110*/  BRA `(.L_x_18918) ;  /* 0x0000000c00347947 */ /* 0x000fea0003800000 */
.L_x_18914:
        /* <DEDUP_REMOVED lines=10> */
.L_x_18922:
[----:B------:R-:W2:Y:S02]  /*21c0*/  LDG.E.U16 R4, desc[UR36][R6.64] ;  /* 0x0000002406047981 */ /* 0x000ea4000c1e1500 */
[----:B--2---:R-:W-:-:S06]  /*21d0*/  HADD2.F32 R4, -RZ, R4.H0_H0 ;  /* 0x20000004ff047230 */ /* 0x004fcc0000004100 */
[----:B------:R-:W0:Y:S02]  /*21e0*/  F2I.S64.TRUNC R4, R4 ;  /* 0x0000000400047311 */ /* 0x000e24000020d900 */
[----:B0-----:R-:W-:Y:S01]  /*21f0*/  PRMT R22, R4, 0x7610, R22 ;  /* 0x0000761004167816 */ /* 0x001fe20000000016 */
[----:B------:R-:W-:Y:S06]  /*2200*/  BRA `(.L_x_18918) ;  /* 0x0000000800f87947 */ /* 0x000fec0003800000 */
.L_x_18921:
        /* <DEDUP_REMOVED lines=10> */
.L_x_18924:
[----:B------:R-:W2:Y:S02]  /*22b0*/  LDG.E.U16 R6, desc[UR36][R6.64] ;  /* 0x0000002406067981 */ /* 0x000ea4000c1e1500 */
[----:B--2---:R-:W-:-:S06]  /*22c0*/  HADD2.F32 R4, -RZ, R6.H0_H0 ;  /* 0x20000006ff047230 */ /* 0x004fcc0000004100 */
[----:B------:R-:W0:Y:S02]  /*22d0*/  F2I.S64.TRUNC R4, R4 ;  /* 0x0000000400047311 */ /* 0x000e24000020d900 */
[----:B0-----:R-:W-:Y:S01]  /*22e0*/  PRMT R22, R4, 0x7610, R22 ;  /* 0x0000761004167816 */ /* 0x001fe20000000016 */
[----:B------:R-:W-:Y:S06]  /*22f0*/  BRA `(.L_x_18918) ;  /* 0x0000000800bc7947 */ /* 0x000fec0003800000 */
.L_x_18923:
[----:B------:R-:W2:Y:S02]  /*2300*/  LDG.E.64 R4, desc[UR36][R6.64] ;  /* 0x0000002406047981 */ /* 0x000ea4000c1e1b00 */
[----:B--2---:R-:W0:Y:S02]  /*2310*/  F2I.S64.F64.TRUNC R4, R4 ;  /* 0x0000000400047311 */ /* 0x004e24000030d900 */
[----:B0-----:R-:W-:Y:S01]  /*2320*/  PRMT R22, R4, 0x7610, R22 ;  /* 0x0000761004167816 */ /* 0x001fe20000000016 */
[----:B------:R-:W-:Y:S06]  /*2330*/  BRA `(.L_x_18918) ;  /* 0x0000000800ac7947 */ /* 0x000fec0003800000 */
.L_x_18913:
        /* <DEDUP_REMOVED lines=12> */
.L_x_18927:
[----:B------:R-:W2:Y:S02]  /*2400*/  LDG.E.64 R6, desc[UR36][R6.64] ;  /* 0x0000002406067981 */ /* 0x000ea4000c1e1b00 */
[----:B--2---:R-:W0:Y:S02]  /*2410*/  F2I.S64.F64.TRUNC R4, R6 ;  /* 0x0000000600047311 */ /* 0x004e24000030d900 */
[----:B0-----:R-:W-:Y:S01]  /*2420*/  PRMT R22, R4, 0x7610, R22 ;  /* 0x0000761004167816 */ /* 0x001fe20000000016 */
[----:B------:R-:W-:Y:S06]  /*2430*/  BRA `(.L_x_18918) ;  /* 0x00000008006c7947 */ /* 0x000fec0003800000 */
.L_x_18926:
        /* <DEDUP_REMOVED lines=28> */
.L_x_18929:
        /* <DEDUP_REMOVED lines=15> */
.L_x_18928:
[----:B------:R-:W2:Y:S02]  /*26f0*/  LDG.E.U16 R4, desc[UR36][R6.64] ;  /* 0x0000002406047981 */ /* 0x000ea4000c1e1500 */
[----:B--2---:R-:W-:-:S06]  /*2700*/  IMAD.U32 R4, R4, 0x10000, RZ ;  /* 0x0001000004047824 */ /* 0x004fcc00078e00ff */
[----:B------:R-:W0:Y:S02]  /*2710*/  F2I.S64.TRUNC R4, R4 ;  /* 0x0000000400047311 */ /* 0x000e24000020d900 */
[----:B0-----:R-:W-:Y:S01]  /*2720*/  PRMT R22, R4, 0x7610, R22 ;  /* 0x0000761004167816 */ /* 0x001fe20000000016 */
[----:B------:R-:W-:Y:S06]  /*2730*/  BRA `(.L_x_18918) ;  /* 0x0000000400ac7947 */ /* 0x000fec0003800000 */
.L_x_18925:
        /* <DEDUP_REMOVED lines=10> */
.L_x_18932:
        /* <DEDUP_REMOVED lines=21> */
.L_x_18936:
[----:B------:R-:W-:Y:S05]  /*2930*/  BSYNC B1 ;  /* 0x0000000000017941 */ /* 0x000fea0003800000 */
.L_x_18935:
[----:B------:R-:W-:Y:S01]  /*2940*/  IMAD.SHL.U32 R3, R3, 0x100000, RZ ;  /* 0x0010000003037824 */ /* 0x000fe200078e00ff */
[----:B------:R-:W-:-:S04]  /*2950*/  LEA R5, R0, 0x3b800000, 0x17 ;  /* 0x3b80000000057811 */ /* 0x000fc800078eb8ff */
[----:B------:R-:W-:-:S07]  /*2960*/  LOP3.LUT R4, R5, R3, R6, 0xfe, !PT ;  /* 0x0000000305047212 */ /* 0x000fce00078efe06 */
.L_x_18934:
[----:B------:R-:W-:Y:S05]  /*2970*/  BSYNC B0 ;  /* 0x0000000000007941 */ /* 0x000fea0003800000 */
.L_x_18933:
[----:B------:R-:W0:Y:S02]  /*2980*/  F2I.S64.TRUNC R4, R4 ;  /* 0x0000000400047311 */ /* 0x000e24000020d900 */
[----:B0-----:R-:W-:Y:S01]  /*2990*/  PRMT R22, R4, 0x7610, R22 ;  /* 0x0000761004167816 */ /* 0x001fe20000000016 */
[----:B------:R-:W-:Y:S06]  /*29a0*/  BRA `(.L_x_18918) ;  /* 0x0000000400107947 */ /* 0x000fec0003800000 */
.L_x_18931:
        /* <DEDUP_REMOVED lines=21> */
.L_x_18940:
[----:B------:R-:W-:Y:S05]  /*2b00*/  BSYNC B1 ;  /* 0x0000000000017941 */ /* 0x000fea0003800000 */
.L_x_18939:
[----:B------:R-:W-:Y:S01]  /*2b10*/  IMAD.SHL.U32 R3, R3, 0x200000, RZ ;  /* 0x0020000003037824 */ /* 0x000fe200078e00ff */
[----:B------:R-:W-:-:S04]  /*2b20*/  LEA R5, R0, 0x37800000, 0x17 ;  /* 0x3780000000057811 */ /* 0x000fc800078eb8ff */
[----:B------:R-:W-:-:S07]  /*2b30*/  LOP3.LUT R4, R5, R3, R6, 0xfe, !PT ;  /* 0x0000000305047212 */ /* 0x000fce00078efe06 */
.L_x_18938:
[----:B------:R-:W-:Y:S05]  /*2b40*/  BSYNC B0 ;  /* 0x0000000000007941 */ /* 0x000fea0003800000 */
.L_x_18937:
[----:B------:R-:W0:Y:S02]  /*2b50*/  F2I.S64.TRUNC R4, R4 ;  /* 0x0000000400047311 */ /* 0x000e24000020d900 */
[----:B0-----:R-:W-:Y:S01]  /*2b60*/  PRMT R22, R4, 0x7610, R22 ;  /* 0x0000761004167816 */ /* 0x001fe20000000016 */
[----:B------:R-:W-:Y:S06]  /*2b70*/  BRA `(.L_x_18918) ;  /* 0x00000000009c7947 */ /* 0x000fec0003800000 */
.L_x_18930:
        /* <DEDUP_REMOVED lines=14> */
.L_x_18944:
[----:B------:R-:W-:Y:S05]  /*2c60*/  BSYNC B0 ;  /* 0x0000000000007941 */ /* 0x000fea0003800000 */
.L_x_18943:
[----:B------:R-:W0:Y:S02]  /*2c70*/  F2I.S64.TRUNC R4, R4 ;  /* 0x0000000400047311 */ /* 0x000e24000020d900 */
[----:B0-----:R-:W-:Y:S01]  /*2c80*/  PRMT R22, R4, 0x7610, R22 ;  /* 0x0000761004167816 */ /* 0x001fe20000000016 */
[----:B------:R-:W-:Y:S06]  /*2c90*/  BRA `(.L_x_18918) ;  /* 0x0000000000547947 */ /* 0x000fec0003800000 */
.L_x_18917:
        /* <DEDUP_REMOVED lines=16> */
.L_x_18945:
[----:B------:R-:W-:Y:S01]  /*2da0*/  PRMT R22, RZ, 0x7610, R22 ;  /* 0x00007610ff167816 */ /* 0x000fe20000000016 */
[----:B------:R-:W-:Y:S06]  /*2db0*/  BRA `(.L_x_18918) ;  /* 0x00000000000c7947 */ /* 0x000fec0003800000 */
.L_x_18942:
[----:B------:R0:W5:Y:S01]  /*2dc0*/  LDG.E.U8 R22, desc[UR36][R6.64] ;  /* 0x0000002406167981 */ /* 0x000162000c1e1100 */
[----:B------:R-:W-:Y:S05]  /*2dd0*/  BRA `(.L_x_18918) ;  /* 0x0000000000047947 */ /* 0x000fea0003800000 */
.L_x_18941:
[----:B------:R1:W5:Y:S02]  /*2de0*/  LDG.E.U8 R22, desc[UR36][R6.64] ;  /* 0x0000002406167981 */ /* 0x000364000c1e1100 */
.L_x_18918:
        /* <DEDUP_REMOVED lines=18> */
.L_x_18949:
[----:B------:R4:W5:Y:S01]  /*2f10*/  LDG.E.U8 R19, desc[UR36][R6.64] ;  /* 0x0000002406137981 */ /* 0x000962000c1e1100 */
[----:B------:R-:W-:Y:S05]  /*2f20*/  BRA `(.L_x_18951) ;  /* 0x0000000c00647947 */ /* 0x000fea0003800000 */
.L_x_18948:
        /* <DEDUP_REMOVED lines=8> */
.L_x_18953:
[----:B------:R0:W5:Y:S01]  /*2fb0*/  LDG.E.U8 R19, desc[UR36][R6.64] ;  /* 0x0000002406137981 */ /* 0x000162000c1e1100 */
[----:B------:R-:W-:Y:S05]  /*2fc0*/  BRA `(.L_x_18951) ;  /* 0x0000000c003c7947 */ /* 0x000fea0003800000 */
.L_x_18952:
[----:B------:R0:W5:Y:S01]  /*2fd0*/  LDG.E.U16 R19, desc[UR36][R6.64] ;  /* 0x0000002406137981 */ /* 0x000162000c1e1500 */
[----:B------:R-:W-:Y:S05]  /*2fe0*/  BRA `(.L_x_18951) ;  /* 0x0000000c00347947 */ /* 0x000fea0003800000 */
.L_x_18947:
        /* <DEDUP_REMOVED lines=10> */
.L_x_18955:
[----:B------:R-:W2:Y:S02]  /*3090*/  LDG.E.U16 R4, desc[UR36][R6.64] ;  /* 0x0000002406047981 */ /* 0x000ea4000c1e1500 */
[----:B--2---:R-:W-:-:S06]  /*30a0*/  HADD2.F32 R4, -RZ, R4.H0_H0 ;  /* 0x20000004ff047230 */ /* 0x004fcc0000004100 */
[----:B------:R-:W0:Y:S02]  /*30b0*/  F2I.S64.TRUNC R4, R4 ;  /* 0x0000000400047311 */ /* 0x000e24000020d900 */
[----:B0-----:R-:W-:Y:S01]  /*30c0*/  PRMT R19, R4, 0x7610, R19 ;  /* 0x0000761004137816 */ /* 0x001fe20000000013 */
[----:B------:R-:W-:Y:S06]  /*30d0*/  BRA `(.L_x_18951) ;  /* 0x0000000800f87947 */ /* 0x000fec0003800000 */
.L_x_18954:
        /* <DEDUP_REMOVED lines=10> */
.L_x_18957:
[----:B------:R-:W2:Y:S02]  /*3180*/  LDG.E.U16 R6, desc[UR36][R6.64] ;  /* 0x0000002406067981 */ /* 0x000ea4000c1e1500 */
[----:B--2---:R-:W-:-:S06]  /*3190*/  HADD2.F32 R4, -RZ, R6.H0_H0 ;  /* 0x20000006ff047230 */ /* 0x004fcc0000004100 */
[----:B------:R-:W0:Y:S02]  /*31a0*/  F2I.S64.TRUNC R4, R4 ;  /* 0x0000000400047311 */ /* 0x000e24000020d900 */
[----:B0-----:R-:W-:Y:S01]  /*31b0*/  PRMT R19, R4, 0x7610, R19 ;  /* 0x0000761004137816 */ /* 0x001fe20000000013 */
[----:B------:R-:W-:Y:S06]  /*31c0*/  BRA `(.L_x_18951) ;  /* 0x0000000800bc7947 */ /* 0x000fec0003800000 */
.L_x_18956:
[----:B------:R-:W2:Y:S02]  /*31d0*/  LDG.E.64 R4, desc[UR36][R6.64] ;  /* 0x0000002406047981 */ /* 0x000ea4000c1e1b00 */
[----:B--2---:R-:W0:Y:S02]  /*31e0*/  F2I.S64.F64.TRUNC R4, R4 ;  /* 0x0000000400047311 */ /* 0x004e24000030d900 */
[----:B0-----:R-:W-:Y:S01]  /*31f0*/  PRMT R19, R4, 0x7610, R19 ;  /* 0x0000761004137816 */ /* 0x001fe20000000013 */
[----:B------:R-:W-:Y:S06]  /*3200*/  BRA `(.L_x_18951) ;  /* 0x0000000800ac7947 */ /* 0x000fec0003800000 */
.L_x_18946:
        /* <DEDUP_REMOVED lines=12> */
.L_x_18960:
[----:B------:R-:W2:Y:S02]  /*32d0*/  LDG.E.64 R6, desc[UR36][R6.64] ;  /* 0x0000002406067981 */ /* 0x000ea4000c1e1b00 */
[----:B--2---:R-:W0:Y:S02]  /*32e0*/  F2I.S64.F64.TRUNC R4, R6 ;  /* 0x0000000600047311 */ /* 0x004e24000030d900 */
[----:B0-----:R-:W-:Y:S01]  /*32f0*/  PRMT R19, R4, 0x7610, R19 ;  /* 0x0000761004137816 */ /* 0x001fe20000000013 */
[----:B------:R-:W-:Y:S06]  /*3300*/  BRA `(.L_x_18951) ;  /* 0x00000008006c7947 */ /* 0x000fec0003800000 */
.L_x_18959:
        /* <DEDUP_REMOVED lines=28> */
.L_x_18962:
        /* <DEDUP_REMOVED lines=15> */
.L_x_18961:
[----:B------:R-:W2:Y:S02]  /*35c0*/  LDG.E.U16 R4, desc[UR36][R6.64] ;  /* 0x0000002406047981 */ /* 0x000ea4000c1e1500 */
[----:B--2---:R-:W-:-:S06]  /*35d0*/  IMAD.U32 R4, R4, 0x10000, RZ ;  /* 0x0001000004047824 */ /* 0x004fcc00078e00ff */
[----:B------:R-:W0:Y:S02]  /*35e0*/  F2I.S64.TRUNC R4, R4 ;  /* 0x0000000400047311 */ /* 0x000e24000020d900 */
[----:B0-----:R-:W-:Y:S01]  /*35f0*/  PRMT R19, R4, 0x7610, R19 ;  /* 0x0000761004137816 */ /* 0x001fe20000000013 */
[----:B------:R-:W-:Y:S06]  /*3600*/  BRA `(.L_x_18951) ;  /* 0x0000000400ac7947 */ /* 0x000fec0003800000 */
.L_x_18958:
        /* <DEDUP_REMOVED lines=10> */
.L_x_18965:
        /* <DEDUP_REMOVED lines=21> */
.L_x_18969:
[----:B------:R-:W-:Y:S05]  /*3800*/  BSYNC B1 ;  /* 0x0000000000017941 */ /* 0x000fea0003800000 */
.L_x_18968:
[----:B------:R-:W-:Y:S01]  /*3810*/  IMAD.SHL.U32 R3, R3, 0x100000, RZ ;  /* 0x0010000003037824 */ /* 0x000fe200078e00ff */
[----:B------:R-:W-:-:S04]  /*3820*/  LEA R5, R0, 0x3b800000, 0x17 ;  /* 0x3b80000000057811 */ /* 0x000fc800078eb8ff */
[----:B------:R-:W-:-:S07]  /*3830*/  LOP3.LUT R4, R5, R3, R6, 0xfe, !PT ;  /* 0x0000000305047212 */ /* 0x000fce00078efe06 */
.L_x_18967:
[----:B------:R-:W-:Y:S05]  /*3840*/  BSYNC B0 ;  /* 0x0000000000007941 */ /* 0x000fea0003800000 */
.L_x_18966:
[----:B------:R-:W0:Y:S02]  /*3850*/  F2I.S64.TRUNC R4, R4 ;  /* 0x0000000400047311 */ /* 0x000e24000020d900 */
[----:B0-----:R-:W-:Y:S01]  /*3860*/  PRMT R19, R4, 0x7610, R19 ;  /* 0x0000761004137816 */ /* 0x001fe20000000013 */
[----:B------:R-:W-:Y:S06]  /*3870*/  BRA `(.L_x_18951) ;  /* 0x0000000400107947 */ /* 0x000fec0003800000 */
.L_x_18964:
        /* <DEDUP_REMOVED lines=21> */
.L_x_18973:
[----:B------:R-:W-:Y:S05]  /*39d0*/  BSYNC B1 ;  /* 0x0000000000017941 */ /* 0x000fea0003800000 */
.L_x_18972:
[----:B------:R-:W-:Y:S01]  /*39e0*/  IMAD.SHL.U32 R3, R3, 0x200000, RZ ;  /* 0x0020000003037824 */ /* 0x000fe200078e00ff */
[----:B------:R-:W-:-:S04]  /*39f0*/  LEA R5, R0, 0x37800000, 0x17 ;  /* 0x3780000000057811 */ /* 0x000fc800078eb8ff */
[----:B------:R-:W-:-:S07]  /*3a00*/  LOP3.LUT R4, R5, R3, R6, 0xfe, !PT ;  /* 0x0000000305047212 */ /* 0x000fce00078efe06 */
.L_x_18971:
[----:B------:R-:W-:Y:S05]  /*3a10*/  BSYNC B0 ;  /* 0x0000000000007941 */ /* 0x000fea0003800000 */
.L_x_18970:
[----:B------:R-:W0:Y:S02]  /*3a20*/  F2I.S64.TRUNC R4, R4 ;  /* 0x0000000400047311 */ /* 0x000e24000020d900 */
[----:B0-----:R-:W-:Y:S01]  /*3a30*/  PRMT R19, R4, 0x7610, R19 ;  /* 0x0000761004137816 */ /* 0x001fe20000000013 */
[----:B------:R-:W-:Y:S06]  /*3a40*/  BRA `(.L_x_18951) ;  /* 0x00000000009c7947 */ /* 0x000fec0003800000 */
.L_x_18963:
        /* <DEDUP_REMOVED lines=14> */
.L_x_18977:
[----:B------:R-:W-:Y:S05]  /*3b30*/  BSYNC B0 ;  /* 0x0000000000007941 */ /* 0x000fea0003800000 */
.L_x_18976:
[----:B------:R-:W0:Y:S02]  /*3b40*/  F2I.S64.TRUNC R4, R4 ;  /* 0x0000000400047311 */ /* 0x000e24000020d900 */
[----:B0-----:R-:W-:Y:S01]  /*3b50*/  PRMT R19, R4, 0x7610, R19 ;  /* 0x0000761004137816 */ /* 0x001fe20000000013 */
[----:B------:R-:W-:Y:S06]  /*3b60*/  BRA `(.L_x_18951) ;  /* 0x0000000000547947 */ /* 0x000fec0003800000 */
.L_x_18950:
        /* <DEDUP_REMOVED lines=16> */
.L_x_18978:
[----:B------:R-:W-:Y:S01]  /*3c70*/  PRMT R19, RZ, 0x7610, R19 ;  /* 0x00007610ff137816 */ /* 0x000fe20000000013 */
[----:B------:R-:W-:Y:S06]  /*3c80*/  BRA `(.L_x_18951) ;  /* 0x00000000000c7947 */ /* 0x000fec0003800000 */
.L_x_18975:
[----:B------:R1:W5:Y:S01]  /*3c90*/  LDG.E.U8 R19, desc[UR36][R6.64] ;  /* 0x0000002406137981 */ /* 0x000362000c1e1100 */
[----:B------:R-:W-:Y:S05]  /*3ca0*/  BRA `(.L_x_18951) ;  /* 0x0000000000047947 */ /* 0x000fea0003800000 */
.L_x_18974:
[----:B------:R2:W5:Y:S02]  /*3cb0*/  LDG.E.U8 R19, desc[UR36][R6.64] ;  /* 0x0000002406137981 */ /* 0x000564000c1e1100 */
.L_x_18951:
[----:B------:R-:W-:-:S07]  /*3cc0*/  VIADD R23, R23, 0x80 ;  /* 0x0000008017177836 */ /* 0x000fce0000000000 */
.L_x_18912:
[----:B------:R-:W-:Y:S05]  /*3cd0*/  BSYNC B6 ;  /* 0x0000000000067941 */ /* 0x000fea0003800000 */
.L_x_18911:
        /* <DEDUP_REMOVED lines=25> */
.L_x_18984:
[----:B------:R3:W5:Y:S01]  /*3e70*/  LDG.E.U8 R26, desc[UR36][R6.64] ;  /* 0x00000024061a7981 */ /* 0x000762000c1e1100 */
[----:B------:R-:W-:Y:S05]  /*3e80*/  BRA `(.L_x_18986) ;  /* 0x0000000c00647947 */ /* 0x000fea0003800000 */
.L_x_18983:
        /* <DEDUP_REMOVED lines=8> */
.L_x_18988:
[----:B------:R0:W5:Y:S01]  /*3f10*/  LDG.E.U8 R26, desc[UR36][R6.64] ;  /* 0x00000024061a7981 */ /* 0x000162000c1e1100 */
[----:B------:R-:W-:Y:S05]  /*3f20*/  BRA `(.L_x_18986) ;  /* 0x0000000c003c7947 */ /* 0x000fea0003800000 */
.L_x_18987:
[----:B------:R0:W5:Y:S01]  /*3f30*/  LDG.E.U16 R26, desc[UR36][R6.64] ;  /* 0x00000024061a7981 */ /* 0x000162000c1e1500 */
[----:B------:R-:W-:Y:S05]  /*3f40*/  BRA `(.L_x_18986) ;  /* 0x0000000c00347947 */ /* 0x000fea0003800000 */
.L_x_18982:
        /* <DEDUP_REMOVED lines=10> */
.L_x_18990:
[----:B------:R-:W2:Y:S02]  /*3ff0*/  LDG.E.U16 R4, desc[UR36][R6.64] ;  /* 0x0000002406047981 */ /* 0x000ea4000c1e1500 */
[----:B--2---:R-:W-:-:S06]  /*4000*/  HADD2.F32 R4, -RZ, R4.H0_H0 ;  /* 0x20000004ff047230 */ /* 0x004fcc0000004100 */
[----:B------:R-:W0:Y:S02]  /*4010*/  F2I.S64.TRUNC R4, R4 ;  /* 0x0000000400047311 */ /* 0x000e24000020d900 */
[----:B0-----:R-:W-:Y:S01]  /*4020*/  PRMT R26, R4, 0x7610, R26 ;  /* 0x00007610041a7816 */ /* 0x001fe2000000001a */
[----:B------:R-:W-:Y:S06]  /*4030*/  BRA `(.L_x_18986) ;  /* 0x0000000800f87947 */ /* 0x000fec0003800000 */
.L_x_18989:
        /* <DEDUP_REMOVED lines=10> */
.L_x_18992:
[----:B------:R-:W2:Y:S02]  /*40e0*/  LDG.E.U16 R6, desc[UR36][R6.64] ;  /* 0x0000002406067981 */ /* 0x000ea4000c1e1500 */
[----:B--2---:R-:W-:-:S06]  /*40f0*/  HADD2.F32 R4, -RZ, R6.H0_H0 ;  /* 0x20000006ff047230 */ /* 0x004fcc0000004100 */
[----:B------:R-:W0:Y:S02]  /*4100*/  F2I.S64.TRUNC R4, R4 ;  /* 0x0000000400047311 */ /* 0x000e24000020d900 */
[----:B0-----:R-:W-:Y:S01]  /*4110*/  PRMT R26, R4, 0x7610, R26 ;  /* 0x00007610041a7816 */ /* 0x001fe2000000001a */
[----:B------:R-:W-:Y:S06]  /*4120*/  BRA `(.L_x_18986) ;  /* 0x0000000800bc7947 */ /* 0x000fec0003800000 */
.L_x_18991:
[----:B------:R-:W2:Y:S02]  /*4130*/  LDG.E.64 R4, desc[UR36][R6.64] ;  /* 0x0000002406047981 */ /* 0x000ea4000c1e1b00 */
[----:B--2---:R-:W0:Y:S02]  /*4140*/  F2I.S64.F64.TRUNC R4, R4 ;  /* 0x0000000400047311 */ /* 0x004e24000030d900 */
[----:B0-----:R-:W-:Y:S01]  /*4150*/  PRMT R26, R4, 0x7610, R26 ;  /* 0x00007610041a7816 */ /* 0x001fe2000000001a */
[----:B------:R-:W-:Y:S06]  /*4160*/  BRA `(.L_x_18986) ;  /* 0x0000000800ac7947 */ /* 0x000fec0003800000 */
.L_x_18981:
        /* <DEDUP_REMOVED lines=12> */
.L_x_18995:
[----:B------:R-:W2:Y:S02]  /*4230*/  LDG.E.64 R6, desc[UR36][R6.64] ;  /* 0x0000002406067981 */ /* 0x000ea4000c1e1b00 */
[----:B--2---:R-:W0:Y:S02]  /*4240*/  F2I.S64.F64.TRUNC R4, R6 ;  /* 0x0000000600047311 */ /* 0x004e24000030d900 */
[----:B0-----:R-:W-:Y:S01]  /*4250*/  PRMT R26, R4, 0x7610, R26 ;  /* 0x00007610041a7816 */ /* 0x001fe2000000001a */
[----:B------:R-:W-:Y:S06]  /*4260*/  BRA `(.L_x_18986) ;  /* 0x00000008006c7947 */ /* 0x000fec0003800000 */
.L_x_18994:
        /* <DEDUP_REMOVED lines=28> */
.L_x_18997:
        /* <DEDUP_REMOVED lines=15> */
.L_x_18996:
[----:B------:R-:W2:Y:S02]  /*4520*/  LDG.E.U16 R4, desc[UR36][R6.64] ;  /* 0x0000002406047981 */ /* 0x000ea4000c1e1500 */
[----:B--2---:R-:W-:-:S06]  /*4530*/  IMAD.U32 R4, R4, 0x10000, RZ ;  /* 0x0001000004047824 */ /* 0x004fcc00078e00ff */
[----:B------:R-:W0:Y:S02]  /*4540*/  F2I.S64.TRUNC R4, R4 ;  /* 0x0000000400047311 */ /* 0x000e24000020d900 */
[----:B0-----:R-:W-:Y:S01]  /*4550*/  PRMT R26, R4, 0x7610, R26 ;  /* 0x00007610041a7816 */ /* 0x001fe2000000001a */
[----:B------:R-:W-:Y:S06]  /*4560*/  BRA `(.L_x_18986) ;  /* 0x0000000400ac7947 */ /* 0x000fec0003800000 */
.L_x_18993:
        /* <DEDUP_REMOVED lines=10> */
.L_x_19000:
        /* <DEDUP_REMOVED lines=21> */
.L_x_19004:
[----:B------:R-:W-:Y:S05]  /*4760*/  BSYNC B1 ;  /* 0x0000000000017941 */ /* 0x000fea0003800000 */
.L_x_19003:
[----:B------:R-:W-:Y:S01]  /*4770*/  IMAD.SHL.U32 R3, R3, 0x100000, RZ ;  /* 0x0010000003037824 */ /* 0x000fe200078e00ff */
[----:B------:R-:W-:-:S04]  /*4780*/  LEA R5, R0, 0x3b800000, 0x17 ;  /* 0x3b80000000057811 */ /* 0x000fc800078eb8ff */
[----:B------:R-:W-:-:S07]  /*4790*/  LOP3.LUT R4, R5, R3, R6, 0xfe, !PT ;  /* 0x0000000305047212 */ /* 0x000fce00078efe06 */
.L_x_19002:
[----:B------:R-:W-:Y:S05]  /*47a0*/  BSYNC B0 ;  /* 0x0000000000007941 */ /* 0x000fea0003800000 */
.L_x_19001:
[----:B------:R-:W0:Y:S02]  /*47b0*/  F2I.S64.TRUNC R4, R4 ;  /* 0x0000000400047311 */ /* 0x000e24000020d900 */
[----:B0-----:R-:W-:Y:S01]  /*47c0*/  PRMT R26, R4, 0x7610, R26 ;  /* 0x00007610041a7816 */ /* 0x001fe2000000001a */
[----:B------:R-:W-:Y:S06]  /*47d0*/  BRA `(.L_x_18986) ;  /* 0x0000000400107947 */ /* 0x000fec0003800000 */
.L_x_18999:
        /* <DEDUP_REMOVED lines=21> */
.L_x_19008:
[----:B------:R-:W-:Y:S05]  /*4930*/  BSYNC B1 ;  /* 0x0000000000017941 */ /* 0x000fea0003800000 */
.L_x_19007:
[----:B------:R-:W-:Y:S01]  /*4940*/  IMAD.SHL.U32 R3, R3, 0x200000, RZ ;  /* 0x0020000003037824 */ /* 0x000fe200078e00ff */
[----:B------:R-:W-:-:S04]  /*4950*/  LEA R5, R0, 0x37800000, 0x17 ;  /* 0x3780000000057811 */ /* 0x000fc800078eb8ff */
[----:B------:R-:W-:-:S07]  /*4960*/  LOP3.LUT R4, R5, R3, R6, 0xfe, !PT ;  /* 0x0000000305047212 */ /* 0x000fce00078efe06 */
.L_x_19006:
[----:B------:R-:W-:Y:S05]  /*4970*/  BSYNC B0 ;  /* 0x0000000000007941 */ /* 0x000fea0003800000 */
.L_x_19005:
[----:B------:R-:W0:Y:S02]  /*4980*/  F2I.S64.TRUNC R4, R4 ;  /* 0x0000000400047311 */ /* 0x000e24000020d900 */
[----:B0-----:R-:W-:Y:S01]  /*4990*/  PRMT R26, R4, 0x7610, R26 ;  /* 0x00007610041a7816 */ /* 0x001fe2000000001a */
[----:B------:R-:W-:Y:S06]  /*49a0*/  BRA `(.L_x_18986) ;  /* 0x00000000009c7947 */ /* 0x000fec0003800000 */
.L_x_18998:
        /* <DEDUP_REMOVED lines=14> */
.L_x_19012:
[----:B------:R-:W-:Y:S05]  /*4a90*/  BSYNC B0 ;  /* 0x0000000000007941 */ /* 0x000fea0003800000 */
.L_x_19011:
[----:B------:R-:W0:Y:S02]  /*4aa0*/  F2I.S64.TRUNC R4, R4 ;  /* 0x0000000400047311 */ /* 0x000e24000020d900 */
[----:B0-----:R-:W-:Y:S01]  /*4ab0*/  PRMT R26, R4, 0x7610, R26 ;  /* 0x00007610041a7816 */ /* 0x001fe2000000001a */
[----:B------:R-:W-:Y:S06]  /*4ac0*/  BRA `(.L_x_18986) ;  /* 0x0000000000547947 */ /* 0x000fec0003800000 */
.L_x_18985:
        /* <DEDUP_REMOVED lines=16> */
.L_x_19013:
[----:B------:R-:W-:Y:S01]  /*4bd0*/  PRMT R26, RZ, 0x7610, R26 ;  /* 0x00007610ff1a7816 */ /* 0x000fe2000000001a */
[----:B------:R-:W-:Y:S06]  /*4be0*/  BRA `(.L_x_18986) ;  /* 0x00000000000c7947 */ /* 0x000fec0003800000 */
.L_x_19010:
[----:B------:R1:W5:Y:S01]  /*4bf0*/  LDG.E.U8 R26, desc[UR36][R6.64] ;  /* 0x00000024061a7981 */ /* 0x000362000c1e1100 */
[----:B------:R-:W-:Y:S05]  /*4c00*/  BRA `(.L_x_18986) ;  /* 0x0000000000047947 */ /* 0x000fea0003800000 */
.L_x_19009:
[----:B------:R2:W5:Y:S02]  /*4c10*/  LDG.E.U8 R26, desc[UR36][R6.64] ;  /* 0x00000024061a7981 */ /* 0x000564000c1e1100 */
.L_x_18986:
        /* <DEDUP_REMOVED lines=19> */
.L_x_19017:
[----:B------:R0:W5:Y:S01]  /*4d50*/  LDG.E.U8 R27, desc[UR36][R6.64] ;  /* 0x00000024061b7981 */ /* 0x000162000c1e1100 */
[----:B------:R-:W-:Y:S05]  /*4d60*/  BRA `(.L_x_19019) ;  /* 0x0000000c00647947 */ /* 0x000fea0003800000 */
.L_x_19016:
        /* <DEDUP_REMOVED lines=8> */
.L_x_19021:
[----:B------:R4:W5:Y:S01]  /*4df0*/  LDG.E.U8 R27, desc[UR36][R6.64] ;  /* 0x00000024061b7981 */ /* 0x000962000c1e1100 */
[----:B------:R-:W-:Y:S05]  /*4e00*/  BRA `(.L_x_19019) ;  /* 0x0000000c003c7947 */ /* 0x000fea0003800000 */
.L_x_19020:
[----:B------:R3:W5:Y:S01]  /*4e10*/  LDG.E.U16 R27, desc[UR36][R6.64] ;  /* 0x00000024061b7981 */ /* 0x000762000c1e1500 */
[----:B------:R-:W-:Y:S05]  /*4e20*/  BRA `(.L_x_19019) ;  /* 0x0000000c00347947 */ /* 0x000fea0003800000 */
.L_x_19015:
        /* <DEDUP_REMOVED lines=10> */
.L_x_19023:
[----:B------:R-:W2:Y:S02]  /*4ed0*/  LDG.E.U16 R4, desc[UR36][R6.64] ;  /* 0x0000002406047981 */ /* 0x000ea4000c1e1500 */
[----:B--2---:R-:W-:-:S06]  /*4ee0*/  HADD2.F32 R4, -RZ, R4.H0_H0 ;  /* 0x20000004ff047230 */ /* 0x004fcc0000004100 */
[----:B------:R-:W0:Y:S02]  /*4ef0*/  F2I.S64.TRUNC R4, R4 ;  /* 0x0000000400047311 */ /* 0x000e24000020d900 */
[----:B0-----:R-:W-:Y:S01]  /*4f00*/  PRMT R27, R4, 0x7610, R27 ;  /* 0x00007610041b7816 */ /* 0x001fe2000000001b */
[----:B------:R-:W-:Y:S06]  /*4f10*/  BRA `(.L_x_19019) ;  /* 0x0000000800f87947 */ /* 0x000fec0003800000 */
.L_x_19022:
        /* <DEDUP_REMOVED lines=10> */
.L_x_19025:
[----:B------:R-:W2:Y:S02]  /*4fc0*/  LDG.E.U16 R6, desc[UR36][R6.64] ;  /* 0x0000002406067981 */ /* 0x000ea4000c1e1500 */
[----:B--2---:R-:W-:-:S06]  /*4fd0*/  HADD2.F32 R4, -RZ, R6.H0_H0 ;  /* 0x20000006ff047230 */ /* 0x004fcc0000004100 */
[----:B------:R-:W0:Y:S02]  /*4fe0*/  F2I.S64.TRUNC R4, R4 ;  /* 0x0000000400047311 */ /* 0x000e24000020d900 */
[----:B0-----:R-:W-:Y:S01]  /*4ff0*/  PRMT R27, R4, 0x7610, R27 ;  /* 0x00007610041b7816 */ /* 0x001fe2000000001b */
[----:B------:R-:W-:Y:S06]  /*5000*/  BRA `(.L_x_19019) ;  /* 0x0000000800bc7947 */ /* 0x000fec0003800000 */
.L_x_19024:
[----:B------:R-:W2:Y:S02]  /*5010*/  LDG.E.64 R4, desc[UR36][R6.64] ;  /* 0x0000002406047981 */ /* 0x000ea4000c1e1b00 */
[----:B--2---:R-:W0:Y:S02]  /*5020*/  F2I.S64.F64.TRUNC R4, R4 ;  /* 0x0000000400047311 */ /* 0x004e24000030d900 */
[----:B0-----:R-:W-:Y:S01]  /*5030*/  PRMT R27, R4, 0x7610, R27 ;  /* 0x00007610041b7816 */ /* 0x001fe2000000001b */
[----:B------:R-:W-:Y:S06]  /*5040*/  BRA `(.L_x_19019) ;  /* 0x0000000800ac7947 */ /* 0x000fec0003800000 */
.L_x_19014:
        /* <DEDUP_REMOVED lines=12> */
.L_x_19028:
[----:B------:R-:W2:Y:S02]  /*5110*/  LDG.E.64 R6, desc[UR36][R6.64] ;  /* 0x0000002406067981 */ /* 0x000ea4000c1e1b00 */
[----:B--2---:R-:W0:Y:S02]  /*5120*/  F2I.S64.F64.TRUNC R4, R6 ;  /* 0x0000000600047311 */ /* 0x004e24000030d900 */
[----:B0-----:R-:W-:Y:S01]  /*5130*/  PRMT R27, R4, 0x7610, R27 ;  /* 0x00007610041b7816 */ /* 0x001fe2000000001b */
[----:B------:R-:W-:Y:S06]  /*5140*/  BRA `(.L_x_19019) ;  /* 0x00000008006c7947 */ /* 0x000fec0003800000 */
.L_x_19027:
        /* <DEDUP_REMOVED lines=28> */
.L_x_19030:
        /* <DEDUP_REMOVED lines=15> */
.L_x_19029:
[----:B------:R-:W2:Y:S02]  /*5400*/  LDG.E.U16 R4, desc[UR36][R6.64] ;  /* 0x0000002406047981 */ /* 0x000ea4000c1e1500 */
[----:B--2---:R-:W-:-:S06]  /*5410*/  IMAD.U32 R4, R4, 0x10000, RZ ;  /* 0x0001000004047824 */ /* 0x004fcc00078e00ff */
[----:B------:R-:W0:Y:S02]  /*5420*/  F2I.S64.TRUNC R4, R4 ;  /* 0x0000000400047311 */ /* 0x000e24000020d900 */
[----:B0-----:R-:W-:Y:S01]  /*5430*/  PRMT R27, R4, 0x7610, R27 ;  /* 0x00007610041b7816 */ /* 0x001fe2000000001b */
[----:B------:R-:W-:Y:S06]  /*5440*/  BRA `(.L_x_19019) ;  /* 0x0000000400ac7947 */ /* 0x000fec0003800000 */
.L_x_19026:
        /* <DEDUP_REMOVED lines=10> */
.L_x_19033:
        /* <DEDUP_REMOVED lines=21> */
.L_x_19037:
[----:B------:R-:W-:Y:S05]  /*5640*/  BSYNC B1 ;  /* 0x0000000000017941 */ /* 0x000fea0003800000 */
.L_x_19036:
[----:B------:R-:W-:Y:S01]  /*5650*/  IMAD.SHL.U32 R3, R3, 0x100000, RZ ;  /* 0x0010000003037824 */ /* 0x000fe200078e00ff */
[----:B------:R-:W-:-:S04]  /*5660*/  LEA R5, R0, 0x3b800000, 0x17 ;  /* 0x3b80000000057811 */ /* 0x000fc800078eb8ff */
[----:B------:R-:W-:-:S07]  /*5670*/  LOP3.LUT R4, R5, R3, R6, 0xfe, !PT ;  /* 0x0000000305047212 */ /* 0x000fce00078efe06 */
.L_x_19035:
[----:B------:R-:W-:Y:S05]  /*5680*/  BSYNC B0 ;  /* 0x0000000000007941 */ /* 0x000fea0003800000 */
.L_x_19034:
[----:B------:R-:W0:Y:S02]  /*5690*/  F2I.S64.TRUNC R4, R4 ;  /* 0x0000000400047311 */ /* 0x000e24000020d900 */
[----:B0-----:R-:W-:Y:S01]  /*56a0*/  PRMT R27, R4, 0x7610, R27 ;  /* 0x00007610041b7816 */ /* 0x001fe2000000001b */
[----:B------:R-:W-:Y:S06]  /*56b0*/  BRA `(.L_x_19019) ;  /* 0x0000000400107947 */ /* 0x000fec0003800000 */
.L_x_19032:
        /* <DEDUP_REMOVED lines=21> */
.L_x_19041:
[----:B------:R-:W-:Y:S05]  /*5810*/  BSYNC B1 ;  /* 0x0000000000017941 */ /* 0x000fea0003800000 */
.L_x_19040:
[----:B------:R-:W-:Y:S01]  /*5820*/  IMAD.SHL.U32 R3, R3, 0x200000, RZ ;  /* 0x0020000003037824 */ /* 0x000fe200078e00ff */
[----:B------:R-:W-:-:S04]  /*5830*/  LEA R5, R0, 0x37800000, 0x17 ;  /* 0x3780000000057811 */ /* 0x000fc800078eb8ff */
[----:B------:R-:W-:-:S07]  /*5840*/  LOP3.LUT R4, R5, R3, R6, 0xfe, !PT ;  /* 0x0000000305047212 */ /* 0x000fce00078efe06 */
.L_x_19039:
[----:B------:R-:W-:Y:S05]  /*5850*/  BSYNC B0 ;  /* 0x0000000000007941 */ /* 0x000fea0003800000 */
.L_x_19038:
[----:B------:R-:W0:Y:S02]  /*5860*/  F2I.S64.TRUNC R4, R4 ;  /* 0x0000000400047311 */ /* 0x000e24000020d900 */
[----:B0-----:R-:W-:Y:S01]  /*5870*/  PRMT R27, R4, 0x7610, R27 ;  /* 0x00007610041b7816 */ /* 0x001fe2000000001b */
[----:B------:R-:W-:Y:S06]  /*5880*/  BRA `(.L_x_19019) ;  /* 0x00000000009c7947 */ /* 0x000fec0003800000 */
.L_x_19031:
        /* <DEDUP_REMOVED lines=14> */
.L_x_19045:
[----:B------:R-:W-:Y:S05]  /*5970*/  BSYNC B0 ;  /* 0x0000000000007941 */ /* 0x000fea0003800000 */
.L_x_19044:
[----:B------:R-:W0:Y:S02]  /*5980*/  F2I.S64.TRUNC R4, R4 ;  /* 0x0000000400047311 */ /* 0x000e24000020d900 */
[----:B0-----:R-:W-:Y:S01]  /*5990*/  PRMT R27, R4, 0x7610, R27 ;  /* 0x00007610041b7816 */ /* 0x001fe2000000001b */
[----:B------:R-:W-:Y:S06]  /*59a0*/  BRA `(.L_x_19019) ;  /* 0x0000000000547947 */ /* 0x000fec0003800000 */
.L_x_19018:
        /* <DEDUP_REMOVED lines=16> */
.L_x_19046:
[----:B------:R-:W-:Y:S01]  /*5ab0*/  PRMT R27, RZ, 0x7610, R27 ;  /* 0x00007610ff1b7816 */ /* 0x000fe2000000001b */
[----:B------:R-:W-:Y:S06]  /*5ac0*/  BRA `(.L_x_19019) ;  /* 0x00000000000c7947 */ /* 0x000fec0003800000 */
.L_x_19043:
[----:B------:R1:W5:Y:S01]  /*5ad0*/  LDG.E.U8 R27, desc[UR36][R6.64] ;  /* 0x00000024061b7981 */ /* 0x000362000c1e1100 */
[----:B------:R-:W-:Y:S05]  /*5ae0*/  BRA `(.L_x_19019) ;  /* 0x0000000000047947 */ /* 0x000fea0003800000 */
.L_x_19042:
[----:B------:R2:W5:Y:S02]  /*5af0*/  LDG.E.U8 R27, desc[UR36][R6.64] ;  /* 0x00000024061b7981 */ /* 0x000564000c1e1100 */
.L_x_19019:
[----:B------:R-:W-:-:S07]  /*5b00*/  VIADD R23, R23, 0x80 ;  /* 0x0000008017177836 */ /* 0x000fce0000000000 */
.L_x_18980:
[----:B------:R-:W-:Y:S05]  /*5b10*/  BSYNC B6 ;  /* 0x0000000000067941 */ /* 0x000fea0003800000 */
.L_x_18979:
        /* <DEDUP_REMOVED lines=23> */
.L_x_19052:
[----:B------:R0:W5:Y:S01]  /*5c90*/  LDG.E.U8 R24, desc[UR36][R6.64] ;  /* 0x0000002406187981 */ /* 0x000162000c1e1100 */
[----:B------:R-:W-:Y:S05]  /*5ca0*/  BRA `(.L_x_19054) ;  /* 0x0000000c00647947 */ /* 0x000fea0003800000 */
.L_x_19051:
        /* <DEDUP_REMOVED lines=8> */
.L_x_19056:
[----:B------:R3:W5:Y:S01]  /*5d30*/  LDG.E.U8 R24, desc[UR36][R6.64] ;  /* 0x0000002406187981 */ /* 0x000762000c1e1100 */
[----:B------:R-:W-:Y:S05]  /*5d40*/  BRA `(.L_x_19054) ;  /* 0x0000000c003c7947 */ /* 0x000fea0003800000 */
.L_x_19055:
[----:B------:R2:W5:Y:S01]  /*5d50*/  LDG.E.U16 R24, desc[UR36][R6.64] ;  /* 0x0000002406187981 */ /* 0x000562000c1e1500 */
[----:B------:R-:W-:Y:S05]  /*5d60*/  BRA `(.L_x_19054) ;  /* 0x0000000c00347947 */ /* 0x000fea0003800000 */
.L_x_19050:
        /* <DEDUP_REMOVED lines=10> */
.L_x_19058:
[----:B------:R-:W2:Y:S02]  /*5e10*/  LDG.E.U16 R4, desc[UR36][R6.64] ;  /* 0x0000002406047981 */ /* 0x000ea4000c1e1500 */
[----:B--2---:R-:W-:-:S06]  /*5e20*/  HADD2.F32 R4, -RZ, R4.H0_H0 ;  /* 0x20000004ff047230 */ /* 0x004fcc0000004100 */
[----:B------:R-:W0:Y:S02]  /*5e30*/  F2I.S64.TRUNC R4, R4 ;  /* 0x0000000400047311 */ /* 0x000e24000020d900 */
[----:B0-----:R-:W-:Y:S01]  /*5e40*/  PRMT R24, R4, 0x7610, R24 ;  /* 0x0000761004187816 */ /* 0x001fe20000000018 */
[----:B------:R-:W-:Y:S06]  /*5e50*/  BRA `(.L_x_19054) ;  /* 0x0000000800f87947 */ /* 0x000fec0003800000 */
.L_x_19057:
        /* <DEDUP_REMOVED lines=10> */
.L_x_19060:
[----:B------:R-:W2:Y:S02]  /*5f00*/  LDG.E.U16 R6, desc[UR36][R6.64] ;  /* 0x0000002406067981 */ /* 0x000ea4000c1e1500 */
[----:B--2---:R-:W-:-:S06]  /*5f10*/  HADD2.F32 R4, -RZ, R6.H0_H0 ;  /* 0x20000006ff047230 */ /* 0x004fcc0000004100 */
[----:B------:R-:W0:Y:S02]  /*5f20*/  F2I.S64.TRUNC R4, R4 ;  /* 0x0000000400047311 */ /* 0x000e24000020d900 */
[----:B0-----:R-:W-:Y:S01]  /*5f30*/  PRMT R24, R4, 0x7610, R24 ;  /* 0x0000761004187816 */ /* 0x001fe20000000018 */
[----:B------:R-:W-:Y:S06]  /*5f40*/  BRA `(.L_x_19054) ;  /* 0x0000000800bc7947 */ /* 0x000fec0003800000 */
.L_x_19059:
[----:B------:R-:W2:Y:S02]  /*5f50*/  LDG.E.64 R4, desc[UR36][R6.64] ;  /* 0x0000002406047981 */ /* 0x000ea4000c1e1b00 */
[----:B--2---:R-:W0:Y:S02]  /*5f60*/  F2I.S64.F64.TRUNC R4, R4 ;  /* 0x0000000400047311 */ /* 0x004e24000030d900 */
[----:B0-----:R-:W-:Y:S01]  /*5f70*/  PRMT R24, R4, 0x7610, R24 ;  /* 0x0000761004187816 */ /* 0x001fe20000000018 */
[----:B------:R-:W-:Y:S06]  /*5f80*/  BRA `(.L_x_19054) ;  /* 0x0000000800ac7947 */ /* 0x000fec0003800000 */
.L_x_19049:
        /* <DEDUP_REMOVED lines=12> */
.L_x_19063:
[----:B------:R-:W2:Y:S02]  /*6050*/  LDG.E.64 R6, desc[UR36][R6.64] ;  /* 0x0000002406067981 */ /* 0x000ea4000c1e1b00 */
[----:B--2---:R-:W0:Y:S02]  /*6060*/  F2I.S64.F64.TRUNC R4, R6 ;  /* 0x0000000600047311 */ /* 0x004e24000030d900 */
[----:B0-----:R-:W-:Y:S01]  /*6070*/  PRMT R24, R4, 0x7610, R24 ;  /* 0x0000761004187816 */ /* 0x001fe20000000018 */
[----:B------:R-:W-:Y:S06]  /*6080*/  BRA `(.L_x_19054) ;  /* 0x00000008006c7947 */ /* 0x000fec0003800000 */
.L_x_19062:
        /* <DEDUP_REMOVED lines=28> */
.L_x_19065:
        /* <DEDUP_REMOVED lines=15> */
.L_x_19064:
[----:B------:R-:W2:Y:S02]  /*6340*/  LDG.E.U16 R4, desc[UR36][R6.64] ;  /* 0x0000002406047981 */ /* 0x000ea4000c1e1500 */
[----:B--2---:R-:W-:-:S06]  /*6350*/  IMAD.U32 R4, R4, 0x10000, RZ ;  /* 0x0001000004047824 */ /* 0x004fcc00078e00ff */
[----:B------:R-:W0:Y:S02]  /*6360*/  F2I.S64.TRUNC R4, R4 ;  /* 0x0000000400047311 */ /* 0x000e24000020d900 */
[----:B0-----:R-:W-:Y:S01]  /*6370*/  PRMT R24, R4, 0x7610, R24 ;  /* 0x0000761004187816 */ /* 0x001fe20000000018 */
[----:B------:R-:W-:Y:S06]  /*6380*/  BRA `(.L_x_19054) ;  /* 0x0000000400ac7947 */ /* 0x000fec0003800000 */
.L_x_19061:
        /* <DEDUP_REMOVED lines=10> */
.L_x_19068:
        /* <DEDUP_REMOVED lines=21> */
.L_x_19072:
[----:B------:R-:W-:Y:S05]  /*6580*/  BSYNC B1 ;  /* 0x0000000000017941 */ /* 0x000fea0003800000 */
.L_x_19071:
[----:B------:R-:W-:Y:S01]  /*6590*/  IMAD.SHL.U32 R3, R3, 0x100000, RZ ;  /* 0x0010000003037824 */ /* 0x000fe200078e00ff */
[----:B------:R-:W-:-:S04]  /*65a0*/  LEA R5, R0, 0x3b800000, 0x17 ;  /* 0x3b80000000057811 */ /* 0x000fc800078eb8ff */
[----:B------:R-:W-:-:S07]  /*65b0*/  LOP3.LUT R4, R5, R3, R6, 0xfe, !PT ;  /* 0x0000000305047212 */ /* 0x000fce00078efe06 */
.L_x_19070:
[----:B------:R-:W-:Y:S05]  /*65c0*/  BSYNC B0 ;  /* 0x0000000000007941 */ /* 0x000fea0003800000 */
.L_x_19069:
[----:B------:R-:W0:Y:S02]  /*65d0*/  F2I.S64.TRUNC R4, R4 ;  /* 0x0000000400047311 */ /* 0x000e24000020d900 */
[----:B0-----:R-:W-:Y:S01]  /*65e0*/  PRMT R24, R4, 0x7610, R24 ;  /* 0x0000761004187816 */ /* 0x001fe20000000018 */
[----:B------:R-:W-:Y:S06]  /*65f0*/  BRA `(.L_x_19054) ;  /* 0x0000000400107947 */ /* 0x000fec0003800000 */
.L_x_19067:
        /* <DEDUP_REMOVED lines=21> */
.L_x_19076:
[----:B------:R-:W-:Y:S05]  /*6750*/  BSYNC B1 ;  /* 0x0000000000017941 */ /* 0x000fea0003800000 */
.L_x_19075:
[----:B------:R-:W-:Y:S01]  /*6760*/  IMAD.SHL.U32 R3, R3, 0x200000, RZ ;  /* 0x0020000003037824 */ /* 0x000fe200078e00ff */
[----:B------:R-:W-:-:S04]  /*6770*/  LEA R5, R0, 0x37800000, 0x17 ;  /* 0x3780000000057811 */ /* 0x000fc800078eb8ff */
[----:B------:R-:W-:-:S07]  /*6780*/  LOP3.LUT R4, R5, R3, R6, 0xfe, !PT ;  /* 0x0000000305047212 */ /* 0x000fce00078efe06 */
.L_x_19074:
[----:B------:R-:W-:Y:S05]  /*6790*/  BSYNC B0 ;  /* 0x0000000000007941 */ /* 0x000fea0003800000 */
.L_x_19073:
[----:B------:R-:W0:Y:S02]  /*67a0*/  F2I.S64.TRUNC R4, R4 ;  /* 0x0000000400047311 */ /* 0x000e24000020d900 */
[----:B0-----:R-:W-:Y:S01]  /*67b0*/  PRMT R24, R4, 0x7610, R24 ;  /* 0x0000761004187816 */ /* 0x001fe20000000018 */
[----:B------:R-:W-:Y:S06]  /*67c0*/  BRA `(.L_x_19054) ;  /* 0x00000000009c7947 */ /* 0x000fec0003800000 */
.L_x_19066:
        /* <DEDUP_REMOVED lines=14> */
.L_x_19080:
[----:B------:R-:W-:Y:S05]  /*68b0*/  BSYNC B0 ;  /* 0x0000000000007941 */ /* 0x000fea0003800000 */
.L_x_19079:
[----:B------:R-:W0:Y:S02]  /*68c0*/  F2I.S64.TRUNC R4, R4 ;  /* 0x0000000400047311 */ /* 0x000e24000020d900 */
[----:B0-----:R-:W-:Y:S01]  /*68d0*/  PRMT R24, R4, 0x7610, R24 ;  /* 0x0000761004187816 */ /* 0x001fe20000000018 */
[----:B------:R-:W-:Y:S06]  /*68e0*/  BRA `(.L_x_19054) ;  /* 0x0000000000547947 */ /* 0x000fec0003800000 */
.L_x_19053:
        /* <DEDUP_REMOVED lines=16> */
.L_x_19081:
[----:B------:R-:W-:Y:S01]  /*69f0*/  PRMT R24, RZ, 0x7610, R24 ;  /* 0x00007610ff187816 */ /* 0x000fe20000000018 */
[----:B------:R-:W-:Y:S06]  /*6a00*/  BRA `(.L_x_19054) ;  /* 0x00000000000c7947 */ /* 0x000fec0003800000 */
.L_x_19078:
[----:B------:R0:W5:Y:S01]  /*6a10*/  LDG.E.U8 R24, desc[UR36][R6.64] ;  /* 0x0000002406187981 */ /* 0x000162000c1e1100 */
[----:B------:R-:W-:Y:S05]  /*6a20*/  BRA `(.L_x_19054) ;  /* 0x0000000000047947 */ /* 0x000fea0003800000 */
.L_x_19077:
[----:B------:R0:W5:Y:S02]  /*6a30*/  LDG.E.U8 R24, desc[UR36][R6.64] ;  /* 0x0000002406187981 */ /* 0x000164000c1e1100 */
.L_x_19054:
        /* <DEDUP_REMOVED lines=19> */
.L_x_19085:
[----:B------:R0:W5:Y:S01]  /*6b70*/  LDG.E.U8 R18, desc[UR36][R6.64] ;  /* 0x0000002406127981 */ /* 0x000162000c1e1100 */
[----:B------:R-:W-:Y:S05]  /*6b80*/  BRA `(.L_x_19048) ;  /* 0x0000000c00607947 */ /* 0x000fea0003800000 */
.L_x_19084:
        /* <DEDUP_REMOVED lines=8> */
.L_x_19088:
[----:B------:R0:W5:Y:S01]  /*6c10*/  LDG.E.U8 R18, desc[UR36][R6.64] ;  /* 0x0000002406127981 */ /* 0x000162000c1e1100 */
[----:B------:R-:W-:Y:S05]  /*6c20*/  BRA `(.L_x_19048) ;  /* 0x0000000c00387947 */ /* 0x000fea0003800000 */
.L_x_19087:
[----:B------:R0:W5:Y:S01]  /*6c30*/  LDG.E.U16 R18, desc[UR36][R6.64] ;  /* 0x0000002406127981 */ /* 0x000162000c1e1500 */
[----:B------:R-:W-:Y:S05]  /*6c40*/  BRA `(.L_x_19048) ;  /* 0x0000000c00307947 */ /* 0x000fea0003800000 */
.L_x_19083:
        /* <DEDUP_REMOVED lines=10> */
.L_x_19090:
[----:B------:R-:W2:Y:S02]  /*6cf0*/  LDG.E.U16 R4, desc[UR36][R6.64] ;  /* 0x0000002406047981 */ /* 0x000ea4000c1e1500 */
[----:B--2---:R-:W-:-:S06]  /*6d00*/  HADD2.F32 R4, -RZ, R4.H0_H0 ;  /* 0x20000004ff047230 */ /* 0x004fcc0000004100 */
[----:B------:R-:W0:Y:S02]  /*6d10*/  F2I.S64.TRUNC R4, R4 ;  /* 0x0000000400047311 */ /* 0x000e24000020d900 */
[----:B0-----:R-:W-:Y:S01]  /*6d20*/  PRMT R18, R4, 0x7610, R18 ;  /* 0x0000761004127816 */ /* 0x001fe20000000012 */
[----:B------:R-:W-:Y:S06]  /*6d30*/  BRA `(.L_x_19048) ;  /* 0x0000000800f47947 */ /* 0x000fec0003800000 */
.L_x_19089:
        /* <DEDUP_REMOVED lines=10> */
.L_x_19092:
[----:B------:R-:W2:Y:S02]  /*6de0*/  LDG.E.U16 R6, desc[UR36][R6.64] ;  /* 0x0000002406067981 */ /* 0x000ea4000c1e1500 */
[----:B--2---:R-:W-:-:S06]  /*6df0*/  HADD2.F32 R4, -RZ, R6.H0_H0 ;  /* 0x20000006ff047230 */ /* 0x004fcc0000004100 */
[----:B------:R-:W0:Y:S02]  /*6e00*/  F2I.S64.TRUNC R4, R4 ;  /* 0x0000000400047311 */ /* 0x000e24000020d900 */
[----:B0-----:R-:W-:Y:S01]  /*6e10*/  PRMT R18, R4, 0x7610, R18 ;  /* 0x0000761004127816 */ /* 0x001fe20000000012 */
[----:B------:R-:W-:Y:S06]  /*6e20*/  BRA `(.L_x_19048) ;  /* 0x0000000800b87947 */ /* 0x000fec0003800000 */
.L_x_19091:
[----:B------:R-:W2:Y:S02]  /*6e30*/  LDG.E.64 R4, desc[UR36][R6.64] ;  /* 0x0000002406047981 */ /* 0x000ea4000c1e1b00 */
[----:B--2---:R-:W0:Y:S02]  /*6e40*/  F2I.S64.F64.TRUNC R4, R4 ;  /* 0x0000000400047311 */ /* 0x004e24000030d900 */
[----:B0-----:R-:W-:Y:S01]  /*6e50*/  PRMT R18, R4, 0x7610, R18 ;  /* 0x0000761004127816 */ /* 0x001fe20000000012 */
[----:B------:R-:W-:Y:S06]  /*6e60*/  BRA `(.L_x_19048) ;  /* 0x0000000800a87947 */ /* 0x000fec0003800000 */
.L_x_19082:
        /* <DEDUP_REMOVED lines=12> */
.L_x_19095:
[----:B------:R-:W2:Y:S02]  /*6f30*/  LDG.E.64 R6, desc[UR36][R6.64] ;  /* 0x0000002406067981 */ /* 0x000ea4000c1e1b00 */
[----:B--2---:R-:W0:Y:S02]  /*6f40*/  F2I.S64.F64.TRUNC R4, R6 ;  /* 0x0000000600047311 */ /* 0x004e24000030d900 */
[----:B0-----:R-:W-:Y:S01]  /*6f50*/  PRMT R18, R4, 0x7610, R18 ;  /* 0x0000761004127816 */ /* 0x001fe20000000012 */
[----:B------:R-:W-:Y:S06]  /*6f60*/  BRA `(.L_x_19048) ;  /* 0x0000000800687947 */ /* 0x000fec0003800000 */
.L_x_19094:
        /* <DEDUP_REMOVED lines=28> */
.L_x_19097:
        /* <DEDUP_REMOVED lines=15> */
.L_x_19096:
[----:B------:R-:W2:Y:S02]  /*7220*/  LDG.E.U16 R4, desc[UR36][R6.64] ;  /* 0x0000002406047981 */ /* 0x000ea4000c1e1500 */
[----:B--2---:R-:W-:-:S06]  /*7230*/  IMAD.U32 R4, R4, 0x10000, RZ ;  /* 0x0001000004047824 */ /* 0x004fcc00078e00ff */
[----:B------:R-:W0:Y:S02]  /*7240*/  F2I.S64.TRUNC R4, R4 ;  /* 0x0000000400047311 */ /* 0x000e24000020d900 */
[----:B0-----:R-:W-:Y:S01]  /*7250*/  PRMT R18, R4, 0x7610, R18 ;  /* 0x0000761004127816 */ /* 0x001fe20000000012 */
[----:B------:R-:W-:Y:S06]  /*7260*/  BRA `(.L_x_19048) ;  /* 0x0000000400a87947 */ /* 0x000fec0003800000 */
.L_x_19093:
        /* <DEDUP_REMOVED lines=10> */
.L_x_19100:
        /* <DEDUP_REMOVED lines=21> */
.L_x_19104:
[----:B------:R-:W-:Y:S05]  /*7460*/  BSYNC B1 ;  /* 0x0000000000017941 */ /* 0x000fea0003800000 */
.L_x_19103:
[----:B------:R-:W-:Y:S01]  /*7470*/  IMAD.SHL.U32 R3, R3, 0x100000, RZ ;  /* 0x0010000003037824 */ /* 0x000fe200078e00ff */
[----:B------:R-:W-:-:S04]  /*7480*/  LEA R5, R0, 0x3b800000, 0x17 ;  /* 0x3b80000000057811 */ /* 0x000fc800078eb8ff */
[----:B------:R-:W-:-:S07]  /*7490*/  LOP3.LUT R4, R5, R3, R6, 0xfe, !PT ;  /* 0x0000000305047212 */ /* 0x000fce00078efe06 */
.L_x_19102:
[----:B------:R-:W-:Y:S05]  /*74a0*/  BSYNC B0 ;  /* 0x0000000000007941 */ /* 0x000fea0003800000 */
.L_x_19101:
[----:B------:R-:W0:Y:S02]  /*74b0*/  F2I.S64.TRUNC R4, R4 ;  /* 0x0000000400047311 */ /* 0x000e24000020d900 */
[----:B0-----:R-:W-:Y:S01]  /*74c0*/  PRMT R18, R4, 0x7610, R18 ;  /* 0x0000761004127816 */ /* 0x001fe20000000012 */
[----:B------:R-:W-:Y:S06]  /*74d0*/  BRA `(.L_x_19048) ;  /* 0x00000004000c7947 */ /* 0x000fec0003800000 */
.L_x_19099:
        /* <DEDUP_REMOVED lines=21> */
.L_x_19108:
[----:B------:R-:W-:Y:S05]  /*7630*/  BSYNC B1 ;  /* 0x0000000000017941 */ /* 0x000fea0003800000 */
.L_x_19107:
[----:B------:R-:W-:Y:S01]  /*7640*/  IMAD.SHL.U32 R3, R3, 0x200000, RZ ;  /* 0x0020000003037824 */ /* 0x000fe200078e00ff */
[----:B------:R-:W-:-:S04]  /*7650*/  LEA R5, R0, 0x37800000, 0x17 ;  /* 0x3780000000057811 */ /* 0x000fc800078eb8ff */
[----:B------:R-:W-:-:S07]  /*7660*/  LOP3.LUT R4, R5, R3, R6, 0xfe, !PT ;  /* 0x0000000305047212 */ /* 0x000fce00078efe06 */
.L_x_19106:
[----:B------:R-:W-:Y:S05]  /*7670*/  BSYNC B0 ;  /* 0x0000000000007941 */ /* 0x000fea0003800000 */
.L_x_19105:
[----:B------:R-:W0:Y:S02]  /*7680*/  F2I.S64.TRUNC R4, R4 ;  /* 0x0000000400047311 */ /* 0x000e24000020d900 */
[----:B0-----:R-:W-:Y:S01]  /*7690*/  PRMT R18, R4, 0x7610, R18 ;  /* 0x0000761004127816 */ /* 0x001fe20000000012 */
[----:B------:R-:W-:Y:S06]  /*76a0*/  BRA `(.L_x_19048) ;  /* 0x0000000000987947 */ /* 0x000fec0003800000 */
.L_x_19098:
        /* <DEDUP_REMOVED lines=14> */
.L_x_19112:
[----:B------:R-:W-:Y:S05]  /*7790*/  BSYNC B0 ;  /* 0x0000000000007941 */ /* 0x000fea0003800000 */
.L_x_19111:
[----:B------:R-:W0:Y:S02]  /*77a0*/  F2I.S64.TRUNC R4, R4 ;  /* 0x0000000400047311 */ /* 0x000e24000020d900 */
[----:B0-----:R-:W-:Y:S01]  /*77b0*/  PRMT R18, R4, 0x7610, R18 ;  /* 0x0000761004127816 */ /* 0x001fe20000000012 */
[----:B------:R-:W-:Y:S06]  /*77c0*/  BRA `(.L_x_19048) ;  /* 0x0000000000507947 */ /* 0x000fec0003800000 */
.L_x_19086:
        /* <DEDUP_REMOVED lines=16> */
.L_x_19113:
[----:B------:R-:W-:Y:S05]  /*78d0*/  BRA `(.L_x_19048) ;  /* 0x00000000000c7947 */ /* 0x000fea0003800000 */
.L_x_19110:
[----:B------:R0:W5:Y:S01]  /*78e0*/  LDG.E.U8 R18, desc[UR36][R6.64] ;  /* 0x0000002406127981 */ /* 0x000162000c1e1100 */
[----:B------:R-:W-:Y:S05]  /*78f0*/  BRA `(.L_x_19048) ;  /* 0x0000000000047947 */ /* 0x000fea0003800000 */
.L_x_19109:
[----:B------:R0:W5:Y:S02]  /*7900*/  LDG.E.U8 R18, desc[UR36][R6.64] ;  /* 0x0000002406127981 */ /* 0x000164000c1e1100 */
.L_x_19048:
[----:B------:R-:W-:Y:S05]  /*7910*/  BSYNC B6 ;  /* 0x0000000000067941 */ /* 0x000fea0003800000 */
.L_x_19047:
        /* <DEDUP_REMOVED lines=12> */
[----:B------:R-:W-:-:S02]  /*79e0*/  @!P0 SHF.L.U32 R0, R0, R17, RZ ;  /* 0x0000001100008219 */ /* 0x000fc400000006ff */
        /* <DEDUP_REMOVED lines=13> */
[----:B------:R-:W-:Y:S02]  /*7ac0*/  @!P1 SHF.L.U32 R26, R26, R27, RZ ;  /* 0x0000001b1a1a9219 */ /* 0x000fe400000006ff */
[----:B------:R-:W-:Y:S02]  /*7ad0*/  @!P3 ISETP.GT.U32.AND P6, PT, R8, 0x7, PT ;  /* 0x000000070800b80c */ /* 0x000fe40003fc4070 */
[----:B------:R-:W-:Y:S02]  /*7ae0*/  @!P2 ISETP.GT.U32.AND P4, PT, R6, 0x7, PT ;  /* 0x000000070600a80c */ /* 0x000fe40003f84070 */
[----:B------:R-:W-:Y:S02]  /*7af0*/  @!P3 SHF.L.U32 R4, R7, R4, RZ ;  /* 0x000000040704b219 */ /* 0x000fe400000006ff */
[----:B------:R-:W-:Y:S02]  /*7b00*/  @!P2 SHF.L.U32 R0, R5, R0, RZ ;  /* 0x000000000500a219 */ /* 0x000fe400000006ff */
        /* <DEDUP_REMOVED lines=24> */
.L_x_19119:
[----:B------:R0:W-:Y:S01]  /*7c90*/  STG.E.U8 desc[UR36][R8.64], R3 ;  /* 0x0000000308007986 */ /* 0x0001e2000c101124 */
[----:B------:R-:W-:Y:S01]  /*7ca0*/  IMAD.MOV.U32 R23, RZ, RZ, R25 ;  /* 0x000000ffff177224 */ /* 0x000fe200078e0019 */
[----:B------:R-:W-:Y:S06]  /*7cb0*/  BRA `(.L_x_19115) ;  /* 0x0000000c00e87947 */ /* 0x000fec0003800000 */
.L_x_19118:
        /* <DEDUP_REMOVED lines=11> */
.L_x_19122:
[----:B------:R-:W-:Y:S01]  /*7d70*/  LOP3.LUT R3, R3, 0xff, RZ, 0xc0, !PT ;  /* 0x000000ff03037812 */ /* 0x000fe200078ec0ff */
[----:B------:R-:W-:-:S04]  /*7d80*/  IMAD.MOV.U32 R23, RZ, RZ, R25 ;  /* 0x000000ffff177224 */ /* 0x000fc800078e0019 */
[----:B------:R0:W-:Y:S01]  /*7d90*/  STG.E desc[UR36][R8.64], R3 ;  /* 0x0000000308007986 */ /* 0x0001e2000c101924 */
[----:B------:R-:W-:Y:S05]  /*7da0*/  BRA `(.L_x_19115) ;  /* 0x0000000c00ac7947 */ /* 0x000fea0003800000 */
.L_x_19121:
[----:B------:R-:W-:Y:S01]  /*7db0*/  LOP3.LUT R3, R3, 0xff, RZ, 0xc0, !PT ;  /* 0x000000ff03037812 */ /* 0x000fe200078ec0ff */
[----:B------:R-:W-:-:S04]  /*7dc0*/  IMAD.MOV.U32 R23, RZ, RZ, R25 ;  /* 0x000000ffff177224 */ /* 0x000fc800078e0019 */
[----:B------:R0:W-:Y:S01]  /*7dd0*/  STG.E.U16 desc[UR36][R8.64], R3 ;  /* 0x0000000308007986 */ /* 0x0001e2000c101524 */
[----:B------:R-:W-:Y:S05]  /*7de0*/  BRA `(.L_x_19115) ;  /* 0x0000000c009c7947 */ /* 0x000fea0003800000 */
.L_x_19117:
        /* <DEDUP_REMOVED lines=11> */
.L_x_19124:
[----:B------:R-:W-:Y:S01]  /*7ea0*/  LOP3.LUT R3, R3, 0xff, RZ, 0xc0, !PT ;  /* 0x000000ff03037812 */ /* 0x000fe200078ec0ff */
[----:B------:R-:W-:-:S03]  /*7eb0*/  IMAD.MOV.U32 R23, RZ, RZ, R25 ;  /* 0x000000ffff177224 */ /* 0x000fc600078e0019 */
[----:B------:R-:W0:Y:S02]  /*7ec0*/  I2F.U16 R0, R3 ;  /* 0x0000000300007306 */ /* 0x000e240000101000 */
[----:B0-----:R-:W-:-:S05]  /*7ed0*/  F2FP.F16.F32.PACK_AB R0, RZ, R0 ;  /* 0x00000000ff00723e */ /* 0x001fca00000000ff */
[----:B------:R0:W-:Y:S01]  /*7ee0*/  STG.E.U16 desc[UR36][R8.64], R0 ;  /* 0x0000000008007986 */ /* 0x0001e2000c101524 */
[----:B------:R-:W-:Y:S05]  /*7ef0*/  BRA `(.L_x_19115) ;  /* 0x0000000c00587947 */ /* 0x000fea0003800000 */
.L_x_19123:
        /* <DEDUP_REMOVED lines=12> */
.L_x_19126:
[----:B------:R-:W-:Y:S01]  /*7fc0*/  LOP3.LUT R3, R3, 0xff, RZ, 0xc0, !PT ;  /* 0x000000ff03037812 */ /* 0x000fe200078ec0ff */
[----:B------:R-:W-:-:S05]  /*7fd0*/  IMAD.MOV.U32 R23, RZ, RZ, R25 ;  /* 0x000000ffff177224 */ /* 0x000fca00078e0019 */
[----:B------:R-:W0:Y:S02]  /*7fe0*/  I2F.U16 R3, R3 ;  /* 0x0000000300037306 */ /* 0x000e240000101000 */
[----:B0-----:R-:W-:-:S04]  /*7ff0*/  F2FP.F16.F32.PACK_AB R3, RZ, R3 ;  /* 0x00000003ff03723e */ /* 0x001fc800000000ff */
[----:B------:R-:W-:-:S05]  /*8000*/  PRMT R3, R3, 0x5410, RZ ;  /* 0x0000541003037816 */ /* 0x000fca00000000ff */
[----:B------:R4:W-:Y:S01]  /*8010*/  STG.E desc[UR36][R8.64], R3 ;  /* 0x0000000308007986 */ /* 0x0009e2000c101924 */
[----:B------:R-:W-:Y:S05]  /*8020*/  BRA `(.L_x_19115) ;  /* 0x0000000c000c7947 */ /* 0x000fea0003800000 */
.L_x_19125:
[----:B------:R-:W-:Y:S01]  /*8030*/  LOP3.LUT R4, R3, 0xff, RZ, 0xc0, !PT ;  /* 0x000000ff03047812 */ /* 0x000fe200078ec0ff */
[----:B------:R-:W-:-:S05]  /*8040*/  IMAD.MOV.U32 R23, RZ, RZ, R25 ;  /* 0x000000ffff177224 */ /* 0x000fca00078e0019 */
[----:B------:R-:W0:Y:S02]  /*8050*/  I2F.F64.U16 R4, R4 ;  /* 0x0000000400047312 */ /* 0x000e240000101800 */
[----:B0-----:R0:W-:Y:S01]  /*8060*/  STG.E.64 desc[UR36][R8.64], R4 ;  /* 0x0000000408007986 */ /* 0x0011e2000c101b24 */
[----:B------:R-:W-:Y:S05]  /*8070*/  BRA `(.L_x_19115) ;  /* 0x0000000800f87947 */ /* 0x000fea0003800000 */
.L_x_19116:
        /* <DEDUP_REMOVED lines=13> */
.L_x_19129:
[----:B------:R-:W-:Y:S02]  /*8150*/  LOP3.LUT R4, R3, 0xff, RZ, 0xc0, !PT ;  /* 0x000000ff03047812 */ /* 0x000fe400078ec0ff */
[----:B------:R-:W-:Y:S01]  /*8160*/  CS2R R6, SRZ ;  /* 0x0000000000067805 */ /* 0x000fe2000001ff00 */
[----:B------:R-:W-:-:S03]  /*8170*/  IMAD.MOV.U32 R23, RZ, RZ, R25 ;  /* 0x000000ffff177224 */ /* 0x000fc600078e0019 */
[----:B------:R-:W0:Y:S02]  /*8180*/  I2F.F64.U16 R4, R4 ;  /* 0x0000000400047312 */ /* 0x000e240000101800 */
[----:B0-----:R0:W-:Y:S01]  /*8190*/  STG.E.128 desc[UR36][R8.64], R4 ;  /* 0x0000000408007986 */ /* 0x0011e2000c101d24 */
[----:B------:R-:W-:Y:S05]  /*81a0*/  BRA `(.L_x_19115) ;  /* 0x0000000800ac7947 */ /* 0x000fea0003800000 */
.L_x_19128:
        /* <DEDUP_REMOVED lines=22> */
.L_x_19133:
[----:B------:R-:W-:Y:S05]  /*8310*/  BSYNC B0 ;  /* 0x0000000000007941 */ /* 0x000fea0003800000 */
.L_x_19132:
[----:B------:R-:W-:Y:S01]  /*8320*/  LOP3.LUT R5, R0, R5, RZ, 0xfc, !PT ;  /* 0x0000000500057212 */ /* 0x000fe200078efcff */
[----:B------:R-:W-:-:S04]  /*8330*/  IMAD.MOV.U32 R23, RZ, RZ, R25 ;  /* 0x000000ffff177224 */ /* 0x000fc800078e0019 */
[----:B------:R0:W-:Y:S01]  /*8340*/  STG.E.U8 desc[UR36][R8.64], R5 ;  /* 0x0000000508007986 */ /* 0x0001e2000c101124 */
[----:B------:R-:W-:Y:S05]  /*8350*/  BRA `(.L_x_19115) ;  /* 0x0000000800407947 */ /* 0x000fea0003800000 */
.L_x_19131:
        /* <DEDUP_REMOVED lines=14> */
.L_x_19135:
[----:B------:R-:W-:Y:S01]  /*8440*/  IMAD.MOV.U32 R0, RZ, RZ, 0x7f ;  /* 0x0000007fff007424 */ /* 0x000fe200078e00ff */
[----:B------:R-:W-:-:S04]  /*8450*/  ISETP.GT.U32.AND P0, PT, R3, 0x7f800000, PT ;  /* 0x7f8000000300780c */ /* 0x000fc80003f04070 */
[----:B------:R-:W-:-:S09]  /*8460*/  SEL R0, R0, 0x7c, P0 ;  /* 0x0000007c00007807 */ /* 0x000fd20000000000 */
.L_x_19136:
[----:B------:R-:W-:Y:S05]  /*8470*/  BSYNC B0 ;  /* 0x0000000000007941 */ /* 0x000fea0003800000 */
.L_x_19134:
[----:B------:R-:W-:Y:S01]  /*8480*/  LOP3.LUT R3, R5, 0x80000000, RZ, 0xc0, !PT ;  /* 0x8000000005037812 */ /* 0x000fe200078ec0ff */
[----:B------:R-:W-:-:S03]  /*8490*/  IMAD.MOV.U32 R23, RZ, RZ, R25 ;  /* 0x000000ffff177224 */ /* 0x000fc600078e0019 */
[----:B------:R-:W-:-:S04]  /*84a0*/  SHF.R.U32.HI R3, RZ, 0x18, R3 ;  /* 0x00000018ff037819 */ /* 0x000fc80000011603 */
[----:B------:R-:W-:-:S05]  /*84b0*/  LOP3.LUT R3, R0, R3, RZ, 0xfc, !PT ;  /* 0x0000000300037212 */ /* 0x000fca00078efcff */
[----:B------:R0:W-:Y:S01]  /*84c0*/  STG.E.U8 desc[UR36][R8.64], R3 ;  /* 0x0000000308007986 */ /* 0x0001e2000c101124 */
[----:B------:R-:W-:Y:S05]  /*84d0*/  BRA `(.L_x_19115) ;  /* 0x0000000400e07947 */ /* 0x000fea0003800000 */
.L_x_19130:
[----:B------:R-:W-:Y:S01]  /*84e0*/  LOP3.LUT R3, R3, 0xff, RZ, 0xc0, !PT ;  /* 0x000000ff03037812 */ /* 0x000fe200078ec0ff */
[----:B------:R-:W-:-:S03]  /*84f0*/  IMAD.MOV.U32 R23, RZ, RZ, R25 ;  /* 0x000000ffff177224 */ /* 0x000fc600078e0019 */
[----:B------:R-:W0:Y:S02]  /*8500*/  I2F.U16 R0, R3 ;  /* 0x0000000300007306 */ /* 0x000e240000101000 */
[----:B0-----:R-:W-:-:S05]  /*8510*/  F2FP.BF16.F32.PACK_AB R0, RZ, R0 ;  /* 0x00000000ff00723e */ /* 0x001fca00000010ff */
[----:B------:R0:W-:Y:S01]  /*8520*/  STG.E.U16 desc[UR36][R8.64], R0 ;  /* 0x0000000008007986 */ /* 0x0001e2000c101524 */
[----:B------:R-:W-:Y:S05]  /*8530*/  BRA `(.L_x_19115) ;  /* 0x0000000400c87947 */ /* 0x000fea0003800000 */
.L_x_19127:
        /* <DEDUP_REMOVED lines=12> */
.L_x_19139:
        /* <DEDUP_REMOVED lines=18> */
.L_x_19142:
[----:B------:R-:W-:-:S04]  /*8720*/  LOP3.LUT R3, R5, 0x80000000, RZ, 0xc0, !PT ;  /* 0x8000000005037812 */ /* 0x000fc800078ec0ff */
[----:B------:R-:W-:-:S04]  /*8730*/  SHF.R.U32.HI R3, RZ, 0x18, R3 ;  /* 0x00000018ff037819 */ /* 0x000fc80000011603 */
[----:B------:R-:W-:-:S04]  /*8740*/  LOP3.LUT R0, R0, R3, RZ, 0xfc, !PT ;  /* 0x0000000300007212 */ /* 0x000fc800078efcff */
[----:B------:R-:W-:-:S07]  /*8750*/  PRMT R4, R0, 0x7610, R4 ;  /* 0x0000761000047816 */ /* 0x000fce0000000004 */
.L_x_19141:
[----:B------:R-:W-:Y:S05]  /*8760*/  BSYNC B0 ;  /* 0x0000000000007941 */ /* 0x000fea0003800000 */
.L_x_19140:
[----:B------:R0:W-:Y:S01]  /*8770*/  STG.E.U8 desc[UR36][R8.64], R4 ;  /* 0x0000000408007986 */ /* 0x0001e2000c101124 */
[----:B------:R-:W-:Y:S01]  /*8780*/  IMAD.MOV.U32 R23, RZ, RZ, R25 ;  /* 0x000000ffff177224 */ /* 0x000fe200078e0019 */
[----:B------:R-:W-:Y:S06]  /*8790*/  BRA `(.L_x_19115) ;  /* 0x0000000400307947 */ /* 0x000fec0003800000 */
.L_x_19138:
        /* <DEDUP_REMOVED lines=18> */
.L_x_19145:
[----:B------:R-:W-:-:S04]  /*88c0*/  LOP3.LUT R3, R5, 0x80000000, RZ, 0xc0, !PT ;  /* 0x8000000005037812 */ /* 0x000fc800078ec0ff */
[----:B------:R-:W-:-:S04]  /*88d0*/  SHF.R.U32.HI R3, RZ, 0x18, R3 ;  /* 0x00000018ff037819 */ /* 0x000fc80000011603 */
[----:B------:R-:W-:-:S04]  /*88e0*/  LOP3.LUT R0, R0, R3, RZ, 0xfc, !PT ;  /* 0x0000000300007212 */ /* 0x000fc800078efcff */
[----:B------:R-:W-:-:S07]  /*88f0*/  PRMT R4, R0, 0x7610, R4 ;  /* 0x0000761000047816 */ /* 0x000fce0000000004 */
.L_x_19144:
[----:B------:R-:W-:Y:S05]  /*8900*/  BSYNC B0 ;  /* 0x0000000000007941 */ /* 0x000fea0003800000 */
.L_x_19143:
[----:B------:R0:W-:Y:S01]  /*8910*/  STG.E.U8 desc[UR36][R8.64], R4 ;  /* 0x0000000408007986 */ /* 0x0001e2000c101124 */
[----:B------:R-:W-:Y:S01]  /*8920*/  IMAD.MOV.U32 R23, RZ, RZ, R25 ;  /* 0x000000ffff177224 */ /* 0x000fe200078e0019 */
[----:B------:R-:W-:Y:S06]  /*8930*/  BRA `(.L_x_19115) ;  /* 0x0000000000c87947 */ /* 0x000fec0003800000 */
.L_x_19137:
        /* <DEDUP_REMOVED lines=24> */
.L_x_19120:
        /* <DEDUP_REMOVED lines=16> */
.L_x_19148:
[----:B------:R-:W-:Y:S01]  /*8bc0*/  IMAD.MOV.U32 R23, RZ, RZ, R25 ;  /* 0x000000ffff177224 */ /* 0x000fe200078e0019 */
[----:B------:R-:W-:Y:S06]  /*8bd0*/  BRA `(.L_x_19115) ;  /* 0x0000000000207947 */ /* 0x000fec0003800000 */
.L_x_19147:
[----:B------:R-:W-:Y:S01]  /*8be0*/  LOP3.LUT R4, R3, 0xff, RZ, 0xc0, !PT ;  /* 0x000000ff03047812 */ /* 0x000fe200078ec0ff */
[----:B------:R-:W-:Y:S02]  /*8bf0*/  IMAD.MOV.U32 R5, RZ, RZ, RZ ;  /* 0x000000ffff057224 */ /* 0x000fe400078e00ff */
[----:B------:R-:W-:-:S03]  /*8c00*/  IMAD.MOV.U32 R23, RZ, RZ, R25 ;  /* 0x000000ffff177224 */ /* 0x000fc600078e0019 */
[----:B------:R0:W-:Y:S01]  /*8c10*/  STG.E.64 desc[UR36][R8.64], R4 ;  /* 0x0000000408007986 */ /* 0x0001e2000c101b24 */
[----:B------:R-:W-:Y:S05]  /*8c20*/  BRA `(.L_x_19115) ;  /* 0x00000000000c7947 */ /* 0x000fea0003800000 */
.L_x_19146:
[----:B------:R-:W-:Y:S01]  /*8c30*/  LOP3.LUT R3, R3, 0xff, RZ, 0xc0, !PT ;  /* 0x000000ff03037812 */ /* 0x000fe200078ec0ff */
[----:B------:R-:W-:-:S04]  /*8c40*/  IMAD.MOV.U32 R23, RZ, RZ, R25 ;  /* 0x000000ffff177224 */ /* 0x000fc800078e0019 */
[----:B------:R0:W-:Y:S03]  /*8c50*/  STG.E desc[UR36][R8.64], R3 ;  /* 0x0000000308007986 */ /* 0x0001e6000c101924 */
.L_x_19115:
[----:B------:R-:W-:Y:S05]  /*8c60*/  BSYNC B6 ;  /* 0x0000000000067941 */ /* 0x000fea0003800000 */
.L_x_19114:
        /* <DEDUP_REMOVED lines=23> */
.L_x_19154:
[----:B------:R0:W-:Y:S01]  /*8de0*/  STG.E.U8 desc[UR36][R8.64], R22 ;  /* 0x0000001608007986 */ /* 0x0001e2000c101124 */
[----:B------:R-:W-:Y:S05]  /*8df0*/  BRA `(.L_x_19156) ;  /* 0x0000000c00987947 */ /* 0x000fea0003800000 */
.L_x_19153:
        /* <DEDUP_REMOVED lines=10> */
.L_x_19158:
[----:B------:R-:W-:-:S05]  /*8ea0*/  LOP3.LUT R3, R22, 0xff, RZ, 0xc0, !PT ;  /* 0x000000ff16037812 */ /* 0x000fca00078ec0ff */
[----:B------:R0:W-:Y:S01]  /*8eb0*/  STG.E desc[UR36][R8.64], R3 ;  /* 0x0000000308007986 */ /* 0x0001e2000c101924 */
[----:B------:R-:W-:Y:S05]  /*8ec0*/  BRA `(.L_x_19156) ;  /* 0x0000000c00647947 */ /* 0x000fea0003800000 */
.L_x_19157:
[----:B------:R-:W-:-:S05]  /*8ed0*/  LOP3.LUT R3, R22, 0xff, RZ, 0xc0, !PT ;  /* 0x000000ff16037812 */ /* 0x000fca00078ec0ff */
[----:B------:R0:W-:Y:S01]  /*8ee0*/  STG.E.U16 desc[UR36][R8.64], R3 ;  /* 0x0000000308007986 */ /* 0x0001e2000c101524 */
[----:B------:R-:W-:Y:S05]  /*8ef0*/  BRA `(.L_x_19156) ;  /* 0x0000000c00587947 */ /* 0x000fea0003800000 */
.L_x_19152:
        /* <DEDUP_REMOVED lines=10> */
.L_x_19160:
[----:B------:R-:W-:-:S04]  /*8fa0*/  LOP3.LUT R22, R22, 0xff, RZ, 0xc0, !PT ;  /* 0x000000ff16167812 */ /* 0x000fc800078ec0ff */
[----:B------:R-:W0:Y:S02]  /*8fb0*/  I2F.U16 R0, R22 ;  /* 0x0000001600007306 */ /* 0x000e240000101000 */
[----:B0-----:R-:W-:-:S05]  /*8fc0*/  F2FP.F16.F32.PACK_AB R0, RZ, R0 ;  /* 0x00000000ff00723e */ /* 0x001fca00000000ff */
[----:B------:R0:W-:Y:S01]  /*8fd0*/  STG.E.U16 desc[UR36][R8.64], R0 ;  /* 0x0000000008007986 */ /* 0x0001e2000c101524 */
[----:B------:R-:W-:Y:S05]  /*8fe0*/  BRA `(.L_x_19156) ;  /* 0x0000000c001c7947 */ /* 0x000fea0003800000 */
.L_x_19159:
        /* <DEDUP_REMOVED lines=11> */
.L_x_19162:
[----:B------:R-:W-:-:S06]  /*90a0*/  LOP3.LUT R22, R22, 0xff, RZ, 0xc0, !PT ;  /* 0x000000ff16167812 */ /* 0x000fcc00078ec0ff */
[----:B------:R-:W0:Y:S02]  /*90b0*/  I2F.U16 R22, R22 ;  /* 0x0000001600167306 */ /* 0x000e240000101000 */
[----:B0-----:R-:W-:-:S04]  /*90c0*/  F2FP.F16.F32.PACK_AB R3, RZ, R22 ;  /* 0x00000016ff03723e */ /* 0x001fc800000000ff */
[----:B------:R-:W-:-:S05]  /*90d0*/  PRMT R3, R3, 0x5410, RZ ;  /* 0x0000541003037816 */ /* 0x000fca00000000ff */
[----:B------:R3:W-:Y:S01]  /*90e0*/  STG.E desc[UR36][R8.64], R3 ;  /* 0x0000000308007986 */ /* 0x0007e2000c101924 */
[----:B------:R-:W-:Y:S05]  /*90f0*/  BRA `(.L_x_19156) ;  /* 0x0000000800d87947 */ /* 0x000fea0003800000 */
.L_x_19161:
[----:B------:R-:W-:-:S06]  /*9100*/  LOP3.LUT R4, R22, 0xff, RZ, 0xc0, !PT ;  /* 0x000000ff16047812 */ /* 0x000fcc00078ec0ff */
[----:B------:R-:W0:Y:S02]  /*9110*/  I2F.F64.U16 R4, R4 ;  /* 0x0000000400047312 */ /* 0x000e240000101800 */
[----:B0-----:R4:W-:Y:S01]  /*9120*/  STG.E.64 desc[UR36][R8.64], R4 ;  /* 0x0000000408007986 */ /* 0x0019e2000c101b24 */
[----:B------:R-:W-:Y:S05]  /*9130*/  BRA `(.L_x_19156) ;  /* 0x0000000800c87947 */ /* 0x000fea0003800000 */
.L_x_19151:
        /* <DEDUP_REMOVED lines=12> */
.L_x_19165:
[----:B------:R-:W-:Y:S02]  /*9200*/  LOP3.LUT R4, R22, 0xff, RZ, 0xc0, !PT ;  /* 0x000000ff16047812 */ /* 0x000fe400078ec0ff */
[----:B------:R-:W-:-:S04]  /*9210*/  CS2R R6, SRZ ;  /* 0x0000000000067805 */ /* 0x000fc8000001ff00 */
[----:B------:R-:W0:Y:S02]  /*9220*/  I2F.F64.U16 R4, R4 ;  /* 0x0000000400047312 */ /* 0x000e240000101800 */
[----:B0-----:R0:W-:Y:S01]  /*9230*/  STG.E.128 desc[UR36][R8.64], R4 ;  /* 0x0000000408007986 */ /* 0x0011e2000c101d24 */
[----:B------:R-:W-:Y:S05]  /*9240*/  BRA `(.L_x_19156) ;  /* 0x0000000800847947 */ /* 0x000fea0003800000 */
.L_x_19164:
        /* <DEDUP_REMOVED lines=22> */
.L_x_19169:
[----:B------:R-:W-:Y:S05]  /*93b0*/  BSYNC B0 ;  /* 0x0000000000007941 */ /* 0x000fea0003800000 */
.L_x_19168:
[----:B------:R-:W-:-:S05]  /*93c0*/  LOP3.LUT R5, R0, R5, RZ, 0xfc, !PT ;  /* 0x0000000500057212 */ /* 0x000fca00078efcff */
[----:B------:R0:W-:Y:S01]  /*93d0*/  STG.E.U8 desc[UR36][R8.64], R5 ;  /* 0x0000000508007986 */ /* 0x0001e2000c101124 */
[----:B------:R-:W-:Y:S05]  /*93e0*/  BRA `(.L_x_19156) ;  /* 0x00000008001c7947 */ /* 0x000fea0003800000 */
.L_x_19167:
        /* <DEDUP_REMOVED lines=14> */
.L_x_19171:
[----:B------:R-:W-:Y:S01]  /*94d0*/  IMAD.MOV.U32 R0, RZ, RZ, 0x7f ;  /* 0x0000007fff007424 */ /* 0x000fe200078e00ff */
[----:B------:R-:W-:-:S04]  /*94e0*/  ISETP.GT.U32.AND P0, PT, R3, 0x7f800000, PT ;  /* 0x7f8000000300780c */ /* 0x000fc80003f04070 */
[----:B------:R-:W-:-:S09]  /*94f0*/  SEL R0, R0, 0x7c, P0 ;  /* 0x0000007c00007807 */ /* 0x000fd20000000000 */
.L_x_19172:
[----:B------:R-:W-:Y:S05]  /*9500*/  BSYNC B0 ;  /* 0x0000000000007941 */ /* 0x000fea0003800000 */
.L_x_19170:
[----:B------:R-:W-:-:S04]  /*9510*/  LOP3.LUT R3, R5, 0x80000000, RZ, 0xc0, !PT ;  /* 0x8000000005037812 */ /* 0x000fc800078ec0ff */
[----:B------:R-:W-:-:S04]  /*9520*/  SHF.R.U32.HI R3, RZ, 0x18, R3 ;  /* 0x00000018ff037819 */ /* 0x000fc80000011603 */
[----:B------:R-:W-:-:S05]  /*9530*/  LOP3.LUT R3, R0, R3, RZ, 0xfc, !PT ;  /* 0x0000000300037212 */ /* 0x000fca00078efcff */
[----:B------:R0:W-:Y:S01]  /*9540*/  STG.E.U8 desc[UR36][R8.64], R3 ;  /* 0x0000000308007986 */ /* 0x0001e2000c101124 */
[----:B------:R-:W-:Y:S05]  /*9550*/  BRA `(.L_x_19156) ;  /* 0x0000000400c07947 */ /* 0x000fea0003800000 */
.L_x_19166:
[----:B------:R-:W-:-:S04]  /*9560*/  LOP3.LUT R22, R22, 0xff, RZ, 0xc0, !PT ;  /* 0x000000ff16167812 */ /* 0x000fc800078ec0ff */
[----:B------:R-:W0:Y:S02]  /*9570*/  I2F.U16 R0, R22 ;  /* 0x0000001600007306 */ /* 0x000e240000101000 */
[----:B0-----:R-:W-:-:S05]  /*9580*/  F2FP.BF16.F32.PACK_AB R0, RZ, R0 ;  /* 0x00000000ff00723e */ /* 0x001fca00000010ff */
[----:B------:R0:W-:Y:S01]  /*9590*/  STG.E.U16 desc[UR36][R8.64], R0 ;  /* 0x0000000008007986 */ /* 0x0001e2000c101524 */
[----:B------:R-:W-:Y:S05]  /*95a0*/  BRA `(.L_x_19156) ;  /* 0x0000000400ac7947 */ /* 0x000fea0003800000 */
.L_x_19163:
        /* <DEDUP_REMOVED lines=11> */
.L_x_19175:
        /* <DEDUP_REMOVED lines=18> */
.L_x_19178:
[----:B------:R-:W-:-:S04]  /*9780*/  LOP3.LUT R3, R5, 0x80000000, RZ, 0xc0, !PT ;  /* 0x8000000005037812 */ /* 0x000fc800078ec0ff */
[----:B------:R-:W-:-:S04]  /*9790*/  SHF.R.U32.HI R3, RZ, 0x18, R3 ;  /* 0x00000018ff037819 */ /* 0x000fc80000011603 */
[----:B------:R-:W-:-:S04]  /*97a0*/  LOP3.LUT R0, R0, R3, RZ, 0xfc, !PT ;  /* 0x0000000300007212 */ /* 0x000fc800078efcff */
[----:B------:R-:W-:-:S07]  /*97b0*/  PRMT R4, R0, 0x7610, R4 ;  /* 0x0000761000047816 */ /* 0x000fce0000000004 */
.L_x_19177:
[----:B------:R-:W-:Y:S05]  /*97c0*/  BSYNC B0 ;  /* 0x0000000000007941 */ /* 0x000fea0003800000 */
.L_x_19176:
[----:B------:R0:W-:Y:S01]  /*97d0*/  STG.E.U8 desc[UR36][R8.64], R4 ;  /* 0x0000000408007986 */ /* 0x0001e2000c101124 */
[----:B------:R-:W-:Y:S05]  /*97e0*/  BRA `(.L_x_19156) ;  /* 0x00000004001c7947 */ /* 0x000fea0003800000 */
.L_x_19174:
        /* <DEDUP_REMOVED lines=18> */
.L_x_19181:
[----:B------:R-:W-:-:S04]  /*9910*/  LOP3.LUT R3, R5, 0x80000000, RZ, 0xc0, !PT ;  /* 0x8000000005037812 */ /* 0x000fc800078ec0ff */
[----:B------:R-:W-:-:S04]  /*9920*/  SHF.R.U32.HI R3, RZ, 0x18, R3 ;  /* 0x00000018ff037819 */ /* 0x000fc80000011603 */
[----:B------:R-:W-:-:S04]  /*9930*/  LOP3.LUT R0, R0, R3, RZ, 0xfc, !PT ;  /* 0x0000000300007212 */ /* 0x000fc800078efcff */
[----:B------:R-:W-:-:S07]  /*9940*/  PRMT R4, R0, 0x7610, R4 ;  /* 0x0000761000047816 */ /* 0x000fce0000000004 */
.L_x_19180:
[----:B------:R-:W-:Y:S05]  /*9950*/  BSYNC B0 ;  /* 0x0000000000007941 */ /* 0x000fea0003800000 */
.L_x_19179:
[----:B------:R0:W-:Y:S01]  /*9960*/  STG.E.U8 desc[UR36][R8.64], R4 ;  /* 0x0000000408007986 */ /* 0x0001e2000c101124 */
[----:B------:R-:W-:Y:S05]  /*9970*/  BRA `(.L_x_19156) ;  /* 0x0000000000b87947 */ /* 0x000fea0003800000 */
.L_x_19173:
        /* <DEDUP_REMOVED lines=23> */
.L_x_19155:
        /* <DEDUP_REMOVED lines=16> */
.L_x_19184:
[----:B------:R-:W-:Y:S05]  /*9bf0*/  BRA `(.L_x_19156) ;  /* 0x0000000000187947 */ /* 0x000fea0003800000 */
.L_x_19183:
[----:B------:R-:W-:Y:S01]  /*9c00*/  LOP3.LUT R4, R22, 0xff, RZ, 0xc0, !PT ;  /* 0x000000ff16047812 */ /* 0x000fe200078ec0ff */
[----:B------:R-:W-:-:S05]  /*9c10*/  IMAD.MOV.U32 R5, RZ, RZ, RZ ;  /* 0x000000ffff057224 */ /* 0x000fca00078e00ff */
[----:B------:R0:W-:Y:S01]  /*9c20*/  STG.E.64 desc[UR36][R8.64], R4 ;  /* 0x0000000408007986 */ /* 0x0001e2000c101b24 */
[----:B------:R-:W-:Y:S05]  /*9c30*/  BRA `(.L_x_19156) ;  /* 0x0000000000087947 */ /* 0x000fea0003800000 */
.L_x_19182:
[----:B------:R-:W-:-:S05]  /*9c40*/  LOP3.LUT R3, R22, 0xff, RZ, 0xc0, !PT ;  /* 0x000000ff16037812 */ /* 0x000fca00078ec0ff */
[----:B------:R0:W-:Y:S02]  /*9c50*/  STG.E desc[UR36][R8.64], R3 ;  /* 0x0000000308007986 */ /* 0x0001e4000c101924 */
.L_x_19156:
        /* <DEDUP_REMOVED lines=23> */
.L_x_19188:
[----:B------:R0:W-:Y:S01]  /*9dd0*/  STG.E.U8 desc[UR36][R8.64], R18 ;  /* 0x0000001208007986 */ /* 0x0001e2000c101124 */
[----:B------:R-:W-:Y:S05]  /*9de0*/  BRA `(.L_x_19190) ;  /* 0x0000000c00987947 */ /* 0x000fea0003800000 */
.L_x_19187:
        /* <DEDUP_REMOVED lines=10> */
.L_x_19192:
[----:B------:R-:W-:-:S05]  /*9e90*/  LOP3.LUT R3, R18, 0xff, RZ, 0xc0, !PT ;  /* 0x000000ff12037812 */ /* 0x000fca00078ec0ff */
[----:B------:R0:W-:Y:S01]  /*9ea0*/  STG.E desc[UR36][R8.64], R3 ;  /* 0x0000000308007986 */ /* 0x0001e2000c101924 */
[----:B------:R-:W-:Y:S05]  /*9eb0*/  BRA `(.L_x_19190) ;  /* 0x0000000c00647947 */ /* 0x000fea0003800000 */
.L_x_19191:
[----:B------:R-:W-:-:S05]  /*9ec0*/  LOP3.LUT R3, R18, 0xff, RZ, 0xc0, !PT ;  /* 0x000000ff12037812 */ /* 0x000fca00078ec0ff */
[----:B------:R0:W-:Y:S01]  /*9ed0*/  STG.E.U16 desc[UR36][R8.64], R3 ;  /* 0x0000000308007986 */ /* 0x0001e2000c101524 */
[----:B------:R-:W-:Y:S05]  /*9ee0*/  BRA `(.L_x_19190) ;  /* 0x0000000c00587947 */ /* 0x000fea0003800000 */
.L_x_19186:
        /* <DEDUP_REMOVED lines=10> */
.L_x_19194:
[----:B------:R-:W-:-:S04]  /*9f90*/  LOP3.LUT R18, R18, 0xff, RZ, 0xc0, !PT ;  /* 0x000000ff12127812 */ /* 0x000fc800078ec0ff */
[----:B------:R-:W0:Y:S02]  /*9fa0*/  I2F.U16 R0, R18 ;  /* 0x0000001200007306 */ /* 0x000e240000101000 */
[----:B0-----:R-:W-:-:S05]  /*9fb0*/  F2FP.F16.F32.PACK_AB R0, RZ, R0 ;  /* 0x00000000ff00723e */ /* 0x001fca00000000ff */
[----:B------:R4:W-:Y:S01]  /*9fc0*/  STG.E.U16 desc[UR36][R8.64], R0 ;  /* 0x0000000008007986 */ /* 0x0009e2000c101524 */
[----:B------:R-:W-:Y:S05]  /*9fd0*/  BRA `(.L_x_19190) ;  /* 0x0000000c001c7947 */ /* 0x000fea0003800000 */
.L_x_19193:
        /* <DEDUP_REMOVED lines=11> */
.L_x_19196:
[----:B------:R-:W-:-:S06]  /*a090*/  LOP3.LUT R18, R18, 0xff, RZ, 0xc0, !PT ;  /* 0x000000ff12127812 */ /* 0x000fcc00078ec0ff */
[----:B------:R-:W0:Y:S02]  /*a0a0*/  I2F.U16 R18, R18 ;  /* 0x0000001200127306 */ /* 0x000e240000101000 */
[----:B0-----:R-:W-:-:S04]  /*a0b0*/  F2FP.F16.F32.PACK_AB R3, RZ, R18 ;  /* 0x00000012ff03723e */ /* 0x001fc800000000ff */
[----:B------:R-:W-:-:S05]  /*a0c0*/  PRMT R3, R3, 0x5410, RZ ;  /* 0x0000541003037816 */ /* 0x000fca00000000ff */
[----:B------:R2:W-:Y:S01]  /*a0d0*/  STG.E desc[UR36][R8.64], R3 ;  /* 0x0000000308007986 */ /* 0x0005e2000c101924 */
[----:B------:R-:W-:Y:S05]  /*a0e0*/  BRA `(.L_x_19190) ;  /* 0x0000000800d87947 */ /* 0x000fea0003800000 */
.L_x_19195:
[----:B------:R-:W-:-:S06]  /*a0f0*/  LOP3.LUT R4, R18, 0xff, RZ, 0xc0, !PT ;  /* 0x000000ff12047812 */ /* 0x000fcc00078ec0ff */
[----:B------:R-:W0:Y:S02]  /*a100*/  I2F.F64.U16 R4, R4 ;  /* 0x0000000400047312 */ /* 0x000e240000101800 */
[----:B0-----:R0:W-:Y:S01]  /*a110*/  STG.E.64 desc[UR36][R8.64], R4 ;  /* 0x0000000408007986 */ /* 0x0011e2000c101b24 */
[----:B------:R-:W-:Y:S05]  /*a120*/  BRA `(.L_x_19190) ;  /* 0x0000000800c87947 */ /* 0x000fea0003800000 */
.L_x_19185:
        /* <DEDUP_REMOVED lines=12> */
.L_x_19199:
[----:B------:R-:W-:Y:S02]  /*a1f0*/  LOP3.LUT R4, R18, 0xff, RZ, 0xc0, !PT ;  /* 0x000000ff12047812 */ /* 0x000fe400078ec0ff */
[----:B------:R-:W-:-:S04]  /*a200*/  CS2R R6, SRZ ;  /* 0x0000000000067805 */ /* 0x000fc8000001ff00 */
[----:B------:R-:W0:Y:S02]  /*a210*/  I2F.F64.U16 R4, R4 ;  /* 0x0000000400047312 */ /* 0x000e240000101800 */
[----:B0-----:R0:W-:Y:S01]  /*a220*/  STG.E.128 desc[UR36][R8.64], R4 ;  /* 0x0000000408007986 */ /* 0x0011e2000c101d24 */
[----:B------:R-:W-:Y:S05]  /*a230*/  BRA `(.L_x_19190) ;  /* 0x0000000800847947 */ /* 0x000fea0003800000 */
.L_x_19198:
        /* <DEDUP_REMOVED lines=22> */
.L_x_19203:
[----:B------:R-:W-:Y:S05]  /*a3a0*/  BSYNC B0 ;  /* 0x0000000000007941 */ /* 0x000fea0003800000 */
.L_x_19202:
[----:B------:R-:W-:-:S05]  /*a3b0*/  LOP3.LUT R5, R0, R5, RZ, 0xfc, !PT ;  /* 0x0000000500057212 */ /* 0x000fca00078efcff */
[----:B------:R0:W-:Y:S01]  /*a3c0*/  STG.E.U8 desc[UR36][R8.64], R5 ;  /* 0x0000000508007986 */ /* 0x0001e2000c101124 */
[----:B------:R-:W-:Y:S05]  /*a3d0*/  BRA `(.L_x_19190) ;  /* 0x00000008001c7947 */ /* 0x000fea0003800000 */
.L_x_19201:
        /* <DEDUP_REMOVED lines=14> */
.L_x_19205:
[----:B------:R-:W-:Y:S01]  /*a4c0*/  IMAD.MOV.U32 R0, RZ, RZ, 0x7f ;  /* 0x0000007fff007424 */ /* 0x000fe200078e00ff */
[----:B------:R-:W-:-:S04]  /*a4d0*/  ISETP.GT.U32.AND P0, PT, R3, 0x7f800000, PT ;  /* 0x7f8000000300780c */ /* 0x000fc80003f04070 */
[----:B------:R-:W-:-:S09]  /*a4e0*/  SEL R0, R0, 0x7c, P0 ;  /* 0x0000007c00007807 */ /* 0x000fd20000000000 */
.L_x_19206:
[----:B------:R-:W-:Y:S05]  /*a4f0*/  BSYNC B0 ;  /* 0x0000000000007941 */ /* 0x000fea0003800000 */
.L_x_19204:
[----:B------:R-:W-:-:S04]  /*a500*/  LOP3.LUT R3, R5, 0x80000000, RZ, 0xc0, !PT ;  /* 0x8000000005037812 */ /* 0x000fc800078ec0ff */
[----:B------:R-:W-:-:S04]  /*a510*/  SHF.R.U32.HI R3, RZ, 0x18, R3 ;  /* 0x00000018ff037819 */ /* 0x000fc80000011603 */
[----:B------:R-:W-:-:S05]  /*a520*/  LOP3.LUT R3, R0, R3, RZ, 0xfc, !PT ;  /* 0x0000000300037212 */ /* 0x000fca00078efcff */
[----:B------:R0:W-:Y:S01]  /*a530*/  STG.E.U8 desc[UR36][R8.64], R3 ;  /* 0x0000000308007986 */ /* 0x0001e2000c101124 */
[----:B------:R-:W-:Y:S05]  /*a540*/  BRA `(.L_x_19190) ;  /* 0x0000000400c07947 */ /* 0x000fea0003800000 */
.L_x_19200:
[----:B------:R-:W-:-:S04]  /*a550*/  LOP3.LUT R18, R18, 0xff, RZ, 0xc0, !PT ;  /* 0x000000ff12127812 */ /* 0x000fc800078ec0ff */
[----:B------:R-:W0:Y:S02]  /*a560*/  I2F.U16 R0, R18 ;  /* 0x0000001200007306 */ /* 0x000e240000101000 */
[----:B0-----:R-:W-:-:S05]  /*a570*/  F2FP.BF16.F32.PACK_AB R0, RZ, R0 ;  /* 0x00000000ff00723e */ /* 0x001fca00000010ff */
[----:B------:R0:W-:Y:S01]  /*a580*/  STG.E.U16 desc[UR36][R8.64], R0 ;  /* 0x0000000008007986 */ /* 0x0001e2000c101524 */
[----:B------:R-:W-:Y:S05]  /*a590*/  BRA `(.L_x_19190) ;  /* 0x0000000400ac7947 */ /* 0x000fea0003800000 */
.L_x_19197:
        /* <DEDUP_REMOVED lines=11> */
.L_x_19209:
        /* <DEDUP_REMOVED lines=18> */
.L_x_19212:
[----:B------:R-:W-:-:S04]  /*a770*/  LOP3.LUT R3, R5, 0x80000000, RZ, 0xc0, !PT ;  /* 0x8000000005037812 */ /* 0x000fc800078ec0ff */
[----:B------:R-:W-:-:S04]  /*a780*/  SHF.R.U32.HI R3, RZ, 0x18, R3 ;  /* 0x00000018ff037819 */ /* 0x000fc80000011603 */
[----:B------:R-:W-:-:S04]  /*a790*/  LOP3.LUT R0, R0, R3, RZ, 0xfc, !PT ;  /* 0x0000000300007212 */ /* 0x000fc800078efcff */
[----:B------:R-:W-:-:S07]  /*a7a0*/  PRMT R4, R0, 0x7610, R4 ;  /* 0x0000761000047816 */ /* 0x000fce0000000004 */
.L_x_19211:
[----:B------:R-:W-:Y:S05]  /*a7b0*/  BSYNC B0 ;  /* 0x0000000000007941 */ /* 0x000fea0003800000 */
.L_x_19210:
[----:B------:R0:W-:Y:S01]  /*a7c0*/  STG.E.U8 desc[UR36][R8.64], R4 ;  /* 0x0000000408007986 */ /* 0x0001e2000c101124 */
[----:B------:R-:W-:Y:S05]  /*a7d0*/  BRA `(.L_x_19190) ;  /* 0x00000004001c7947 */ /* 0x000fea0003800000 */
.L_x_19208:
        /* <DEDUP_REMOVED lines=18> */
.L_x_19215:
[----:B------:R-:W-:-:S04]  /*a900*/  LOP3.LUT R3, R5, 0x80000000, RZ, 0xc0, !PT ;  /* 0x8000000005037812 */ /* 0x000fc800078ec0ff */
[----:B------:R-:W-:-:S04]  /*a910*/  SHF.R.U32.HI R3, RZ, 0x18, R3 ;  /* 0x00000018ff037819 */ /* 0x000fc80000011603 */
[----:B------:R-:W-:-:S04]  /*a920*/  LOP3.LUT R0, R0, R3, RZ, 0xfc, !PT ;  /* 0x0000000300007212 */ /* 0x000fc800078efcff */
[----:B------:R-:W-:-:S07]  /*a930*/  PRMT R4, R0, 0x7610, R4 ;  /* 0x0000761000047816 */ /* 0x000fce0000000004 */
.L_x_19214:
[----:B------:R-:W-:Y:S05]  /*a940*/  BSYNC B0 ;  /* 0x0000000000007941 */ /* 0x000fea0003800000 */
.L_x_19213:
[----:B------:R0:W-:Y:S01]  /*a950*/  STG.E.U8 desc[UR36][R8.64], R4 ;  /* 0x0000000408007986 */ /* 0x0001e2000c101124 */
[----:B------:R-:W-:Y:S05]  /*a960*/  BRA `(.L_x_19190) ;  /* 0x0000000000b87947 */ /* 0x000fea0003800000 */
.L_x_19207:
        /* <DEDUP_REMOVED lines=23> */
.L_x_19189:
        /* <DEDUP_REMOVED lines=16> */
.L_x_19218:
[----:B------:R-:W-:Y:S05]  /*abe0*/  BRA `(.L_x_19190) ;  /* 0x0000000000187947 */ /* 0x000fea0003800000 */
.L_x_19217:
[----:B------:R-:W-:Y:S01]  /*abf0*/  LOP3.LUT R4, R18, 0xff, RZ, 0xc0, !PT ;  /* 0x000000ff12047812 */ /* 0x000fe200078ec0ff */
[----:B------:R-:W-:-:S05]  /*ac00*/  IMAD.MOV.U32 R5, RZ, RZ, RZ ;  /* 0x000000ffff057224 */ /* 0x000fca00078e00ff */
[----:B------:R0:W-:Y:S01]  /*ac10*/  STG.E.64 desc[UR36][R8.64], R4 ;  /* 0x0000000408007986 */ /* 0x0001e2000c101b24 */
[----:B------:R-:W-:Y:S05]  /*ac20*/  BRA `(.L_x_19190) ;  /* 0x0000000000087947 */ /* 0x000fea0003800000 */
.L_x_19216:
[----:B------:R-:W-:-:S05]  /*ac30*/  LOP3.LUT R3, R18, 0xff, RZ, 0xc0, !PT ;  /* 0x000000ff12037812 */ /* 0x000fca00078ec0ff */
[----:B------:R0:W-:Y:S02]  /*ac40*/  STG.E desc[UR36][R8.64], R3 ;  /* 0x0000000308007986 */ /* 0x0001e4000c101924 */
.L_x_19190:
[----:B------:R-:W-:-:S07]  /*ac50*/  VIADD R23, R23, 0x80 ;  /* 0x0000008017177836 */ /* 0x000fce0000000000 */
.L_x_19150:
[----:B------:R-:W-:Y:S05]  /*ac60*/  BSYNC B6 ;  /* 0x0000000000067941 */ /* 0x000fea0003800000 */
.L_x_19149:
        /* <DEDUP_REMOVED lines=21> */
.L_x_19222:
[----:B------:R-:W-:Y:S01]  /*adc0*/  STG.E.U8 desc[UR36][R2.64], R19 ;  /* 0x0000001302007986 */ /* 0x000fe2000c101124 */
[----:B------:R-:W-:Y:S05]  /*add0*/  EXIT ;  /* 0x000000000000794d */ /* 0x000fea0003800000 */
.L_x_19221:
        /* <DEDUP_REMOVED lines=10> */
.L_x_19225:
[----:B------:R-:W-:-:S05]  /*ae80*/  LOP3.LUT R19, R19, 0xff, RZ, 0xc0, !PT ;  /* 0x000000ff13137812 */ /* 0x000fca00078ec0ff */
[----:B------:R-:W-:Y:S01]  /*ae90*/  STG.E desc[UR36][R2.64], R19 ;  /* 0x0000001302007986 */ /* 0x000fe2000c101924 */
[----:B------:R-:W-:Y:S05]  /*aea0*/  EXIT ;  /* 0x000000000000794d */ /* 0x000fea0003800000 */
.L_x_19224:
[----:B------:R-:W-:-:S05]  /*aeb0*/  LOP3.LUT R19, R19, 0xff, RZ, 0xc0, !PT ;  /* 0x000000ff13137812 */ /* 0x000fca00078ec0ff */
[----:B------:R-:W-:Y:S01]  /*aec0*/  STG.E.U16 desc[UR36][R2.64], R19 ;  /* 0x0000001302007986 */ /* 0x000fe2000c101524 */
[----:B------:R-:W-:Y:S05]  /*aed0*/  EXIT ;  /* 0x000000000000794d */ /* 0x000fea0003800000 */
.L_x_19220:
        /* <DEDUP_REMOVED lines=10> */
.L_x_19227:
[----:B------:R-:W-:-:S04]  /*af80*/  LOP3.LUT R19, R19, 0xff, RZ, 0xc0, !PT ;  /* 0x000000ff13137812 */ /* 0x000fc800078ec0ff */
[----:B------:R-:W0:Y:S02]  /*af90*/  I2F.U16 R0, R19 ;  /* 0x0000001300007306 */ /* 0x000e240000101000 */
[----:B0-----:R-:W-:-:S05]  /*afa0*/  F2FP.F16.F32.PACK_AB R0, RZ, R0 ;  /* 0x00000000ff00723e */ /* 0x001fca00000000ff */
[----:B------:R-:W-:Y:S01]  /*afb0*/  STG.E.U16 desc[UR36][R2.64], R0 ;  /* 0x0000000002007986 */ /* 0x000fe2000c101524 */
[----:B------:R-:W-:Y:S05]  /*afc0*/  EXIT ;  /* 0x000000000000794d */ /* 0x000fea0003800000 */
.L_x_19226:
        /* <DEDUP_REMOVED lines=11> */
.L_x_19229:
[----:B------:R-:W-:-:S06]  /*b080*/  LOP3.LUT R19, R19, 0xff, RZ, 0xc0, !PT ;  /* 0x000000ff13137812 */ /* 0x000fcc00078ec0ff */
[----:B------:R-:W0:Y:S02]  /*b090*/  I2F.U16 R19, R19 ;  /* 0x0000001300137306 */ /* 0x000e240000101000 */
[----:B0-----:R-:W-:-:S04]  /*b0a0*/  F2FP.F16.F32.PACK_AB R5, RZ, R19 ;  /* 0x00000013ff05723e */ /* 0x001fc800000000ff */
[----:B------:R-:W-:-:S05]  /*b0b0*/  PRMT R5, R5, 0x5410, RZ ;  /* 0x0000541005057816 */ /* 0x000fca00000000ff */
[----:B------:R-:W-:Y:S01]  /*b0c0*/  STG.E desc[UR36][R2.64], R5 ;  /* 0x0000000502007986 */ /* 0x000fe2000c101924 */
[----:B------:R-:W-:Y:S05]  /*b0d0*/  EXIT ;  /* 0x000000000000794d */ /* 0x000fea0003800000 */
.L_x_19228:
[----:B------:R-:W-:-:S06]  /*b0e0*/  LOP3.LUT R4, R19, 0xff, RZ, 0xc0, !PT ;  /* 0x000000ff13047812 */ /* 0x000fcc00078ec0ff */
[----:B------:R-:W0:Y:S02]  /*b0f0*/  I2F.F64.U16 R4, R4 ;  /* 0x0000000400047312 */ /* 0x000e240000101800 */
[----:B0-----:R-:W-:Y:S01]  /*b100*/  STG.E.64 desc[UR36][R2.64], R4 ;  /* 0x0000000402007986 */ /* 0x001fe2000c101b24 */
[----:B------:R-:W-:Y:S05]  /*b110*/  EXIT ;  /* 0x000000000000794d */ /* 0x000fea0003800000 */
.L_x_19219:
        /* <DEDUP_REMOVED lines=12> */
.L_x_19232:
[----:B------:R-:W-:Y:S02]  /*b1e0*/  LOP3.LUT R4, R19, 0xff, RZ, 0xc0, !PT ;  /* 0x000000ff13047812 */ /* 0x000fe400078ec0ff */
[----:B------:R-:W-:-:S04]  /*b1f0*/  CS2R R6, SRZ ;  /* 0x0000000000067805 */ /* 0x000fc8000001ff00 */
[----:B------:R-:W0:Y:S02]  /*b200*/  I2F.F64.U16 R4, R4 ;  /* 0x0000000400047312 */ /* 0x000e240000101800 */
[----:B0-----:R-:W-:Y:S01]  /*b210*/  STG.E.128 desc[UR36][R2.64], R4 ;  /* 0x0000000402007986 */ /* 0x001fe2000c101d24 */
[----:B------:R-:W-:Y:S05]  /*b220*/  EXIT ;  /* 0x000000000000794d */ /* 0x000fea0003800000 */
.L_x_19231:
        /* <DEDUP_REMOVED lines=22> */
.L_x_19236:
[----:B------:R-:W-:Y:S05]  /*b390*/  BSYNC B0 ;  /* 0x0000000000007941 */ /* 0x000fea0003800000 */
.L_x_19235:
[----:B------:R-:W-:-:S05]  /*b3a0*/  LOP3.LUT R5, R0, R5, RZ, 0xfc, !PT ;  /* 0x0000000500057212 */ /* 0x000fca00078efcff */
[----:B------:R-:W-:Y:S01]  /*b3b0*/  STG.E.U8 desc[UR36][R2.64], R5 ;  /* 0x0000000502007986 */ /* 0x000fe2000c101124 */
[----:B------:R-:W-:Y:S05]  /*b3c0*/  EXIT ;  /* 0x000000000000794d */ /* 0x000fea0003800000 */
.L_x_19234:
        /* <DEDUP_REMOVED lines=14> */
.L_x_19238:
[----:B------:R-:W-:Y:S01]  /*b4b0*/  IMAD.MOV.U32 R0, RZ, RZ, 0x7f ;  /* 0x0000007fff007424 */ /* 0x000fe200078e00ff */
[----:B------:R-:W-:-:S04]  /*b4c0*/  ISETP.GT.U32.AND P0, PT, R4, 0x7f800000, PT ;  /* 0x7f8000000400780c */ /* 0x000fc80003f04070 */
[----:B------:R-:W-:-:S09]  /*b4d0*/  SEL R0, R0, 0x7c, P0 ;  /* 0x0000007c00007807 */ /* 0x000fd20000000000 */
.L_x_19239:
[----:B------:R-:W-:Y:S05]  /*b4e0*/  BSYNC B0 ;  /* 0x0000000000007941 */ /* 0x000fea0003800000 */
.L_x_19237:
[----:B------:R-:W-:-:S04]  /*b4f0*/  LOP3.LUT R4, R19, 0x80000000, RZ, 0xc0, !PT ;  /* 0x8000000013047812 */ /* 0x000fc800078ec0ff */
[----:B------:R-:W-:-:S04]  /*b500*/  SHF.R.U32.HI R5, RZ, 0x18, R4 ;  /* 0x00000018ff057819 */ /* 0x000fc80000011604 */
[----:B------:R-:W-:-:S05]  /*b510*/  LOP3.LUT R5, R0, R5, RZ, 0xfc, !PT ;  /* 0x0000000500057212 */ /* 0x000fca00078efcff */
[----:B------:R-:W-:Y:S01]  /*b520*/  STG.E.U8 desc[UR36][R2.64], R5 ;  /* 0x0000000502007986 */ /* 0x000fe2000c101124 */
[----:B------:R-:W-:Y:S05]  /*b530*/  EXIT ;  /* 0x000000000000794d */ /* 0x000fea0003800000 */
.L_x_19233:
[----:B------:R-:W-:-:S04]  /*b540*/  LOP3.LUT R19, R19, 0xff, RZ, 0xc0, !PT ;  /* 0x000000ff13137812 */ /* 0x000fc800078ec0ff */
[----:B------:R-:W0:Y:S02]  /*b550*/  I2F.U16 R0, R19 ;  /* 0x0000001300007306 */ /* 0x000e240000101000 */
[----:B0-----:R-:W-:-:S05]  /*b560*/  F2FP.BF16.F32.PACK_AB R0, RZ, R0 ;  /* 0x00000000ff00723e */ /* 0x001fca00000010ff */
[----:B------:R-:W-:Y:S01]  /*b570*/  STG.E.U16 desc[UR36][R2.64], R0 ;  /* 0x0000000002007986 */ /* 0x000fe2000c101524 */
[----:B------:R-:W-:Y:S05]  /*b580*/  EXIT ;  /* 0x000000000000794d */ /* 0x000fea0003800000 */
.L_x_19230:
        /* <DEDUP_REMOVED lines=11> */
.L_x_19242:
        /* <DEDUP_REMOVED lines=18> */
.L_x_19245:
[----:B------:R-:W-:-:S04]  /*b760*/  LOP3.LUT R0, R19, 0x80000000, RZ, 0xc0, !PT ;  /* 0x8000000013007812 */ /* 0x000fc800078ec0ff */
[----:B------:R-:W-:-:S04]  /*b770*/  SHF.R.U32.HI R5, RZ, 0x18, R0 ;  /* 0x00000018ff057819 */ /* 0x000fc80000011600 */
[----:B------:R-:W-:-:S04]  /*b780*/  LOP3.LUT R4, R4, R5, RZ, 0xfc, !PT ;  /* 0x0000000504047212 */ /* 0x000fc800078efcff */
[----:B------:R-:W-:-:S07]  /*b790*/  PRMT R0, R4, 0x7610, R0 ;  /* 0x0000761004007816 */ /* 0x000fce0000000000 */
.L_x_19244:
[----:B------:R-:W-:Y:S05]  /*b7a0*/  BSYNC B0 ;  /* 0x0000000000007941 */ /* 0x000fea0003800000 */
.L_x_19243:
[----:B------:R-:W-:Y:S01]  /*b7b0*/  STG.E.U8 desc[UR36][R2.64], R0 ;  /* 0x0000000002007986 */ /* 0x000fe2000c101124 */
[----:B------:R-:W-:Y:S05]  /*b7c0*/  EXIT ;  /* 0x000000000000794d */ /* 0x000fea0003800000 */
.L_x_19241:
        /* <DEDUP_REMOVED lines=18> */
.L_x_19248:
[----:B------:R-:W-:-:S04]  /*b8f0*/  LOP3.LUT R0, R19, 0x80000000, RZ, 0xc0, !PT ;  /* 0x8000000013007812 */ /* 0x000fc800078ec0ff */
[----:B------:R-:W-:-:S04]  /*b900*/  SHF.R.U32.HI R5, RZ, 0x18, R0 ;  /* 0x00000018ff057819 */ /* 0x000fc80000011600 */
[----:B------:R-:W-:-:S04]  /*b910*/  LOP3.LUT R4, R4, R5, RZ, 0xfc, !PT ;  /* 0x0000000504047212 */ /* 0x000fc800078efcff */
[----:B------:R-:W-:-:S07]  /*b920*/  PRMT R0, R4, 0x7610, R0 ;  /* 0x0000761004007816 */ /* 0x000fce0000000000 */
.L_x_19247:
[----:B------:R-:W-:Y:S05]  /*b930*/  BSYNC B0 ;  /* 0x0000000000007941 */ /* 0x000fea0003800000 */
.L_x_19246:
[----:B------:R-:W-:Y:S01]  /*b940*/  STG.E.U8 desc[UR36][R2.64], R0 ;  /* 0x0000000002007986 */ /* 0x000fe2000c101124 */
[----:B------:R-:W-:Y:S05]  /*b950*/  EXIT ;  /* 0x000000000000794d */ /* 0x000fea0003800000 */
.L_x_19240:
        /* <DEDUP_REMOVED lines=23> */
.L_x_19223:
        /* <DEDUP_REMOVED lines=16> */
.L_x_19251:
[----:B------:R-:W-:Y:S05]  /*bbd0*/  EXIT ;  /* 0x000000000000794d */ /* 0x000fea0003800000 */
.L_x_19250:
[----:B------:R-:W-:Y:S01]  /*bbe0*/  LOP3.LUT R4, R19, 0xff, RZ, 0xc0, !PT ;  /* 0x000000ff13047812 */ /* 0x000fe200078ec0ff */
[----:B------:R-:W-:-:S05]  /*bbf0*/  IMAD.MOV.U32 R5, RZ, RZ, RZ ;  /* 0x000000ffff057224 */ /* 0x000fca00078e00ff */
[----:B------:R-:W-:Y:S01]  /*bc00*/  STG.E.64 desc[UR36][R2.64], R4 ;  /* 0x0000000402007986 */ /* 0x000fe2000c101b24 */
[----:B------:R-:W-:Y:S05]  /*bc10*/  EXIT ;  /* 0x000000000000794d */ /* 0x000fea0003800000 */
.L_x_19249:
[----:B------:R-:W-:-:S05]  /*bc20*/  LOP3.LUT R19, R19, 0xff, RZ, 0xc0, !PT ;  /* 0x000000ff13137812 */ /* 0x000fca00078ec0ff */
[----:B------:R-:W-:Y:S01]  /*bc30*/  STG.E desc[UR36][R2.64], R19 ;  /* 0x0000001302007986 */ /* 0x000fe2000c101924 */
[----:B------:R-:W-:Y:S05]  /*bc40*/  EXIT ;  /* 0x000000000000794d */ /* 0x000fea0003800000 */
.L_x_19252:
        /* <DEDUP_REMOVED lines=11> */
.L_x_20681:


//--------------------- .text._ZN2at6native18elementwise_kernelILi128ELi4EZNS0_22gpu_kernel_impl_nocastINS0_13BinaryFunctorIhhhZZZNS0_18lshift_kernel_cudaERNS_18TensorIteratorBaseEENKUlvE_clEvENKUlvE_clEvEUlhhE_EEEEvS5_RKT_EUliE_EEviT1_ --------------------------
	.section	.text._ZN2at6native18elementwise_kernelILi128ELi4EZNS0_22gpu_kernel_impl_nocastINS0_13BinaryFunctorIhhhZZZNS0_18lshift_kernel_cudaERNS_18TensorIteratorBaseEENKUlvE_clEvENKUlvE_clEvEUlhhE_EEEEvS5_RKT_EUliE_EEviT1_,"ax",@progbits
	.align	128
        .global         _ZN2at6native18elementwise_kernelILi128ELi4EZNS0_22gpu_kernel_impl_nocastINS0_13BinaryFunctorIhhhZZZNS0_18lshift_kernel_cudaERNS_18TensorIteratorBaseEENKUlvE_clEvENKUlvE_clEvEUlhhE_EEEEvS5_RKT_EUliE_EEviT1_
        .type           _ZN2at6native18elementwise_kernelILi128ELi4EZNS0_22gpu_kernel_impl_nocastINS0_13BinaryFunctorIhhhZZZNS0_18lshift_kernel_cudaERNS_18TensorIteratorBaseEENKUlvE_clEvENKUlvE_clEvEUlhhE_EEEEvS5_RKT_EUliE_EEviT1_,@function
        .size           _ZN2at6native18elementwise_kernelILi128ELi4EZNS0_22gpu_kernel_impl_nocastINS0_13BinaryFunctorIhhhZZZNS0_18lshift_kernel_cudaERNS_18TensorIteratorBaseEENKUlvE_clEvENKUlvE_clEvEUlhhE_EEEEvS5_RKT_EUliE_EEviT1_,(.L_x_20682 - _ZN2at6native18elementwise_kernelILi128ELi4EZNS0_22gpu_kernel_impl_nocastINS0_13BinaryFunctorIhhhZZZNS0_18lshift_kernel_cudaERNS_18TensorIteratorBaseEENKUlvE_clEvENKUlvE_clEvEUlhhE_EEEEvS5_RKT_EUliE_EEviT1_)
        .other          _ZN2at6native18elementwise_kernelILi128ELi4EZNS0_22gpu_kernel_impl_nocastINS0_13BinaryFunctorIhhhZZZNS0_18lshift_kernel_cudaERNS_18TensorIteratorBaseEENKUlvE_clEvENKUlvE_clEvEUlhhE_EEEEvS5_RKT_EUliE_EEviT1_,@"STO_CUDA_ENTRY STV_DEFAULT"
_ZN2at6native18elementwise_kernelILi128ELi4EZNS0_22gpu_kernel_impl_nocastINS0_13BinaryFunctorIhhhZZZNS0_18lshift_kernel_cudaERNS_18TensorIteratorBaseEENKUlvE_clEvENKUlvE_clEvEUlhhE_EEEEvS5_RKT_EUliE_EEviT1_:
.text._ZN2at6native18elementwise_kernelILi128ELi4EZNS0_22gpu_kernel_impl_nocastINS0_13BinaryFunctorIhhhZZZNS0_18lshift_kernel_cudaERNS_18TensorIteratorBaseEENKUlvE_clEvENKUlvE_clEvEUlhhE_EEEEvS5_RKT_EUliE_EEviT1_:
        /* <DEDUP_REMOVED lines=363> */
.L_x_19255:
        /* <DEDUP_REMOVED lines=13> */
[----:B--2---:R-:W-:-:S04]  /*1780*/  SHF.L.U32 R0, R9, R6, RZ ;  /* 0x0000000609007219 */ /* 0x004fc800000006ff */
[----:B------:R-:W-:-:S05]  /*1790*/  SEL R11, R0, RZ, !P0 ;  /* 0x000000ff000b7207 */ /* 0x000fca0004000000 */
[----:B------:R0:W-:Y:S02]  /*17a0*/  STG.E.U8 desc[UR4][R4.64], R11 ;  /* 0x0000000b04007986 */ /* 0x0001e4000c101104 */
.L_x_19254:
[----:B------:R-:W-:Y:S05]  /*17b0*/  BSYNC B0 ;  /* 0x0000000000007941 */ /* 0x000fea0003800000 */
.L_x_19253:
        /* <DEDUP_REMOVED lines=356> */
.L_x_19258:
        /* <DEDUP_REMOVED lines=371> */
.L_x_19259:
        /* <DEDUP_REMOVED lines=16> */
.L_x_19257:
[----:B------:R-:W-:Y:S05]  /*4630*/  BSYNC B0 ;  /* 0x0000000000007941 */ /* 0x000fea0003800000 */
.L_x_19256:
        /* <DEDUP_REMOVED lines=355> */
.L_x_19260:
        /* <DEDUP_REMOVED lines=12> */
[----:B--2---:R-:W-:-:S04]  /*5d30*/  SHF.L.U32 R0, R7, R2, RZ ;  /* 0x0000000207007219 */ /* 0x004fc800000006ff */
[----:B------:R-:W-:-:S05]  /*5d40*/  SEL R9, R0, RZ, !P0 ;  /* 0x000000ff00097207 */ /* 0x000fca0004000000 */
[----:B------:R-:W-:Y:S01]  /*5d50*/  STG.E.U8 desc[UR4][R4.64], R9 ;  /* 0x0000000904007986 */ /* 0x000fe2000c101104 */
[----:B------:R-:W-:Y:S05]  /*5d60*/  EXIT ;  /* 0x000000000000794d */ /* 0x000fea0003800000 */
.L_x_19261:
        /* <DEDUP_REMOVED lines=9> */
.L_x_20682:


//--------------------- .text._ZN2at6native27unrolled_elementwise_kernelINS0_13BinaryFunctorIhhhZZZNS0_18lshift_kernel_cudaERNS_18TensorIteratorBaseEENKUlvE_clEvENKUlvE_clEvEUlhhE_EESt5arrayIPcLm3EELi4E23TrivialOffsetCalculatorILi2EjESC_ILi1EjENS0_6memory15LoadWithoutCastENSF_16StoreWithoutCastEEEviT_T0_T2_T3_T4_T5_ --------------------------
	.section	.text._ZN2at6native27unrolled_elementwise_kernelINS0_13BinaryFunctorIhhhZZZNS0_18lshift_kernel_cudaERNS_18TensorIteratorBaseEENKUlvE_clEvENKUlvE_clEvEUlhhE_EESt5arrayIPcLm3EELi4E23TrivialOffsetCalculatorILi2EjESC_ILi1EjENS0_6memory15LoadWithoutCastENSF_16StoreWithoutCastEEEviT_T0_T2_T3_T4_T5_,"ax",@progbits
	.align	128
        .global         _ZN2at6native27unrolled_elementwise_kernelINS0_13BinaryFunctorIhhhZZZNS0_18lshift_kernel_cudaERNS_18TensorIteratorBaseEENKUlvE_clEvENKUlvE_clEvEUlhhE_EESt5arrayIPcLm3EELi4E23TrivialOffsetCalculatorILi2EjESC_ILi1EjENS0_6memory15LoadWithoutCastENSF_16StoreWithoutCastEEEviT_T0_T2_T3_T4_T5_
        .type           _ZN2at6native27unrolled_elementwise_kernelINS0_13BinaryFunctorIhhhZZZNS0_18lshift_kernel_cudaERNS_18TensorIteratorBaseEENKUlvE_clEvENKUlvE_clEvEUlhhE_EESt5arrayIPcLm3EELi4E23TrivialOffsetCalculatorILi2EjESC_ILi1EjENS0_6memory15LoadWithoutCastENSF_16StoreWithoutCastEEEviT_T0_T2_T3_T4_T5_,@function
        .size           _ZN2at6native27unrolled_elementwise_kernelINS0_13BinaryFunctorIhhhZZZNS0_18lshift_kernel_cudaERNS_18TensorIteratorBaseEENKUlvE_clEvENKUlvE_clEvEUlhhE_EESt5arrayIPcLm3EELi4E23TrivialOffsetCalculatorILi2EjESC_ILi1EjENS0_6memory15LoadWithoutCastENSF_16StoreWithoutCastEEEviT_T0_T2_T3_T4_T5_,(.L_x_20683 - _ZN2at6native27unrolled_elementwise_kernelINS0_13BinaryFunctorIhhhZZZNS0_18lshift_kernel_cudaERNS_18TensorIteratorBaseEENKUlvE_clEvENKUlvE_clEvEUlhhE_EESt5arrayIPcLm3EELi4E23TrivialOffsetCalculatorILi2EjESC_ILi1EjENS0_6memory15LoadWithoutCastENSF_16StoreWithoutCastEEEviT_T0_T2_T3_T4_T5_)
        .other          _ZN2at6native27unrolled_elementwise_kernelINS0_13BinaryFunctorIhhhZZZNS0_18lshift_kernel_cudaERNS_18TensorIteratorBaseEENKUlvE_clEvENKUlvE_clEvEUlhhE_EESt5arrayIPcLm3EELi4E23TrivialOffsetCalculatorILi2EjESC_ILi1EjENS0_6memory15LoadWithoutCastENSF_16StoreWithoutCastEEEviT_T0_T2_T3_T4_T5_,@"STO_CUDA_ENTRY STV_DEFAULT"
_ZN2at6native27unrolled_elementwise_kernelINS0_13BinaryFunctorIhhhZZZNS0_18lshift_kernel_cudaERNS_18TensorIteratorBaseEENKUlvE_clEvENKUlvE_clEvEUlhhE_EESt5arrayIPcLm3EELi4E23TrivialOffsetCalculatorILi2EjESC_ILi1EjENS0_6memory15LoadWithoutCastENSF_16StoreWithoutCastEEEviT_T0_T2_T3_T4_T5_:
.text._ZN2at6native27unrolled_elementwise_kernelINS0_13BinaryFunctorIhhhZZZNS0_18lshift_kernel_cudaERNS_18TensorIteratorBaseEENKUlvE_clEvENKUlvE_clEvEUlhhE_EESt5arrayIPcLm3EELi4E23TrivialOffsetCalculatorILi2EjESC_ILi1EjENS0_6memory15LoadWithoutCastENSF_16StoreWithoutCastEEEviT_T0_T2_T3_T4_T5_:
        /* <DEDUP_REMOVED lines=69> */
[----:B------:R-:W-:-:S04]  /*0450*/  SHF.L.U32 R8, R23, R8, RZ ;  /* 0x0000000817087219 */ /* 0x000fc800000006ff */
[----:B------:R-:W-:-:S05]  /*0460*/  SEL R7, R8, RZ, !P1 ;  /* 0x000000ff08077207 */ /* 0x000fca0004800000 */
[----:B------:R0:W-:Y:S01]  /*0470*/  @!P0 STG.E.U8 desc[UR4][R2.64], R7 ;  /* 0x0000000702008986 */ /* 0x0001e2000c101104 */
[----:B------:R-:W-:Y:S02]  /*0480*/  LOP3.LUT R5, R20, 0xff, RZ, 0xc0, !PT ;  /* 0x000000ff14057812 */ /* 0x000fe400078ec0ff */
[C---:B--2---:R-:W-:Y:S02]  /*0490*/  LOP3.LUT R9, R22.reuse, 0xff, RZ, 0xc0, !PT ;  /* 0x000000ff16097812 */ /* 0x044fe400078ec0ff */
[----:B------:R-:W-:Y:S02]  /*04a0*/  LOP3.LUT R22, R22, 0xff, RZ, 0xc0, !PT ;  /* 0x000000ff16167812 */ /* 0x000fe400078ec0ff */
[----:B------:R-:W-:Y:S02]  /*04b0*/  ISETP.GT.U32.AND P2, PT, R5, 0x7, PT ;  /* 0x000000070500780c */ /* 0x000fe40003f44070 */
[----:B----4-:R-:W-:Y:S02]  /*04c0*/  SHF.L.U32 R5, R18, R5, RZ ;  /* 0x0000000512057219 */ /* 0x010fe400000006ff */
[----:B------:R-:W-:-:S02]  /*04d0*/  ISETP.GT.U32.AND P1, PT, R9, 0x7, PT ;  /* 0x000000070900780c */ /* 0x000fc40003f24070 */
        /* <DEDUP_REMOVED lines=16> */
.L_x_19263:
[----:B------:R-:W-:Y:S05]  /*05e0*/  BSYNC B0 ;  /* 0x0000000000007941 */ /* 0x000fea0003800000 */
.L_x_19262:
        /* <DEDUP_REMOVED lines=8> */
[----:B------:R-:W-:-:S03]  /*0670*/  SHF.L.U32 R6, R6, R3, RZ ;  /* 0x0000000306067219 */ /* 0x000fc600000006ff */
[----:B------:R-:W-:Y:S01]  /*0680*/  IMAD.X R3, RZ, RZ, UR7, P1 ;  /* 0x00000007ff037e24 */ /* 0x000fe200088e06ff */
[----:B------:R-:W-:-:S05]  /*0690*/  SEL R5, R6, RZ, !P0 ;  /* 0x000000ff06057207 */ /* 0x000fca0004000000 */
[----:B------:R-:W-:Y:S01]  /*06a0*/  STG.E.U8 desc[UR4][R2.64], R5 ;  /* 0x0000000502007986 */ /* 0x000fe2000c101104 */
[----:B------:R-:W-:Y:S05]  /*06b0*/  EXIT ;  /* 0x000000000000794d */ /* 0x000fea0003800000 */
.L_x_19264:
        /* <DEDUP_REMOVED lines=12> */
.L_x_20683:


//--------------------- .text._ZN2at6native29vectorized_elementwise_kernelILi2ENS0_13BinaryFunctorIhhhZZZNS0_18lshift_kernel_cudaERNS_18TensorIteratorBaseEENKUlvE_clEvENKUlvE_clEvEUlhhE_EESt5arrayIPcLm3EEEEviT0_T1_ --------------------------
	.section	.text._ZN2at6native29vectorized_elementwise_kernelILi2ENS0_13BinaryFunctorIhhhZZZNS0_18lshift_kernel_cudaERNS_18TensorIteratorBaseEENKUlvE_clEvENKUlvE_clEvEUlhhE_EESt5arrayIPcLm3EEEEviT0_T1_,"ax",@progbits
	.align	128
        .global         _ZN2at6native29vectorized_elementwise_kernelILi2ENS0_13BinaryFunctorIhhhZZZNS0_18lshift_kernel_cudaERNS_18TensorIteratorBaseEENKUlvE_clEvENKUlvE_clEvEUlhhE_EESt5arrayIPcLm3EEEEviT0_T1_
        .type           _ZN2at6native29vectorized_elementwise_kernelILi2ENS0_13BinaryFunctorIhhhZZZNS0_18lshift_kernel_cudaERNS_18TensorIteratorBaseEENKUlvE_clEvENKUlvE_clEvEUlhhE_EESt5arrayIPcLm3EEEEviT0_T1_,@function
        .size           _ZN2at6native29vectorized_elementwise_kernelILi2ENS0_13BinaryFunctorIhhhZZZNS0_18lshift_kernel_cudaERNS_18TensorIteratorBaseEENKUlvE_clEvENKUlvE_clEvEUlhhE_EESt5arrayIPcLm3EEEEviT0_T1_,(.L_x_20684 - _ZN2at6native29vectorized_elementwise_kernelILi2ENS0_13BinaryFunctorIhhhZZZNS0_18lshift_kernel_cudaERNS_18TensorIteratorBaseEENKUlvE_clEvENKUlvE_clEvEUlhhE_EESt5arrayIPcLm3EEEEviT0_T1_)
        .other          _ZN2at6native29vectorized_elementwise_kernelILi2ENS0_13BinaryFunctorIhhhZZZNS0_18lshift_kernel_cudaERNS_18TensorIteratorBaseEENKUlvE_clEvENKUlvE_clEvEUlhhE_EESt5arrayIPcLm3EEEEviT0_T1_,@"STO_CUDA_ENTRY STV_DEFAULT"
_ZN2at6native29vectorized_elementwise_kernelILi2ENS0_13BinaryFunctorIhhhZZZNS0_18lshift_kernel_cudaERNS_18TensorIteratorBaseEENKUlvE_clEvENKUlvE_clEvEUlhhE_EESt5arrayIPcLm3EEEEviT0_T1_:
.text._ZN2at6native29vectorized_elementwise_kernelILi2ENS0_13BinaryFunctorIhhhZZZNS0_18lshift_kernel_cudaERNS_18TensorIteratorBaseEENKUlvE_clEvENKUlvE_clEvEUlhhE_EESt5arrayIPcLm3EEEEviT0_T1_:
        /* <DEDUP_REMOVED lines=42> */
[----:B------:R-:W-:Y:S02]  /*02a0*/  SHF.L.U32 R13, R10, R13, RZ ;  /* 0x0000000d0a0d7219 */ /* 0x000fe400000006ff */
[----:B------:R-:W-:Y:S02]  /*02b0*/  SHF.L.U32 R12, R7, R12, RZ ;  /* 0x0000000c070c7219 */ /* 0x000fe400000006ff */
[C---:B----4-:R-:W-:Y:S02]  /*02c0*/  PRMT R10, R16.reuse, 0x7770, RZ ;  /* 0x00007770100a7816 */ /* 0x050fe400000000ff */
[----:B------:R-:W-:Y:S02]  /*02d0*/  PRMT R9, R16, 0x7771, RZ ;  /* 0x0000777110097816 */ /* 0x000fe400000000ff */
[----:B-----5:R-:W-:-:S02]  /*02e0*/  PRMT R7, R15, 0x7770, RZ ;  /* 0x000077700f077816 */ /* 0x020fc400000000ff */
[----:B------:R-:W-:Y:S02]  /*02f0*/  PRMT R8, R15, 0x7771, RZ ;  /* 0x000077710f087816 */ /* 0x000fe400000000ff */
[----:B------:R-:W-:Y:S02]  /*0300*/  ISETP.GT.U32.AND P4, PT, R10, 0x7, PT ;  /* 0x000000070a00780c */ /* 0x000fe40003f84070 */
[----:B------:R-:W-:Y:S02]  /*0310*/  ISETP.GT.U32.AND P3, PT, R9, 0x7, PT ;  /* 0x000000070900780c */ /* 0x000fe40003f64070 */
[----:B------:R-:W-:Y:S02]  /*0320*/  SHF.L.U32 R10, R7, R10, RZ ;  /* 0x0000000a070a7219 */ /* 0x000fe400000006ff */
[----:B------:R-:W-:Y:S02]  /*0330*/  SHF.L.U32 R9, R8, R9, RZ ;  /* 0x0000000908097219 */ /* 0x000fe400000006ff */
[----:B------:R-:W-:-:S02]  /*0340*/  PRMT R8, R6, 0x7770, RZ ;  /* 0x0000777006087816 */ /* 0x000fc400000000ff */
[C---:B------:R-:W-:Y:S02]  /*0350*/  PRMT R7, R5.reuse, 0x7770, RZ ;  /* 0x0000777005077816 */ /* 0x040fe400000000ff */
[----:B------:R-:W-:Y:S02]  /*0360*/  PRMT R6, R6, 0x7771, RZ ;  /* 0x0000777106067816 */ /* 0x000fe400000000ff */
[----:B------:R-:W-:Y:S02]  /*0370*/  PRMT R5, R5, 0x7771, RZ ;  /* 0x0000777105057816 */ /* 0x000fe400000000ff */
[----:B------:R-:W-:Y:S02]  /*0380*/  ISETP.GT.U32.AND P2, PT, R8, 0x7, PT ;  /* 0x000000070800780c */ /* 0x000fe40003f44070 */
[----:B------:R-:W-:Y:S02]  /*0390*/  SHF.L.U32 R11, R5, R6, RZ ;  /* 0x00000006050b7219 */ /* 0x000fe400000006ff */
[----:B------:R-:W-:-:S02]  /*03a0*/  SHF.L.U32 R8, R7, R8, RZ ;  /* 0x0000000807087219 */ /* 0x000fc400000006ff */
[----:B------:R-:W-:Y:S02]  /*03b0*/  ISETP.GT.U32.AND P1, PT, R6, 0x7, PT ;  /* 0x000000070600780c */ /* 0x000fe40003f24070 */
[----:B------:R-:W-:Y:S02]  /*03c0*/  PRMT R5, R4, 0x7770, RZ ;  /* 0x0000777004057816 */ /* 0x000fe400000000ff */
[----:B------:R-:W-:Y:S02]  /*03d0*/  PRMT R6, R0, 0x7770, RZ ;  /* 0x0000777000067816 */ /* 0x000fe400000000ff */
[----:B------:R-:W-:Y:S02]  /*03e0*/  PRMT R4, R4, 0x7771, RZ ;  /* 0x0000777104047816 */ /* 0x000fe400000000ff */
[----:B------:R-:W-:Y:S02]  /*03f0*/  PRMT R7, R0, 0x7771, RZ ;  /* 0x0000777100077816 */ /* 0x000fe400000000ff */
[----:B------:R-:W-:-:S02]  /*0400*/  SEL R12, R12, RZ, !P6 ;  /* 0x000000ff0c0c7207 */ /* 0x000fc40007000000 */
[----:B------:R-:W-:Y:S02]  /*0410*/  ISETP.GT.U32.AND P0, PT, R6, 0x7, PT ;  /* 0x000000070600780c */ /* 0x000fe40003f04070 */
[----:B------:R-:W-:Y:S02]  /*0420*/  SHF.L.U32 R5, R5, R6, RZ ;  /* 0x0000000605057219 */ /* 0x000fe400000006ff */
[----:B------:R-:W-:Y:S02]  /*0430*/  ISETP.GT.U32.AND P6, PT, R7, 0x7, PT ;  /* 0x000000070700780c */ /* 0x000fe40003fc4070 */
        /* <DEDUP_REMOVED lines=17> */
.L_x_19265:
        /* <DEDUP_REMOVED lines=110> */
[----:B------:R-:W-:Y:S02]  /*0c30*/  @!P0 SHF.L.U32 R7, R7, R20, RZ ;  /* 0x0000001407078219 */ /* 0x000fe400000006ff */
        /* <DEDUP_REMOVED lines=9> */
[----:B-----5:R-:W-:Y:S02]  /*0cd0*/  SHF.L.U32 R9, R9, R12, RZ ;  /* 0x0000000c09097219 */ /* 0x020fe400000006ff */
[----:B------:R-:W-:-:S02]  /*0ce0*/  SHF.L.U32 R21, R21, R6, RZ ;  /* 0x0000000615157219 */ /* 0x000fc400000006ff */
        /* <DEDUP_REMOVED lines=8> */
[----:B------:R-:W-:-:S02]  /*0d70*/  SHF.L.U32 R5, R8, R5, RZ ;  /* 0x0000000508057219 */ /* 0x000fc400000006ff */
[----:B------:R-:W-:Y:S02]  /*0d80*/  ISETP.GT.U32.AND P4, PT, R12, 0x7, PT ;  /* 0x000000070c00780c */ /* 0x000fe40003f84070 */
[----:B------:R-:W-:Y:S02]  /*0d90*/  LOP3.LUT R7, R26, 0xff, RZ, 0xc0, !PT ;  /* 0x000000ff1a077812 */ /* 0x000fe400078ec0ff */
[----:B------:R-:W-:Y:S02]  /*0da0*/  ISETP.GT.U32.AND P6, PT, R20, 0x7, PT ;  /* 0x000000071400780c */ /* 0x000fe40003fc4070 */
[----:B------:R-:W-:Y:S02]  /*0db0*/  SHF.L.U32 R7, R24, R7, RZ ;  /* 0x0000000718077219 */ /* 0x000fe400000006ff */
[----:B------:R-:W-:Y:S02]  /*0dc0*/  SEL R21, R21, RZ, !P6 ;  /* 0x000000ff15157207 */ /* 0x000fe40007000000 */
[----:B------:R-:W-:-:S02]  /*0dd0*/  SEL R5, R5, RZ, !P1 ;  /* 0x000000ff05057207 */ /* 0x000fc40004800000 */
[----:B0-----:R-:W-:Y:S02]  /*0de0*/  SEL R11, R7, RZ, !P4 ;  /* 0x000000ff070b7207 */ /* 0x001fe40006000000 */
[C---:B------:R-:W-:Y:S02]  /*0df0*/  LOP3.LUT R6, R25.reuse, 0xff, RZ, 0xc0, !PT ;  /* 0x000000ff19067812 */ /* 0x040fe400078ec0ff */
[----:B------:R-:W-:Y:S02]  /*0e00*/  LOP3.LUT R8, R25, 0xff, RZ, 0xc0, !PT ;  /* 0x000000ff19087812 */ /* 0x000fe400078ec0ff */
[----:B------:R-:W-:Y:S02]  /*0e10*/  ISETP.GT.U32.AND P3, PT, R6, 0x7, PT ;  /* 0x000000070600780c */ /* 0x000fe40003f64070 */
[----:B------:R-:W-:Y:S02]  /*0e20*/  SHF.L.U32 R8, R27, R8, RZ ;  /* 0x000000081b087219 */ /* 0x000fe400000006ff */
[----:B---3--:R-:W-:-:S02]  /*0e30*/  LOP3.LUT R12, R18, 0xff, RZ, 0xc0, !PT ;  /* 0x000000ff120c7812 */ /* 0x008fc400078ec0ff */
[----:B------:R-:W-:Y:S02]  /*0e40*/  LOP3.LUT R13, R18, 0xff, RZ, 0xc0, !PT ;  /* 0x000000ff120d7812 */ /* 0x000fe400078ec0ff */
[C---:B------:R-:W-:Y:S02]  /*0e50*/  LOP3.LUT R6, R19.reuse, 0xff, RZ, 0xc0, !PT ;  /* 0x000000ff13067812 */ /* 0x040fe400078ec0ff */
[----:B------:R-:W-:Y:S02]  /*0e60*/  LOP3.LUT R0, R19, 0xff, RZ, 0xc0, !PT ;  /* 0x000000ff13007812 */ /* 0x000fe400078ec0ff */
[----:B------:R-:W-:Y:S02]  /*0e70*/  ISETP.GT.U32.AND P2, PT, R12, 0x7, PT ;  /* 0x000000070c00780c */ /* 0x000fe40003f44070 */
[----:B------:R-:W-:Y:S02]  /*0e80*/  SHF.L.U32 R2, R2, R13, RZ ;  /* 0x0000000d02027219 */ /* 0x000fe400000006ff */
[----:B------:R-:W-:-:S02]  /*0e90*/  ISETP.GT.U32.AND P0, PT, R6, 0x7, PT ;  /* 0x000000070600780c */ /* 0x000fc40003f04070 */
[----:B------:R-:W-:Y:S02]  /*0ea0*/  SHF.L.U32 R0, R23, R0, RZ ;  /* 0x0000000017007219 */ /* 0x000fe400000006ff */
        /* <DEDUP_REMOVED lines=18> */
.L_x_19268:
        /* <DEDUP_REMOVED lines=8> */
.L_x_19269:
        /* <DEDUP_REMOVED lines=8> */
.L_x_19270:
        /* <DEDUP_REMOVED lines=9> */
.L_x_19271:
[----:B------:R-:W-:Y:S05]  /*1160*/  BSYNC B1 ;  /* 0x0000000000017941 */ /* 0x000fea0003800000 */
.L_x_19267:
[----:B------:R-:W-:-:S13]  /*1170*/  ISETP.GE.AND P0, PT, R4, R3, PT ;  /* 0x000000030400720c */ /* 0x000fda0003f06270 */
[----:B------:R-:W3:Y:S01]  /*1180*/  @!P0 LDC.64 R8, c[0x0][0x218] ;  /* 0x00008600ff088b82 */ /* 0x000ee20000000a00 */
[C---:B012---:R-:W-:Y:S02]  /*1190*/  @!P0 VIADD R7, R4.reuse, UR4 ;  /* 0x0000000404078c36 */ /* 0x047fe40008000000 */
[----:B------:R-:W-:-:S03]  /*11a0*/  @!P0 VIADD R4, R4, 0x80 ;  /* 0x0000008004048836 */ /* 0x000fc60000000000 */
[----:B---3--:R-:W-:-:S05]  /*11b0*/  @!P0 IADD3 R6, P1, R7, R8, RZ ;  /* 0x0000000807068210 */ /* 0x008fca0007f3e0ff */
[----:B------:R-:W-:-:S05]  /*11c0*/  @!P0 IMAD.X R7, RZ, RZ, R9, P1 ;  /* 0x000000ffff078224 */ /* 0x000fca00008e0609 */
[----:B------:R2:W-:Y:S03]  /*11d0*/  @!P0 STG.E.U8 desc[UR12][R6.64], R2 ;  /* 0x0000000206008986 */ /* 0x0005e6000c10110c */
.L_x_19272:
[----:B------:R-:W-:Y:S05]  /*11e0*/  BSYNC B0 ;  /* 0x0000000000007941 */ /* 0x000fea0003800000 */
.L_x_19266:
        /* <DEDUP_REMOVED lines=9> */
.L_x_19273:
        /* <DEDUP_REMOVED lines=16> */
.L_x_20684:


//--------------------- .text._ZN2at6native29vectorized_elementwise_kernelILi4ENS0_13BinaryFunctorIhhhZZZNS0_18lshift_kernel_cudaERNS_18TensorIteratorBaseEENKUlvE_clEvENKUlvE_clEvEUlhhE_EESt5arrayIPcLm3EEEEviT0_T1_ --------------------------
	.section	.text._ZN2at6native29vectorized_elementwise_kernelILi4ENS0_13BinaryFunctorIhhhZZZNS0_18lshift_kernel_cudaERNS_18TensorIteratorBaseEENKUlvE_clEvENKUlvE_clEvEUlhhE_EESt5arrayIPcLm3EEEEviT0_T1_,"ax",@progbits
	.align	128
        .global         _ZN2at6native29vectorized_elementwise_kernelILi4ENS0_13BinaryFunctorIhhhZZZNS0_18lshift_kernel_cudaERNS_18TensorIteratorBaseEENKUlvE_clEvENKUlvE_clEvEUlhhE_EESt5arrayIPcLm3EEEEviT0_T1_
        .type           _ZN2at6native29vectorized_elementwise_kernelILi4ENS0_13BinaryFunctorIhhhZZZNS0_18lshift_kernel_cudaERNS_18TensorIteratorBaseEENKUlvE_clEvENKUlvE_clEvEUlhhE_EESt5arrayIPcLm3EEEEviT0_T1_,@function
        .size           _ZN2at6native29vectorized_elementwise_kernelILi4ENS0_13BinaryFunctorIhhhZZZNS0_18lshift_kernel_cudaERNS_18TensorIteratorBaseEENKUlvE_clEvENKUlvE_clEvEUlhhE_EESt5arrayIPcLm3EEEEviT0_T1_,(.L_x_20685 - _ZN2at6native29vectorized_elementwise_kernelILi4ENS0_13BinaryFunctorIhhhZZZNS0_18lshift_kernel_cudaERNS_18TensorIteratorBaseEENKUlvE_clEvENKUlvE_clEvEUlhhE_EESt5arrayIPcLm3EEEEviT0_T1_)
        .other          _ZN2at6native29vectorized_elementwise_kernelILi4ENS0_13BinaryFunctorIhhhZZZNS0_18lshift_kernel_cudaERNS_18TensorIteratorBaseEENKUlvE_clEvENKUlvE_clEvEUlhhE_EESt5arrayIPcLm3EEEEviT0_T1_,@"STO_CUDA_ENTRY STV_DEFAULT"
_ZN2at6native29vectorized_elementwise_kernelILi4ENS0_13BinaryFunctorIhhhZZZNS0_18lshift_kernel_cudaERNS_18TensorIteratorBaseEENKUlvE_clEvENKUlvE_clEvEUlhhE_EESt5arrayIPcLm3EEEEviT0_T1_:
.text._ZN2at6native29vectorized_elementwise_kernelILi4ENS0_13BinaryFunctorIhhhZZZNS0_18lshift_kernel_cudaERNS_18TensorIteratorBaseEENKUlvE_clEvENKUlvE_clEvEUlhhE_EESt5arrayIPcLm3EEEEviT0_T1_:
        /* <DEDUP_REMOVED lines=33> */
[----:B------:R-:W-:Y:S02]  /*0210*/  SHF.L.U32 R12, R8, R9, RZ ;  /* 0x00000009080c7219 */ /* 0x000fe400000006ff */
[----:B------:R-:W-:-:S02]  /*0220*/  PRMT R8, R13, 0x7771, RZ ;  /* 0x000077710d087816 */ /* 0x000fc400000000ff */
[----:B------:R-:W-:Y:S02]  /*0230*/  PRMT R10, R14, 0x7772, RZ ;  /* 0x000077720e0a7816 */ /* 0x000fe400000000ff */
[----:B------:R-:W-:Y:S02]  /*0240*/  PRMT R9, R13, 0x7772, RZ ;  /* 0x000077720d097816 */ /* 0x000fe400000000ff */
[----:B------:R-:W-:Y:S02]  /*0250*/  ISETP.GT.U32.AND P2, PT, R11, 0x7, PT ;  /* 0x000000070b00780c */ /* 0x000fe40003f44070 */
[----:B------:R-:W-:Y:S02]  /*0260*/  SHF.L.U32 R8, R8, R11, RZ ;  /* 0x0000000b08087219 */ /* 0x000fe400000006ff */
[----:B0-----:R-:W-:Y:S02]  /*0270*/  PRMT R4, R13, 0x7773, RZ ;  /* 0x000077730d047816 */ /* 0x001fe400000000ff */
[----:B-1----:R-:W-:-:S02]  /*0280*/  PRMT R7, R14, 0x7773, RZ ;  /* 0x000077730e077816 */ /* 0x002fc400000000ff */
[----:B------:R-:W-:Y:S02]  /*0290*/  ISETP.GT.U32.AND P0, PT, R10, 0x7, PT ;  /* 0x000000070a00780c */ /* 0x000fe40003f04070 */
[----:B------:R-:W-:Y:S02]  /*02a0*/  SHF.L.U32 R9, R9, R10, RZ ;  /* 0x0000000a09097219 */ /* 0x000fe400000006ff */
[----:B------:R-:W-:Y:S02]  /*02b0*/  SEL R11, R12, RZ, !P1 ;  /* 0x000000ff0c0b7207 */ /* 0x000fe40004800000 */
[----:B------:R-:W-:Y:S02]  /*02c0*/  SEL R10, R8, RZ, !P2 ;  /* 0x000000ff080a7207 */ /* 0x000fe40005000000 */
[----:B----4-:R-:W-:Y:S02]  /*02d0*/  PRMT R5, R2, 0x7770, RZ ;  /* 0x0000777002057816 */ /* 0x010fe400000000ff */
[----:B-----5:R-:W-:-:S02]  /*02e0*/  PRMT R6, R3, 0x7770, RZ ;  /* 0x0000777003067816 */ /* 0x020fc400000000ff */
[----:B------:R-:W-:Y:S02]  /*02f0*/  ISETP.GT.U32.AND P1, PT, R7, 0x7, PT ;  /* 0x000000070700780c */ /* 0x000fe40003f24070 */
[----:B------:R-:W-:Y:S02]  /*0300*/  SHF.L.U32 R8, R4, R7, RZ ;  /* 0x0000000704087219 */ /* 0x000fe400000006ff */
[----:B------:R-:W-:Y:S02]  /*0310*/  PRMT R7, R3, 0x7771, RZ ;  /* 0x0000777103077816 */ /* 0x000fe400000000ff */
[----:B------:R-:W-:Y:S02]  /*0320*/  PRMT R4, R2, 0x7771, RZ ;  /* 0x0000777102047816 */ /* 0x000fe400000000ff */
[----:B------:R-:W-:Y:S02]  /*0330*/  PRMT R12, R10, 0x7604, R11 ;  /* 0x000076040a0c7816 */ /* 0x000fe4000000000b */
[----:B------:R-:W-:-:S02]  /*0340*/  ISETP.GT.U32.AND P2, PT, R6, 0x7, PT ;  /* 0x000000070600780c */ /* 0x000fc40003f44070 */
[----:B------:R-:W-:Y:S02]  /*0350*/  SHF.L.U32 R10, R5, R6, RZ ;  /* 0x00000006050a7219 */ /* 0x000fe400000006ff */
[----:B------:R-:W-:Y:S02]  /*0360*/  PRMT R5, R2, 0x7772, RZ ;  /* 0x0000777202057816 */ /* 0x000fe400000000ff */
[----:B------:R-:W-:Y:S02]  /*0370*/  PRMT R6, R3, 0x7772, RZ ;  /* 0x0000777203067816 */ /* 0x000fe400000000ff */
[----:B------:R-:W-:Y:S02]  /*0380*/  ISETP.GT.U32.AND P3, PT, R7, 0x7, PT ;  /* 0x000000070700780c */ /* 0x000fe40003f64070 */
[----:B------:R-:W-:Y:S02]  /*0390*/  SHF.L.U32 R4, R4, R7, RZ ;  /* 0x0000000704047219 */ /* 0x000fe400000006ff */
[----:B------:R-:W-:-:S02]  /*03a0*/  ISETP.GT.U32.AND P4, PT, R6, 0x7, PT ;  /* 0x000000070600780c */ /* 0x000fc40003f84070 */
[----:B------:R-:W-:Y:S02]  /*03b0*/  SHF.L.U32 R5, R5, R6, RZ ;  /* 0x0000000605057219 */ /* 0x000fe400000006ff */
[----:B------:R-:W-:Y:S02]  /*03c0*/  PRMT R2, R2, 0x7773, RZ ;  /* 0x0000777302027816 */ /* 0x000fe400000000ff */
[----:B------:R-:W-:Y:S02]  /*03d0*/  PRMT R3, R3, 0x7773, RZ ;  /* 0x0000777303037816 */ /* 0x000fe400000000ff */
[----:B------:R-:W-:Y:S02]  /*03e0*/  SEL R7, R10, RZ, !P2 ;  /* 0x000000ff0a077207 */ /* 0x000fe40005000000 */
[----:B------:R-:W-:Y:S02]  /*03f0*/  SEL R6, R4, RZ, !P3 ;  /* 0x000000ff04067207 */ /* 0x000fe40005800000 */
[----:B------:R-:W-:-:S02]  /*0400*/  ISETP.GT.U32.AND P2, PT, R3, 0x7, PT ;  /* 0x000000070300780c */ /* 0x000fc40003f44070 */
[----:B------:R-:W-:Y:S01]  /*0410*/  SHF.L.U32 R4, R2, R3, RZ ;  /* 0x0000000302047219 */ /* 0x000fe200000006ff */
        /* <DEDUP_REMOVED lines=15> */
.L_x_19274:
        /* <DEDUP_REMOVED lines=168> */
.L_x_19277:
        /* <DEDUP_REMOVED lines=8> */
.L_x_19278:
        /* <DEDUP_REMOVED lines=8> */
.L_x_19279:
        /* <DEDUP_REMOVED lines=9> */
.L_x_19280:
[----:B------:R-:W-:Y:S05]  /*1120*/  BSYNC B1 ;  /* 0x0000000000017941 */ /* 0x000fea0003800000 */
.L_x_19276:
[----:B------:R-:W-:-:S13]  /*1130*/  ISETP.GE.AND P0, PT, R4, R3, PT ;  /* 0x000000030400720c */ /* 0x000fda0003f06270 */
[----:B------:R-:W3:Y:S01]  /*1140*/  @!P0 LDC.64 R8, c[0x0][0x218] ;  /* 0x00008600ff088b82 */ /* 0x000ee20000000a00 */
[C---:B012---:R-:W-:Y:S02]  /*1150*/  @!P0 VIADD R7, R4.reuse, UR4 ;  /* 0x0000000404078c36 */ /* 0x047fe40008000000 */
[----:B------:R-:W-:-:S03]  /*1160*/  @!P0 VIADD R4, R4, 0x80 ;  /* 0x0000008004048836 */ /* 0x000fc60000000000 */
[----:B---3--:R-:W-:-:S05]  /*1170*/  @!P0 IADD3 R6, P1, R7, R8, RZ ;  /* 0x0000000807068210 */ /* 0x008fca0007f3e0ff */
[----:B------:R-:W-:-:S05]  /*1180*/  @!P0 IMAD.X R7, RZ, RZ, R9, P1 ;  /* 0x000000ffff078224 */ /* 0x000fca00008e0609 */
[----:B------:R2:W-:Y:S03]  /*1190*/  @!P0 STG.E.U8 desc[UR12][R6.64], R2 ;  /* 0x0000000206008986 */ /* 0x0005e6000c10110c */
.L_x_19281:
[----:B------:R-:W-:Y:S05]  /*11a0*/  BSYNC B0 ;  /* 0x0000000000007941 */ /* 0x000fea0003800000 */
.L_x_19275:
        /* <DEDUP_REMOVED lines=9> */
.L_x_19282:
        /* <DEDUP_REMOVED lines=12> */
.L_x_20685:


//--------------------- .text._ZN2at6native29vectorized_elementwise_kernelILi8ENS0_13BinaryFunctorIhhhZZZNS0_18lshift_kernel_cudaERNS_18TensorIteratorBaseEENKUlvE_clEvENKUlvE_clEvEUlhhE_EESt5arrayIPcLm3EEEEviT0_T1_ --------------------------
	.section	.text._ZN2at6native29vectorized_elementwise_kernelILi8ENS0_13BinaryFunctorIhhhZZZNS0_18lshift_kernel_cudaERNS_18TensorIteratorBaseEENKUlvE_clEvENKUlvE_clEvEUlhhE_EESt5arrayIPcLm3EEEEviT0_T1_,"ax",@progbits
	.align	128
        .global         _ZN2at6native29vectorized_elementwise_kernelILi8ENS0_13BinaryFunctorIhhhZZZNS0_18lshift_kernel_cudaERNS_18TensorIteratorBaseEENKUlvE_clEvENKUlvE_clEvEUlhhE_EESt5arrayIPcLm3EEEEviT0_T1_
        .type           _ZN2at6native29vectorized_elementwise_kernelILi8ENS0_13BinaryFunctorIhhhZZZNS0_18lshift_kernel_cudaERNS_18TensorIteratorBaseEENKUlvE_clEvENKUlvE_clEvEUlhhE_EESt5arrayIPcLm3EEEEviT0_T1_,@function
        .size           _ZN2at6native29vectorized_elementwise_kernelILi8ENS0_13BinaryFunctorIhhhZZZNS0_18lshift_kernel_cudaERNS_18TensorIteratorBaseEENKUlvE_clEvENKUlvE_clEvEUlhhE_EESt5arrayIPcLm3EEEEviT0_T1_,(.L_x_20686 - _ZN2at6native29vectorized_elementwise_kernelILi8ENS0_13BinaryFunctorIhhhZZZNS0_18lshift_kernel_cudaERNS_18TensorIteratorBaseEENKUlvE_clEvENKUlvE_clEvEUlhhE_EESt5arrayIPcLm3EEEEviT0_T1_)
        .other          _ZN2at6native29vectorized_elementwise_kernelILi8ENS0_13BinaryFunctorIhhhZZZNS0_18lshift_kernel_cudaERNS_18TensorIteratorBaseEENKUlvE_clEvENKUlvE_clEvEUlhhE_EESt5arrayIPcLm3EEEEviT0_T1_,@"STO_CUDA_ENTRY STV_DEFAULT"
_ZN2at6native29vectorized_elementwise_kernelILi8ENS0_13BinaryFunctorIhhhZZZNS0_18lshift_kernel_cudaERNS_18TensorIteratorBaseEENKUlvE_clEvENKUlvE_clEvEUlhhE_EESt5arrayIPcLm3EEEEviT0_T1_:
.text._ZN2at6native29vectorized_elementwise_kernelILi8ENS0_13BinaryFunctorIhhhZZZNS0_18lshift_kernel_cudaERNS_18TensorIteratorBaseEENKUlvE_clEvENKUlvE_clEvEUlhhE_EESt5arrayIPcLm3EEEEviT0_T1_:
        /* <DEDUP_REMOVED lines=39> */
[----:B------:R-:W-:Y:S02]  /*0270*/  SHF.L.U32 R6, R8, R11, RZ ;  /* 0x0000000b08067219 */ /* 0x000fe400000006ff */
        /* <DEDUP_REMOVED lines=8> */
[----:B------:R-:W-:Y:S02]  /*0300*/  SHF.L.U32 R4, R12, R13, RZ ;  /* 0x0000000d0c047219 */ /* 0x000fe400000006ff */
[----:B------:R-:W-:Y:S02]  /*0310*/  LOP3.LUT R12, R3, 0xff, RZ, 0xc0, !PT ;  /* 0x000000ff030c7812 */ /* 0x000fe400078ec0ff */
[----:B------:R-:W-:-:S02]  /*0320*/  LOP3.LUT R2, R2, 0xffff, RZ, 0xc0, !PT ;  /* 0x0000ffff02027812 */ /* 0x000fc400078ec0ff */
[----:B------:R-:W-:Y:S02]  /*0330*/  LOP3.LUT R13, R7, 0xffff, RZ, 0xc0, !PT ;  /* 0x0000ffff070d7812 */ /* 0x000fe400078ec0ff */
[----:B------:R-:W-:Y:S02]  /*0340*/  ISETP.GT.U32.AND P1, PT, R12, 0x7, PT ;  /* 0x000000070c00780c */ /* 0x000fe40003f24070 */
[----:B------:R-:W-:Y:S02]  /*0350*/  ISETP.GT.U32.AND P4, PT, R13, 0x7, PT ;  /* 0x000000070d00780c */ /* 0x000fe40003f84070 */
[----:B------:R-:W-:Y:S02]  /*0360*/  SHF.L.U32 R2, R2, R13, RZ ;  /* 0x0000000d02027219 */ /* 0x000fe400000006ff */
        /* <DEDUP_REMOVED lines=9> */
[----:B------:R-:W-:Y:S02]  /*0400*/  SHF.L.U32 R7, R7, R14, RZ ;  /* 0x0000000e07077219 */ /* 0x000fe400000006ff */
[----:B------:R-:W-:Y:S02]  /*0410*/  SHF.R.U32.HI R11, RZ, 0x8, R11 ;  /* 0x00000008ff0b7819 */ /* 0x000fe4000001160b */
[----:B------:R-:W-:Y:S02]  /*0420*/  SHF.R.U32.HI R8, RZ, 0x8, R8 ;  /* 0x00000008ff087819 */ /* 0x000fe40000011608 */
[----:B------:R-:W-:Y:S02]  /*0430*/  LOP3.LUT R14, R9, 0xffff, RZ, 0xc0, !PT ;  /* 0x0000ffff090e7812 */ /* 0x000fe400078ec0ff */
[----:B------:R-:W-:-:S02]  /*0440*/  SHF.L.U32 R5, R5, R10, RZ ;  /* 0x0000000a05057219 */ /* 0x000fc400000006ff */
[----:B------:R-:W-:Y:S02]  /*0450*/  SHF.R.U32.HI R9, RZ, 0x8, R12 ;  /* 0x00000008ff097819 */ /* 0x000fe4000001160c */
[----:B------:R-:W-:Y:S02]  /*0460*/  SHF.R.U32.HI R10, RZ, 0x8, R13 ;  /* 0x00000008ff0a7819 */ /* 0x000fe4000001160d */
[----:B------:R-:W-:Y:S02]  /*0470*/  LOP3.LUT R11, R11, 0xffff, RZ, 0xc0, !PT ;  /* 0x0000ffff0b0b7812 */ /* 0x000fe400078ec0ff */
[----:B------:R-:W-:Y:S02]  /*0480*/  LOP3.LUT R8, R8, 0xffff, RZ, 0xc0, !PT ;  /* 0x0000ffff08087812 */ /* 0x000fe400078ec0ff */
[----:B------:R-:W-:Y:S02]  /*0490*/  LOP3.LUT R9, R9, 0xffff, RZ, 0xc0, !PT ;  /* 0x0000ffff09097812 */ /* 0x000fe400078ec0ff */
[----:B------:R-:W-:-:S02]  /*04a0*/  LOP3.LUT R12, R10, 0xffff, RZ, 0xc0, !PT ;  /* 0x0000ffff0a0c7812 */ /* 0x000fc400078ec0ff */
[----:B------:R-:W-:Y:S02]  /*04b0*/  ISETP.GT.U32.AND P0, PT, R11, 0x7, PT ;  /* 0x000000070b00780c */ /* 0x000fe40003f04070 */
[----:B------:R-:W-:Y:S01]  /*04c0*/  SHF.L.U32 R10, R8, R11, RZ ;  /* 0x0000000b080a7219 */ /* 0x000fe200000006ff */
[----:B------:R-:W-:Y:S01]  /*04d0*/  IMAD.U32 R8, RZ, RZ, UR5 ;  /* 0x00000005ff087e24 */ /* 0x000fe2000f8e00ff */
[----:B------:R-:W-:Y:S02]  /*04e0*/  SEL R11, R6, RZ, !P6 ;  /* 0x000000ff060b7207 */ /* 0x000fe40007000000 */
[----:B------:R-:W-:Y:S02]  /*04f0*/  ISETP.GT.U32.AND P2, PT, R14, 0x7, PT ;  /* 0x000000070e00780c */ /* 0x000fe40003f44070 */
[----:B------:R-:W-:Y:S02]  /*0500*/  SHF.L.U32 R3, R3, R14, RZ ;  /* 0x0000000e03037219 */ /* 0x000fe400000006ff */
[----:B------:R-:W-:-:S02]  /*0510*/  ISETP.GT.U32.AND P6, PT, R12, 0x7, PT ;  /* 0x000000070c00780c */ /* 0x000fc40003fc4070 */
[----:B------:R-:W-:Y:S01]  /*0520*/  SHF.L.U32 R6, R9, R12, RZ ;  /* 0x0000000c09067219 */ /* 0x000fe200000006ff */
        /* <DEDUP_REMOVED lines=25> */
.L_x_19283:
        /* <DEDUP_REMOVED lines=168> */
.L_x_19286:
        /* <DEDUP_REMOVED lines=8> */
.L_x_19287:
        /* <DEDUP_REMOVED lines=8> */
.L_x_19288:
        /* <DEDUP_REMOVED lines=9> */
.L_x_19289:
[----:B------:R-:W-:Y:S05]  /*12d0*/  BSYNC B1 ;  /* 0x0000000000017941 */ /* 0x000fea0003800000 */
.L_x_19285:
[----:B------:R-:W-:-:S13]  /*12e0*/  ISETP.GE.AND P0, PT, R4, R3, PT ;  /* 0x000000030400720c */ /* 0x000fda0003f06270 */
[----:B------:R-:W3:Y:S01]  /*12f0*/  @!P0 LDC.64 R8, c[0x0][0x218] ;  /* 0x00008600ff088b82 */ /* 0x000ee20000000a00 */
[C---:B012---:R-:W-:Y:S02]  /*1300*/  @!P0 VIADD R7, R4.reuse, UR4 ;  /* 0x0000000404078c36 */ /* 0x047fe40008000000 */
[----:B------:R-:W-:-:S03]  /*1310*/  @!P0 VIADD R4, R4, 0x80 ;  /* 0x0000008004048836 */ /* 0x000fc60000000000 */
[----:B---3--:R-:W-:-:S05]  /*1320*/  @!P0 IADD3 R6, P1, R7, R8, RZ ;  /* 0x0000000807068210 */ /* 0x008fca0007f3e0ff */
[----:B------:R-:W-:-:S05]  /*1330*/  @!P0 IMAD.X R7, RZ, RZ, R9, P1 ;  /* 0x000000ffff078224 */ /* 0x000fca00008e0609 */
[----:B------:R2:W-:Y:S03]  /*1340*/  @!P0 STG.E.U8 desc[UR10][R6.64], R2 ;  /* 0x0000000206008986 */ /* 0x0005e6000c10110a */
.L_x_19290:
[----:B------:R-:W-:Y:S05]  /*1350*/  BSYNC B0 ;  /* 0x0000000000007941 */ /* 0x000fea0003800000 */
.L_x_19284:
        /* <DEDUP_REMOVED lines=9> */
.L_x_19291:
        /* <DEDUP_REMOVED lines=9> */
.L_x_20686:


//--------------------- .text._ZN2at6native18elementwise_kernelILi128ELi4EZNS0_15gpu_kernel_implINS0_13BUnaryFunctorIhhhZZZNS0_18lshift_kernel_cudaERNS_18TensorIteratorBaseEENKUlvE_clEvENKUlvE_clEvEUlhhE_EEEEvS5_RKT_EUliE_EEviT1_ --------------------------
	.section	.text._ZN2at6native18elementwise_kernelILi128ELi4EZNS0_15gpu_kernel_implINS0_13BUnaryFunctorIhhhZZZNS0_18lshift_kernel_cudaERNS_18TensorIteratorBaseEENKUlvE_clEvENKUlvE_clEvEUlhhE_EEEEvS5_RKT_EUliE_EEviT1_,"ax",@progbits
	.align	128
        .global         _ZN2at6native18elementwise_kernelILi128ELi4EZNS0_15gpu_kernel_implINS0_13BUnaryFunctorIhhhZZZNS0_18lshift_kernel_cudaERNS_18TensorIteratorBaseEENKUlvE_clEvENKUlvE_clEvEUlhhE_EEEEvS5_RKT_EUliE_EEviT1_
        .type           _ZN2at6native18elementwise_kernelILi128ELi4EZNS0_15gpu_kernel_implINS0_13BUnaryFunctorIhhhZZZNS0_18lshift_kernel_cudaERNS_18TensorIteratorBaseEENKUlvE_clEvENKUlvE_clEvEUlhhE_EEEEvS5_RKT_EUliE_EEviT1_,@function
        .size           _ZN2at6native18elementwise_kernelILi128ELi4EZNS0_15gpu_kernel_implINS0_13BUnaryFunctorIhhhZZZNS0_18lshift_kernel_cudaERNS_18TensorIteratorBaseEENKUlvE_clEvENKUlvE_clEvEUlhhE_EEEEvS5_RKT_EUliE_EEviT1_,(.L_x_20687 - _ZN2at6native18elementwise_kernelILi128ELi4EZNS0_15gpu_kernel_implINS0_13BUnaryFunctorIhhhZZZNS0_18lshift_kernel_cudaERNS_18TensorIteratorBaseEENKUlvE_clEvENKUlvE_clEvEUlhhE_EEEEvS5_RKT_EUliE_EEviT1_)
        .other          _ZN2at6native18elementwise_kernelILi128ELi4EZNS0_15gpu_kernel_implINS0_13BUnaryFunctorIhhhZZZNS0_18lshift_kernel_cudaERNS_18TensorIteratorBaseEENKUlvE_clEvENKUlvE_clEvEUlhhE_EEEEvS5_RKT_EUliE_EEviT1_,@"STO_CUDA_ENTRY STV_DEFAULT"
_ZN2at6native18elementwise_kernelILi128ELi4EZNS0_15gpu_kernel_implINS0_13BUnaryFunctorIhhhZZZNS0_18lshift_kernel_cudaERNS_18TensorIteratorBaseEENKUlvE_clEvENKUlvE_clEvEUlhhE_EEEEvS5_RKT_EUliE_EEviT1_:
.text._ZN2at6native18elementwise_kernelILi128ELi4EZNS0_15gpu_kernel_implINS0_13BUnaryFunctorIhhhZZZNS0_18lshift_kernel_cudaERNS_18TensorIteratorBaseEENKUlvE_clEvENKUlvE_clEvEUlhhE_EEEEvS5_RKT_EUliE_EEviT1_:
        /* <DEDUP_REMOVED lines=314> */
.L_x_19294:
        /* <DEDUP_REMOVED lines=20> */
.L_x_19298:
[----:B------:R0:W5:Y:S01]  /*14e0*/  LDG.E.U8 R0, desc[UR36][R4.64] ;  /* 0x0000002404007981 */ /* 0x000162000c1e1100 */
[----:B------:R-:W-:Y:S05]  /*14f0*/  BRA `(.L_x_19300) ;  /* 0x0000000c00647947 */ /* 0x000fea0003800000 */
.L_x_19297:
        /* <DEDUP_REMOVED lines=8> */
.L_x_19302:
[----:B------:R3:W5:Y:S01]  /*1580*/  LDG.E.U8 R0, desc[UR36][R4.64] ;  /* 0x0000002404007981 */ /* 0x000762000c1e1100 */
[----:B------:R-:W-:Y:S05]  /*1590*/  BRA `(.L_x_19300) ;  /* 0x0000000c003c7947 */ /* 0x000fea0003800000 */
.L_x_19301:
[----:B------:R0:W5:Y:S01]  /*15a0*/  LDG.E.U16 R0, desc[UR36][R4.64] ;  /* 0x0000002404007981 */ /* 0x000162000c1e1500 */
[----:B------:R-:W-:Y:S05]  /*15b0*/  BRA `(.L_x_19300) ;  /* 0x0000000c00347947 */ /* 0x000fea0003800000 */
.L_x_19296:
        /* <DEDUP_REMOVED lines=10> */
.L_x_19304:
[----:B------:R-:W2:Y:S02]  /*1660*/  LDG.E.U16 R2, desc[UR36][R4.64] ;  /* 0x0000002404027981 */ /* 0x000ea4000c1e1500 */
[----:B--2---:R-:W-:-:S06]  /*1670*/  HADD2.F32 R2, -RZ, R2.H0_H0 ;  /* 0x20000002ff027230 */ /* 0x004fcc0000004100 */
[----:B------:R-:W0:Y:S02]  /*1680*/  F2I.S64.TRUNC R2, R2 ;  /* 0x0000000200027311 */ /* 0x000e24000020d900 */
[----:B0-----:R-:W-:Y:S01]  /*1690*/  PRMT R0, R2, 0x7610, R0 ;  /* 0x0000761002007816 */ /* 0x001fe20000000000 */
[----:B------:R-:W-:Y:S06]  /*16a0*/  BRA `(.L_x_19300) ;  /* 0x0000000800f87947 */ /* 0x000fec0003800000 */
.L_x_19303:
        /* <DEDUP_REMOVED lines=10> */
.L_x_19306:
[----:B------:R-:W2:Y:S02]  /*1750*/  LDG.E.U16 R4, desc[UR36][R4.64] ;  /* 0x0000002404047981 */ /* 0x000ea4000c1e1500 */
[----:B--2---:R-:W-:-:S06]  /*1760*/  HADD2.F32 R2, -RZ, R4.H0_H0 ;  /* 0x20000004ff027230 */ /* 0x004fcc0000004100 */
[----:B------:R-:W0:Y:S02]  /*1770*/  F2I.S64.TRUNC R2, R2 ;  /* 0x0000000200027311 */ /* 0x000e24000020d900 */
[----:B0-----:R-:W-:Y:S01]  /*1780*/  PRMT R0, R2, 0x7610, R0 ;  /* 0x0000761002007816 */ /* 0x001fe20000000000 */
[----:B------:R-:W-:Y:S06]  /*1790*/  BRA `(.L_x_19300) ;  /* 0x0000000800bc7947 */ /* 0x000fec0003800000 */
.L_x_19305:
[----:B------:R-:W2:Y:S02]  /*17a0*/  LDG.E.64 R2, desc[UR36][R4.64] ;  /* 0x0000002404027981 */ /* 0x000ea4000c1e1b00 */
[----:B--2---:R-:W0:Y:S02]  /*17b0*/  F2I.S64.F64.TRUNC R2, R2 ;  /* 0x0000000200027311 */ /* 0x004e24000030d900 */
[----:B0-----:R-:W-:Y:S01]  /*17c0*/  PRMT R0, R2, 0x7610, R0 ;  /* 0x0000761002007816 */ /* 0x001fe20000000000 */
[----:B------:R-:W-:Y:S06]  /*17d0*/  BRA `(.L_x_19300) ;  /* 0x0000000800ac7947 */ /* 0x000fec0003800000 */
.L_x_19295:
        /* <DEDUP_REMOVED lines=12> */
.L_x_19309:
[----:B------:R-:W2:Y:S02]  /*18a0*/  LDG.E.64 R4, desc[UR36][R4.64] ;  /* 0x0000002404047981 */ /* 0x000ea4000c1e1b00 */
[----:B--2---:R-:W0:Y:S02]  /*18b0*/  F2I.S64.F64.TRUNC R2, R4 ;  /* 0x0000000400027311 */ /* 0x004e24000030d900 */
[----:B0-----:R-:W-:Y:S01]  /*18c0*/  PRMT R0, R2, 0x7610, R0 ;  /* 0x0000761002007816 */ /* 0x001fe20000000000 */
[----:B------:R-:W-:Y:S06]  /*18d0*/  BRA `(.L_x_19300) ;  /* 0x00000008006c7947 */ /* 0x000fec0003800000 */
.L_x_19308:
        /* <DEDUP_REMOVED lines=28> */
.L_x_19311:
        /* <DEDUP_REMOVED lines=15> */
.L_x_19310:
[----:B------:R-:W2:Y:S02]  /*1b90*/  LDG.E.U16 R2, desc[UR36][R4.64] ;  /* 0x0000002404027981 */ /* 0x000ea4000c1e1500 */
[----:B--2---:R-:W-:-:S06]  /*1ba0*/  IMAD.U32 R2, R2, 0x10000, RZ ;  /* 0x0001000002027824 */ /* 0x004fcc00078e00ff */
[----:B------:R-:W0:Y:S02]  /*1bb0*/  F2I.S64.TRUNC R2, R2 ;  /* 0x0000000200027311 */ /* 0x000e24000020d900 */
[----:B0-----:R-:W-:Y:S01]  /*1bc0*/  PRMT R0, R2, 0x7610, R0 ;  /* 0x0000761002007816 */ /* 0x001fe20000000000 */
[----:B------:R-:W-:Y:S06]  /*1bd0*/  BRA `(.L_x_19300) ;  /* 0x0000000400ac7947 */ /* 0x000fec0003800000 */
.L_x_19307:
        /* <DEDUP_REMOVED lines=10> */
.L_x_19314:
        /* <DEDUP_REMOVED lines=21> */
.L_x_19318:
[----:B------:R-:W-:Y:S05]  /*1dd0*/  BSYNC B1 ;  /* 0x0000000000017941 */ /* 0x000fea0003800000 */
.L_x_19317:
[----:B------:R-:W-:Y:S01]  /*1de0*/  IMAD.SHL.U32 R2, R2, 0x100000, RZ ;  /* 0x0010000002027824 */ /* 0x000fe200078e00ff */
[----:B------:R-:W-:-:S04]  /*1df0*/  LEA R3, R0, 0x3b800000, 0x17 ;  /* 0x3b80000000037811 */ /* 0x000fc800078eb8ff */
[----:B------:R-:W-:-:S07]  /*1e00*/  LOP3.LUT R2, R3, R2, R4, 0xfe, !PT ;  /* 0x0000000203027212 */ /* 0x000fce00078efe04 */
.L_x_19316:
[----:B------:R-:W-:Y:S05]  /*1e10*/  BSYNC B0 ;  /* 0x0000000000007941 */ /* 0x000fea0003800000 */
.L_x_19315:
[----:B------:R-:W0:Y:S02]  /*1e20*/  F2I.S64.TRUNC R2, R2 ;  /* 0x0000000200027311 */ /* 0x000e24000020d900 */
[----:B0-----:R-:W-:Y:S01]  /*1e30*/  PRMT R0, R2, 0x7610, R0 ;  /* 0x0000761002007816 */ /* 0x001fe20000000000 */
[----:B------:R-:W-:Y:S06]  /*1e40*/  BRA `(.L_x_19300) ;  /* 0x0000000400107947 */ /* 0x000fec0003800000 */
.L_x_19313:
        /* <DEDUP_REMOVED lines=21> */
.L_x_19322:
[----:B------:R-:W-:Y:S05]  /*1fa0*/  BSYNC B1 ;  /* 0x0000000000017941 */ /* 0x000fea0003800000 */
.L_x_19321:
[----:B------:R-:W-:Y:S01]  /*1fb0*/  IMAD.SHL.U32 R2, R2, 0x200000, RZ ;  /* 0x0020000002027824 */ /* 0x000fe200078e00ff */
[----:B------:R-:W-:-:S04]  /*1fc0*/  LEA R3, R0, 0x37800000, 0x17 ;  /* 0x3780000000037811 */ /* 0x000fc800078eb8ff */
[----:B------:R-:W-:-:S07]  /*1fd0*/  LOP3.LUT R2, R3, R2, R4, 0xfe, !PT ;  /* 0x0000000203027212 */ /* 0x000fce00078efe04 */
.L_x_19320:
[----:B------:R-:W-:Y:S05]  /*1fe0*/  BSYNC B0 ;  /* 0x0000000000007941 */ /* 0x000fea0003800000 */
.L_x_19319:
[----:B------:R-:W0:Y:S02]  /*1ff0*/  F2I.S64.TRUNC R2, R2 ;  /* 0x0000000200027311 */ /* 0x000e24000020d900 */
[----:B0-----:R-:W-:Y:S01]  /*2000*/  PRMT R0, R2, 0x7610, R0 ;  /* 0x0000761002007816 */ /* 0x001fe20000000000 */
[----:B------:R-:W-:Y:S06]  /*2010*/  BRA `(.L_x_19300) ;  /* 0x00000000009c7947 */ /* 0x000fec0003800000 */
.L_x_19312:
        /* <DEDUP_REMOVED lines=14> */
.L_x_19326:
[----:B------:R-:W-:Y:S05]  /*2100*/  BSYNC B0 ;  /* 0x0000000000007941 */ /* 0x000fea0003800000 */
.L_x_19325:
[----:B------:R-:W0:Y:S02]  /*2110*/  F2I.S64.TRUNC R2, R2 ;  /* 0x0000000200027311 */ /* 0x000e24000020d900 */
[----:B0-----:R-:W-:Y:S01]  /*2120*/  PRMT R0, R2, 0x7610, R0 ;  /* 0x0000761002007816 */ /* 0x001fe20000000000 */
[----:B------:R-:W-:Y:S06]  /*2130*/  BRA `(.L_x_19300) ;  /* 0x0000000000547947 */ /* 0x000fec0003800000 */
.L_x_19299:
        /* <DEDUP_REMOVED lines=16> */
.L_x_19327:
[----:B------:R-:W-:Y:S01]  /*2240*/  PRMT R0, RZ, 0x7610, R0 ;  /* 0x00007610ff007816 */ /* 0x000fe20000000000 */
[----:B------:R-:W-:Y:S06]  /*2250*/  BRA `(.L_x_19300) ;  /* 0x00000000000c7947 */ /* 0x000fec0003800000 */
.L_x_19324:
[----:B------:R2:W5:Y:S01]  /*2260*/  LDG.E.U8 R0, desc[UR36][R4.64] ;  /* 0x0000002404007981 */ /* 0x000562000c1e1100 */
[----:B------:R-:W-:Y:S05]  /*2270*/  BRA `(.L_x_19300) ;  /* 0x0000000000047947 */ /* 0x000fea0003800000 */
.L_x_19323:
[----:B------:R1:W5:Y:S02]  /*2280*/  LDG.E.U8 R0, desc[UR36][R4.64] ;  /* 0x0000002404007981 */ /* 0x000364000c1e1100 */
.L_x_19300:
[----:B01234-:R-:W0:Y:S01]  /*2290*/  LDC.U8 R5, c[0x0][0x422] ;  /* 0x00010880ff057b82 */ /* 0x01fe220000000000 */
[----:B-----5:R-:W-:-:S07]  /*22a0*/  LOP3.LUT R3, R0, 0xff, RZ, 0xc0, !PT ;  /* 0x000000ff00037812 */ /* 0x020fce00078ec0ff */
[----:B------:R-:W1:Y:S01]  /*22b0*/  LDC.U8 R2, c[0x0][0x421] ;  /* 0x00010840ff027b82 */ /* 0x000e620000000000 */
[----:B0-----:R-:W-:-:S04]  /*22c0*/  PRMT R4, R5, 0x9910, RZ ;  /* 0x0000991005047816 */ /* 0x001fc800000000ff */
[----:B------:R-:W-:Y:S02]  /*22d0*/  ISETP.GT.AND P1, PT, R4, 0x9, PT ;  /* 0x000000090400780c */ /* 0x000fe40003f24270 */
[----:B-1----:R-:W-:Y:S02]  /*22e0*/  ISETP.GT.U32.AND P0, PT, R2, 0x7, PT ;  /* 0x000000070200780c */ /* 0x002fe40003f04070 */
        /* <DEDUP_REMOVED lines=13> */
.L_x_19331:
[----:B------:R3:W-:Y:S01]  /*23c0*/  STG.E.U8 desc[UR36][R16.64], R3 ;  /* 0x0000000310007986 */ /* 0x0007e2000c101124 */
[----:B------:R-:W-:Y:S05]  /*23d0*/  BRA `(.L_x_19333) ;  /* 0x0000000c00987947 */ /* 0x000fea0003800000 */
.L_x_19330:
        /* <DEDUP_REMOVED lines=10> */
.L_x_19335:
[----:B------:R-:W-:-:S05]  /*2480*/  LOP3.LUT R3, R3, 0xff, RZ, 0xc0, !PT ;  /* 0x000000ff03037812 */ /* 0x000fca00078ec0ff */
[----:B------:R1:W-:Y:S01]  /*2490*/  STG.E desc[UR36][R16.64], R3 ;  /* 0x0000000310007986 */ /* 0x0003e2000c101924 */
[----:B------:R-:W-:Y:S05]  /*24a0*/  BRA `(.L_x_19333) ;  /* 0x0000000c00647947 */ /* 0x000fea0003800000 */
.L_x_19334:
[----:B------:R-:W-:-:S05]  /*24b0*/  LOP3.LUT R3, R3, 0xff, RZ, 0xc0, !PT ;  /* 0x000000ff03037812 */ /* 0x000fca00078ec0ff */
[----:B------:R2:W-:Y:S01]  /*24c0*/  STG.E.U16 desc[UR36][R16.64], R3 ;  /* 0x0000000310007986 */ /* 0x0005e2000c101524 */
[----:B------:R-:W-:Y:S05]  /*24d0*/  BRA `(.L_x_19333) ;  /* 0x0000000c00587947 */ /* 0x000fea0003800000 */
.L_x_19329:
        /* <DEDUP_REMOVED lines=10> */
.L_x_19337:
[----:B------:R-:W-:-:S04]  /*2580*/  LOP3.LUT R3, R3, 0xff, RZ, 0xc0, !PT ;  /* 0x000000ff03037812 */ /* 0x000fc800078ec0ff */
[----:B------:R-:W0:Y:S02]  /*2590*/  I2F.U16 R0, R3 ;  /* 0x0000000300007306 */ /* 0x000e240000101000 */
[----:B0-----:R-:W-:-:S05]  /*25a0*/  F2FP.F16.F32.PACK_AB R0, RZ, R0 ;  /* 0x00000000ff00723e */ /* 0x001fca00000000ff */
[----:B------:R0:W-:Y:S01]  /*25b0*/  STG.E.U16 desc[UR36][R16.64], R0 ;  /* 0x0000000010007986 */ /* 0x0001e2000c101524 */
[----:B------:R-:W-:Y:S05]  /*25c0*/  BRA `(.L_x_19333) ;  /* 0x0000000c001c7947 */ /* 0x000fea0003800000 */
.L_x_19336:
        /* <DEDUP_REMOVED lines=11> */
.L_x_19339:
[----:B------:R-:W-:-:S06]  /*2680*/  LOP3.LUT R3, R3, 0xff, RZ, 0xc0, !PT ;  /* 0x000000ff03037812 */ /* 0x000fcc00078ec0ff */
[----:B------:R-:W0:Y:S02]  /*2690*/  I2F.U16 R3, R3 ;  /* 0x0000000300037306 */ /* 0x000e240000101000 */
[----:B0-----:R-:W-:-:S04]  /*26a0*/  F2FP.F16.F32.PACK_AB R3, RZ, R3 ;  /* 0x00000003ff03723e */ /* 0x001fc800000000ff */
[----:B------:R-:W-:-:S05]  /*26b0*/  PRMT R3, R3, 0x5410, RZ ;  /* 0x0000541003037816 */ /* 0x000fca00000000ff */
[----:B------:R0:W-:Y:S01]  /*26c0*/  STG.E desc[UR36][R16.64], R3 ;  /* 0x0000000310007986 */ /* 0x0001e2000c101924 */
[----:B------:R-:W-:Y:S05]  /*26d0*/  BRA `(.L_x_19333) ;  /* 0x0000000800d87947 */ /* 0x000fea0003800000 */
.L_x_19338:
[----:B------:R-:W-:-:S06]  /*26e0*/  LOP3.LUT R3, R3, 0xff, RZ, 0xc0, !PT ;  /* 0x000000ff03037812 */ /* 0x000fcc00078ec0ff */
[----:B------:R-:W0:Y:S02]  /*26f0*/  I2F.F64.U16 R2, R3 ;  /* 0x0000000300027312 */ /* 0x000e240000101800 */
[----:B0-----:R0:W-:Y:S01]  /*2700*/  STG.E.64 desc[UR36][R16.64], R2 ;  /* 0x0000000210007986 */ /* 0x0011e2000c101b24 */
[----:B------:R-:W-:Y:S05]  /*2710*/  BRA `(.L_x_19333) ;  /* 0x0000000800c87947 */ /* 0x000fea0003800000 */
.L_x_19328:
        /* <DEDUP_REMOVED lines=12> */
.L_x_19342:
[----:B------:R-:W-:Y:S02]  /*27e0*/  LOP3.LUT R4, R3, 0xff, RZ, 0xc0, !PT ;  /* 0x000000ff03047812 */ /* 0x000fe400078ec0ff */
[----:B------:R-:W-:-:S04]  /*27f0*/  CS2R R6, SRZ ;  /* 0x0000000000067805 */ /* 0x000fc8000001ff00 */
[----:B------:R-:W0:Y:S02]  /*2800*/  I2F.F64.U16 R4, R4 ;  /* 0x0000000400047312 */ /* 0x000e240000101800 */
[----:B0-----:R0:W-:Y:S01]  /*2810*/  STG.E.128 desc[UR36][R16.64], R4 ;  /* 0x0000000410007986 */ /* 0x0011e2000c101d24 */
[----:B------:R-:W-:Y:S05]  /*2820*/  BRA `(.L_x_19333) ;  /* 0x0000000800847947 */ /* 0x000fea0003800000 */
.L_x_19341:
        /* <DEDUP_REMOVED lines=22> */
.L_x_19346:
[----:B------:R-:W-:Y:S05]  /*2990*/  BSYNC B0 ;  /* 0x0000000000007941 */ /* 0x000fea0003800000 */
.L_x_19345:
[----:B------:R-:W-:-:S05]  /*29a0*/  LOP3.LUT R3, R0, R3, RZ, 0xfc, !PT ;  /* 0x0000000300037212 */ /* 0x000fca00078efcff */
[----:B------:R0:W-:Y:S01]  /*29b0*/  STG.E.U8 desc[UR36][R16.64], R3 ;  /* 0x0000000310007986 */ /* 0x0001e2000c101124 */
[----:B------:R-:W-:Y:S05]  /*29c0*/  BRA `(.L_x_19333) ;  /* 0x00000008001c7947 */ /* 0x000fea0003800000 */
.L_x_19344:
        /* <DEDUP_REMOVED lines=14> */
.L_x_19348:
[----:B------:R-:W-:Y:S01]  /*2ab0*/  IMAD.MOV.U32 R0, RZ, RZ, 0x7f ;  /* 0x0000007fff007424 */ /* 0x000fe200078e00ff */
[----:B------:R-:W-:-:S04]  /*2ac0*/  ISETP.GT.U32.AND P0, PT, R2, 0x7f800000, PT ;  /* 0x7f8000000200780c */ /* 0x000fc80003f04070 */
[----:B------:R-:W-:-:S09]  /*2ad0*/  SEL R0, R0, 0x7c, P0 ;  /* 0x0000007c00007807 */ /* 0x000fd20000000000 */
.L_x_19349:
[----:B------:R-:W-:Y:S05]  /*2ae0*/  BSYNC B0 ;  /* 0x0000000000007941 */ /* 0x000fea0003800000 */
.L_x_19347:
[----:B------:R-:W-:-:S04]  /*2af0*/  LOP3.LUT R2, R3, 0x80000000, RZ, 0xc0, !PT ;  /* 0x8000000003027812 */ /* 0x000fc800078ec0ff */
[----:B------:R-:W-:-:S04]  /*2b00*/  SHF.R.U32.HI R3, RZ, 0x18, R2 ;  /* 0x00000018ff037819 */ /* 0x000fc80000011602 */
[----:B------:R-:W-:-:S05]  /*2b10*/  LOP3.LUT R3, R0, R3, RZ, 0xfc, !PT ;  /* 0x0000000300037212 */ /* 0x000fca00078efcff */
[----:B------:R0:W-:Y:S01]  /*2b20*/  STG.E.U8 desc[UR36][R16.64], R3 ;  /* 0x0000000310007986 */ /* 0x0001e2000c101124 */
[----:B------:R-:W-:Y:S05]  /*2b30*/  BRA `(.L_x_19333) ;  /* 0x0000000400c07947 */ /* 0x000fea0003800000 */
.L_x_19343:
[----:B------:R-:W-:-:S04]  /*2b40*/  LOP3.LUT R3, R3, 0xff, RZ, 0xc0, !PT ;  /* 0x000000ff03037812 */ /* 0x000fc800078ec0ff */
[----:B------:R-:W0:Y:S02]  /*2b50*/  I2F.U16 R0, R3 ;  /* 0x0000000300007306 */ /* 0x000e240000101000 */
[----:B0-----:R-:W-:-:S05]  /*2b60*/  F2FP.BF16.F32.PACK_AB R0, RZ, R0 ;  /* 0x00000000ff00723e */ /* 0x001fca00000010ff */
[----:B------:R0:W-:Y:S01]  /*2b70*/  STG.E.U16 desc[UR36][R16.64], R0 ;  /* 0x0000000010007986 */ /* 0x0001e2000c101524 */
[----:B------:R-:W-:Y:S05]  /*2b80*/  BRA `(.L_x_19333) ;  /* 0x0000000400ac7947 */ /* 0x000fea0003800000 */
.L_x_19340:
        /* <DEDUP_REMOVED lines=11> */
.L_x_19352:
        /* <DEDUP_REMOVED lines=18> */
.L_x_19355:
[----:B------:R-:W-:-:S04]  /*2d60*/  LOP3.LUT R2, R3, 0x80000000, RZ, 0xc0, !PT ;  /* 0x8000000003027812 */ /* 0x000fc800078ec0ff */
[----:B------:R-:W-:-:S04]  /*2d70*/  SHF.R.U32.HI R3, RZ, 0x18, R2 ;  /* 0x00000018ff037819 */ /* 0x000fc80000011602 */
[----:B------:R-:W-:-:S04]  /*2d80*/  LOP3.LUT R0, R0, R3, RZ, 0xfc, !PT ;  /* 0x0000000300007212 */ /* 0x000fc800078efcff */
[----:B------:R-:W-:-:S07]  /*2d90*/  PRMT R8, R0, 0x7610, R8 ;  /* 0x0000761000087816 */ /* 0x000fce0000000008 */
.L_x_19354:
[----:B------:R-:W-:Y:S05]  /*2da0*/  BSYNC B0 ;  /* 0x0000000000007941 */ /* 0x000fea0003800000 */
.L_x_19353:
[----:B------:R0:W-:Y:S01]  /*2db0*/  STG.E.U8 desc[UR36][R16.64], R8 ;  /* 0x0000000810007986 */ /* 0x0001e2000c101124 */
[----:B------:R-:W-:Y:S05]  /*2dc0*/  BRA `(.L_x_19333) ;  /* 0x00000004001c7947 */ /* 0x000fea0003800000 */
.L_x_19351:
        /* <DEDUP_REMOVED lines=18> */
.L_x_19358:
[----:B------:R-:W-:-:S04]  /*2ef0*/  LOP3.LUT R2, R3, 0x80000000, RZ, 0xc0, !PT ;  /* 0x8000000003027812 */ /* 0x000fc800078ec0ff */
[----:B------:R-:W-:-:S04]  /*2f00*/  SHF.R.U32.HI R3, RZ, 0x18, R2 ;  /* 0x00000018ff037819 */ /* 0x000fc80000011602 */
[----:B------:R-:W-:-:S04]  /*2f10*/  LOP3.LUT R0, R0, R3, RZ, 0xfc, !PT ;  /* 0x0000000300007212 */ /* 0x000fc800078efcff */
[----:B------:R-:W-:-:S07]  /*2f20*/  PRMT R8, R0, 0x7610, R8 ;  /* 0x0000761000087816 */ /* 0x000fce0000000008 */
.L_x_19357:
[----:B------:R-:W-:Y:S05]  /*2f30*/  BSYNC B0 ;  /* 0x0000000000007941 */ /* 0x000fea0003800000 */
.L_x_19356:
[----:B------:R0:W-:Y:S01]  /*2f40*/  STG.E.U8 desc[UR36][R16.64], R8 ;  /* 0x0000000810007986 */ /* 0x0001e2000c101124 */
[----:B------:R-:W-:Y:S05]  /*2f50*/  BRA `(.L_x_19333) ;  /* 0x0000000000b87947 */ /* 0x000fea0003800000 */
.L_x_19350:
        /* <DEDUP_REMOVED lines=23> */
.L_x_19332:
        /* <DEDUP_REMOVED lines=16> */
.L_x_19361:
[----:B------:R-:W-:Y:S05]  /*31d0*/  BRA `(.L_x_19333) ;  /* 0x0000000000187947 */ /* 0x000fea0003800000 */
.L_x_19360:
[----:B------:R-:W-:Y:S01]  /*31e0*/  LOP3.LUT R2, R3, 0xff, RZ, 0xc0, !PT ;  /* 0x000000ff03027812 */ /* 0x000fe200078ec0ff */
[----:B------:R-:W-:-:S05]  /*31f0*/  IMAD.MOV.U32 R3, RZ, RZ, RZ ;  /* 0x000000ffff037224 */ /* 0x000fca00078e00ff */
[----:B------:R0:W-:Y:S01]  /*3200*/  STG.E.64 desc[UR36][R16.64], R2 ;  /* 0x0000000210007986 */ /* 0x0001e2000c101b24 */
[----:B------:R-:W-:Y:S05]  /*3210*/  BRA `(.L_x_19333) ;  /* 0x0000000000087947 */ /* 0x000fea0003800000 */
.L_x_19359:
[----:B------:R-:W-:-:S05]  /*3220*/  LOP3.LUT R3, R3, 0xff, RZ, 0xc0, !PT ;  /* 0x000000ff03037812 */ /* 0x000fca00078ec0ff */
[----:B------:R0:W-:Y:S02]  /*3230*/  STG.E desc[UR36][R16.64], R3 ;  /* 0x0000000310007986 */ /* 0x0001e4000c101924 */
.L_x_19333:
[----:B------:R-:W-:-:S04]  /*3240*/  IMAD R18, R23, 0x200, R18 ;  /* 0x0000020017127824 */ /* 0x000fc800078e0212 */
[----:B------:R-:W-:-:S07]  /*3250*/  VIADD R19, R18, 0x80 ;  /* 0x0000008012137836 */ /* 0x000fce0000000000 */
.L_x_19293:
[----:B------:R-:W-:Y:S05]  /*3260*/  BSYNC B6 ;  /* 0x0000000000067941 */ /* 0x000fea0003800000 */
.L_x_19292:
        /* <DEDUP_REMOVED lines=307> */
.L_x_19364:
        /* <DEDUP_REMOVED lines=20> */
.L_x_19368:
[----:B------:R0:W5:Y:S01]  /*46e0*/  LDG.E.U8 R0, desc[UR36][R4.64] ;  /* 0x0000002404007981 */ /* 0x000162000c1e1100 */
[----:B------:R-:W-:Y:S05]  /*46f0*/  BRA `(.L_x_19370) ;  /* 0x0000000c00647947 */ /* 0x000fea0003800000 */
.L_x_19367:
        /* <DEDUP_REMOVED lines=8> */
.L_x_19372:
[----:B------:R4:W5:Y:S01]  /*4780*/  LDG.E.U8 R0, desc[UR36][R4.64] ;  /* 0x0000002404007981 */ /* 0x000962000c1e1100 */
[----:B------:R-:W-:Y:S05]  /*4790*/  BRA `(.L_x_19370) ;  /* 0x0000000c003c7947 */ /* 0x000fea0003800000 */
.L_x_19371:
[----:B------:R3:W5:Y:S01]  /*47a0*/  LDG.E.U16 R0, desc[UR36][R4.64] ;  /* 0x0000002404007981 */ /* 0x000762000c1e1500 */
[----:B------:R-:W-:Y:S05]  /*47b0*/  BRA `(.L_x_19370) ;  /* 0x0000000c00347947 */ /* 0x000fea0003800000 */
.L_x_19366:
        /* <DEDUP_REMOVED lines=10> */
.L_x_19374:
[----:B------:R-:W2:Y:S02]  /*4860*/  LDG.E.U16 R2, desc[UR36][R4.64] ;  /* 0x0000002404027981 */ /* 0x000ea4000c1e1500 */
[----:B--2---:R-:W-:-:S06]  /*4870*/  HADD2.F32 R2, -RZ, R2.H0_H0 ;  /* 0x20000002ff027230 */ /* 0x004fcc0000004100 */
[----:B------:R-:W0:Y:S02]  /*4880*/  F2I.S64.TRUNC R2, R2 ;  /* 0x0000000200027311 */ /* 0x000e24000020d900 */
[----:B0-----:R-:W-:Y:S01]  /*4890*/  PRMT R0, R2, 0x7610, R0 ;  /* 0x0000761002007816 */ /* 0x001fe20000000000 */
[----:B------:R-:W-:Y:S06]  /*48a0*/  BRA `(.L_x_19370) ;  /* 0x0000000800f87947 */ /* 0x000fec0003800000 */
.L_x_19373:
        /* <DEDUP_REMOVED lines=10> */
.L_x_19376:
[----:B------:R-:W2:Y:S02]  /*4950*/  LDG.E.U16 R4, desc[UR36][R4.64] ;  /* 0x0000002404047981 */ /* 0x000ea4000c1e1500 */
[----:B--2---:R-:W-:-:S06]  /*4960*/  HADD2.F32 R2, -RZ, R4.H0_H0 ;  /* 0x20000004ff027230 */ /* 0x004fcc0000004100 */
[----:B------:R-:W0:Y:S02]  /*4970*/  F2I.S64.TRUNC R2, R2 ;  /* 0x0000000200027311 */ /* 0x000e24000020d900 */
[----:B0-----:R-:W-:Y:S01]  /*4980*/  PRMT R0, R2, 0x7610, R0 ;  /* 0x0000761002007816 */ /* 0x001fe20000000000 */
[----:B------:R-:W-:Y:S06]  /*4990*/  BRA `(.L_x_19370) ;  /* 0x0000000800bc7947 */ /* 0x000fec0003800000 */
.L_x_19375:
[----:B------:R-:W2:Y:S02]  /*49a0*/  LDG.E.64 R2, desc[UR36][R4.64] ;  /* 0x0000002404027981 */ /* 0x000ea4000c1e1b00 */
[----:B--2---:R-:W0:Y:S02]  /*49b0*/  F2I.S64.F64.TRUNC R2, R2 ;  /* 0x0000000200027311 */ /* 0x004e24000030d900 */
[----:B0-----:R-:W-:Y:S01]  /*49c0*/  PRMT R0, R2, 0x7610, R0 ;  /* 0x0000761002007816 */ /* 0x001fe20000000000 */
[----:B------:R-:W-:Y:S06]  /*49d0*/  BRA `(.L_x_19370) ;  /* 0x0000000800ac7947 */ /* 0x000fec0003800000 */
.L_x_19365:
        /* <DEDUP_REMOVED lines=12> */
.L_x_19379:
[----:B------:R-:W2:Y:S02]  /*4aa0*/  LDG.E.64 R4, desc[UR36][R4.64] ;  /* 0x0000002404047981 */ /* 0x000ea4000c1e1b00 */
[----:B--2---:R-:W0:Y:S02]  /*4ab0*/  F2I.S64.F64.TRUNC R2, R4 ;  /* 0x0000000400027311 */ /* 0x004e24000030d900 */
[----:B0-----:R-:W-:Y:S01]  /*4ac0*/  PRMT R0, R2, 0x7610, R0 ;  /* 0x0000761002007816 */ /* 0x001fe20000000000 */
[----:B------:R-:W-:Y:S06]  /*4ad0*/  BRA `(.L_x_19370) ;  /* 0x00000008006c7947 */ /* 0x000fec0003800000 */
.L_x_19378:
        /* <DEDUP_REMOVED lines=28> */
.L_x_19381:
        /* <DEDUP_REMOVED lines=15> */
.L_x_19380:
[----:B------:R-:W2:Y:S02]  /*4d90*/  LDG.E.U16 R2, desc[UR36][R4.64] ;  /* 0x0000002404027981 */ /* 0x000ea4000c1e1500 */
[----:B--2---:R-:W-:-:S06]  /*4da0*/  IMAD.U32 R2, R2, 0x10000, RZ ;  /* 0x0001000002027824 */ /* 0x004fcc00078e00ff */
[----:B------:R-:W0:Y:S02]  /*4db0*/  F2I.S64.TRUNC R2, R2 ;  /* 0x0000000200027311 */ /* 0x000e24000020d900 */
[----:B0-----:R-:W-:Y:S01]  /*4dc0*/  PRMT R0, R2, 0x7610, R0 ;  /* 0x0000761002007816 */ /* 0x001fe20000000000 */
[----:B------:R-:W-:Y:S06]  /*4dd0*/  BRA `(.L_x_19370) ;  /* 0x0000000400ac7947 */ /* 0x000fec0003800000 */
.L_x_19377:
        /* <DEDUP_REMOVED lines=10> */
.L_x_19384:
        /* <DEDUP_REMOVED lines=21> */
.L_x_19388:
[----:B------:R-:W-:Y:S05]  /*4fd0*/  BSYNC B1 ;  /* 0x0000000000017941 */ /* 0x000fea0003800000 */
.L_x_19387:
[----:B------:R-:W-:Y:S01]  /*4fe0*/  IMAD.SHL.U32 R2, R2, 0x100000, RZ ;  /* 0x0010000002027824 */ /* 0x000fe200078e00ff */
[----:B------:R-:W-:-:S04]  /*4ff0*/  LEA R3, R0, 0x3b800000, 0x17 ;  /* 0x3b80000000037811 */ /* 0x000fc800078eb8ff */
[----:B------:R-:W-:-:S07]  /*5000*/  LOP3.LUT R2, R3, R2, R4, 0xfe, !PT ;  /* 0x0000000203027212 */ /* 0x000fce00078efe04 */
.L_x_19386:
[----:B------:R-:W-:Y:S05]  /*5010*/  BSYNC B0 ;  /* 0x0000000000007941 */ /* 0x000fea0003800000 */
.L_x_19385:
[----:B------:R-:W0:Y:S02]  /*5020*/  F2I.S64.TRUNC R2, R2 ;  /* 0x0000000200027311 */ /* 0x000e24000020d900 */
[----:B0-----:R-:W-:Y:S01]  /*5030*/  PRMT R0, R2, 0x7610, R0 ;  /* 0x0000761002007816 */ /* 0x001fe20000000000 */
[----:B------:R-:W-:Y:S06]  /*5040*/  BRA `(.L_x_19370) ;  /* 0x0000000400107947 */ /* 0x000fec0003800000 */
.L_x_19383:
        /* <DEDUP_REMOVED lines=21> */
.L_x_19392:
[----:B------:R-:W-:Y:S05]  /*51a0*/  BSYNC B1 ;  /* 0x0000000000017941 */ /* 0x000fea0003800000 */
.L_x_19391:
[----:B------:R-:W-:Y:S01]  /*51b0*/  IMAD.SHL.U32 R2, R2, 0x200000, RZ ;  /* 0x0020000002027824 */ /* 0x000fe200078e00ff */
[----:B------:R-:W-:-:S04]  /*51c0*/  LEA R3, R0, 0x37800000, 0x17 ;  /* 0x3780000000037811 */ /* 0x000fc800078eb8ff */
[----:B------:R-:W-:-:S07]  /*51d0*/  LOP3.LUT R2, R3, R2, R4, 0xfe, !PT ;  /* 0x0000000203027212 */ /* 0x000fce00078efe04 */
.L_x_19390:
[----:B------:R-:W-:Y:S05]  /*51e0*/  BSYNC B0 ;  /* 0x0000000000007941 */ /* 0x000fea0003800000 */
.L_x_19389:
[----:B------:R-:W0:Y:S02]  /*51f0*/  F2I.S64.TRUNC R2, R2 ;  /* 0x0000000200027311 */ /* 0x000e24000020d900 */
[----:B0-----:R-:W-:Y:S01]  /*5200*/  PRMT R0, R2, 0x7610, R0 ;  /* 0x0000761002007816 */ /* 0x001fe20000000000 */
[----:B------:R-:W-:Y:S06]  /*5210*/  BRA `(.L_x_19370) ;  /* 0x00000000009c7947 */ /* 0x000fec0003800000 */
.L_x_19382:
        /* <DEDUP_REMOVED lines=14> */
.L_x_19396:
[----:B------:R-:W-:Y:S05]  /*5300*/  BSYNC B0 ;  /* 0x0000000000007941 */ /* 0x000fea0003800000 */
.L_x_19395:
[----:B------:R-:W0:Y:S02]  /*5310*/  F2I.S64.TRUNC R2, R2 ;  /* 0x0000000200027311 */ /* 0x000e24000020d900 */
[----:B0-----:R-:W-:Y:S01]  /*5320*/  PRMT R0, R2, 0x7610, R0 ;  /* 0x0000761002007816 */ /* 0x001fe20000000000 */
[----:B------:R-:W-:Y:S06]  /*5330*/  BRA `(.L_x_19370) ;  /* 0x0000000000547947 */ /* 0x000fec0003800000 */
.L_x_19369:
        /* <DEDUP_REMOVED lines=16> */
.L_x_19397:
[----:B------:R-:W-:Y:S01]  /*5440*/  PRMT R0, RZ, 0x7610, R0 ;  /* 0x00007610ff007816 */ /* 0x000fe20000000000 */
[----:B------:R-:W-:Y:S06]  /*5450*/  BRA `(.L_x_19370) ;  /* 0x00000000000c7947 */ /* 0x000fec0003800000 */
.L_x_19394:
[----:B------:R2:W5:Y:S01]  /*5460*/  LDG.E.U8 R0, desc[UR36][R4.64] ;  /* 0x0000002404007981 */ /* 0x000562000c1e1100 */
[----:B------:R-:W-:Y:S05]  /*5470*/  BRA `(.L_x_19370) ;  /* 0x0000000000047947 */ /* 0x000fea0003800000 */
.L_x_19393:
[----:B------:R1:W5:Y:S02]  /*5480*/  LDG.E.U8 R0, desc[UR36][R4.64] ;  /* 0x0000002404007981 */ /* 0x000364000c1e1100 */
.L_x_19370:
        /* <DEDUP_REMOVED lines=19> */
.L_x_19401:
[----:B------:R0:W-:Y:S01]  /*55c0*/  STG.E.U8 desc[UR36][R16.64], R3 ;  /* 0x0000000310007986 */ /* 0x0001e2000c101124 */
[----:B------:R-:W-:Y:S05]  /*55d0*/  BRA `(.L_x_19403) ;  /* 0x0000000c00987947 */ /* 0x000fea0003800000 */
.L_x_19400:
        /* <DEDUP_REMOVED lines=10> */
.L_x_19405:
[----:B------:R-:W-:-:S05]  /*5680*/  LOP3.LUT R3, R3, 0xff, RZ, 0xc0, !PT ;  /* 0x000000ff03037812 */ /* 0x000fca00078ec0ff */
[----:B------:R0:W-:Y:S01]  /*5690*/  STG.E desc[UR36][R16.64], R3 ;  /* 0x0000000310007986 */ /* 0x0001e2000c101924 */
[----:B------:R-:W-:Y:S05]  /*56a0*/  BRA `(.L_x_19403) ;  /* 0x0000000c00647947 */ /* 0x000fea0003800000 */
.L_x_19404:
[----:B------:R-:W-:-:S05]  /*56b0*/  LOP3.LUT R3, R3, 0xff, RZ, 0xc0, !PT ;  /* 0x000000ff03037812 */ /* 0x000fca00078ec0ff */
[----:B------:R0:W-:Y:S01]  /*56c0*/  STG.E.U16 desc[UR36][R16.64], R3 ;  /* 0x0000000310007986 */ /* 0x0001e2000c101524 */
[----:B------:R-:W-:Y:S05]  /*56d0*/  BRA `(.L_x_19403) ;  /* 0x0000000c00587947 */ /* 0x000fea0003800000 */
.L_x_19399:
        /* <DEDUP_REMOVED lines=10> */
.L_x_19407:
[----:B------:R-:W-:-:S04]  /*5780*/  LOP3.LUT R3, R3, 0xff, RZ, 0xc0, !PT ;  /* 0x000000ff03037812 */ /* 0x000fc800078ec0ff */
[----:B------:R-:W0:Y:S02]  /*5790*/  I2F.U16 R0, R3 ;  /* 0x0000000300007306 */ /* 0x000e240000101000 */
[----:B0-----:R-:W-:-:S05]  /*57a0*/  F2FP.F16.F32.PACK_AB R0, RZ, R0 ;  /* 0x00000000ff00723e */ /* 0x001fca00000000ff */
[----:B------:R0:W-:Y:S01]  /*57b0*/  STG.E.U16 desc[UR36][R16.64], R0 ;  /* 0x0000000010007986 */ /* 0x0001e2000c101524 */
[----:B------:R-:W-:Y:S05]  /*57c0*/  BRA `(.L_x_19403) ;  /* 0x0000000c001c7947 */ /* 0x000fea0003800000 */
.L_x_19406:
        /* <DEDUP_REMOVED lines=11> */
.L_x_19409:
[----:B------:R-:W-:-:S06]  /*5880*/  LOP3.LUT R3, R3, 0xff, RZ, 0xc0, !PT ;  /* 0x000000ff03037812 */ /* 0x000fcc00078ec0ff */
[----:B------:R-:W0:Y:S02]  /*5890*/  I2F.U16 R3, R3 ;  /* 0x0000000300037306 */ /* 0x000e240000101000 */
[----:B0-----:R-:W-:-:S04]  /*58a0*/  F2FP.F16.F32.PACK_AB R3, RZ, R3 ;  /* 0x00000003ff03723e */ /* 0x001fc800000000ff */
[----:B------:R-:W-:-:S05]  /*58b0*/  PRMT R3, R3, 0x5410, RZ ;  /* 0x0000541003037816 */ /* 0x000fca00000000ff */
[----:B------:R0:W-:Y:S01]  /*58c0*/  STG.E desc[UR36][R16.64], R3 ;  /* 0x0000000310007986 */ /* 0x0001e2000c101924 */
[----:B------:R-:W-:Y:S05]  /*58d0*/  BRA `(.L_x_19403) ;  /* 0x0000000800d87947 */ /* 0x000fea0003800000 */
.L_x_19408:
[----:B------:R-:W-:-:S06]  /*58e0*/  LOP3.LUT R3, R3, 0xff, RZ, 0xc0, !PT ;  /* 0x000000ff03037812 */ /* 0x000fcc00078ec0ff */
[----:B------:R-:W0:Y:S02]  /*58f0*/  I2F.F64.U16 R2, R3 ;  /* 0x0000000300027312 */ /* 0x000e240000101800 */
[----:B0-----:R0:W-:Y:S01]  /*5900*/  STG.E.64 desc[UR36][R16.64], R2 ;  /* 0x0000000210007986 */ /* 0x0011e2000c101b24 */
[----:B------:R-:W-:Y:S05]  /*5910*/  BRA `(.L_x_19403) ;  /* 0x0000000800c87947 */ /* 0x000fea0003800000 */
.L_x_19398:
        /* <DEDUP_REMOVED lines=12> */
.L_x_19412:
[----:B------:R-:W-:Y:S02]  /*59e0*/  LOP3.LUT R4, R3, 0xff, RZ, 0xc0, !PT ;  /* 0x000000ff03047812 */ /* 0x000fe400078ec0ff */
[----:B------:R-:W-:-:S04]  /*59f0*/  CS2R R6, SRZ ;  /* 0x0000000000067805 */ /* 0x000fc8000001ff00 */
[----:B------:R-:W0:Y:S02]  /*5a00*/  I2F.F64.U16 R4, R4 ;  /* 0x0000000400047312 */ /* 0x000e240000101800 */
[----:B0-----:R0:W-:Y:S01]  /*5a10*/  STG.E.128 desc[UR36][R16.64], R4 ;  /* 0x0000000410007986 */ /* 0x0011e2000c101d24 */
[----:B------:R-:W-:Y:S05]  /*5a20*/  BRA `(.L_x_19403) ;  /* 0x0000000800847947 */ /* 0x000fea0003800000 */
.L_x_19411:
        /* <DEDUP_REMOVED lines=22> */
.L_x_19416:
[----:B------:R-:W-:Y:S05]  /*5b90*/  BSYNC B0 ;  /* 0x0000000000007941 */ /* 0x000fea0003800000 */
.L_x_19415:
[----:B------:R-:W-:-:S05]  /*5ba0*/  LOP3.LUT R3, R0, R3, RZ, 0xfc, !PT ;  /* 0x0000000300037212 */ /* 0x000fca00078efcff */
[----:B------:R0:W-:Y:S01]  /*5bb0*/  STG.E.U8 desc[UR36][R16.64], R3 ;  /* 0x0000000310007986 */ /* 0x0001e2000c101124 */
[----:B------:R-:W-:Y:S05]  /*5bc0*/  BRA `(.L_x_19403) ;  /* 0x00000008001c7947 */ /* 0x000fea0003800000 */
.L_x_19414:
        /* <DEDUP_REMOVED lines=14> */
.L_x_19418:
[----:B------:R-:W-:Y:S01]  /*5cb0*/  IMAD.MOV.U32 R0, RZ, RZ, 0x7f ;  /* 0x0000007fff007424 */ /* 0x000fe200078e00ff */
[----:B------:R-:W-:-:S04]  /*5cc0*/  ISETP.GT.U32.AND P0, PT, R2, 0x7f800000, PT ;  /* 0x7f8000000200780c */ /* 0x000fc80003f04070 */
[----:B------:R-:W-:-:S09]  /*5cd0*/  SEL R0, R0, 0x7c, P0 ;  /* 0x0000007c00007807 */ /* 0x000fd20000000000 */
.L_x_19419:
[----:B------:R-:W-:Y:S05]  /*5ce0*/  BSYNC B0 ;  /* 0x0000000000007941 */ /* 0x000fea0003800000 */
.L_x_19417:
[----:B------:R-:W-:-:S04]  /*5cf0*/  LOP3.LUT R2, R3, 0x80000000, RZ, 0xc0, !PT ;  /* 0x8000000003027812 */ /* 0x000fc800078ec0ff */
[----:B------:R-:W-:-:S04]  /*5d00*/  SHF.R.U32.HI R3, RZ, 0x18, R2 ;  /* 0x00000018ff037819 */ /* 0x000fc80000011602 */
[----:B------:R-:W-:-:S05]  /*5d10*/  LOP3.LUT R3, R0, R3, RZ, 0xfc, !PT ;  /* 0x0000000300037212 */ /* 0x000fca00078efcff */
[----:B------:R0:W-:Y:S01]  /*5d20*/  STG.E.U8 desc[UR36][R16.64], R3 ;  /* 0x0000000310007986 */ /* 0x0001e2000c101124 */
[----:B------:R-:W-:Y:S05]  /*5d30*/  BRA `(.L_x_19403) ;  /* 0x0000000400c07947 */ /* 0x000fea0003800000 */
.L_x_19413:
[----:B------:R-:W-:-:S04]  /*5d40*/  LOP3.LUT R3, R3, 0xff, RZ, 0xc0, !PT ;  /* 0x000000ff03037812 */ /* 0x000fc800078ec0ff */
[----:B------:R-:W0:Y:S02]  /*5d50*/  I2F.U16 R0, R3 ;  /* 0x0000000300007306 */ /* 0x000e240000101000 */
[----:B0-----:R-:W-:-:S05]  /*5d60*/  F2FP.BF16.F32.PACK_AB R0, RZ, R0 ;  /* 0x00000000ff00723e */ /* 0x001fca00000010ff */
[----:B------:R0:W-:Y:S01]  /*5d70*/  STG.E.U16 desc[UR36][R16.64], R0 ;  /* 0x0000000010007986 */ /* 0x0001e2000c101524 */
[----:B------:R-:W-:Y:S05]  /*5d80*/  BRA `(.L_x_19403) ;  /* 0x0000000400ac7947 */ /* 0x000fea0003800000 */
.L_x_19410:
        /* <DEDUP_REMOVED lines=11> */
.L_x_19422:
        /* <DEDUP_REMOVED lines=18> */
.L_x_19425:
[----:B------:R-:W-:-:S04]  /*5f60*/  LOP3.LUT R2, R3, 0x80000000, RZ, 0xc0, !PT ;  /* 0x8000000003027812 */ /* 0x000fc800078ec0ff */
[----:B------:R-:W-:-:S04]  /*5f70*/  SHF.R.U32.HI R3, RZ, 0x18, R2 ;  /* 0x00000018ff037819 */ /* 0x000fc80000011602 */
[----:B------:R-:W-:-:S04]  /*5f80*/  LOP3.LUT R0, R0, R3, RZ, 0xfc, !PT ;  /* 0x0000000300007212 */ /* 0x000fc800078efcff */
[----:B------:R-:W-:-:S07]  /*5f90*/  PRMT R8, R0, 0x7610, R8 ;  /* 0x0000761000087816 */ /* 0x000fce0000000008 */
.L_x_19424:
[----:B------:R-:W-:Y:S05]  /*5fa0*/  BSYNC B0 ;  /* 0x0000000000007941 */ /* 0x000fea0003800000 */
.L_x_19423:
[----:B------:R3:W-:Y:S01]  /*5fb0*/  STG.E.U8 desc[UR36][R16.64], R8 ;  /* 0x0000000810007986 */ /* 0x0007e2000c101124 */
[----:B------:R-:W-:Y:S05]  /*5fc0*/  BRA `(.L_x_19403) ;  /* 0x00000004001c7947 */ /* 0x000fea0003800000 */
.L_x_19421:
        /* <DEDUP_REMOVED lines=18> */
.L_x_19428:
[----:B------:R-:W-:-:S04]  /*60f0*/  LOP3.LUT R2, R3, 0x80000000, RZ, 0xc0, !PT ;  /* 0x8000000003027812 */ /* 0x000fc800078ec0ff */
[----:B------:R-:W-:-:S04]  /*6100*/  SHF.R.U32.HI R3, RZ, 0x18, R2 ;  /* 0x00000018ff037819 */ /* 0x000fc80000011602 */
[----:B------:R-:W-:-:S04]  /*6110*/  LOP3.LUT R0, R0, R3, RZ, 0xfc, !PT ;  /* 0x0000000300007212 */ /* 0x000fc800078efcff */
[----:B------:R-:W-:-:S07]  /*6120*/  PRMT R8, R0, 0x7610, R8 ;  /* 0x0000761000087816 */ /* 0x000fce0000000008 */
.L_x_19427:
[----:B------:R-:W-:Y:S05]  /*6130*/  BSYNC B0 ;  /* 0x0000000000007941 */ /* 0x000fea0003800000 */
.L_x_19426:
[----:B------:R0:W-:Y:S01]  /*6140*/  STG.E.U8 desc[UR36][R16.64], R8 ;  /* 0x0000000810007986 */ /* 0x0001e2000c101124 */
[----:B------:R-:W-:Y:S05]  /*6150*/  BRA `(.L_x_19403) ;  /* 0x0000000000b87947 */ /* 0x000fea0003800000 */
.L_x_19420:
        /* <DEDUP_REMOVED lines=23> */
.L_x_19402:
        /* <DEDUP_REMOVED lines=16> */
.L_x_19431:
[----:B------:R-:W-:Y:S05]  /*63d0*/  BRA `(.L_x_19403) ;  /* 0x0000000000187947 */ /* 0x000fea0003800000 */
.L_x_19430:
[----:B------:R-:W-:Y:S01]  /*63e0*/  LOP3.LUT R2, R3, 0xff, RZ, 0xc0, !PT ;  /* 0x000000ff03027812 */ /* 0x000fe200078ec0ff */
[----:B------:R-:W-:-:S05]  /*63f0*/  IMAD.MOV.U32 R3, RZ, RZ, RZ ;  /* 0x000000ffff037224 */ /* 0x000fca00078e00ff */
[----:B------:R2:W-:Y:S01]  /*6400*/  STG.E.64 desc[UR36][R16.64], R2 ;  /* 0x0000000210007986 */ /* 0x0005e2000c101b24 */
[----:B------:R-:W-:Y:S05]  /*6410*/  BRA `(.L_x_19403) ;  /* 0x0000000000087947 */ /* 0x000fea0003800000 */
.L_x_19429:
[----:B------:R-:W-:-:S05]  /*6420*/  LOP3.LUT R3, R3, 0xff, RZ, 0xc0, !PT ;  /* 0x000000ff03037812 */ /* 0x000fca00078ec0ff */
[----:B------:R0:W-:Y:S02]  /*6430*/  STG.E desc[UR36][R16.64], R3 ;  /* 0x0000000310007986 */ /* 0x0001e4000c101924 */
.L_x_19403:
[----:B------:R-:W-:-:S07]  /*6440*/  VIADD R19, R19, 0x80 ;  /* 0x0000008013137836 */ /* 0x000fce0000000000 */
.L_x_19363:
[----:B------:R-:W-:Y:S05]  /*6450*/  BSYNC B6 ;  /* 0x0000000000067941 */ /* 0x000fea0003800000 */
.L_x_19362:
        /* <DEDUP_REMOVED lines=307> */
.L_x_19434:
        /* <DEDUP_REMOVED lines=20> */
.L_x_19438:
[----:B------:R0:W5:Y:S01]  /*78d0*/  LDG.E.U8 R0, desc[UR36][R4.64] ;  /* 0x0000002404007981 */ /* 0x000162000c1e1100 */
[----:B------:R-:W-:Y:S05]  /*78e0*/  BRA `(.L_x_19440) ;  /* 0x0000000c00647947 */ /* 0x000fea0003800000 */
.L_x_19437:
        /* <DEDUP_REMOVED lines=8> */
.L_x_19442:
[----:B------:R4:W5:Y:S01]  /*7970*/  LDG.E.U8 R0, desc[UR36][R4.64] ;  /* 0x0000002404007981 */ /* 0x000962000c1e1100 */
[----:B------:R-:W-:Y:S05]  /*7980*/  BRA `(.L_x_19440) ;  /* 0x0000000c003c7947 */ /* 0x000fea0003800000 */
.L_x_19441:
[----:B------:R3:W5:Y:S01]  /*7990*/  LDG.E.U16 R0, desc[UR36][R4.64] ;  /* 0x0000002404007981 */ /* 0x000762000c1e1500 */
[----:B------:R-:W-:Y:S05]  /*79a0*/  BRA `(.L_x_19440) ;  /* 0x0000000c00347947 */ /* 0x000fea0003800000 */
.L_x_19436:
        /* <DEDUP_REMOVED lines=10> */
.L_x_19444:
[----:B------:R-:W2:Y:S02]  /*7a50*/  LDG.E.U16 R2, desc[UR36][R4.64] ;  /* 0x0000002404027981 */ /* 0x000ea4000c1e1500 */
[----:B--2---:R-:W-:-:S06]  /*7a60*/  HADD2.F32 R2, -RZ, R2.H0_H0 ;  /* 0x20000002ff027230 */ /* 0x004fcc0000004100 */
[----:B------:R-:W0:Y:S02]  /*7a70*/  F2I.S64.TRUNC R2, R2 ;  /* 0x0000000200027311 */ /* 0x000e24000020d900 */
[----:B0-----:R-:W-:Y:S01]  /*7a80*/  PRMT R0, R2, 0x7610, R0 ;  /* 0x0000761002007816 */ /* 0x001fe20000000000 */
[----:B------:R-:W-:Y:S06]  /*7a90*/  BRA `(.L_x_19440) ;  /* 0x0000000800f87947 */ /* 0x000fec0003800000 */
.L_x_19443:
        /* <DEDUP_REMOVED lines=10> */
.L_x_19446:
[----:B------:R-:W2:Y:S02]  /*7b40*/  LDG.E.U16 R4, desc[UR36][R4.64] ;  /* 0x0000002404047981 */ /* 0x000ea4000c1e1500 */
[----:B--2---:R-:W-:-:S06]  /*7b50*/  HADD2.F32 R2, -RZ, R4.H0_H0 ;  /* 0x20000004ff027230 */ /* 0x004fcc0000004100 */
[----:B------:R-:W0:Y:S02]  /*7b60*/  F2I.S64.TRUNC R2, R2 ;  /* 0x0000000200027311 */ /* 0x000e24000020d900 */
[----:B0-----:R-:W-:Y:S01]  /*7b70*/  PRMT R0, R2, 0x7610, R0 ;  /* 0x0000761002007816 */ /* 0x001fe20000000000 */
[----:B------:R-:W-:Y:S06]  /*7b80*/  BRA `(.L_x_19440) ;  /* 0x0000000800bc7947 */ /* 0x000fec0003800000 */
.L_x_19445:
[----:B------:R-:W2:Y:S02]  /*7b90*/  LDG.E.64 R2, desc[UR36][R4.64] ;  /* 0x0000002404027981 */ /* 0x000ea4000c1e1b00 */
[----:B--2---:R-:W0:Y:S02]  /*7ba0*/  F2I.S64.F64.TRUNC R2, R2 ;  /* 0x0000000200027311 */ /* 0x004e24000030d900 */
[----:B0-----:R-:W-:Y:S01]  /*7bb0*/  PRMT R0, R2, 0x7610, R0 ;  /* 0x0000761002007816 */ /* 0x001fe20000000000 */
[----:B------:R-:W-:Y:S06]  /*7bc0*/  BRA `(.L_x_19440) ;  /* 0x0000000800ac7947 */ /* 0x000fec0003800000 */
.L_x_19435:
        /* <DEDUP_REMOVED lines=12> */
.L_x_19449:
[----:B------:R-:W2:Y:S02]  /*7c90*/  LDG.E.64 R4, desc[UR36][R4.64] ;  /* 0x0000002404047981 */ /* 0x000ea4000c1e1b00 */
[----:B--2---:R-:W0:Y:S02]  /*7ca0*/  F2I.S64.F64.TRUNC R2, R4 ;  /* 0x0000000400027311 */ /* 0x004e24000030d900 */
[----:B0-----:R-:W-:Y:S01]  /*7cb0*/  PRMT R0, R2, 0x7610, R0 ;  /* 0x0000761002007816 */ /* 0x001fe20000000000 */
[----:B------:R-:W-:Y:S06]  /*7cc0*/  BRA `(.L_x_19440) ;  /* 0x00000008006c7947 */ /* 0x000fec0003800000 */
.L_x_19448:
        /* <DEDUP_REMOVED lines=28> */
.L_x_19451:
        /* <DEDUP_REMOVED lines=15> */
.L_x_19450:
[----:B------:R-:W2:Y:S02]  /*7f80*/  LDG.E.U16 R2, desc[UR36][R4.64] ;  /* 0x0000002404027981 */ /* 0x000ea4000c1e1500 */
[----:B--2---:R-:W-:-:S06]  /*7f90*/  IMAD.U32 R2, R2, 0x10000, RZ ;  /* 0x0001000002027824 */ /* 0x004fcc00078e00ff */
[----:B------:R-:W0:Y:S02]  /*7fa0*/  F2I.S64.TRUNC R2, R2 ;  /* 0x0000000200027311 */ /* 0x000e24000020d900 */
[----:B0-----:R-:W-:Y:S01]  /*7fb0*/  PRMT R0, R2, 0x7610, R0 ;  /* 0x0000761002007816 */ /* 0x001fe20000000000 */
[----:B------:R-:W-:Y:S06]  /*7fc0*/  BRA `(.L_x_19440) ;  /* 0x0000000400ac7947 */ /* 0x000fec0003800000 */
.L_x_19447:
        /* <DEDUP_REMOVED lines=10> */
.L_x_19454:
        /* <DEDUP_REMOVED lines=21> */
.L_x_19458:
[----:B------:R-:W-:Y:S05]  /*81c0*/  BSYNC B1 ;  /* 0x0000000000017941 */ /* 0x000fea0003800000 */
.L_x_19457:
[----:B------:R-:W-:Y:S01]  /*81d0*/  IMAD.SHL.U32 R2, R2, 0x100000, RZ ;  /* 0x0010000002027824 */ /* 0x000fe200078e00ff */
[----:B------:R-:W-:-:S04]  /*81e0*/  LEA R3, R0, 0x3b800000, 0x17 ;  /* 0x3b80000000037811 */ /* 0x000fc800078eb8ff */
[----:B------:R-:W-:-:S07]  /*81f0*/  LOP3.LUT R2, R3, R2, R4, 0xfe, !PT ;  /* 0x0000000203027212 */ /* 0x000fce00078efe04 */
.L_x_19456:
[----:B------:R-:W-:Y:S05]  /*8200*/  BSYNC B0 ;  /* 0x0000000000007941 */ /* 0x000fea0003800000 */
.L_x_19455:
[----:B------:R-:W0:Y:S02]  /*8210*/  F2I.S64.TRUNC R2, R2 ;  /* 0x0000000200027311 */ /* 0x000e24000020d900 */
[----:B0-----:R-:W-:Y:S01]  /*8220*/  PRMT R0, R2, 0x7610, R0 ;  /* 0x0000761002007816 */ /* 0x001fe20000000000 */
[----:B------:R-:W-:Y:S06]  /*8230*/  BRA `(.L_x_19440) ;  /* 0x0000000400107947 */ /* 0x000fec0003800000 */
.L_x_19453:
        /* <DEDUP_REMOVED lines=21> */
.L_x_19462:
[----:B------:R-:W-:Y:S05]  /*8390*/  BSYNC B1 ;  /* 0x0000000000017941 */ /* 0x000fea0003800000 */
.L_x_19461:
[----:B------:R-:W-:Y:S01]  /*83a0*/  IMAD.SHL.U32 R2, R2, 0x200000, RZ ;  /* 0x0020000002027824 */ /* 0x000fe200078e00ff */
[----:B------:R-:W-:-:S04]  /*83b0*/  LEA R3, R0, 0x37800000, 0x17 ;  /* 0x3780000000037811 */ /* 0x000fc800078eb8ff */
[----:B------:R-:W-:-:S07]  /*83c0*/  LOP3.LUT R2, R3, R2, R4, 0xfe, !PT ;  /* 0x0000000203027212 */ /* 0x000fce00078efe04 */
.L_x_19460:
[----:B------:R-:W-:Y:S05]  /*83d0*/  BSYNC B0 ;  /* 0x0000000000007941 */ /* 0x000fea0003800000 */
.L_x_19459:
[----:B------:R-:W0:Y:S02]  /*83e0*/  F2I.S64.TRUNC R2, R2 ;  /* 0x0000000200027311 */ /* 0x000e24000020d900 */
[----:B0-----:R-:W-:Y:S01]  /*83f0*/  PRMT R0, R2, 0x7610, R0 ;  /* 0x0000761002007816 */ /* 0x001fe20000000000 */
[----:B------:R-:W-:Y:S06]  /*8400*/  BRA `(.L_x_19440) ;  /* 0x00000000009c7947 */ /* 0x000fec0003800000 */
.L_x_19452:
        /* <DEDUP_REMOVED lines=14> */
.L_x_19466:
[----:B------:R-:W-:Y:S05]  /*84f0*/  BSYNC B0 ;  /* 0x0000000000007941 */ /* 0x000fea0003800000 */
.L_x_19465:
[----:B------:R-:W0:Y:S02]  /*8500*/  F2I.S64.TRUNC R2, R2 ;  /* 0x0000000200027311 */ /* 0x000e24000020d900 */
[----:B0-----:R-:W-:Y:S01]  /*8510*/  PRMT R0, R2, 0x7610, R0 ;  /* 0x0000761002007816 */ /* 0x001fe20000000000 */
[----:B------:R-:W-:Y:S06]  /*8520*/  BRA `(.L_x_19440) ;  /* 0x0000000000547947 */ /* 0x000fec0003800000 */
.L_x_19439:
        /* <DEDUP_REMOVED lines=16> */
.L_x_19467:
[----:B------:R-:W-:Y:S01]  /*8630*/  PRMT R0, RZ, 0x7610, R0 ;  /* 0x00007610ff007816 */ /* 0x000fe20000000000 */
[----:B------:R-:W-:Y:S06]  /*8640*/  BRA `(.L_x_19440) ;  /* 0x00000000000c7947 */ /* 0x000fec0003800000 */
.L_x_19464:
[----:B------:R1:W5:Y:S01]  /*8650*/  LDG.E.U8 R0, desc[UR36][R4.64] ;  /* 0x0000002404007981 */ /* 0x000362000c1e1100 */
[----:B------:R-:W-:Y:S05]  /*8660*/  BRA `(.L_x_19440) ;  /* 0x0000000000047947 */ /* 0x000fea0003800000 */
.L_x_19463:
[----:B------:R2:W5:Y:S02]  /*8670*/  LDG.E.U8 R0, desc[UR36][R4.64] ;  /* 0x0000002404007981 */ /* 0x000564000c1e1100 */
.L_x_19440:
        /* <DEDUP_REMOVED lines=19> */
.L_x_19471:
[----:B------:R3:W-:Y:S01]  /*87b0*/  STG.E.U8 desc[UR36][R16.64], R3 ;  /* 0x0000000310007986 */ /* 0x0007e2000c101124 */
[----:B------:R-:W-:Y:S05]  /*87c0*/  BRA `(.L_x_19473) ;  /* 0x0000000c00987947 */ /* 0x000fea0003800000 */
.L_x_19470:
        /* <DEDUP_REMOVED lines=10> */
.L_x_19475:
[----:B------:R-:W-:-:S05]  /*8870*/  LOP3.LUT R3, R3, 0xff, RZ, 0xc0, !PT ;  /* 0x000000ff03037812 */ /* 0x000fca00078ec0ff */
[----:B------:R2:W-:Y:S01]  /*8880*/  STG.E desc[UR36][R16.64], R3 ;  /* 0x0000000310007986 */ /* 0x0005e2000c101924 */
[----:B------:R-:W-:Y:S05]  /*8890*/  BRA `(.L_x_19473) ;  /* 0x0000000c00647947 */ /* 0x000fea0003800000 */
.L_x_19474:
[----:B------:R-:W-:-:S05]  /*88a0*/  LOP3.LUT R3, R3, 0xff, RZ, 0xc0, !PT ;  /* 0x000000ff03037812 */ /* 0x000fca00078ec0ff */
[----:B------:R0:W-:Y:S01]  /*88b0*/  STG.E.U16 desc[UR36][R16.64], R3 ;  /* 0x0000000310007986 */ /* 0x0001e2000c101524 */
[----:B------:R-:W-:Y:S05]  /*88c0*/  BRA `(.L_x_19473) ;  /* 0x0000000c00587947 */ /* 0x000fea0003800000 */
.L_x_19469:
        /* <DEDUP_REMOVED lines=10> */
.L_x_19477:
[----:B------:R-:W-:-:S04]  /*8970*/  LOP3.LUT R3, R3, 0xff, RZ, 0xc0, !PT ;  /* 0x000000ff03037812 */ /* 0x000fc800078ec0ff */
[----:B------:R-:W0:Y:S02]  /*8980*/  I2F.U16 R0, R3 ;  /* 0x0000000300007306 */ /* 0x000e240000101000 */
[----:B0-----:R-:W-:-:S05]  /*8990*/  F2FP.F16.F32.PACK_AB R0, RZ, R0 ;  /* 0x00000000ff00723e */ /* 0x001fca00000000ff */
[----:B------:R0:W-:Y:S01]  /*89a0*/  STG.E.U16 desc[UR36][R16.64], R0 ;  /* 0x0000000010007986 */ /* 0x0001e2000c101524 */
[----:B------:R-:W-:Y:S05]  /*89b0*/  BRA `(.L_x_19473) ;  /* 0x0000000c001c7947 */ /* 0x000fea0003800000 */
.L_x_19476:
        /* <DEDUP_REMOVED lines=11> */
.L_x_19479:
[----:B------:R-:W-:-:S06]  /*8a70*/  LOP3.LUT R3, R3, 0xff, RZ, 0xc0, !PT ;  /* 0x000000ff03037812 */ /* 0x000fcc00078ec0ff */
[----:B------:R-:W0:Y:S02]  /*8a80*/  I2F.U16 R3, R3 ;  /* 0x0000000300037306 */ /* 0x000e240000101000 */
[----:B0-----:R-:W-:-:S04]  /*8a90*/  F2FP.F16.F32.PACK_AB R3, RZ, R3 ;  /* 0x00000003ff03723e */ /* 0x001fc800000000ff */
[----:B------:R-:W-:-:S05]  /*8aa0*/  PRMT R3, R3, 0x5410, RZ ;  /* 0x0000541003037816 */ /* 0x000fca00000000ff */
[----:B------:R0:W-:Y:S01]  /*8ab0*/  STG.E desc[UR36][R16.64], R3 ;  /* 0x0000000310007986 */ /* 0x0001e2000c101924 */
[----:B------:R-:W-:Y:S05]  /*8ac0*/  BRA `(.L_x_19473) ;  /* 0x0000000800d87947 */ /* 0x000fea0003800000 */
.L_x_19478:
[----:B------:R-:W-:-:S06]  /*8ad0*/  LOP3.LUT R3, R3, 0xff, RZ, 0xc0, !PT ;  /* 0x000000ff03037812 */ /* 0x000fcc00078ec0ff */
[----:B------:R-:W0:Y:S02]  /*8ae0*/  I2F.F64.U16 R2, R3 ;  /* 0x0000000300027312 */ /* 0x000e240000101800 */
[----:B0-----:R0:W-:Y:S01]  /*8af0*/  STG.E.64 desc[UR36][R16.64], R2 ;  /* 0x0000000210007986 */ /* 0x0011e2000c101b24 */
[----:B------:R-:W-:Y:S05]  /*8b00*/  BRA `(.L_x_19473) ;  /* 0x0000000800c87947 */ /* 0x000fea0003800000 */
.L_x_19468:
        /* <DEDUP_REMOVED lines=12> */
.L_x_19482:
[----:B------:R-:W-:Y:S02]  /*8bd0*/  LOP3.LUT R4, R3, 0xff, RZ, 0xc0, !PT ;  /* 0x000000ff03047812 */ /* 0x000fe400078ec0ff */
[----:B------:R-:W-:-:S04]  /*8be0*/  CS2R R6, SRZ ;  /* 0x0000000000067805 */ /* 0x000fc8000001ff00 */
[----:B------:R-:W0:Y:S02]  /*8bf0*/  I2F.F64.U16 R4, R4 ;  /* 0x0000000400047312 */ /* 0x000e240000101800 */
[----:B0-----:R0:W-:Y:S01]  /*8c00*/  STG.E.128 desc[UR36][R16.64], R4 ;  /* 0x0000000410007986 */ /* 0x0011e2000c101d24 */
[----:B------:R-:W-:Y:S05]  /*8c10*/  BRA `(.L_x_19473) ;  /* 0x0000000800847947 */ /* 0x000fea0003800000 */
.L_x_19481:
        /* <DEDUP_REMOVED lines=22> */
.L_x_19486:
[----:B------:R-:W-:Y:S05]  /*8d80*/  BSYNC B0 ;  /* 0x0000000000007941 */ /* 0x000fea0003800000 */
.L_x_19485:
[----:B------:R-:W-:-:S05]  /*8d90*/  LOP3.LUT R3, R0, R3, RZ, 0xfc, !PT ;  /* 0x0000000300037212 */ /* 0x000fca00078efcff */
[----:B------:R0:W-:Y:S01]  /*8da0*/  STG.E.U8 desc[UR36][R16.64], R3 ;  /* 0x0000000310007986 */ /* 0x0001e2000c101124 */
[----:B------:R-:W-:Y:S05]  /*8db0*/  BRA `(.L_x_19473) ;  /* 0x00000008001c7947 */ /* 0x000fea0003800000 */
.L_x_19484:
        /* <DEDUP_REMOVED lines=14> */
.L_x_19488:
[----:B------:R-:W-:Y:S01]  /*8ea0*/  IMAD.MOV.U32 R0, RZ, RZ, 0x7f ;  /* 0x0000007fff007424 */ /* 0x000fe200078e00ff */
[----:B------:R-:W-:-:S04]  /*8eb0*/  ISETP.GT.U32.AND P0, PT, R2, 0x7f800000, PT ;  /* 0x7f8000000200780c */ /* 0x000fc80003f04070 */
[----:B------:R-:W-:-:S09]  /*8ec0*/  SEL R0, R0, 0x7c, P0 ;  /* 0x0000007c00007807 */ /* 0x000fd20000000000 */
.L_x_19489:
[----:B------:R-:W-:Y:S05]  /*8ed0*/  BSYNC B0 ;  /* 0x0000000000007941 */ /* 0x000fea0003800000 */
.L_x_19487:
[----:B------:R-:W-:-:S04]  /*8ee0*/  LOP3.LUT R2, R3, 0x80000000, RZ, 0xc0, !PT ;  /* 0x8000000003027812 */ /* 0x000fc800078ec0ff */
[----:B------:R-:W-:-:S04]  /*8ef0*/  SHF.R.U32.HI R3, RZ, 0x18, R2 ;  /* 0x00000018ff037819 */ /* 0x000fc80000011602 */
[----:B------:R-:W-:-:S05]  /*8f00*/  LOP3.LUT R3, R0, R3, RZ, 0xfc, !PT ;  /* 0x0000000300037212 */ /* 0x000fca00078efcff */
[----:B------:R0:W-:Y:S01]  /*8f10*/  STG.E.U8 desc[UR36][R16.64], R3 ;  /* 0x0000000310007986 */ /* 0x0001e2000c101124 */
[----:B------:R-:W-:Y:S05]  /*8f20*/  BRA `(.L_x_19473) ;  /* 0x0000000400c07947 */ /* 0x000fea0003800000 */
.L_x_19483:
[----:B------:R-:W-:-:S04]  /*8f30*/  LOP3.LUT R3, R3, 0xff, RZ, 0xc0, !PT ;  /* 0x000000ff03037812 */ /* 0x000fc800078ec0ff */
[----:B------:R-:W0:Y:S02]  /*8f40*/  I2F.U16 R0, R3 ;  /* 0x0000000300007306 */ /* 0x000e240000101000 */
[----:B0-----:R-:W-:-:S05]  /*8f50*/  F2FP.BF16.F32.PACK_AB R0, RZ, R0 ;  /* 0x00000000ff00723e */ /* 0x001fca00000010ff */
[----:B------:R0:W-:Y:S01]  /*8f60*/  STG.E.U16 desc[UR36][R16.64], R0 ;  /* 0x0000000010007986 */ /* 0x0001e2000c101524 */
[----:B------:R-:W-:Y:S05]  /*8f70*/  BRA `(.L_x_19473) ;  /* 0x0000000400ac7947 */ /* 0x000fea0003800000 */
.L_x_19480:
        /* <DEDUP_REMOVED lines=11> */
.L_x_19492:
        /* <DEDUP_REMOVED lines=18> */
.L_x_19495:
[----:B------:R-:W-:-:S04]  /*9150*/  LOP3.LUT R2, R3, 0x80000000, RZ, 0xc0, !PT ;  /* 0x8000000003027812 */ /* 0x000fc800078ec0ff */
[----:B------:R-:W-:-:S04]  /*9160*/  SHF.R.U32.HI R3, RZ, 0x18, R2 ;  /* 0x00000018ff037819 */ /* 0x000fc80000011602 */
[----:B------:R-:W-:-:S04]  /*9170*/  LOP3.LUT R0, R0, R3, RZ, 0xfc, !PT ;  /* 0x0000000300007212 */ /* 0x000fc800078efcff */
[----:B------:R-:W-:-:S07]  /*9180*/  PRMT R8, R0, 0x7610, R8 ;  /* 0x0000761000087816 */ /* 0x000fce0000000008 */
.L_x_19494:
[----:B------:R-:W-:Y:S05]  /*9190*/  BSYNC B0 ;  /* 0x0000000000007941 */ /* 0x000fea0003800000 */
.L_x_19493:
[----:B------:R0:W-:Y:S01]  /*91a0*/  STG.E.U8 desc[UR36][R16.64], R8 ;  /* 0x0000000810007986 */ /* 0x0001e2000c101124 */
[----:B------:R-:W-:Y:S05]  /*91b0*/  BRA `(.L_x_19473) ;  /* 0x00000004001c7947 */ /* 0x000fea0003800000 */
.L_x_19491:
        /* <DEDUP_REMOVED lines=18> */
.L_x_19498:
[----:B------:R-:W-:-:S04]  /*92e0*/  LOP3.LUT R2, R3, 0x80000000, RZ, 0xc0, !PT ;  /* 0x8000000003027812 */ /* 0x000fc800078ec0ff */
[----:B------:R-:W-:-:S04]  /*92f0*/  SHF.R.U32.HI R3, RZ, 0x18, R2 ;  /* 0x00000018ff037819 */ /* 0x000fc80000011602 */
[----:B------:R-:W-:-:S04]  /*9300*/  LOP3.LUT R0, R0, R3, RZ, 0xfc, !PT ;  /* 0x0000000300007212 */ /* 0x000fc800078efcff */
[----:B------:R-:W-:-:S07]  /*9310*/  PRMT R8, R0, 0x7610, R8 ;  /* 0x0000761000087816 */ /* 0x000fce0000000008 */
.L_x_19497:
[----:B------:R-:W-:Y:S05]  /*9320*/  BSYNC B0 ;  /* 0x0000000000007941 */ /* 0x000fea0003800000 */
.L_x_19496:
[----:B------:R0:W-:Y:S01]  /*9330*/  STG.E.U8 desc[UR36][R16.64], R8 ;  /* 0x0000000810007986 */ /* 0x0001e2000c101124 */
[----:B------:R-:W-:Y:S05]  /*9340*/  BRA `(.L_x_19473) ;  /* 0x0000000000b87947 */ /* 0x000fea0003800000 */
.L_x_19490:
        /* <DEDUP_REMOVED lines=23> */
.L_x_19472:
        /* <DEDUP_REMOVED lines=16> */
.L_x_19501:
[----:B------:R-:W-:Y:S05]  /*95c0*/  BRA `(.L_x_19473) ;  /* 0x0000000000187947 */ /* 0x000fea0003800000 */
.L_x_19500:
[----:B------:R-:W-:Y:S01]  /*95d0*/  LOP3.LUT R2, R3, 0xff, RZ, 0xc0, !PT ;  /* 0x000000ff03027812 */ /* 0x000fe200078ec0ff */
[----:B------:R-:W-:-:S05]  /*95e0*/  IMAD.MOV.U32 R3, RZ, RZ, RZ ;  /* 0x000000ffff037224 */ /* 0x000fca00078e00ff */
[----:B------:R0:W-:Y:S01]  /*95f0*/  STG.E.64 desc[UR36][R16.64], R2 ;  /* 0x0000000210007986 */ /* 0x0001e2000c101b24 */
[----:B------:R-:W-:Y:S05]  /*9600*/  BRA `(.L_x_19473) ;  /* 0x0000000000087947 */ /* 0x000fea0003800000 */
.L_x_19499:
[----:B------:R-:W-:-:S05]  /*9610*/  LOP3.LUT R3, R3, 0xff, RZ, 0xc0, !PT ;  /* 0x000000ff03037812 */ /* 0x000fca00078ec0ff */
[----:B------:R0:W-:Y:S02]  /*9620*/  STG.E desc[UR36][R16.64], R3 ;  /* 0x0000000310007986 */ /* 0x0001e4000c101924 */
.L_x_19473:
[----:B------:R-:W-:-:S07]  /*9630*/  VIADD R19, R19, 0x80 ;  /* 0x0000008013137836 */ /* 0x000fce0000000000 */
.L_x_19433:
[----:B------:R-:W-:Y:S05]  /*9640*/  BSYNC B6 ;  /* 0x0000000000067941 */ /* 0x000fea0003800000 */
.L_x_19432:
        /* <DEDUP_REMOVED lines=306> */
.L_x_19502:
        /* <DEDUP_REMOVED lines=20> */
.L_x_19506:
[----:B------:R4:W5:Y:S01]  /*aab0*/  LDG.E.U8 R0, desc[UR36][R4.64] ;  /* 0x0000002404007981 */ /* 0x000962000c1e1100 */
[----:B------:R-:W-:Y:S05]  /*aac0*/  BRA `(.L_x_19508) ;  /* 0x0000000c00647947 */ /* 0x000fea0003800000 */
.L_x_19505:
        /* <DEDUP_REMOVED lines=8> */
.L_x_19510:
[----:B------:R2:W5:Y:S01]  /*ab50*/  LDG.E.U8 R0, desc[UR36][R4.64] ;  /* 0x0000002404007981 */ /* 0x000562000c1e1100 */
[----:B------:R-:W-:Y:S05]  /*ab60*/  BRA `(.L_x_19508) ;  /* 0x0000000c003c7947 */ /* 0x000fea0003800000 */
.L_x_19509:
[----:B------:R0:W5:Y:S01]  /*ab70*/  LDG.E.U16 R0, desc[UR36][R4.64] ;  /* 0x0000002404007981 */ /* 0x000162000c1e1500 */
[----:B------:R-:W-:Y:S05]  /*ab80*/  BRA `(.L_x_19508) ;  /* 0x0000000c00347947 */ /* 0x000fea0003800000 */
.L_x_19504:
        /* <DEDUP_REMOVED lines=10> */
.L_x_19512:
[----:B------:R-:W2:Y:S02]  /*ac30*/  LDG.E.U16 R2, desc[UR36][R4.64] ;  /* 0x0000002404027981 */ /* 0x000ea4000c1e1500 */
[----:B--2---:R-:W-:-:S06]  /*ac40*/  HADD2.F32 R2, -RZ, R2.H0_H0 ;  /* 0x20000002ff027230 */ /* 0x004fcc0000004100 */
[----:B------:R-:W0:Y:S02]  /*ac50*/  F2I.S64.TRUNC R2, R2 ;  /* 0x0000000200027311 */ /* 0x000e24000020d900 */
[----:B0-----:R-:W-:Y:S01]  /*ac60*/  PRMT R0, R2, 0x7610, R0 ;  /* 0x0000761002007816 */ /* 0x001fe20000000000 */
[----:B------:R-:W-:Y:S06]  /*ac70*/  BRA `(.L_x_19508) ;  /* 0x0000000800f87947 */ /* 0x000fec0003800000 */
.L_x_19511:
        /* <DEDUP_REMOVED lines=10> */
.L_x_19514:
[----:B------:R-:W2:Y:S02]  /*ad20*/  LDG.E.U16 R4, desc[UR36][R4.64] ;  /* 0x0000002404047981 */ /* 0x000ea4000c1e1500 */
[----:B--2---:R-:W-:-:S06]  /*ad30*/  HADD2.F32 R2, -RZ, R4.H0_H0 ;  /* 0x20000004ff027230 */ /* 0x004fcc0000004100 */
[----:B------:R-:W0:Y:S02]  /*ad40*/  F2I.S64.TRUNC R2, R2 ;  /* 0x0000000200027311 */ /* 0x000e24000020d900 */
[----:B0-----:R-:W-:Y:S01]  /*ad50*/  PRMT R0, R2, 0x7610, R0 ;  /* 0x0000761002007816 */ /* 0x001fe20000000000 */
[----:B------:R-:W-:Y:S06]  /*ad60*/  BRA `(.L_x_19508) ;  /* 0x0000000800bc7947 */ /* 0x000fec0003800000 */
.L_x_19513:
[----:B------:R-:W2:Y:S02]  /*ad70*/  LDG.E.64 R2, desc[UR36][R4.64] ;  /* 0x0000002404027981 */ /* 0x000ea4000c1e1b00 */
[----:B--2---:R-:W0:Y:S02]  /*ad80*/  F2I.S64.F64.TRUNC R2, R2 ;  /* 0x0000000200027311 */ /* 0x004e24000030d900 */
[----:B0-----:R-:W-:Y:S01]  /*ad90*/  PRMT R0, R2, 0x7610, R0 ;  /* 0x0000761002007816 */ /* 0x001fe20000000000 */
[----:B------:R-:W-:Y:S06]  /*ada0*/  BRA `(.L_x_19508) ;  /* 0x0000000800ac7947 */ /* 0x000fec0003800000 */
.L_x_19503:
        /* <DEDUP_REMOVED lines=12> */
.L_x_19517:
[----:B------:R-:W2:Y:S02]  /*ae70*/  LDG.E.64 R4, desc[UR36][R4.64] ;  /* 0x0000002404047981 */ /* 0x000ea4000c1e1b00 */
[----:B--2---:R-:W0:Y:S02]  /*ae80*/  F2I.S64.F64.TRUNC R2, R4 ;  /* 0x0000000400027311 */ /* 0x004e24000030d900 */
[----:B0-----:R-:W-:Y:S01]  /*ae90*/  PRMT R0, R2, 0x7610, R0 ;  /* 0x0000761002007816 */ /* 0x001fe20000000000 */
[----:B------:R-:W-:Y:S06]  /*aea0*/  BRA `(.L_x_19508) ;  /* 0x00000008006c7947 */ /* 0x000fec0003800000 */
.L_x_19516:
        /* <DEDUP_REMOVED lines=28> */
.L_x_19519:
        /* <DEDUP_REMOVED lines=15> */
.L_x_19518:
[----:B------:R-:W2:Y:S02]  /*b160*/  LDG.E.U16 R2, desc[UR36][R4.64] ;  /* 0x0000002404027981 */ /* 0x000ea4000c1e1500 */
[----:B--2---:R-:W-:-:S06]  /*b170*/  IMAD.U32 R2, R2, 0x10000, RZ ;  /* 0x0001000002027824 */ /* 0x004fcc00078e00ff */
[----:B------:R-:W0:Y:S02]  /*b180*/  F2I.S64.TRUNC R2, R2 ;  /* 0x0000000200027311 */ /* 0x000e24000020d900 */
[----:B0-----:R-:W-:Y:S01]  /*b190*/  PRMT R0, R2, 0x7610, R0 ;  /* 0x0000761002007816 */ /* 0x001fe20000000000 */
[----:B------:R-:W-:Y:S06]  /*b1a0*/  BRA `(.L_x_19508) ;  /* 0x0000000400ac7947 */ /* 0x000fec0003800000 */
.L_x_19515:
        /* <DEDUP_REMOVED lines=10> */
.L_x_19522:
        /* <DEDUP_REMOVED lines=21> */
.L_x_19526:
[----:B------:R-:W-:Y:S05]  /*b3a0*/  BSYNC B1 ;  /* 0x0000000000017941 */ /* 0x000fea0003800000 */
.L_x_19525:
[----:B------:R-:W-:Y:S01]  /*b3b0*/  IMAD.SHL.U32 R2, R2, 0x100000, RZ ;  /* 0x0010000002027824 */ /* 0x000fe200078e00ff */
[----:B------:R-:W-:-:S04]  /*b3c0*/  LEA R3, R0, 0x3b800000, 0x17 ;  /* 0x3b80000000037811 */ /* 0x000fc800078eb8ff */
[----:B------:R-:W-:-:S07]  /*b3d0*/  LOP3.LUT R2, R3, R2, R4, 0xfe, !PT ;  /* 0x0000000203027212 */ /* 0x000fce00078efe04 */
.L_x_19524:
[----:B------:R-:W-:Y:S05]  /*b3e0*/  BSYNC B0 ;  /* 0x0000000000007941 */ /* 0x000fea0003800000 */
.L_x_19523:
[----:B------:R-:W0:Y:S02]  /*b3f0*/  F2I.S64.TRUNC R2, R2 ;  /* 0x0000000200027311 */ /* 0x000e24000020d900 */
[----:B0-----:R-:W-:Y:S01]  /*b400*/  PRMT R0, R2, 0x7610, R0 ;  /* 0x0000761002007816 */ /* 0x001fe20000000000 */
[----:B------:R-:W-:Y:S06]  /*b410*/  BRA `(.L_x_19508) ;  /* 0x0000000400107947 */ /* 0x000fec0003800000 */
.L_x_19521:
        /* <DEDUP_REMOVED lines=21> */
.L_x_19530:
[----:B------:R-:W-:Y:S05]  /*b570*/  BSYNC B1 ;  /* 0x0000000000017941 */ /* 0x000fea0003800000 */
.L_x_19529:
[----:B------:R-:W-:Y:S01]  /*b580*/  IMAD.SHL.U32 R2, R2, 0x200000, RZ ;  /* 0x0020000002027824 */ /* 0x000fe200078e00ff */
[----:B------:R-:W-:-:S04]  /*b590*/  LEA R3, R0, 0x37800000, 0x17 ;  /* 0x3780000000037811 */ /* 0x000fc800078eb8ff */
[----:B------:R-:W-:-:S07]  /*b5a0*/  LOP3.LUT R2, R3, R2, R4, 0xfe, !PT ;  /* 0x0000000203027212 */ /* 0x000fce00078efe04 */
.L_x_19528:
[----:B------:R-:W-:Y:S05]  /*b5b0*/  BSYNC B0 ;  /* 0x0000000000007941 */ /* 0x000fea0003800000 */
.L_x_19527:
[----:B------:R-:W0:Y:S02]  /*b5c0*/  F2I.S64.TRUNC R2, R2 ;  /* 0x0000000200027311 */ /* 0x000e24000020d900 */
[----:B0-----:R-:W-:Y:S01]  /*b5d0*/  PRMT R0, R2, 0x7610, R0 ;  /* 0x0000761002007816 */ /* 0x001fe20000000000 */
[----:B------:R-:W-:Y:S06]  /*b5e0*/  BRA `(.L_x_19508) ;  /* 0x00000000009c7947 */ /* 0x000fec0003800000 */
.L_x_19520:
        /* <DEDUP_REMOVED lines=14> */
.L_x_19534:
[----:B------:R-:W-:Y:S05]  /*b6d0*/  BSYNC B0 ;  /* 0x0000000000007941 */ /* 0x000fea0003800000 */
.L_x_19533:
[----:B------:R-:W0:Y:S02]  /*b6e0*/  F2I.S64.TRUNC R2, R2 ;  /* 0x0000000200027311 */ /* 0x000e24000020d900 */
[----:B0-----:R-:W-:Y:S01]  /*b6f0*/  PRMT R0, R2, 0x7610, R0 ;  /* 0x0000761002007816 */ /* 0x001fe20000000000 */
[----:B------:R-:W-:Y:S06]  /*b700*/  BRA `(.L_x_19508) ;  /* 0x0000000000547947 */ /* 0x000fec0003800000 */
.L_x_19507:
        /* <DEDUP_REMOVED lines=16> */
.L_x_19535:
[----:B------:R-:W-:Y:S01]  /*b810*/  PRMT R0, RZ, 0x7610, R0 ;  /* 0x00007610ff007816 */ /* 0x000fe20000000000 */
[----:B------:R-:W-:Y:S06]  /*b820*/  BRA `(.L_x_19508) ;  /* 0x00000000000c7947 */ /* 0x000fec0003800000 */
.L_x_19532:
[----:B------:R0:W5:Y:S01]  /*b830*/  LDG.E.U8 R0, desc[UR36][R4.64] ;  /* 0x0000002404007981 */ /* 0x000162000c1e1100 */
[----:B------:R-:W-:Y:S05]  /*b840*/  BRA `(.L_x_19508) ;  /* 0x0000000000047947 */ /* 0x000fea0003800000 */
.L_x_19531:
[----:B------:R0:W5:Y:S02]  /*b850*/  LDG.E.U8 R0, desc[UR36][R4.64] ;  /* 0x0000002404007981 */ /* 0x000164000c1e1100 */
.L_x_19508:
        /* <DEDUP_REMOVED lines=19> */
.L_x_19539:
[----:B------:R-:W-:Y:S01]  /*b990*/  STG.E.U8 desc[UR36][R16.64], R3 ;  /* 0x0000000310007986 */ /* 0x000fe2000c101124 */
[----:B------:R-:W-:Y:S05]  /*b9a0*/  EXIT ;  /* 0x000000000000794d */ /* 0x000fea0003800000 */
.L_x_19538:
        /* <DEDUP_REMOVED lines=10> */
.L_x_19542:
[----:B------:R-:W-:-:S05]  /*ba50*/  LOP3.LUT R3, R3, 0xff, RZ, 0xc0, !PT ;  /* 0x000000ff03037812 */ /* 0x000fca00078ec0ff */
[----:B------:R-:W-:Y:S01]  /*ba60*/  STG.E desc[UR36][R16.64], R3 ;  /* 0x0000000310007986 */ /* 0x000fe2000c101924 */
[----:B------:R-:W-:Y:S05]  /*ba70*/  EXIT ;  /* 0x000000000000794d */ /* 0x000fea0003800000 */
.L_x_19541:
[----:B------:R-:W-:-:S05]  /*ba80*/  LOP3.LUT R3, R3, 0xff, RZ, 0xc0, !PT ;  /* 0x000000ff03037812 */ /* 0x000fca00078ec0ff */
[----:B------:R-:W-:Y:S01]  /*ba90*/  STG.E.U16 desc[UR36][R16.64], R3 ;  /* 0x0000000310007986 */ /* 0x000fe2000c101524 */
[----:B------:R-:W-:Y:S05]  /*baa0*/  EXIT ;  /* 0x000000000000794d */ /* 0x000fea0003800000 */
.L_x_19537:
        /* <DEDUP_REMOVED lines=10> */
.L_x_19544:
[----:B------:R-:W-:-:S04]  /*bb50*/  LOP3.LUT R3, R3, 0xff, RZ, 0xc0, !PT ;  /* 0x000000ff03037812 */ /* 0x000fc800078ec0ff */
[----:B------:R-:W0:Y:S02]  /*bb60*/  I2F.U16 R0, R3 ;  /* 0x0000000300007306 */ /* 0x000e240000101000 */
[----:B0-----:R-:W-:-:S05]  /*bb70*/  F2FP.F16.F32.PACK_AB R0, RZ, R0 ;  /* 0x00000000ff00723e */ /* 0x001fca00000000ff */
[----:B------:R-:W-:Y:S01]  /*bb80*/  STG.E.U16 desc[UR36][R16.64], R0 ;  /* 0x0000000010007986 */ /* 0x000fe2000c101524 */
[----:B------:R-:W-:Y:S05]  /*bb90*/  EXIT ;  /* 0x000000000000794d */ /* 0x000fea0003800000 */
.L_x_19543:
        /* <DEDUP_REMOVED lines=11> */
.L_x_19546:
[----:B------:R-:W-:-:S06]  /*bc50*/  LOP3.LUT R3, R3, 0xff, RZ, 0xc0, !PT ;  /* 0x000000ff03037812 */ /* 0x000fcc00078ec0ff */
[----:B------:R-:W0:Y:S02]  /*bc60*/  I2F.U16 R3, R3 ;  /* 0x0000000300037306 */ /* 0x000e240000101000 */
[----:B0-----:R-:W-:-:S04]  /*bc70*/  F2FP.F16.F32.PACK_AB R3, RZ, R3 ;  /* 0x00000003ff03723e */ /* 0x001fc800000000ff */
[----:B------:R-:W-:-:S05]  /*bc80*/  PRMT R3, R3, 0x5410, RZ ;  /* 0x0000541003037816 */ /* 0x000fca00000000ff */
[----:B------:R-:W-:Y:S01]  /*bc90*/  STG.E desc[UR36][R16.64], R3 ;  /* 0x0000000310007986 */ /* 0x000fe2000c101924 */
[----:B------:R-:W-:Y:S05]  /*bca0*/  EXIT ;  /* 0x000000000000794d */ /* 0x000fea0003800000 */
.L_x_19545:
[----:B------:R-:W-:-:S06]  /*bcb0*/  LOP3.LUT R3, R3, 0xff, RZ, 0xc0, !PT ;  /* 0x000000ff03037812 */ /* 0x000fcc00078ec0ff */
[----:B------:R-:W0:Y:S02]  /*bcc0*/  I2F.F64.U16 R2, R3 ;  /* 0x0000000300027312 */ /* 0x000e240000101800 */
[----:B0-----:R-:W-:Y:S01]  /*bcd0*/  STG.E.64 desc[UR36][R16.64], R2 ;  /* 0x0000000210007986 */ /* 0x001fe2000c101b24 */
[----:B------:R-:W-:Y:S05]  /*bce0*/  EXIT ;  /* 0x000000000000794d */ /* 0x000fea0003800000 */
.L_x_19536:
        /* <DEDUP_REMOVED lines=12> */
.L_x_19549:
[----:B------:R-:W-:Y:S02]  /*bdb0*/  LOP3.LUT R4, R3, 0xff, RZ, 0xc0, !PT ;  /* 0x000000ff03047812 */ /* 0x000fe400078ec0ff */
[----:B------:R-:W-:-:S04]  /*bdc0*/  CS2R R6, SRZ ;  /* 0x0000000000067805 */ /* 0x000fc8000001ff00 */
[----:B------:R-:W0:Y:S02]  /*bdd0*/  I2F.F64.U16 R4, R4 ;  /* 0x0000000400047312 */ /* 0x000e240000101800 */
[----:B0-----:R-:W-:Y:S01]  /*bde0*/  STG.E.128 desc[UR36][R16.64], R4 ;  /* 0x0000000410007986 */ /* 0x001fe2000c101d24 */
[----:B------:R-:W-:Y:S05]  /*bdf0*/  EXIT ;  /* 0x000000000000794d */ /* 0x000fea0003800000 */
.L_x_19548:
        /* <DEDUP_REMOVED lines=22> */
.L_x_19553:
[----:B------:R-:W-:Y:S05]  /*bf60*/  BSYNC B0 ;  /* 0x0000000000007941 */ /* 0x000fea0003800000 */
.L_x_19552:
[----:B------:R-:W-:-:S05]  /*bf70*/  LOP3.LUT R3, R0, R3, RZ, 0xfc, !PT ;  /* 0x0000000300037212 */ /* 0x000fca00078efcff */
[----:B------:R-:W-:Y:S01]  /*bf80*/  STG.E.U8 desc[UR36][R16.64], R3 ;  /* 0x0000000310007986 */ /* 0x000fe2000c101124 */
[----:B------:R-:W-:Y:S05]  /*bf90*/  EXIT ;  /* 0x000000000000794d */ /* 0x000fea0003800000 */
.L_x_19551:
        /* <DEDUP_REMOVED lines=14> */
.L_x_19555:
[----:B------:R-:W-:Y:S01]  /*c080*/  IMAD.MOV.U32 R0, RZ, RZ, 0x7f ;  /* 0x0000007fff007424 */ /* 0x000fe200078e00ff */
[----:B------:R-:W-:-:S04]  /*c090*/  ISETP.GT.U32.AND P0, PT, R2, 0x7f800000, PT ;  /* 0x7f8000000200780c */ /* 0x000fc80003f04070 */
[----:B------:R-:W-:-:S09]  /*c0a0*/  SEL R0, R0, 0x7c, P0 ;  /* 0x0000007c00007807 */ /* 0x000fd20000000000 */
.L_x_19556:
[----:B------:R-:W-:Y:S05]  /*c0b0*/  BSYNC B0 ;  /* 0x0000000000007941 */ /* 0x000fea0003800000 */
.L_x_19554:
[----:B------:R-:W-:-:S04]  /*c0c0*/  LOP3.LUT R2, R3, 0x80000000, RZ, 0xc0, !PT ;  /* 0x8000000003027812 */ /* 0x000fc800078ec0ff */
[----:B------:R-:W-:-:S04]  /*c0d0*/  SHF.R.U32.HI R3, RZ, 0x18, R2 ;  /* 0x00000018ff037819 */ /* 0x000fc80000011602 */
[----:B------:R-:W-:-:S05]  /*c0e0*/  LOP3.LUT R3, R0, R3, RZ, 0xfc, !PT ;  /* 0x0000000300037212 */ /* 0x000fca00078efcff */
[----:B------:R-:W-:Y:S01]  /*c0f0*/  STG.E.U8 desc[UR36][R16.64], R3 ;  /* 0x0000000310007986 */ /* 0x000fe2000c101124 */
[----:B------:R-:W-:Y:S05]  /*c100*/  EXIT ;  /* 0x000000000000794d */ /* 0x000fea0003800000 */
.L_x_19550:
[----:B------:R-:W-:-:S04]  /*c110*/  LOP3.LUT R3, R3, 0xff, RZ, 0xc0, !PT ;  /* 0x000000ff03037812 */ /* 0x000fc800078ec0ff */
[----:B------:R-:W0:Y:S02]  /*c120*/  I2F.U16 R0, R3 ;  /* 0x0000000300007306 */ /* 0x000e240000101000 */
[----:B0-----:R-:W-:-:S05]  /*c130*/  F2FP.BF16.F32.PACK_AB R0, RZ, R0 ;  /* 0x00000000ff00723e */ /* 0x001fca00000010ff */
[----:B------:R-:W-:Y:S01]  /*c140*/  STG.E.U16 desc[UR36][R16.64], R0 ;  /* 0x0000000010007986 */ /* 0x000fe2000c101524 */
[----:B------:R-:W-:Y:S05]  /*c150*/  EXIT ;  /* 0x000000000000794d */ /* 0x000fea0003800000 */
.L_x_19547:
        /* <DEDUP_REMOVED lines=11> */
.L_x_19559:
        /* <DEDUP_REMOVED lines=18> */
.L_x_19562:
[----:B------:R-:W-:-:S04]  /*c330*/  LOP3.LUT R2, R3, 0x80000000, RZ, 0xc0, !PT ;  /* 0x8000000003027812 */ /* 0x000fc800078ec0ff */
[----:B------:R-:W-:-:S04]  /*c340*/  SHF.R.U32.HI R3, RZ, 0x18, R2 ;  /* 0x00000018ff037819 */ /* 0x000fc80000011602 */
[----:B------:R-:W-:-:S04]  /*c350*/  LOP3.LUT R0, R0, R3, RZ, 0xfc, !PT ;  /* 0x0000000300007212 */ /* 0x000fc800078efcff */
[----:B------:R-:W-:-:S07]  /*c360*/  PRMT R8, R0, 0x7610, R8 ;  /* 0x0000761000087816 */ /* 0x000fce0000000008 */
.L_x_19561:
[----:B------:R-:W-:Y:S05]  /*c370*/  BSYNC B0 ;  /* 0x0000000000007941 */ /* 0x000fea0003800000 */
.L_x_19560:
[----:B------:R-:W-:Y:S01]  /*c380*/  STG.E.U8 desc[UR36][R16.64], R8 ;  /* 0x0000000810007986 */ /* 0x000fe2000c101124 */
[----:B------:R-:W-:Y:S05]  /*c390*/  EXIT ;  /* 0x000000000000794d */ /* 0x000fea0003800000 */
.L_x_19558:
        /* <DEDUP_REMOVED lines=18> */
.L_x_19565:
[----:B------:R-:W-:-:S04]  /*c4c0*/  LOP3.LUT R2, R3, 0x80000000, RZ, 0xc0, !PT ;  /* 0x8000000003027812 */ /* 0x000fc800078ec0ff */
[----:B------:R-:W-:-:S04]  /*c4d0*/  SHF.R.U32.HI R3, RZ, 0x18, R2 ;  /* 0x00000018ff037819 */ /* 0x000fc80000011602 */
[----:B------:R-:W-:-:S04]  /*c4e0*/  LOP3.LUT R0, R0, R3, RZ, 0xfc, !PT ;  /* 0x0000000300007212 */ /* 0x000fc800078efcff */
[----:B------:R-:W-:-:S07]  /*c4f0*/  PRMT R8, R0, 0x7610, R8 ;  /* 0x0000761000087816 */ /* 0x000fce0000000008 */
.L_x_19564:
[----:B------:R-:W-:Y:S05]  /*c500*/  BSYNC B0 ;  /* 0x0000000000007941 */ /* 0x000fea0003800000 */
.L_x_19563:
[----:B------:R-:W-:Y:S01]  /*c510*/  STG.E.U8 desc[UR36][R16.64], R8 ;  /* 0x0000000810007986 */ /* 0x000fe2000c101124 */
[----:B------:R-:W-:Y:S05]  /*c520*/  EXIT ;  /* 0x000000000000794d */ /* 0x000fea0003800000 */
.L_x_19557:
        /* <DEDUP_REMOVED lines=23> */
.L_x_19540:
        /* <DEDUP_REMOVED lines=16> */
.L_x_19568:
[----:B------:R-:W-:Y:S05]  /*c7a0*/  EXIT ;  /* 0x000000000000794d */ /* 0x000fea0003800000 */
.L_x_19567:
[----:B------:R-:W-:Y:S01]  /*c7b0*/  LOP3.LUT R2, R3, 0xff, RZ, 0xc0, !PT ;  /* 0x000000ff03027812 */ /* 0x000fe200078ec0ff */
[----:B------:R-:W-:-:S05]  /*c7c0*/  IMAD.MOV.U32 R3, RZ, RZ, RZ ;  /* 0x000000ffff037224 */ /* 0x000fca00078e00ff */
[----:B------:R-:W-:Y:S01]  /*c7d0*/  STG.E.64 desc[UR36][R16.64], R2 ;  /* 0x0000000210007986 */ /* 0x000fe2000c101b24 */
[----:B------:R-:W-:Y:S05]  /*c7e0*/  EXIT ;  /* 0x000000000000794d */ /* 0x000fea0003800000 */
.L_x_19566:
[----:B------:R-:W-:-:S05]  /*c7f0*/  LOP3.LUT R3, R3, 0xff, RZ, 0xc0, !PT ;  /* 0x000000ff03037812 */ /* 0x000fca00078ec0ff */
[----:B------:R-:W-:Y:S01]  /*c800*/  STG.E desc[UR36][R16.64], R3 ;  /* 0x0000000310007986 */ /* 0x000fe2000c101924 */
[----:B------:R-:W-:Y:S05]  /*c810*/  EXIT ;  /* 0x000000000000794d */ /* 0x000fea0003800000 */
.L_x_19569:
        /* <DEDUP_REMOVED lines=14> */
.L_x_20687:


//--------------------- .text._ZN2at6native27unrolled_elementwise_kernelINS0_13BUnaryFunctorIhhhZZZNS0_18lshift_kernel_cudaERNS_18TensorIteratorBaseEENKUlvE_clEvENKUlvE_clEvEUlhhE_EESt5arrayIPcLm2EELi4E23TrivialOffsetCalculatorILi1EjESD_NS0_6memory12LoadWithCastILi1EEENSE_13StoreWithCastILi1EEEEEviT_T0_T2_T3_T4_T5_ --------------------------
	.section	.text._ZN2at6native27unrolled_elementwise_kernelINS0_13BUnaryFunctorIhhhZZZNS0_18lshift_kernel_cudaERNS_18TensorIteratorBaseEENKUlvE_clEvENKUlvE_clEvEUlhhE_EESt5arrayIPcLm2EELi4E23TrivialOffsetCalculatorILi1EjESD_NS0_6memory12LoadWithCastILi1EEENSE_13StoreWithCastILi1EEEEEviT_T0_T2_T3_T4_T5_,"ax",@progbits
	.align	128
        .global         _ZN2at6native27unrolled_elementwise_kernelINS0_13BUnaryFunctorIhhhZZZNS0_18lshift_kernel_cudaERNS_18TensorIteratorBaseEENKUlvE_clEvENKUlvE_clEvEUlhhE_EESt5arrayIPcLm2EELi4E23TrivialOffsetCalculatorILi1EjESD_NS0_6memory12LoadWithCastILi1EEENSE_13StoreWithCastILi1EEEEEviT_T0_T2_T3_T4_T5_
        .type           _ZN2at6native27unrolled_elementwise_kernelINS0_13BUnaryFunctorIhhhZZZNS0_18lshift_kernel_cudaERNS_18TensorIteratorBaseEENKUlvE_clEvENKUlvE_clEvEUlhhE_EESt5arrayIPcLm2EELi4E23TrivialOffsetCalculatorILi1EjESD_NS0_6memory12LoadWithCastILi1EEENSE_13StoreWithCastILi1EEEEEviT_T0_T2_T3_T4_T5_,@function
        .size           _ZN2at6native27unrolled_elementwise_kernelINS0_13BUnaryFunctorIhhhZZZNS0_18lshift_kernel_cudaERNS_18TensorIteratorBaseEENKUlvE_clEvENKUlvE_clEvEUlhhE_EESt5arrayIPcLm2EELi4E23TrivialOffsetCalculatorILi1EjESD_NS0_6memory12LoadWithCastILi1EEENSE_13StoreWithCastILi1EEEEEviT_T0_T2_T3_T4_T5_,(.L_x_20688 - _ZN2at6native27unrolled_elementwise_kernelINS0_13BUnaryFunctorIhhhZZZNS0_18lshift_kernel_cudaERNS_18TensorIteratorBaseEENKUlvE_clEvENKUlvE_clEvEUlhhE_EESt5arrayIPcLm2EELi4E23TrivialOffsetCalculatorILi1EjESD_NS0_6memory12LoadWithCastILi1EEENSE_13StoreWithCastILi1EEEEEviT_T0_T2_T3_T4_T5_)
        .other          _ZN2at6native27unrolled_elementwise_kernelINS0_13BUnaryFunctorIhhhZZZNS0_18lshift_kernel_cudaERNS_18TensorIteratorBaseEENKUlvE_clEvENKUlvE_clEvEUlhhE_EESt5arrayIPcLm2EELi4E23TrivialOffsetCalculatorILi1EjESD_NS0_6memory12LoadWithCastILi1EEENSE_13StoreWithCastILi1EEEEEviT_T0_T2_T3_T4_T5_,@"STO_CUDA_ENTRY STV_DEFAULT"
_ZN2at6native27unrolled_elementwise_kernelINS0_13BUnaryFunctorIhhhZZZNS0_18lshift_kernel_cudaERNS_18TensorIteratorBaseEENKUlvE_clEvENKUlvE_clEvEUlhhE_EESt5arrayIPcLm2EELi4E23TrivialOffsetCalculatorILi1EjESD_NS0_6memory12LoadWithCastILi1EEENSE_13StoreWithCastILi1EEEEEviT_T0_T2_T3_T4_T5_:
.text._ZN2at6native27unrolled_elementwise_kernelINS0_13BUnaryFunctorIhhhZZZNS0_18lshift_kernel_cudaERNS_18TensorIteratorBaseEENKUlvE_clEvENKUlvE_clEvEUlhhE_EESt5arrayIPcLm2EELi4E23TrivialOffsetCalculatorILi1EjESD_NS0_6memory12LoadWithCastILi1EEENSE_13StoreWithCastILi1EEEEEviT_T0_T2_T3_T4_T5_:
        /* <DEDUP_REMOVED lines=31> */
.L_x_19575:
[----:B------:R3:W5:Y:S01]  /*01f0*/  LDG.E.U8 R24, desc[UR36][R6.64] ;  /* 0x0000002406187981 */ /* 0x000762000c1e1100 */
[----:B------:R-:W-:Y:S05]  /*0200*/  BRA `(.L_x_19577) ;  /* 0x0000000c00687947 */ /* 0x000fea0003800000 */
.L_x_19574:
        /* <DEDUP_REMOVED lines=8> */
.L_x_19579:
[----:B------:R1:W5:Y:S01]  /*0290*/  LDG.E.U8 R24, desc[UR36][R6.64] ;  /* 0x0000002406187981 */ /* 0x000362000c1e1100 */
[----:B------:R-:W-:Y:S05]  /*02a0*/  BRA `(.L_x_19577) ;  /* 0x0000000c00407947 */ /* 0x000fea0003800000 */
.L_x_19578:
[----:B------:R2:W5:Y:S01]  /*02b0*/  LDG.E.U16 R24, desc[UR36][R6.64] ;  /* 0x0000002406187981 */ /* 0x000562000c1e1500 */
[----:B------:R-:W-:Y:S05]  /*02c0*/  BRA `(.L_x_19577) ;  /* 0x0000000c00387947 */ /* 0x000fea0003800000 */
.L_x_19573:
        /* <DEDUP_REMOVED lines=10> */
.L_x_19581:
[----:B------:R-:W2:Y:S02]  /*0370*/  LDG.E.U16 R4, desc[UR36][R6.64] ;  /* 0x0000002406047981 */ /* 0x000ea4000c1e1500 */
[----:B--2---:R-:W-:-:S06]  /*0380*/  HADD2.F32 R4, -RZ, R4.H0_H0 ;  /* 0x20000004ff047230 */ /* 0x004fcc0000004100 */
[----:B------:R-:W0:Y:S02]  /*0390*/  F2I.S64.TRUNC R4, R4 ;  /* 0x0000000400047311 */ /* 0x000e24000020d900 */
[----:B0-----:R-:W-:Y:S01]  /*03a0*/  PRMT R24, R4, 0x7610, R24 ;  /* 0x0000761004187816 */ /* 0x001fe20000000018 */
[----:B------:R-:W-:Y:S06]  /*03b0*/  BRA `(.L_x_19577) ;  /* 0x0000000800fc7947 */ /* 0x000fec0003800000 */
.L_x_19580:
        /* <DEDUP_REMOVED lines=10> */
.L_x_19583:
[----:B------:R-:W2:Y:S02]  /*0460*/  LDG.E.U16 R6, desc[UR36][R6.64] ;  /* 0x0000002406067981 */ /* 0x000ea4000c1e1500 */
[----:B--2---:R-:W-:-:S06]  /*0470*/  HADD2.F32 R4, -RZ, R6.H0_H0 ;  /* 0x20000006ff047230 */ /* 0x004fcc0000004100 */
[----:B------:R-:W0:Y:S02]  /*0480*/  F2I.S64.TRUNC R4, R4 ;  /* 0x0000000400047311 */ /* 0x000e24000020d900 */
[----:B0-----:R-:W-:Y:S01]  /*0490*/  PRMT R24, R4, 0x7610, R24 ;  /* 0x0000761004187816 */ /* 0x001fe20000000018 */
[----:B------:R-:W-:Y:S06]  /*04a0*/  BRA `(.L_x_19577) ;  /* 0x0000000800c07947 */ /* 0x000fec0003800000 */
.L_x_19582:
[----:B------:R-:W2:Y:S02]  /*04b0*/  LDG.E.64 R4, desc[UR36][R6.64] ;  /* 0x0000002406047981 */ /* 0x000ea4000c1e1b00 */
[----:B--2---:R-:W0:Y:S02]  /*04c0*/  F2I.S64.F64.TRUNC R4, R4 ;  /* 0x0000000400047311 */ /* 0x004e24000030d900 */
[----:B0-----:R-:W-:Y:S01]  /*04d0*/  PRMT R24, R4, 0x7610, R24 ;  /* 0x0000761004187816 */ /* 0x001fe20000000018 */
[----:B------:R-:W-:Y:S06]  /*04e0*/  BRA `(.L_x_19577) ;  /* 0x0000000800b07947 */ /* 0x000fec0003800000 */
.L_x_19572:
        /* <DEDUP_REMOVED lines=12> */
.L_x_19586:
[----:B------:R-:W2:Y:S02]  /*05b0*/  LDG.E.64 R6, desc[UR36][R6.64] ;  /* 0x0000002406067981 */ /* 0x000ea4000c1e1b00 */
[----:B--2---:R-:W0:Y:S02]  /*05c0*/  F2I.S64.F64.TRUNC R4, R6 ;  /* 0x0000000600047311 */ /* 0x004e24000030d900 */
[----:B0-----:R-:W-:Y:S01]  /*05d0*/  PRMT R24, R4, 0x7610, R24 ;  /* 0x0000761004187816 */ /* 0x001fe20000000018 */
[----:B------:R-:W-:Y:S06]  /*05e0*/  BRA `(.L_x_19577) ;  /* 0x0000000800707947 */ /* 0x000fec0003800000 */
.L_x_19585:
        /* <DEDUP_REMOVED lines=28> */
.L_x_19588:
        /* <DEDUP_REMOVED lines=16> */
.L_x_19587:
[----:B------:R-:W2:Y:S02]  /*08b0*/  LDG.E.U16 R4, desc[UR36][R6.64] ;  /* 0x0000002406047981 */ /* 0x000ea4000c1e1500 */
[----:B--2---:R-:W-:-:S06]  /*08c0*/  IMAD.U32 R4, R4, 0x10000, RZ ;  /* 0x0001000004047824 */ /* 0x004fcc00078e00ff */
[----:B------:R-:W0:Y:S02]  /*08d0*/  F2I.S64.TRUNC R4, R4 ;  /* 0x0000000400047311 */ /* 0x000e24000020d900 */
[----:B0-----:R-:W-:Y:S01]  /*08e0*/  PRMT R24, R4, 0x7610, R24 ;  /* 0x0000761004187816 */ /* 0x001fe20000000018 */
[----:B------:R-:W-:Y:S06]  /*08f0*/  BRA `(.L_x_19577) ;  /* 0x0000000400ac7947 */ /* 0x000fec0003800000 */
.L_x_19584:
        /* <DEDUP_REMOVED lines=10> */
.L_x_19591:
        /* <DEDUP_REMOVED lines=21> */
.L_x_19595:
[----:B------:R-:W-:Y:S05]  /*0af0*/  BSYNC B1 ;  /* 0x0000000000017941 */ /* 0x000fea0003800000 */
.L_x_19594:
[----:B------:R-:W-:Y:S01]  /*0b00*/  IMAD.SHL.U32 R3, R3, 0x100000, RZ ;  /* 0x0010000003037824 */ /* 0x000fe200078e00ff */
[----:B------:R-:W-:-:S04]  /*0b10*/  LEA R5, R0, 0x3b800000, 0x17 ;  /* 0x3b80000000057811 */ /* 0x000fc800078eb8ff */
[----:B------:R-:W-:-:S07]  /*0b20*/  LOP3.LUT R4, R5, R3, R6, 0xfe, !PT ;  /* 0x0000000305047212 */ /* 0x000fce00078efe06 */
.L_x_19593:
[----:B------:R-:W-:Y:S05]  /*0b30*/  BSYNC B0 ;  /* 0x0000000000007941 */ /* 0x000fea0003800000 */
.L_x_19592:
[----:B------:R-:W0:Y:S02]  /*0b40*/  F2I.S64.TRUNC R4, R4 ;  /* 0x0000000400047311 */ /* 0x000e24000020d900 */
[----:B0-----:R-:W-:Y:S01]  /*0b50*/  PRMT R24, R4, 0x7610, R24 ;  /* 0x0000761004187816 */ /* 0x001fe20000000018 */
[----:B------:R-:W-:Y:S06]  /*0b60*/  BRA `(.L_x_19577) ;  /* 0x0000000400107947 */ /* 0x000fec0003800000 */
.L_x_19590:
        /* <DEDUP_REMOVED lines=21> */
.L_x_19599:
[----:B------:R-:W-:Y:S05]  /*0cc0*/  BSYNC B1 ;  /* 0x0000000000017941 */ /* 0x000fea0003800000 */
.L_x_19598:
[----:B------:R-:W-:Y:S01]  /*0cd0*/  IMAD.SHL.U32 R3, R3, 0x200000, RZ ;  /* 0x0020000003037824 */ /* 0x000fe200078e00ff */
[----:B------:R-:W-:-:S04]  /*0ce0*/  LEA R5, R0, 0x37800000, 0x17 ;  /* 0x3780000000057811 */ /* 0x000fc800078eb8ff */
[----:B------:R-:W-:-:S07]  /*0cf0*/  LOP3.LUT R4, R5, R3, R6, 0xfe, !PT ;  /* 0x0000000305047212 */ /* 0x000fce00078efe06 */
.L_x_19597:
[----:B------:R-:W-:Y:S05]  /*0d00*/  BSYNC B0 ;  /* 0x0000000000007941 */ /* 0x000fea0003800000 */
.L_x_19596:
[----:B------:R-:W0:Y:S02]  /*0d10*/  F2I.S64.TRUNC R4, R4 ;  /* 0x0000000400047311 */ /* 0x000e24000020d900 */
[----:B0-----:R-:W-:Y:S01]  /*0d20*/  PRMT R24, R4, 0x7610, R24 ;  /* 0x0000761004187816 */ /* 0x001fe20000000018 */
[----:B------:R-:W-:Y:S06]  /*0d30*/  BRA `(.L_x_19577) ;  /* 0x00000000009c7947 */ /* 0x000fec0003800000 */
.L_x_19589:
        /* <DEDUP_REMOVED lines=14> */
.L_x_19603:
[----:B------:R-:W-:Y:S05]  /*0e20*/  BSYNC B0 ;  /* 0x0000000000007941 */ /* 0x000fea0003800000 */
.L_x_19602:
[----:B------:R-:W0:Y:S02]  /*0e30*/  F2I.S64.TRUNC R4, R4 ;  /* 0x0000000400047311 */ /* 0x000e24000020d900 */
[----:B0-----:R-:W-:Y:S01]  /*0e40*/  PRMT R24, R4, 0x7610, R24 ;  /* 0x0000761004187816 */ /* 0x001fe20000000018 */
[----:B------:R-:W-:Y:S06]  /*0e50*/  BRA `(.L_x_19577) ;  /* 0x0000000000547947 */ /* 0x000fec0003800000 */
.L_x_19576:
        /* <DEDUP_REMOVED lines=16> */
.L_x_19604:
[----:B------:R-:W-:Y:S01]  /*0f60*/  PRMT R24, RZ, 0x7610, R24 ;  /* 0x00007610ff187816 */ /* 0x000fe20000000018 */
[----:B------:R-:W-:Y:S06]  /*0f70*/  BRA `(.L_x_19577) ;  /* 0x00000000000c7947 */ /* 0x000fec0003800000 */
.L_x_19601:
[----:B------:R0:W5:Y:S01]  /*0f80*/  LDG.E.U8 R24, desc[UR36][R6.64] ;  /* 0x0000002406187981 */ /* 0x000162000c1e1100 */
[----:B------:R-:W-:Y:S05]  /*0f90*/  BRA `(.L_x_19577) ;  /* 0x0000000000047947 */ /* 0x000fea0003800000 */
.L_x_19600:
[----:B------:R0:W5:Y:S02]  /*0fa0*/  LDG.E.U8 R24, desc[UR36][R6.64] ;  /* 0x0000002406187981 */ /* 0x000164000c1e1100 */
.L_x_19577:
[----:B------:R-:W1:Y:S02]  /*0fb0*/  S2R R17, SR_TID.X ;  /* 0x0000000000117919 */ /* 0x000e640000002100 */
[----:B-1----:R-:W-:-:S07]  /*0fc0*/  VIADD R17, R17, 0x80 ;  /* 0x0000008011117836 */ /* 0x002fce0000000000 */
.L_x_19571:
[----:B------:R-:W-:Y:S05]  /*0fd0*/  BSYNC B6 ;  /* 0x0000000000067941 */ /* 0x000fea0003800000 */
.L_x_19570:
        /* <DEDUP_REMOVED lines=23> */
.L_x_19610:
[----:B------:R0:W5:Y:S01]  /*1150*/  LDG.E.U8 R28, desc[UR36][R6.64] ;  /* 0x00000024061c7981 */ /* 0x000162000c1e1100 */
[----:B------:R-:W-:Y:S05]  /*1160*/  BRA `(.L_x_19612) ;  /* 0x0000000c00647947 */ /* 0x000fea0003800000 */
.L_x_19609:
        /* <DEDUP_REMOVED lines=8> */
.L_x_19614:
[----:B------:R4:W5:Y:S01]  /*11f0*/  LDG.E.U8 R28, desc[UR36][R6.64] ;  /* 0x00000024061c7981 */ /* 0x000962000c1e1100 */
[----:B------:R-:W-:Y:S05]  /*1200*/  BRA `(.L_x_19612) ;  /* 0x0000000c003c7947 */ /* 0x000fea0003800000 */
.L_x_19613:
[----:B------:R0:W5:Y:S01]  /*1210*/  LDG.E.U16 R28, desc[UR36][R6.64] ;  /* 0x00000024061c7981 */ /* 0x000162000c1e1500 */
[----:B------:R-:W-:Y:S05]  /*1220*/  BRA `(.L_x_19612) ;  /* 0x0000000c00347947 */ /* 0x000fea0003800000 */
.L_x_19608:
        /* <DEDUP_REMOVED lines=10> */
.L_x_19616:
[----:B------:R-:W2:Y:S02]  /*12d0*/  LDG.E.U16 R4, desc[UR36][R6.64] ;  /* 0x0000002406047981 */ /* 0x000ea4000c1e1500 */
[----:B--2---:R-:W-:-:S06]  /*12e0*/  HADD2.F32 R4, -RZ, R4.H0_H0 ;  /* 0x20000004ff047230 */ /* 0x004fcc0000004100 */
[----:B------:R-:W0:Y:S02]  /*12f0*/  F2I.S64.TRUNC R4, R4 ;  /* 0x0000000400047311 */ /* 0x000e24000020d900 */
[----:B0-----:R-:W-:Y:S01]  /*1300*/  PRMT R28, R4, 0x7610, R28 ;  /* 0x00007610041c7816 */ /* 0x001fe2000000001c */
[----:B------:R-:W-:Y:S06]  /*1310*/  BRA `(.L_x_19612) ;  /* 0x0000000800f87947 */ /* 0x000fec0003800000 */
.L_x_19615:
        /* <DEDUP_REMOVED lines=10> */
.L_x_19618:
[----:B------:R-:W2:Y:S02]  /*13c0*/  LDG.E.U16 R6, desc[UR36][R6.64] ;  /* 0x0000002406067981 */ /* 0x000ea4000c1e1500 */
[----:B--2---:R-:W-:-:S06]  /*13d0*/  HADD2.F32 R4, -RZ, R6.H0_H0 ;  /* 0x20000006ff047230 */ /* 0x004fcc0000004100 */
[----:B------:R-:W0:Y:S02]  /*13e0*/  F2I.S64.TRUNC R4, R4 ;  /* 0x0000000400047311 */ /* 0x000e24000020d900 */
[----:B0-----:R-:W-:Y:S01]  /*13f0*/  PRMT R28, R4, 0x7610, R28 ;  /* 0x00007610041c7816 */ /* 0x001fe2000000001c */
[----:B------:R-:W-:Y:S06]  /*1400*/  BRA `(.L_x_19612) ;  /* 0x0000000800bc7947 */ /* 0x000fec0003800000 */
.L_x_19617:
[----:B------:R-:W2:Y:S02]  /*1410*/  LDG.E.64 R4, desc[UR36][R6.64] ;  /* 0x0000002406047981 */ /* 0x000ea4000c1e1b00 */
[----:B--2---:R-:W0:Y:S02]  /*1420*/  F2I.S64.F64.TRUNC R4, R4 ;  /* 0x0000000400047311 */ /* 0x004e24000030d900 */
[----:B0-----:R-:W-:Y:S01]  /*1430*/  PRMT R28, R4, 0x7610, R28 ;  /* 0x00007610041c7816 */ /* 0x001fe2000000001c */
[----:B------:R-:W-:Y:S06]  /*1440*/  BRA `(.L_x_19612) ;  /* 0x0000000800ac7947 */ /* 0x000fec0003800000 */
.L_x_19607:
        /* <DEDUP_REMOVED lines=12> */
.L_x_19621:
[----:B------:R-:W2:Y:S02]  /*1510*/  LDG.E.64 R6, desc[UR36][R6.64] ;  /* 0x0000002406067981 */ /* 0x000ea4000c1e1b00 */
[----:B--2---:R-:W0:Y:S02]  /*1520*/  F2I.S64.F64.TRUNC R4, R6 ;  /* 0x0000000600047311 */ /* 0x004e24000030d900 */
[----:B0-----:R-:W-:Y:S01]  /*1530*/  PRMT R28, R4, 0x7610, R28 ;  /* 0x00007610041c7816 */ /* 0x001fe2000000001c */
[----:B------:R-:W-:Y:S06]  /*1540*/  BRA `(.L_x_19612) ;  /* 0x00000008006c7947 */ /* 0x000fec0003800000 */
.L_x_19620:
        /* <DEDUP_REMOVED lines=28> */
.L_x_19623:
        /* <DEDUP_REMOVED lines=15> */
.L_x_19622:
[----:B------:R-:W2:Y:S02]  /*1800*/  LDG.E.U16 R4, desc[UR36][R6.64] ;  /* 0x0000002406047981 */ /* 0x000ea4000c1e1500 */
[----:B--2---:R-:W-:-:S06]  /*1810*/  IMAD.U32 R4, R4, 0x10000, RZ ;  /* 0x0001000004047824 */ /* 0x004fcc00078e00ff */
[----:B------:R-:W0:Y:S02]  /*1820*/  F2I.S64.TRUNC R4, R4 ;  /* 0x0000000400047311 */ /* 0x000e24000020d900 */
[----:B0-----:R-:W-:Y:S01]  /*1830*/  PRMT R28, R4, 0x7610, R28 ;  /* 0x00007610041c7816 */ /* 0x001fe2000000001c */
[----:B------:R-:W-:Y:S06]  /*1840*/  BRA `(.L_x_19612) ;  /* 0x0000000400ac7947 */ /* 0x000fec0003800000 */
.L_x_19619:
        /* <DEDUP_REMOVED lines=10> */
.L_x_19626:
        /* <DEDUP_REMOVED lines=21> */
.L_x_19630:
[----:B------:R-:W-:Y:S05]  /*1a40*/  BSYNC B1 ;  /* 0x0000000000017941 */ /* 0x000fea0003800000 */
.L_x_19629:
[----:B------:R-:W-:Y:S01]  /*1a50*/  IMAD.SHL.U32 R3, R3, 0x100000, RZ ;  /* 0x0010000003037824 */ /* 0x000fe200078e00ff */
[----:B------:R-:W-:-:S04]  /*1a60*/  LEA R5, R0, 0x3b800000, 0x17 ;  /* 0x3b80000000057811 */ /* 0x000fc800078eb8ff */
[----:B------:R-:W-:-:S07]  /*1a70*/  LOP3.LUT R4, R5, R3, R6, 0xfe, !PT ;  /* 0x0000000305047212 */ /* 0x000fce00078efe06 */
.L_x_19628:
[----:B------:R-:W-:Y:S05]  /*1a80*/  BSYNC B0 ;  /* 0x0000000000007941 */ /* 0x000fea0003800000 */
.L_x_19627:
[----:B------:R-:W0:Y:S02]  /*1a90*/  F2I.S64.TRUNC R4, R4 ;  /* 0x0000000400047311 */ /* 0x000e24000020d900 */
[----:B0-----:R-:W-:Y:S01]  /*1aa0*/  PRMT R28, R4, 0x7610, R28 ;  /* 0x00007610041c7816 */ /* 0x001fe2000000001c */
[----:B------:R-:W-:Y:S06]  /*1ab0*/  BRA `(.L_x_19612) ;  /* 0x0000000400107947 */ /* 0x000fec0003800000 */
.L_x_19625:
        /* <DEDUP_REMOVED lines=21> */
.L_x_19634:
[----:B------:R-:W-:Y:S05]  /*1c10*/  BSYNC B1 ;  /* 0x0000000000017941 */ /* 0x000fea0003800000 */
.L_x_19633:
[----:B------:R-:W-:Y:S01]  /*1c20*/  IMAD.SHL.U32 R3, R3, 0x200000, RZ ;  /* 0x0020000003037824 */ /* 0x000fe200078e00ff */
[----:B------:R-:W-:-:S04]  /*1c30*/  LEA R5, R0, 0x37800000, 0x17 ;  /* 0x3780000000057811 */ /* 0x000fc800078eb8ff */
[----:B------:R-:W-:-:S07]  /*1c40*/  LOP3.LUT R4, R5, R3, R6, 0xfe, !PT ;  /* 0x0000000305047212 */ /* 0x000fce00078efe06 */
.L_x_19632:
[----:B------:R-:W-:Y:S05]  /*1c50*/  BSYNC B0 ;  /* 0x0000000000007941 */ /* 0x000fea0003800000 */
.L_x_19631:
[----:B------:R-:W0:Y:S02]  /*1c60*/  F2I.S64.TRUNC R4, R4 ;  /* 0x0000000400047311 */ /* 0x000e24000020d900 */
[----:B0-----:R-:W-:Y:S01]  /*1c70*/  PRMT R28, R4, 0x7610, R28 ;  /* 0x00007610041c7816 */ /* 0x001fe2000000001c */
[----:B------:R-:W-:Y:S06]  /*1c80*/  BRA `(.L_x_19612) ;  /* 0x00000000009c7947 */ /* 0x000fec0003800000 */
.L_x_19624:
        /* <DEDUP_REMOVED lines=14> */
.L_x_19638:
[----:B------:R-:W-:Y:S05]  /*1d70*/  BSYNC B0 ;  /* 0x0000000000007941 */ /* 0x000fea0003800000 */
.L_x_19637:
[----:B------:R-:W0:Y:S02]  /*1d80*/  F2I.S64.TRUNC R4, R4 ;  /* 0x0000000400047311 */ /* 0x000e24000020d900 */
[----:B0-----:R-:W-:Y:S01]  /*1d90*/  PRMT R28, R4, 0x7610, R28 ;  /* 0x00007610041c7816 */ /* 0x001fe2000000001c */
[----:B------:R-:W-:Y:S06]  /*1da0*/  BRA `(.L_x_19612) ;  /* 0x0000000000547947 */ /* 0x000fec0003800000 */
.L_x_19611:
        /* <DEDUP_REMOVED lines=16> */
.L_x_19639:
[----:B------:R-:W-:Y:S01]  /*1eb0*/  PRMT R28, RZ, 0x7610, R28 ;  /* 0x00007610ff1c7816 */ /* 0x000fe2000000001c */
[----:B------:R-:W-:Y:S06]  /*1ec0*/  BRA `(.L_x_19612) ;  /* 0x00000000000c7947 */ /* 0x000fec0003800000 */
.L_x_19636:
[----:B------:R1:W5:Y:S01]  /*1ed0*/  LDG.E.U8 R28, desc[UR36][R6.64] ;  /* 0x00000024061c7981 */ /* 0x000362000c1e1100 */
[----:B------:R-:W-:Y:S05]  /*1ee0*/  BRA `(.L_x_19612) ;  /* 0x0000000000047947 */ /* 0x000fea0003800000 */
.L_x_19635:
[----:B------:R0:W5:Y:S02]  /*1ef0*/  LDG.E.U8 R28, desc[UR36][R6.64] ;  /* 0x00000024061c7981 */ /* 0x000164000c1e1100 */
.L_x_19612:
[----:B------:R-:W-:-:S07]  /*1f00*/  VIADD R17, R17, 0x80 ;  /* 0x0000008011117836 */ /* 0x000fce0000000000 */
.L_x_19606:
[----:B------:R-:W-:Y:S05]  /*1f10*/  BSYNC B6 ;  /* 0x0000000000067941 */ /* 0x000fea0003800000 */
.L_x_19605:
        /* <DEDUP_REMOVED lines=25> */
.L_x_19645:
[----:B------:R0:W5:Y:S01]  /*20b0*/  LDG.E.U8 R26, desc[UR36][R6.64] ;  /* 0x00000024061a7981 */ /* 0x000162000c1e1100 */
[----:B------:R-:W-:Y:S05]  /*20c0*/  BRA `(.L_x_19647) ;  /* 0x0000000c00647947 */ /* 0x000fea0003800000 */
.L_x_19644:
        /* <DEDUP_REMOVED lines=8> */
.L_x_19649:
[----:B------:R3:W5:Y:S01]  /*2150*/  LDG.E.U8 R26, desc[UR36][R6.64] ;  /* 0x00000024061a7981 */ /* 0x000762000c1e1100 */
[----:B------:R-:W-:Y:S05]  /*2160*/  BRA `(.L_x_19647) ;  /* 0x0000000c003c7947 */ /* 0x000fea0003800000 */
.L_x_19648:
[----:B------:R0:W5:Y:S01]  /*2170*/  LDG.E.U16 R26, desc[UR36][R6.64] ;  /* 0x00000024061a7981 */ /* 0x000162000c1e1500 */
[----:B------:R-:W-:Y:S05]  /*2180*/  BRA `(.L_x_19647) ;  /* 0x0000000c00347947 */ /* 0x000fea0003800000 */
.L_x_19643:
        /* <DEDUP_REMOVED lines=10> */
.L_x_19651:
[----:B------:R-:W2:Y:S02]  /*2230*/  LDG.E.U16 R4, desc[UR36][R6.64] ;  /* 0x0000002406047981 */ /* 0x000ea4000c1e1500 */
[----:B--2---:R-:W-:-:S06]  /*2240*/  HADD2.F32 R4, -RZ, R4.H0_H0 ;  /* 0x20000004ff047230 */ /* 0x004fcc0000004100 */
[----:B------:R-:W0:Y:S02]  /*2250*/  F2I.S64.TRUNC R4, R4 ;  /* 0x0000000400047311 */ /* 0x000e24000020d900 */
[----:B0-----:R-:W-:Y:S01]  /*2260*/  PRMT R26, R4, 0x7610, R26 ;  /* 0x00007610041a7816 */ /* 0x001fe2000000001a */
[----:B------:R-:W-:Y:S06]  /*2270*/  BRA `(.L_x_19647) ;  /* 0x0000000800f87947 */ /* 0x000fec0003800000 */
.L_x_19650:
        /* <DEDUP_REMOVED lines=10> */
.L_x_19653:
[----:B------:R-:W2:Y:S02]  /*2320*/  LDG.E.U16 R6, desc[UR36][R6.64] ;  /* 0x0000002406067981 */ /* 0x000ea4000c1e1500 */
[----:B--2---:R-:W-:-:S06]  /*2330*/  HADD2.F32 R4, -RZ, R6.H0_H0 ;  /* 0x20000006ff047230 */ /* 0x004fcc0000004100 */
[----:B------:R-:W0:Y:S02]  /*2340*/  F2I.S64.TRUNC R4, R4 ;  /* 0x0000000400047311 */ /* 0x000e24000020d900 */
[----:B0-----:R-:W-:Y:S01]  /*2350*/  PRMT R26, R4, 0x7610, R26 ;  /* 0x00007610041a7816 */ /* 0x001fe2000000001a */
[----:B------:R-:W-:Y:S06]  /*2360*/  BRA `(.L_x_19647) ;  /* 0x0000000800bc7947 */ /* 0x000fec0003800000 */
.L_x_19652:
[----:B------:R-:W2:Y:S02]  /*2370*/  LDG.E.64 R4, desc[UR36][R6.64] ;  /* 0x0000002406047981 */ /* 0x000ea4000c1e1b00 */
[----:B--2---:R-:W0:Y:S02]  /*2380*/  F2I.S64.F64.TRUNC R4, R4 ;  /* 0x0000000400047311 */ /* 0x004e24000030d900 */
[----:B0-----:R-:W-:Y:S01]  /*2390*/  PRMT R26, R4, 0x7610, R26 ;  /* 0x00007610041a7816 */ /* 0x001fe2000000001a */
[----:B------:R-:W-:Y:S06]  /*23a0*/  BRA `(.L_x_19647) ;  /* 0x0000000800ac7947 */ /* 0x000fec0003800000 */
.L_x_19642:
        /* <DEDUP_REMOVED lines=12> */
.L_x_19656:
[----:B------:R-:W2:Y:S02]  /*2470*/  LDG.E.64 R6, desc[UR36][R6.64] ;  /* 0x0000002406067981 */ /* 0x000ea4000c1e1b00 */
[----:B--2---:R-:W0:Y:S02]  /*2480*/  F2I.S64.F64.TRUNC R4, R6 ;  /* 0x0000000600047311 */ /* 0x004e24000030d900 */
[----:B0-----:R-:W-:Y:S01]  /*2490*/  PRMT R26, R4, 0x7610, R26 ;  /* 0x00007610041a7816 */ /* 0x001fe2000000001a */
[----:B------:R-:W-:Y:S06]  /*24a0*/  BRA `(.L_x_19647) ;  /* 0x00000008006c7947 */ /* 0x000fec0003800000 */
.L_x_19655:
        /* <DEDUP_REMOVED lines=28> */
.L_x_19658:
        /* <DEDUP_REMOVED lines=15> */
.L_x_19657:
[----:B------:R-:W2:Y:S02]  /*2760*/  LDG.E.U16 R4, desc[UR36][R6.64] ;  /* 0x0000002406047981 */ /* 0x000ea4000c1e1500 */
[----:B--2---:R-:W-:-:S06]  /*2770*/  IMAD.U32 R4, R4, 0x10000, RZ ;  /* 0x0001000004047824 */ /* 0x004fcc00078e00ff */
[----:B------:R-:W0:Y:S02]  /*2780*/  F2I.S64.TRUNC R4, R4 ;  /* 0x0000000400047311 */ /* 0x000e24000020d900 */
[----:B0-----:R-:W-:Y:S01]  /*2790*/  PRMT R26, R4, 0x7610, R26 ;  /* 0x00007610041a7816 */ /* 0x001fe2000000001a */
[----:B------:R-:W-:Y:S06]  /*27a0*/  BRA `(.L_x_19647) ;  /* 0x0000000400ac7947 */ /* 0x000fec0003800000 */
.L_x_19654:
        /* <DEDUP_REMOVED lines=10> */
.L_x_19661:
        /* <DEDUP_REMOVED lines=21> */
.L_x_19665:
[----:B------:R-:W-:Y:S05]  /*29a0*/  BSYNC B1 ;  /* 0x0000000000017941 */ /* 0x000fea0003800000 */
.L_x_19664:
[----:B------:R-:W-:Y:S01]  /*29b0*/  IMAD.SHL.U32 R3, R3, 0x100000, RZ ;  /* 0x0010000003037824 */ /* 0x000fe200078e00ff */
[----:B------:R-:W-:-:S04]  /*29c0*/  LEA R5, R0, 0x3b800000, 0x17 ;  /* 0x3b80000000057811 */ /* 0x000fc800078eb8ff */
[----:B------:R-:W-:-:S07]  /*29d0*/  LOP3.LUT R4, R5, R3, R6, 0xfe, !PT ;  /* 0x0000000305047212 */ /* 0x000fce00078efe06 */
.L_x_19663:
[----:B------:R-:W-:Y:S05]  /*29e0*/  BSYNC B0 ;  /* 0x0000000000007941 */ /* 0x000fea0003800000 */
.L_x_19662:
[----:B------:R-:W0:Y:S02]  /*29f0*/  F2I.S64.TRUNC R4, R4 ;  /* 0x0000000400047311 */ /* 0x000e24000020d900 */
[----:B0-----:R-:W-:Y:S01]  /*2a00*/  PRMT R26, R4, 0x7610, R26 ;  /* 0x00007610041a7816 */ /* 0x001fe2000000001a */
[----:B------:R-:W-:Y:S06]  /*2a10*/  BRA `(.L_x_19647) ;  /* 0x0000000400107947 */ /* 0x000fec0003800000 */
.L_x_19660:
        /* <DEDUP_REMOVED lines=21> */
.L_x_19669:
[----:B------:R-:W-:Y:S05]  /*2b70*/  BSYNC B1 ;  /* 0x0000000000017941 */ /* 0x000fea0003800000 */
.L_x_19668:
[----:B------:R-:W-:Y:S01]  /*2b80*/  IMAD.SHL.U32 R3, R3, 0x200000, RZ ;  /* 0x0020000003037824 */ /* 0x000fe200078e00ff */
[----:B------:R-:W-:-:S04]  /*2b90*/  LEA R5, R0, 0x37800000, 0x17 ;  /* 0x3780000000057811 */ /* 0x000fc800078eb8ff */
[----:B------:R-:W-:-:S07]  /*2ba0*/  LOP3.LUT R4, R5, R3, R6, 0xfe, !PT ;  /* 0x0000000305047212 */ /* 0x000fce00078efe06 */
.L_x_19667:
[----:B------:R-:W-:Y:S05]  /*2bb0*/  BSYNC B0 ;  /* 0x0000000000007941 */ /* 0x000fea0003800000 */
.L_x_19666:
[----:B------:R-:W0:Y:S02]  /*2bc0*/  F2I.S64.TRUNC R4, R4 ;  /* 0x0000000400047311 */ /* 0x000e24000020d900 */
[----:B0-----:R-:W-:Y:S01]  /*2bd0*/  PRMT R26, R4, 0x7610, R26 ;  /* 0x00007610041a7816 */ /* 0x001fe2000000001a */
[----:B------:R-:W-:Y:S06]  /*2be0*/  BRA `(.L_x_19647) ;  /* 0x00000000009c7947 */ /* 0x000fec0003800000 */
.L_x_19659:
        /* <DEDUP_REMOVED lines=14> */
.L_x_19673:
[----:B------:R-:W-:Y:S05]  /*2cd0*/  BSYNC B0 ;  /* 0x0000000000007941 */ /* 0x000fea0003800000 */
.L_x_19672:
[----:B------:R-:W0:Y:S02]  /*2ce0*/  F2I.S64.TRUNC R4, R4 ;  /* 0x0000000400047311 */ /* 0x000e24000020d900 */
[----:B0-----:R-:W-:Y:S01]  /*2cf0*/  PRMT R26, R4, 0x7610, R26 ;  /* 0x00007610041a7816 */ /* 0x001fe2000000001a */
[----:B------:R-:W-:Y:S06]  /*2d00*/  BRA `(.L_x_19647) ;  /* 0x0000000000547947 */ /* 0x000fec0003800000 */
.L_x_19646:
        /* <DEDUP_REMOVED lines=16> */
.L_x_19674:
[----:B------:R-:W-:Y:S01]  /*2e10*/  PRMT R26, RZ, 0x7610, R26 ;  /* 0x00007610ff1a7816 */ /* 0x000fe2000000001a */
[----:B------:R-:W-:Y:S06]  /*2e20*/  BRA `(.L_x_19647) ;  /* 0x00000000000c7947 */ /* 0x000fec0003800000 */
.L_x_19671:
[----:B------:R2:W5:Y:S01]  /*2e30*/  LDG.E.U8 R26, desc[UR36][R6.64] ;  /* 0x00000024061a7981 */ /* 0x000562000c1e1100 */
[----:B------:R-:W-:Y:S05]  /*2e40*/  BRA `(.L_x_19647) ;  /* 0x0000000000047947 */ /* 0x000fea0003800000 */
.L_x_19670:
[----:B------:R1:W5:Y:S02]  /*2e50*/  LDG.E.U8 R26, desc[UR36][R6.64] ;  /* 0x00000024061a7981 */ /* 0x000364000c1e1100 */
.L_x_19647:
[----:B------:R-:W-:-:S07]  /*2e60*/  VIADD R17, R17, 0x80 ;  /* 0x0000008011117836 */ /* 0x000fce0000000000 */
.L_x_19641:
[----:B------:R-:W-:Y:S05]  /*2e70*/  BSYNC B6 ;  /* 0x0000000000067941 */ /* 0x000fea0003800000 */
.L_x_19640:
        /* <DEDUP_REMOVED lines=23> */
.L_x_19680:
[----:B------:R0:W5:Y:S01]  /*2ff0*/  LDG.E.U8 R25, desc[UR36][R6.64] ;  /* 0x0000002406197981 */ /* 0x000162000c1e1100 */
[----:B------:R-:W-:Y:S05]  /*3000*/  BRA `(.L_x_19676) ;  /* 0x0000000c00607947 */ /* 0x000fea0003800000 */
.L_x_19679:
        /* <DEDUP_REMOVED lines=8> */
.L_x_19683:
[----:B------:R0:W5:Y:S01]  /*3090*/  LDG.E.U8 R25, desc[UR36][R6.64] ;  /* 0x0000002406197981 */ /* 0x000162000c1e1100 */
[----:B------:R-:W-:Y:S05]  /*30a0*/  BRA `(.L_x_19676) ;  /* 0x0000000c00387947 */ /* 0x000fea0003800000 */
.L_x_19682:
[----:B------:R0:W5:Y:S01]  /*30b0*/  LDG.E.U16 R25, desc[UR36][R6.64] ;  /* 0x0000002406197981 */ /* 0x000162000c1e1500 */
[----:B------:R-:W-:Y:S05]  /*30c0*/  BRA `(.L_x_19676) ;  /* 0x0000000c00307947 */ /* 0x000fea0003800000 */
.L_x_19678:
        /* <DEDUP_REMOVED lines=10> */
.L_x_19685:
[----:B------:R-:W2:Y:S02]  /*3170*/  LDG.E.U16 R4, desc[UR36][R6.64] ;  /* 0x0000002406047981 */ /* 0x000ea4000c1e1500 */
[----:B--2---:R-:W-:-:S06]  /*3180*/  HADD2.F32 R4, -RZ, R4.H0_H0 ;  /* 0x20000004ff047230 */ /* 0x004fcc0000004100 */
[----:B------:R-:W0:Y:S02]  /*3190*/  F2I.S64.TRUNC R4, R4 ;  /* 0x0000000400047311 */ /* 0x000e24000020d900 */
[----:B0-----:R-:W-:Y:S01]  /*31a0*/  PRMT R25, R4, 0x7610, R25 ;  /* 0x0000761004197816 */ /* 0x001fe20000000019 */
[----:B------:R-:W-:Y:S06]  /*31b0*/  BRA `(.L_x_19676) ;  /* 0x0000000800f47947 */ /* 0x000fec0003800000 */
.L_x_19684:
        /* <DEDUP_REMOVED lines=10> */
.L_x_19687:
[----:B------:R-:W2:Y:S02]  /*3260*/  LDG.E.U16 R6, desc[UR36][R6.64] ;  /* 0x0000002406067981 */ /* 0x000ea4000c1e1500 */
[----:B--2---:R-:W-:-:S06]  /*3270*/  HADD2.F32 R4, -RZ, R6.H0_H0 ;  /* 0x20000006ff047230 */ /* 0x004fcc0000004100 */
[----:B------:R-:W0:Y:S02]  /*3280*/  F2I.S64.TRUNC R4, R4 ;  /* 0x0000000400047311 */ /* 0x000e24000020d900 */
[----:B0-----:R-:W-:Y:S01]  /*3290*/  PRMT R25, R4, 0x7610, R25 ;  /* 0x0000761004197816 */ /* 0x001fe20000000019 */
[----:B------:R-:W-:Y:S06]  /*32a0*/  BRA `(.L_x_19676) ;  /* 0x0000000800b87947 */ /* 0x000fec0003800000 */
.L_x_19686:
[----:B------:R-:W2:Y:S02]  /*32b0*/  LDG.E.64 R4, desc[UR36][R6.64] ;  /* 0x0000002406047981 */ /* 0x000ea4000c1e1b00 */
[----:B--2---:R-:W0:Y:S02]  /*32c0*/  F2I.S64.F64.TRUNC R4, R4 ;  /* 0x0000000400047311 */ /* 0x004e24000030d900 */
[----:B0-----:R-:W-:Y:S01]  /*32d0*/  PRMT R25, R4, 0x7610, R25 ;  /* 0x0000761004197816 */ /* 0x001fe20000000019 */
[----:B------:R-:W-:Y:S06]  /*32e0*/  BRA `(.L_x_19676) ;  /* 0x0000000800a87947 */ /* 0x000fec0003800000 */
.L_x_19677:
        /* <DEDUP_REMOVED lines=12> */
.L_x_19690:
[----:B------:R-:W2:Y:S02]  /*33b0*/  LDG.E.64 R6, desc[UR36][R6.64] ;  /* 0x0000002406067981 */ /* 0x000ea4000c1e1b00 */
[----:B--2---:R-:W0:Y:S02]  /*33c0*/  F2I.S64.F64.TRUNC R4, R6 ;  /* 0x0000000600047311 */ /* 0x004e24000030d900 */
[----:B0-----:R-:W-:Y:S01]  /*33d0*/  PRMT R25, R4, 0x7610, R25 ;  /* 0x0000761004197816 */ /* 0x001fe20000000019 */
[----:B------:R-:W-:Y:S06]  /*33e0*/  BRA `(.L_x_19676) ;  /* 0x0000000800687947 */ /* 0x000fec0003800000 */
.L_x_19689:
        /* <DEDUP_REMOVED lines=28> */
.L_x_19692:
        /* <DEDUP_REMOVED lines=15> */
.L_x_19691:
[----:B------:R-:W2:Y:S02]  /*36a0*/  LDG.E.U16 R4, desc[UR36][R6.64] ;  /* 0x0000002406047981 */ /* 0x000ea4000c1e1500 */
[----:B--2---:R-:W-:-:S06]  /*36b0*/  IMAD.U32 R4, R4, 0x10000, RZ ;  /* 0x0001000004047824 */ /* 0x004fcc00078e00ff */
[----:B------:R-:W0:Y:S02]  /*36c0*/  F2I.S64.TRUNC R4, R4 ;  /* 0x0000000400047311 */ /* 0x000e24000020d900 */
[----:B0-----:R-:W-:Y:S01]  /*36d0*/  PRMT R25, R4, 0x7610, R25 ;  /* 0x0000761004197816 */ /* 0x001fe20000000019 */
[----:B------:R-:W-:Y:S06]  /*36e0*/  BRA `(.L_x_19676) ;  /* 0x0000000400a87947 */ /* 0x000fec0003800000 */
.L_x_19688:
        /* <DEDUP_REMOVED lines=10> */
.L_x_19695:
        /* <DEDUP_REMOVED lines=21> */
.L_x_19699:
[----:B------:R-:W-:Y:S05]  /*38e0*/  BSYNC B1 ;  /* 0x0000000000017941 */ /* 0x000fea0003800000 */
.L_x_19698:
[----:B------:R-:W-:Y:S01]  /*38f0*/  IMAD.SHL.U32 R3, R3, 0x100000, RZ ;  /* 0x0010000003037824 */ /* 0x000fe200078e00ff */
[----:B------:R-:W-:-:S04]  /*3900*/  LEA R5, R0, 0x3b800000, 0x17 ;  /* 0x3b80000000057811 */ /* 0x000fc800078eb8ff */
[----:B------:R-:W-:-:S07]  /*3910*/  LOP3.LUT R4, R5, R3, R6, 0xfe, !PT ;  /* 0x0000000305047212 */ /* 0x000fce00078efe06 */
.L_x_19697:
[----:B------:R-:W-:Y:S05]  /*3920*/  BSYNC B0 ;  /* 0x0000000000007941 */ /* 0x000fea0003800000 */
.L_x_19696:
[----:B------:R-:W0:Y:S02]  /*3930*/  F2I.S64.TRUNC R4, R4 ;  /* 0x0000000400047311 */ /* 0x000e24000020d900 */
[----:B0-----:R-:W-:Y:S01]  /*3940*/  PRMT R25, R4, 0x7610, R25 ;  /* 0x0000761004197816 */ /* 0x001fe20000000019 */
[----:B------:R-:W-:Y:S06]  /*3950*/  BRA `(.L_x_19676) ;  /* 0x00000004000c7947 */ /* 0x000fec0003800000 */
.L_x_19694:
        /* <DEDUP_REMOVED lines=21> */
.L_x_19703:
[----:B------:R-:W-:Y:S05]  /*3ab0*/  BSYNC B1 ;  /* 0x0000000000017941 */ /* 0x000fea0003800000 */
.L_x_19702:
[----:B------:R-:W-:Y:S01]  /*3ac0*/  IMAD.SHL.U32 R3, R3, 0x200000, RZ ;  /* 0x0020000003037824 */ /* 0x000fe200078e00ff */
[----:B------:R-:W-:-:S04]  /*3ad0*/  LEA R5, R0, 0x37800000, 0x17 ;  /* 0x3780000000057811 */ /* 0x000fc800078eb8ff */
[----:B------:R-:W-:-:S07]  /*3ae0*/  LOP3.LUT R4, R5, R3, R6, 0xfe, !PT ;  /* 0x0000000305047212 */ /* 0x000fce00078efe06 */
.L_x_19701:
[----:B------:R-:W-:Y:S05]  /*3af0*/  BSYNC B0 ;  /* 0x0000000000007941 */ /* 0x000fea0003800000 */
.L_x_19700:
[----:B------:R-:W0:Y:S02]  /*3b00*/  F2I.S64.TRUNC R4, R4 ;  /* 0x0000000400047311 */ /* 0x000e24000020d900 */
[----:B0-----:R-:W-:Y:S01]  /*3b10*/  PRMT R25, R4, 0x7610, R25 ;  /* 0x0000761004197816 */ /* 0x001fe20000000019 */
[----:B------:R-:W-:Y:S06]  /*3b20*/  BRA `(.L_x_19676) ;  /* 0x0000000000987947 */ /* 0x000fec0003800000 */
.L_x_19693:
        /* <DEDUP_REMOVED lines=14> */
.L_x_19707:
[----:B------:R-:W-:Y:S05]  /*3c10*/  BSYNC B0 ;  /* 0x0000000000007941 */ /* 0x000fea0003800000 */
.L_x_19706:
[----:B------:R-:W0:Y:S02]  /*3c20*/  F2I.S64.TRUNC R4, R4 ;  /* 0x0000000400047311 */ /* 0x000e24000020d900 */
[----:B0-----:R-:W-:Y:S01]  /*3c30*/  PRMT R25, R4, 0x7610, R25 ;  /* 0x0000761004197816 */ /* 0x001fe20000000019 */
[----:B------:R-:W-:Y:S06]  /*3c40*/  BRA `(.L_x_19676) ;  /* 0x0000000000507947 */ /* 0x000fec0003800000 */
.L_x_19681:
        /* <DEDUP_REMOVED lines=16> */
.L_x_19708:
[----:B------:R-:W-:Y:S05]  /*3d50*/  BRA `(.L_x_19676) ;  /* 0x00000000000c7947 */ /* 0x000fea0003800000 */
.L_x_19705:
[----:B------:R0:W5:Y:S01]  /*3d60*/  LDG.E.U8 R25, desc[UR36][R6.64] ;  /* 0x0000002406197981 */ /* 0x000162000c1e1100 */
[----:B------:R-:W-:Y:S05]  /*3d70*/  BRA `(.L_x_19676) ;  /* 0x0000000000047947 */ /* 0x000fea0003800000 */
.L_x_19704:
[----:B------:R0:W5:Y:S02]  /*3d80*/  LDG.E.U8 R25, desc[UR36][R6.64] ;  /* 0x0000002406197981 */ /* 0x000164000c1e1100 */
.L_x_19676:
[----:B------:R-:W-:Y:S05]  /*3d90*/  BSYNC B6 ;  /* 0x0000000000067941 */ /* 0x000fea0003800000 */
.L_x_19675:
        /* <DEDUP_REMOVED lines=13> */
[-C--:B------:R-:W-:Y:S02]  /*3e70*/  SHF.L.U32 R24, R24, R27.reuse, RZ ;  /* 0x0000001b18187219 */ /* 0x080fe400000006ff */
[-C--:B------:R-:W-:Y:S02]  /*3e80*/  SHF.L.U32 R28, R28, R27.reuse, RZ ;  /* 0x0000001b1c1c7219 */ /* 0x080fe400000006ff */
[----:B------:R-:W-:-:S02]  /*3e90*/  SHF.L.U32 R26, R26, R27, RZ ;  /* 0x0000001b1a1a7219 */ /* 0x000fc400000006ff */
[----:B------:R-:W-:Y:S02]  /*3ea0*/  PRMT R5, R24, 0x7610, R5 ;  /* 0x0000761018057816 */ /* 0x000fe40000000005 */
[----:B------:R-:W-:Y:S02]  /*3eb0*/  PRMT R23, R28, 0x7610, R23 ;  /* 0x000076101c177816 */ /* 0x000fe40000000017 */
[----:B------:R-:W-:Y:S01]  /*3ec0*/  PRMT R22, R26, 0x7610, R22 ;  /* 0x000076101a167816 */ /* 0x000fe20000000016 */
[----:B0-----:R-:W-:-:S05]  /*3ed0*/  VIADD R3, R3, 0x180 ;  /* 0x0000018003037836 */ /* 0x001fca0000000000 */
[----:B------:R-:W-:-:S13]  /*3ee0*/  ISETP.GE.AND P0, PT, R3, R2, PT ;  /* 0x000000020300720c */ /* 0x000fda0003f06270 */
[----:B------:R-:W-:-:S04]  /*3ef0*/  @!P0 LOP3.LUT R0, R25, 0xff, RZ, 0xc0, !PT ;  /* 0x000000ff19008812 */ /* 0x000fc800078ec0ff */
[----:B------:R-:W-:-:S04]  /*3f00*/  @!P0 SHF.L.U32 R0, R0, R27, RZ ;  /* 0x0000001b00008219 */ /* 0x000fc800000006ff */
[----:B------:R-:W-:-:S07]  /*3f10*/  @!P0 PRMT R19, R0, 0x7610, R19 ;  /* 0x0000761000138816 */ /* 0x000fce0000000013 */
.L_x_19709:
        /* <DEDUP_REMOVED lines=22> */
.L_x_19715:
[----:B------:R0:W-:Y:S01]  /*4080*/  STG.E.U8 desc[UR36][R8.64], R5 ;  /* 0x0000000508007986 */ /* 0x0001e2000c101124 */
[----:B------:R-:W-:Y:S05]  /*4090*/  BRA `(.L_x_19717) ;  /* 0x0000000c00987947 */ /* 0x000fea0003800000 */
.L_x_19714:
        /* <DEDUP_REMOVED lines=10> */
.L_x_19719:
[----:B------:R-:W-:-:S05]  /*4140*/  LOP3.LUT R5, R5, 0xff, RZ, 0xc0, !PT ;  /* 0x000000ff05057812 */ /* 0x000fca00078ec0ff */
[----:B------:R0:W-:Y:S01]  /*4150*/  STG.E desc[UR36][R8.64], R5 ;  /* 0x0000000508007986 */ /* 0x0001e2000c101924 */
[----:B------:R-:W-:Y:S05]  /*4160*/  BRA `(.L_x_19717) ;  /* 0x0000000c00647947 */ /* 0x000fea0003800000 */
.L_x_19718:
[----:B------:R-:W-:-:S05]  /*4170*/  LOP3.LUT R5, R5, 0xff, RZ, 0xc0, !PT ;  /* 0x000000ff05057812 */ /* 0x000fca00078ec0ff */
[----:B------:R2:W-:Y:S01]  /*4180*/  STG.E.U16 desc[UR36][R8.64], R5 ;  /* 0x0000000508007986 */ /* 0x0005e2000c101524 */
[----:B------:R-:W-:Y:S05]  /*4190*/  BRA `(.L_x_19717) ;  /* 0x0000000c00587947 */ /* 0x000fea0003800000 */
.L_x_19713:
        /* <DEDUP_REMOVED lines=10> */
.L_x_19721:
[----:B------:R-:W-:-:S04]  /*4240*/  LOP3.LUT R5, R5, 0xff, RZ, 0xc0, !PT ;  /* 0x000000ff05057812 */ /* 0x000fc800078ec0ff */
[----:B------:R-:W0:Y:S02]  /*4250*/  I2F.U16 R0, R5 ;  /* 0x0000000500007306 */ /* 0x000e240000101000 */
[----:B0-----:R-:W-:-:S05]  /*4260*/  F2FP.F16.F32.PACK_AB R0, RZ, R0 ;  /* 0x00000000ff00723e */ /* 0x001fca00000000ff */
[----:B------:R0:W-:Y:S01]  /*4270*/  STG.E.U16 desc[UR36][R8.64], R0 ;  /* 0x0000000008007986 */ /* 0x0001e2000c101524 */
[----:B------:R-:W-:Y:S05]  /*4280*/  BRA `(.L_x_19717) ;  /* 0x0000000c001c7947 */ /* 0x000fea0003800000 */
.L_x_19720:
        /* <DEDUP_REMOVED lines=11> */
.L_x_19723:
[----:B------:R-:W-:-:S06]  /*4340*/  LOP3.LUT R5, R5, 0xff, RZ, 0xc0, !PT ;  /* 0x000000ff05057812 */ /* 0x000fcc00078ec0ff */
[----:B------:R-:W0:Y:S02]  /*4350*/  I2F.U16 R5, R5 ;  /* 0x0000000500057306 */ /* 0x000e240000101000 */
[----:B0-----:R-:W-:-:S04]  /*4360*/  F2FP.F16.F32.PACK_AB R3, RZ, R5 ;  /* 0x00000005ff03723e */ /* 0x001fc800000000ff */
[----:B------:R-:W-:-:S05]  /*4370*/  PRMT R3, R3, 0x5410, RZ ;  /* 0x0000541003037816 */ /* 0x000fca00000000ff */
[----:B------:R0:W-:Y:S01]  /*4380*/  STG.E desc[UR36][R8.64], R3 ;  /* 0x0000000308007986 */ /* 0x0001e2000c101924 */
[----:B------:R-:W-:Y:S05]  /*4390*/  BRA `(.L_x_19717) ;  /* 0x0000000800d87947 */ /* 0x000fea0003800000 */
.L_x_19722:
[----:B------:R-:W-:-:S06]  /*43a0*/  LOP3.LUT R5, R5, 0xff, RZ, 0xc0, !PT ;  /* 0x000000ff05057812 */ /* 0x000fcc00078ec0ff */
[----:B------:R-:W0:Y:S02]  /*43b0*/  I2F.F64.U16 R4, R5 ;  /* 0x0000000500047312 */ /* 0x000e240000101800 */
[----:B0-----:R0:W-:Y:S01]  /*43c0*/  STG.E.64 desc[UR36][R8.64], R4 ;  /* 0x0000000408007986 */ /* 0x0011e2000c101b24 */
[----:B------:R-:W-:Y:S05]  /*43d0*/  BRA `(.L_x_19717) ;  /* 0x0000000800c87947 */ /* 0x000fea0003800000 */
.L_x_19712:
        /* <DEDUP_REMOVED lines=12> */
.L_x_19726:
[----:B------:R-:W-:Y:S02]  /*44a0*/  LOP3.LUT R5, R5, 0xff, RZ, 0xc0, !PT ;  /* 0x000000ff05057812 */ /* 0x000fe400078ec0ff */
[----:B---34-:R-:W-:-:S04]  /*44b0*/  CS2R R6, SRZ ;  /* 0x0000000000067805 */ /* 0x018fc8000001ff00 */
[----:B------:R-:W0:Y:S02]  /*44c0*/  I2F.F64.U16 R4, R5 ;  /* 0x0000000500047312 */ /* 0x000e240000101800 */
[----:B0-----:R0:W-:Y:S01]  /*44d0*/  STG.E.128 desc[UR36][R8.64], R4 ;  /* 0x0000000408007986 */ /* 0x0011e2000c101d24 */
[----:B------:R-:W-:Y:S05]  /*44e0*/  BRA `(.L_x_19717) ;  /* 0x0000000800847947 */ /* 0x000fea0003800000 */
.L_x_19725:
        /* <DEDUP_REMOVED lines=22> */
.L_x_19730:
[----:B------:R-:W-:Y:S05]  /*4650*/  BSYNC B0 ;  /* 0x0000000000007941 */ /* 0x000fea0003800000 */
.L_x_19729:
[----:B------:R-:W-:-:S05]  /*4660*/  LOP3.LUT R5, R0, R5, RZ, 0xfc, !PT ;  /* 0x0000000500057212 */ /* 0x000fca00078efcff */
[----:B------:R0:W-:Y:S01]  /*4670*/  STG.E.U8 desc[UR36][R8.64], R5 ;  /* 0x0000000508007986 */ /* 0x0001e2000c101124 */
[----:B------:R-:W-:Y:S05]  /*4680*/  BRA `(.L_x_19717) ;  /* 0x00000008001c7947 */ /* 0x000fea0003800000 */
.L_x_19728:
        /* <DEDUP_REMOVED lines=14> */
.L_x_19732:
[----:B------:R-:W-:Y:S01]  /*4770*/  IMAD.MOV.U32 R0, RZ, RZ, 0x7f ;  /* 0x0000007fff007424 */ /* 0x000fe200078e00ff */
[----:B------:R-:W-:-:S04]  /*4780*/  ISETP.GT.U32.AND P0, PT, R3, 0x7f800000, PT ;  /* 0x7f8000000300780c */ /* 0x000fc80003f04070 */
[----:B------:R-:W-:-:S09]  /*4790*/  SEL R0, R0, 0x7c, P0 ;  /* 0x0000007c00007807 */ /* 0x000fd20000000000 */
.L_x_19733:
[----:B------:R-:W-:Y:S05]  /*47a0*/  BSYNC B0 ;  /* 0x0000000000007941 */ /* 0x000fea0003800000 */
.L_x_19731:
[----:B------:R-:W-:-:S04]  /*47b0*/  LOP3.LUT R3, R5, 0x80000000, RZ, 0xc0, !PT ;  /* 0x8000000005037812 */ /* 0x000fc800078ec0ff */
[----:B------:R-:W-:-:S04]  /*47c0*/  SHF.R.U32.HI R3, RZ, 0x18, R3 ;  /* 0x00000018ff037819 */ /* 0x000fc80000011603 */
[----:B------:R-:W-:-:S05]  /*47d0*/  LOP3.LUT R3, R0, R3, RZ, 0xfc, !PT ;  /* 0x0000000300037212 */ /* 0x000fca00078efcff */
[----:B------:R0:W-:Y:S01]  /*47e0*/  STG.E.U8 desc[UR36][R8.64], R3 ;  /* 0x0000000308007986 */ /* 0x0001e2000c101124 */
[----:B------:R-:W-:Y:S05]  /*47f0*/  BRA `(.L_x_19717) ;  /* 0x0000000400c07947 */ /* 0x000fea0003800000 */
.L_x_19727:
[----:B------:R-:W-:-:S04]  /*4800*/  LOP3.LUT R5, R5, 0xff, RZ, 0xc0, !PT ;  /* 0x000000ff05057812 */ /* 0x000fc800078ec0ff */
[----:B------:R-:W0:Y:S02]  /*4810*/  I2F.U16 R0, R5 ;  /* 0x0000000500007306 */ /* 0x000e240000101000 */
[----:B0-----:R-:W-:-:S05]  /*4820*/  F2FP.BF16.F32.PACK_AB R0, RZ, R0 ;  /* 0x00000000ff00723e */ /* 0x001fca00000010ff */
[----:B------:R0:W-:Y:S01]  /*4830*/  STG.E.U16 desc[UR36][R8.64], R0 ;  /* 0x0000000008007986 */ /* 0x0001e2000c101524 */
[----:B------:R-:W-:Y:S05]  /*4840*/  BRA `(.L_x_19717) ;  /* 0x0000000400ac7947 */ /* 0x000fea0003800000 */
.L_x_19724:
        /* <DEDUP_REMOVED lines=11> */
.L_x_19736:
        /* <DEDUP_REMOVED lines=18> */
.L_x_19739:
[----:B------:R-:W-:-:S04]  /*4a20*/  LOP3.LUT R3, R5, 0x80000000, RZ, 0xc0, !PT ;  /* 0x8000000005037812 */ /* 0x000fc800078ec0ff */
[----:B------:R-:W-:-:S04]  /*4a30*/  SHF.R.U32.HI R3, RZ, 0x18, R3 ;  /* 0x00000018ff037819 */ /* 0x000fc80000011603 */
[----:B------:R-:W-:-:S04]  /*4a40*/  LOP3.LUT R0, R0, R3, RZ, 0xfc, !PT ;  /* 0x0000000300007212 */ /* 0x000fc800078efcff */
[----:B------:R-:W-:-:S07]  /*4a50*/  PRMT R4, R0, 0x7610, R4 ;  /* 0x0000761000047816 */ /* 0x000fce0000000004 */
.L_x_19738:
[----:B------:R-:W-:Y:S05]  /*4a60*/  BSYNC B0 ;  /* 0x0000000000007941 */ /* 0x000fea0003800000 */
.L_x_19737:
[----:B------:R0:W-:Y:S01]  /*4a70*/  STG.E.U8 desc[UR36][R8.64], R4 ;  /* 0x0000000408007986 */ /* 0x0001e2000c101124 */
[----:B------:R-:W-:Y:S05]  /*4a80*/  BRA `(.L_x_19717) ;  /* 0x00000004001c7947 */ /* 0x000fea0003800000 */
.L_x_19735:
        /* <DEDUP_REMOVED lines=18> */
.L_x_19742:
[----:B------:R-:W-:-:S04]  /*4bb0*/  LOP3.LUT R3, R5, 0x80000000, RZ, 0xc0, !PT ;  /* 0x8000000005037812 */ /* 0x000fc800078ec0ff */
[----:B------:R-:W-:-:S04]  /*4bc0*/  SHF.R.U32.HI R3, RZ, 0x18, R3 ;  /* 0x00000018ff037819 */ /* 0x000fc80000011603 */
[----:B------:R-:W-:-:S04]  /*4bd0*/  LOP3.LUT R0, R0, R3, RZ, 0xfc, !PT ;  /* 0x0000000300007212 */ /* 0x000fc800078efcff */
[----:B------:R-:W-:-:S07]  /*4be0*/  PRMT R4, R0, 0x7610, R4 ;  /* 0x0000761000047816 */ /* 0x000fce0000000004 */
.L_x_19741:
[----:B------:R-:W-:Y:S05]  /*4bf0*/  BSYNC B0 ;  /* 0x0000000000007941 */ /* 0x000fea0003800000 */
.L_x_19740:
[----:B------:R0:W-:Y:S01]  /*4c00*/  STG.E.U8 desc[UR36][R8.64], R4 ;  /* 0x0000000408007986 */ /* 0x0001e2000c101124 */
[----:B------:R-:W-:Y:S05]  /*4c10*/  BRA `(.L_x_19717) ;  /* 0x0000000000b87947 */ /* 0x000fea0003800000 */
.L_x_19734:
        /* <DEDUP_REMOVED lines=23> */
.L_x_19716:
        /* <DEDUP_REMOVED lines=16> */
.L_x_19745:
[----:B------:R-:W-:Y:S05]  /*4e90*/  BRA `(.L_x_19717) ;  /* 0x0000000000187947 */ /* 0x000fea0003800000 */
.L_x_19744:
[----:B------:R-:W-:Y:S01]  /*4ea0*/  LOP3.LUT R4, R5, 0xff, RZ, 0xc0, !PT ;  /* 0x000000ff05047812 */ /* 0x000fe200078ec0ff */
[----:B------:R-:W-:-:S05]  /*4eb0*/  IMAD.MOV.U32 R5, RZ, RZ, RZ ;  /* 0x000000ffff057224 */ /* 0x000fca00078e00ff */
[----:B------:R0:W-:Y:S01]  /*4ec0*/  STG.E.64 desc[UR36][R8.64], R4 ;  /* 0x0000000408007986 */ /* 0x0001e2000c101b24 */
[----:B------:R-:W-:Y:S05]  /*4ed0*/  BRA `(.L_x_19717) ;  /* 0x0000000000087947 */ /* 0x000fea0003800000 */
.L_x_19743:
[----:B------:R-:W-:-:S05]  /*4ee0*/  LOP3.LUT R5, R5, 0xff, RZ, 0xc0, !PT ;  /* 0x000000ff05057812 */ /* 0x000fca00078ec0ff */
[----:B------:R0:W-:Y:S02]  /*4ef0*/  STG.E desc[UR36][R8.64], R5 ;  /* 0x0000000508007986 */ /* 0x0001e4000c101924 */
.L_x_19717:
[----:B------:R-:W-:-:S07]  /*4f00*/  VIADD R17, R17, 0x80 ;  /* 0x0000008011117836 */ /* 0x000fce0000000000 */
.L_x_19711:
[----:B------:R-:W-:Y:S05]  /*4f10*/  BSYNC B6 ;  /* 0x0000000000067941 */ /* 0x000fea0003800000 */
.L_x_19710:
        /* <DEDUP_REMOVED lines=23> */
.L_x_19751:
[----:B------:R0:W-:Y:S01]  /*5090*/  STG.E.U8 desc[UR36][R8.64], R23 ;  /* 0x0000001708007986 */ /* 0x0001e2000c101124 */
[----:B------:R-:W-:Y:S05]  /*50a0*/  BRA `(.L_x_19753) ;  /* 0x0000000c00987947 */ /* 0x000fea0003800000 */
.L_x_19750:
        /* <DEDUP_REMOVED lines=10> */
.L_x_19755:
[----:B------:R-:W-:-:S05]  /*5150*/  LOP3.LUT R23, R23, 0xff, RZ, 0xc0, !PT ;  /* 0x000000ff17177812 */ /* 0x000fca00078ec0ff */
[----:B------:R0:W-:Y:S01]  /*5160*/  STG.E desc[UR36][R8.64], R23 ;  /* 0x0000001708007986 */ /* 0x0001e2000c101924 */
[----:B------:R-:W-:Y:S05]  /*5170*/  BRA `(.L_x_19753) ;  /* 0x0000000c00647947 */ /* 0x000fea0003800000 */
.L_x_19754:
[----:B------:R-:W-:-:S05]  /*5180*/  LOP3.LUT R23, R23, 0xff, RZ, 0xc0, !PT ;  /* 0x000000ff17177812 */ /* 0x000fca00078ec0ff */
[----:B------:R0:W-:Y:S01]  /*5190*/  STG.E.U16 desc[UR36][R8.64], R23 ;  /* 0x0000001708007986 */ /* 0x0001e2000c101524 */
[----:B------:R-:W-:Y:S05]  /*51a0*/  BRA `(.L_x_19753) ;  /* 0x0000000c00587947 */ /* 0x000fea0003800000 */
.L_x_19749:
        /* <DEDUP_REMOVED lines=10> */
.L_x_19757:
[----:B------:R-:W-:-:S04]  /*5250*/  LOP3.LUT R23, R23, 0xff, RZ, 0xc0, !PT ;  /* 0x000000ff17177812 */ /* 0x000fc800078ec0ff */
[----:B------:R-:W0:Y:S02]  /*5260*/  I2F.U16 R0, R23 ;  /* 0x0000001700007306 */ /* 0x000e240000101000 */
[----:B0-----:R-:W-:-:S05]  /*5270*/  F2FP.F16.F32.PACK_AB R0, RZ, R0 ;  /* 0x00000000ff00723e */ /* 0x001fca00000000ff */
[----:B------:R0:W-:Y:S01]  /*5280*/  STG.E.U16 desc[UR36][R8.64], R0 ;  /* 0x0000000008007986 */ /* 0x0001e2000c101524 */
[----:B------:R-:W-:Y:S05]  /*5290*/  BRA `(.L_x_19753) ;  /* 0x0000000c001c7947 */ /* 0x000fea0003800000 */
.L_x_19756:
        /* <DEDUP_REMOVED lines=11> */
.L_x_19759:
[----:B------:R-:W-:-:S06]  /*5350*/  LOP3.LUT R23, R23, 0xff, RZ, 0xc0, !PT ;  /* 0x000000ff17177812 */ /* 0x000fcc00078ec0ff */
[----:B------:R-:W0:Y:S02]  /*5360*/  I2F.U16 R23, R23 ;  /* 0x0000001700177306 */ /* 0x000e240000101000 */
[----:B0-----:R-:W-:-:S04]  /*5370*/  F2FP.F16.F32.PACK_AB R3, RZ, R23 ;  /* 0x00000017ff03723e */ /* 0x001fc800000000ff */
[----:B------:R-:W-:-:S05]  /*5380*/  PRMT R3, R3, 0x5410, RZ ;  /* 0x0000541003037816 */ /* 0x000fca00000000ff */
[----:B------:R0:W-:Y:S01]  /*5390*/  STG.E desc[UR36][R8.64], R3 ;  /* 0x0000000308007986 */ /* 0x0001e2000c101924 */
[----:B------:R-:W-:Y:S05]  /*53a0*/  BRA `(.L_x_19753) ;  /* 0x0000000800d87947 */ /* 0x000fea0003800000 */
.L_x_19758:
[----:B------:R-:W-:-:S06]  /*53b0*/  LOP3.LUT R4, R23, 0xff, RZ, 0xc0, !PT ;  /* 0x000000ff17047812 */ /* 0x000fcc00078ec0ff */
[----:B------:R-:W0:Y:S02]  /*53c0*/  I2F.F64.U16 R4, R4 ;  /* 0x0000000400047312 */ /* 0x000e240000101800 */
[----:B0-----:R0:W-:Y:S01]  /*53d0*/  STG.E.64 desc[UR36][R8.64], R4 ;  /* 0x0000000408007986 */ /* 0x0011e2000c101b24 */
[----:B------:R-:W-:Y:S05]  /*53e0*/  BRA `(.L_x_19753) ;  /* 0x0000000800c87947 */ /* 0x000fea0003800000 */
.L_x_19748:
        /* <DEDUP_REMOVED lines=12> */
.L_x_19762:
[----:B------:R-:W-:Y:S02]  /*54b0*/  LOP3.LUT R4, R23, 0xff, RZ, 0xc0, !PT ;  /* 0x000000ff17047812 */ /* 0x000fe400078ec0ff */
[----:B---34-:R-:W-:-:S04]  /*54c0*/  CS2R R6, SRZ ;  /* 0x0000000000067805 */ /* 0x018fc8000001ff00 */
[----:B------:R-:W0:Y:S02]  /*54d0*/  I2F.F64.U16 R4, R4 ;  /* 0x0000000400047312 */ /* 0x000e240000101800 */
[----:B0-----:R0:W-:Y:S01]  /*54e0*/  STG.E.128 desc[UR36][R8.64], R4 ;  /* 0x0000000408007986 */ /* 0x0011e2000c101d24 */
[----:B------:R-:W-:Y:S05]  /*54f0*/  BRA `(.L_x_19753) ;  /* 0x0000000800847947 */ /* 0x000fea0003800000 */
.L_x_19761:
        /* <DEDUP_REMOVED lines=22> */
.L_x_19766:
[----:B------:R-:W-:Y:S05]  /*5660*/  BSYNC B0 ;  /* 0x0000000000007941 */ /* 0x000fea0003800000 */
.L_x_19765:
[----:B------:R-:W-:-:S05]  /*5670*/  LOP3.LUT R5, R0, R5, RZ, 0xfc, !PT ;  /* 0x0000000500057212 */ /* 0x000fca00078efcff */
[----:B------:R0:W-:Y:S01]  /*5680*/  STG.E.U8 desc[UR36][R8.64], R5 ;  /* 0x0000000508007986 */ /* 0x0001e2000c101124 */
[----:B------:R-:W-:Y:S05]  /*5690*/  BRA `(.L_x_19753) ;  /* 0x00000008001c7947 */ /* 0x000fea0003800000 */
.L_x_19764:
        /* <DEDUP_REMOVED lines=14> */
.L_x_19768:
[----:B------:R-:W-:Y:S01]  /*5780*/  IMAD.MOV.U32 R0, RZ, RZ, 0x7f ;  /* 0x0000007fff007424 */ /* 0x000fe200078e00ff */
[----:B------:R-:W-:-:S04]  /*5790*/  ISETP.GT.U32.AND P0, PT, R3, 0x7f800000, PT ;  /* 0x7f8000000300780c */ /* 0x000fc80003f04070 */
[----:B------:R-:W-:-:S09]  /*57a0*/  SEL R0, R0, 0x7c, P0 ;  /* 0x0000007c00007807 */ /* 0x000fd20000000000 */
.L_x_19769:
[----:B------:R-:W-:Y:S05]  /*57b0*/  BSYNC B0 ;  /* 0x0000000000007941 */ /* 0x000fea0003800000 */
.L_x_19767:
[----:B------:R-:W-:-:S04]  /*57c0*/  LOP3.LUT R3, R23, 0x80000000, RZ, 0xc0, !PT ;  /* 0x8000000017037812 */ /* 0x000fc800078ec0ff */
[----:B------:R-:W-:-:S04]  /*57d0*/  SHF.R.U32.HI R3, RZ, 0x18, R3 ;  /* 0x00000018ff037819 */ /* 0x000fc80000011603 */
[----:B------:R-:W-:-:S05]  /*57e0*/  LOP3.LUT R3, R0, R3, RZ, 0xfc, !PT ;  /* 0x0000000300037212 */ /* 0x000fca00078efcff */
[----:B------:R0:W-:Y:S01]  /*57f0*/  STG.E.U8 desc[UR36][R8.64], R3 ;  /* 0x0000000308007986 */ /* 0x0001e2000c101124 */
[----:B------:R-:W-:Y:S05]  /*5800*/  BRA `(.L_x_19753) ;  /* 0x0000000400c07947 */ /* 0x000fea0003800000 */
.L_x_19763:
[----:B------:R-:W-:-:S04]  /*5810*/  LOP3.LUT R23, R23, 0xff, RZ, 0xc0, !PT ;  /* 0x000000ff17177812 */ /* 0x000fc800078ec0ff */
[----:B------:R-:W0:Y:S02]  /*5820*/  I2F.U16 R0, R23 ;  /* 0x0000001700007306 */ /* 0x000e240000101000 */
[----:B0-----:R-:W-:-:S05]  /*5830*/  F2FP.BF16.F32.PACK_AB R0, RZ, R0 ;  /* 0x00000000ff00723e */ /* 0x001fca00000010ff */
[----:B------:R0:W-:Y:S01]  /*5840*/  STG.E.U16 desc[UR36][R8.64], R0 ;  /* 0x0000000008007986 */ /* 0x0001e2000c101524 */
[----:B------:R-:W-:Y:S05]  /*5850*/  BRA `(.L_x_19753) ;  /* 0x0000000400ac7947 */ /* 0x000fea0003800000 */
.L_x_19760:
        /* <DEDUP_REMOVED lines=11> */
.L_x_19772:
        /* <DEDUP_REMOVED lines=18> */
.L_x_19775:
[----:B------:R-:W-:-:S04]  /*5a30*/  LOP3.LUT R3, R23, 0x80000000, RZ, 0xc0, !PT ;  /* 0x8000000017037812 */ /* 0x000fc800078ec0ff */
[----:B------:R-:W-:-:S04]  /*5a40*/  SHF.R.U32.HI R3, RZ, 0x18, R3 ;  /* 0x00000018ff037819 */ /* 0x000fc80000011603 */
[----:B------:R-:W-:-:S04]  /*5a50*/  LOP3.LUT R0, R0, R3, RZ, 0xfc, !PT ;  /* 0x0000000300007212 */ /* 0x000fc800078efcff */
[----:B------:R-:W-:-:S07]  /*5a60*/  PRMT R4, R0, 0x7610, R4 ;  /* 0x0000761000047816 */ /* 0x000fce0000000004 */
.L_x_19774:
[----:B------:R-:W-:Y:S05]  /*5a70*/  BSYNC B0 ;  /* 0x0000000000007941 */ /* 0x000fea0003800000 */
.L_x_19773:
[----:B------:R0:W-:Y:S01]  /*5a80*/  STG.E.U8 desc[UR36][R8.64], R4 ;  /* 0x0000000408007986 */ /* 0x0001e2000c101124 */
[----:B------:R-:W-:Y:S05]  /*5a90*/  BRA `(.L_x_19753) ;  /* 0x00000004001c7947 */ /* 0x000fea0003800000 */
.L_x_19771:
        /* <DEDUP_REMOVED lines=18> */
.L_x_19778:
[----:B------:R-:W-:-:S04]  /*5bc0*/  LOP3.LUT R3, R23, 0x80000000, RZ, 0xc0, !PT ;  /* 0x8000000017037812 */ /* 0x000fc800078ec0ff */
[----:B------:R-:W-:-:S04]  /*5bd0*/  SHF.R.U32.HI R3, RZ, 0x18, R3 ;  /* 0x00000018ff037819 */ /* 0x000fc80000011603 */
[----:B------:R-:W-:-:S04]  /*5be0*/  LOP3.LUT R0, R0, R3, RZ, 0xfc, !PT ;  /* 0x0000000300007212 */ /* 0x000fc800078efcff */
[----:B------:R-:W-:-:S07]  /*5bf0*/  PRMT R4, R0, 0x7610, R4 ;  /* 0x0000761000047816 */ /* 0x000fce0000000004 */
.L_x_19777:
[----:B------:R-:W-:Y:S05]  /*5c00*/  BSYNC B0 ;  /* 0x0000000000007941 */ /* 0x000fea0003800000 */
.L_x_19776:
[----:B------:R0:W-:Y:S01]  /*5c10*/  STG.E.U8 desc[UR36][R8.64], R4 ;  /* 0x0000000408007986 */ /* 0x0001e2000c101124 */
[----:B------:R-:W-:Y:S05]  /*5c20*/  BRA `(.L_x_19753) ;  /* 0x0000000000b87947 */ /* 0x000fea0003800000 */
.L_x_19770:
        /* <DEDUP_REMOVED lines=23> */
.L_x_19752:
        /* <DEDUP_REMOVED lines=16> */
.L_x_19781:
[----:B------:R-:W-:Y:S05]  /*5ea0*/  BRA `(.L_x_19753) ;  /* 0x0000000000187947 */ /* 0x000fea0003800000 */
.L_x_19780:
[----:B------:R-:W-:Y:S01]  /*5eb0*/  LOP3.LUT R4, R23, 0xff, RZ, 0xc0, !PT ;  /* 0x000000ff17047812 */ /* 0x000fe200078ec0ff */
[----:B------:R-:W-:-:S05]  /*5ec0*/  IMAD.MOV.U32 R5, RZ, RZ, RZ ;  /* 0x000000ffff057224 */ /* 0x000fca00078e00ff */
[----:B------:R2:W-:Y:S01]  /*5ed0*/  STG.E.64 desc[UR36][R8.64], R4 ;  /* 0x0000000408007986 */ /* 0x0005e2000c101b24 */
[----:B------:R-:W-:Y:S05]  /*5ee0*/  BRA `(.L_x_19753) ;  /* 0x0000000000087947 */ /* 0x000fea0003800000 */
.L_x_19779:
[----:B------:R-:W-:-:S05]  /*5ef0*/  LOP3.LUT R23, R23, 0xff, RZ, 0xc0, !PT ;  /* 0x000000ff17177812 */ /* 0x000fca00078ec0ff */
[----:B------:R0:W-:Y:S02]  /*5f00*/  STG.E desc[UR36][R8.64], R23 ;  /* 0x0000001708007986 */ /* 0x0001e4000c101924 */
.L_x_19753:
        /* <DEDUP_REMOVED lines=23> */
.L_x_19785:
[----:B------:R0:W-:Y:S01]  /*6080*/  STG.E.U8 desc[UR36][R8.64], R22 ;  /* 0x0000001608007986 */ /* 0x0001e2000c101124 */
[----:B------:R-:W-:Y:S05]  /*6090*/  BRA `(.L_x_19787) ;  /* 0x0000000c00987947 */ /* 0x000fea0003800000 */
.L_x_19784:
        /* <DEDUP_REMOVED lines=10> */
.L_x_19789:
[----:B------:R-:W-:-:S05]  /*6140*/  LOP3.LUT R3, R22, 0xff, RZ, 0xc0, !PT ;  /* 0x000000ff16037812 */ /* 0x000fca00078ec0ff */
[----:B------:R0:W-:Y:S01]  /*6150*/  STG.E desc[UR36][R8.64], R3 ;  /* 0x0000000308007986 */ /* 0x0001e2000c101924 */
[----:B------:R-:W-:Y:S05]  /*6160*/  BRA `(.L_x_19787) ;  /* 0x0000000c00647947 */ /* 0x000fea0003800000 */
.L_x_19788:
[----:B------:R-:W-:-:S05]  /*6170*/  LOP3.LUT R3, R22, 0xff, RZ, 0xc0, !PT ;  /* 0x000000ff16037812 */ /* 0x000fca00078ec0ff */
[----:B------:R2:W-:Y:S01]  /*6180*/  STG.E.U16 desc[UR36][R8.64], R3 ;  /* 0x0000000308007986 */ /* 0x0005e2000c101524 */
[----:B------:R-:W-:Y:S05]  /*6190*/  BRA `(.L_x_19787) ;  /* 0x0000000c00587947 */ /* 0x000fea0003800000 */
.L_x_19783:
        /* <DEDUP_REMOVED lines=10> */
.L_x_19791:
[----:B------:R-:W-:-:S04]  /*6240*/  LOP3.LUT R22, R22, 0xff, RZ, 0xc0, !PT ;  /* 0x000000ff16167812 */ /* 0x000fc800078ec0ff */
[----:B------:R-:W0:Y:S02]  /*6250*/  I2F.U16 R0, R22 ;  /* 0x0000001600007306 */ /* 0x000e240000101000 */
[----:B0-----:R-:W-:-:S05]  /*6260*/  F2FP.F16.F32.PACK_AB R0, RZ, R0 ;  /* 0x00000000ff00723e */ /* 0x001fca00000000ff */
[----:B------:R0:W-:Y:S01]  /*6270*/  STG.E.U16 desc[UR36][R8.64], R0 ;  /* 0x0000000008007986 */ /* 0x0001e2000c101524 */
[----:B------:R-:W-:Y:S05]  /*6280*/  BRA `(.L_x_19787) ;  /* 0x0000000c001c7947 */ /* 0x000fea0003800000 */
.L_x_19790:
        /* <DEDUP_REMOVED lines=11> */
.L_x_19793:
[----:B------:R-:W-:-:S06]  /*6340*/  LOP3.LUT R22, R22, 0xff, RZ, 0xc0, !PT ;  /* 0x000000ff16167812 */ /* 0x000fcc00078ec0ff */
[----:B------:R-:W0:Y:S02]  /*6350*/  I2F.U16 R22, R22 ;  /* 0x0000001600167306 */ /* 0x000e240000101000 */
[----:B0-----:R-:W-:-:S04]  /*6360*/  F2FP.F16.F32.PACK_AB R3, RZ, R22 ;  /* 0x00000016ff03723e */ /* 0x001fc800000000ff */
[----:B------:R-:W-:-:S05]  /*6370*/  PRMT R3, R3, 0x5410, RZ ;  /* 0x0000541003037816 */ /* 0x000fca00000000ff */
[----:B------:R0:W-:Y:S01]  /*6380*/  STG.E desc[UR36][R8.64], R3 ;  /* 0x0000000308007986 */ /* 0x0001e2000c101924 */
[----:B------:R-:W-:Y:S05]  /*6390*/  BRA `(.L_x_19787) ;  /* 0x0000000800d87947 */ /* 0x000fea0003800000 */
.L_x_19792:
[----:B------:R-:W-:-:S06]  /*63a0*/  LOP3.LUT R4, R22, 0xff, RZ, 0xc0, !PT ;  /* 0x000000ff16047812 */ /* 0x000fcc00078ec0ff */
[----:B------:R-:W0:Y:S02]  /*63b0*/  I2F.F64.U16 R4, R4 ;  /* 0x0000000400047312 */ /* 0x000e240000101800 */
[----:B0-----:R0:W-:Y:S01]  /*63c0*/  STG.E.64 desc[UR36][R8.64], R4 ;  /* 0x0000000408007986 */ /* 0x0011e2000c101b24 */
[----:B------:R-:W-:Y:S05]  /*63d0*/  BRA `(.L_x_19787) ;  /* 0x0000000800c87947 */ /* 0x000fea0003800000 */
.L_x_19782:
        /* <DEDUP_REMOVED lines=12> */
.L_x_19796:
[----:B------:R-:W-:Y:S02]  /*64a0*/  LOP3.LUT R4, R22, 0xff, RZ, 0xc0, !PT ;  /* 0x000000ff16047812 */ /* 0x000fe400078ec0ff */
[----:B---34-:R-:W-:-:S04]  /*64b0*/  CS2R R6, SRZ ;  /* 0x0000000000067805 */ /* 0x018fc8000001ff00 */
[----:B------:R-:W0:Y:S02]  /*64c0*/  I2F.F64.U16 R4, R4 ;  /* 0x0000000400047312 */ /* 0x000e240000101800 */
[----:B0-----:R0:W-:Y:S01]  /*64d0*/  STG.E.128 desc[UR36][R8.64], R4 ;  /* 0x0000000408007986 */ /* 0x0011e2000c101d24 */
[----:B------:R-:W-:Y:S05]  /*64e0*/  BRA `(.L_x_19787) ;  /* 0x0000000800847947 */ /* 0x000fea0003800000 */
.L_x_19795:
        /* <DEDUP_REMOVED lines=22> */
.L_x_19800:
[----:B------:R-:W-:Y:S05]  /*6650*/  BSYNC B0 ;  /* 0x0000000000007941 */ /* 0x000fea0003800000 */
.L_x_19799:
[----:B------:R-:W-:-:S05]  /*6660*/  LOP3.LUT R5, R0, R5, RZ, 0xfc, !PT ;  /* 0x0000000500057212 */ /* 0x000fca00078efcff */
[----:B------:R0:W-:Y:S01]  /*6670*/  STG.E.U8 desc[UR36][R8.64], R5 ;  /* 0x0000000508007986 */ /* 0x0001e2000c101124 */
[----:B------:R-:W-:Y:S05]  /*6680*/  BRA `(.L_x_19787) ;  /* 0x00000008001c7947 */ /* 0x000fea0003800000 */
.L_x_19798:
        /* <DEDUP_REMOVED lines=14> */
.L_x_19802:
[----:B------:R-:W-:Y:S01]  /*6770*/  IMAD.MOV.U32 R0, RZ, RZ, 0x7f ;  /* 0x0000007fff007424 */ /* 0x000fe200078e00ff */
[----:B------:R-:W-:-:S04]  /*6780*/  ISETP.GT.U32.AND P0, PT, R3, 0x7f800000, PT ;  /* 0x7f8000000300780c */ /* 0x000fc80003f04070 */
[----:B------:R-:W-:-:S09]  /*6790*/  SEL R0, R0, 0x7c, P0 ;  /* 0x0000007c00007807 */ /* 0x000fd20000000000 */
.L_x_19803:
[----:B------:R-:W-:Y:S05]  /*67a0*/  BSYNC B0 ;  /* 0x0000000000007941 */ /* 0x000fea0003800000 */
.L_x_19801:
[----:B------:R-:W-:-:S04]  /*67b0*/  LOP3.LUT R3, R5, 0x80000000, RZ, 0xc0, !PT ;  /* 0x8000000005037812 */ /* 0x000fc800078ec0ff */
[----:B------:R-:W-:-:S04]  /*67c0*/  SHF.R.U32.HI R3, RZ, 0x18, R3 ;  /* 0x00000018ff037819 */ /* 0x000fc80000011603 */
[----:B------:R-:W-:-:S05]  /*67d0*/  LOP3.LUT R3, R0, R3, RZ, 0xfc, !PT ;  /* 0x0000000300037212 */ /* 0x000fca00078efcff */
[----:B------:R0:W-:Y:S01]  /*67e0*/  STG.E.U8 desc[UR36][R8.64], R3 ;  /* 0x0000000308007986 */ /* 0x0001e2000c101124 */
[----:B------:R-:W-:Y:S05]  /*67f0*/  BRA `(.L_x_19787) ;  /* 0x0000000400c07947 */ /* 0x000fea0003800000 */
.L_x_19797:
[----:B------:R-:W-:-:S04]  /*6800*/  LOP3.LUT R22, R22, 0xff, RZ, 0xc0, !PT ;  /* 0x000000ff16167812 */ /* 0x000fc800078ec0ff */
[----:B------:R-:W0:Y:S02]  /*6810*/  I2F.U16 R0, R22 ;  /* 0x0000001600007306 */ /* 0x000e240000101000 */
[----:B0-----:R-:W-:-:S05]  /*6820*/  F2FP.BF16.F32.PACK_AB R0, RZ, R0 ;  /* 0x00000000ff00723e */ /* 0x001fca00000010ff */
[----:B------:R0:W-:Y:S01]  /*6830*/  STG.E.U16 desc[UR36][R8.64], R0 ;  /* 0x0000000008007986 */ /* 0x0001e2000c101524 */
[----:B------:R-:W-:Y:S05]  /*6840*/  BRA `(.L_x_19787) ;  /* 0x0000000400ac7947 */ /* 0x000fea0003800000 */
.L_x_19794:
        /* <DEDUP_REMOVED lines=11> */
.L_x_19806:
        /* <DEDUP_REMOVED lines=18> */
.L_x_19809:
[----:B------:R-:W-:-:S04]  /*6a20*/  LOP3.LUT R3, R5, 0x80000000, RZ, 0xc0, !PT ;  /* 0x8000000005037812 */ /* 0x000fc800078ec0ff */
[----:B------:R-:W-:-:S04]  /*6a30*/  SHF.R.U32.HI R3, RZ, 0x18, R3 ;  /* 0x00000018ff037819 */ /* 0x000fc80000011603 */
[----:B------:R-:W-:-:S04]  /*6a40*/  LOP3.LUT R0, R0, R3, RZ, 0xfc, !PT ;  /* 0x0000000300007212 */ /* 0x000fc800078efcff */
[----:B------:R-:W-:-:S07]  /*6a50*/  PRMT R4, R0, 0x7610, R4 ;  /* 0x0000761000047816 */ /* 0x000fce0000000004 */
.L_x_19808:
[----:B------:R-:W-:Y:S05]  /*6a60*/  BSYNC B0 ;  /* 0x0000000000007941 */ /* 0x000fea0003800000 */
.L_x_19807:
[----:B------:R0:W-:Y:S01]  /*6a70*/  STG.E.U8 desc[UR36][R8.64], R4 ;  /* 0x0000000408007986 */ /* 0x0001e2000c101124 */
[----:B------:R-:W-:Y:S05]  /*6a80*/  BRA `(.L_x_19787) ;  /* 0x00000004001c7947 */ /* 0x000fea0003800000 */
.L_x_19805:
        /* <DEDUP_REMOVED lines=18> */
.L_x_19812:
[----:B------:R-:W-:-:S04]  /*6bb0*/  LOP3.LUT R3, R5, 0x80000000, RZ, 0xc0, !PT ;  /* 0x8000000005037812 */ /* 0x000fc800078ec0ff */
[----:B------:R-:W-:-:S04]  /*6bc0*/  SHF.R.U32.HI R3, RZ, 0x18, R3 ;  /* 0x00000018ff037819 */ /* 0x000fc80000011603 */
[----:B------:R-:W-:-:S04]  /*6bd0*/  LOP3.LUT R0, R0, R3, RZ, 0xfc, !PT ;  /* 0x0000000300007212 */ /* 0x000fc800078efcff */
[----:B------:R-:W-:-:S07]  /*6be0*/  PRMT R4, R0, 0x7610, R4 ;  /* 0x0000761000047816 */ /* 0x000fce0000000004 */
.L_x_19811:
[----:B------:R-:W-:Y:S05]  /*6bf0*/  BSYNC B0 ;  /* 0x0000000000007941 */ /* 0x000fea0003800000 */
.L_x_19810:
[----:B------:R0:W-:Y:S01]  /*6c00*/  STG.E.U8 desc[UR36][R8.64], R4 ;  /* 0x0000000408007986 */ /* 0x0001e2000c101124 */
[----:B------:R-:W-:Y:S05]  /*6c10*/  BRA `(.L_x_19787) ;  /* 0x0000000000b87947 */ /* 0x000fea0003800000 */
.L_x_19804:
        /* <DEDUP_REMOVED lines=23> */
.L_x_19786:
        /* <DEDUP_REMOVED lines=16> */
.L_x_19815:
[----:B------:R-:W-:Y:S05]  /*6e90*/  BRA `(.L_x_19787) ;  /* 0x0000000000187947 */ /* 0x000fea0003800000 */
.L_x_19814:
[----:B------:R-:W-:Y:S01]  /*6ea0*/  LOP3.LUT R22, R22, 0xff, RZ, 0xc0, !PT ;  /* 0x000000ff16167812 */ /* 0x000fe200078ec0ff */
[----:B------:R-:W-:-:S05]  /*6eb0*/  IMAD.MOV.U32 R23, RZ, RZ, RZ ;  /* 0x000000ffff177224 */ /* 0x000fca00078e00ff */
[----:B------:R0:W-:Y:S01]  /*6ec0*/  STG.E.64 desc[UR36][R8.64], R22 ;  /* 0x0000001608007986 */ /* 0x0001e2000c101b24 */
[----:B------:R-:W-:Y:S05]  /*6ed0*/  BRA `(.L_x_19787) ;  /* 0x0000000000087947 */ /* 0x000fea0003800000 */
.L_x_19813:
[----:B------:R-:W-:-:S05]  /*6ee0*/  LOP3.LUT R3, R22, 0xff, RZ, 0xc0, !PT ;  /* 0x000000ff16037812 */ /* 0x000fca00078ec0ff */
[----:B------:R0:W-:Y:S02]  /*6ef0*/  STG.E desc[UR36][R8.64], R3 ;  /* 0x0000000308007986 */ /* 0x0001e4000c101924 */
.L_x_19787:
[----:B------:R-:W-:-:S07]  /*6f00*/  VIADD R17, R17, 0x80 ;  /* 0x0000008011117836 */ /* 0x000fce0000000000 */
.L_x_19747:
[----:B------:R-:W-:Y:S05]  /*6f10*/  BSYNC B6 ;  /* 0x0000000000067941 */ /* 0x000fea0003800000 */
.L_x_19746:
        /* <DEDUP_REMOVED lines=21> */
.L_x_19819:
[----:B------:R-:W-:Y:S01]  /*7070*/  STG.E.U8 desc[UR36][R2.64], R19 ;  /* 0x0000001302007986 */ /* 0x000fe2000c101124 */
[----:B------:R-:W-:Y:S05]  /*7080*/  EXIT ;  /* 0x000000000000794d */ /* 0x000fea0003800000 */
.L_x_19818:
        /* <DEDUP_REMOVED lines=10> */
.L_x_19822:
[----:B------:R-:W-:-:S05]  /*7130*/  LOP3.LUT R19, R19, 0xff, RZ, 0xc0, !PT ;  /* 0x000000ff13137812 */ /* 0x000fca00078ec0ff */
[----:B------:R-:W-:Y:S01]  /*7140*/  STG.E desc[UR36][R2.64], R19 ;  /* 0x0000001302007986 */ /* 0x000fe2000c101924 */
[----:B------:R-:W-:Y:S05]  /*7150*/  EXIT ;  /* 0x000000000000794d */ /* 0x000fea0003800000 */
.L_x_19821:
[----:B------:R-:W-:-:S05]  /*7160*/  LOP3.LUT R19, R19, 0xff, RZ, 0xc0, !PT ;  /* 0x000000ff13137812 */ /* 0x000fca00078ec0ff */
[----:B------:R-:W-:Y:S01]  /*7170*/  STG.E.U16 desc[UR36][R2.64], R19 ;  /* 0x0000001302007986 */ /* 0x000fe2000c101524 */
[----:B------:R-:W-:Y:S05]  /*7180*/  EXIT ;  /* 0x000000000000794d */ /* 0x000fea0003800000 */
.L_x_19817:
        /* <DEDUP_REMOVED lines=10> */
.L_x_19824:
[----:B------:R-:W-:-:S04]  /*7230*/  LOP3.LUT R19, R19, 0xff, RZ, 0xc0, !PT ;  /* 0x000000ff13137812 */ /* 0x000fc800078ec0ff */
[----:B------:R-:W0:Y:S02]  /*7240*/  I2F.U16 R0, R19 ;  /* 0x0000001300007306 */ /* 0x000e240000101000 */
[----:B0-----:R-:W-:-:S05]  /*7250*/  F2FP.F16.F32.PACK_AB R0, RZ, R0 ;  /* 0x00000000ff00723e */ /* 0x001fca00000000ff */
[----:B------:R-:W-:Y:S01]  /*7260*/  STG.E.U16 desc[UR36][R2.64], R0 ;  /* 0x0000000002007986 */ /* 0x000fe2000c101524 */
[----:B------:R-:W-:Y:S05]  /*7270*/  EXIT ;  /* 0x000000000000794d */ /* 0x000fea0003800000 */
.L_x_19823:
        /* <DEDUP_REMOVED lines=11> */
.L_x_19826:
[----:B------:R-:W-:-:S06]  /*7330*/  LOP3.LUT R19, R19, 0xff, RZ, 0xc0, !PT ;  /* 0x000000ff13137812 */ /* 0x000fcc00078ec0ff */
[----:B------:R-:W0:Y:S02]  /*7340*/  I2F.U16 R19, R19 ;  /* 0x0000001300137306 */ /* 0x000e240000101000 */
[----:B0-----:R-:W-:-:S04]  /*7350*/  F2FP.F16.F32.PACK_AB R5, RZ, R19 ;  /* 0x00000013ff05723e */ /* 0x001fc800000000ff */
[----:B------:R-:W-:-:S05]  /*7360*/  PRMT R5, R5, 0x5410, RZ ;  /* 0x0000541005057816 */ /* 0x000fca00000000ff */
[----:B------:R-:W-:Y:S01]  /*7370*/  STG.E desc[UR36][R2.64], R5 ;  /* 0x0000000502007986 */ /* 0x000fe2000c101924 */
[----:B------:R-:W-:Y:S05]  /*7380*/  EXIT ;  /* 0x000000000000794d */ /* 0x000fea0003800000 */
.L_x_19825:
[----:B------:R-:W-:-:S06]  /*7390*/  LOP3.LUT R4, R19, 0xff, RZ, 0xc0, !PT ;  /* 0x000000ff13047812 */ /* 0x000fcc00078ec0ff */
[----:B------:R-:W0:Y:S02]  /*73a0*/  I2F.F64.U16 R4, R4 ;  /* 0x0000000400047312 */ /* 0x000e240000101800 */
[----:B0-----:R-:W-:Y:S01]  /*73b0*/  STG.E.64 desc[UR36][R2.64], R4 ;  /* 0x0000000402007986 */ /* 0x001fe2000c101b24 */
[----:B------:R-:W-:Y:S05]  /*73c0*/  EXIT ;  /* 0x000000000000794d */ /* 0x000fea0003800000 */
.L_x_19816:
        /* <DEDUP_REMOVED lines=12> */
.L_x_19829:
[----:B------:R-:W-:Y:S02]  /*7490*/  LOP3.LUT R4, R19, 0xff, RZ, 0xc0, !PT ;  /* 0x000000ff13047812 */ /* 0x000fe400078ec0ff */
[----:B---34-:R-:W-:-:S04]  /*74a0*/  CS2R R6, SRZ ;  /* 0x0000000000067805 */ /* 0x018fc8000001ff00 */
[----:B------:R-:W0:Y:S02]  /*74b0*/  I2F.F64.U16 R4, R4 ;  /* 0x0000000400047312 */ /* 0x000e240000101800 */
[----:B0-----:R-:W-:Y:S01]  /*74c0*/  STG.E.128 desc[UR36][R2.64], R4 ;  /* 0x0000000402007986 */ /* 0x001fe2000c101d24 */
[----:B------:R-:W-:Y:S05]  /*74d0*/  EXIT ;  /* 0x000000000000794d */ /* 0x000fea0003800000 */
.L_x_19828:
        /* <DEDUP_REMOVED lines=22> */
.L_x_19833:
[----:B------:R-:W-:Y:S05]  /*7640*/  BSYNC B0 ;  /* 0x0000000000007941 */ /* 0x000fea0003800000 */
.L_x_19832:
[----:B------:R-:W-:-:S05]  /*7650*/  LOP3.LUT R5, R0, R5, RZ, 0xfc, !PT ;  /* 0x0000000500057212 */ /* 0x000fca00078efcff */
[----:B------:R-:W-:Y:S01]  /*7660*/  STG.E.U8 desc[UR36][R2.64], R5 ;  /* 0x0000000502007986 */ /* 0x000fe2000c101124 */
[----:B------:R-:W-:Y:S05]  /*7670*/  EXIT ;  /* 0x000000000000794d */ /* 0x000fea0003800000 */
.L_x_19831:
        /* <DEDUP_REMOVED lines=14> */
.L_x_19835:
[----:B------:R-:W-:Y:S01]  /*7760*/  IMAD.MOV.U32 R0, RZ, RZ, 0x7f ;  /* 0x0000007fff007424 */ /* 0x000fe200078e00ff */
[----:B------:R-:W-:-:S04]  /*7770*/  ISETP.GT.U32.AND P0, PT, R4, 0x7f800000, PT ;  /* 0x7f8000000400780c */ /* 0x000fc80003f04070 */
[----:B------:R-:W-:-:S09]  /*7780*/  SEL R0, R0, 0x7c, P0 ;  /* 0x0000007c00007807 */ /* 0x000fd20000000000 */
.L_x_19836:
[----:B------:R-:W-:Y:S05]  /*7790*/  BSYNC B0 ;  /* 0x0000000000007941 */ /* 0x000fea0003800000 */
.L_x_19834:
[----:B------:R-:W-:-:S04]  /*77a0*/  LOP3.LUT R4, R19, 0x80000000, RZ, 0xc0, !PT ;  /* 0x8000000013047812 */ /* 0x000fc800078ec0ff */
[----:B------:R-:W-:-:S04]  /*77b0*/  SHF.R.U32.HI R5, RZ, 0x18, R4 ;  /* 0x00000018ff057819 */ /* 0x000fc80000011604 */
[----:B------:R-:W-:-:S05]  /*77c0*/  LOP3.LUT R5, R0, R5, RZ, 0xfc, !PT ;  /* 0x0000000500057212 */ /* 0x000fca00078efcff */
[----:B------:R-:W-:Y:S01]  /*77d0*/  STG.E.U8 desc[UR36][R2.64], R5 ;  /* 0x0000000502007986 */ /* 0x000fe2000c101124 */
[----:B------:R-:W-:Y:S05]  /*77e0*/  EXIT ;  /* 0x000000000000794d */ /* 0x000fea0003800000 */
.L_x_19830:
[----:B------:R-:W-:-:S04]  /*77f0*/  LOP3.LUT R19, R19, 0xff, RZ, 0xc0, !PT ;  /* 0x000000ff13137812 */ /* 0x000fc800078ec0ff */
[----:B------:R-:W0:Y:S02]  /*7800*/  I2F.U16 R0, R19 ;  /* 0x0000001300007306 */ /* 0x000e240000101000 */
[----:B0-----:R-:W-:-:S05]  /*7810*/  F2FP.BF16.F32.PACK_AB R0, RZ, R0 ;  /* 0x00000000ff00723e */ /* 0x001fca00000010ff */
[----:B------:R-:W-:Y:S01]  /*7820*/  STG.E.U16 desc[UR36][R2.64], R0 ;  /* 0x0000000002007986 */ /* 0x000fe2000c101524 */
[----:B------:R-:W-:Y:S05]  /*7830*/  EXIT ;  /* 0x000000000000794d */ /* 0x000fea0003800000 */
.L_x_19827:
        /* <DEDUP_REMOVED lines=11> */
.L_x_19839:
        /* <DEDUP_REMOVED lines=18> */
.L_x_19842:
[----:B------:R-:W-:-:S04]  /*7a10*/  LOP3.LUT R0, R19, 0x80000000, RZ, 0xc0, !PT ;  /* 0x8000000013007812 */ /* 0x000fc800078ec0ff */
[----:B------:R-:W-:-:S04]  /*7a20*/  SHF.R.U32.HI R5, RZ, 0x18, R0 ;  /* 0x00000018ff057819 */ /* 0x000fc80000011600 */
[----:B------:R-:W-:-:S04]  /*7a30*/  LOP3.LUT R4, R4, R5, RZ, 0xfc, !PT ;  /* 0x0000000504047212 */ /* 0x000fc800078efcff */
[----:B------:R-:W-:-:S07]  /*7a40*/  PRMT R0, R4, 0x7610, R0 ;  /* 0x0000761004007816 */ /* 0x000fce0000000000 */
.L_x_19841:
[----:B------:R-:W-:Y:S05]  /*7a50*/  BSYNC B0 ;  /* 0x0000000000007941 */ /* 0x000fea0003800000 */
.L_x_19840:
[----:B------:R-:W-:Y:S01]  /*7a60*/  STG.E.U8 desc[UR36][R2.64], R0 ;  /* 0x0000000002007986 */ /* 0x000fe2000c101124 */
[----:B------:R-:W-:Y:S05]  /*7a70*/  EXIT ;  /* 0x000000000000794d */ /* 0x000fea0003800000 */
.L_x_19838:
        /* <DEDUP_REMOVED lines=18> */
.L_x_19845:
[----:B------:R-:W-:-:S04]  /*7ba0*/  LOP3.LUT R0, R19, 0x80000000, RZ, 0xc0, !PT ;  /* 0x8000000013007812 */ /* 0x000fc800078ec0ff */
[----:B------:R-:W-:-:S04]  /*7bb0*/  SHF.R.U32.HI R5, RZ, 0x18, R0 ;  /* 0x00000018ff057819 */ /* 0x000fc80000011600 */
[----:B------:R-:W-:-:S04]  /*7bc0*/  LOP3.LUT R4, R4, R5, RZ, 0xfc, !PT ;  /* 0x0000000504047212 */ /* 0x000fc800078efcff */
[----:B------:R-:W-:-:S07]  /*7bd0*/  PRMT R0, R4, 0x7610, R0 ;  /* 0x0000761004007816 */ /* 0x000fce0000000000 */
.L_x_19844:
[----:B------:R-:W-:Y:S05]  /*7be0*/  BSYNC B0 ;  /* 0x0000000000007941 */ /* 0x000fea0003800000 */
.L_x_19843:
[----:B------:R-:W-:Y:S01]  /*7bf0*/  STG.E.U8 desc[UR36][R2.64], R0 ;  /* 0x0000000002007986 */ /* 0x000fe2000c101124 */
[----:B------:R-:W-:Y:S05]  /*7c00*/  EXIT ;  /* 0x000000000000794d */ /* 0x000fea0003800000 */
.L_x_19837:
        /* <DEDUP_REMOVED lines=23> */
.L_x_19820:
        /* <DEDUP_REMOVED lines=16> */
.L_x_19848:
[----:B------:R-:W-:Y:S05]  /*7e80*/  EXIT ;  /* 0x000000000000794d */ /* 0x000fea0003800000 */
.L_x_19847:
[----:B------:R-:W-:Y:S01]  /*7e90*/  LOP3.LUT R4, R19, 0xff, RZ, 0xc0, !PT ;  /* 0x000000ff13047812 */ /* 0x000fe200078ec0ff */
[----:B------:R-:W-:-:S05]  /*7ea0*/  IMAD.MOV.U32 R5, RZ, RZ, RZ ;  /* 0x000000ffff057224 */ /* 0x000fca00078e00ff */
[----:B------:R-:W-:Y:S01]  /*7eb0*/  STG.E.64 desc[UR36][R2.64], R4 ;  /* 0x0000000402007986 */ /* 0x000fe2000c101b24 */
[----:B------:R-:W-:Y:S05]  /*7ec0*/  EXIT ;  /* 0x000000000000794d */ /* 0x000fea0003800000 */
.L_x_19846:
[----:B------:R-:W-:-:S05]  /*7ed0*/  LOP3.LUT R19, R19, 0xff, RZ, 0xc0, !PT ;  /* 0x000000ff13137812 */ /* 0x000fca00078ec0ff */
[----:B------:R-:W-:Y:S01]  /*7ee0*/  STG.E desc[UR36][R2.64], R19 ;  /* 0x0000001302007986 */ /* 0x000fe2000c101924 */
[----:B------:R-:W-:Y:S05]  /*7ef0*/  EXIT ;  /* 0x000000000000794d */ /* 0x000fea0003800000 */
.L_x_19849:
        /* <DEDUP_REMOVED lines=16> */
.L_x_20688:


//--------------------- .text._ZN2at6native18elementwise_kernelILi128ELi4EZNS0_22gpu_kernel_impl_nocastINS0_13BUnaryFunctorIhhhZZZNS0_18lshift_kernel_cudaERNS_18TensorIteratorBaseEENKUlvE_clEvENKUlvE_clEvEUlhhE_EEEEvS5_RKT_EUliE_EEviT1_ --------------------------
	.section	.text._ZN2at6native18elementwise_kernelILi128ELi4EZNS0_22gpu_kernel_impl_nocastINS0_13BUnaryFunctorIhhhZZZNS0_18lshift_kernel_cudaERNS_18TensorIteratorBaseEENKUlvE_clEvENKUlvE_clEvEUlhhE_EEEEvS5_RKT_EUliE_EEviT1_,"ax",@progbits
	.align	128
        .global         _ZN2at6native18elementwise_kernelILi128ELi4EZNS0_22gpu_kernel_impl_nocastINS0_13BUnaryFunctorIhhhZZZNS0_18lshift_kernel_cudaERNS_18TensorIteratorBaseEENKUlvE_clEvENKUlvE_clEvEUlhhE_EEEEvS5_RKT_EUliE_EEviT1_
        .type           _ZN2at6native18elementwise_kernelILi128ELi4EZNS0_22gpu_kernel_impl_nocastINS0_13BUnaryFunctorIhhhZZZNS0_18lshift_kernel_cudaERNS_18TensorIteratorBaseEENKUlvE_clEvENKUlvE_clEvEUlhhE_EEEEvS5_RKT_EUliE_EEviT1_,@function
        .size           _ZN2at6native18elementwise_kernelILi128ELi4EZNS0_22gpu_kernel_impl_nocastINS0_13BUnaryFunctorIhhhZZZNS0_18lshift_kernel_cudaERNS_18TensorIteratorBaseEENKUlvE_clEvENKUlvE_clEvEUlhhE_EEEEvS5_RKT_EUliE_EEviT1_,(.L_x_20689 - _ZN2at6native18elementwise_kernelILi128ELi4EZNS0_22gpu_kernel_impl_nocastINS0_13BUnaryFunctorIhhhZZZNS0_18lshift_kernel_cudaERNS_18TensorIteratorBaseEENKUlvE_clEvENKUlvE_clEvEUlhhE_EEEEvS5_RKT_EUliE_EEviT1_)
        .other          _ZN2at6native18elementwise_kernelILi128ELi4EZNS0_22gpu_kernel_impl_nocastINS0_13BUnaryFunctorIhhhZZZNS0_18lshift_kernel_cudaERNS_18TensorIteratorBaseEENKUlvE_clEvENKUlvE_clEvEUlhhE_EEEEvS5_RKT_EUliE_EEviT1_,@"STO_CUDA_ENTRY STV_DEFAULT"
_ZN2at6native18elementwise_kernelILi128ELi4EZNS0_22gpu_kernel_impl_nocastINS0_13BUnaryFunctorIhhhZZZNS0_18lshift_kernel_cudaERNS_18TensorIteratorBaseEENKUlvE_clEvENKUlvE_clEvEUlhhE_EEEEvS5_RKT_EUliE_EEviT1_:
.text._ZN2at6native18elementwise_kernelILi128ELi4EZNS0_22gpu_kernel_impl_nocastINS0_13BUnaryFunctorIhhhZZZNS0_18lshift_kernel_cudaERNS_18TensorIteratorBaseEENKUlvE_clEvENKUlvE_clEvEUlhhE_EEEEvS5_RKT_EUliE_EEviT1_:
        /* <DEDUP_REMOVED lines=313> */
.L_x_19852:
        /* <DEDUP_REMOVED lines=9> */
[----:B--2---:R-:W-:-:S04]  /*1420*/  SHF.L.U32 R2, R7, R0, RZ ;  /* 0x0000000007027219 */ /* 0x004fc800000006ff */
[----:B------:R-:W-:-:S05]  /*1430*/  SEL R9, R2, RZ, !P0 ;  /* 0x000000ff02097207 */ /* 0x000fca0004000000 */
[----:B------:R0:W-:Y:S02]  /*1440*/  STG.E.U8 desc[UR4][R4.64], R9 ;  /* 0x0000000904007986 */ /* 0x0001e4000c101104 */
.L_x_19851:
[----:B------:R-:W-:Y:S05]  /*1450*/  BSYNC B0 ;  /* 0x0000000000007941 */ /* 0x000fea0003800000 */
.L_x_19850:
        /* <DEDUP_REMOVED lines=305> */
.L_x_19855:
        /* <DEDUP_REMOVED lines=10> */
[----:B--2---:R-:W-:-:S04]  /*2810*/  SHF.L.U32 R2, R7, R0, RZ ;  /* 0x0000000007027219 */ /* 0x004fc800000006ff */
        /* <DEDUP_REMOVED lines=305> */
.L_x_19856:
        /* <DEDUP_REMOVED lines=12> */
.L_x_19854:
[----:B------:R-:W-:Y:S05]  /*3bf0*/  BSYNC B0 ;  /* 0x0000000000007941 */ /* 0x000fea0003800000 */
.L_x_19853:
        /* <DEDUP_REMOVED lines=304> */
.L_x_19857:
        /* <DEDUP_REMOVED lines=8> */
[----:B--2---:R-:W-:-:S04]  /*4f80*/  SHF.L.U32 R0, R3, R0, RZ ;  /* 0x0000000003007219 */ /* 0x004fc800000006ff */
[----:B------:R-:W-:-:S05]  /*4f90*/  SEL R7, R0, RZ, !P1 ;  /* 0x000000ff00077207 */ /* 0x000fca0004800000 */
[----:B------:R-:W-:Y:S01]  /*4fa0*/  STG.E.U8 desc[UR4][R4.64], R7 ;  /* 0x0000000704007986 */ /* 0x000fe2000c101104 */
[----:B------:R-:W-:Y:S05]  /*4fb0*/  EXIT ;  /* 0x000000000000794d */ /* 0x000fea0003800000 */
.L_x_19858:
        /* <DEDUP_REMOVED lines=12> */
.L_x_20689:


//--------------------- .text._ZN2at6native27unrolled_elementwise_kernelINS0_13BUnaryFunctorIhhhZZZNS0_18lshift_kernel_cudaERNS_18TensorIteratorBaseEENKUlvE_clEvENKUlvE_clEvEUlhhE_EESt5arrayIPcLm2EELi4E23TrivialOffsetCalculatorILi1EjESD_NS0_6memory15LoadWithoutCastENSE_16StoreWithoutCastEEEviT_T0_T2_T3_T4_T5_ --------------------------
	.section	.text._ZN2at6native27unrolled_elementwise_kernelINS0_13BUnaryFunctorIhhhZZZNS0_18lshift_kernel_cudaERNS_18TensorIteratorBaseEENKUlvE_clEvENKUlvE_clEvEUlhhE_EESt5arrayIPcLm2EELi4E23TrivialOffsetCalculatorILi1EjESD_NS0_6memory15LoadWithoutCastENSE_16StoreWithoutCastEEEviT_T0_T2_T3_T4_T5_,"ax",@progbits
	.align	128
        .global         _ZN2at6native27unrolled_elementwise_kernelINS0_13BUnaryFunctorIhhhZZZNS0_18lshift_kernel_cudaERNS_18TensorIteratorBaseEENKUlvE_clEvENKUlvE_clEvEUlhhE_EESt5arrayIPcLm2EELi4E23TrivialOffsetCalculatorILi1EjESD_NS0_6memory15LoadWithoutCastENSE_16StoreWithoutCastEEEviT_T0_T2_T3_T4_T5_
        .type           _ZN2at6native27unrolled_elementwise_kernelINS0_13BUnaryFunctorIhhhZZZNS0_18lshift_kernel_cudaERNS_18TensorIteratorBaseEENKUlvE_clEvENKUlvE_clEvEUlhhE_EESt5arrayIPcLm2EELi4E23TrivialOffsetCalculatorILi1EjESD_NS0_6memory15LoadWithoutCastENSE_16StoreWithoutCastEEEviT_T0_T2_T3_T4_T5_,@function
        .size           _ZN2at6native27unrolled_elementwise_kernelINS0_13BUnaryFunctorIhhhZZZNS0_18lshift_kernel_cudaERNS_18TensorIteratorBaseEENKUlvE_clEvENKUlvE_clEvEUlhhE_EESt5arrayIPcLm2EELi4E23TrivialOffsetCalculatorILi1EjESD_NS0_6memory15LoadWithoutCastENSE_16StoreWithoutCastEEEviT_T0_T2_T3_T4_T5_,(.L_x_20690 - _ZN2at6native27unrolled_elementwise_kernelINS0_13BUnaryFunctorIhhhZZZNS0_18lshift_kernel_cudaERNS_18TensorIteratorBaseEENKUlvE_clEvENKUlvE_clEvEUlhhE_EESt5arrayIPcLm2EELi4E23TrivialOffsetCalculatorILi1EjESD_NS0_6memory15LoadWithoutCastENSE_16StoreWithoutCastEEEviT_T0_T2_T3_T4_T5_)
        .other          _ZN2at6native27unrolled_elementwise_kernelINS0_13BUnaryFunctorIhhhZZZNS0_18lshift_kernel_cudaERNS_18TensorIteratorBaseEENKUlvE_clEvENKUlvE_clEvEUlhhE_EESt5arrayIPcLm2EELi4E23TrivialOffsetCalculatorILi1EjESD_NS0_6memory15LoadWithoutCastENSE_16StoreWithoutCastEEEviT_T0_T2_T3_T4_T5_,@"STO_CUDA_ENTRY STV_DEFAULT"
_ZN2at6native27unrolled_elementwise_kernelINS0_13BUnaryFunctorIhhhZZZNS0_18lshift_kernel_cudaERNS_18TensorIteratorBaseEENKUlvE_clEvENKUlvE_clEvEUlhhE_EESt5arrayIPcLm2EELi4E23TrivialOffsetCalculatorILi1EjESD_NS0_6memory15LoadWithoutCastENSE_16StoreWithoutCastEEEviT_T0_T2_T3_T4_T5_:
.text._ZN2at6native27unrolled_elementwise_kernelINS0_13BUnaryFunctorIhhhZZZNS0_18lshift_kernel_cudaERNS_18TensorIteratorBaseEENKUlvE_clEvENKUlvE_clEvEUlhhE_EESt5arrayIPcLm2EELi4E23TrivialOffsetCalculatorILi1EjESD_NS0_6memory15LoadWithoutCastENSE_16StoreWithoutCastEEEviT_T0_T2_T3_T4_T5_:
        /* <DEDUP_REMOVED lines=52> */
[-C--:B-----5:R-:W-:Y:S02]  /*0340*/  SHF.L.U32 R10, R10, R18.reuse, RZ ;  /* 0x000000120a0a7219 */ /* 0x0a0fe400000006ff */
[----:B------:R-:W-:Y:S02]  /*0350*/  SHF.L.U32 R11, R11, R18, RZ ;  /* 0x000000120b0b7219 */ /* 0x000fe400000006ff */
[----:B------:R-:W-:Y:S02]  /*0360*/  ISETP.GE.AND P1, PT, R5, R0, PT ;  /* 0x000000000500720c */ /* 0x000fe40003f26270 */
[----:B------:R-:W-:Y:S02]  /*0370*/  SHF.L.U32 R17, R17, R18, RZ ;  /* 0x0000001211117219 */ /* 0x000fe400000006ff */
[----:B------:R-:W-:Y:S02]  /*0380*/  PRMT R6, R10, 0x7610, R6 ;  /* 0x000076100a067816 */ /* 0x000fe40000000006 */
[----:B------:R-:W-:-:S02]  /*0390*/  PRMT R12, R11, 0x7610, R12 ;  /* 0x000076100b0c7816 */ /* 0x000fc4000000000c */
[----:B------:R-:W-:-:S05]  /*03a0*/  PRMT R9, R17, 0x7610, R9 ;  /* 0x0000761011097816 */ /* 0x000fca0000000009 */
[----:B------:R-:W-:-:S04]  /*03b0*/  @!P1 SHF.L.U32 R16, R16, R18, RZ ;  /* 0x0000001210109219 */ /* 0x000fc800000006ff */
[----:B------:R-:W-:-:S07]  /*03c0*/  @!P1 PRMT R8, R16, 0x7610, R8 ;  /* 0x0000761010089816 */ /* 0x000fce0000000008 */
.L_x_19859:
        /* <DEDUP_REMOVED lines=15> */
.L_x_19861:
[----:B------:R-:W-:Y:S05]  /*04c0*/  BSYNC B0 ;  /* 0x0000000000007941 */ /* 0x000fea0003800000 */
.L_x_19860:
        /* <DEDUP_REMOVED lines=8> */
.L_x_19862:
        /* <DEDUP_REMOVED lines=11> */
.L_x_20690:


//--------------------- .text._ZN2at6native29vectorized_elementwise_kernelILi2ENS0_13BUnaryFunctorIhhhZZZNS0_18lshift_kernel_cudaERNS_18TensorIteratorBaseEENKUlvE_clEvENKUlvE_clEvEUlhhE_EESt5arrayIPcLm2EEEEviT0_T1_ --------------------------
	.section	.text._ZN2at6native29vectorized_elementwise_kernelILi2ENS0_13BUnaryFunctorIhhhZZZNS0_18lshift_kernel_cudaERNS_18TensorIteratorBaseEENKUlvE_clEvENKUlvE_clEvEUlhhE_EESt5arrayIPcLm2EEEEviT0_T1_,"ax",@progbits
	.align	128
        .global         _ZN2at6native29vectorized_elementwise_kernelILi2ENS0_13BUnaryFunctorIhhhZZZNS0_18lshift_kernel_cudaERNS_18TensorIteratorBaseEENKUlvE_clEvENKUlvE_clEvEUlhhE_EESt5arrayIPcLm2EEEEviT0_T1_
        .type           _ZN2at6native29vectorized_elementwise_kernelILi2ENS0_13BUnaryFunctorIhhhZZZNS0_18lshift_kernel_cudaERNS_18TensorIteratorBaseEENKUlvE_clEvENKUlvE_clEvEUlhhE_EESt5arrayIPcLm2EEEEviT0_T1_,@function
        .size           _ZN2at6native29vectorized_elementwise_kernelILi2ENS0_13BUnaryFunctorIhhhZZZNS0_18lshift_kernel_cudaERNS_18TensorIteratorBaseEENKUlvE_clEvENKUlvE_clEvEUlhhE_EESt5arrayIPcLm2EEEEviT0_T1_,(.L_x_20691 - _ZN2at6native29vectorized_elementwise_kernelILi2ENS0_13BUnaryFunctorIhhhZZZNS0_18lshift_kernel_cudaERNS_18TensorIteratorBaseEENKUlvE_clEvENKUlvE_clEvEUlhhE_EESt5arrayIPcLm2EEEEviT0_T1_)
        .other          _ZN2at6native29vectorized_elementwise_kernelILi2ENS0_13BUnaryFunctorIhhhZZZNS0_18lshift_kernel_cudaERNS_18TensorIteratorBaseEENKUlvE_clEvENKUlvE_clEvEUlhhE_EESt5arrayIPcLm2EEEEviT0_T1_,@"STO_CUDA_ENTRY STV_DEFAULT"
_ZN2at6native29vectorized_elementwise_kernelILi2ENS0_13BUnaryFunctorIhhhZZZNS0_18lshift_kernel_cudaERNS_18TensorIteratorBaseEENKUlvE_clEvENKUlvE_clEvEUlhhE_EESt5arrayIPcLm2EEEEviT0_T1_:
.text._ZN2at6native29vectorized_elementwise_kernelILi2ENS0_13BUnaryFunctorIhhhZZZNS0_18lshift_kernel_cudaERNS_18TensorIteratorBaseEENKUlvE_clEvENKUlvE_clEvEUlhhE_EESt5arrayIPcLm2EEEEviT0_T1_:
        /* <DEDUP_REMOVED lines=38> */
[-C--:B------:R-:W-:Y:S02]  /*0260*/  SHF.L.U32 R5, R5, R16.reuse, RZ ;  /* 0x0000001005057219 */ /* 0x080fe400000006ff */
[-C--:B------:R-:W-:Y:S02]  /*0270*/  SHF.L.U32 R7, R7, R16.reuse, RZ ;  /* 0x0000001007077219 */ /* 0x080fe400000006ff */
[-C--:B------:R-:W-:Y:S02]  /*0280*/  SHF.L.U32 R13, R13, R16.reuse, RZ ;  /* 0x000000100d0d7219 */ /* 0x080fe400000006ff */
[-C--:B------:R-:W-:Y:S02]  /*0290*/  SHF.L.U32 R15, R15, R16.reuse, RZ ;  /* 0x000000100f0f7219 */ /* 0x080fe400000006ff */
[----:B------:R-:W-:-:S02]  /*02a0*/  SHF.L.U32 R17, R17, R16, RZ ;  /* 0x0000001011117219 */ /* 0x000fc400000006ff */
[-C--:B------:R-:W-:Y:S02]  /*02b0*/  SHF.L.U32 R19, R19, R16.reuse, RZ ;  /* 0x0000001013137219 */ /* 0x080fe400000006ff */
[-C--:B------:R-:W-:Y:S02]  /*02c0*/  SHF.L.U32 R8, R11, R16.reuse, RZ ;  /* 0x000000100b087219 */ /* 0x080fe400000006ff */
[----:B------:R-:W-:Y:S02]  /*02d0*/  PRMT R11, R5, 0x7610, R11 ;  /* 0x00007610050b7816 */ /* 0x000fe4000000000b */
[----:B------:R-:W-:Y:S02]  /*02e0*/  PRMT R10, R7, 0x7610, R10 ;  /* 0x00007610070a7816 */ /* 0x000fe4000000000a */
[----:B------:R-:W-:Y:S02]  /*02f0*/  SHF.L.U32 R9, R9, R16, RZ ;  /* 0x0000001009097219 */ /* 0x000fe400000006ff */
[----:B------:R-:W-:-:S02]  /*0300*/  PRMT R7, R13, 0x7610, R7 ;  /* 0x000076100d077816 */ /* 0x000fc40000000007 */
[----:B------:R-:W-:Y:S02]  /*0310*/  PRMT R6, R15, 0x7610, R6 ;  /* 0x000076100f067816 */ /* 0x000fe40000000006 */
[----:B------:R-:W-:Y:S02]  /*0320*/  PRMT R5, R17, 0x7610, R5 ;  /* 0x0000761011057816 */ /* 0x000fe40000000005 */
[----:B------:R-:W-:-:S07]  /*0330*/  PRMT R4, R19, 0x7610, R4 ;  /* 0x0000761013047816 */ /* 0x000fce0000000004 */
.L_x_19864:
        /* <DEDUP_REMOVED lines=15> */
.L_x_19863:
        /* <DEDUP_REMOVED lines=80> */
[-C--:B-----5:R-:W-:Y:S02]  /*0930*/  SHF.L.U32 R23, R23, R16.reuse, RZ ;  /* 0x0000001017177219 */ /* 0x0a0fe400000006ff */
[-C--:B------:R-:W-:Y:S02]  /*0940*/  SHF.L.U32 R15, R15, R16.reuse, RZ ;  /* 0x000000100f0f7219 */ /* 0x080fe400000006ff */
[----:B------:R-:W-:Y:S02]  /*0950*/  ISETP.GE.AND P1, PT, R6, R17, PT ;  /* 0x000000110600720c */ /* 0x000fe40003f26270 */
[-C--:B------:R-:W-:Y:S02]  /*0960*/  SHF.L.U32 R0, R0, R16.reuse, RZ ;  /* 0x0000001000007219 */ /* 0x080fe400000006ff */
[-C--:B------:R-:W-:Y:S02]  /*0970*/  SHF.L.U32 R25, R25, R16.reuse, RZ ;  /* 0x0000001019197219 */ /* 0x080fe400000006ff */
[----:B------:R-:W-:-:S02]  /*0980*/  SHF.L.U32 R29, R29, R16, RZ ;  /* 0x000000101d1d7219 */ /* 0x000fc400000006ff */
[-C--:B------:R-:W-:Y:S02]  /*0990*/  SHF.L.U32 R19, R19, R16.reuse, RZ ;  /* 0x0000001013137219 */ /* 0x080fe400000006ff */
[-C--:B------:R-:W-:Y:S02]  /*09a0*/  SHF.L.U32 R13, R13, R16.reuse, RZ ;  /* 0x000000100d0d7219 */ /* 0x080fe400000006ff */
[----:B------:R-:W-:Y:S02]  /*09b0*/  PRMT R11, R23, 0x7610, R11 ;  /* 0x00007610170b7816 */ /* 0x000fe4000000000b */
[----:B------:R-:W-:Y:S02]  /*09c0*/  @!P1 SHF.L.U32 R21, R21, R16, RZ ;  /* 0x0000001015159219 */ /* 0x000fe400000006ff */
[----:B------:R-:W-:Y:S02]  /*09d0*/  PRMT R10, R15, 0x7610, R10 ;  /* 0x000076100f0a7816 */ /* 0x000fe4000000000a */
[----:B------:R-:W-:-:S02]  /*09e0*/  PRMT R9, R0, 0x7610, R9 ;  /* 0x0000761000097816 */ /* 0x000fc40000000009 */
[----:B------:R-:W-:Y:S02]  /*09f0*/  PRMT R8, R25, 0x7610, R8 ;  /* 0x0000761019087816 */ /* 0x000fe40000000008 */
[----:B------:R-:W-:Y:S02]  /*0a00*/  PRMT R6, R29, 0x7610, R6 ;  /* 0x000076101d067816 */ /* 0x000fe40000000006 */
[----:B------:R-:W-:Y:S02]  /*0a10*/  PRMT R7, R19, 0x7610, R7 ;  /* 0x0000761013077816 */ /* 0x000fe40000000007 */
[----:B------:R-:W-:Y:S02]  /*0a20*/  PRMT R5, R13, 0x7610, R5 ;  /* 0x000076100d057816 */ /* 0x000fe40000000005 */
[----:B------:R-:W-:-:S07]  /*0a30*/  @!P1 PRMT R4, R21, 0x7610, R4 ;  /* 0x0000761015049816 */ /* 0x000fce0000000004 */
.L_x_19865:
        /* <DEDUP_REMOVED lines=20> */
.L_x_19868:
        /* <DEDUP_REMOVED lines=8> */
.L_x_19869:
        /* <DEDUP_REMOVED lines=8> */
.L_x_19870:
        /* <DEDUP_REMOVED lines=9> */
.L_x_19871:
[----:B------:R-:W-:Y:S05]  /*0d10*/  BSYNC B1 ;  /* 0x0000000000017941 */ /* 0x000fea0003800000 */
.L_x_19867:
[----:B------:R-:W-:-:S13]  /*0d20*/  ISETP.GE.AND P0, PT, R18, R17, PT ;  /* 0x000000111200720c */ /* 0x000fda0003f06270 */
[----:B--2---:R-:W2:Y:S01]  /*0d30*/  @!P0 LDC.64 R6, c[0x0][0x218] ;  /* 0x00008600ff068b82 */ /* 0x004ea20000000a00 */
[C---:B01----:R-:W-:Y:S02]  /*0d40*/  @!P0 VIADD R3, R18.reuse, UR4 ;  /* 0x0000000412038c36 */ /* 0x043fe40008000000 */
[----:B------:R-:W-:-:S03]  /*0d50*/  @!P0 VIADD R18, R18, 0x80 ;  /* 0x0000008012128836 */ /* 0x000fc60000000000 */
[----:B--2---:R-:W-:-:S05]  /*0d60*/  @!P0 IADD3 R2, P1, R3, R6, RZ ;  /* 0x0000000603028210 */ /* 0x004fca0007f3e0ff */
[----:B------:R-:W-:-:S05]  /*0d70*/  @!P0 IMAD.X R3, RZ, RZ, R7, P1 ;  /* 0x000000ffff038224 */ /* 0x000fca00008e0607 */
[----:B------:R2:W-:Y:S03]  /*0d80*/  @!P0 STG.E.U8 desc[UR8][R2.64], R5 ;  /* 0x0000000502008986 */ /* 0x0005e6000c101108 */
.L_x_19872:
[----:B------:R-:W-:Y:S05]  /*0d90*/  BSYNC B0 ;  /* 0x0000000000007941 */ /* 0x000fea0003800000 */
.L_x_19866:
        /* <DEDUP_REMOVED lines=9> */
.L_x_19873:
        /* <DEDUP_REMOVED lines=13> */
.L_x_20691:


//--------------------- .text._ZN2at6native29vectorized_elementwise_kernelILi4ENS0_13BUnaryFunctorIhhhZZZNS0_18lshift_kernel_cudaERNS_18TensorIteratorBaseEENKUlvE_clEvENKUlvE_clEvEUlhhE_EESt5arrayIPcLm2EEEEviT0_T1_ --------------------------
	.section	.text._ZN2at6native29vectorized_elementwise_kernelILi4ENS0_13BUnaryFunctorIhhhZZZNS0_18lshift_kernel_cudaERNS_18TensorIteratorBaseEENKUlvE_clEvENKUlvE_clEvEUlhhE_EESt5arrayIPcLm2EEEEviT0_T1_,"ax",@progbits
	.align	128
        .global         _ZN2at6native29vectorized_elementwise_kernelILi4ENS0_13BUnaryFunctorIhhhZZZNS0_18lshift_kernel_cudaERNS_18TensorIteratorBaseEENKUlvE_clEvENKUlvE_clEvEUlhhE_EESt5arrayIPcLm2EEEEviT0_T1_
        .type           _ZN2at6native29vectorized_elementwise_kernelILi4ENS0_13BUnaryFunctorIhhhZZZNS0_18lshift_kernel_cudaERNS_18TensorIteratorBaseEENKUlvE_clEvENKUlvE_clEvEUlhhE_EESt5arrayIPcLm2EEEEviT0_T1_,@function
        .size           _ZN2at6native29vectorized_elementwise_kernelILi4ENS0_13BUnaryFunctorIhhhZZZNS0_18lshift_kernel_cudaERNS_18TensorIteratorBaseEENKUlvE_clEvENKUlvE_clEvEUlhhE_EESt5arrayIPcLm2EEEEviT0_T1_,(.L_x_20692 - _ZN2at6native29vectorized_elementwise_kernelILi4ENS0_13BUnaryFunctorIhhhZZZNS0_18lshift_kernel_cudaERNS_18TensorIteratorBaseEENKUlvE_clEvENKUlvE_clEvEUlhhE_EESt5arrayIPcLm2EEEEviT0_T1_)
        .other          _ZN2at6native29vectorized_elementwise_kernelILi4ENS0_13BUnaryFunctorIhhhZZZNS0_18lshift_kernel_cudaERNS_18TensorIteratorBaseEENKUlvE_clEvENKUlvE_clEvEUlhhE_EESt5arrayIPcLm2EEEEviT0_T1_,@"STO_CUDA_ENTRY STV_DEFAULT"
_ZN2at6native29vectorized_elementwise_kernelILi4ENS0_13BUnaryFunctorIhhhZZZNS0_18lshift_kernel_cudaERNS_18TensorIteratorBaseEENKUlvE_clEvENKUlvE_clEvEUlhhE_EESt5arrayIPcLm2EEEEviT0_T1_:
.text._ZN2at6native29vectorized_elementwise_kernelILi4ENS0_13BUnaryFunctorIhhhZZZNS0_18lshift_kernel_cudaERNS_18TensorIteratorBaseEENKUlvE_clEvENKUlvE_clEvEUlhhE_EESt5arrayIPcLm2EEEEviT0_T1_:
        /* <DEDUP_REMOVED lines=36> */
[-C--:B------:R-:W-:Y:S02]  /*0240*/  SHF.L.U32 R7, R7, R16.reuse, RZ ;  /* 0x0000001007077219 */ /* 0x080fe400000006ff */
[----:B------:R-:W-:-:S02]  /*0250*/  SHF.L.U32 R5, R5, R16, RZ ;  /* 0x0000001005057219 */ /* 0x000fc400000006ff */
[-C--:B------:R-:W-:Y:S02]  /*0260*/  SHF.L.U32 R2, R9, R16.reuse, RZ ;  /* 0x0000001009027219 */ /* 0x080fe400000006ff */
[-C--:B------:R-:W-:Y:S02]  /*0270*/  SHF.L.U32 R11, R11, R16.reuse, RZ ;  /* 0x000000100b0b7219 */ /* 0x080fe400000006ff */
[-C--:B------:R-:W-:Y:S02]  /*0280*/  SHF.L.U32 R13, R13, R16.reuse, RZ ;  /* 0x000000100d0d7219 */ /* 0x080fe400000006ff */
[-C--:B------:R-:W-:Y:S02]  /*0290*/  SHF.L.U32 R15, R15, R16.reuse, RZ ;  /* 0x000000100f0f7219 */ /* 0x080fe400000006ff */
[-C--:B------:R-:W-:Y:S02]  /*02a0*/  SHF.L.U32 R17, R17, R16.reuse, RZ ;  /* 0x0000001011117219 */ /* 0x080fe400000006ff */
[----:B------:R-:W-:-:S02]  /*02b0*/  SHF.L.U32 R19, R19, R16, RZ ;  /* 0x0000001013137219 */ /* 0x000fc400000006ff */
        /* <DEDUP_REMOVED lines=8> */
.L_x_19875:
        /* <DEDUP_REMOVED lines=15> */
.L_x_19874:
        /* <DEDUP_REMOVED lines=97> */
.L_x_19876:
        /* <DEDUP_REMOVED lines=20> */
.L_x_19879:
        /* <DEDUP_REMOVED lines=8> */
.L_x_19880:
        /* <DEDUP_REMOVED lines=8> */
.L_x_19881:
        /* <DEDUP_REMOVED lines=9> */
.L_x_19882:
[----:B------:R-:W-:Y:S05]  /*0d10*/  BSYNC B1 ;  /* 0x0000000000017941 */ /* 0x000fea0003800000 */
.L_x_19878:
[----:B------:R-:W-:-:S13]  /*0d20*/  ISETP.GE.AND P0, PT, R18, R17, PT ;  /* 0x000000111200720c */ /* 0x000fda0003f06270 */
[----:B--2---:R-:W2:Y:S01]  /*0d30*/  @!P0 LDC.64 R6, c[0x0][0x218] ;  /* 0x00008600ff068b82 */ /* 0x004ea20000000a00 */
[C---:B01----:R-:W-:Y:S02]  /*0d40*/  @!P0 VIADD R3, R18.reuse, UR4 ;  /* 0x0000000412038c36 */ /* 0x043fe40008000000 */
[----:B------:R-:W-:-:S03]  /*0d50*/  @!P0 VIADD R18, R18, 0x80 ;  /* 0x0000008012128836 */ /* 0x000fc60000000000 */
[----:B--2---:R-:W-:-:S05]  /*0d60*/  @!P0 IADD3 R2, P1, R3, R6, RZ ;  /* 0x0000000603028210 */ /* 0x004fca0007f3e0ff */
[----:B------:R-:W-:-:S05]  /*0d70*/  @!P0 IMAD.X R3, RZ, RZ, R7, P1 ;  /* 0x000000ffff038224 */ /* 0x000fca00008e0607 */
[----:B------:R2:W-:Y:S03]  /*0d80*/  @!P0 STG.E.U8 desc[UR8][R2.64], R5 ;  /* 0x0000000502008986 */ /* 0x0005e6000c101108 */
.L_x_19883:
[----:B------:R-:W-:Y:S05]  /*0d90*/  BSYNC B0 ;  /* 0x0000000000007941 */ /* 0x000fea0003800000 */
.L_x_19877:
        /* <DEDUP_REMOVED lines=9> */
.L_x_19884:
        /* <DEDUP_REMOVED lines=13> */
.L_x_20692:


//--------------------- .text._ZN2at6native29vectorized_elementwise_kernelILi8ENS0_13BUnaryFunctorIhhhZZZNS0_18lshift_kernel_cudaERNS_18TensorIteratorBaseEENKUlvE_clEvENKUlvE_clEvEUlhhE_EESt5arrayIPcLm2EEEEviT0_T1_ --------------------------
	.section	.text._ZN2at6native29vectorized_elementwise_kernelILi8ENS0_13BUnaryFunctorIhhhZZZNS0_18lshift_kernel_cudaERNS_18TensorIteratorBaseEENKUlvE_clEvENKUlvE_clEvEUlhhE_EESt5arrayIPcLm2EEEEviT0_T1_,"ax",@progbits
	.align	128
        .global         _ZN2at6native29vectorized_elementwise_kernelILi8ENS0_13BUnaryFunctorIhhhZZZNS0_18lshift_kernel_cudaERNS_18TensorIteratorBaseEENKUlvE_clEvENKUlvE_clEvEUlhhE_EESt5arrayIPcLm2EEEEviT0_T1_
        .type           _ZN2at6native29vectorized_elementwise_kernelILi8ENS0_13BUnaryFunctorIhhhZZZNS0_18lshift_kernel_cudaERNS_18TensorIteratorBaseEENKUlvE_clEvENKUlvE_clEvEUlhhE_EESt5arrayIPcLm2EEEEviT0_T1_,@function
        .size           _ZN2at6native29vectorized_elementwise_kernelILi8ENS0_13BUnaryFunctorIhhhZZZNS0_18lshift_kernel_cudaERNS_18TensorIteratorBaseEENKUlvE_clEvENKUlvE_clEvEUlhhE_EESt5arrayIPcLm2EEEEviT0_T1_,(.L_x_20693 - _ZN2at6native29vectorized_elementwise_kernelILi8ENS0_13BUnaryFunctorIhhhZZZNS0_18lshift_kernel_cudaERNS_18TensorIteratorBaseEENKUlvE_clEvENKUlvE_clEvEUlhhE_EESt5arrayIPcLm2EEEEviT0_T1_)
        .other          _ZN2at6native29vectorized_elementwise_kernelILi8ENS0_13BUnaryFunctorIhhhZZZNS0_18lshift_kernel_cudaERNS_18TensorIteratorBaseEENKUlvE_clEvENKUlvE_clEvEUlhhE_EESt5arrayIPcLm2EEEEviT0_T1_,@"STO_CUDA_ENTRY STV_DEFAULT"
_ZN2at6native29vectorized_elementwise_kernelILi8ENS0_13BUnaryFunctorIhhhZZZNS0_18lshift_kernel_cudaERNS_18TensorIteratorBaseEENKUlvE_clEvENKUlvE_clEvEUlhhE_EESt5arrayIPcLm2EEEEviT0_T1_:
.text._ZN2at6native29vectorized_elementwise_kernelILi8ENS0_13BUnaryFunctorIhhhZZZNS0_18lshift_kernel_cudaERNS_18TensorIteratorBaseEENKUlvE_clEvENKUlvE_clEvEUlhhE_EESt5arrayIPcLm2EEEEviT0_T1_:
        /* <DEDUP_REMOVED lines=40> */
[----:B------:R-:W-:Y:S02]  /*0280*/  SHF.L.U32 R2, R9, R16, RZ ;  /* 0x0000001009027219 */ /* 0x000fe400000006ff */
[----:B------:R-:W-:Y:S02]  /*0290*/  LOP3.LUT R11, R8, 0xffff, RZ, 0xc0, !PT ;  /* 0x0000ffff080b7812 */ /* 0x000fe400078ec0ff */
[----:B------:R-:W-:Y:S02]  /*02a0*/  LOP3.LUT R15, R10, 0xffff, RZ, 0xc0, !PT ;  /* 0x0000ffff0a0f7812 */ /* 0x000fe400078ec0ff */
[----:B------:R-:W-:-:S02]  /*02b0*/  LOP3.LUT R9, R6, 0xffff, RZ, 0xc0, !PT ;  /* 0x0000ffff06097812 */ /* 0x000fc400078ec0ff */
        /* <DEDUP_REMOVED lines=9> */
[----:B------:R-:W-:Y:S02]  /*0350*/  SHF.L.U32 R7, R7, R16, RZ ;  /* 0x0000001007077219 */ /* 0x000fe400000006ff */
[----:B------:R-:W-:Y:S02]  /*0360*/  PRMT R4, R11, 0x7610, R4 ;  /* 0x000076100b047816 */ /* 0x000fe40000000004 */
[----:B------:R-:W-:-:S02]  /*0370*/  PRMT R3, R13, 0x7610, R3 ;  /* 0x000076100d037816 */ /* 0x000fc40000000003 */
[----:B------:R-:W-:-:S07]  /*0380*/  PRMT R2, R15, 0x7610, R2 ;  /* 0x000076100f027816 */ /* 0x000fce0000000002 */
.L_x_19886:
        /* <DEDUP_REMOVED lines=22> */
.L_x_19885:
        /* <DEDUP_REMOVED lines=97> */
.L_x_19887:
        /* <DEDUP_REMOVED lines=20> */
.L_x_19890:
        /* <DEDUP_REMOVED lines=8> */
.L_x_19891:
        /* <DEDUP_REMOVED lines=8> */
.L_x_19892:
        /* <DEDUP_REMOVED lines=9> */
.L_x_19893:
[----:B------:R-:W-:Y:S05]  /*0dd0*/  BSYNC B1 ;  /* 0x0000000000017941 */ /* 0x000fea0003800000 */
.L_x_19889:
[----:B------:R-:W-:-:S13]  /*0de0*/  ISETP.GE.AND P0, PT, R18, R17, PT ;  /* 0x000000111200720c */ /* 0x000fda0003f06270 */
[----:B--2---:R-:W2:Y:S01]  /*0df0*/  @!P0 LDC.64 R6, c[0x0][0x218] ;  /* 0x00008600ff068b82 */ /* 0x004ea20000000a00 */
[C---:B01----:R-:W-:Y:S02]  /*0e00*/  @!P0 VIADD R3, R18.reuse, UR4 ;  /* 0x0000000412038c36 */ /* 0x043fe40008000000 */
[----:B------:R-:W-:-:S03]  /*0e10*/  @!P0 VIADD R18, R18, 0x80 ;  /* 0x0000008012128836 */ /* 0x000fc60000000000 */
[----:B--2---:R-:W-:-:S05]  /*0e20*/  @!P0 IADD3 R2, P1, R3, R6, RZ ;  /* 0x0000000603028210 */ /* 0x004fca0007f3e0ff */
[----:B------:R-:W-:-:S05]  /*0e30*/  @!P0 IMAD.X R3, RZ, RZ, R7, P1 ;  /* 0x000000ffff038224 */ /* 0x000fca00008e0607 */
[----:B------:R2:W-:Y:S03]  /*0e40*/  @!P0 STG.E.U8 desc[UR8][R2.64], R5 ;  /* 0x0000000502008986 */ /* 0x0005e6000c101108 */
.L_x_19894:
[----:B------:R-:W-:Y:S05]  /*0e50*/  BSYNC B0 ;  /* 0x0000000000007941 */ /* 0x000fea0003800000 */
.L_x_19888:
        /* <DEDUP_REMOVED lines=9> */
.L_x_19895:
        /* <DEDUP_REMOVED lines=9> */
.L_x_20693:


//--------------------- .text._ZN2at6native18elementwise_kernelILi128ELi4EZNS0_15gpu_kernel_implINS0_13AUnaryFunctorIhhhZZZNS0_18lshift_kernel_cudaERNS_18TensorIteratorBaseEENKUlvE_clEvENKUlvE_clEvEUlhhE_EEEEvS5_RKT_EUliE_EEviT1_ --------------------------
	.section	.text._ZN2at6native18elementwise_kernelILi128ELi4EZNS0_15gpu_kernel_implINS0_13AUnaryFunctorIhhhZZZNS0_18lshift_kernel_cudaERNS_18TensorIteratorBaseEENKUlvE_clEvENKUlvE_clEvEUlhhE_EEEEvS5_RKT_EUliE_EEviT1_,"ax",@progbits
	.align	128
        .global         _ZN2at6native18elementwise_kernelILi128ELi4EZNS0_15gpu_kernel_implINS0_13AUnaryFunctorIhhhZZZNS0_18lshift_kernel_cudaERNS_18TensorIteratorBaseEENKUlvE_clEvENKUlvE_clEvEUlhhE_EEEEvS5_RKT_EUliE_EEviT1_
        .type           _ZN2at6native18elementwise_kernelILi128ELi4EZNS0_15gpu_kernel_implINS0_13AUnaryFunctorIhhhZZZNS0_18lshift_kernel_cudaERNS_18TensorIteratorBaseEENKUlvE_clEvENKUlvE_clEvEUlhhE_EEEEvS5_RKT_EUliE_EEviT1_,@function
        .size           _ZN2at6native18elementwise_kernelILi128ELi4EZNS0_15gpu_kernel_implINS0_13AUnaryFunctorIhhhZZZNS0_18lshift_kernel_cudaERNS_18TensorIteratorBaseEENKUlvE_clEvENKUlvE_clEvEUlhhE_EEEEvS5_RKT_EUliE_EEviT1_,(.L_x_20694 - _ZN2at6native18elementwise_kernelILi128ELi4EZNS0_15gpu_kernel_implINS0_13AUnaryFunctorIhhhZZZNS0_18lshift_kernel_cudaERNS_18TensorIteratorBaseEENKUlvE_clEvENKUlvE_clEvEUlhhE_EEEEvS5_RKT_EUliE_EEviT1_)
        .other          _ZN2at6native18elementwise_kernelILi128ELi4EZNS0_15gpu_kernel_implINS0_13AUnaryFunctorIhhhZZZNS0_18lshift_kernel_cudaERNS_18TensorIteratorBaseEENKUlvE_clEvENKUlvE_clEvEUlhhE_EEEEvS5_RKT_EUliE_EEviT1_,@"STO_CUDA_ENTRY STV_DEFAULT"
_ZN2at6native18elementwise_kernelILi128ELi4EZNS0_15gpu_kernel_implINS0_13AUnaryFunctorIhhhZZZNS0_18lshift_kernel_cudaERNS_18TensorIteratorBaseEENKUlvE_clEvENKUlvE_clEvEUlhhE_EEEEvS5_RKT_EUliE_EEviT1_:
.text._ZN2at6native18elementwise_kernelILi128ELi4EZNS0_15gpu_kernel_implINS0_13AUnaryFunctorIhhhZZZNS0_18lshift_kernel_cudaERNS_18TensorIteratorBaseEENKUlvE_clEvENKUlvE_clEvEUlhhE_EEEEvS5_RKT_EUliE_EEviT1_:
        /* <DEDUP_REMOVED lines=314> */
.L_x_19898:
        /* <DEDUP_REMOVED lines=20> */
.L_x_19902:
[----:B------:R0:W5:Y:S01]  /*14e0*/  LDG.E.U8 R0, desc[UR36][R4.64] ;  /* 0x0000002404007981 */ /* 0x000162000c1e1100 */
[----:B------:R-:W-:Y:S05]  /*14f0*/  BRA `(.L_x_19904) ;  /* 0x0000000c00647947 */ /* 0x000fea0003800000 */
.L_x_19901:
        /* <DEDUP_REMOVED lines=8> */
.L_x_19906:
[----:B------:R3:W5:Y:S01]  /*1580*/  LDG.E.U8 R0, desc[UR36][R4.64] ;  /* 0x0000002404007981 */ /* 0x000762000c1e1100 */
[----:B------:R-:W-:Y:S05]  /*1590*/  BRA `(.L_x_19904) ;  /* 0x0000000c003c7947 */ /* 0x000fea0003800000 */
.L_x_19905:
[----:B------:R0:W5:Y:S01]  /*15a0*/  LDG.E.U16 R0, desc[UR36][R4.64] ;  /* 0x0000002404007981 */ /* 0x000162000c1e1500 */
[----:B------:R-:W-:Y:S05]  /*15b0*/  BRA `(.L_x_19904) ;  /* 0x0000000c00347947 */ /* 0x000fea0003800000 */
.L_x_19900:
        /* <DEDUP_REMOVED lines=10> */
.L_x_19908:
[----:B------:R-:W2:Y:S02]  /*1660*/  LDG.E.U16 R2, desc[UR36][R4.64] ;  /* 0x0000002404027981 */ /* 0x000ea4000c1e1500 */
[----:B--2---:R-:W-:-:S06]  /*1670*/  HADD2.F32 R2, -RZ, R2.H0_H0 ;  /* 0x20000002ff027230 */ /* 0x004fcc0000004100 */
[----:B------:R-:W0:Y:S02]  /*1680*/  F2I.S64.TRUNC R2, R2 ;  /* 0x0000000200027311 */ /* 0x000e24000020d900 */
[----:B0-----:R-:W-:Y:S01]  /*1690*/  PRMT R0, R2, 0x7610, R0 ;  /* 0x0000761002007816 */ /* 0x001fe20000000000 */
[----:B------:R-:W-:Y:S06]  /*16a0*/  BRA `(.L_x_19904) ;  /* 0x0000000800f87947 */ /* 0x000fec0003800000 */
.L_x_19907:
        /* <DEDUP_REMOVED lines=10> */
.L_x_19910:
[----:B------:R-:W2:Y:S02]  /*1750*/  LDG.E.U16 R4, desc[UR36][R4.64] ;  /* 0x0000002404047981 */ /* 0x000ea4000c1e1500 */
[----:B--2---:R-:W-:-:S06]  /*1760*/  HADD2.F32 R2, -RZ, R4.H0_H0 ;  /* 0x20000004ff027230 */ /* 0x004fcc0000004100 */
[----:B------:R-:W0:Y:S02]  /*1770*/  F2I.S64.TRUNC R2, R2 ;  /* 0x0000000200027311 */ /* 0x000e24000020d900 */
[----:B0-----:R-:W-:Y:S01]  /*1780*/  PRMT R0, R2, 0x7610, R0 ;  /* 0x0000761002007816 */ /* 0x001fe20000000000 */
[----:B------:R-:W-:Y:S06]  /*1790*/  BRA `(.L_x_19904) ;  /* 0x0000000800bc7947 */ /* 0x000fec0003800000 */
.L_x_19909:
[----:B------:R-:W2:Y:S02]  /*17a0*/  LDG.E.64 R2, desc[UR36][R4.64] ;  /* 0x0000002404027981 */ /* 0x000ea4000c1e1b00 */
[----:B--2---:R-:W0:Y:S02]  /*17b0*/  F2I.S64.F64.TRUNC R2, R2 ;  /* 0x0000000200027311 */ /* 0x004e24000030d900 */
[----:B0-----:R-:W-:Y:S01]  /*17c0*/  PRMT R0, R2, 0x7610, R0 ;  /* 0x0000761002007816 */ /* 0x001fe20000000000 */
[----:B------:R-:W-:Y:S06]  /*17d0*/  BRA `(.L_x_19904) ;  /* 0x0000000800ac7947 */ /* 0x000fec0003800000 */
.L_x_19899:
        /* <DEDUP_REMOVED lines=12> */
.L_x_19913:
[----:B------:R-:W2:Y:S02]  /*18a0*/  LDG.E.64 R4, desc[UR36][R4.64] ;  /* 0x0000002404047981 */ /* 0x000ea4000c1e1b00 */
[----:B--2---:R-:W0:Y:S02]  /*18b0*/  F2I.S64.F64.TRUNC R2, R4 ;  /* 0x0000000400027311 */ /* 0x004e24000030d900 */
[----:B0-----:R-:W-:Y:S01]  /*18c0*/  PRMT R0, R2, 0x7610, R0 ;  /* 0x0000761002007816 */ /* 0x001fe20000000000 */
[----:B------:R-:W-:Y:S06]  /*18d0*/  BRA `(.L_x_19904) ;  /* 0x00000008006c7947 */ /* 0x000fec0003800000 */
.L_x_19912:
        /* <DEDUP_REMOVED lines=28> */
.L_x_19915:
        /* <DEDUP_REMOVED lines=15> */
.L_x_19914:
[----:B------:R-:W2:Y:S02]  /*1b90*/  LDG.E.U16 R2, desc[UR36][R4.64] ;  /* 0x0000002404027981 */ /* 0x000ea4000c1e1500 */
[----:B--2---:R-:W-:-:S06]  /*1ba0*/  IMAD.U32 R2, R2, 0x10000, RZ ;  /* 0x0001000002027824 */ /* 0x004fcc00078e00ff */
[----:B------:R-:W0:Y:S02]  /*1bb0*/  F2I.S64.TRUNC R2, R2 ;  /* 0x0000000200027311 */ /* 0x000e24000020d900 */
[----:B0-----:R-:W-:Y:S01]  /*1bc0*/  PRMT R0, R2, 0x7610, R0 ;  /* 0x0000761002007816 */ /* 0x001fe20000000000 */
[----:B------:R-:W-:Y:S06]  /*1bd0*/  BRA `(.L_x_19904) ;  /* 0x0000000400ac7947 */ /* 0x000fec0003800000 */
.L_x_19911:
        /* <DEDUP_REMOVED lines=10> */
.L_x_19918:
        /* <DEDUP_REMOVED lines=21> */
.L_x_19922:
[----:B------:R-:W-:Y:S05]  /*1dd0*/  BSYNC B1 ;  /* 0x0000000000017941 */ /* 0x000fea0003800000 */
.L_x_19921:
[----:B------:R-:W-:Y:S01]  /*1de0*/  IMAD.SHL.U32 R2, R2, 0x100000, RZ ;  /* 0x0010000002027824 */ /* 0x000fe200078e00ff */
[----:B------:R-:W-:-:S04]  /*1df0*/  LEA R3, R0, 0x3b800000, 0x17 ;  /* 0x3b80000000037811 */ /* 0x000fc800078eb8ff */
[----:B------:R-:W-:-:S07]  /*1e00*/  LOP3.LUT R2, R3, R2, R4, 0xfe, !PT ;  /* 0x0000000203027212 */ /* 0x000fce00078efe04 */
.L_x_19920:
[----:B------:R-:W-:Y:S05]  /*1e10*/  BSYNC B0 ;  /* 0x0000000000007941 */ /* 0x000fea0003800000 */
.L_x_19919:
[----:B------:R-:W0:Y:S02]  /*1e20*/  F2I.S64.TRUNC R2, R2 ;  /* 0x0000000200027311 */ /* 0x000e24000020d900 */
[----:B0-----:R-:W-:Y:S01]  /*1e30*/  PRMT R0, R2, 0x7610, R0 ;  /* 0x0000761002007816 */ /* 0x001fe20000000000 */
[----:B------:R-:W-:Y:S06]  /*1e40*/  BRA `(.L_x_19904) ;  /* 0x0000000400107947 */ /* 0x000fec0003800000 */
.L_x_19917:
        /* <DEDUP_REMOVED lines=21> */
.L_x_19926:
[----:B------:R-:W-:Y:S05]  /*1fa0*/  BSYNC B1 ;  /* 0x0000000000017941 */ /* 0x000fea0003800000 */
.L_x_19925:
[----:B------:R-:W-:Y:S01]  /*1fb0*/  IMAD.SHL.U32 R2, R2, 0x200000, RZ ;  /* 0x0020000002027824 */ /* 0x000fe200078e00ff */
[----:B------:R-:W-:-:S04]  /*1fc0*/  LEA R3, R0, 0x37800000, 0x17 ;  /* 0x3780000000037811 */ /* 0x000fc800078eb8ff */
[----:B------:R-:W-:-:S07]  /*1fd0*/  LOP3.LUT R2, R3, R2, R4, 0xfe, !PT ;  /* 0x0000000203027212 */ /* 0x000fce00078efe04 */
.L_x_19924:
[----:B------:R-:W-:Y:S05]  /*1fe0*/  BSYNC B0 ;  /* 0x0000000000007941 */ /* 0x000fea0003800000 */
.L_x_19923:
[----:B------:R-:W0:Y:S02]  /*1ff0*/  F2I.S64.TRUNC R2, R2 ;  /* 0x0000000200027311 */ /* 0x000e24000020d900 */
[----:B0-----:R-:W-:Y:S01]  /*2000*/  PRMT R0, R2, 0x7610, R0 ;  /* 0x0000761002007816 */ /* 0x001fe20000000000 */
[----:B------:R-:W-:Y:S06]  /*2010*/  BRA `(.L_x_19904) ;  /* 0x00000000009c7947 */ /* 0x000fec0003800000 */
.L_x_19916:
        /* <DEDUP_REMOVED lines=14> */
.L_x_19930:
[----:B------:R-:W-:Y:S05]  /*2100*/  BSYNC B0 ;  /* 0x0000000000007941 */ /* 0x000fea0003800000 */
.L_x_19929:
[----:B------:R-:W0:Y:S02]  /*2110*/  F2I.S64.TRUNC R2, R2 ;  /* 0x0000000200027311 */ /* 0x000e24000020d900 */
[----:B0-----:R-:W-:Y:S01]  /*2120*/  PRMT R0, R2, 0x7610, R0 ;  /* 0x0000761002007816 */ /* 0x001fe20000000000 */
[----:B------:R-:W-:Y:S06]  /*2130*/  BRA `(.L_x_19904) ;  /* 0x0000000000547947 */ /* 0x000fec0003800000 */
.L_x_19903:
        /* <DEDUP_REMOVED lines=16> */
.L_x_19931:
[----:B------:R-:W-:Y:S01]  /*2240*/  PRMT R0, RZ, 0x7610, R0 ;  /* 0x00007610ff007816 */ /* 0x000fe20000000000 */
[----:B------:R-:W-:Y:S06]  /*2250*/  BRA `(.L_x_19904) ;  /* 0x00000000000c7947 */ /* 0x000fec0003800000 */
.L_x_19928:
[----:B------:R2:W5:Y:S01]  /*2260*/  LDG.E.U8 R0, desc[UR36][R4.64] ;  /* 0x0000002404007981 */ /* 0x000562000c1e1100 */
[----:B------:R-:W-:Y:S05]  /*2270*/  BRA `(.L_x_19904) ;  /* 0x0000000000047947 */ /* 0x000fea0003800000 */
.L_x_19927:
[----:B------:R1:W5:Y:S02]  /*2280*/  LDG.E.U8 R0, desc[UR36][R4.64] ;  /* 0x0000002404007981 */ /* 0x000364000c1e1100 */
.L_x_19904:
[----:B------:R-:W0:Y:S02]  /*2290*/  LDC.U8 R6, c[0x0][0x422] ;  /* 0x00010880ff067b82 */ /* 0x000e240000000000 */
[C---:B012345:R-:W-:Y:S02]  /*22a0*/  LOP3.LUT R5, R0.reuse, 0xff, RZ, 0xc0, !PT ;  /* 0x000000ff00057812 */ /* 0x07ffe400078ec0ff */
[----:B------:R-:W-:Y:S02]  /*22b0*/  LOP3.LUT R3, R0, 0xff, RZ, 0xc0, !PT ;  /* 0x000000ff00037812 */ /* 0x000fe400078ec0ff */
[----:B------:R-:W-:Y:S02]  /*22c0*/  ISETP.GT.U32.AND P0, PT, R5, 0x7, PT ;  /* 0x000000070500780c */ /* 0x000fe40003f04070 */
        /* <DEDUP_REMOVED lines=16> */
.L_x_19935:
[----:B------:R3:W-:Y:S01]  /*23d0*/  STG.E.U8 desc[UR36][R16.64], R3 ;  /* 0x0000000310007986 */ /* 0x0007e2000c101124 */
[----:B------:R-:W-:Y:S05]  /*23e0*/  BRA `(.L_x_19937) ;  /* 0x0000000c00987947 */ /* 0x000fea0003800000 */
.L_x_19934:
        /* <DEDUP_REMOVED lines=10> */
.L_x_19939:
[----:B------:R-:W-:-:S05]  /*2490*/  LOP3.LUT R3, R3, 0xff, RZ, 0xc0, !PT ;  /* 0x000000ff03037812 */ /* 0x000fca00078ec0ff */
[----:B------:R1:W-:Y:S01]  /*24a0*/  STG.E desc[UR36][R16.64], R3 ;  /* 0x0000000310007986 */ /* 0x0003e2000c101924 */
[----:B------:R-:W-:Y:S05]  /*24b0*/  BRA `(.L_x_19937) ;  /* 0x0000000c00647947 */ /* 0x000fea0003800000 */
.L_x_19938:
[----:B------:R-:W-:-:S05]  /*24c0*/  LOP3.LUT R3, R3, 0xff, RZ, 0xc0, !PT ;  /* 0x000000ff03037812 */ /* 0x000fca00078ec0ff */
[----:B------:R2:W-:Y:S01]  /*24d0*/  STG.E.U16 desc[UR36][R16.64], R3 ;  /* 0x0000000310007986 */ /* 0x0005e2000c101524 */
[----:B------:R-:W-:Y:S05]  /*24e0*/  BRA `(.L_x_19937) ;  /* 0x0000000c00587947 */ /* 0x000fea0003800000 */
.L_x_19933:
        /* <DEDUP_REMOVED lines=10> */
.L_x_19941:
[----:B------:R-:W-:-:S04]  /*2590*/  LOP3.LUT R3, R3, 0xff, RZ, 0xc0, !PT ;  /* 0x000000ff03037812 */ /* 0x000fc800078ec0ff */
[----:B------:R-:W0:Y:S02]  /*25a0*/  I2F.U16 R0, R3 ;  /* 0x0000000300007306 */ /* 0x000e240000101000 */
[----:B0-----:R-:W-:-:S05]  /*25b0*/  F2FP.F16.F32.PACK_AB R0, RZ, R0 ;  /* 0x00000000ff00723e */ /* 0x001fca00000000ff */
[----:B------:R0:W-:Y:S01]  /*25c0*/  STG.E.U16 desc[UR36][R16.64], R0 ;  /* 0x0000000010007986 */ /* 0x0001e2000c101524 */
[----:B------:R-:W-:Y:S05]  /*25d0*/  BRA `(.L_x_19937) ;  /* 0x0000000c001c7947 */ /* 0x000fea0003800000 */
.L_x_19940:
        /* <DEDUP_REMOVED lines=11> */
.L_x_19943:
[----:B------:R-:W-:-:S06]  /*2690*/  LOP3.LUT R3, R3, 0xff, RZ, 0xc0, !PT ;  /* 0x000000ff03037812 */ /* 0x000fcc00078ec0ff */
[----:B------:R-:W0:Y:S02]  /*26a0*/  I2F.U16 R3, R3 ;  /* 0x0000000300037306 */ /* 0x000e240000101000 */
[----:B0-----:R-:W-:-:S04]  /*26b0*/  F2FP.F16.F32.PACK_AB R3, RZ, R3 ;  /* 0x00000003ff03723e */ /* 0x001fc800000000ff */
[----:B------:R-:W-:-:S05]  /*26c0*/  PRMT R3, R3, 0x5410, RZ ;  /* 0x0000541003037816 */ /* 0x000fca00000000ff */
[----:B------:R0:W-:Y:S01]  /*26d0*/  STG.E desc[UR36][R16.64], R3 ;  /* 0x0000000310007986 */ /* 0x0001e2000c101924 */
[----:B------:R-:W-:Y:S05]  /*26e0*/  BRA `(.L_x_19937) ;  /* 0x0000000800d87947 */ /* 0x000fea0003800000 */
.L_x_19942:
[----:B------:R-:W-:-:S06]  /*26f0*/  LOP3.LUT R3, R3, 0xff, RZ, 0xc0, !PT ;  /* 0x000000ff03037812 */ /* 0x000fcc00078ec0ff */
[----:B------:R-:W0:Y:S02]  /*2700*/  I2F.F64.U16 R2, R3 ;  /* 0x0000000300027312 */ /* 0x000e240000101800 */
[----:B0-----:R0:W-:Y:S01]  /*2710*/  STG.E.64 desc[UR36][R16.64], R2 ;  /* 0x0000000210007986 */ /* 0x0011e2000c101b24 */
[----:B------:R-:W-:Y:S05]  /*2720*/  BRA `(.L_x_19937) ;  /* 0x0000000800c87947 */ /* 0x000fea0003800000 */
.L_x_19932:
        /* <DEDUP_REMOVED lines=12> */
.L_x_19946:
[----:B------:R-:W-:Y:S02]  /*27f0*/  LOP3.LUT R4, R3, 0xff, RZ, 0xc0, !PT ;  /* 0x000000ff03047812 */ /* 0x000fe400078ec0ff */
[----:B------:R-:W-:-:S04]  /*2800*/  CS2R R6, SRZ ;  /* 0x0000000000067805 */ /* 0x000fc8000001ff00 */
[----:B------:R-:W0:Y:S02]  /*2810*/  I2F.F64.U16 R4, R4 ;  /* 0x0000000400047312 */ /* 0x000e240000101800 */
[----:B0-----:R0:W-:Y:S01]  /*2820*/  STG.E.128 desc[UR36][R16.64], R4 ;  /* 0x0000000410007986 */ /* 0x0011e2000c101d24 */
[----:B------:R-:W-:Y:S05]  /*2830*/  BRA `(.L_x_19937) ;  /* 0x0000000800847947 */ /* 0x000fea0003800000 */
.L_x_19945:
        /* <DEDUP_REMOVED lines=22> */
.L_x_19950:
[----:B------:R-:W-:Y:S05]  /*29a0*/  BSYNC B0 ;  /* 0x0000000000007941 */ /* 0x000fea0003800000 */
.L_x_19949:
[----:B------:R-:W-:-:S05]  /*29b0*/  LOP3.LUT R3, R0, R3, RZ, 0xfc, !PT ;  /* 0x0000000300037212 */ /* 0x000fca00078efcff */
[----:B------:R0:W-:Y:S01]  /*29c0*/  STG.E.U8 desc[UR36][R16.64], R3 ;  /* 0x0000000310007986 */ /* 0x0001e2000c101124 */
[----:B------:R-:W-:Y:S05]  /*29d0*/  BRA `(.L_x_19937) ;  /* 0x00000008001c7947 */ /* 0x000fea0003800000 */
.L_x_19948:
        /* <DEDUP_REMOVED lines=14> */
.L_x_19952:
[----:B------:R-:W-:Y:S01]  /*2ac0*/  IMAD.MOV.U32 R0, RZ, RZ, 0x7f ;  /* 0x0000007fff007424 */ /* 0x000fe200078e00ff */
[----:B------:R-:W-:-:S04]  /*2ad0*/  ISETP.GT.U32.AND P0, PT, R2, 0x7f800000, PT ;  /* 0x7f8000000200780c */ /* 0x000fc80003f04070 */
[----:B------:R-:W-:-:S09]  /*2ae0*/  SEL R0, R0, 0x7c, P0 ;  /* 0x0000007c00007807 */ /* 0x000fd20000000000 */
.L_x_19953:
[----:B------:R-:W-:Y:S05]  /*2af0*/  BSYNC B0 ;  /* 0x0000000000007941 */ /* 0x000fea0003800000 */
.L_x_19951:
[----:B------:R-:W-:-:S04]  /*2b00*/  LOP3.LUT R2, R3, 0x80000000, RZ, 0xc0, !PT ;  /* 0x8000000003027812 */ /* 0x000fc800078ec0ff */
[----:B------:R-:W-:-:S04]  /*2b10*/  SHF.R.U32.HI R3, RZ, 0x18, R2 ;  /* 0x00000018ff037819 */ /* 0x000fc80000011602 */
[----:B------:R-:W-:-:S05]  /*2b20*/  LOP3.LUT R3, R0, R3, RZ, 0xfc, !PT ;  /* 0x0000000300037212 */ /* 0x000fca00078efcff */
[----:B------:R0:W-:Y:S01]  /*2b30*/  STG.E.U8 desc[UR36][R16.64], R3 ;  /* 0x0000000310007986 */ /* 0x0001e2000c101124 */
[----:B------:R-:W-:Y:S05]  /*2b40*/  BRA `(.L_x_19937) ;  /* 0x0000000400c07947 */ /* 0x000fea0003800000 */
.L_x_19947:
[----:B------:R-:W-:-:S04]  /*2b50*/  LOP3.LUT R3, R3, 0xff, RZ, 0xc0, !PT ;  /* 0x000000ff03037812 */ /* 0x000fc800078ec0ff */
[----:B------:R-:W0:Y:S02]  /*2b60*/  I2F.U16 R0, R3 ;  /* 0x0000000300007306 */ /* 0x000e240000101000 */
[----:B0-----:R-:W-:-:S05]  /*2b70*/  F2FP.BF16.F32.PACK_AB R0, RZ, R0 ;  /* 0x00000000ff00723e */ /* 0x001fca00000010ff */
[----:B------:R0:W-:Y:S01]  /*2b80*/  STG.E.U16 desc[UR36][R16.64], R0 ;  /* 0x0000000010007986 */ /* 0x0001e2000c101524 */
[----:B------:R-:W-:Y:S05]  /*2b90*/  BRA `(.L_x_19937) ;  /* 0x0000000400ac7947 */ /* 0x000fea0003800000 */
.L_x_19944:
        /* <DEDUP_REMOVED lines=11> */
.L_x_19956:
        /* <DEDUP_REMOVED lines=18> */
.L_x_19959:
[----:B------:R-:W-:-:S04]  /*2d70*/  LOP3.LUT R2, R3, 0x80000000, RZ, 0xc0, !PT ;  /* 0x8000000003027812 */ /* 0x000fc800078ec0ff */
[----:B------:R-:W-:-:S04]  /*2d80*/  SHF.R.U32.HI R3, RZ, 0x18, R2 ;  /* 0x00000018ff037819 */ /* 0x000fc80000011602 */
[----:B------:R-:W-:-:S04]  /*2d90*/  LOP3.LUT R0, R0, R3, RZ, 0xfc, !PT ;  /* 0x0000000300007212 */ /* 0x000fc800078efcff */
[----:B------:R-:W-:-:S07]  /*2da0*/  PRMT R8, R0, 0x7610, R8 ;  /* 0x0000761000087816 */ /* 0x000fce0000000008 */
.L_x_19958:
[----:B------:R-:W-:Y:S05]  /*2db0*/  BSYNC B0 ;  /* 0x0000000000007941 */ /* 0x000fea0003800000 */
.L_x_19957:
[----:B------:R0:W-:Y:S01]  /*2dc0*/  STG.E.U8 desc[UR36][R16.64], R8 ;  /* 0x0000000810007986 */ /* 0x0001e2000c101124 */
[----:B------:R-:W-:Y:S05]  /*2dd0*/  BRA `(.L_x_19937) ;  /* 0x00000004001c7947 */ /* 0x000fea0003800000 */
.L_x_19955:
        /* <DEDUP_REMOVED lines=18> */
.L_x_19962:
[----:B------:R-:W-:-:S04]  /*2f00*/  LOP3.LUT R2, R3, 0x80000000, RZ, 0xc0, !PT ;  /* 0x8000000003027812 */ /* 0x000fc800078ec0ff */
[----:B------:R-:W-:-:S04]  /*2f10*/  SHF.R.U32.HI R3, RZ, 0x18, R2 ;  /* 0x00000018ff037819 */ /* 0x000fc80000011602 */
[----:B------:R-:W-:-:S04]  /*2f20*/  LOP3.LUT R0, R0, R3, RZ, 0xfc, !PT ;  /* 0x0000000300007212 */ /* 0x000fc800078efcff */
[----:B------:R-:W-:-:S07]  /*2f30*/  PRMT R8, R0, 0x7610, R8 ;  /* 0x0000761000087816 */ /* 0x000fce0000000008 */
.L_x_19961:
[----:B------:R-:W-:Y:S05]  /*2f40*/  BSYNC B0 ;  /* 0x0000000000007941 */ /* 0x000fea0003800000 */
.L_x_19960:
[----:B------:R0:W-:Y:S01]  /*2f50*/  STG.E.U8 desc[UR36][R16.64], R8 ;  /* 0x0000000810007986 */ /* 0x0001e2000c101124 */
[----:B------:R-:W-:Y:S05]  /*2f60*/  BRA `(.L_x_19937) ;  /* 0x0000000000b87947 */ /* 0x000fea0003800000 */
.L_x_19954:
        /* <DEDUP_REMOVED lines=23> */
.L_x_19936:
        /* <DEDUP_REMOVED lines=16> */
.L_x_19965:
[----:B------:R-:W-:Y:S05]  /*31e0*/  BRA `(.L_x_19937) ;  /* 0x0000000000187947 */ /* 0x000fea0003800000 */
.L_x_19964:
[----:B------:R-:W-:Y:S01]  /*31f0*/  LOP3.LUT R2, R3, 0xff, RZ, 0xc0, !PT ;  /* 0x000000ff03027812 */ /* 0x000fe200078ec0ff */
[----:B------:R-:W-:-:S05]  /*3200*/  IMAD.MOV.U32 R3, RZ, RZ, RZ ;  /* 0x000000ffff037224 */ /* 0x000fca00078e00ff */
[----:B------:R0:W-:Y:S01]  /*3210*/  STG.E.64 desc[UR36][R16.64], R2 ;  /* 0x0000000210007986 */ /* 0x0001e2000c101b24 */
[----:B------:R-:W-:Y:S05]  /*3220*/  BRA `(.L_x_19937) ;  /* 0x0000000000087947 */ /* 0x000fea0003800000 */
.L_x_19963:
[----:B------:R-:W-:-:S05]  /*3230*/  LOP3.LUT R3, R3, 0xff, RZ, 0xc0, !PT ;  /* 0x000000ff03037812 */ /* 0x000fca00078ec0ff */
[----:B------:R0:W-:Y:S02]  /*3240*/  STG.E desc[UR36][R16.64], R3 ;  /* 0x0000000310007986 */ /* 0x0001e4000c101924 */
.L_x_19937:
[----:B------:R-:W-:-:S04]  /*3250*/  IMAD R18, R23, 0x200, R18 ;  /* 0x0000020017127824 */ /* 0x000fc800078e0212 */
[----:B------:R-:W-:-:S07]  /*3260*/  VIADD R19, R18, 0x80 ;  /* 0x0000008012137836 */ /* 0x000fce0000000000 */
.L_x_19897:
[----:B------:R-:W-:Y:S05]  /*3270*/  BSYNC B6 ;  /* 0x0000000000067941 */ /* 0x000fea0003800000 */
.L_x_19896:
        /* <DEDUP_REMOVED lines=307> */
.L_x_19968:
        /* <DEDUP_REMOVED lines=20> */
.L_x_19972:
[----:B------:R0:W5:Y:S01]  /*46f0*/  LDG.E.U8 R0, desc[UR36][R4.64] ;  /* 0x0000002404007981 */ /* 0x000162000c1e1100 */
[----:B------:R-:W-:Y:S05]  /*4700*/  BRA `(.L_x_19974) ;  /* 0x0000000c00647947 */ /* 0x000fea0003800000 */
.L_x_19971:
        /* <DEDUP_REMOVED lines=8> */
.L_x_19976:
[----:B------:R4:W5:Y:S01]  /*4790*/  LDG.E.U8 R0, desc[UR36][R4.64] ;  /* 0x0000002404007981 */ /* 0x000962000c1e1100 */
[----:B------:R-:W-:Y:S05]  /*47a0*/  BRA `(.L_x_19974) ;  /* 0x0000000c003c7947 */ /* 0x000fea0003800000 */
.L_x_19975:
[----:B------:R3:W5:Y:S01]  /*47b0*/  LDG.E.U16 R0, desc[UR36][R4.64] ;  /* 0x0000002404007981 */ /* 0x000762000c1e1500 */
[----:B------:R-:W-:Y:S05]  /*47c0*/  BRA `(.L_x_19974) ;  /* 0x0000000c00347947 */ /* 0x000fea0003800000 */
.L_x_19970:
        /* <DEDUP_REMOVED lines=10> */
.L_x_19978:
[----:B------:R-:W2:Y:S02]  /*4870*/  LDG.E.U16 R2, desc[UR36][R4.64] ;  /* 0x0000002404027981 */ /* 0x000ea4000c1e1500 */
[----:B--2---:R-:W-:-:S06]  /*4880*/  HADD2.F32 R2, -RZ, R2.H0_H0 ;  /* 0x20000002ff027230 */ /* 0x004fcc0000004100 */
[----:B------:R-:W0:Y:S02]  /*4890*/  F2I.S64.TRUNC R2, R2 ;  /* 0x0000000200027311 */ /* 0x000e24000020d900 */
[----:B0-----:R-:W-:Y:S01]  /*48a0*/  PRMT R0, R2, 0x7610, R0 ;  /* 0x0000761002007816 */ /* 0x001fe20000000000 */
[----:B------:R-:W-:Y:S06]  /*48b0*/  BRA `(.L_x_19974) ;  /* 0x0000000800f87947 */ /* 0x000fec0003800000 */
.L_x_19977:
        /* <DEDUP_REMOVED lines=10> */
.L_x_19980:
[----:B------:R-:W2:Y:S02]  /*4960*/  LDG.E.U16 R4, desc[UR36][R4.64] ;  /* 0x0000002404047981 */ /* 0x000ea4000c1e1500 */
[----:B--2---:R-:W-:-:S06]  /*4970*/  HADD2.F32 R2, -RZ, R4.H0_H0 ;  /* 0x20000004ff027230 */ /* 0x004fcc0000004100 */
[----:B------:R-:W0:Y:S02]  /*4980*/  F2I.S64.TRUNC R2, R2 ;  /* 0x0000000200027311 */ /* 0x000e24000020d900 */
[----:B0-----:R-:W-:Y:S01]  /*4990*/  PRMT R0, R2, 0x7610, R0 ;  /* 0x0000761002007816 */ /* 0x001fe20000000000 */
[----:B------:R-:W-:Y:S06]  /*49a0*/  BRA `(.L_x_19974) ;  /* 0x0000000800bc7947 */ /* 0x000fec0003800000 */
.L_x_19979:
[----:B------:R-:W2:Y:S02]  /*49b0*/  LDG.E.64 R2, desc[UR36][R4.64] ;  /* 0x0000002404027981 */ /* 0x000ea4000c1e1b00 */
[----:B--2---:R-:W0:Y:S02]  /*49c0*/  F2I.S64.F64.TRUNC R2, R2 ;  /* 0x0000000200027311 */ /* 0x004e24000030d900 */
[----:B0-----:R-:W-:Y:S01]  /*49d0*/  PRMT R0, R2, 0x7610, R0 ;  /* 0x0000761002007816 */ /* 0x001fe20000000000 */
[----:B------:R-:W-:Y:S06]  /*49e0*/  BRA `(.L_x_19974) ;  /* 0x0000000800ac7947 */ /* 0x000fec0003800000 */
.L_x_19969:
        /* <DEDUP_REMOVED lines=12> */
.L_x_19983:
[----:B------:R-:W2:Y:S02]  /*4ab0*/  LDG.E.64 R4, desc[UR36][R4.64] ;  /* 0x0000002404047981 */ /* 0x000ea4000c1e1b00 */
[----:B--2---:R-:W0:Y:S02]  /*4ac0*/  F2I.S64.F64.TRUNC R2, R4 ;  /* 0x0000000400027311 */ /* 0x004e24000030d900 */
[----:B0-----:R-:W-:Y:S01]  /*4ad0*/  PRMT R0, R2, 0x7610, R0 ;  /* 0x0000761002007816 */ /* 0x001fe20000000000 */
[----:B------:R-:W-:Y:S06]  /*4ae0*/  BRA `(.L_x_19974) ;  /* 0x00000008006c7947 */ /* 0x000fec0003800000 */
.L_x_19982:
        /* <DEDUP_REMOVED lines=28> */
.L_x_19985:
        /* <DEDUP_REMOVED lines=15> */
.L_x_19984:
[----:B------:R-:W2:Y:S02]  /*4da0*/  LDG.E.U16 R2, desc[UR36][R4.64] ;  /* 0x0000002404027981 */ /* 0x000ea4000c1e1500 */
[----:B--2---:R-:W-:-:S06]  /*4db0*/  IMAD.U32 R2, R2, 0x10000, RZ ;  /* 0x0001000002027824 */ /* 0x004fcc00078e00ff */
[----:B------:R-:W0:Y:S02]  /*4dc0*/  F2I.S64.TRUNC R2, R2 ;  /* 0x0000000200027311 */ /* 0x000e24000020d900 */
[----:B0-----:R-:W-:Y:S01]  /*4dd0*/  PRMT R0, R2, 0x7610, R0 ;  /* 0x0000761002007816 */ /* 0x001fe20000000000 */
[----:B------:R-:W-:Y:S06]  /*4de0*/  BRA `(.L_x_19974) ;  /* 0x0000000400ac7947 */ /* 0x000fec0003800000 */
.L_x_19981:
        /* <DEDUP_REMOVED lines=10> */
.L_x_19988:
        /* <DEDUP_REMOVED lines=21> */
.L_x_19992:
[----:B------:R-:W-:Y:S05]  /*4fe0*/  BSYNC B1 ;  /* 0x0000000000017941 */ /* 0x000fea0003800000 */
.L_x_19991:
[----:B------:R-:W-:Y:S01]  /*4ff0*/  IMAD.SHL.U32 R2, R2, 0x100000, RZ ;  /* 0x0010000002027824 */ /* 0x000fe200078e00ff */
[----:B------:R-:W-:-:S04]  /*5000*/  LEA R3, R0, 0x3b800000, 0x17 ;  /* 0x3b80000000037811 */ /* 0x000fc800078eb8ff */
[----:B------:R-:W-:-:S07]  /*5010*/  LOP3.LUT R2, R3, R2, R4, 0xfe, !PT ;  /* 0x0000000203027212 */ /* 0x000fce00078efe04 */
.L_x_19990:
[----:B------:R-:W-:Y:S05]  /*5020*/  BSYNC B0 ;  /* 0x0000000000007941 */ /* 0x000fea0003800000 */
.L_x_19989:
[----:B------:R-:W0:Y:S02]  /*5030*/  F2I.S64.TRUNC R2, R2 ;  /* 0x0000000200027311 */ /* 0x000e24000020d900 */
[----:B0-----:R-:W-:Y:S01]  /*5040*/  PRMT R0, R2, 0x7610, R0 ;  /* 0x0000761002007816 */ /* 0x001fe20000000000 */
[----:B------:R-:W-:Y:S06]  /*5050*/  BRA `(.L_x_19974) ;  /* 0x0000000400107947 */ /* 0x000fec0003800000 */
.L_x_19987:
        /* <DEDUP_REMOVED lines=21> */
.L_x_19996:
[----:B------:R-:W-:Y:S05]  /*51b0*/  BSYNC B1 ;  /* 0x0000000000017941 */ /* 0x000fea0003800000 */
.L_x_19995:
[----:B------:R-:W-:Y:S01]  /*51c0*/  IMAD.SHL.U32 R2, R2, 0x200000, RZ ;  /* 0x0020000002027824 */ /* 0x000fe200078e00ff */
[----:B------:R-:W-:-:S04]  /*51d0*/  LEA R3, R0, 0x37800000, 0x17 ;  /* 0x3780000000037811 */ /* 0x000fc800078eb8ff */
[----:B------:R-:W-:-:S07]  /*51e0*/  LOP3.LUT R2, R3, R2, R4, 0xfe, !PT ;  /* 0x0000000203027212 */ /* 0x000fce00078efe04 */
.L_x_19994:
[----:B------:R-:W-:Y:S05]  /*51f0*/  BSYNC B0 ;  /* 0x0000000000007941 */ /* 0x000fea0003800000 */
.L_x_19993:
[----:B------:R-:W0:Y:S02]  /*5200*/  F2I.S64.TRUNC R2, R2 ;  /* 0x0000000200027311 */ /* 0x000e24000020d900 */
[----:B0-----:R-:W-:Y:S01]  /*5210*/  PRMT R0, R2, 0x7610, R0 ;  /* 0x0000761002007816 */ /* 0x001fe20000000000 */
[----:B------:R-:W-:Y:S06]  /*5220*/  BRA `(.L_x_19974) ;  /* 0x00000000009c7947 */ /* 0x000fec0003800000 */
.L_x_19986:
        /* <DEDUP_REMOVED lines=14> */
.L_x_20000:
[----:B------:R-:W-:Y:S05]  /*5310*/  BSYNC B0 ;  /* 0x0000000000007941 */ /* 0x000fea0003800000 */
.L_x_19999:
[----:B------:R-:W0:Y:S02]  /*5320*/  F2I.S64.TRUNC R2, R2 ;  /* 0x0000000200027311 */ /* 0x000e24000020d900 */
[----:B0-----:R-:W-:Y:S01]  /*5330*/  PRMT R0, R2, 0x7610, R0 ;  /* 0x0000761002007816 */ /* 0x001fe20000000000 */
[----:B------:R-:W-:Y:S06]  /*5340*/  BRA `(.L_x_19974) ;  /* 0x0000000000547947 */ /* 0x000fec0003800000 */
.L_x_19973:
        /* <DEDUP_REMOVED lines=16> */
.L_x_20001:
[----:B------:R-:W-:Y:S01]  /*5450*/  PRMT R0, RZ, 0x7610, R0 ;  /* 0x00007610ff007816 */ /* 0x000fe20000000000 */
[----:B------:R-:W-:Y:S06]  /*5460*/  BRA `(.L_x_19974) ;  /* 0x00000000000c7947 */ /* 0x000fec0003800000 */
.L_x_19998:
[----:B------:R2:W5:Y:S01]  /*5470*/  LDG.E.U8 R0, desc[UR36][R4.64] ;  /* 0x0000002404007981 */ /* 0x000562000c1e1100 */
[----:B------:R-:W-:Y:S05]  /*5480*/  BRA `(.L_x_19974) ;  /* 0x0000000000047947 */ /* 0x000fea0003800000 */
.L_x_19997:
[----:B------:R1:W5:Y:S02]  /*5490*/  LDG.E.U8 R0, desc[UR36][R4.64] ;  /* 0x0000002404007981 */ /* 0x000364000c1e1100 */
.L_x_19974:
[----:B01234-:R-:W0:Y:S01]  /*54a0*/  LDC.U8 R5, c[0x0][0x422] ;  /* 0x00010880ff057b82 */ /* 0x01fe220000000000 */
[C---:B-----5:R-:W-:Y:S02]  /*54b0*/  LOP3.LUT R4, R0.reuse, 0xff, RZ, 0xc0, !PT ;  /* 0x000000ff00047812 */ /* 0x060fe400078ec0ff */
[----:B------:R-:W-:Y:S02]  /*54c0*/  LOP3.LUT R0, R0, 0xff, RZ, 0xc0, !PT ;  /* 0x000000ff00007812 */ /* 0x000fe400078ec0ff */
[----:B------:R-:W-:-:S03]  /*54d0*/  ISETP.GT.U32.AND P0, PT, R4, 0x7, PT ;  /* 0x000000070400780c */ /* 0x000fc60003f04070 */
[----:B------:R-:W1:Y:S01]  /*54e0*/  LDC.U8 R3, c[0x0][0x421] ;  /* 0x00010840ff037b82 */ /* 0x000e620000000000 */
        /* <DEDUP_REMOVED lines=15> */
.L_x_20005:
[----:B------:R0:W-:Y:S01]  /*55e0*/  STG.E.U8 desc[UR36][R16.64], R3 ;  /* 0x0000000310007986 */ /* 0x0001e2000c101124 */
[----:B------:R-:W-:Y:S05]  /*55f0*/  BRA `(.L_x_20007) ;  /* 0x0000000c00987947 */ /* 0x000fea0003800000 */
.L_x_20004:
        /* <DEDUP_REMOVED lines=10> */
.L_x_20009:
[----:B------:R-:W-:-:S05]  /*56a0*/  LOP3.LUT R3, R3, 0xff, RZ, 0xc0, !PT ;  /* 0x000000ff03037812 */ /* 0x000fca00078ec0ff */
[----:B------:R0:W-:Y:S01]  /*56b0*/  STG.E desc[UR36][R16.64], R3 ;  /* 0x0000000310007986 */ /* 0x0001e2000c101924 */
[----:B------:R-:W-:Y:S05]  /*56c0*/  BRA `(.L_x_20007) ;  /* 0x0000000c00647947 */ /* 0x000fea0003800000 */
.L_x_20008:
[----:B------:R-:W-:-:S05]  /*56d0*/  LOP3.LUT R3, R3, 0xff, RZ, 0xc0, !PT ;  /* 0x000000ff03037812 */ /* 0x000fca00078ec0ff */
[----:B------:R0:W-:Y:S01]  /*56e0*/  STG.E.U16 desc[UR36][R16.64], R3 ;  /* 0x0000000310007986 */ /* 0x0001e2000c101524 */
[----:B------:R-:W-:Y:S05]  /*56f0*/  BRA `(.L_x_20007) ;  /* 0x0000000c00587947 */ /* 0x000fea0003800000 */
.L_x_20003:
        /* <DEDUP_REMOVED lines=10> */
.L_x_20011:
[----:B------:R-:W-:-:S04]  /*57a0*/  LOP3.LUT R3, R3, 0xff, RZ, 0xc0, !PT ;  /* 0x000000ff03037812 */ /* 0x000fc800078ec0ff */
[----:B------:R-:W0:Y:S02]  /*57b0*/  I2F.U16 R0, R3 ;  /* 0x0000000300007306 */ /* 0x000e240000101000 */
[----:B0-----:R-:W-:-:S05]  /*57c0*/  F2FP.F16.F32.PACK_AB R0, RZ, R0 ;  /* 0x00000000ff00723e */ /* 0x001fca00000000ff */
[----:B------:R0:W-:Y:S01]  /*57d0*/  STG.E.U16 desc[UR36][R16.64], R0 ;  /* 0x0000000010007986 */ /* 0x0001e2000c101524 */
[----:B------:R-:W-:Y:S05]  /*57e0*/  BRA `(.L_x_20007) ;  /* 0x0000000c001c7947 */ /* 0x000fea0003800000 */
.L_x_20010:
        /* <DEDUP_REMOVED lines=11> */
.L_x_20013:
[----:B------:R-:W-:-:S06]  /*58a0*/  LOP3.LUT R3, R3, 0xff, RZ, 0xc0, !PT ;  /* 0x000000ff03037812 */ /* 0x000fcc00078ec0ff */
[----:B------:R-:W0:Y:S02]  /*58b0*/  I2F.U16 R3, R3 ;  /* 0x0000000300037306 */ /* 0x000e240000101000 */
[----:B0-----:R-:W-:-:S04]  /*58c0*/  F2FP.F16.F32.PACK_AB R3, RZ, R3 ;  /* 0x00000003ff03723e */ /* 0x001fc800000000ff */
[----:B------:R-:W-:-:S05]  /*58d0*/  PRMT R3, R3, 0x5410, RZ ;  /* 0x0000541003037816 */ /* 0x000fca00000000ff */
[----:B------:R0:W-:Y:S01]  /*58e0*/  STG.E desc[UR36][R16.64], R3 ;  /* 0x0000000310007986 */ /* 0x0001e2000c101924 */
[----:B------:R-:W-:Y:S05]  /*58f0*/  BRA `(.L_x_20007) ;  /* 0x0000000800d87947 */ /* 0x000fea0003800000 */
.L_x_20012:
[----:B------:R-:W-:-:S06]  /*5900*/  LOP3.LUT R3, R3, 0xff, RZ, 0xc0, !PT ;  /* 0x000000ff03037812 */ /* 0x000fcc00078ec0ff */
[----:B------:R-:W0:Y:S02]  /*5910*/  I2F.F64.U16 R2, R3 ;  /* 0x0000000300027312 */ /* 0x000e240000101800 */
[----:B0-----:R0:W-:Y:S01]  /*5920*/  STG.E.64 desc[UR36][R16.64], R2 ;  /* 0x0000000210007986 */ /* 0x0011e2000c101b24 */
[----:B------:R-:W-:Y:S05]  /*5930*/  BRA `(.L_x_20007) ;  /* 0x0000000800c87947 */ /* 0x000fea0003800000 */
.L_x_20002:
        /* <DEDUP_REMOVED lines=12> */
.L_x_20016:
[----:B------:R-:W-:Y:S02]  /*5a00*/  LOP3.LUT R4, R3, 0xff, RZ, 0xc0, !PT ;  /* 0x000000ff03047812 */ /* 0x000fe400078ec0ff */
[----:B------:R-:W-:-:S04]  /*5a10*/  CS2R R6, SRZ ;  /* 0x0000000000067805 */ /* 0x000fc8000001ff00 */
[----:B------:R-:W0:Y:S02]  /*5a20*/  I2F.F64.U16 R4, R4 ;  /* 0x0000000400047312 */ /* 0x000e240000101800 */
[----:B0-----:R0:W-:Y:S01]  /*5a30*/  STG.E.128 desc[UR36][R16.64], R4 ;  /* 0x0000000410007986 */ /* 0x0011e2000c101d24 */
[----:B------:R-:W-:Y:S05]  /*5a40*/  BRA `(.L_x_20007) ;  /* 0x0000000800847947 */ /* 0x000fea0003800000 */
.L_x_20015:
        /* <DEDUP_REMOVED lines=22> */
.L_x_20020:
[----:B------:R-:W-:Y:S05]  /*5bb0*/  BSYNC B0 ;  /* 0x0000000000007941 */ /* 0x000fea0003800000 */
.L_x_20019:
[----:B------:R-:W-:-:S05]  /*5bc0*/  LOP3.LUT R3, R0, R3, RZ, 0xfc, !PT ;  /* 0x0000000300037212 */ /* 0x000fca00078efcff */
[----:B------:R0:W-:Y:S01]  /*5bd0*/  STG.E.U8 desc[UR36][R16.64], R3 ;  /* 0x0000000310007986 */ /* 0x0001e2000c101124 */
[----:B------:R-:W-:Y:S05]  /*5be0*/  BRA `(.L_x_20007) ;  /* 0x00000008001c7947 */ /* 0x000fea0003800000 */
.L_x_20018:
        /* <DEDUP_REMOVED lines=14> */
.L_x_20022:
[----:B------:R-:W-:Y:S01]  /*5cd0*/  IMAD.MOV.U32 R0, RZ, RZ, 0x7f ;  /* 0x0000007fff007424 */ /* 0x000fe200078e00ff */
[----:B------:R-:W-:-:S04]  /*5ce0*/  ISETP.GT.U32.AND P0, PT, R2, 0x7f800000, PT ;  /* 0x7f8000000200780c */ /* 0x000fc80003f04070 */
[----:B------:R-:W-:-:S09]  /*5cf0*/  SEL R0, R0, 0x7c, P0 ;  /* 0x0000007c00007807 */ /* 0x000fd20000000000 */
.L_x_20023:
[----:B------:R-:W-:Y:S05]  /*5d00*/  BSYNC B0 ;  /* 0x0000000000007941 */ /* 0x000fea0003800000 */
.L_x_20021:
[----:B------:R-:W-:-:S04]  /*5d10*/  LOP3.LUT R2, R3, 0x80000000, RZ, 0xc0, !PT ;  /* 0x8000000003027812 */ /* 0x000fc800078ec0ff */
[----:B------:R-:W-:-:S04]  /*5d20*/  SHF.R.U32.HI R3, RZ, 0x18, R2 ;  /* 0x00000018ff037819 */ /* 0x000fc80000011602 */
[----:B------:R-:W-:-:S05]  /*5d30*/  LOP3.LUT R3, R0, R3, RZ, 0xfc, !PT ;  /* 0x0000000300037212 */ /* 0x000fca00078efcff */
[----:B------:R0:W-:Y:S01]  /*5d40*/  STG.E.U8 desc[UR36][R16.64], R3 ;  /* 0x0000000310007986 */ /* 0x0001e2000c101124 */
[----:B------:R-:W-:Y:S05]  /*5d50*/  BRA `(.L_x_20007) ;  /* 0x0000000400c07947 */ /* 0x000fea0003800000 */
.L_x_20017:
[----:B------:R-:W-:-:S04]  /*5d60*/  LOP3.LUT R3, R3, 0xff, RZ, 0xc0, !PT ;  /* 0x000000ff03037812 */ /* 0x000fc800078ec0ff */
[----:B------:R-:W0:Y:S02]  /*5d70*/  I2F.U16 R0, R3 ;  /* 0x0000000300007306 */ /* 0x000e240000101000 */
[----:B0-----:R-:W-:-:S05]  /*5d80*/  F2FP.BF16.F32.PACK_AB R0, RZ, R0 ;  /* 0x00000000ff00723e */ /* 0x001fca00000010ff */
[----:B------:R0:W-:Y:S01]  /*5d90*/  STG.E.U16 desc[UR36][R16.64], R0 ;  /* 0x0000000010007986 */ /* 0x0001e2000c101524 */
[----:B------:R-:W-:Y:S05]  /*5da0*/  BRA `(.L_x_20007) ;  /* 0x0000000400ac7947 */ /* 0x000fea0003800000 */
.L_x_20014:
        /* <DEDUP_REMOVED lines=11> */
.L_x_20026:
        /* <DEDUP_REMOVED lines=18> */
.L_x_20029:
[----:B------:R-:W-:-:S04]  /*5f80*/  LOP3.LUT R2, R3, 0x80000000, RZ, 0xc0, !PT ;  /* 0x8000000003027812 */ /* 0x000fc800078ec0ff */
[----:B------:R-:W-:-:S04]  /*5f90*/  SHF.R.U32.HI R3, RZ, 0x18, R2 ;  /* 0x00000018ff037819 */ /* 0x000fc80000011602 */
[----:B------:R-:W-:-:S04]  /*5fa0*/  LOP3.LUT R0, R0, R3, RZ, 0xfc, !PT ;  /* 0x0000000300007212 */ /* 0x000fc800078efcff */
[----:B------:R-:W-:-:S07]  /*5fb0*/  PRMT R8, R0, 0x7610, R8 ;  /* 0x0000761000087816 */ /* 0x000fce0000000008 */
.L_x_20028:
[----:B------:R-:W-:Y:S05]  /*5fc0*/  BSYNC B0 ;  /* 0x0000000000007941 */ /* 0x000fea0003800000 */
.L_x_20027:
[----:B------:R3:W-:Y:S01]  /*5fd0*/  STG.E.U8 desc[UR36][R16.64], R8 ;  /* 0x0000000810007986 */ /* 0x0007e2000c101124 */
[----:B------:R-:W-:Y:S05]  /*5fe0*/  BRA `(.L_x_20007) ;  /* 0x00000004001c7947 */ /* 0x000fea0003800000 */
.L_x_20025:
        /* <DEDUP_REMOVED lines=18> */
.L_x_20032:
[----:B------:R-:W-:-:S04]  /*6110*/  LOP3.LUT R2, R3, 0x80000000, RZ, 0xc0, !PT ;  /* 0x8000000003027812 */ /* 0x000fc800078ec0ff */
[----:B------:R-:W-:-:S04]  /*6120*/  SHF.R.U32.HI R3, RZ, 0x18, R2 ;  /* 0x00000018ff037819 */ /* 0x000fc80000011602 */
[----:B------:R-:W-:-:S04]  /*6130*/  LOP3.LUT R0, R0, R3, RZ, 0xfc, !PT ;  /* 0x0000000300007212 */ /* 0x000fc800078efcff */
[----:B------:R-:W-:-:S07]  /*6140*/  PRMT R8, R0, 0x7610, R8 ;  /* 0x0000761000087816 */ /* 0x000fce0000000008 */
.L_x_20031:
[----:B------:R-:W-:Y:S05]  /*6150*/  BSYNC B0 ;  /* 0x0000000000007941 */ /* 0x000fea0003800000 */
.L_x_20030:
[----:B------:R0:W-:Y:S01]  /*6160*/  STG.E.U8 desc[UR36][R16.64], R8 ;  /* 0x0000000810007986 */ /* 0x0001e2000c101124 */
[----:B------:R-:W-:Y:S05]  /*6170*/  BRA `(.L_x_20007) ;  /* 0x0000000000b87947 */ /* 0x000fea0003800000 */
.L_x_20024:
        /* <DEDUP_REMOVED lines=23> */
.L_x_20006:
        /* <DEDUP_REMOVED lines=16> */
.L_x_20035:
[----:B------:R-:W-:Y:S05]  /*63f0*/  BRA `(.L_x_20007) ;  /* 0x0000000000187947 */ /* 0x000fea0003800000 */
.L_x_20034:
[----:B------:R-:W-:Y:S01]  /*6400*/  LOP3.LUT R2, R3, 0xff, RZ, 0xc0, !PT ;  /* 0x000000ff03027812 */ /* 0x000fe200078ec0ff */
[----:B------:R-:W-:-:S05]  /*6410*/  IMAD.MOV.U32 R3, RZ, RZ, RZ ;  /* 0x000000ffff037224 */ /* 0x000fca00078e00ff */
[----:B------:R2:W-:Y:S01]  /*6420*/  STG.E.64 desc[UR36][R16.64], R2 ;  /* 0x0000000210007986 */ /* 0x0005e2000c101b24 */
[----:B------:R-:W-:Y:S05]  /*6430*/  BRA `(.L_x_20007) ;  /* 0x0000000000087947 */ /* 0x000fea0003800000 */
.L_x_20033:
[----:B------:R-:W-:-:S05]  /*6440*/  LOP3.LUT R3, R3, 0xff, RZ, 0xc0, !PT ;  /* 0x000000ff03037812 */ /* 0x000fca00078ec0ff */
[----:B------:R0:W-:Y:S02]  /*6450*/  STG.E desc[UR36][R16.64], R3 ;  /* 0x0000000310007986 */ /* 0x0001e4000c101924 */
.L_x_20007:
[----:B------:R-:W-:-:S07]  /*6460*/  VIADD R19, R19, 0x80 ;  /* 0x0000008013137836 */ /* 0x000fce0000000000 */
.L_x_19967:
[----:B------:R-:W-:Y:S05]  /*6470*/  BSYNC B6 ;  /* 0x0000000000067941 */ /* 0x000fea0003800000 */
.L_x_19966:
        /* <DEDUP_REMOVED lines=307> */
.L_x_20038:
        /* <DEDUP_REMOVED lines=20> */
.L_x_20042:
[----:B------:R0:W5:Y:S01]  /*78f0*/  LDG.E.U8 R0, desc[UR36][R4.64] ;  /* 0x0000002404007981 */ /* 0x000162000c1e1100 */
[----:B------:R-:W-:Y:S05]  /*7900*/  BRA `(.L_x_20044) ;  /* 0x0000000c00647947 */ /* 0x000fea0003800000 */
.L_x_20041:
        /* <DEDUP_REMOVED lines=8> */
.L_x_20046:
[----:B------:R4:W5:Y:S01]  /*7990*/  LDG.E.U8 R0, desc[UR36][R4.64] ;  /* 0x0000002404007981 */ /* 0x000962000c1e1100 */
[----:B------:R-:W-:Y:S05]  /*79a0*/  BRA `(.L_x_20044) ;  /* 0x0000000c003c7947 */ /* 0x000fea0003800000 */
.L_x_20045:
[----:B------:R3:W5:Y:S01]  /*79b0*/  LDG.E.U16 R0, desc[UR36][R4.64] ;  /* 0x0000002404007981 */ /* 0x000762000c1e1500 */
[----:B------:R-:W-:Y:S05]  /*79c0*/  BRA `(.L_x_20044) ;  /* 0x0000000c00347947 */ /* 0x000fea0003800000 */
.L_x_20040:
        /* <DEDUP_REMOVED lines=10> */
.L_x_20048:
[----:B------:R-:W2:Y:S02]  /*7a70*/  LDG.E.U16 R2, desc[UR36][R4.64] ;  /* 0x0000002404027981 */ /* 0x000ea4000c1e1500 */
[----:B--2---:R-:W-:-:S06]  /*7a80*/  HADD2.F32 R2, -RZ, R2.H0_H0 ;  /* 0x20000002ff027230 */ /* 0x004fcc0000004100 */
[----:B------:R-:W0:Y:S02]  /*7a90*/  F2I.S64.TRUNC R2, R2 ;  /* 0x0000000200027311 */ /* 0x000e24000020d900 */
[----:B0-----:R-:W-:Y:S01]  /*7aa0*/  PRMT R0, R2, 0x7610, R0 ;  /* 0x0000761002007816 */ /* 0x001fe20000000000 */
[----:B------:R-:W-:Y:S06]  /*7ab0*/  BRA `(.L_x_20044) ;  /* 0x0000000800f87947 */ /* 0x000fec0003800000 */
.L_x_20047:
        /* <DEDUP_REMOVED lines=10> */
.L_x_20050:
[----:B------:R-:W2:Y:S02]  /*7b60*/  LDG.E.U16 R4, desc[UR36][R4.64] ;  /* 0x0000002404047981 */ /* 0x000ea4000c1e1500 */
[----:B--2---:R-:W-:-:S06]  /*7b70*/  HADD2.F32 R2, -RZ, R4.H0_H0 ;  /* 0x20000004ff027230 */ /* 0x004fcc0000004100 */
[----:B------:R-:W0:Y:S02]  /*7b80*/  F2I.S64.TRUNC R2, R2 ;  /* 0x0000000200027311 */ /* 0x000e24000020d900 */
[----:B0-----:R-:W-:Y:S01]  /*7b90*/  PRMT R0, R2, 0x7610, R0 ;  /* 0x0000761002007816 */ /* 0x001fe20000000000 */
[----:B------:R-:W-:Y:S06]  /*7ba0*/  BRA `(.L_x_20044) ;  /* 0x0000000800bc7947 */ /* 0x000fec0003800000 */
.L_x_20049:
[----:B------:R-:W2:Y:S02]  /*7bb0*/  LDG.E.64 R2, desc[UR36][R4.64] ;  /* 0x0000002404027981 */ /* 0x000ea4000c1e1b00 */
[----:B--2---:R-:W0:Y:S02]  /*7bc0*/  F2I.S64.F64.TRUNC R2, R2 ;  /* 0x0000000200027311 */ /* 0x004e24000030d900 */
[----:B0-----:R-:W-:Y:S01]  /*7bd0*/  PRMT R0, R2, 0x7610, R0 ;  /* 0x0000761002007816 */ /* 0x001fe20000000000 */
[----:B------:R-:W-:Y:S06]  /*7be0*/  BRA `(.L_x_20044) ;  /* 0x0000000800ac7947 */ /* 0x000fec0003800000 */
.L_x_20039:
        /* <DEDUP_REMOVED lines=12> */
.L_x_20053:
[----:B------:R-:W2:Y:S02]  /*7cb0*/  LDG.E.64 R4, desc[UR36][R4.64] ;  /* 0x0000002404047981 */ /* 0x000ea4000c1e1b00 */
[----:B--2---:R-:W0:Y:S02]  /*7cc0*/  F2I.S64.F64.TRUNC R2, R4 ;  /* 0x0000000400027311 */ /* 0x004e24000030d900 */
[----:B0-----:R-:W-:Y:S01]  /*7cd0*/  PRMT R0, R2, 0x7610, R0 ;  /* 0x0000761002007816 */ /* 0x001fe20000000000 */
[----:B------:R-:W-:Y:S06]  /*7ce0*/  BRA `(.L_x_20044) ;  /* 0x00000008006c7947 */ /* 0x000fec0003800000 */
.L_x_20052:
        /* <DEDUP_REMOVED lines=28> */
.L_x_20055:
        /* <DEDUP_REMOVED lines=15> */
.L_x_20054:
[----:B------:R-:W2:Y:S02]  /*7fa0*/  LDG.E.U16 R2, desc[UR36][R4.64] ;  /* 0x0000002404027981 */ /* 0x000ea4000c1e1500 */
[----:B--2---:R-:W-:-:S06]  /*7fb0*/  IMAD.U32 R2, R2, 0x10000, RZ ;  /* 0x0001000002027824 */ /* 0x004fcc00078e00ff */
[----:B------:R-:W0:Y:S02]  /*7fc0*/  F2I.S64.TRUNC R2, R2 ;  /* 0x0000000200027311 */ /* 0x000e24000020d900 */
[----:B0-----:R-:W-:Y:S01]  /*7fd0*/  PRMT R0, R2, 0x7610, R0 ;  /* 0x0000761002007816 */ /* 0x001fe20000000000 */
[----:B------:R-:W-:Y:S06]  /*7fe0*/  BRA `(.L_x_20044) ;  /* 0x0000000400ac7947 */ /* 0x000fec0003800000 */
.L_x_20051:
        /* <DEDUP_REMOVED lines=10> */
.L_x_20058:
        /* <DEDUP_REMOVED lines=21> */
.L_x_20062:
[----:B------:R-:W-:Y:S05]  /*81e0*/  BSYNC B1 ;  /* 0x0000000000017941 */ /* 0x000fea0003800000 */
.L_x_20061:
[----:B------:R-:W-:Y:S01]  /*81f0*/  IMAD.SHL.U32 R2, R2, 0x100000, RZ ;  /* 0x0010000002027824 */ /* 0x000fe200078e00ff */
[----:B------:R-:W-:-:S04]  /*8200*/  LEA R3, R0, 0x3b800000, 0x17 ;  /* 0x3b80000000037811 */ /* 0x000fc800078eb8ff */
[----:B------:R-:W-:-:S07]  /*8210*/  LOP3.LUT R2, R3, R2, R4, 0xfe, !PT ;  /* 0x0000000203027212 */ /* 0x000fce00078efe04 */
.L_x_20060:
[----:B------:R-:W-:Y:S05]  /*8220*/  BSYNC B0 ;  /* 0x0000000000007941 */ /* 0x000fea0003800000 */
.L_x_20059:
[----:B------:R-:W0:Y:S02]  /*8230*/  F2I.S64.TRUNC R2, R2 ;  /* 0x0000000200027311 */ /* 0x000e24000020d900 */
[----:B0-----:R-:W-:Y:S01]  /*8240*/  PRMT R0, R2, 0x7610, R0 ;  /* 0x0000761002007816 */ /* 0x001fe20000000000 */
[----:B------:R-:W-:Y:S06]  /*8250*/  BRA `(.L_x_20044) ;  /* 0x0000000400107947 */ /* 0x000fec0003800000 */
.L_x_20057:
        /* <DEDUP_REMOVED lines=21> */
.L_x_20066:
[----:B------:R-:W-:Y:S05]  /*83b0*/  BSYNC B1 ;  /* 0x0000000000017941 */ /* 0x000fea0003800000 */
.L_x_20065:
[----:B------:R-:W-:Y:S01]  /*83c0*/  IMAD.SHL.U32 R2, R2, 0x200000, RZ ;  /* 0x0020000002027824 */ /* 0x000fe200078e00ff */
[----:B------:R-:W-:-:S04]  /*83d0*/  LEA R3, R0, 0x37800000, 0x17 ;  /* 0x3780000000037811 */ /* 0x000fc800078eb8ff */
[----:B------:R-:W-:-:S07]  /*83e0*/  LOP3.LUT R2, R3, R2, R4, 0xfe, !PT ;  /* 0x0000000203027212 */ /* 0x000fce00078efe04 */
.L_x_20064:
[----:B------:R-:W-:Y:S05]  /*83f0*/  BSYNC B0 ;  /* 0x0000000000007941 */ /* 0x000fea0003800000 */
.L_x_20063:
[----:B------:R-:W0:Y:S02]  /*8400*/  F2I.S64.TRUNC R2, R2 ;  /* 0x0000000200027311 */ /* 0x000e24000020d900 */
[----:B0-----:R-:W-:Y:S01]  /*8410*/  PRMT R0, R2, 0x7610, R0 ;  /* 0x0000761002007816 */ /* 0x001fe20000000000 */
[----:B------:R-:W-:Y:S06]  /*8420*/  BRA `(.L_x_20044) ;  /* 0x00000000009c7947 */ /* 0x000fec0003800000 */
.L_x_20056:
        /* <DEDUP_REMOVED lines=14> */
.L_x_20070:
[----:B------:R-:W-:Y:S05]  /*8510*/  BSYNC B0 ;  /* 0x0000000000007941 */ /* 0x000fea0003800000 */
.L_x_20069:
[----:B------:R-:W0:Y:S02]  /*8520*/  F2I.S64.TRUNC R2, R2 ;  /* 0x0000000200027311 */ /* 0x000e24000020d900 */
[----:B0-----:R-:W-:Y:S01]  /*8530*/  PRMT R0, R2, 0x7610, R0 ;  /* 0x0000761002007816 */ /* 0x001fe20000000000 */
[----:B------:R-:W-:Y:S06]  /*8540*/  BRA `(.L_x_20044) ;  /* 0x0000000000547947 */ /* 0x000fec0003800000 */
.L_x_20043:
        /* <DEDUP_REMOVED lines=16> */
.L_x_20071:
[----:B------:R-:W-:Y:S01]  /*8650*/  PRMT R0, RZ, 0x7610, R0 ;  /* 0x00007610ff007816 */ /* 0x000fe20000000000 */
[----:B------:R-:W-:Y:S06]  /*8660*/  BRA `(.L_x_20044) ;  /* 0x00000000000c7947 */ /* 0x000fec0003800000 */
.L_x_20068:
[----:B------:R1:W5:Y:S01]  /*8670*/  LDG.E.U8 R0, desc[UR36][R4.64] ;  /* 0x0000002404007981 */ /* 0x000362000c1e1100 */
[----:B------:R-:W-:Y:S05]  /*8680*/  BRA `(.L_x_20044) ;  /* 0x0000000000047947 */ /* 0x000fea0003800000 */
.L_x_20067:
[----:B------:R2:W5:Y:S02]  /*8690*/  LDG.E.U8 R0, desc[UR36][R4.64] ;  /* 0x0000002404007981 */ /* 0x000564000c1e1100 */
.L_x_20044:
        /* <DEDUP_REMOVED lines=20> */
.L_x_20075:
[----:B------:R3:W-:Y:S01]  /*87e0*/  STG.E.U8 desc[UR36][R16.64], R3 ;  /* 0x0000000310007986 */ /* 0x0007e2000c101124 */
[----:B------:R-:W-:Y:S05]  /*87f0*/  BRA `(.L_x_20077) ;  /* 0x0000000c00987947 */ /* 0x000fea0003800000 */
.L_x_20074:
        /* <DEDUP_REMOVED lines=10> */
.L_x_20079:
[----:B------:R-:W-:-:S05]  /*88a0*/  LOP3.LUT R3, R3, 0xff, RZ, 0xc0, !PT ;  /* 0x000000ff03037812 */ /* 0x000fca00078ec0ff */
[----:B------:R2:W-:Y:S01]  /*88b0*/  STG.E desc[UR36][R16.64], R3 ;  /* 0x0000000310007986 */ /* 0x0005e2000c101924 */
[----:B------:R-:W-:Y:S05]  /*88c0*/  BRA `(.L_x_20077) ;  /* 0x0000000c00647947 */ /* 0x000fea0003800000 */
.L_x_20078:
[----:B------:R-:W-:-:S05]  /*88d0*/  LOP3.LUT R3, R3, 0xff, RZ, 0xc0, !PT ;  /* 0x000000ff03037812 */ /* 0x000fca00078ec0ff */
[----:B------:R0:W-:Y:S01]  /*88e0*/  STG.E.U16 desc[UR36][R16.64], R3 ;  /* 0x0000000310007986 */ /* 0x0001e2000c101524 */
[----:B------:R-:W-:Y:S05]  /*88f0*/  BRA `(.L_x_20077) ;  /* 0x0000000c00587947 */ /* 0x000fea0003800000 */
.L_x_20073:
        /* <DEDUP_REMOVED lines=10> */
.L_x_20081:
[----:B------:R-:W-:-:S04]  /*89a0*/  LOP3.LUT R3, R3, 0xff, RZ, 0xc0, !PT ;  /* 0x000000ff03037812 */ /* 0x000fc800078ec0ff */
[----:B------:R-:W0:Y:S02]  /*89b0*/  I2F.U16 R0, R3 ;  /* 0x0000000300007306 */ /* 0x000e240000101000 */
[----:B0-----:R-:W-:-:S05]  /*89c0*/  F2FP.F16.F32.PACK_AB R0, RZ, R0 ;  /* 0x00000000ff00723e */ /* 0x001fca00000000ff */
[----:B------:R0:W-:Y:S01]  /*89d0*/  STG.E.U16 desc[UR36][R16.64], R0 ;  /* 0x0000000010007986 */ /* 0x0001e2000c101524 */
[----:B------:R-:W-:Y:S05]  /*89e0*/  BRA `(.L_x_20077) ;  /* 0x0000000c001c7947 */ /* 0x000fea0003800000 */
.L_x_20080:
        /* <DEDUP_REMOVED lines=11> */
.L_x_20083:
[----:B------:R-:W-:-:S06]  /*8aa0*/  LOP3.LUT R3, R3, 0xff, RZ, 0xc0, !PT ;  /* 0x000000ff03037812 */ /* 0x000fcc00078ec0ff */
[----:B------:R-:W0:Y:S02]  /*8ab0*/  I2F.U16 R3, R3 ;  /* 0x0000000300037306 */ /* 0x000e240000101000 */
[----:B0-----:R-:W-:-:S04]  /*8ac0*/  F2FP.F16.F32.PACK_AB R3, RZ, R3 ;  /* 0x00000003ff03723e */ /* 0x001fc800000000ff */
[----:B------:R-:W-:-:S05]  /*8ad0*/  PRMT R3, R3, 0x5410, RZ ;  /* 0x0000541003037816 */ /* 0x000fca00000000ff */
[----:B------:R0:W-:Y:S01]  /*8ae0*/  STG.E desc[UR36][R16.64], R3 ;  /* 0x0000000310007986 */ /* 0x0001e2000c101924 */
[----:B------:R-:W-:Y:S05]  /*8af0*/  BRA `(.L_x_20077) ;  /* 0x0000000800d87947 */ /* 0x000fea0003800000 */
.L_x_20082:
[----:B------:R-:W-:-:S06]  /*8b00*/  LOP3.LUT R3, R3, 0xff, RZ, 0xc0, !PT ;  /* 0x000000ff03037812 */ /* 0x000fcc00078ec0ff */
[----:B------:R-:W0:Y:S02]  /*8b10*/  I2F.F64.U16 R2, R3 ;  /* 0x0000000300027312 */ /* 0x000e240000101800 */
[----:B0-----:R0:W-:Y:S01]  /*8b20*/  STG.E.64 desc[UR36][R16.64], R2 ;  /* 0x0000000210007986 */ /* 0x0011e2000c101b24 */
[----:B------:R-:W-:Y:S05]  /*8b30*/  BRA `(.L_x_20077) ;  /* 0x0000000800c87947 */ /* 0x000fea0003800000 */
.L_x_20072:
        /* <DEDUP_REMOVED lines=12> */
.L_x_20086:
[----:B------:R-:W-:Y:S02]  /*8c00*/  LOP3.LUT R4, R3, 0xff, RZ, 0xc0, !PT ;  /* 0x000000ff03047812 */ /* 0x000fe400078ec0ff */
[----:B------:R-:W-:-:S04]  /*8c10*/  CS2R R6, SRZ ;  /* 0x0000000000067805 */ /* 0x000fc8000001ff00 */
[----:B------:R-:W0:Y:S02]  /*8c20*/  I2F.F64.U16 R4, R4 ;  /* 0x0000000400047312 */ /* 0x000e240000101800 */
[----:B0-----:R0:W-:Y:S01]  /*8c30*/  STG.E.128 desc[UR36][R16.64], R4 ;  /* 0x0000000410007986 */ /* 0x0011e2000c101d24 */
[----:B------:R-:W-:Y:S05]  /*8c40*/  BRA `(.L_x_20077) ;  /* 0x0000000800847947 */ /* 0x000fea0003800000 */
.L_x_20085:
        /* <DEDUP_REMOVED lines=22> */
.L_x_20090:
[----:B------:R-:W-:Y:S05]  /*8db0*/  BSYNC B0 ;  /* 0x0000000000007941 */ /* 0x000fea0003800000 */
.L_x_20089:
[----:B------:R-:W-:-:S05]  /*8dc0*/  LOP3.LUT R3, R0, R3, RZ, 0xfc, !PT ;  /* 0x0000000300037212 */ /* 0x000fca00078efcff */
[----:B------:R0:W-:Y:S01]  /*8dd0*/  STG.E.U8 desc[UR36][R16.64], R3 ;  /* 0x0000000310007986 */ /* 0x0001e2000c101124 */
[----:B------:R-:W-:Y:S05]  /*8de0*/  BRA `(.L_x_20077) ;  /* 0x00000008001c7947 */ /* 0x000fea0003800000 */
.L_x_20088:
        /* <DEDUP_REMOVED lines=14> */
.L_x_20092:
[----:B------:R-:W-:Y:S01]  /*8ed0*/  IMAD.MOV.U32 R0, RZ, RZ, 0x7f ;  /* 0x0000007fff007424 */ /* 0x000fe200078e00ff */
[----:B------:R-:W-:-:S04]  /*8ee0*/  ISETP.GT.U32.AND P0, PT, R2, 0x7f800000, PT ;  /* 0x7f8000000200780c */ /* 0x000fc80003f04070 */
[----:B------:R-:W-:-:S09]  /*8ef0*/  SEL R0, R0, 0x7c, P0 ;  /* 0x0000007c00007807 */ /* 0x000fd20000000000 */
.L_x_20093:
[----:B------:R-:W-:Y:S05]  /*8f00*/  BSYNC B0 ;  /* 0x0000000000007941 */ /* 0x000fea0003800000 */
.L_x_20091:
[----:B------:R-:W-:-:S04]  /*8f10*/  LOP3.LUT R2, R3, 0x80000000, RZ, 0xc0, !PT ;  /* 0x8000000003027812 */ /* 0x000fc800078ec0ff */
[----:B------:R-:W-:-:S04]  /*8f20*/  SHF.R.U32.HI R3, RZ, 0x18, R2 ;  /* 0x00000018ff037819 */ /* 0x000fc80000011602 */
[----:B------:R-:W-:-:S05]  /*8f30*/  LOP3.LUT R3, R0, R3, RZ, 0xfc, !PT ;  /* 0x0000000300037212 */ /* 0x000fca00078efcff */
[----:B------:R0:W-:Y:S01]  /*8f40*/  STG.E.U8 desc[UR36][R16.64], R3 ;  /* 0x0000000310007986 */ /* 0x0001e2000c101124 */
[----:B------:R-:W-:Y:S05]  /*8f50*/  BRA `(.L_x_20077) ;  /* 0x0000000400c07947 */ /* 0x000fea0003800000 */
.L_x_20087:
[----:B------:R-:W-:-:S04]  /*8f60*/  LOP3.LUT R3, R3, 0xff, RZ, 0xc0, !PT ;  /* 0x000000ff03037812 */ /* 0x000fc800078ec0ff */
[----:B------:R-:W0:Y:S02]  /*8f70*/  I2F.U16 R0, R3 ;  /* 0x0000000300007306 */ /* 0x000e240000101000 */
[----:B0-----:R-:W-:-:S05]  /*8f80*/  F2FP.BF16.F32.PACK_AB R0, RZ, R0 ;  /* 0x00000000ff00723e */ /* 0x001fca00000010ff */
[----:B------:R0:W-:Y:S01]  /*8f90*/  STG.E.U16 desc[UR36][R16.64], R0 ;  /* 0x0000000010007986 */ /* 0x0001e2000c101524 */
[----:B------:R-:W-:Y:S05]  /*8fa0*/  BRA `(.L_x_20077) ;  /* 0x0000000400ac7947 */ /* 0x000fea0003800000 */
.L_x_20084:
        /* <DEDUP_REMOVED lines=11> */
.L_x_20096:
        /* <DEDUP_REMOVED lines=18> */
.L_x_20099:
[----:B------:R-:W-:-:S04]  /*9180*/  LOP3.LUT R2, R3, 0x80000000, RZ, 0xc0, !PT ;  /* 0x8000000003027812 */ /* 0x000fc800078ec0ff */
[----:B------:R-:W-:-:S04]  /*9190*/  SHF.R.U32.HI R3, RZ, 0x18, R2 ;  /* 0x00000018ff037819 */ /* 0x000fc80000011602 */
[----:B------:R-:W-:-:S04]  /*91a0*/  LOP3.LUT R0, R0, R3, RZ, 0xfc, !PT ;  /* 0x0000000300007212 */ /* 0x000fc800078efcff */
[----:B------:R-:W-:-:S07]  /*91b0*/  PRMT R8, R0, 0x7610, R8 ;  /* 0x0000761000087816 */ /* 0x000fce0000000008 */
.L_x_20098:
[----:B------:R-:W-:Y:S05]  /*91c0*/  BSYNC B0 ;  /* 0x0000000000007941 */ /* 0x000fea0003800000 */
.L_x_20097:
[----:B------:R0:W-:Y:S01]  /*91d0*/  STG.E.U8 desc[UR36][R16.64], R8 ;  /* 0x0000000810007986 */ /* 0x0001e2000c101124 */
[----:B------:R-:W-:Y:S05]  /*91e0*/  BRA `(.L_x_20077) ;  /* 0x00000004001c7947 */ /* 0x000fea0003800000 */
.L_x_20095:
        /* <DEDUP_REMOVED lines=18> */
.L_x_20102:
[----:B------:R-:W-:-:S04]  /*9310*/  LOP3.LUT R2, R3, 0x80000000, RZ, 0xc0, !PT ;  /* 0x8000000003027812 */ /* 0x000fc800078ec0ff */
[----:B------:R-:W-:-:S04]  /*9320*/  SHF.R.U32.HI R3, RZ, 0x18, R2 ;  /* 0x00000018ff037819 */ /* 0x000fc80000011602 */
[----:B------:R-:W-:-:S04]  /*9330*/  LOP3.LUT R0, R0, R3, RZ, 0xfc, !PT ;  /* 0x0000000300007212 */ /* 0x000fc800078efcff */
[----:B------:R-:W-:-:S07]  /*9340*/  PRMT R8, R0, 0x7610, R8 ;  /* 0x0000761000087816 */ /* 0x000fce0000000008 */
.L_x_20101:
[----:B------:R-:W-:Y:S05]  /*9350*/  BSYNC B0 ;  /* 0x0000000000007941 */ /* 0x000fea0003800000 */
.L_x_20100:
[----:B------:R0:W-:Y:S01]  /*9360*/  STG.E.U8 desc[UR36][R16.64], R8 ;  /* 0x0000000810007986 */ /* 0x0001e2000c101124 */
[----:B------:R-:W-:Y:S05]  /*9370*/  BRA `(.L_x_20077) ;  /* 0x0000000000b87947 */ /* 0x000fea0003800000 */
.L_x_20094:
        /* <DEDUP_REMOVED lines=23> */
.L_x_20076:
        /* <DEDUP_REMOVED lines=16> */
.L_x_20105:
[----:B------:R-:W-:Y:S05]  /*95f0*/  BRA `(.L_x_20077) ;  /* 0x0000000000187947 */ /* 0x000fea0003800000 */
.L_x_20104:
[----:B------:R-:W-:Y:S01]  /*9600*/  LOP3.LUT R2, R3, 0xff, RZ, 0xc0, !PT ;  /* 0x000000ff03027812 */ /* 0x000fe200078ec0ff */
[----:B------:R-:W-:-:S05]  /*9610*/  IMAD.MOV.U32 R3, RZ, RZ, RZ ;  /* 0x000000ffff037224 */ /* 0x000fca00078e00ff */
[----:B------:R0:W-:Y:S01]  /*9620*/  STG.E.64 desc[UR36][R16.64], R2 ;  /* 0x0000000210007986 */ /* 0x0001e2000c101b24 */
[----:B------:R-:W-:Y:S05]  /*9630*/  BRA `(.L_x_20077) ;  /* 0x0000000000087947 */ /* 0x000fea0003800000 */
.L_x_20103:
[----:B------:R-:W-:-:S05]  /*9640*/  LOP3.LUT R3, R3, 0xff, RZ, 0xc0, !PT ;  /* 0x000000ff03037812 */ /* 0x000fca00078ec0ff */
[----:B------:R0:W-:Y:S02]  /*9650*/  STG.E desc[UR36][R16.64], R3 ;  /* 0x0000000310007986 */ /* 0x0001e4000c101924 */
.L_x_20077:
[----:B------:R-:W-:-:S07]  /*9660*/  VIADD R19, R19, 0x80 ;  /* 0x0000008013137836 */ /* 0x000fce0000000000 */
.L_x_20037:
[----:B------:R-:W-:Y:S05]  /*9670*/  BSYNC B6 ;  /* 0x0000000000067941 */ /* 0x000fea0003800000 */
.L_x_20036:
        /* <DEDUP_REMOVED lines=306> */
.L_x_20106:
        /* <DEDUP_REMOVED lines=20> */
.L_x_20110:
[----:B------:R4:W5:Y:S01]  /*aae0*/  LDG.E.U8 R0, desc[UR36][R4.64] ;  /* 0x0000002404007981 */ /* 0x000962000c1e1100 */
[----:B------:R-:W-:Y:S05]  /*aaf0*/  BRA `(.L_x_20112) ;  /* 0x0000000c00647947 */ /* 0x000fea0003800000 */
.L_x_20109:
        /* <DEDUP_REMOVED lines=8> */
.L_x_20114:
[----:B------:R2:W5:Y:S01]  /*ab80*/  LDG.E.U8 R0, desc[UR36][R4.64] ;  /* 0x0000002404007981 */ /* 0x000562000c1e1100 */
[----:B------:R-:W-:Y:S05]  /*ab90*/  BRA `(.L_x_20112) ;  /* 0x0000000c003c7947 */ /* 0x000fea0003800000 */
.L_x_20113:
[----:B------:R0:W5:Y:S01]  /*aba0*/  LDG.E.U16 R0, desc[UR36][R4.64] ;  /* 0x0000002404007981 */ /* 0x000162000c1e1500 */
[----:B------:R-:W-:Y:S05]  /*abb0*/  BRA `(.L_x_20112) ;  /* 0x0000000c00347947 */ /* 0x000fea0003800000 */
.L_x_20108:
        /* <DEDUP_REMOVED lines=10> */
.L_x_20116:
[----:B------:R-:W2:Y:S02]  /*ac60*/  LDG.E.U16 R2, desc[UR36][R4.64] ;  /* 0x0000002404027981 */ /* 0x000ea4000c1e1500 */
[----:B--2---:R-:W-:-:S06]  /*ac70*/  HADD2.F32 R2, -RZ, R2.H0_H0 ;  /* 0x20000002ff027230 */ /* 0x004fcc0000004100 */
[----:B------:R-:W0:Y:S02]  /*ac80*/  F2I.S64.TRUNC R2, R2 ;  /* 0x0000000200027311 */ /* 0x000e24000020d900 */
[----:B0-----:R-:W-:Y:S01]  /*ac90*/  PRMT R0, R2, 0x7610, R0 ;  /* 0x0000761002007816 */ /* 0x001fe20000000000 */
[----:B------:R-:W-:Y:S06]  /*aca0*/  BRA `(.L_x_20112) ;  /* 0x0000000800f87947 */ /* 0x000fec0003800000 */
.L_x_20115:
        /* <DEDUP_REMOVED lines=10> */
.L_x_20118:
[----:B------:R-:W2:Y:S02]  /*ad50*/  LDG.E.U16 R4, desc[UR36][R4.64] ;  /* 0x0000002404047981 */ /* 0x000ea4000c1e1500 */
[----:B--2---:R-:W-:-:S06]  /*ad60*/  HADD2.F32 R2, -RZ, R4.H0_H0 ;  /* 0x20000004ff027230 */ /* 0x004fcc0000004100 */
[----:B------:R-:W0:Y:S02]  /*ad70*/  F2I.S64.TRUNC R2, R2 ;  /* 0x0000000200027311 */ /* 0x000e24000020d900 */
[----:B0-----:R-:W-:Y:S01]  /*ad80*/  PRMT R0, R2, 0x7610, R0 ;  /* 0x0000761002007816 */ /* 0x001fe20000000000 */
[----:B------:R-:W-:Y:S06]  /*ad90*/  BRA `(.L_x_20112) ;  /* 0x0000000800bc7947 */ /* 0x000fec0003800000 */
.L_x_20117:
[----:B------:R-:W2:Y:S02]  /*ada0*/  LDG.E.64 R2, desc[UR36][R4.64] ;  /* 0x0000002404027981 */ /* 0x000ea4000c1e1b00 */
[----:B--2---:R-:W0:Y:S02]  /*adb0*/  F2I.S64.F64.TRUNC R2, R2 ;  /* 0x0000000200027311 */ /* 0x004e24000030d900 */
[----:B0-----:R-:W-:Y:S01]  /*adc0*/  PRMT R0, R2, 0x7610, R0 ;  /* 0x0000761002007816 */ /* 0x001fe20000000000 */
[----:B------:R-:W-:Y:S06]  /*add0*/  BRA `(.L_x_20112) ;  /* 0x0000000800ac7947 */ /* 0x000fec0003800000 */
.L_x_20107:
        /* <DEDUP_REMOVED lines=12> */
.L_x_20121:
[----:B------:R-:W2:Y:S02]  /*aea0*/  LDG.E.64 R4, desc[UR36][R4.64] ;  /* 0x0000002404047981 */ /* 0x000ea4000c1e1b00 */
[----:B--2---:R-:W0:Y:S02]  /*aeb0*/  F2I.S64.F64.TRUNC R2, R4 ;  /* 0x0000000400027311 */ /* 0x004e24000030d900 */
[----:B0-----:R-:W-:Y:S01]  /*aec0*/  PRMT R0, R2, 0x7610, R0 ;  /* 0x0000761002007816 */ /* 0x001fe20000000000 */
[----:B------:R-:W-:Y:S06]  /*aed0*/  BRA `(.L_x_20112) ;  /* 0x00000008006c7947 */ /* 0x000fec0003800000 */
.L_x_20120:
        /* <DEDUP_REMOVED lines=28> */
.L_x_20123:
        /* <DEDUP_REMOVED lines=15> */
.L_x_20122:
[----:B------:R-:W2:Y:S02]  /*b190*/  LDG.E.U16 R2, desc[UR36][R4.64] ;  /* 0x0000002404027981 */ /* 0x000ea4000c1e1500 */
[----:B--2---:R-:W-:-:S06]  /*b1a0*/  IMAD.U32 R2, R2, 0x10000, RZ ;  /* 0x0001000002027824 */ /* 0x004fcc00078e00ff */
[----:B------:R-:W0:Y:S02]  /*b1b0*/  F2I.S64.TRUNC R2, R2 ;  /* 0x0000000200027311 */ /* 0x000e24000020d900 */
[----:B0-----:R-:W-:Y:S01]  /*b1c0*/  PRMT R0, R2, 0x7610, R0 ;  /* 0x0000761002007816 */ /* 0x001fe20000000000 */
[----:B------:R-:W-:Y:S06]  /*b1d0*/  BRA `(.L_x_20112) ;  /* 0x0000000400ac7947 */ /* 0x000fec0003800000 */
.L_x_20119:
        /* <DEDUP_REMOVED lines=10> */
.L_x_20126:
        /* <DEDUP_REMOVED lines=21> */
.L_x_20130:
[----:B------:R-:W-:Y:S05]  /*b3d0*/  BSYNC B1 ;  /* 0x0000000000017941 */ /* 0x000fea0003800000 */
.L_x_20129:
[----:B------:R-:W-:Y:S01]  /*b3e0*/  IMAD.SHL.U32 R2, R2, 0x100000, RZ ;  /* 0x0010000002027824 */ /* 0x000fe200078e00ff */
[----:B------:R-:W-:-:S04]  /*b3f0*/  LEA R3, R0, 0x3b800000, 0x17 ;  /* 0x3b80000000037811 */ /* 0x000fc800078eb8ff */
[----:B------:R-:W-:-:S07]  /*b400*/  LOP3.LUT R2, R3, R2, R4, 0xfe, !PT ;  /* 0x0000000203027212 */ /* 0x000fce00078efe04 */
.L_x_20128:
[----:B------:R-:W-:Y:S05]  /*b410*/  BSYNC B0 ;  /* 0x0000000000007941 */ /* 0x000fea0003800000 */
.L_x_20127:
[----:B------:R-:W0:Y:S02]  /*b420*/  F2I.S64.TRUNC R2, R2 ;  /* 0x0000000200027311 */ /* 0x000e24000020d900 */
[----:B0-----:R-:W-:Y:S01]  /*b430*/  PRMT R0, R2, 0x7610, R0 ;  /* 0x0000761002007816 */ /* 0x001fe20000000000 */
[----:B------:R-:W-:Y:S06]  /*b440*/  BRA `(.L_x_20112) ;  /* 0x0000000400107947 */ /* 0x000fec0003800000 */
.L_x_20125:
        /* <DEDUP_REMOVED lines=21> */
.L_x_20134:
[----:B------:R-:W-:Y:S05]  /*b5a0*/  BSYNC B1 ;  /* 0x0000000000017941 */ /* 0x000fea0003800000 */
.L_x_20133:
[----:B------:R-:W-:Y:S01]  /*b5b0*/  IMAD.SHL.U32 R2, R2, 0x200000, RZ ;  /* 0x0020000002027824 */ /* 0x000fe200078e00ff */
[----:B------:R-:W-:-:S04]  /*b5c0*/  LEA R3, R0, 0x37800000, 0x17 ;  /* 0x3780000000037811 */ /* 0x000fc800078eb8ff */
[----:B------:R-:W-:-:S07]  /*b5d0*/  LOP3.LUT R2, R3, R2, R4, 0xfe, !PT ;  /* 0x0000000203027212 */ /* 0x000fce00078efe04 */
.L_x_20132:
[----:B------:R-:W-:Y:S05]  /*b5e0*/  BSYNC B0 ;  /* 0x0000000000007941 */ /* 0x000fea0003800000 */
.L_x_20131:
[----:B------:R-:W0:Y:S02]  /*b5f0*/  F2I.S64.TRUNC R2, R2 ;  /* 0x0000000200027311 */ /* 0x000e24000020d900 */
[----:B0-----:R-:W-:Y:S01]  /*b600*/  PRMT R0, R2, 0x7610, R0 ;  /* 0x0000761002007816 */ /* 0x001fe20000000000 */
[----:B------:R-:W-:Y:S06]  /*b610*/  BRA `(.L_x_20112) ;  /* 0x00000000009c7947 */ /* 0x000fec0003800000 */
.L_x_20124:
        /* <DEDUP_REMOVED lines=14> */
.L_x_20138:
[----:B------:R-:W-:Y:S05]  /*b700*/  BSYNC B0 ;  /* 0x0000000000007941 */ /* 0x000fea0003800000 */
.L_x_20137:
[----:B------:R-:W0:Y:S02]  /*b710*/  F2I.S64.TRUNC R2, R2 ;  /* 0x0000000200027311 */ /* 0x000e24000020d900 */
[----:B0-----:R-:W-:Y:S01]  /*b720*/  PRMT R0, R2, 0x7610, R0 ;  /* 0x0000761002007816 */ /* 0x001fe20000000000 */
[----:B------:R-:W-:Y:S06]  /*b730*/  BRA `(.L_x_20112) ;  /* 0x0000000000547947 */ /* 0x000fec0003800000 */
.L_x_20111:
        /* <DEDUP_REMOVED lines=16> */
.L_x_20139:
[----:B------:R-:W-:Y:S01]  /*b840*/  PRMT R0, RZ, 0x7610, R0 ;  /* 0x00007610ff007816 */ /* 0x000fe20000000000 */
[----:B------:R-:W-:Y:S06]  /*b850*/  BRA `(.L_x_20112) ;  /* 0x00000000000c7947 */ /* 0x000fec0003800000 */
.L_x_20136:
[----:B------:R0:W5:Y:S01]  /*b860*/  LDG.E.U8 R0, desc[UR36][R4.64] ;  /* 0x0000002404007981 */ /* 0x000162000c1e1100 */
[----:B------:R-:W-:Y:S05]  /*b870*/  BRA `(.L_x_20112) ;  /* 0x0000000000047947 */ /* 0x000fea0003800000 */
.L_x_20135:
[----:B------:R0:W5:Y:S02]  /*b880*/  LDG.E.U8 R0, desc[UR36][R4.64] ;  /* 0x0000002404007981 */ /* 0x000164000c1e1100 */
.L_x_20112:
        /* <DEDUP_REMOVED lines=20> */
.L_x_20143:
[----:B------:R-:W-:Y:S01]  /*b9d0*/  STG.E.U8 desc[UR36][R16.64], R3 ;  /* 0x0000000310007986 */ /* 0x000fe2000c101124 */
[----:B------:R-:W-:Y:S05]  /*b9e0*/  EXIT ;  /* 0x000000000000794d */ /* 0x000fea0003800000 */
.L_x_20142:
        /* <DEDUP_REMOVED lines=10> */
.L_x_20146:
[----:B------:R-:W-:-:S05]  /*ba90*/  LOP3.LUT R3, R3, 0xff, RZ, 0xc0, !PT ;  /* 0x000000ff03037812 */ /* 0x000fca00078ec0ff */
[----:B------:R-:W-:Y:S01]  /*baa0*/  STG.E desc[UR36][R16.64], R3 ;  /* 0x0000000310007986 */ /* 0x000fe2000c101924 */
[----:B------:R-:W-:Y:S05]  /*bab0*/  EXIT ;  /* 0x000000000000794d */ /* 0x000fea0003800000 */
.L_x_20145:
[----:B------:R-:W-:-:S05]  /*bac0*/  LOP3.LUT R3, R3, 0xff, RZ, 0xc0, !PT ;  /* 0x000000ff03037812 */ /* 0x000fca00078ec0ff */
[----:B------:R-:W-:Y:S01]  /*bad0*/  STG.E.U16 desc[UR36][R16.64], R3 ;  /* 0x0000000310007986 */ /* 0x000fe2000c101524 */
[----:B------:R-:W-:Y:S05]  /*bae0*/  EXIT ;  /* 0x000000000000794d */ /* 0x000fea0003800000 */
.L_x_20141:
        /* <DEDUP_REMOVED lines=10> */
.L_x_20148:
[----:B------:R-:W-:-:S04]  /*bb90*/  LOP3.LUT R3, R3, 0xff, RZ, 0xc0, !PT ;  /* 0x000000ff03037812 */ /* 0x000fc800078ec0ff */
[----:B------:R-:W0:Y:S02]  /*bba0*/  I2F.U16 R0, R3 ;  /* 0x0000000300007306 */ /* 0x000e240000101000 */
[----:B0-----:R-:W-:-:S05]  /*bbb0*/  F2FP.F16.F32.PACK_AB R0, RZ, R0 ;  /* 0x00000000ff00723e */ /* 0x001fca00000000ff */
[----:B------:R-:W-:Y:S01]  /*bbc0*/  STG.E.U16 desc[UR36][R16.64], R0 ;  /* 0x0000000010007986 */ /* 0x000fe2000c101524 */
[----:B------:R-:W-:Y:S05]  /*bbd0*/  EXIT ;  /* 0x000000000000794d */ /* 0x000fea0003800000 */
.L_x_20147:
        /* <DEDUP_REMOVED lines=11> */
.L_x_20150:
[----:B------:R-:W-:-:S06]  /*bc90*/  LOP3.LUT R3, R3, 0xff, RZ, 0xc0, !PT ;  /* 0x000000ff03037812 */ /* 0x000fcc00078ec0ff */
[----:B------:R-:W0:Y:S02]  /*bca0*/  I2F.U16 R3, R3 ;  /* 0x0000000300037306 */ /* 0x000e240000101000 */
[----:B0-----:R-:W-:-:S04]  /*bcb0*/  F2FP.F16.F32.PACK_AB R3, RZ, R3 ;  /* 0x00000003ff03723e */ /* 0x001fc800000000ff */
[----:B------:R-:W-:-:S05]  /*bcc0*/  PRMT R3, R3, 0x5410, RZ ;  /* 0x0000541003037816 */ /* 0x000fca00000000ff */
[----:B------:R-:W-:Y:S01]  /*bcd0*/  STG.E desc[UR36][R16.64], R3 ;  /* 0x0000000310007986 */ /* 0x000fe2000c101924 */
[----:B------:R-:W-:Y:S05]  /*bce0*/  EXIT ;  /* 0x000000000000794d */ /* 0x000fea0003800000 */
.L_x_20149:
[----:B------:R-:W-:-:S06]  /*bcf0*/  LOP3.LUT R3, R3, 0xff, RZ, 0xc0, !PT ;  /* 0x000000ff03037812 */ /* 0x000fcc00078ec0ff */
[----:B------:R-:W0:Y:S02]  /*bd00*/  I2F.F64.U16 R2, R3 ;  /* 0x0000000300027312 */ /* 0x000e240000101800 */
[----:B0-----:R-:W-:Y:S01]  /*bd10*/  STG.E.64 desc[UR36][R16.64], R2 ;  /* 0x0000000210007986 */ /* 0x001fe2000c101b24 */
[----:B------:R-:W-:Y:S05]  /*bd20*/  EXIT ;  /* 0x000000000000794d */ /* 0x000fea0003800000 */
.L_x_20140:
        /* <DEDUP_REMOVED lines=12> */
.L_x_20153:
[----:B------:R-:W-:Y:S02]  /*bdf0*/  LOP3.LUT R4, R3, 0xff, RZ, 0xc0, !PT ;  /* 0x000000ff03047812 */ /* 0x000fe400078ec0ff */
[----:B------:R-:W-:-:S04]  /*be00*/  CS2R R6, SRZ ;  /* 0x0000000000067805 */ /* 0x000fc8000001ff00 */
[----:B------:R-:W0:Y:S02]  /*be10*/  I2F.F64.U16 R4, R4 ;  /* 0x0000000400047312 */ /* 0x000e240000101800 */
[----:B0-----:R-:W-:Y:S01]  /*be20*/  STG.E.128 desc[UR36][R16.64], R4 ;  /* 0x0000000410007986 */ /* 0x001fe2000c101d24 */
[----:B------:R-:W-:Y:S05]  /*be30*/  EXIT ;  /* 0x000000000000794d */ /* 0x000fea0003800000 */
.L_x_20152:
        /* <DEDUP_REMOVED lines=22> */
.L_x_20157:
[----:B------:R-:W-:Y:S05]  /*bfa0*/  BSYNC B0 ;  /* 0x0000000000007941 */ /* 0x000fea0003800000 */
.L_x_20156:
[----:B------:R-:W-:-:S05]  /*bfb0*/  LOP3.LUT R3, R0, R3, RZ, 0xfc, !PT ;  /* 0x0000000300037212 */ /* 0x000fca00078efcff */
[----:B------:R-:W-:Y:S01]  /*bfc0*/  STG.E.U8 desc[UR36][R16.64], R3 ;  /* 0x0000000310007986 */ /* 0x000fe2000c101124 */
[----:B------:R-:W-:Y:S05]  /*bfd0*/  EXIT ;  /* 0x000000000000794d */ /* 0x000fea0003800000 */
.L_x_20155:
        /* <DEDUP_REMOVED lines=14> */
.L_x_20159:
[----:B------:R-:W-:Y:S01]  /*c0c0*/  IMAD.MOV.U32 R0, RZ, RZ, 0x7f ;  /* 0x0000007fff007424 */ /* 0x000fe200078e00ff */
[----:B------:R-:W-:-:S04]  /*c0d0*/  ISETP.GT.U32.AND P0, PT, R2, 0x7f800000, PT ;  /* 0x7f8000000200780c */ /* 0x000fc80003f04070 */
[----:B------:R-:W-:-:S09]  /*c0e0*/  SEL R0, R0, 0x7c, P0 ;  /* 0x0000007c00007807 */ /* 0x000fd20000000000 */
.L_x_20160:
[----:B------:R-:W-:Y:S05]  /*c0f0*/  BSYNC B0 ;  /* 0x0000000000007941 */ /* 0x000fea0003800000 */
.L_x_20158:
[----:B------:R-:W-:-:S04]  /*c100*/  LOP3.LUT R2, R3, 0x80000000, RZ, 0xc0, !PT ;  /* 0x8000000003027812 */ /* 0x000fc800078ec0ff */
[----:B------:R-:W-:-:S04]  /*c110*/  SHF.R.U32.HI R3, RZ, 0x18, R2 ;  /* 0x00000018ff037819 */ /* 0x000fc80000011602 */
[----:B------:R-:W-:-:S05]  /*c120*/  LOP3.LUT R3, R0, R3, RZ, 0xfc, !PT ;  /* 0x0000000300037212 */ /* 0x000fca00078efcff */
[----:B------:R-:W-:Y:S01]  /*c130*/  STG.E.U8 desc[UR36][R16.64], R3 ;  /* 0x0000000310007986 */ /* 0x000fe2000c101124 */
[----:B------:R-:W-:Y:S05]  /*c140*/  EXIT ;  /* 0x000000000000794d */ /* 0x000fea0003800000 */
.L_x_20154:
[----:B------:R-:W-:-:S04]  /*c150*/  LOP3.LUT R3, R3, 0xff, RZ, 0xc0, !PT ;  /* 0x000000ff03037812 */ /* 0x000fc800078ec0ff */
[----:B------:R-:W0:Y:S02]  /*c160*/  I2F.U16 R0, R3 ;  /* 0x0000000300007306 */ /* 0x000e240000101000 */
[----:B0-----:R-:W-:-:S05]  /*c170*/  F2FP.BF16.F32.PACK_AB R0, RZ, R0 ;  /* 0x00000000ff00723e */ /* 0x001fca00000010ff */
[----:B------:R-:W-:Y:S01]  /*c180*/  STG.E.U16 desc[UR36][R16.64], R0 ;  /* 0x0000000010007986 */ /* 0x000fe2000c101524 */
[----:B------:R-:W-:Y:S05]  /*c190*/  EXIT ;  /* 0x000000000000794d */ /* 0x000fea0003800000 */
.L_x_20151:
        /* <DEDUP_REMOVED lines=11> */
.L_x_20163:
        /* <DEDUP_REMOVED lines=18> */
.L_x_20166:
[----:B------:R-:W-:-:S04]  /*c370*/  LOP3.LUT R2, R3, 0x80000000, RZ, 0xc0, !PT ;  /* 0x8000000003027812 */ /* 0x000fc800078ec0ff */
[----:B------:R-:W-:-:S04]  /*c380*/  SHF.R.U32.HI R3, RZ, 0x18, R2 ;  /* 0x00000018ff037819 */ /* 0x000fc80000011602 */
[----:B------:R-:W-:-:S04]  /*c390*/  LOP3.LUT R0, R0, R3, RZ, 0xfc, !PT ;  /* 0x0000000300007212 */ /* 0x000fc800078efcff */
[----:B------:R-:W-:-:S07]  /*c3a0*/  PRMT R8, R0, 0x7610, R8 ;  /* 0x0000761000087816 */ /* 0x000fce0000000008 */
.L_x_20165:
[----:B------:R-:W-:Y:S05]  /*c3b0*/  BSYNC B0 ;  /* 0x0000000000007941 */ /* 0x000fea0003800000 */
.L_x_20164:
[----:B------:R-:W-:Y:S01]  /*c3c0*/  STG.E.U8 desc[UR36][R16.64], R8 ;  /* 0x0000000810007986 */ /* 0x000fe2000c101124 */
[----:B------:R-:W-:Y:S05]  /*c3d0*/  EXIT ;  /* 0x000000000000794d */ /* 0x000fea0003800000 */
.L_x_20162:
        /* <DEDUP_REMOVED lines=18> */
.L_x_20169:
[----:B------:R-:W-:-:S04]  /*c500*/  LOP3.LUT R2, R3, 0x80000000, RZ, 0xc0, !PT ;  /* 0x8000000003027812 */ /* 0x000fc800078ec0ff */
[----:B------:R-:W-:-:S04]  /*c510*/  SHF.R.U32.HI R3, RZ, 0x18, R2 ;  /* 0x00000018ff037819 */ /* 0x000fc80000011602 */
[----:B------:R-:W-:-:S04]  /*c520*/  LOP3.LUT R0, R0, R3, RZ, 0xfc, !PT ;  /* 0x0000000300007212 */ /* 0x000fc800078efcff */
[----:B------:R-:W-:-:S07]  /*c530*/  PRMT R8, R0, 0x7610, R8 ;  /* 0x0000761000087816 */ /* 0x000fce0000000008 */
.L_x_20168:
[----:B------:R-:W-:Y:S05]  /*c540*/  BSYNC B0 ;  /* 0x0000000000007941 */ /* 0x000fea0003800000 */
.L_x_20167:
[----:B------:R-:W-:Y:S01]  /*c550*/  STG.E.U8 desc[UR36][R16.64], R8 ;  /* 0x0000000810007986 */ /* 0x000fe2000c101124 */
[----:B------:R-:W-:Y:S05]  /*c560*/  EXIT ;  /* 0x000000000000794d */ /* 0x000fea0003800000 */
.L_x_20161:
        /* <DEDUP_REMOVED lines=23> */
.L_x_20144:
        /* <DEDUP_REMOVED lines=16> */
.L_x_20172:
[----:B------:R-:W-:Y:S05]  /*c7e0*/  EXIT ;  /* 0x000000000000794d */ /* 0x000fea0003800000 */
.L_x_20171:
[----:B------:R-:W-:Y:S01]  /*c7f0*/  LOP3.LUT R2, R3, 0xff, RZ, 0xc0, !PT ;  /* 0x000000ff03027812 */ /* 0x000fe200078ec0ff */
[----:B------:R-:W-:-:S05]  /*c800*/  IMAD.MOV.U32 R3, RZ, RZ, RZ ;  /* 0x000000ffff037224 */ /* 0x000fca00078e00ff */
[----:B------:R-:W-:Y:S01]  /*c810*/  STG.E.64 desc[UR36][R16.64], R2 ;  /* 0x0000000210007986 */ /* 0x000fe2000c101b24 */
[----:B------:R-:W-:Y:S05]  /*c820*/  EXIT ;  /* 0x000000000000794d */ /* 0x000fea0003800000 */
.L_x_20170:
[----:B------:R-:W-:-:S05]  /*c830*/  LOP3.LUT R3, R3, 0xff, RZ, 0xc0, !PT ;  /* 0x000000ff03037812 */ /* 0x000fca00078ec0ff */
[----:B------:R-:W-:Y:S01]  /*c840*/  STG.E desc[UR36][R16.64], R3 ;  /* 0x0000000310007986 */ /* 0x000fe2000c101924 */
[----:B------:R-:W-:Y:S05]  /*c850*/  EXIT ;  /* 0x000000000000794d */ /* 0x000fea0003800000 */
.L_x_20173:
        /* <DEDUP_REMOVED lines=10> */
.L_x_20694:


//--------------------- .text._ZN2at6native27unrolled_elementwise_kernelINS0_13AUnaryFunctorIhhhZZZNS0_18lshift_kernel_cudaERNS_18TensorIteratorBaseEENKUlvE_clEvENKUlvE_clEvEUlhhE_EESt5arrayIPcLm2EELi4E23TrivialOffsetCalculatorILi1EjESD_NS0_6memory12LoadWithCastILi1EEENSE_13StoreWithCastILi1EEEEEviT_T0_T2_T3_T4_T5_ --------------------------
	.section	.text._ZN2at6native27unrolled_elementwise_kernelINS0_13AUnaryFunctorIhhhZZZNS0_18lshift_kernel_cudaERNS_18TensorIteratorBaseEENKUlvE_clEvENKUlvE_clEvEUlhhE_EESt5arrayIPcLm2EELi4E23TrivialOffsetCalculatorILi1EjESD_NS0_6memory12LoadWithCastILi1EEENSE_13StoreWithCastILi1EEEEEviT_T0_T2_T3_T4_T5_,"ax",@progbits
	.align	128
        .global         _ZN2at6native27unrolled_elementwise_kernelINS0_13AUnaryFunctorIhhhZZZNS0_18lshift_kernel_cudaERNS_18TensorIteratorBaseEENKUlvE_clEvENKUlvE_clEvEUlhhE_EESt5arrayIPcLm2EELi4E23TrivialOffsetCalculatorILi1EjESD_NS0_6memory12LoadWithCastILi1EEENSE_13StoreWithCastILi1EEEEEviT_T0_T2_T3_T4_T5_
        .type           _ZN2at6native27unrolled_elementwise_kernelINS0_13AUnaryFunctorIhhhZZZNS0_18lshift_kernel_cudaERNS_18TensorIteratorBaseEENKUlvE_clEvENKUlvE_clEvEUlhhE_EESt5arrayIPcLm2EELi4E23TrivialOffsetCalculatorILi1EjESD_NS0_6memory12LoadWithCastILi1EEENSE_13StoreWithCastILi1EEEEEviT_T0_T2_T3_T4_T5_,@function
        .size           _ZN2at6native27unrolled_elementwise_kernelINS0_13AUnaryFunctorIhhhZZZNS0_18lshift_kernel_cudaERNS_18TensorIteratorBaseEENKUlvE_clEvENKUlvE_clEvEUlhhE_EESt5arrayIPcLm2EELi4E23TrivialOffsetCalculatorILi1EjESD_NS0_6memory12LoadWithCastILi1EEENSE_13StoreWithCastILi1EEEEEviT_T0_T2_T3_T4_T5_,(.L_x_20695 - _ZN2at6native27unrolled_elementwise_kernelINS0_13AUnaryFunctorIhhhZZZNS0_18lshift_kernel_cudaERNS_18TensorIteratorBaseEENKUlvE_clEvENKUlvE_clEvEUlhhE_EESt5arrayIPcLm2EELi4E23TrivialOffsetCalculatorILi1EjESD_NS0_6memory12LoadWithCastILi1EEENSE_13StoreWithCastILi1EEEEEviT_T0_T2_T3_T4_T5_)
        .other          _ZN2at6native27unrolled_elementwise_kernelINS0_13AUnaryFunctorIhhhZZZNS0_18lshift_kernel_cudaERNS_18TensorIteratorBaseEENKUlvE_clEvENKUlvE_clEvEUlhhE_EESt5arrayIPcLm2EELi4E23TrivialOffsetCalculatorILi1EjESD_NS0_6memory12LoadWithCastILi1EEENSE_13StoreWithCastILi1EEEEEviT_T0_T2_T3_T4_T5_,@"STO_CUDA_ENTRY STV_DEFAULT"
_ZN2at6native27unrolled_elementwise_kernelINS0_13AUnaryFunctorIhhhZZZNS0_18lshift_kernel_cudaERNS_18TensorIteratorBaseEENKUlvE_clEvENKUlvE_clEvEUlhhE_EESt5arrayIPcLm2EELi4E23TrivialOffsetCalculatorILi1EjESD_NS0_6memory12LoadWithCastILi1EEENSE_13StoreWithCastILi1EEEEEviT_T0_T2_T3_T4_T5_:
.text._ZN2at6native27unrolled_elementwise_kernelINS0_13AUnaryFunctorIhhhZZZNS0_18lshift_kernel_cudaERNS_18TensorIteratorBaseEENKUlvE_clEvENKUlvE_clEvEUlhhE_EESt5arrayIPcLm2EELi4E23TrivialOffsetCalculatorILi1EjESD_NS0_6memory12LoadWithCastILi1EEENSE_13StoreWithCastILi1EEEEEviT_T0_T2_T3_T4_T5_:
        /* <DEDUP_REMOVED lines=31> */
.L_x_20179:
[----:B------:R3:W5:Y:S01]  /*01f0*/  LDG.E.U8 R17, desc[UR36][R4.64] ;  /* 0x0000002404117981 */ /* 0x000762000c1e1100 */
[----:B------:R-:W-:Y:S05]  /*0200*/  BRA `(.L_x_20181) ;  /* 0x0000000c00687947 */ /* 0x000fea0003800000 */
.L_x_20178:
        /* <DEDUP_REMOVED lines=8> */
.L_x_20183:
[----:B------:R1:W5:Y:S01]  /*0290*/  LDG.E.U8 R17, desc[UR36][R4.64] ;  /* 0x0000002404117981 */ /* 0x000362000c1e1100 */
[----:B------:R-:W-:Y:S05]  /*02a0*/  BRA `(.L_x_20181) ;  /* 0x0000000c00407947 */ /* 0x000fea0003800000 */
.L_x_20182:
[----:B------:R2:W5:Y:S01]  /*02b0*/  LDG.E.U16 R17, desc[UR36][R4.64] ;  /* 0x0000002404117981 */ /* 0x000562000c1e1500 */
[----:B------:R-:W-:Y:S05]  /*02c0*/  BRA `(.L_x_20181) ;  /* 0x0000000c00387947 */ /* 0x000fea0003800000 */
.L_x_20177:
        /* <DEDUP_REMOVED lines=10> */
.L_x_20185:
[----:B------:R-:W2:Y:S02]  /*0370*/  LDG.E.U16 R2, desc[UR36][R4.64] ;  /* 0x0000002404027981 */ /* 0x000ea4000c1e1500 */
[----:B--2---:R-:W-:-:S06]  /*0380*/  HADD2.F32 R2, -RZ, R2.H0_H0 ;  /* 0x20000002ff027230 */ /* 0x004fcc0000004100 */
[----:B------:R-:W0:Y:S02]  /*0390*/  F2I.S64.TRUNC R2, R2 ;  /* 0x0000000200027311 */ /* 0x000e24000020d900 */
[----:B0-----:R-:W-:Y:S01]  /*03a0*/  PRMT R17, R2, 0x7610, R17 ;  /* 0x0000761002117816 */ /* 0x001fe20000000011 */
[----:B------:R-:W-:Y:S06]  /*03b0*/  BRA `(.L_x_20181) ;  /* 0x0000000800fc7947 */ /* 0x000fec0003800000 */
.L_x_20184:
        /* <DEDUP_REMOVED lines=10> */
.L_x_20187:
[----:B------:R-:W2:Y:S02]  /*0460*/  LDG.E.U16 R4, desc[UR36][R4.64] ;  /* 0x0000002404047981 */ /* 0x000ea4000c1e1500 */
[----:B--2---:R-:W-:-:S06]  /*0470*/  HADD2.F32 R2, -RZ, R4.H0_H0 ;  /* 0x20000004ff027230 */ /* 0x004fcc0000004100 */
[----:B------:R-:W0:Y:S02]  /*0480*/  F2I.S64.TRUNC R2, R2 ;  /* 0x0000000200027311 */ /* 0x000e24000020d900 */
[----:B0-----:R-:W-:Y:S01]  /*0490*/  PRMT R17, R2, 0x7610, R17 ;  /* 0x0000761002117816 */ /* 0x001fe20000000011 */
[----:B------:R-:W-:Y:S06]  /*04a0*/  BRA `(.L_x_20181) ;  /* 0x0000000800c07947 */ /* 0x000fec0003800000 */
.L_x_20186:
[----:B------:R-:W2:Y:S02]  /*04b0*/  LDG.E.64 R2, desc[UR36][R4.64] ;  /* 0x0000002404027981 */ /* 0x000ea4000c1e1b00 */
[----:B--2---:R-:W0:Y:S02]  /*04c0*/  F2I.S64.F64.TRUNC R2, R2 ;  /* 0x0000000200027311 */ /* 0x004e24000030d900 */
[----:B0-----:R-:W-:Y:S01]  /*04d0*/  PRMT R17, R2, 0x7610, R17 ;  /* 0x0000761002117816 */ /* 0x001fe20000000011 */
[----:B------:R-:W-:Y:S06]  /*04e0*/  BRA `(.L_x_20181) ;  /* 0x0000000800b07947 */ /* 0x000fec0003800000 */
.L_x_20176:
        /* <DEDUP_REMOVED lines=12> */
.L_x_20190:
[----:B------:R-:W2:Y:S02]  /*05b0*/  LDG.E.64 R4, desc[UR36][R4.64] ;  /* 0x0000002404047981 */ /* 0x000ea4000c1e1b00 */
[----:B--2---:R-:W0:Y:S02]  /*05c0*/  F2I.S64.F64.TRUNC R2, R4 ;  /* 0x0000000400027311 */ /* 0x004e24000030d900 */
[----:B0-----:R-:W-:Y:S01]  /*05d0*/  PRMT R17, R2, 0x7610, R17 ;  /* 0x0000761002117816 */ /* 0x001fe20000000011 */
[----:B------:R-:W-:Y:S06]  /*05e0*/  BRA `(.L_x_20181) ;  /* 0x0000000800707947 */ /* 0x000fec0003800000 */
.L_x_20189:
        /* <DEDUP_REMOVED lines=28> */
.L_x_20192:
        /* <DEDUP_REMOVED lines=16> */
.L_x_20191:
[----:B------:R-:W2:Y:S02]  /*08b0*/  LDG.E.U16 R2, desc[UR36][R4.64] ;  /* 0x0000002404027981 */ /* 0x000ea4000c1e1500 */
[----:B--2---:R-:W-:-:S06]  /*08c0*/  IMAD.U32 R2, R2, 0x10000, RZ ;  /* 0x0001000002027824 */ /* 0x004fcc00078e00ff */
[----:B------:R-:W0:Y:S02]  /*08d0*/  F2I.S64.TRUNC R2, R2 ;  /* 0x0000000200027311 */ /* 0x000e24000020d900 */
[----:B0-----:R-:W-:Y:S01]  /*08e0*/  PRMT R17, R2, 0x7610, R17 ;  /* 0x0000761002117816 */ /* 0x001fe20000000011 */
[----:B------:R-:W-:Y:S06]  /*08f0*/  BRA `(.L_x_20181) ;  /* 0x0000000400ac7947 */ /* 0x000fec0003800000 */
.L_x_20188:
        /* <DEDUP_REMOVED lines=10> */
.L_x_20195:
        /* <DEDUP_REMOVED lines=21> */
.L_x_20199:
[----:B------:R-:W-:Y:S05]  /*0af0*/  BSYNC B1 ;  /* 0x0000000000017941 */ /* 0x000fea0003800000 */
.L_x_20198:
[----:B------:R-:W-:Y:S01]  /*0b00*/  IMAD.SHL.U32 R2, R2, 0x100000, RZ ;  /* 0x0010000002027824 */ /* 0x000fe200078e00ff */
[----:B------:R-:W-:-:S04]  /*0b10*/  LEA R3, R0, 0x3b800000, 0x17 ;  /* 0x3b80000000037811 */ /* 0x000fc800078eb8ff */
[----:B------:R-:W-:-:S07]  /*0b20*/  LOP3.LUT R2, R3, R2, R4, 0xfe, !PT ;  /* 0x0000000203027212 */ /* 0x000fce00078efe04 */
.L_x_20197:
[----:B------:R-:W-:Y:S05]  /*0b30*/  BSYNC B0 ;  /* 0x0000000000007941 */ /* 0x000fea0003800000 */
.L_x_20196:
[----:B------:R-:W0:Y:S02]  /*0b40*/  F2I.S64.TRUNC R2, R2 ;  /* 0x0000000200027311 */ /* 0x000e24000020d900 */
[----:B0-----:R-:W-:Y:S01]  /*0b50*/  PRMT R17, R2, 0x7610, R17 ;  /* 0x0000761002117816 */ /* 0x001fe20000000011 */
[----:B------:R-:W-:Y:S06]  /*0b60*/  BRA `(.L_x_20181) ;  /* 0x0000000400107947 */ /* 0x000fec0003800000 */
.L_x_20194:
        /* <DEDUP_REMOVED lines=21> */
.L_x_20203:
[----:B------:R-:W-:Y:S05]  /*0cc0*/  BSYNC B1 ;  /* 0x0000000000017941 */ /* 0x000fea0003800000 */
.L_x_20202:
[----:B------:R-:W-:Y:S01]  /*0cd0*/  IMAD.SHL.U32 R2, R2, 0x200000, RZ ;  /* 0x0020000002027824 */ /* 0x000fe200078e00ff */
[----:B------:R-:W-:-:S04]  /*0ce0*/  LEA R3, R0, 0x37800000, 0x17 ;  /* 0x3780000000037811 */ /* 0x000fc800078eb8ff */
[----:B------:R-:W-:-:S07]  /*0cf0*/  LOP3.LUT R2, R3, R2, R4, 0xfe, !PT ;  /* 0x0000000203027212 */ /* 0x000fce00078efe04 */
.L_x_20201:
[----:B------:R-:W-:Y:S05]  /*0d00*/  BSYNC B0 ;  /* 0x0000000000007941 */ /* 0x000fea0003800000 */
.L_x_20200:
[----:B------:R-:W0:Y:S02]  /*0d10*/  F2I.S64.TRUNC R2, R2 ;  /* 0x0000000200027311 */ /* 0x000e24000020d900 */
[----:B0-----:R-:W-:Y:S01]  /*0d20*/  PRMT R17, R2, 0x7610, R17 ;  /* 0x0000761002117816 */ /* 0x001fe20000000011 */
[----:B------:R-:W-:Y:S06]  /*0d30*/  BRA `(.L_x_20181) ;  /* 0x00000000009c7947 */ /* 0x000fec0003800000 */
.L_x_20193:
        /* <DEDUP_REMOVED lines=14> */
.L_x_20207:
[----:B------:R-:W-:Y:S05]  /*0e20*/  BSYNC B0 ;  /* 0x0000000000007941 */ /* 0x000fea0003800000 */
.L_x_20206:
[----:B------:R-:W0:Y:S02]  /*0e30*/  F2I.S64.TRUNC R2, R2 ;  /* 0x0000000200027311 */ /* 0x000e24000020d900 */
[----:B0-----:R-:W-:Y:S01]  /*0e40*/  PRMT R17, R2, 0x7610, R17 ;  /* 0x0000761002117816 */ /* 0x001fe20000000011 */
[----:B------:R-:W-:Y:S06]  /*0e50*/  BRA `(.L_x_20181) ;  /* 0x0000000000547947 */ /* 0x000fec0003800000 */
.L_x_20180:
        /* <DEDUP_REMOVED lines=16> */
.L_x_20208:
[----:B------:R-:W-:Y:S01]  /*0f60*/  PRMT R17, RZ, 0x7610, R17 ;  /* 0x00007610ff117816 */ /* 0x000fe20000000011 */
[----:B------:R-:W-:Y:S06]  /*0f70*/  BRA `(.L_x_20181) ;  /* 0x00000000000c7947 */ /* 0x000fec0003800000 */
.L_x_20205:
[----:B------:R0:W5:Y:S01]  /*0f80*/  LDG.E.U8 R17, desc[UR36][R4.64] ;  /* 0x0000002404117981 */ /* 0x000162000c1e1100 */
[----:B------:R-:W-:Y:S05]  /*0f90*/  BRA `(.L_x_20181) ;  /* 0x0000000000047947 */ /* 0x000fea0003800000 */
.L_x_20204:
[----:B------:R0:W5:Y:S02]  /*0fa0*/  LDG.E.U8 R17, desc[UR36][R4.64] ;  /* 0x0000002404117981 */ /* 0x000164000c1e1100 */
.L_x_20181:
[----:B------:R-:W1:Y:S02]  /*0fb0*/  S2R R19, SR_TID.X ;  /* 0x0000000000137919 */ /* 0x000e640000002100 */
[----:B-1----:R-:W-:-:S07]  /*0fc0*/  VIADD R19, R19, 0x80 ;  /* 0x0000008013137836 */ /* 0x002fce0000000000 */
.L_x_20175:
[----:B------:R-:W-:Y:S05]  /*0fd0*/  BSYNC B6 ;  /* 0x0000000000067941 */ /* 0x000fea0003800000 */
.L_x_20174:
        /* <DEDUP_REMOVED lines=23> */
.L_x_20214:
[----:B------:R0:W5:Y:S01]  /*1150*/  LDG.E.U8 R16, desc[UR36][R4.64] ;  /* 0x0000002404107981 */ /* 0x000162000c1e1100 */
[----:B------:R-:W-:Y:S05]  /*1160*/  BRA `(.L_x_20216) ;  /* 0x0000000c00647947 */ /* 0x000fea0003800000 */
.L_x_20213:
        /* <DEDUP_REMOVED lines=8> */
.L_x_20218:
[----:B------:R4:W5:Y:S01]  /*11f0*/  LDG.E.U8 R16, desc[UR36][R4.64] ;  /* 0x0000002404107981 */ /* 0x000962000c1e1100 */
[----:B------:R-:W-:Y:S05]  /*1200*/  BRA `(.L_x_20216) ;  /* 0x0000000c003c7947 */ /* 0x000fea0003800000 */
.L_x_20217:
[----:B------:R0:W5:Y:S01]  /*1210*/  LDG.E.U16 R16, desc[UR36][R4.64] ;  /* 0x0000002404107981 */ /* 0x000162000c1e1500 */
[----:B------:R-:W-:Y:S05]  /*1220*/  BRA `(.L_x_20216) ;  /* 0x0000000c00347947 */ /* 0x000fea0003800000 */
.L_x_20212:
        /* <DEDUP_REMOVED lines=10> */
.L_x_20220:
[----:B------:R-:W2:Y:S02]  /*12d0*/  LDG.E.U16 R2, desc[UR36][R4.64] ;  /* 0x0000002404027981 */ /* 0x000ea4000c1e1500 */
[----:B--2---:R-:W-:-:S06]  /*12e0*/  HADD2.F32 R2, -RZ, R2.H0_H0 ;  /* 0x20000002ff027230 */ /* 0x004fcc0000004100 */
[----:B------:R-:W0:Y:S02]  /*12f0*/  F2I.S64.TRUNC R2, R2 ;  /* 0x0000000200027311 */ /* 0x000e24000020d900 */
[----:B0-----:R-:W-:Y:S01]  /*1300*/  PRMT R16, R2, 0x7610, R16 ;  /* 0x0000761002107816 */ /* 0x001fe20000000010 */
[----:B------:R-:W-:Y:S06]  /*1310*/  BRA `(.L_x_20216) ;  /* 0x0000000800f87947 */ /* 0x000fec0003800000 */
.L_x_20219:
        /* <DEDUP_REMOVED lines=10> */
.L_x_20222:
[----:B------:R-:W2:Y:S02]  /*13c0*/  LDG.E.U16 R4, desc[UR36][R4.64] ;  /* 0x0000002404047981 */ /* 0x000ea4000c1e1500 */
[----:B--2---:R-:W-:-:S06]  /*13d0*/  HADD2.F32 R2, -RZ, R4.H0_H0 ;  /* 0x20000004ff027230 */ /* 0x004fcc0000004100 */
[----:B------:R-:W0:Y:S02]  /*13e0*/  F2I.S64.TRUNC R2, R2 ;  /* 0x0000000200027311 */ /* 0x000e24000020d900 */
[----:B0-----:R-:W-:Y:S01]  /*13f0*/  PRMT R16, R2, 0x7610, R16 ;  /* 0x0000761002107816 */ /* 0x001fe20000000010 */
[----:B------:R-:W-:Y:S06]  /*1400*/  BRA `(.L_x_20216) ;  /* 0x0000000800bc7947 */ /* 0x000fec0003800000 */
.L_x_20221:
[----:B------:R-:W2:Y:S02]  /*1410*/  LDG.E.64 R2, desc[UR36][R4.64] ;  /* 0x0000002404027981 */ /* 0x000ea4000c1e1b00 */
[----:B--2---:R-:W0:Y:S02]  /*1420*/  F2I.S64.F64.TRUNC R2, R2 ;  /* 0x0000000200027311 */ /* 0x004e24000030d900 */
[----:B0-----:R-:W-:Y:S01]  /*1430*/  PRMT R16, R2, 0x7610, R16 ;  /* 0x0000761002107816 */ /* 0x001fe20000000010 */
[----:B------:R-:W-:Y:S06]  /*1440*/  BRA `(.L_x_20216) ;  /* 0x0000000800ac7947 */ /* 0x000fec0003800000 */
.L_x_20211:
        /* <DEDUP_REMOVED lines=12> */
.L_x_20225:
[----:B------:R-:W2:Y:S02]  /*1510*/  LDG.E.64 R4, desc[UR36][R4.64] ;  /* 0x0000002404047981 */ /* 0x000ea4000c1e1b00 */
[----:B--2---:R-:W0:Y:S02]  /*1520*/  F2I.S64.F64.TRUNC R2, R4 ;  /* 0x0000000400027311 */ /* 0x004e24000030d900 */
[----:B0-----:R-:W-:Y:S01]  /*1530*/  PRMT R16, R2, 0x7610, R16 ;  /* 0x0000761002107816 */ /* 0x001fe20000000010 */
[----:B------:R-:W-:Y:S06]  /*1540*/  BRA `(.L_x_20216) ;  /* 0x00000008006c7947 */ /* 0x000fec0003800000 */
.L_x_20224:
        /* <DEDUP_REMOVED lines=28> */
.L_x_20227:
        /* <DEDUP_REMOVED lines=15> */
.L_x_20226:
[----:B------:R-:W2:Y:S02]  /*1800*/  LDG.E.U16 R2, desc[UR36][R4.64] ;  /* 0x0000002404027981 */ /* 0x000ea4000c1e1500 */
[----:B--2---:R-:W-:-:S06]  /*1810*/  IMAD.U32 R2, R2, 0x10000, RZ ;  /* 0x0001000002027824 */ /* 0x004fcc00078e00ff */
[----:B------:R-:W0:Y:S02]  /*1820*/  F2I.S64.TRUNC R2, R2 ;  /* 0x0000000200027311 */ /* 0x000e24000020d900 */
[----:B0-----:R-:W-:Y:S01]  /*1830*/  PRMT R16, R2, 0x7610, R16 ;  /* 0x0000761002107816 */ /* 0x001fe20000000010 */
[----:B------:R-:W-:Y:S06]  /*1840*/  BRA `(.L_x_20216) ;  /* 0x0000000400ac7947 */ /* 0x000fec0003800000 */
.L_x_20223:
        /* <DEDUP_REMOVED lines=10> */
.L_x_20230:
        /* <DEDUP_REMOVED lines=21> */
.L_x_20234:
[----:B------:R-:W-:Y:S05]  /*1a40*/  BSYNC B1 ;  /* 0x0000000000017941 */ /* 0x000fea0003800000 */
.L_x_20233:
[----:B------:R-:W-:Y:S01]  /*1a50*/  IMAD.SHL.U32 R2, R2, 0x100000, RZ ;  /* 0x0010000002027824 */ /* 0x000fe200078e00ff */
[----:B------:R-:W-:-:S04]  /*1a60*/  LEA R3, R0, 0x3b800000, 0x17 ;  /* 0x3b80000000037811 */ /* 0x000fc800078eb8ff */
[----:B------:R-:W-:-:S07]  /*1a70*/  LOP3.LUT R2, R3, R2, R4, 0xfe, !PT ;  /* 0x0000000203027212 */ /* 0x000fce00078efe04 */
.L_x_20232:
[----:B------:R-:W-:Y:S05]  /*1a80*/  BSYNC B0 ;  /* 0x0000000000007941 */ /* 0x000fea0003800000 */
.L_x_20231:
[----:B------:R-:W0:Y:S02]  /*1a90*/  F2I.S64.TRUNC R2, R2 ;  /* 0x0000000200027311 */ /* 0x000e24000020d900 */
[----:B0-----:R-:W-:Y:S01]  /*1aa0*/  PRMT R16, R2, 0x7610, R16 ;  /* 0x0000761002107816 */ /* 0x001fe20000000010 */
[----:B------:R-:W-:Y:S06]  /*1ab0*/  BRA `(.L_x_20216) ;  /* 0x0000000400107947 */ /* 0x000fec0003800000 */
.L_x_20229:
        /* <DEDUP_REMOVED lines=21> */
.L_x_20238:
[----:B------:R-:W-:Y:S05]  /*1c10*/  BSYNC B1 ;  /* 0x0000000000017941 */ /* 0x000fea0003800000 */
.L_x_20237:
[----:B------:R-:W-:Y:S01]  /*1c20*/  IMAD.SHL.U32 R2, R2, 0x200000, RZ ;  /* 0x0020000002027824 */ /* 0x000fe200078e00ff */
[----:B------:R-:W-:-:S04]  /*1c30*/  LEA R3, R0, 0x37800000, 0x17 ;  /* 0x3780000000037811 */ /* 0x000fc800078eb8ff */
[----:B------:R-:W-:-:S07]  /*1c40*/  LOP3.LUT R2, R3, R2, R4, 0xfe, !PT ;  /* 0x0000000203027212 */ /* 0x000fce00078efe04 */
.L_x_20236:
[----:B------:R-:W-:Y:S05]  /*1c50*/  BSYNC B0 ;  /* 0x0000000000007941 */ /* 0x000fea0003800000 */
.L_x_20235:
[----:B------:R-:W0:Y:S02]  /*1c60*/  F2I.S64.TRUNC R2, R2 ;  /* 0x0000000200027311 */ /* 0x000e24000020d900 */
[----:B0-----:R-:W-:Y:S01]  /*1c70*/  PRMT R16, R2, 0x7610, R16 ;  /* 0x0000761002107816 */ /* 0x001fe20000000010 */
[----:B------:R-:W-:Y:S06]  /*1c80*/  BRA `(.L_x_20216) ;  /* 0x00000000009c7947 */ /* 0x000fec0003800000 */
.L_x_20228:
        /* <DEDUP_REMOVED lines=14> */
.L_x_20242:
[----:B------:R-:W-:Y:S05]  /*1d70*/  BSYNC B0 ;  /* 0x0000000000007941 */ /* 0x000fea0003800000 */
.L_x_20241:
[----:B------:R-:W0:Y:S02]  /*1d80*/  F2I.S64.TRUNC R2, R2 ;  /* 0x0000000200027311 */ /* 0x000e24000020d900 */
[----:B0-----:R-:W-:Y:S01]  /*1d90*/  PRMT R16, R2, 0x7610, R16 ;  /* 0x0000761002107816 */ /* 0x001fe20000000010 */
[----:B------:R-:W-:Y:S06]  /*1da0*/  BRA `(.L_x_20216) ;  /* 0x0000000000547947 */ /* 0x000fec0003800000 */
.L_x_20215:
        /* <DEDUP_REMOVED lines=16> */
.L_x_20243:
[----:B------:R-:W-:Y:S01]  /*1eb0*/  PRMT R16, RZ, 0x7610, R16 ;  /* 0x00007610ff107816 */ /* 0x000fe20000000010 */
[----:B------:R-:W-:Y:S06]  /*1ec0*/  BRA `(.L_x_20216) ;  /* 0x00000000000c7947 */ /* 0x000fec0003800000 */
.L_x_20240:
[----:B------:R1:W5:Y:S01]  /*1ed0*/  LDG.E.U8 R16, desc[UR36][R4.64] ;  /* 0x0000002404107981 */ /* 0x000362000c1e1100 */
[----:B------:R-:W-:Y:S05]  /*1ee0*/  BRA `(.L_x_20216) ;  /* 0x0000000000047947 */ /* 0x000fea0003800000 */
.L_x_20239:
[----:B------:R0:W5:Y:S02]  /*1ef0*/  LDG.E.U8 R16, desc[UR36][R4.64] ;  /* 0x0000002404107981 */ /* 0x000164000c1e1100 */
.L_x_20216:
[----:B------:R-:W-:-:S07]  /*1f00*/  VIADD R19, R19, 0x80 ;  /* 0x0000008013137836 */ /* 0x000fce0000000000 */
.L_x_20210:
[----:B------:R-:W-:Y:S05]  /*1f10*/  BSYNC B6 ;  /* 0x0000000000067941 */ /* 0x000fea0003800000 */
.L_x_20209:
        /* <DEDUP_REMOVED lines=25> */
.L_x_20249:
[----:B------:R0:W5:Y:S01]  /*20b0*/  LDG.E.U8 R24, desc[UR36][R4.64] ;  /* 0x0000002404187981 */ /* 0x000162000c1e1100 */
[----:B------:R-:W-:Y:S05]  /*20c0*/  BRA `(.L_x_20251) ;  /* 0x0000000c00647947 */ /* 0x000fea0003800000 */
.L_x_20248:
        /* <DEDUP_REMOVED lines=8> */
.L_x_20253:
[----:B------:R3:W5:Y:S01]  /*2150*/  LDG.E.U8 R24, desc[UR36][R4.64] ;  /* 0x0000002404187981 */ /* 0x000762000c1e1100 */
[----:B------:R-:W-:Y:S05]  /*2160*/  BRA `(.L_x_20251) ;  /* 0x0000000c003c7947 */ /* 0x000fea0003800000 */
.L_x_20252:
[----:B------:R0:W5:Y:S01]  /*2170*/  LDG.E.U16 R24, desc[UR36][R4.64] ;  /* 0x0000002404187981 */ /* 0x000162000c1e1500 */
[----:B------:R-:W-:Y:S05]  /*2180*/  BRA `(.L_x_20251) ;  /* 0x0000000c00347947 */ /* 0x000fea0003800000 */
.L_x_20247:
        /* <DEDUP_REMOVED lines=10> */
.L_x_20255:
[----:B------:R-:W2:Y:S02]  /*2230*/  LDG.E.U16 R2, desc[UR36][R4.64] ;  /* 0x0000002404027981 */ /* 0x000ea4000c1e1500 */
[----:B--2---:R-:W-:-:S06]  /*2240*/  HADD2.F32 R2, -RZ, R2.H0_H0 ;  /* 0x20000002ff027230 */ /* 0x004fcc0000004100 */
[----:B------:R-:W0:Y:S02]  /*2250*/  F2I.S64.TRUNC R2, R2 ;  /* 0x0000000200027311 */ /* 0x000e24000020d900 */
[----:B0-----:R-:W-:Y:S01]  /*2260*/  PRMT R24, R2, 0x7610, R24 ;  /* 0x0000761002187816 */ /* 0x001fe20000000018 */
[----:B------:R-:W-:Y:S06]  /*2270*/  BRA `(.L_x_20251) ;  /* 0x0000000800f87947 */ /* 0x000fec0003800000 */
.L_x_20254:
        /* <DEDUP_REMOVED lines=10> */
.L_x_20257:
[----:B------:R-:W2:Y:S02]  /*2320*/  LDG.E.U16 R4, desc[UR36][R4.64] ;  /* 0x0000002404047981 */ /* 0x000ea4000c1e1500 */
[----:B--2---:R-:W-:-:S06]  /*2330*/  HADD2.F32 R2, -RZ, R4.H0_H0 ;  /* 0x20000004ff027230 */ /* 0x004fcc0000004100 */
[----:B------:R-:W0:Y:S02]  /*2340*/  F2I.S64.TRUNC R2, R2 ;  /* 0x0000000200027311 */ /* 0x000e24000020d900 */
[----:B0-----:R-:W-:Y:S01]  /*2350*/  PRMT R24, R2, 0x7610, R24 ;  /* 0x0000761002187816 */ /* 0x001fe20000000018 */
[----:B------:R-:W-:Y:S06]  /*2360*/  BRA `(.L_x_20251) ;  /* 0x0000000800bc7947 */ /* 0x000fec0003800000 */
.L_x_20256:
[----:B------:R-:W2:Y:S02]  /*2370*/  LDG.E.64 R2, desc[UR36][R4.64] ;  /* 0x0000002404027981 */ /* 0x000ea4000c1e1b00 */
[----:B--2---:R-:W0:Y:S02]  /*2380*/  F2I.S64.F64.TRUNC R2, R2 ;  /* 0x0000000200027311 */ /* 0x004e24000030d900 */
[----:B0-----:R-:W-:Y:S01]  /*2390*/  PRMT R24, R2, 0x7610, R24 ;  /* 0x0000761002187816 */ /* 0x001fe20000000018 */
[----:B------:R-:W-:Y:S06]  /*23a0*/  BRA `(.L_x_20251) ;  /* 0x0000000800ac7947 */ /* 0x000fec0003800000 */
.L_x_20246:
        /* <DEDUP_REMOVED lines=12> */
.L_x_20260:
[----:B------:R-:W2:Y:S02]  /*2470*/  LDG.E.64 R4, desc[UR36][R4.64] ;  /* 0x0000002404047981 */ /* 0x000ea4000c1e1b00 */
[----:B--2---:R-:W0:Y:S02]  /*2480*/  F2I.S64.F64.TRUNC R2, R4 ;  /* 0x0000000400027311 */ /* 0x004e24000030d900 */
[----:B0-----:R-:W-:Y:S01]  /*2490*/  PRMT R24, R2, 0x7610, R24 ;  /* 0x0000761002187816 */ /* 0x001fe20000000018 */
[----:B------:R-:W-:Y:S06]  /*24a0*/  BRA `(.L_x_20251) ;  /* 0x00000008006c7947 */ /* 0x000fec0003800000 */
.L_x_20259:
        /* <DEDUP_REMOVED lines=28> */
.L_x_20262:
        /* <DEDUP_REMOVED lines=15> */
.L_x_20261:
[----:B------:R-:W2:Y:S02]  /*2760*/  LDG.E.U16 R2, desc[UR36][R4.64] ;  /* 0x0000002404027981 */ /* 0x000ea4000c1e1500 */
[----:B--2---:R-:W-:-:S06]  /*2770*/  IMAD.U32 R2, R2, 0x10000, RZ ;  /* 0x0001000002027824 */ /* 0x004fcc00078e00ff */
[----:B------:R-:W0:Y:S02]  /*2780*/  F2I.S64.TRUNC R2, R2 ;  /* 0x0000000200027311 */ /* 0x000e24000020d900 */
[----:B0-----:R-:W-:Y:S01]  /*2790*/  PRMT R24, R2, 0x7610, R24 ;  /* 0x0000761002187816 */ /* 0x001fe20000000018 */
[----:B------:R-:W-:Y:S06]  /*27a0*/  BRA `(.L_x_20251) ;  /* 0x0000000400ac7947 */ /* 0x000fec0003800000 */
.L_x_20258:
        /* <DEDUP_REMOVED lines=10> */
.L_x_20265:
        /* <DEDUP_REMOVED lines=21> */
.L_x_20269:
[----:B------:R-:W-:Y:S05]  /*29a0*/  BSYNC B1 ;  /* 0x0000000000017941 */ /* 0x000fea0003800000 */
.L_x_20268:
[----:B------:R-:W-:Y:S01]  /*29b0*/  IMAD.SHL.U32 R2, R2, 0x100000, RZ ;  /* 0x0010000002027824 */ /* 0x000fe200078e00ff */
[----:B------:R-:W-:-:S04]  /*29c0*/  LEA R3, R0, 0x3b800000, 0x17 ;  /* 0x3b80000000037811 */ /* 0x000fc800078eb8ff */
[----:B------:R-:W-:-:S07]  /*29d0*/  LOP3.LUT R2, R3, R2, R4, 0xfe, !PT ;  /* 0x0000000203027212 */ /* 0x000fce00078efe04 */
.L_x_20267:
[----:B------:R-:W-:Y:S05]  /*29e0*/  BSYNC B0 ;  /* 0x0000000000007941 */ /* 0x000fea0003800000 */
.L_x_20266:
[----:B------:R-:W0:Y:S02]  /*29f0*/  F2I.S64.TRUNC R2, R2 ;  /* 0x0000000200027311 */ /* 0x000e24000020d900 */
[----:B0-----:R-:W-:Y:S01]  /*2a00*/  PRMT R24, R2, 0x7610, R24 ;  /* 0x0000761002187816 */ /* 0x001fe20000000018 */
[----:B------:R-:W-:Y:S06]  /*2a10*/  BRA `(.L_x_20251) ;  /* 0x0000000400107947 */ /* 0x000fec0003800000 */
.L_x_20264:
        /* <DEDUP_REMOVED lines=21> */
.L_x_20273:
[----:B------:R-:W-:Y:S05]  /*2b70*/  BSYNC B1 ;  /* 0x0000000000017941 */ /* 0x000fea0003800000 */
.L_x_20272:
[----:B------:R-:W-:Y:S01]  /*2b80*/  IMAD.SHL.U32 R2, R2, 0x200000, RZ ;  /* 0x0020000002027824 */ /* 0x000fe200078e00ff */
[----:B------:R-:W-:-:S04]  /*2b90*/  LEA R3, R0, 0x37800000, 0x17 ;  /* 0x3780000000037811 */ /* 0x000fc800078eb8ff */
[----:B------:R-:W-:-:S07]  /*2ba0*/  LOP3.LUT R2, R3, R2, R4, 0xfe, !PT ;  /* 0x0000000203027212 */ /* 0x000fce00078efe04 */
.L_x_20271:
[----:B------:R-:W-:Y:S05]  /*2bb0*/  BSYNC B0 ;  /* 0x0000000000007941 */ /* 0x000fea0003800000 */
.L_x_20270:
[----:B------:R-:W0:Y:S02]  /*2bc0*/  F2I.S64.TRUNC R2, R2 ;  /* 0x0000000200027311 */ /* 0x000e24000020d900 */
[----:B0-----:R-:W-:Y:S01]  /*2bd0*/  PRMT R24, R2, 0x7610, R24 ;  /* 0x0000761002187816 */ /* 0x001fe20000000018 */
[----:B------:R-:W-:Y:S06]  /*2be0*/  BRA `(.L_x_20251) ;  /* 0x00000000009c7947 */ /* 0x000fec0003800000 */
.L_x_20263:
        /* <DEDUP_REMOVED lines=14> */
.L_x_20277:
[----:B------:R-:W-:Y:S05]  /*2cd0*/  BSYNC B0 ;  /* 0x0000000000007941 */ /* 0x000fea0003800000 */
.L_x_20276:
[----:B------:R-:W0:Y:S02]  /*2ce0*/  F2I.S64.TRUNC R2, R2 ;  /* 0x0000000200027311 */ /* 0x000e24000020d900 */
[----:B0-----:R-:W-:Y:S01]  /*2cf0*/  PRMT R24, R2, 0x7610, R24 ;  /* 0x0000761002187816 */ /* 0x001fe20000000018 */
[----:B------:R-:W-:Y:S06]  /*2d00*/  BRA `(.L_x_20251) ;  /* 0x0000000000547947 */ /* 0x000fec0003800000 */
.L_x_20250:
        /* <DEDUP_REMOVED lines=16> */
.L_x_20278:
[----:B------:R-:W-:Y:S01]  /*2e10*/  PRMT R24, RZ, 0x7610, R24 ;  /* 0x00007610ff187816 */ /* 0x000fe20000000018 */
[----:B------:R-:W-:Y:S06]  /*2e20*/  BRA `(.L_x_20251) ;  /* 0x00000000000c7947 */ /* 0x000fec0003800000 */
.L_x_20275:
[----:B------:R2:W5:Y:S01]  /*2e30*/  LDG.E.U8 R24, desc[UR36][R4.64] ;  /* 0x0000002404187981 */ /* 0x000562000c1e1100 */
[----:B------:R-:W-:Y:S05]  /*2e40*/  BRA `(.L_x_20251) ;  /* 0x0000000000047947 */ /* 0x000fea0003800000 */
.L_x_20274:
[----:B------:R1:W5:Y:S02]  /*2e50*/  LDG.E.U8 R24, desc[UR36][R4.64] ;  /* 0x0000002404187981 */ /* 0x000364000c1e1100 */
.L_x_20251:
[----:B------:R-:W-:-:S07]  /*2e60*/  VIADD R19, R19, 0x80 ;  /* 0x0000008013137836 */ /* 0x000fce0000000000 */
.L_x_20245:
[----:B------:R-:W-:Y:S05]  /*2e70*/  BSYNC B6 ;  /* 0x0000000000067941 */ /* 0x000fea0003800000 */
.L_x_20244:
        /* <DEDUP_REMOVED lines=23> */
.L_x_20284:
[----:B------:R0:W5:Y:S01]  /*2ff0*/  LDG.E.U8 R18, desc[UR36][R4.64] ;  /* 0x0000002404127981 */ /* 0x000162000c1e1100 */
[----:B------:R-:W-:Y:S05]  /*3000*/  BRA `(.L_x_20280) ;  /* 0x0000000c00607947 */ /* 0x000fea0003800000 */
.L_x_20283:
        /* <DEDUP_REMOVED lines=8> */
.L_x_20287:
[----:B------:R0:W5:Y:S01]  /*3090*/  LDG.E.U8 R18, desc[UR36][R4.64] ;  /* 0x0000002404127981 */ /* 0x000162000c1e1100 */
[----:B------:R-:W-:Y:S05]  /*30a0*/  BRA `(.L_x_20280) ;  /* 0x0000000c00387947 */ /* 0x000fea0003800000 */
.L_x_20286:
[----:B------:R0:W5:Y:S01]  /*30b0*/  LDG.E.U16 R18, desc[UR36][R4.64] ;  /* 0x0000002404127981 */ /* 0x000162000c1e1500 */
[----:B------:R-:W-:Y:S05]  /*30c0*/  BRA `(.L_x_20280) ;  /* 0x0000000c00307947 */ /* 0x000fea0003800000 */
.L_x_20282:
        /* <DEDUP_REMOVED lines=10> */
.L_x_20289:
[----:B------:R-:W2:Y:S02]  /*3170*/  LDG.E.U16 R2, desc[UR36][R4.64] ;  /* 0x0000002404027981 */ /* 0x000ea4000c1e1500 */
[----:B--2---:R-:W-:-:S06]  /*3180*/  HADD2.F32 R2, -RZ, R2.H0_H0 ;  /* 0x20000002ff027230 */ /* 0x004fcc0000004100 */
[----:B------:R-:W0:Y:S02]  /*3190*/  F2I.S64.TRUNC R2, R2 ;  /* 0x0000000200027311 */ /* 0x000e24000020d900 */
[----:B0-----:R-:W-:Y:S01]  /*31a0*/  PRMT R18, R2, 0x7610, R18 ;  /* 0x0000761002127816 */ /* 0x001fe20000000012 */
[----:B------:R-:W-:Y:S06]  /*31b0*/  BRA `(.L_x_20280) ;  /* 0x0000000800f47947 */ /* 0x000fec0003800000 */
.L_x_20288:
        /* <DEDUP_REMOVED lines=10> */
.L_x_20291:
[----:B------:R-:W2:Y:S02]  /*3260*/  LDG.E.U16 R4, desc[UR36][R4.64] ;  /* 0x0000002404047981 */ /* 0x000ea4000c1e1500 */
[----:B--2---:R-:W-:-:S06]  /*3270*/  HADD2.F32 R2, -RZ, R4.H0_H0 ;  /* 0x20000004ff027230 */ /* 0x004fcc0000004100 */
[----:B------:R-:W0:Y:S02]  /*3280*/  F2I.S64.TRUNC R2, R2 ;  /* 0x0000000200027311 */ /* 0x000e24000020d900 */
[----:B0-----:R-:W-:Y:S01]  /*3290*/  PRMT R18, R2, 0x7610, R18 ;  /* 0x0000761002127816 */ /* 0x001fe20000000012 */
[----:B------:R-:W-:Y:S06]  /*32a0*/  BRA `(.L_x_20280) ;  /* 0x0000000800b87947 */ /* 0x000fec0003800000 */
.L_x_20290:
[----:B------:R-:W2:Y:S02]  /*32b0*/  LDG.E.64 R2, desc[UR36][R4.64] ;  /* 0x0000002404027981 */ /* 0x000ea4000c1e1b00 */
[----:B--2---:R-:W0:Y:S02]  /*32c0*/  F2I.S64.F64.TRUNC R2, R2 ;  /* 0x0000000200027311 */ /* 0x004e24000030d900 */
[----:B0-----:R-:W-:Y:S01]  /*32d0*/  PRMT R18, R2, 0x7610, R18 ;  /* 0x0000761002127816 */ /* 0x001fe20000000012 */
[----:B------:R-:W-:Y:S06]  /*32e0*/  BRA `(.L_x_20280) ;  /* 0x0000000800a87947 */ /* 0x000fec0003800000 */
.L_x_20281:
        /* <DEDUP_REMOVED lines=12> */
.L_x_20294:
[----:B------:R-:W2:Y:S02]  /*33b0*/  LDG.E.64 R4, desc[UR36][R4.64] ;  /* 0x0000002404047981 */ /* 0x000ea4000c1e1b00 */
[----:B--2---:R-:W0:Y:S02]  /*33c0*/  F2I.S64.F64.TRUNC R2, R4 ;  /* 0x0000000400027311 */ /* 0x004e24000030d900 */
[----:B0-----:R-:W-:Y:S01]  /*33d0*/  PRMT R18, R2, 0x7610, R18 ;  /* 0x0000761002127816 */ /* 0x001fe20000000012 */
[----:B------:R-:W-:Y:S06]  /*33e0*/  BRA `(.L_x_20280) ;  /* 0x0000000800687947 */ /* 0x000fec0003800000 */
.L_x_20293:
        /* <DEDUP_REMOVED lines=28> */
.L_x_20296:
        /* <DEDUP_REMOVED lines=15> */
.L_x_20295:
[----:B------:R-:W2:Y:S02]  /*36a0*/  LDG.E.U16 R2, desc[UR36][R4.64] ;  /* 0x0000002404027981 */ /* 0x000ea4000c1e1500 */
[----:B--2---:R-:W-:-:S06]  /*36b0*/  IMAD.U32 R2, R2, 0x10000, RZ ;  /* 0x0001000002027824 */ /* 0x004fcc00078e00ff */
[----:B------:R-:W0:Y:S02]  /*36c0*/  F2I.S64.TRUNC R2, R2 ;  /* 0x0000000200027311 */ /* 0x000e24000020d900 */
[----:B0-----:R-:W-:Y:S01]  /*36d0*/  PRMT R18, R2, 0x7610, R18 ;  /* 0x0000761002127816 */ /* 0x001fe20000000012 */
[----:B------:R-:W-:Y:S06]  /*36e0*/  BRA `(.L_x_20280) ;  /* 0x0000000400a87947 */ /* 0x000fec0003800000 */
.L_x_20292:
        /* <DEDUP_REMOVED lines=10> */
.L_x_20299:
        /* <DEDUP_REMOVED lines=21> */
.L_x_20303:
[----:B------:R-:W-:Y:S05]  /*38e0*/  BSYNC B1 ;  /* 0x0000000000017941 */ /* 0x000fea0003800000 */
.L_x_20302:
[----:B------:R-:W-:Y:S01]  /*38f0*/  IMAD.SHL.U32 R2, R2, 0x100000, RZ ;  /* 0x0010000002027824 */ /* 0x000fe200078e00ff */
[----:B------:R-:W-:-:S04]  /*3900*/  LEA R3, R0, 0x3b800000, 0x17 ;  /* 0x3b80000000037811 */ /* 0x000fc800078eb8ff */
[----:B------:R-:W-:-:S07]  /*3910*/  LOP3.LUT R2, R3, R2, R4, 0xfe, !PT ;  /* 0x0000000203027212 */ /* 0x000fce00078efe04 */
.L_x_20301:
[----:B------:R-:W-:Y:S05]  /*3920*/  BSYNC B0 ;  /* 0x0000000000007941 */ /* 0x000fea0003800000 */
.L_x_20300:
[----:B------:R-:W0:Y:S02]  /*3930*/  F2I.S64.TRUNC R2, R2 ;  /* 0x0000000200027311 */ /* 0x000e24000020d900 */
[----:B0-----:R-:W-:Y:S01]  /*3940*/  PRMT R18, R2, 0x7610, R18 ;  /* 0x0000761002127816 */ /* 0x001fe20000000012 */
[----:B------:R-:W-:Y:S06]  /*3950*/  BRA `(.L_x_20280) ;  /* 0x00000004000c7947 */ /* 0x000fec0003800000 */
.L_x_20298:
        /* <DEDUP_REMOVED lines=21> */
.L_x_20307:
[----:B------:R-:W-:Y:S05]  /*3ab0*/  BSYNC B1 ;  /* 0x0000000000017941 */ /* 0x000fea0003800000 */
.L_x_20306:
[----:B------:R-:W-:Y:S01]  /*3ac0*/  IMAD.SHL.U32 R2, R2, 0x200000, RZ ;  /* 0x0020000002027824 */ /* 0x000fe200078e00ff */
[----:B------:R-:W-:-:S04]  /*3ad0*/  LEA R3, R0, 0x37800000, 0x17 ;  /* 0x3780000000037811 */ /* 0x000fc800078eb8ff */
[----:B------:R-:W-:-:S07]  /*3ae0*/  LOP3.LUT R2, R3, R2, R4, 0xfe, !PT ;  /* 0x0000000203027212 */ /* 0x000fce00078efe04 */
.L_x_20305:
[----:B------:R-:W-:Y:S05]  /*3af0*/  BSYNC B0 ;  /* 0x0000000000007941 */ /* 0x000fea0003800000 */
.L_x_20304:
[----:B------:R-:W0:Y:S02]  /*3b00*/  F2I.S64.TRUNC R2, R2 ;  /* 0x0000000200027311 */ /* 0x000e24000020d900 */
[----:B0-----:R-:W-:Y:S01]  /*3b10*/  PRMT R18, R2, 0x7610, R18 ;  /* 0x0000761002127816 */ /* 0x001fe20000000012 */
[----:B------:R-:W-:Y:S06]  /*3b20*/  BRA `(.L_x_20280) ;  /* 0x0000000000987947 */ /* 0x000fec0003800000 */
.L_x_20297:
        /* <DEDUP_REMOVED lines=14> */
.L_x_20311:
[----:B------:R-:W-:Y:S05]  /*3c10*/  BSYNC B0 ;  /* 0x0000000000007941 */ /* 0x000fea0003800000 */
.L_x_20310:
[----:B------:R-:W0:Y:S02]  /*3c20*/  F2I.S64.TRUNC R2, R2 ;  /* 0x0000000200027311 */ /* 0x000e24000020d900 */
[----:B0-----:R-:W-:Y:S01]  /*3c30*/  PRMT R18, R2, 0x7610, R18 ;  /* 0x0000761002127816 */ /* 0x001fe20000000012 */
[----:B------:R-:W-:Y:S06]  /*3c40*/  BRA `(.L_x_20280) ;  /* 0x0000000000507947 */ /* 0x000fec0003800000 */
.L_x_20285:
        /* <DEDUP_REMOVED lines=16> */
.L_x_20312:
[----:B------:R-:W-:Y:S05]  /*3d50*/  BRA `(.L_x_20280) ;  /* 0x00000000000c7947 */ /* 0x000fea0003800000 */
.L_x_20309:
[----:B------:R0:W5:Y:S01]  /*3d60*/  LDG.E.U8 R18, desc[UR36][R4.64] ;  /* 0x0000002404127981 */ /* 0x000162000c1e1100 */
[----:B------:R-:W-:Y:S05]  /*3d70*/  BRA `(.L_x_20280) ;  /* 0x0000000000047947 */ /* 0x000fea0003800000 */
.L_x_20308:
[----:B------:R0:W5:Y:S02]  /*3d80*/  LDG.E.U8 R18, desc[UR36][R4.64] ;  /* 0x0000002404127981 */ /* 0x000164000c1e1100 */
.L_x_20280:
[----:B------:R-:W-:Y:S05]  /*3d90*/  BSYNC B6 ;  /* 0x0000000000067941 */ /* 0x000fea0003800000 */
.L_x_20279:
        /* <DEDUP_REMOVED lines=12> */
[C---:B------:R-:W-:Y:S02]  /*3e60*/  SHF.L.U32 R0, R25.reuse, R0, RZ ;  /* 0x0000000019007219 */ /* 0x040fe400000006ff */
[----:B------:R-:W-:-:S02]  /*3e70*/  SHF.L.U32 R16, R25, R16, RZ ;  /* 0x0000001019107219 */ /* 0x000fc400000006ff */
[----:B------:R-:W-:Y:S02]  /*3e80*/  SHF.L.U32 R17, R25, R24, RZ ;  /* 0x0000001819117219 */ /* 0x000fe400000006ff */
[----:B------:R-:W-:Y:S02]  /*3e90*/  ISETP.GT.U32.AND P2, PT, R4, 0x7, PT ;  /* 0x000000070400780c */ /* 0x000fe40003f44070 */
[----:B------:R-:W-:Y:S02]  /*3ea0*/  ISETP.GT.U32.AND P3, PT, R5, 0x7, PT ;  /* 0x000000070500780c */ /* 0x000fe40003f64070 */
[----:B------:R-:W-:Y:S02]  /*3eb0*/  SHF.L.U32 R25, R25, R18, RZ ;  /* 0x0000001219197219 */ /* 0x000fe400000006ff */
        /* <DEDUP_REMOVED lines=27> */
.L_x_20318:
[----:B------:R0:W-:Y:S01]  /*4070*/  STG.E.U8 desc[UR36][R8.64], R5 ;  /* 0x0000000508007986 */ /* 0x0001e2000c101124 */
[----:B------:R-:W-:Y:S05]  /*4080*/  BRA `(.L_x_20314) ;  /* 0x0000000c00987947 */ /* 0x000fea0003800000 */
.L_x_20317:
        /* <DEDUP_REMOVED lines=10> */
.L_x_20321:
[----:B------:R-:W-:-:S05]  /*4130*/  LOP3.LUT R5, R5, 0xff, RZ, 0xc0, !PT ;  /* 0x000000ff05057812 */ /* 0x000fca00078ec0ff */
[----:B------:R0:W-:Y:S01]  /*4140*/  STG.E desc[UR36][R8.64], R5 ;  /* 0x0000000508007986 */ /* 0x0001e2000c101924 */
[----:B------:R-:W-:Y:S05]  /*4150*/  BRA `(.L_x_20314) ;  /* 0x0000000c00647947 */ /* 0x000fea0003800000 */
.L_x_20320:
[----:B------:R-:W-:-:S05]  /*4160*/  LOP3.LUT R3, R5, 0xff, RZ, 0xc0, !PT ;  /* 0x000000ff05037812 */ /* 0x000fca00078ec0ff */
[----:B------:R0:W-:Y:S01]  /*4170*/  STG.E.U16 desc[UR36][R8.64], R3 ;  /* 0x0000000308007986 */ /* 0x0001e2000c101524 */
[----:B------:R-:W-:Y:S05]  /*4180*/  BRA `(.L_x_20314) ;  /* 0x0000000c00587947 */ /* 0x000fea0003800000 */
.L_x_20316:
        /* <DEDUP_REMOVED lines=10> */
.L_x_20323:
[----:B------:R-:W-:-:S04]  /*4230*/  LOP3.LUT R5, R5, 0xff, RZ, 0xc0, !PT ;  /* 0x000000ff05057812 */ /* 0x000fc800078ec0ff */
[----:B------:R-:W0:Y:S02]  /*4240*/  I2F.U16 R0, R5 ;  /* 0x0000000500007306 */ /* 0x000e240000101000 */
[----:B0-----:R-:W-:-:S05]  /*4250*/  F2FP.F16.F32.PACK_AB R0, RZ, R0 ;  /* 0x00000000ff00723e */ /* 0x001fca00000000ff */
[----:B------:R0:W-:Y:S01]  /*4260*/  STG.E.U16 desc[UR36][R8.64], R0 ;  /* 0x0000000008007986 */ /* 0x0001e2000c101524 */
[----:B------:R-:W-:Y:S05]  /*4270*/  BRA `(.L_x_20314) ;  /* 0x0000000c001c7947 */ /* 0x000fea0003800000 */
.L_x_20322:
        /* <DEDUP_REMOVED lines=11> */
.L_x_20325:
[----:B------:R-:W-:-:S06]  /*4330*/  LOP3.LUT R5, R5, 0xff, RZ, 0xc0, !PT ;  /* 0x000000ff05057812 */ /* 0x000fcc00078ec0ff */
[----:B------:R-:W0:Y:S02]  /*4340*/  I2F.U16 R5, R5 ;  /* 0x0000000500057306 */ /* 0x000e240000101000 */
[----:B0-----:R-:W-:-:S04]  /*4350*/  F2FP.F16.F32.PACK_AB R3, RZ, R5 ;  /* 0x00000005ff03723e */ /* 0x001fc800000000ff */
[----:B------:R-:W-:-:S05]  /*4360*/  PRMT R3, R3, 0x5410, RZ ;  /* 0x0000541003037816 */ /* 0x000fca00000000ff */
[----:B------:R0:W-:Y:S01]  /*4370*/  STG.E desc[UR36][R8.64], R3 ;  /* 0x0000000308007986 */ /* 0x0001e2000c101924 */
[----:B------:R-:W-:Y:S05]  /*4380*/  BRA `(.L_x_20314) ;  /* 0x0000000800d87947 */ /* 0x000fea0003800000 */
.L_x_20324:
[----:B------:R-:W-:-:S06]  /*4390*/  LOP3.LUT R5, R5, 0xff, RZ, 0xc0, !PT ;  /* 0x000000ff05057812 */ /* 0x000fcc00078ec0ff */
[----:B------:R-:W0:Y:S02]  /*43a0*/  I2F.F64.U16 R4, R5 ;  /* 0x0000000500047312 */ /* 0x000e240000101800 */
[----:B0-----:R0:W-:Y:S01]  /*43b0*/  STG.E.64 desc[UR36][R8.64], R4 ;  /* 0x0000000408007986 */ /* 0x0011e2000c101b24 */
[----:B------:R-:W-:Y:S05]  /*43c0*/  BRA `(.L_x_20314) ;  /* 0x0000000800c87947 */ /* 0x000fea0003800000 */
.L_x_20315:
        /* <DEDUP_REMOVED lines=12> */
.L_x_20328:
[----:B------:R-:W-:Y:S02]  /*4490*/  LOP3.LUT R5, R5, 0xff, RZ, 0xc0, !PT ;  /* 0x000000ff05057812 */ /* 0x000fe400078ec0ff */
[----:B------:R-:W-:-:S04]  /*44a0*/  CS2R R6, SRZ ;  /* 0x0000000000067805 */ /* 0x000fc8000001ff00 */
[----:B------:R-:W0:Y:S02]  /*44b0*/  I2F.F64.U16 R4, R5 ;  /* 0x0000000500047312 */ /* 0x000e240000101800 */
[----:B0-----:R0:W-:Y:S01]  /*44c0*/  STG.E.128 desc[UR36][R8.64], R4 ;  /* 0x0000000408007986 */ /* 0x0011e2000c101d24 */
[----:B------:R-:W-:Y:S05]  /*44d0*/  BRA `(.L_x_20314) ;  /* 0x0000000800847947 */ /* 0x000fea0003800000 */
.L_x_20327:
        /* <DEDUP_REMOVED lines=22> */
.L_x_20332:
[----:B------:R-:W-:Y:S05]  /*4640*/  BSYNC B0 ;  /* 0x0000000000007941 */ /* 0x000fea0003800000 */
.L_x_20331:
[----:B------:R-:W-:-:S05]  /*4650*/  LOP3.LUT R5, R0, R5, RZ, 0xfc, !PT ;  /* 0x0000000500057212 */ /* 0x000fca00078efcff */
[----:B------:R0:W-:Y:S01]  /*4660*/  STG.E.U8 desc[UR36][R8.64], R5 ;  /* 0x0000000508007986 */ /* 0x0001e2000c101124 */
[----:B------:R-:W-:Y:S05]  /*4670*/  BRA `(.L_x_20314) ;  /* 0x00000008001c7947 */ /* 0x000fea0003800000 */
.L_x_20330:
        /* <DEDUP_REMOVED lines=14> */
.L_x_20334:
[----:B------:R-:W-:Y:S01]  /*4760*/  IMAD.MOV.U32 R0, RZ, RZ, 0x7f ;  /* 0x0000007fff007424 */ /* 0x000fe200078e00ff */
[----:B------:R-:W-:-:S04]  /*4770*/  ISETP.GT.U32.AND P0, PT, R3, 0x7f800000, PT ;  /* 0x7f8000000300780c */ /* 0x000fc80003f04070 */
[----:B------:R-:W-:-:S09]  /*4780*/  SEL R0, R0, 0x7c, P0 ;  /* 0x0000007c00007807 */ /* 0x000fd20000000000 */
.L_x_20335:
[----:B------:R-:W-:Y:S05]  /*4790*/  BSYNC B0 ;  /* 0x0000000000007941 */ /* 0x000fea0003800000 */
.L_x_20333:
[----:B------:R-:W-:-:S04]  /*47a0*/  LOP3.LUT R3, R5, 0x80000000, RZ, 0xc0, !PT ;  /* 0x8000000005037812 */ /* 0x000fc800078ec0ff */
[----:B------:R-:W-:-:S04]  /*47b0*/  SHF.R.U32.HI R3, RZ, 0x18, R3 ;  /* 0x00000018ff037819 */ /* 0x000fc80000011603 */
[----:B------:R-:W-:-:S05]  /*47c0*/  LOP3.LUT R3, R0, R3, RZ, 0xfc, !PT ;  /* 0x0000000300037212 */ /* 0x000fca00078efcff */
[----:B------:R0:W-:Y:S01]  /*47d0*/  STG.E.U8 desc[UR36][R8.64], R3 ;  /* 0x0000000308007986 */ /* 0x0001e2000c101124 */
[----:B------:R-:W-:Y:S05]  /*47e0*/  BRA `(.L_x_20314) ;  /* 0x0000000400c07947 */ /* 0x000fea0003800000 */
.L_x_20329:
[----:B------:R-:W-:-:S04]  /*47f0*/  LOP3.LUT R5, R5, 0xff, RZ, 0xc0, !PT ;  /* 0x000000ff05057812 */ /* 0x000fc800078ec0ff */
[----:B------:R-:W0:Y:S02]  /*4800*/  I2F.U16 R0, R5 ;  /* 0x0000000500007306 */ /* 0x000e240000101000 */
[----:B0-----:R-:W-:-:S05]  /*4810*/  F2FP.BF16.F32.PACK_AB R0, RZ, R0 ;  /* 0x00000000ff00723e */ /* 0x001fca00000010ff */
[----:B------:R0:W-:Y:S01]  /*4820*/  STG.E.U16 desc[UR36][R8.64], R0 ;  /* 0x0000000008007986 */ /* 0x0001e2000c101524 */
[----:B------:R-:W-:Y:S05]  /*4830*/  BRA `(.L_x_20314) ;  /* 0x0000000400ac7947 */ /* 0x000fea0003800000 */
.L_x_20326:
        /* <DEDUP_REMOVED lines=11> */
.L_x_20338:
        /* <DEDUP_REMOVED lines=18> */
.L_x_20341:
[----:B------:R-:W-:-:S04]  /*4a10*/  LOP3.LUT R3, R5, 0x80000000, RZ, 0xc0, !PT ;  /* 0x8000000005037812 */ /* 0x000fc800078ec0ff */
[----:B------:R-:W-:-:S04]  /*4a20*/  SHF.R.U32.HI R3, RZ, 0x18, R3 ;  /* 0x00000018ff037819 */ /* 0x000fc80000011603 */
[----:B------:R-:W-:-:S04]  /*4a30*/  LOP3.LUT R0, R0, R3, RZ, 0xfc, !PT ;  /* 0x0000000300007212 */ /* 0x000fc800078efcff */
[----:B------:R-:W-:-:S07]  /*4a40*/  PRMT R4, R0, 0x7610, R4 ;  /* 0x0000761000047816 */ /* 0x000fce0000000004 */
.L_x_20340:
[----:B------:R-:W-:Y:S05]  /*4a50*/  BSYNC B0 ;  /* 0x0000000000007941 */ /* 0x000fea0003800000 */
.L_x_20339:
[----:B------:R3:W-:Y:S01]  /*4a60*/  STG.E.U8 desc[UR36][R8.64], R4 ;  /* 0x0000000408007986 */ /* 0x0007e2000c101124 */
[----:B------:R-:W-:Y:S05]  /*4a70*/  BRA `(.L_x_20314) ;  /* 0x00000004001c7947 */ /* 0x000fea0003800000 */
.L_x_20337:
        /* <DEDUP_REMOVED lines=18> */
.L_x_20344:
[----:B------:R-:W-:-:S04]  /*4ba0*/  LOP3.LUT R3, R5, 0x80000000, RZ, 0xc0, !PT ;  /* 0x8000000005037812 */ /* 0x000fc800078ec0ff */
[----:B------:R-:W-:-:S04]  /*4bb0*/  SHF.R.U32.HI R3, RZ, 0x18, R3 ;  /* 0x00000018ff037819 */ /* 0x000fc80000011603 */
[----:B------:R-:W-:-:S04]  /*4bc0*/  LOP3.LUT R0, R0, R3, RZ, 0xfc, !PT ;  /* 0x0000000300007212 */ /* 0x000fc800078efcff */
[----:B------:R-:W-:-:S07]  /*4bd0*/  PRMT R4, R0, 0x7610, R4 ;  /* 0x0000761000047816 */ /* 0x000fce0000000004 */
.L_x_20343:
[----:B------:R-:W-:Y:S05]  /*4be0*/  BSYNC B0 ;  /* 0x0000000000007941 */ /* 0x000fea0003800000 */
.L_x_20342:
[----:B------:R0:W-:Y:S01]  /*4bf0*/  STG.E.U8 desc[UR36][R8.64], R4 ;  /* 0x0000000408007986 */ /* 0x0001e2000c101124 */
[----:B------:R-:W-:Y:S05]  /*4c00*/  BRA `(.L_x_20314) ;  /* 0x0000000000b87947 */ /* 0x000fea0003800000 */
.L_x_20336:
        /* <DEDUP_REMOVED lines=23> */
.L_x_20319:
        /* <DEDUP_REMOVED lines=16> */
.L_x_20347:
[----:B------:R-:W-:Y:S05]  /*4e80*/  BRA `(.L_x_20314) ;  /* 0x0000000000187947 */ /* 0x000fea0003800000 */
.L_x_20346:
[----:B------:R-:W-:Y:S01]  /*4e90*/  LOP3.LUT R4, R5, 0xff, RZ, 0xc0, !PT ;  /* 0x000000ff05047812 */ /* 0x000fe200078ec0ff */
[----:B------:R-:W-:-:S05]  /*4ea0*/  IMAD.MOV.U32 R5, RZ, RZ, RZ ;  /* 0x000000ffff057224 */ /* 0x000fca00078e00ff */
[----:B------:R2:W-:Y:S01]  /*4eb0*/  STG.E.64 desc[UR36][R8.64], R4 ;  /* 0x0000000408007986 */ /* 0x0005e2000c101b24 */
[----:B------:R-:W-:Y:S05]  /*4ec0*/  BRA `(.L_x_20314) ;  /* 0x0000000000087947 */ /* 0x000fea0003800000 */
.L_x_20345:
[----:B------:R-:W-:-:S05]  /*4ed0*/  LOP3.LUT R5, R5, 0xff, RZ, 0xc0, !PT ;  /* 0x000000ff05057812 */ /* 0x000fca00078ec0ff */
[----:B------:R0:W-:Y:S02]  /*4ee0*/  STG.E desc[UR36][R8.64], R5 ;  /* 0x0000000508007986 */ /* 0x0001e4000c101924 */
.L_x_20314:
[----:B------:R-:W-:Y:S05]  /*4ef0*/  BSYNC B6 ;  /* 0x0000000000067941 */ /* 0x000fea0003800000 */
.L_x_20313:
        /* <DEDUP_REMOVED lines=23> */
.L_x_20353:
[----:B------:R0:W-:Y:S01]  /*5070*/  STG.E.U8 desc[UR36][R8.64], R18 ;  /* 0x0000001208007986 */ /* 0x0001e2000c101124 */
[----:B------:R-:W-:Y:S05]  /*5080*/  BRA `(.L_x_20355) ;  /* 0x0000000c00987947 */ /* 0x000fea0003800000 */
.L_x_20352:
        /* <DEDUP_REMOVED lines=10> */
.L_x_20357:
[----:B------:R-:W-:-:S05]  /*5130*/  LOP3.LUT R3, R18, 0xff, RZ, 0xc0, !PT ;  /* 0x000000ff12037812 */ /* 0x000fca00078ec0ff */
[----:B------:R0:W-:Y:S01]  /*5140*/  STG.E desc[UR36][R8.64], R3 ;  /* 0x0000000308007986 */ /* 0x0001e2000c101924 */
[----:B------:R-:W-:Y:S05]  /*5150*/  BRA `(.L_x_20355) ;  /* 0x0000000c00647947 */ /* 0x000fea0003800000 */
.L_x_20356:
[----:B------:R-:W-:-:S05]  /*5160*/  LOP3.LUT R3, R18, 0xff, RZ, 0xc0, !PT ;  /* 0x000000ff12037812 */ /* 0x000fca00078ec0ff */
[----:B------:R0:W-:Y:S01]  /*5170*/  STG.E.U16 desc[UR36][R8.64], R3 ;  /* 0x0000000308007986 */ /* 0x0001e2000c101524 */
[----:B------:R-:W-:Y:S05]  /*5180*/  BRA `(.L_x_20355) ;  /* 0x0000000c00587947 */ /* 0x000fea0003800000 */
.L_x_20351:
        /* <DEDUP_REMOVED lines=10> */
.L_x_20359:
[----:B------:R-:W-:-:S04]  /*5230*/  LOP3.LUT R18, R18, 0xff, RZ, 0xc0, !PT ;  /* 0x000000ff12127812 */ /* 0x000fc800078ec0ff */
[----:B------:R-:W0:Y:S02]  /*5240*/  I2F.U16 R0, R18 ;  /* 0x0000001200007306 */ /* 0x000e240000101000 */
[----:B0-----:R-:W-:-:S05]  /*5250*/  F2FP.F16.F32.PACK_AB R0, RZ, R0 ;  /* 0x00000000ff00723e */ /* 0x001fca00000000ff */
[----:B------:R0:W-:Y:S01]  /*5260*/  STG.E.U16 desc[UR36][R8.64], R0 ;  /* 0x0000000008007986 */ /* 0x0001e2000c101524 */
[----:B------:R-:W-:Y:S05]  /*5270*/  BRA `(.L_x_20355) ;  /* 0x0000000c001c7947 */ /* 0x000fea0003800000 */
.L_x_20358:
        /* <DEDUP_REMOVED lines=11> */
.L_x_20361:
[----:B------:R-:W-:-:S06]  /*5330*/  LOP3.LUT R18, R18, 0xff, RZ, 0xc0, !PT ;  /* 0x000000ff12127812 */ /* 0x000fcc00078ec0ff */
[----:B------:R-:W0:Y:S02]  /*5340*/  I2F.U16 R18, R18 ;  /* 0x0000001200127306 */ /* 0x000e240000101000 */
[----:B0-----:R-:W-:-:S04]  /*5350*/  F2FP.F16.F32.PACK_AB R3, RZ, R18 ;  /* 0x00000012ff03723e */ /* 0x001fc800000000ff */
[----:B------:R-:W-:-:S05]  /*5360*/  PRMT R3, R3, 0x5410, RZ ;  /* 0x0000541003037816 */ /* 0x000fca00000000ff */
[----:B------:R0:W-:Y:S01]  /*5370*/  STG.E desc[UR36][R8.64], R3 ;  /* 0x0000000308007986 */ /* 0x0001e2000c101924 */
[----:B------:R-:W-:Y:S05]  /*5380*/  BRA `(.L_x_20355) ;  /* 0x0000000800d87947 */ /* 0x000fea0003800000 */
.L_x_20360:
[----:B------:R-:W-:-:S06]  /*5390*/  LOP3.LUT R4, R18, 0xff, RZ, 0xc0, !PT ;  /* 0x000000ff12047812 */ /* 0x000fcc00078ec0ff */
[----:B------:R-:W0:Y:S02]  /*53a0*/  I2F.F64.U16 R4, R4 ;  /* 0x0000000400047312 */ /* 0x000e240000101800 */
[----:B0-----:R0:W-:Y:S01]  /*53b0*/  STG.E.64 desc[UR36][R8.64], R4 ;  /* 0x0000000408007986 */ /* 0x0011e2000c101b24 */
[----:B------:R-:W-:Y:S05]  /*53c0*/  BRA `(.L_x_20355) ;  /* 0x0000000800c87947 */ /* 0x000fea0003800000 */
.L_x_20350:
        /* <DEDUP_REMOVED lines=12> */
.L_x_20364:
[----:B------:R-:W-:Y:S02]  /*5490*/  LOP3.LUT R4, R18, 0xff, RZ, 0xc0, !PT ;  /* 0x000000ff12047812 */ /* 0x000fe400078ec0ff */
[----:B------:R-:W-:-:S04]  /*54a0*/  CS2R R6, SRZ ;  /* 0x0000000000067805 */ /* 0x000fc8000001ff00 */
[----:B------:R-:W0:Y:S02]  /*54b0*/  I2F.F64.U16 R4, R4 ;  /* 0x0000000400047312 */ /* 0x000e240000101800 */
[----:B0-----:R0:W-:Y:S01]  /*54c0*/  STG.E.128 desc[UR36][R8.64], R4 ;  /* 0x0000000408007986 */ /* 0x0011e2000c101d24 */
[----:B------:R-:W-:Y:S05]  /*54d0*/  BRA `(.L_x_20355) ;  /* 0x0000000800847947 */ /* 0x000fea0003800000 */
.L_x_20363:
        /* <DEDUP_REMOVED lines=22> */
.L_x_20368:
[----:B------:R-:W-:Y:S05]  /*5640*/  BSYNC B0 ;  /* 0x0000000000007941 */ /* 0x000fea0003800000 */
.L_x_20367:
[----:B------:R-:W-:-:S05]  /*5650*/  LOP3.LUT R5, R0, R5, RZ, 0xfc, !PT ;  /* 0x0000000500057212 */ /* 0x000fca00078efcff */
[----:B------:R0:W-:Y:S01]  /*5660*/  STG.E.U8 desc[UR36][R8.64], R5 ;  /* 0x0000000508007986 */ /* 0x0001e2000c101124 */
[----:B------:R-:W-:Y:S05]  /*5670*/  BRA `(.L_x_20355) ;  /* 0x00000008001c7947 */ /* 0x000fea0003800000 */
.L_x_20366:
        /* <DEDUP_REMOVED lines=14> */
.L_x_20370:
[----:B------:R-:W-:Y:S01]  /*5760*/  IMAD.MOV.U32 R0, RZ, RZ, 0x7f ;  /* 0x0000007fff007424 */ /* 0x000fe200078e00ff */
[----:B------:R-:W-:-:S04]  /*5770*/  ISETP.GT.U32.AND P0, PT, R3, 0x7f800000, PT ;  /* 0x7f8000000300780c */ /* 0x000fc80003f04070 */
[----:B------:R-:W-:-:S09]  /*5780*/  SEL R0, R0, 0x7c, P0 ;  /* 0x0000007c00007807 */ /* 0x000fd20000000000 */
.L_x_20371:
[----:B------:R-:W-:Y:S05]  /*5790*/  BSYNC B0 ;  /* 0x0000000000007941 */ /* 0x000fea0003800000 */
.L_x_20369:
[----:B------:R-:W-:-:S04]  /*57a0*/  LOP3.LUT R3, R5, 0x80000000, RZ, 0xc0, !PT ;  /* 0x8000000005037812 */ /* 0x000fc800078ec0ff */
[----:B------:R-:W-:-:S04]  /*57b0*/  SHF.R.U32.HI R3, RZ, 0x18, R3 ;  /* 0x00000018ff037819 */ /* 0x000fc80000011603 */
[----:B------:R-:W-:-:S05]  /*57c0*/  LOP3.LUT R3, R0, R3, RZ, 0xfc, !PT ;  /* 0x0000000300037212 */ /* 0x000fca00078efcff */
[----:B------:R0:W-:Y:S01]  /*57d0*/  STG.E.U8 desc[UR36][R8.64], R3 ;  /* 0x0000000308007986 */ /* 0x0001e2000c101124 */
[----:B------:R-:W-:Y:S05]  /*57e0*/  BRA `(.L_x_20355) ;  /* 0x0000000400c07947 */ /* 0x000fea0003800000 */
.L_x_20365:
[----:B------:R-:W-:-:S04]  /*57f0*/  LOP3.LUT R18, R18, 0xff, RZ, 0xc0, !PT ;  /* 0x000000ff12127812 */ /* 0x000fc800078ec0ff */
[----:B------:R-:W0:Y:S02]  /*5800*/  I2F.U16 R0, R18 ;  /* 0x0000001200007306 */ /* 0x000e240000101000 */
[----:B0-----:R-:W-:-:S05]  /*5810*/  F2FP.BF16.F32.PACK_AB R0, RZ, R0 ;  /* 0x00000000ff00723e */ /* 0x001fca00000010ff */
[----:B------:R0:W-:Y:S01]  /*5820*/  STG.E.U16 desc[UR36][R8.64], R0 ;  /* 0x0000000008007986 */ /* 0x0001e2000c101524 */
[----:B------:R-:W-:Y:S05]  /*5830*/  BRA `(.L_x_20355) ;  /* 0x0000000400ac7947 */ /* 0x000fea0003800000 */
.L_x_20362:
        /* <DEDUP_REMOVED lines=11> */
.L_x_20374:
        /* <DEDUP_REMOVED lines=18> */
.L_x_20377:
[----:B------:R-:W-:-:S04]  /*5a10*/  LOP3.LUT R3, R5, 0x80000000, RZ, 0xc0, !PT ;  /* 0x8000000005037812 */ /* 0x000fc800078ec0ff */
[----:B------:R-:W-:-:S04]  /*5a20*/  SHF.R.U32.HI R3, RZ, 0x18, R3 ;  /* 0x00000018ff037819 */ /* 0x000fc80000011603 */
[----:B------:R-:W-:-:S04]  /*5a30*/  LOP3.LUT R0, R0, R3, RZ, 0xfc, !PT ;  /* 0x0000000300007212 */ /* 0x000fc800078efcff */
[----:B------:R-:W-:-:S07]  /*5a40*/  PRMT R4, R0, 0x7610, R4 ;  /* 0x0000761000047816 */ /* 0x000fce0000000004 */
.L_x_20376:
[----:B------:R-:W-:Y:S05]  /*5a50*/  BSYNC B0 ;  /* 0x0000000000007941 */ /* 0x000fea0003800000 */
.L_x_20375:
[----:B------:R3:W-:Y:S01]  /*5a60*/  STG.E.U8 desc[UR36][R8.64], R4 ;  /* 0x0000000408007986 */ /* 0x0007e2000c101124 */
[----:B------:R-:W-:Y:S05]  /*5a70*/  BRA `(.L_x_20355) ;  /* 0x00000004001c7947 */ /* 0x000fea0003800000 */
.L_x_20373:
        /* <DEDUP_REMOVED lines=18> */
.L_x_20380:
[----:B------:R-:W-:-:S04]  /*5ba0*/  LOP3.LUT R3, R5, 0x80000000, RZ, 0xc0, !PT ;  /* 0x8000000005037812 */ /* 0x000fc800078ec0ff */
[----:B------:R-:W-:-:S04]  /*5bb0*/  SHF.R.U32.HI R3, RZ, 0x18, R3 ;  /* 0x00000018ff037819 */ /* 0x000fc80000011603 */
[----:B------:R-:W-:-:S04]  /*5bc0*/  LOP3.LUT R0, R0, R3, RZ, 0xfc, !PT ;  /* 0x0000000300007212 */ /* 0x000fc800078efcff */
[----:B------:R-:W-:-:S07]  /*5bd0*/  PRMT R4, R0, 0x7610, R4 ;  /* 0x0000761000047816 */ /* 0x000fce0000000004 */
.L_x_20379:
[----:B------:R-:W-:Y:S05]  /*5be0*/  BSYNC B0 ;  /* 0x0000000000007941 */ /* 0x000fea0003800000 */
.L_x_20378:
[----:B------:R0:W-:Y:S01]  /*5bf0*/  STG.E.U8 desc[UR36][R8.64], R4 ;  /* 0x0000000408007986 */ /* 0x0001e2000c101124 */
[----:B------:R-:W-:Y:S05]  /*5c00*/  BRA `(.L_x_20355) ;  /* 0x0000000000b87947 */ /* 0x000fea0003800000 */
.L_x_20372:
        /* <DEDUP_REMOVED lines=23> */
.L_x_20354:
        /* <DEDUP_REMOVED lines=16> */
.L_x_20383:
[----:B------:R-:W-:Y:S05]  /*5e80*/  BRA `(.L_x_20355) ;  /* 0x0000000000187947 */ /* 0x000fea0003800000 */
.L_x_20382:
[----:B------:R-:W-:Y:S01]  /*5e90*/  LOP3.LUT R4, R18, 0xff, RZ, 0xc0, !PT ;  /* 0x000000ff12047812 */ /* 0x000fe200078ec0ff */
[----:B------:R-:W-:-:S05]  /*5ea0*/  IMAD.MOV.U32 R5, RZ, RZ, RZ ;  /* 0x000000ffff057224 */ /* 0x000fca00078e00ff */
[----:B------:R2:W-:Y:S01]  /*5eb0*/  STG.E.64 desc[UR36][R8.64], R4 ;  /* 0x0000000408007986 */ /* 0x0005e2000c101b24 */
[----:B------:R-:W-:Y:S05]  /*5ec0*/  BRA `(.L_x_20355) ;  /* 0x0000000000087947 */ /* 0x000fea0003800000 */
.L_x_20381:
[----:B------:R-:W-:-:S05]  /*5ed0*/  LOP3.LUT R3, R18, 0xff, RZ, 0xc0, !PT ;  /* 0x000000ff12037812 */ /* 0x000fca00078ec0ff */
[----:B------:R0:W-:Y:S02]  /*5ee0*/  STG.E desc[UR36][R8.64], R3 ;  /* 0x0000000308007986 */ /* 0x0001e4000c101924 */
.L_x_20355:
        /* <DEDUP_REMOVED lines=23> */
.L_x_20387:
[----:B------:R3:W-:Y:S01]  /*6060*/  STG.E.U8 desc[UR36][R8.64], R17 ;  /* 0x0000001108007986 */ /* 0x0007e2000c101124 */
[----:B------:R-:W-:Y:S05]  /*6070*/  BRA `(.L_x_20389) ;  /* 0x0000000c00987947 */ /* 0x000fea0003800000 */
.L_x_20386:
        /* <DEDUP_REMOVED lines=10> */
.L_x_20391:
[----:B------:R-:W-:-:S05]  /*6120*/  LOP3.LUT R17, R17, 0xff, RZ, 0xc0, !PT ;  /* 0x000000ff11117812 */ /* 0x000fca00078ec0ff */
[----:B------:R2:W-:Y:S01]  /*6130*/  STG.E desc[UR36][R8.64], R17 ;  /* 0x0000001108007986 */ /* 0x0005e2000c101924 */
[----:B------:R-:W-:Y:S05]  /*6140*/  BRA `(.L_x_20389) ;  /* 0x0000000c00647947 */ /* 0x000fea0003800000 */
.L_x_20390:
[----:B------:R-:W-:-:S05]  /*6150*/  LOP3.LUT R17, R17, 0xff, RZ, 0xc0, !PT ;  /* 0x000000ff11117812 */ /* 0x000fca00078ec0ff */
[----:B------:R0:W-:Y:S01]  /*6160*/  STG.E.U16 desc[UR36][R8.64], R17 ;  /* 0x0000001108007986 */ /* 0x0001e2000c101524 */
[----:B------:R-:W-:Y:S05]  /*6170*/  BRA `(.L_x_20389) ;  /* 0x0000000c00587947 */ /* 0x000fea0003800000 */
.L_x_20385:
        /* <DEDUP_REMOVED lines=10> */
.L_x_20393:
[----:B------:R-:W-:-:S04]  /*6220*/  LOP3.LUT R17, R17, 0xff, RZ, 0xc0, !PT ;  /* 0x000000ff11117812 */ /* 0x000fc800078ec0ff */
[----:B------:R-:W0:Y:S02]  /*6230*/  I2F.U16 R0, R17 ;  /* 0x0000001100007306 */ /* 0x000e240000101000 */
[----:B0-----:R-:W-:-:S05]  /*6240*/  F2FP.F16.F32.PACK_AB R0, RZ, R0 ;  /* 0x00000000ff00723e */ /* 0x001fca00000000ff */
[----:B------:R0:W-:Y:S01]  /*6250*/  STG.E.U16 desc[UR36][R8.64], R0 ;  /* 0x0000000008007986 */ /* 0x0001e2000c101524 */
[----:B------:R-:W-:Y:S05]  /*6260*/  BRA `(.L_x_20389) ;  /* 0x0000000c001c7947 */ /* 0x000fea0003800000 */
.L_x_20392:
        /* <DEDUP_REMOVED lines=11> */
.L_x_20395:
[----:B------:R-:W-:-:S06]  /*6320*/  LOP3.LUT R17, R17, 0xff, RZ, 0xc0, !PT ;  /* 0x000000ff11117812 */ /* 0x000fcc00078ec0ff */
[----:B------:R-:W0:Y:S02]  /*6330*/  I2F.U16 R17, R17 ;  /* 0x0000001100117306 */ /* 0x000e240000101000 */
[----:B0-----:R-:W-:-:S04]  /*6340*/  F2FP.F16.F32.PACK_AB R3, RZ, R17 ;  /* 0x00000011ff03723e */ /* 0x001fc800000000ff */
[----:B------:R-:W-:-:S05]  /*6350*/  PRMT R3, R3, 0x5410, RZ ;  /* 0x0000541003037816 */ /* 0x000fca00000000ff */
[----:B------:R0:W-:Y:S01]  /*6360*/  STG.E desc[UR36][R8.64], R3 ;  /* 0x0000000308007986 */ /* 0x0001e2000c101924 */
[----:B------:R-:W-:Y:S05]  /*6370*/  BRA `(.L_x_20389) ;  /* 0x0000000800d87947 */ /* 0x000fea0003800000 */
.L_x_20394:
[----:B------:R-:W-:-:S06]  /*6380*/  LOP3.LUT R4, R17, 0xff, RZ, 0xc0, !PT ;  /* 0x000000ff11047812 */ /* 0x000fcc00078ec0ff */
[----:B------:R-:W0:Y:S02]  /*6390*/  I2F.F64.U16 R4, R4 ;  /* 0x0000000400047312 */ /* 0x000e240000101800 */
[----:B0-----:R0:W-:Y:S01]  /*63a0*/  STG.E.64 desc[UR36][R8.64], R4 ;  /* 0x0000000408007986 */ /* 0x0011e2000c101b24 */
[----:B------:R-:W-:Y:S05]  /*63b0*/  BRA `(.L_x_20389) ;  /* 0x0000000800c87947 */ /* 0x000fea0003800000 */
.L_x_20384:
        /* <DEDUP_REMOVED lines=12> */
.L_x_20398:
[----:B------:R-:W-:Y:S02]  /*6480*/  LOP3.LUT R4, R17, 0xff, RZ, 0xc0, !PT ;  /* 0x000000ff11047812 */ /* 0x000fe400078ec0ff */
[----:B------:R-:W-:-:S04]  /*6490*/  CS2R R6, SRZ ;  /* 0x0000000000067805 */ /* 0x000fc8000001ff00 */
[----:B------:R-:W0:Y:S02]  /*64a0*/  I2F.F64.U16 R4, R4 ;  /* 0x0000000400047312 */ /* 0x000e240000101800 */
[----:B0-----:R0:W-:Y:S01]  /*64b0*/  STG.E.128 desc[UR36][R8.64], R4 ;  /* 0x0000000408007986 */ /* 0x0011e2000c101d24 */
[----:B------:R-:W-:Y:S05]  /*64c0*/  BRA `(.L_x_20389) ;  /* 0x0000000800847947 */ /* 0x000fea0003800000 */
.L_x_20397:
        /* <DEDUP_REMOVED lines=22> */
.L_x_20402:
[----:B------:R-:W-:Y:S05]  /*6630*/  BSYNC B0 ;  /* 0x0000000000007941 */ /* 0x000fea0003800000 */
.L_x_20401:
[----:B------:R-:W-:-:S05]  /*6640*/  LOP3.LUT R5, R0, R5, RZ, 0xfc, !PT ;  /* 0x0000000500057212 */ /* 0x000fca00078efcff */
[----:B------:R0:W-:Y:S01]  /*6650*/  STG.E.U8 desc[UR36][R8.64], R5 ;  /* 0x0000000508007986 */ /* 0x0001e2000c101124 */
[----:B------:R-:W-:Y:S05]  /*6660*/  BRA `(.L_x_20389) ;  /* 0x00000008001c7947 */ /* 0x000fea0003800000 */
.L_x_20400:
        /* <DEDUP_REMOVED lines=14> */
.L_x_20404:
[----:B------:R-:W-:Y:S01]  /*6750*/  IMAD.MOV.U32 R0, RZ, RZ, 0x7f ;  /* 0x0000007fff007424 */ /* 0x000fe200078e00ff */
[----:B------:R-:W-:-:S04]  /*6760*/  ISETP.GT.U32.AND P0, PT, R3, 0x7f800000, PT ;  /* 0x7f8000000300780c */ /* 0x000fc80003f04070 */
[----:B------:R-:W-:-:S09]  /*6770*/  SEL R0, R0, 0x7c, P0 ;  /* 0x0000007c00007807 */ /* 0x000fd20000000000 */
.L_x_20405:
[----:B------:R-:W-:Y:S05]  /*6780*/  BSYNC B0 ;  /* 0x0000000000007941 */ /* 0x000fea0003800000 */
.L_x_20403:
[----:B------:R-:W-:-:S04]  /*6790*/  LOP3.LUT R3, R17, 0x80000000, RZ, 0xc0, !PT ;  /* 0x8000000011037812 */ /* 0x000fc800078ec0ff */
[----:B------:R-:W-:-:S04]  /*67a0*/  SHF.R.U32.HI R3, RZ, 0x18, R3 ;  /* 0x00000018ff037819 */ /* 0x000fc80000011603 */
[----:B------:R-:W-:-:S05]  /*67b0*/  LOP3.LUT R3, R0, R3, RZ, 0xfc, !PT ;  /* 0x0000000300037212 */ /* 0x000fca00078efcff */
[----:B------:R0:W-:Y:S01]  /*67c0*/  STG.E.U8 desc[UR36][R8.64], R3 ;  /* 0x0000000308007986 */ /* 0x0001e2000c101124 */
[----:B------:R-:W-:Y:S05]  /*67d0*/  BRA `(.L_x_20389) ;  /* 0x0000000400c07947 */ /* 0x000fea0003800000 */
.L_x_20399:
[----:B------:R-:W-:-:S04]  /*67e0*/  LOP3.LUT R17, R17, 0xff, RZ, 0xc0, !PT ;  /* 0x000000ff11117812 */ /* 0x000fc800078ec0ff */
[----:B------:R-:W0:Y:S02]  /*67f0*/  I2F.U16 R0, R17 ;  /* 0x0000001100007306 */ /* 0x000e240000101000 */
[----:B0-----:R-:W-:-:S05]  /*6800*/  F2FP.BF16.F32.PACK_AB R0, RZ, R0 ;  /* 0x00000000ff00723e */ /* 0x001fca00000010ff */
[----:B------:R0:W-:Y:S01]  /*6810*/  STG.E.U16 desc[UR36][R8.64], R0 ;  /* 0x0000000008007986 */ /* 0x0001e2000c101524 */
[----:B------:R-:W-:Y:S05]  /*6820*/  BRA `(.L_x_20389) ;  /* 0x0000000400ac7947 */ /* 0x000fea0003800000 */
.L_x_20396:
        /* <DEDUP_REMOVED lines=11> */
.L_x_20408:
        /* <DEDUP_REMOVED lines=18> */
.L_x_20411:
[----:B------:R-:W-:-:S04]  /*6a00*/  LOP3.LUT R3, R17, 0x80000000, RZ, 0xc0, !PT ;  /* 0x8000000011037812 */ /* 0x000fc800078ec0ff */
[----:B------:R-:W-:-:S04]  /*6a10*/  SHF.R.U32.HI R3, RZ, 0x18, R3 ;  /* 0x00000018ff037819 */ /* 0x000fc80000011603 */
[----:B------:R-:W-:-:S04]  /*6a20*/  LOP3.LUT R0, R0, R3, RZ, 0xfc, !PT ;  /* 0x0000000300007212 */ /* 0x000fc800078efcff */
[----:B------:R-:W-:-:S07]  /*6a30*/  PRMT R4, R0, 0x7610, R4 ;  /* 0x0000761000047816 */ /* 0x000fce0000000004 */
.L_x_20410:
[----:B------:R-:W-:Y:S05]  /*6a40*/  BSYNC B0 ;  /* 0x0000000000007941 */ /* 0x000fea0003800000 */
.L_x_20409:
[----:B------:R0:W-:Y:S01]  /*6a50*/  STG.E.U8 desc[UR36][R8.64], R4 ;  /* 0x0000000408007986 */ /* 0x0001e2000c101124 */
[----:B------:R-:W-:Y:S05]  /*6a60*/  BRA `(.L_x_20389) ;  /* 0x00000004001c7947 */ /* 0x000fea0003800000 */
.L_x_20407:
        /* <DEDUP_REMOVED lines=18> */
.L_x_20414:
[----:B------:R-:W-:-:S04]  /*6b90*/  LOP3.LUT R3, R17, 0x80000000, RZ, 0xc0, !PT ;  /* 0x8000000011037812 */ /* 0x000fc800078ec0ff */
[----:B------:R-:W-:-:S04]  /*6ba0*/  SHF.R.U32.HI R3, RZ, 0x18, R3 ;  /* 0x00000018ff037819 */ /* 0x000fc80000011603 */
[----:B------:R-:W-:-:S04]  /*6bb0*/  LOP3.LUT R0, R0, R3, RZ, 0xfc, !PT ;  /* 0x0000000300007212 */ /* 0x000fc800078efcff */
[----:B------:R-:W-:-:S07]  /*6bc0*/  PRMT R4, R0, 0x7610, R4 ;  /* 0x0000761000047816 */ /* 0x000fce0000000004 */
.L_x_20413:
[----:B------:R-:W-:Y:S05]  /*6bd0*/  BSYNC B0 ;  /* 0x0000000000007941 */ /* 0x000fea0003800000 */
.L_x_20412:
[----:B------:R0:W-:Y:S01]  /*6be0*/  STG.E.U8 desc[UR36][R8.64], R4 ;  /* 0x0000000408007986 */ /* 0x0001e2000c101124 */
[----:B------:R-:W-:Y:S05]  /*6bf0*/  BRA `(.L_x_20389) ;  /* 0x0000000000b87947 */ /* 0x000fea0003800000 */
.L_x_20406:
        /* <DEDUP_REMOVED lines=23> */
.L_x_20388:
        /* <DEDUP_REMOVED lines=16> */
.L_x_20417:
[----:B------:R-:W-:Y:S05]  /*6e70*/  BRA `(.L_x_20389) ;  /* 0x0000000000187947 */ /* 0x000fea0003800000 */
.L_x_20416:
[----:B------:R-:W-:Y:S01]  /*6e80*/  LOP3.LUT R4, R17, 0xff, RZ, 0xc0, !PT ;  /* 0x000000ff11047812 */ /* 0x000fe200078ec0ff */
[----:B------:R-:W-:-:S05]  /*6e90*/  IMAD.MOV.U32 R5, RZ, RZ, RZ ;  /* 0x000000ffff057224 */ /* 0x000fca00078e00ff */
[----:B------:R0:W-:Y:S01]  /*6ea0*/  STG.E.64 desc[UR36][R8.64], R4 ;  /* 0x0000000408007986 */ /* 0x0001e2000c101b24 */
[----:B------:R-:W-:Y:S05]  /*6eb0*/  BRA `(.L_x_20389) ;  /* 0x0000000000087947 */ /* 0x000fea0003800000 */
.L_x_20415:
[----:B------:R-:W-:-:S05]  /*6ec0*/  LOP3.LUT R17, R17, 0xff, RZ, 0xc0, !PT ;  /* 0x000000ff11117812 */ /* 0x000fca00078ec0ff */
[----:B------:R0:W-:Y:S02]  /*6ed0*/  STG.E desc[UR36][R8.64], R17 ;  /* 0x0000001108007986 */ /* 0x0001e4000c101924 */
.L_x_20389:
[----:B------:R-:W-:-:S07]  /*6ee0*/  VIADD R2, R2, 0x80 ;  /* 0x0000008002027836 */ /* 0x000fce0000000000 */
.L_x_20349:
[----:B------:R-:W-:Y:S05]  /*6ef0*/  BSYNC B6 ;  /* 0x0000000000067941 */ /* 0x000fea0003800000 */
.L_x_20348:
        /* <DEDUP_REMOVED lines=21> */
.L_x_20421:
[----:B------:R-:W-:Y:S01]  /*7050*/  STG.E.U8 desc[UR36][R2.64], R16 ;  /* 0x0000001002007986 */ /* 0x000fe2000c101124 */
[----:B------:R-:W-:Y:S05]  /*7060*/  EXIT ;  /* 0x000000000000794d */ /* 0x000fea0003800000 */
.L_x_20420:
        /* <DEDUP_REMOVED lines=10> */
.L_x_20424:
[----:B------:R-:W-:-:S05]  /*7110*/  LOP3.LUT R5, R16, 0xff, RZ, 0xc0, !PT ;  /* 0x000000ff10057812 */ /* 0x000fca00078ec0ff */
[----:B------:R-:W-:Y:S01]  /*7120*/  STG.E desc[UR36][R2.64], R5 ;  /* 0x0000000502007986 */ /* 0x000fe2000c101924 */
[----:B------:R-:W-:Y:S05]  /*7130*/  EXIT ;  /* 0x000000000000794d */ /* 0x000fea0003800000 */
.L_x_20423:
[----:B------:R-:W-:-:S05]  /*7140*/  LOP3.LUT R5, R16, 0xff, RZ, 0xc0, !PT ;  /* 0x000000ff10057812 */ /* 0x000fca00078ec0ff */
[----:B------:R-:W-:Y:S01]  /*7150*/  STG.E.U16 desc[UR36][R2.64], R5 ;  /* 0x0000000502007986 */ /* 0x000fe2000c101524 */
[----:B------:R-:W-:Y:S05]  /*7160*/  EXIT ;  /* 0x000000000000794d */ /* 0x000fea0003800000 */
.L_x_20419:
        /* <DEDUP_REMOVED lines=10> */
.L_x_20426:
[----:B------:R-:W-:-:S04]  /*7210*/  LOP3.LUT R16, R16, 0xff, RZ, 0xc0, !PT ;  /* 0x000000ff10107812 */ /* 0x000fc800078ec0ff */
[----:B------:R-:W0:Y:S02]  /*7220*/  I2F.U16 R0, R16 ;  /* 0x0000001000007306 */ /* 0x000e240000101000 */
[----:B0-----:R-:W-:-:S05]  /*7230*/  F2FP.F16.F32.PACK_AB R0, RZ, R0 ;  /* 0x00000000ff00723e */ /* 0x001fca00000000ff */
[----:B------:R-:W-:Y:S01]  /*7240*/  STG.E.U16 desc[UR36][R2.64], R0 ;  /* 0x0000000002007986 */ /* 0x000fe2000c101524 */
[----:B------:R-:W-:Y:S05]  /*7250*/  EXIT ;  /* 0x000000000000794d */ /* 0x000fea0003800000 */
.L_x_20425:
        /* <DEDUP_REMOVED lines=11> */
.L_x_20428:
[----:B------:R-:W-:-:S06]  /*7310*/  LOP3.LUT R16, R16, 0xff, RZ, 0xc0, !PT ;  /* 0x000000ff10107812 */ /* 0x000fcc00078ec0ff */
[----:B------:R-:W0:Y:S02]  /*7320*/  I2F.U16 R16, R16 ;  /* 0x0000001000107306 */ /* 0x000e240000101000 */
[----:B0-----:R-:W-:-:S04]  /*7330*/  F2FP.F16.F32.PACK_AB R5, RZ, R16 ;  /* 0x00000010ff05723e */ /* 0x001fc800000000ff */
[----:B------:R-:W-:-:S05]  /*7340*/  PRMT R5, R5, 0x5410, RZ ;  /* 0x0000541005057816 */ /* 0x000fca00000000ff */
[----:B------:R-:W-:Y:S01]  /*7350*/  STG.E desc[UR36][R2.64], R5 ;  /* 0x0000000502007986 */ /* 0x000fe2000c101924 */
[----:B------:R-:W-:Y:S05]  /*7360*/  EXIT ;  /* 0x000000000000794d */ /* 0x000fea0003800000 */
.L_x_20427:
[----:B------:R-:W-:-:S06]  /*7370*/  LOP3.LUT R4, R16, 0xff, RZ, 0xc0, !PT ;  /* 0x000000ff10047812 */ /* 0x000fcc00078ec0ff */
[----:B------:R-:W0:Y:S02]  /*7380*/  I2F.F64.U16 R4, R4 ;  /* 0x0000000400047312 */ /* 0x000e240000101800 */
[----:B0-----:R-:W-:Y:S01]  /*7390*/  STG.E.64 desc[UR36][R2.64], R4 ;  /* 0x0000000402007986 */ /* 0x001fe2000c101b24 */
[----:B------:R-:W-:Y:S05]  /*73a0*/  EXIT ;  /* 0x000000000000794d */ /* 0x000fea0003800000 */
.L_x_20418:
        /* <DEDUP_REMOVED lines=12> */
.L_x_20431:
[----:B------:R-:W-:Y:S02]  /*7470*/  LOP3.LUT R4, R16, 0xff, RZ, 0xc0, !PT ;  /* 0x000000ff10047812 */ /* 0x000fe400078ec0ff */
[----:B------:R-:W-:-:S04]  /*7480*/  CS2R R6, SRZ ;  /* 0x0000000000067805 */ /* 0x000fc8000001ff00 */
[----:B------:R-:W0:Y:S02]  /*7490*/  I2F.F64.U16 R4, R4 ;  /* 0x0000000400047312 */ /* 0x000e240000101800 */
[----:B0-----:R-:W-:Y:S01]  /*74a0*/  STG.E.128 desc[UR36][R2.64], R4 ;  /* 0x0000000402007986 */ /* 0x001fe2000c101d24 */
[----:B------:R-:W-:Y:S05]  /*74b0*/  EXIT ;  /* 0x000000000000794d */ /* 0x000fea0003800000 */
.L_x_20430:
        /* <DEDUP_REMOVED lines=22> */
.L_x_20435:
[----:B------:R-:W-:Y:S05]  /*7620*/  BSYNC B0 ;  /* 0x0000000000007941 */ /* 0x000fea0003800000 */
.L_x_20434:
[----:B------:R-:W-:-:S05]  /*7630*/  LOP3.LUT R5, R0, R5, RZ, 0xfc, !PT ;  /* 0x0000000500057212 */ /* 0x000fca00078efcff */
[----:B------:R-:W-:Y:S01]  /*7640*/  STG.E.U8 desc[UR36][R2.64], R5 ;  /* 0x0000000502007986 */ /* 0x000fe2000c101124 */
[----:B------:R-:W-:Y:S05]  /*7650*/  EXIT ;  /* 0x000000000000794d */ /* 0x000fea0003800000 */
.L_x_20433:
        /* <DEDUP_REMOVED lines=14> */
.L_x_20437:
[----:B------:R-:W-:Y:S01]  /*7740*/  IMAD.MOV.U32 R0, RZ, RZ, 0x7f ;  /* 0x0000007fff007424 */ /* 0x000fe200078e00ff */
[----:B------:R-:W-:-:S04]  /*7750*/  ISETP.GT.U32.AND P0, PT, R4, 0x7f800000, PT ;  /* 0x7f8000000400780c */ /* 0x000fc80003f04070 */
[----:B------:R-:W-:-:S09]  /*7760*/  SEL R0, R0, 0x7c, P0 ;  /* 0x0000007c00007807 */ /* 0x000fd20000000000 */
.L_x_20438:
[----:B------:R-:W-:Y:S05]  /*7770*/  BSYNC B0 ;  /* 0x0000000000007941 */ /* 0x000fea0003800000 */
.L_x_20436:
[----:B------:R-:W-:-:S04]  /*7780*/  LOP3.LUT R4, R5, 0x80000000, RZ, 0xc0, !PT ;  /* 0x8000000005047812 */ /* 0x000fc800078ec0ff */
[----:B------:R-:W-:-:S04]  /*7790*/  SHF.R.U32.HI R5, RZ, 0x18, R4 ;  /* 0x00000018ff057819 */ /* 0x000fc80000011604 */
[----:B------:R-:W-:-:S05]  /*77a0*/  LOP3.LUT R5, R0, R5, RZ, 0xfc, !PT ;  /* 0x0000000500057212 */ /* 0x000fca00078efcff */
[----:B------:R-:W-:Y:S01]  /*77b0*/  STG.E.U8 desc[UR36][R2.64], R5 ;  /* 0x0000000502007986 */ /* 0x000fe2000c101124 */
[----:B------:R-:W-:Y:S05]  /*77c0*/  EXIT ;  /* 0x000000000000794d */ /* 0x000fea0003800000 */
.L_x_20432:
[----:B------:R-:W-:-:S04]  /*77d0*/  LOP3.LUT R16, R16, 0xff, RZ, 0xc0, !PT ;  /* 0x000000ff10107812 */ /* 0x000fc800078ec0ff */
[----:B------:R-:W0:Y:S02]  /*77e0*/  I2F.U16 R0, R16 ;  /* 0x0000001000007306 */ /* 0x000e240000101000 */
[----:B0-----:R-:W-:-:S05]  /*77f0*/  F2FP.BF16.F32.PACK_AB R0, RZ, R0 ;  /* 0x00000000ff00723e */ /* 0x001fca00000010ff */
[----:B------:R-:W-:Y:S01]  /*7800*/  STG.E.U16 desc[UR36][R2.64], R0 ;  /* 0x0000000002007986 */ /* 0x000fe2000c101524 */
[----:B------:R-:W-:Y:S05]  /*7810*/  EXIT ;  /* 0x000000000000794d */ /* 0x000fea0003800000 */
.L_x_20429:
        /* <DEDUP_REMOVED lines=11> */
.L_x_20441:
        /* <DEDUP_REMOVED lines=18> */
.L_x_20444:
[----:B------:R-:W-:-:S04]  /*79f0*/  LOP3.LUT R0, R7, 0x80000000, RZ, 0xc0, !PT ;  /* 0x8000000007007812 */ /* 0x000fc800078ec0ff */
[----:B------:R-:W-:-:S04]  /*7a00*/  SHF.R.U32.HI R5, RZ, 0x18, R0 ;  /* 0x00000018ff057819 */ /* 0x000fc80000011600 */
[----:B------:R-:W-:-:S04]  /*7a10*/  LOP3.LUT R4, R4, R5, RZ, 0xfc, !PT ;  /* 0x0000000504047212 */ /* 0x000fc800078efcff */
[----:B------:R-:W-:-:S07]  /*7a20*/  PRMT R0, R4, 0x7610, R0 ;  /* 0x0000761004007816 */ /* 0x000fce0000000000 */
.L_x_20443:
[----:B------:R-:W-:Y:S05]  /*7a30*/  BSYNC B0 ;  /* 0x0000000000007941 */ /* 0x000fea0003800000 */
.L_x_20442:
[----:B------:R-:W-:Y:S01]  /*7a40*/  STG.E.U8 desc[UR36][R2.64], R0 ;  /* 0x0000000002007986 */ /* 0x000fe2000c101124 */
[----:B------:R-:W-:Y:S05]  /*7a50*/  EXIT ;  /* 0x000000000000794d */ /* 0x000fea0003800000 */
.L_x_20440:
        /* <DEDUP_REMOVED lines=18> */
.L_x_20447:
[----:B------:R-:W-:-:S04]  /*7b80*/  LOP3.LUT R0, R7, 0x80000000, RZ, 0xc0, !PT ;  /* 0x8000000007007812 */ /* 0x000fc800078ec0ff */
[----:B------:R-:W-:-:S04]  /*7b90*/  SHF.R.U32.HI R5, RZ, 0x18, R0 ;  /* 0x00000018ff057819 */ /* 0x000fc80000011600 */
[----:B------:R-:W-:-:S04]  /*7ba0*/  LOP3.LUT R4, R4, R5, RZ, 0xfc, !PT ;  /* 0x0000000504047212 */ /* 0x000fc800078efcff */
[----:B------:R-:W-:-:S07]  /*7bb0*/  PRMT R0, R4, 0x7610, R0 ;  /* 0x0000761004007816 */ /* 0x000fce0000000000 */
.L_x_20446:
[----:B------:R-:W-:Y:S05]  /*7bc0*/  BSYNC B0 ;  /* 0x0000000000007941 */ /* 0x000fea0003800000 */
.L_x_20445:
[----:B------:R-:W-:Y:S01]  /*7bd0*/  STG.E.U8 desc[UR36][R2.64], R0 ;  /* 0x0000000002007986 */ /* 0x000fe2000c101124 */
[----:B------:R-:W-:Y:S05]  /*7be0*/  EXIT ;  /* 0x000000000000794d */ /* 0x000fea0003800000 */
.L_x_20439:
        /* <DEDUP_REMOVED lines=23> */
.L_x_20422:
        /* <DEDUP_REMOVED lines=16> */
.L_x_20450:
[----:B------:R-:W-:Y:S05]  /*7e60*/  EXIT ;  /* 0x000000000000794d */ /* 0x000fea0003800000 */
.L_x_20449:
[----:B------:R-:W-:Y:S01]  /*7e70*/  LOP3.LUT R16, R16, 0xff, RZ, 0xc0, !PT ;  /* 0x000000ff10107812 */ /* 0x000fe200078ec0ff */
[----:B------:R-:W-:-:S05]  /*7e80*/  IMAD.MOV.U32 R17, RZ, RZ, RZ ;  /* 0x000000ffff117224 */ /* 0x000fca00078e00ff */
[----:B------:R-:W-:Y:S01]  /*7e90*/  STG.E.64 desc[UR36][R2.64], R16 ;  /* 0x0000001002007986 */ /* 0x000fe2000c101b24 */
[----:B------:R-:W-:Y:S05]  /*7ea0*/  EXIT ;  /* 0x000000000000794d */ /* 0x000fea0003800000 */
.L_x_20448:
[----:B------:R-:W-:-:S05]  /*7eb0*/  LOP3.LUT R5, R16, 0xff, RZ, 0xc0, !PT ;  /* 0x000000ff10057812 */ /* 0x000fca00078ec0ff */
[----:B------:R-:W-:Y:S01]  /*7ec0*/  STG.E desc[UR36][R2.64], R5 ;  /* 0x0000000502007986 */ /* 0x000fe2000c101924 */
[----:B------:R-:W-:Y:S05]  /*7ed0*/  EXIT ;  /* 0x000000000000794d */ /* 0x000fea0003800000 */
.L_x_20451:
        /* <DEDUP_REMOVED lines=10> */
.L_x_20695:


//--------------------- .text._ZN2at6native18elementwise_kernelILi128ELi4EZNS0_22gpu_kernel_impl_nocastINS0_13AUnaryFunctorIhhhZZZNS0_18lshift_kernel_cudaERNS_18TensorIteratorBaseEENKUlvE_clEvENKUlvE_clEvEUlhhE_EEEEvS5_RKT_EUliE_EEviT1_ --------------------------
	.section	.text._ZN2at6native18elementwise_kernelILi128ELi4EZNS0_22gpu_kernel_impl_nocastINS0_13AUnaryFunctorIhhhZZZNS0_18lshift_kernel_cudaERNS_18TensorIteratorBaseEENKUlvE_clEvENKUlvE_clEvEUlhhE_EEEEvS5_RKT_EUliE_EEviT1_,"ax",@progbits
	.align	128
        .global         _ZN2at6native18elementwise_kernelILi128ELi4EZNS0_22gpu_kernel_impl_nocastINS0_13AUnaryFunctorIhhhZZZNS0_18lshift_kernel_cudaERNS_18TensorIteratorBaseEENKUlvE_clEvENKUlvE_clEvEUlhhE_EEEEvS5_RKT_EUliE_EEviT1_
        .type           _ZN2at6native18elementwise_kernelILi128ELi4EZNS0_22gpu_kernel_impl_nocastINS0_13AUnaryFunctorIhhhZZZNS0_18lshift_kernel_cudaERNS_18TensorIteratorBaseEENKUlvE_clEvENKUlvE_clEvEUlhhE_EEEEvS5_RKT_EUliE_EEviT1_,@function
        .size           _ZN2at6native18elementwise_kernelILi128ELi4EZNS0_22gpu_kernel_impl_nocastINS0_13AUnaryFunctorIhhhZZZNS0_18lshift_kernel_cudaERNS_18TensorIteratorBaseEENKUlvE_clEvENKUlvE_clEvEUlhhE_EEEEvS5_RKT_EUliE_EEviT1_,(.L_x_20696 - _ZN2at6native18elementwise_kernelILi128ELi4EZNS0_22gpu_kernel_impl_nocastINS0_13AUnaryFunctorIhhhZZZNS0_18lshift_kernel_cudaERNS_18TensorIteratorBaseEENKUlvE_clEvENKUlvE_clEvEUlhhE_EEEEvS5_RKT_EUliE_EEviT1_)
        .other          _ZN2at6native18elementwise_kernelILi128ELi4EZNS0_22gpu_kernel_impl_nocastINS0_13AUnaryFunctorIhhhZZZNS0_18lshift_kernel_cudaERNS_18TensorIteratorBaseEENKUlvE_clEvENKUlvE_clEvEUlhhE_EEEEvS5_RKT_EUliE_EEviT1_,@"STO_CUDA_ENTRY STV_DEFAULT"
_ZN2at6native18elementwise_kernelILi128ELi4EZNS0_22gpu_kernel_impl_nocastINS0_13AUnaryFunctorIhhhZZZNS0_18lshift_kernel_cudaERNS_18TensorIteratorBaseEENKUlvE_clEvENKUlvE_clEvEUlhhE_EEEEvS5_RKT_EUliE_EEviT1_:
.text._ZN2at6native18elementwise_kernelILi128ELi4EZNS0_22gpu_kernel_impl_nocastINS0_13AUnaryFunctorIhhhZZZNS0_18lshift_kernel_cudaERNS_18TensorIteratorBaseEENKUlvE_clEvENKUlvE_clEvEUlhhE_EEEEvS5_RKT_EUliE_EEviT1_:
        /* <DEDUP_REMOVED lines=313> */
.L_x_20454:
        /* <DEDUP_REMOVED lines=9> */
[----:B------:R-:W-:-:S04]  /*1420*/  SHF.L.U32 R2, R0, R7, RZ ;  /* 0x0000000700027219 */ /* 0x000fc800000006ff */
[----:B------:R-:W-:-:S05]  /*1430*/  SEL R9, R2, RZ, !P0 ;  /* 0x000000ff02097207 */ /* 0x000fca0004000000 */
[----:B------:R0:W-:Y:S02]  /*1440*/  STG.E.U8 desc[UR4][R4.64], R9 ;  /* 0x0000000904007986 */ /* 0x0001e4000c101104 */
.L_x_20453:
[----:B------:R-:W-:Y:S05]  /*1450*/  BSYNC B0 ;  /* 0x0000000000007941 */ /* 0x000fea0003800000 */
.L_x_20452:
        /* <DEDUP_REMOVED lines=305> */
.L_x_20457:
        /* <DEDUP_REMOVED lines=316> */
.L_x_20458:
        /* <DEDUP_REMOVED lines=12> */
.L_x_20456:
[----:B------:R-:W-:Y:S05]  /*3bf0*/  BSYNC B0 ;  /* 0x0000000000007941 */ /* 0x000fea0003800000 */
.L_x_20455:
        /* <DEDUP_REMOVED lines=304> */
.L_x_20459:
        /* <DEDUP_REMOVED lines=8> */
[----:B------:R-:W-:-:S04]  /*4f80*/  SHF.L.U32 R0, R0, R3, RZ ;  /* 0x0000000300007219 */ /* 0x000fc800000006ff */
[----:B------:R-:W-:-:S05]  /*4f90*/  SEL R7, R0, RZ, !P0 ;  /* 0x000000ff00077207 */ /* 0x000fca0004000000 */
[----:B------:R-:W-:Y:S01]  /*4fa0*/  STG.E.U8 desc[UR4][R4.64], R7 ;  /* 0x0000000704007986 */ /* 0x000fe2000c101104 */
[----:B------:R-:W-:Y:S05]  /*4fb0*/  EXIT ;  /* 0x000000000000794d */ /* 0x000fea0003800000 */
.L_x_20460:
        /* <DEDUP_REMOVED lines=12> */
.L_x_20696:


//--------------------- .text._ZN2at6native27unrolled_elementwise_kernelINS0_13AUnaryFunctorIhhhZZZNS0_18lshift_kernel_cudaERNS_18TensorIteratorBaseEENKUlvE_clEvENKUlvE_clEvEUlhhE_EESt5arrayIPcLm2EELi4E23TrivialOffsetCalculatorILi1EjESD_NS0_6memory15LoadWithoutCastENSE_16StoreWithoutCastEEEviT_T0_T2_T3_T4_T5_ --------------------------
	.section	.text._ZN2at6native27unrolled_elementwise_kernelINS0_13AUnaryFunctorIhhhZZZNS0_18lshift_kernel_cudaERNS_18TensorIteratorBaseEENKUlvE_clEvENKUlvE_clEvEUlhhE_EESt5arrayIPcLm2EELi4E23TrivialOffsetCalculatorILi1EjESD_NS0_6memory15LoadWithoutCastENSE_16StoreWithoutCastEEEviT_T0_T2_T3_T4_T5_,"ax",@progbits
	.align	128
        .global         _ZN2at6native27unrolled_elementwise_kernelINS0_13AUnaryFunctorIhhhZZZNS0_18lshift_kernel_cudaERNS_18TensorIteratorBaseEENKUlvE_clEvENKUlvE_clEvEUlhhE_EESt5arrayIPcLm2EELi4E23TrivialOffsetCalculatorILi1EjESD_NS0_6memory15LoadWithoutCastENSE_16StoreWithoutCastEEEviT_T0_T2_T3_T4_T5_
        .type           _ZN2at6native27unrolled_elementwise_kernelINS0_13AUnaryFunctorIhhhZZZNS0_18lshift_kernel_cudaERNS_18TensorIteratorBaseEENKUlvE_clEvENKUlvE_clEvEUlhhE_EESt5arrayIPcLm2EELi4E23TrivialOffsetCalculatorILi1EjESD_NS0_6memory15LoadWithoutCastENSE_16StoreWithoutCastEEEviT_T0_T2_T3_T4_T5_,@function
        .size           _ZN2at6native27unrolled_elementwise_kernelINS0_13AUnaryFunctorIhhhZZZNS0_18lshift_kernel_cudaERNS_18TensorIteratorBaseEENKUlvE_clEvENKUlvE_clEvEUlhhE_EESt5arrayIPcLm2EELi4E23TrivialOffsetCalculatorILi1EjESD_NS0_6memory15LoadWithoutCastENSE_16StoreWithoutCastEEEviT_T0_T2_T3_T4_T5_,(.L_x_20697 - _ZN2at6native27unrolled_elementwise_kernelINS0_13AUnaryFunctorIhhhZZZNS0_18lshift_kernel_cudaERNS_18TensorIteratorBaseEENKUlvE_clEvENKUlvE_clEvEUlhhE_EESt5arrayIPcLm2EELi4E23TrivialOffsetCalculatorILi1EjESD_NS0_6memory15LoadWithoutCastENSE_16StoreWithoutCastEEEviT_T0_T2_T3_T4_T5_)
        .other          _ZN2at6native27unrolled_elementwise_kernelINS0_13AUnaryFunctorIhhhZZZNS0_18lshift_kernel_cudaERNS_18TensorIteratorBaseEENKUlvE_clEvENKUlvE_clEvEUlhhE_EESt5arrayIPcLm2EELi4E23TrivialOffsetCalculatorILi1EjESD_NS0_6memory15LoadWithoutCastENSE_16StoreWithoutCastEEEviT_T0_T2_T3_T4_T5_,@"STO_CUDA_ENTRY STV_DEFAULT"
_ZN2at6native27unrolled_elementwise_kernelINS0_13AUnaryFunctorIhhhZZZNS0_18lshift_kernel_cudaERNS_18TensorIteratorBaseEENKUlvE_clEvENKUlvE_clEvEUlhhE_EESt5arrayIPcLm2EELi4E23TrivialOffsetCalculatorILi1EjESD_NS0_6memory15LoadWithoutCastENSE_16StoreWithoutCastEEEviT_T0_T2_T3_T4_T5_:
.text._ZN2at6native27unrolled_elementwise_kernelINS0_13AUnaryFunctorIhhhZZZNS0_18lshift_kernel_cudaERNS_18TensorIteratorBaseEENKUlvE_clEvENKUlvE_clEvEUlhhE_EESt5arrayIPcLm2EELi4E23TrivialOffsetCalculatorILi1EjESD_NS0_6memory15LoadWithoutCastENSE_16StoreWithoutCastEEEviT_T0_T2_T3_T4_T5_:
        /* <DEDUP_REMOVED lines=50> */
[----:B------:R-:W-:Y:S02]  /*0320*/  SHF.L.U32 R8, R3, R8, RZ ;  /* 0x0000000803087219 */ /* 0x000fe400000006ff */
[----:B----4-:R-:W-:-:S02]  /*0330*/  LOP3.LUT R11, R7, 0xff, RZ, 0xc0, !PT ;  /* 0x000000ff070b7812 */ /* 0x010fc400078ec0ff */
[----:B------:R-:W-:Y:S02]  /*0340*/  LOP3.LUT R10, R7, 0xff, RZ, 0xc0, !PT ;  /* 0x000000ff070a7812 */ /* 0x000fe400078ec0ff */
[----:B------:R-:W-:-:S05]  /*0350*/  SEL R7, R8, RZ, !P1 ;  /* 0x000000ff08077207 */ /* 0x000fca0004800000 */
[----:B------:R1:W-:Y:S01]  /*0360*/  @!P0 STG.E.U8 desc[UR4][R4.64], R7 ;  /* 0x0000000704008986 */ /* 0x0003e2000c101104 */
[----:B------:R-:W-:Y:S02]  /*0370*/  ISETP.GT.U32.AND P2, PT, R11, 0x7, PT ;  /* 0x000000070b00780c */ /* 0x000fe40003f44070 */
[----:B------:R-:W-:Y:S02]  /*0380*/  SHF.L.U32 R10, R3, R10, RZ ;  /* 0x0000000a030a7219 */ /* 0x000fe400000006ff */
[C---:B------:R-:W-:Y:S02]  /*0390*/  LOP3.LUT R11, R18.reuse, 0xff, RZ, 0xc0, !PT ;  /* 0x000000ff120b7812 */ /* 0x040fe400078ec0ff */
[----:B------:R-:W-:Y:S02]  /*03a0*/  LOP3.LUT R18, R18, 0xff, RZ, 0xc0, !PT ;  /* 0x000000ff12127812 */ /* 0x000fe400078ec0ff */
[----:B------:R-:W-:Y:S02]  /*03b0*/  ISETP.GT.U32.AND P1, PT, R11, 0x7, PT ;  /* 0x000000070b00780c */ /* 0x000fe40003f24070 */
[----:B------:R-:W-:-:S02]  /*03c0*/  SHF.L.U32 R18, R3, R18, RZ ;  /* 0x0000001203127219 */ /* 0x000fc400000006ff */
        /* <DEDUP_REMOVED lines=15> */
.L_x_20462:
[----:B------:R-:W-:Y:S05]  /*04c0*/  BSYNC B0 ;  /* 0x0000000000007941 */ /* 0x000fea0003800000 */
.L_x_20461:
        /* <DEDUP_REMOVED lines=10> */
[----:B0-----:R-:W-:-:S05]  /*0570*/  SEL R5, R6, RZ, !P0 ;  /* 0x000000ff06057207 */ /* 0x001fca0004000000 */
[----:B------:R-:W-:Y:S01]  /*0580*/  STG.E.U8 desc[UR4][R2.64], R5 ;  /* 0x0000000502007986 */ /* 0x000fe2000c101104 */
[----:B------:R-:W-:Y:S05]  /*0590*/  EXIT ;  /* 0x000000000000794d */ /* 0x000fea0003800000 */
.L_x_20463:
        /* <DEDUP_REMOVED lines=14> */
.L_x_20697:


//--------------------- .text._ZN2at6native29vectorized_elementwise_kernelILi2ENS0_13AUnaryFunctorIhhhZZZNS0_18lshift_kernel_cudaERNS_18TensorIteratorBaseEENKUlvE_clEvENKUlvE_clEvEUlhhE_EESt5arrayIPcLm2EEEEviT0_T1_ --------------------------
	.section	.text._ZN2at6native29vectorized_elementwise_kernelILi2ENS0_13AUnaryFunctorIhhhZZZNS0_18lshift_kernel_cudaERNS_18TensorIteratorBaseEENKUlvE_clEvENKUlvE_clEvEUlhhE_EESt5arrayIPcLm2EEEEviT0_T1_,"ax",@progbits
	.align	128
        .global         _ZN2at6native29vectorized_elementwise_kernelILi2ENS0_13AUnaryFunctorIhhhZZZNS0_18lshift_kernel_cudaERNS_18TensorIteratorBaseEENKUlvE_clEvENKUlvE_clEvEUlhhE_EESt5arrayIPcLm2EEEEviT0_T1_
        .type           _ZN2at6native29vectorized_elementwise_kernelILi2ENS0_13AUnaryFunctorIhhhZZZNS0_18lshift_kernel_cudaERNS_18TensorIteratorBaseEENKUlvE_clEvENKUlvE_clEvEUlhhE_EESt5arrayIPcLm2EEEEviT0_T1_,@function
        .size           _ZN2at6native29vectorized_elementwise_kernelILi2ENS0_13AUnaryFunctorIhhhZZZNS0_18lshift_kernel_cudaERNS_18TensorIteratorBaseEENKUlvE_clEvENKUlvE_clEvEUlhhE_EESt5arrayIPcLm2EEEEviT0_T1_,(.L_x_20698 - _ZN2at6native29vectorized_elementwise_kernelILi2ENS0_13AUnaryFunctorIhhhZZZNS0_18lshift_kernel_cudaERNS_18TensorIteratorBaseEENKUlvE_clEvENKUlvE_clEvEUlhhE_EESt5arrayIPcLm2EEEEviT0_T1_)
        .other          _ZN2at6native29vectorized_elementwise_kernelILi2ENS0_13AUnaryFunctorIhhhZZZNS0_18lshift_kernel_cudaERNS_18TensorIteratorBaseEENKUlvE_clEvENKUlvE_clEvEUlhhE_EESt5arrayIPcLm2EEEEviT0_T1_,@"STO_CUDA_ENTRY STV_DEFAULT"
_ZN2at6native29vectorized_elementwise_kernelILi2ENS0_13AUnaryFunctorIhhhZZZNS0_18lshift_kernel_cudaERNS_18TensorIteratorBaseEENKUlvE_clEvENKUlvE_clEvEUlhhE_EESt5arrayIPcLm2EEEEviT0_T1_:
.text._ZN2at6native29vectorized_elementwise_kernelILi2ENS0_13AUnaryFunctorIhhhZZZNS0_18lshift_kernel_cudaERNS_18TensorIteratorBaseEENKUlvE_clEvENKUlvE_clEvEUlhhE_EESt5arrayIPcLm2EEEEviT0_T1_:
        /* <DEDUP_REMOVED lines=31> */
[----:B------:R-:W-:Y:S02]  /*01f0*/  SHF.L.U32 R0, R17, R0, RZ ;  /* 0x0000000011007219 */ /* 0x000fe400000006ff */
        /* <DEDUP_REMOVED lines=35> */
.L_x_20464:
        /* <DEDUP_REMOVED lines=78> */
[C---:B------:R-:W-:Y:S02]  /*0910*/  SHF.L.U32 R18, R17.reuse, R18, RZ ;  /* 0x0000001211127219 */ /* 0x040fe400000006ff */
[C---:B---3--:R-:W-:Y:S02]  /*0920*/  LOP3.LUT R2, R24.reuse, 0xff, RZ, 0xc0, !PT ;  /* 0x000000ff18027812 */ /* 0x048fe400078ec0ff */
[----:B------:R-:W-:Y:S02]  /*0930*/  LOP3.LUT R24, R24, 0xff, RZ, 0xc0, !PT ;  /* 0x000000ff18187812 */ /* 0x000fe400078ec0ff */
[----:B------:R-:W-:Y:S02]  /*0940*/  ISETP.GT.U32.AND P4, PT, R2, 0x7, PT ;  /* 0x000000070200780c */ /* 0x000fe40003f84070 */
[----:B------:R-:W-:Y:S02]  /*0950*/  LOP3.LUT R2, R20, 0xff, RZ, 0xc0, !PT ;  /* 0x000000ff14027812 */ /* 0x000fe400078ec0ff */
[----:B------:R-:W-:-:S02]  /*0960*/  SHF.L.U32 R24, R17, R24, RZ ;  /* 0x0000001811187219 */ /* 0x000fc400000006ff */
        /* <DEDUP_REMOVED lines=18> */
[----:B------:R-:W-:-:S02]  /*0a90*/  SHF.L.U32 R2, R17, R2, RZ ;  /* 0x0000000211027219 */ /* 0x000fc400000006ff */
[----:B0-----:R-:W-:Y:S02]  /*0aa0*/  SEL R5, R18, RZ, !P1 ;  /* 0x000000ff12057207 */ /* 0x001fe40004800000 */
[C---:B------:R-:W-:Y:S02]  /*0ab0*/  SHF.L.U32 R20, R17.reuse, R20, RZ ;  /* 0x0000001411147219 */ /* 0x040fe400000006ff */
[C---:B------:R-:W-:Y:S02]  /*0ac0*/  SHF.L.U32 R22, R17.reuse, R22, RZ ;  /* 0x0000001611167219 */ /* 0x040fe400000006ff */
[C---:B------:R-:W-:Y:S02]  /*0ad0*/  SHF.L.U32 R12, R17.reuse, R12, RZ ;  /* 0x0000000c110c7219 */ /* 0x040fe400000006ff */
[C---:B------:R-:W-:Y:S02]  /*0ae0*/  SHF.L.U32 R4, R17.reuse, R4, RZ ;  /* 0x0000000411047219 */ /* 0x040fe400000006ff */
[----:B------:R-:W-:-:S02]  /*0af0*/  SHF.L.U32 R6, R17, R6, RZ ;  /* 0x0000000611067219 */ /* 0x000fc400000006ff */
        /* <DEDUP_REMOVED lines=22> */
.L_x_20467:
        /* <DEDUP_REMOVED lines=8> */
.L_x_20468:
        /* <DEDUP_REMOVED lines=8> */
.L_x_20469:
        /* <DEDUP_REMOVED lines=9> */
.L_x_20470:
[----:B------:R-:W-:Y:S05]  /*0df0*/  BSYNC B1 ;  /* 0x0000000000017941 */ /* 0x000fea0003800000 */
.L_x_20466:
[----:B------:R-:W-:-:S13]  /*0e00*/  ISETP.GE.AND P0, PT, R3, R0, PT ;  /* 0x000000000300720c */ /* 0x000fda0003f06270 */
[----:B------:R-:W3:Y:S01]  /*0e10*/  @!P0 LDC.64 R8, c[0x0][0x218] ;  /* 0x00008600ff088b82 */ /* 0x000ee20000000a00 */
[C---:B012---:R-:W-:Y:S02]  /*0e20*/  @!P0 VIADD R7, R3.reuse, UR4 ;  /* 0x0000000403078c36 */ /* 0x047fe40008000000 */
[----:B------:R-:W-:-:S03]  /*0e30*/  @!P0 VIADD R3, R3, 0x80 ;  /* 0x0000008003038836 */ /* 0x000fc60000000000 */
[----:B---3--:R-:W-:-:S05]  /*0e40*/  @!P0 IADD3 R6, P1, R7, R8, RZ ;  /* 0x0000000807068210 */ /* 0x008fca0007f3e0ff */
[----:B------:R-:W-:-:S05]  /*0e50*/  @!P0 IMAD.X R7, RZ, RZ, R9, P1 ;  /* 0x000000ffff078224 */ /* 0x000fca00008e0609 */
[----:B------:R2:W-:Y:S03]  /*0e60*/  @!P0 STG.E.U8 desc[UR8][R6.64], R4 ;  /* 0x0000000406008986 */ /* 0x0005e6000c101108 */
.L_x_20471:
[----:B------:R-:W-:Y:S05]  /*0e70*/  BSYNC B0 ;  /* 0x0000000000007941 */ /* 0x000fea0003800000 */
.L_x_20465:
        /* <DEDUP_REMOVED lines=9> */
.L_x_20472:
        /* <DEDUP_REMOVED lines=15> */
.L_x_20698:


//--------------------- .text._ZN2at6native29vectorized_elementwise_kernelILi4ENS0_13AUnaryFunctorIhhhZZZNS0_18lshift_kernel_cudaERNS_18TensorIteratorBaseEENKUlvE_clEvENKUlvE_clEvEUlhhE_EESt5arrayIPcLm2EEEEviT0_T1_ --------------------------
	.section	.text._ZN2at6native29vectorized_elementwise_kernelILi4ENS0_13AUnaryFunctorIhhhZZZNS0_18lshift_kernel_cudaERNS_18TensorIteratorBaseEENKUlvE_clEvENKUlvE_clEvEUlhhE_EESt5arrayIPcLm2EEEEviT0_T1_,"ax",@progbits
	.align	128
        .global         _ZN2at6native29vectorized_elementwise_kernelILi4ENS0_13AUnaryFunctorIhhhZZZNS0_18lshift_kernel_cudaERNS_18TensorIteratorBaseEENKUlvE_clEvENKUlvE_clEvEUlhhE_EESt5arrayIPcLm2EEEEviT0_T1_
        .type           _ZN2at6native29vectorized_elementwise_kernelILi4ENS0_13AUnaryFunctorIhhhZZZNS0_18lshift_kernel_cudaERNS_18TensorIteratorBaseEENKUlvE_clEvENKUlvE_clEvEUlhhE_EESt5arrayIPcLm2EEEEviT0_T1_,@function
        .size           _ZN2at6native29vectorized_elementwise_kernelILi4ENS0_13AUnaryFunctorIhhhZZZNS0_18lshift_kernel_cudaERNS_18TensorIteratorBaseEENKUlvE_clEvENKUlvE_clEvEUlhhE_EESt5arrayIPcLm2EEEEviT0_T1_,(.L_x_20699 - _ZN2at6native29vectorized_elementwise_kernelILi4ENS0_13AUnaryFunctorIhhhZZZNS0_18lshift_kernel_cudaERNS_18TensorIteratorBaseEENKUlvE_clEvENKUlvE_clEvEUlhhE_EESt5arrayIPcLm2EEEEviT0_T1_)
        .other          _ZN2at6native29vectorized_elementwise_kernelILi4ENS0_13AUnaryFunctorIhhhZZZNS0_18lshift_kernel_cudaERNS_18TensorIteratorBaseEENKUlvE_clEvENKUlvE_clEvEUlhhE_EESt5arrayIPcLm2EEEEviT0_T1_,@"STO_CUDA_ENTRY STV_DEFAULT"
_ZN2at6native29vectorized_elementwise_kernelILi4ENS0_13AUnaryFunctorIhhhZZZNS0_18lshift_kernel_cudaERNS_18TensorIteratorBaseEENKUlvE_clEvENKUlvE_clEvEUlhhE_EESt5arrayIPcLm2EEEEviT0_T1_:
.text._ZN2at6native29vectorized_elementwise_kernelILi4ENS0_13AUnaryFunctorIhhhZZZNS0_18lshift_kernel_cudaERNS_18TensorIteratorBaseEENKUlvE_clEvENKUlvE_clEvEUlhhE_EESt5arrayIPcLm2EEEEviT0_T1_:
        /* <DEDUP_REMOVED lines=25> */
[C---:B------:R-:W-:Y:S02]  /*0190*/  SHF.L.U32 R4, R17.reuse, R4, RZ ;  /* 0x0000000411047219 */ /* 0x040fe400000006ff */
[----:B------:R-:W-:-:S02]  /*01a0*/  SHF.L.U32 R6, R17, R6, RZ ;  /* 0x0000000611067219 */ /* 0x000fc400000006ff */
        /* <DEDUP_REMOVED lines=9> */
[C---:B------:R-:W-:Y:S02]  /*0240*/  SHF.L.U32 R6, R17.reuse, R6, RZ ;  /* 0x0000000611067219 */ /* 0x040fe400000006ff */
[----:B------:R-:W-:Y:S02]  /*0250*/  SHF.L.U32 R8, R17, R8, RZ ;  /* 0x0000000811087219 */ /* 0x000fe400000006ff */
[----:B------:R-:W-:-:S02]  /*0260*/  PRMT R4, R7, 0x7773, RZ ;  /* 0x0000777307047816 */ /* 0x000fc400000000ff */
[----:B------:R-:W-:Y:S02]  /*0270*/  PRMT R12, R12, 0x7773, RZ ;  /* 0x000077730c0c7816 */ /* 0x000fe400000000ff */
[----:B------:R-:W-:Y:S02]  /*0280*/  ISETP.GT.U32.AND P0, PT, R2, 0x7, PT ;  /* 0x000000070200780c */ /* 0x000fe40003f04070 */
[----:B------:R-:W-:Y:S02]  /*0290*/  ISETP.GT.U32.AND P4, PT, R10, 0x7, PT ;  /* 0x000000070a00780c */ /* 0x000fe40003f84070 */
[----:B------:R-:W-:Y:S02]  /*02a0*/  SHF.L.U32 R2, R17, R2, RZ ;  /* 0x0000000211027219 */ /* 0x000fe400000006ff */
[----:B------:R-:W-:Y:S02]  /*02b0*/  SEL R3, R6, RZ, !P2 ;  /* 0x000000ff06037207 */ /* 0x000fe40005000000 */
[----:B------:R-:W-:-:S02]  /*02c0*/  SEL R8, R8, RZ, !P3 ;  /* 0x000000ff08087207 */ /* 0x000fc40005800000 */
[C---:B------:R-:W-:Y:S02]  /*02d0*/  SHF.L.U32 R10, R17.reuse, R10, RZ ;  /* 0x0000000a110a7219 */ /* 0x040fe400000006ff */
[----:B------:R-:W-:Y:S02]  /*02e0*/  ISETP.GT.U32.AND P1, PT, R4, 0x7, PT ;  /* 0x000000070400780c */ /* 0x000fe40003f24070 */
[----:B------:R-:W-:Y:S02]  /*02f0*/  ISETP.GT.U32.AND P2, PT, R12, 0x7, PT ;  /* 0x000000070c00780c */ /* 0x000fe40003f44070 */
[C---:B------:R-:W-:Y:S02]  /*0300*/  SHF.L.U32 R4, R17.reuse, R4, RZ ;  /* 0x0000000411047219 */ /* 0x040fe400000006ff */
[----:B------:R-:W-:Y:S02]  /*0310*/  SHF.L.U32 R12, R17, R12, RZ ;  /* 0x0000000c110c7219 */ /* 0x000fe400000006ff */
        /* <DEDUP_REMOVED lines=15> */
.L_x_20473:
        /* <DEDUP_REMOVED lines=131> */
.L_x_20476:
        /* <DEDUP_REMOVED lines=8> */
.L_x_20477:
        /* <DEDUP_REMOVED lines=8> */
.L_x_20478:
        /* <DEDUP_REMOVED lines=9> */
.L_x_20479:
[----:B------:R-:W-:Y:S05]  /*0dd0*/  BSYNC B1 ;  /* 0x0000000000017941 */ /* 0x000fea0003800000 */
.L_x_20475:
[----:B------:R-:W-:-:S13]  /*0de0*/  ISETP.GE.AND P0, PT, R3, R0, PT ;  /* 0x000000000300720c */ /* 0x000fda0003f06270 */
[----:B------:R-:W3:Y:S01]  /*0df0*/  @!P0 LDC.64 R8, c[0x0][0x218] ;  /* 0x00008600ff088b82 */ /* 0x000ee20000000a00 */
[C---:B012---:R-:W-:Y:S02]  /*0e00*/  @!P0 VIADD R7, R3.reuse, UR4 ;  /* 0x0000000403078c36 */ /* 0x047fe40008000000 */
[----:B------:R-:W-:-:S03]  /*0e10*/  @!P0 VIADD R3, R3, 0x80 ;  /* 0x0000008003038836 */ /* 0x000fc60000000000 */
[----:B---3--:R-:W-:-:S05]  /*0e20*/  @!P0 IADD3 R6, P1, R7, R8, RZ ;  /* 0x0000000807068210 */ /* 0x008fca0007f3e0ff */
[----:B------:R-:W-:-:S05]  /*0e30*/  @!P0 IMAD.X R7, RZ, RZ, R9, P1 ;  /* 0x000000ffff078224 */ /* 0x000fca00008e0609 */
[----:B------:R2:W-:Y:S03]  /*0e40*/  @!P0 STG.E.U8 desc[UR8][R6.64], R4 ;  /* 0x0000000406008986 */ /* 0x0005e6000c101108 */
.L_x_20480:
[----:B------:R-:W-:Y:S05]  /*0e50*/  BSYNC B0 ;  /* 0x0000000000007941 */ /* 0x000fea0003800000 */
.L_x_20474:
        /* <DEDUP_REMOVED lines=9> */
.L_x_20481:
        /* <DEDUP_REMOVED lines=9> */
.L_x_20699:


//--------------------- .text._ZN2at6native29vectorized_elementwise_kernelILi8ENS0_13AUnaryFunctorIhhhZZZNS0_18lshift_kernel_cudaERNS_18TensorIteratorBaseEENKUlvE_clEvENKUlvE_clEvEUlhhE_EESt5arrayIPcLm2EEEEviT0_T1_ --------------------------
	.section	.text._ZN2at6native29vectorized_elementwise_kernelILi8ENS0_13AUnaryFunctorIhhhZZZNS0_18lshift_kernel_cudaERNS_18TensorIteratorBaseEENKUlvE_clEvENKUlvE_clEvEUlhhE_EESt5arrayIPcLm2EEEEviT0_T1_,"ax",@progbits
	.align	128
        .global         _ZN2at6native29vectorized_elementwise_kernelILi8ENS0_13AUnaryFunctorIhhhZZZNS0_18lshift_kernel_cudaERNS_18TensorIteratorBaseEENKUlvE_clEvENKUlvE_clEvEUlhhE_EESt5arrayIPcLm2EEEEviT0_T1_
        .type           _ZN2at6native29vectorized_elementwise_kernelILi8ENS0_13AUnaryFunctorIhhhZZZNS0_18lshift_kernel_cudaERNS_18TensorIteratorBaseEENKUlvE_clEvENKUlvE_clEvEUlhhE_EESt5arrayIPcLm2EEEEviT0_T1_,@function
        .size           _ZN2at6native29vectorized_elementwise_kernelILi8ENS0_13AUnaryFunctorIhhhZZZNS0_18lshift_kernel_cudaERNS_18TensorIteratorBaseEENKUlvE_clEvENKUlvE_clEvEUlhhE_EESt5arrayIPcLm2EEEEviT0_T1_,(.L_x_20700 - _ZN2at6native29vectorized_elementwise_kernelILi8ENS0_13AUnaryFunctorIhhhZZZNS0_18lshift_kernel_cudaERNS_18TensorIteratorBaseEENKUlvE_clEvENKUlvE_clEvEUlhhE_EESt5arrayIPcLm2EEEEviT0_T1_)
        .other          _ZN2at6native29vectorized_elementwise_kernelILi8ENS0_13AUnaryFunctorIhhhZZZNS0_18lshift_kernel_cudaERNS_18TensorIteratorBaseEENKUlvE_clEvENKUlvE_clEvEUlhhE_EESt5arrayIPcLm2EEEEviT0_T1_,@"STO_CUDA_ENTRY STV_DEFAULT"
_ZN2at6native29vectorized_elementwise_kernelILi8ENS0_13AUnaryFunctorIhhhZZZNS0_18lshift_kernel_cudaERNS_18TensorIteratorBaseEENKUlvE_clEvENKUlvE_clEvEUlhhE_EESt5arrayIPcLm2EEEEviT0_T1_:
.text._ZN2at6native29vectorized_elementwise_kernelILi8ENS0_13AUnaryFunctorIhhhZZZNS0_18lshift_kernel_cudaERNS_18TensorIteratorBaseEENKUlvE_clEvENKUlvE_clEvEUlhhE_EESt5arrayIPcLm2EEEEviT0_T1_:
        /* <DEDUP_REMOVED lines=35> */
[----:B------:R-:W-:Y:S02]  /*0230*/  SHF.L.U32 R4, R17, R4, RZ ;  /* 0x0000000411047219 */ /* 0x000fe400000006ff */
        /* <DEDUP_REMOVED lines=10> */
[----:B------:R-:W-:Y:S02]  /*02e0*/  SHF.L.U32 R4, R17, R12, RZ ;  /* 0x0000000c11047219 */ /* 0x000fe400000006ff */
[----:B------:R-:W-:Y:S02]  /*02f0*/  LOP3.LUT R2, R2, 0xffff, RZ, 0xc0, !PT ;  /* 0x0000ffff02027812 */ /* 0x000fe400078ec0ff */
[----:B------:R-:W-:Y:S01]  /*0300*/  LOP3.LUT R12, R3, 0xffff, RZ, 0xc0, !PT ;  /* 0x0000ffff030c7812 */ /* 0x000fe200078ec0ff */
[----:B------:R-:W-:Y:S01]  /*0310*/  IMAD.U32 R3, RZ, RZ, UR6 ;  /* 0x00000006ff037e24 */ /* 0x000fe2000f8e00ff */
[----:B------:R-:W-:-:S02]  /*0320*/  ISETP.GT.U32.AND P0, PT, R5, 0x7, PT ;  /* 0x000000070500780c */ /* 0x000fc40003f04070 */
[C---:B------:R-:W-:Y:S02]  /*0330*/  SHF.L.U32 R8, R17.reuse, R8, RZ ;  /* 0x0000000811087219 */ /* 0x040fe400000006ff */
[C---:B------:R-:W-:Y:S02]  /*0340*/  SHF.L.U32 R6, R17.reuse, R6, RZ ;  /* 0x0000000611067219 */ /* 0x040fe400000006ff */
[C---:B------:R-:W-:Y:S02]  /*0350*/  SHF.L.U32 R7, R17.reuse, R14, RZ ;  /* 0x0000000e11077219 */ /* 0x040fe400000006ff */
[C---:B------:R-:W-:Y:S02]  /*0360*/  SHF.L.U32 R10, R17.reuse, R10, RZ ;  /* 0x0000000a110a7219 */ /* 0x040fe400000006ff */
[----:B------:R-:W-:Y:S02]  /*0370*/  ISETP.GT.U32.AND P4, PT, R2, 0x7, PT ;  /* 0x000000070200780c */ /* 0x000fe40003f84070 */
[----:B------:R-:W-:Y:S01]  /*0380*/  SHF.L.U32 R5, R17, R2, RZ ;  /* 0x0000000211057219 */ /* 0x000fe200000006ff */
[----:B------:R-:W-:Y:S01]  /*0390*/  IMAD.U32 R2, RZ, RZ, UR5 ;  /* 0x00000005ff027e24 */ /* 0x000fe2000f8e00ff */
[----:B------:R-:W-:-:S02]  /*03a0*/  ISETP.GT.U32.AND P5, PT, R14, 0x7, PT ;  /* 0x000000070e00780c */ /* 0x000fc40003fa4070 */
[----:B------:R-:W-:Y:S01]  /*03b0*/  ISETP.GT.U32.AND P6, PT, R12, 0x7, PT ;  /* 0x000000070c00780c */ /* 0x000fe20003fc4070 */
        /* <DEDUP_REMOVED lines=25> */
.L_x_20482:
        /* <DEDUP_REMOVED lines=131> */
.L_x_20485:
        /* <DEDUP_REMOVED lines=8> */
.L_x_20486:
        /* <DEDUP_REMOVED lines=8> */
.L_x_20487:
        /* <DEDUP_REMOVED lines=9> */
.L_x_20488:
[----:B------:R-:W-:Y:S05]  /*0f10*/  BSYNC B1 ;  /* 0x0000000000017941 */ /* 0x000fea0003800000 */
.L_x_20484:
[----:B------:R-:W-:-:S13]  /*0f20*/  ISETP.GE.AND P0, PT, R3, R0, PT ;  /* 0x000000000300720c */ /* 0x000fda0003f06270 */
[----:B------:R-:W3:Y:S01]  /*0f30*/  @!P0 LDC.64 R8, c[0x0][0x218] ;  /* 0x00008600ff088b82 */ /* 0x000ee20000000a00 */
[C---:B012---:R-:W-:Y:S02]  /*0f40*/  @!P0 VIADD R7, R3.reuse, UR4 ;  /* 0x0000000403078c36 */ /* 0x047fe40008000000 */
[----:B------:R-:W-:-:S03]  /*0f50*/  @!P0 VIADD R3, R3, 0x80 ;  /* 0x0000008003038836 */ /* 0x000fc60000000000 */
[----:B---3--:R-:W-:-:S05]  /*0f60*/  @!P0 IADD3 R6, P1, R7, R8, RZ ;  /* 0x0000000807068210 */ /* 0x008fca0007f3e0ff */
[----:B------:R-:W-:-:S05]  /*0f70*/  @!P0 IMAD.X R7, RZ, RZ, R9, P1 ;  /* 0x000000ffff078224 */ /* 0x000fca00008e0609 */
[----:B------:R2:W-:Y:S03]  /*0f80*/  @!P0 STG.E.U8 desc[UR8][R6.64], R4 ;  /* 0x0000000406008986 */ /* 0x0005e6000c101108 */
.L_x_20489:
[----:B------:R-:W-:Y:S05]  /*0f90*/  BSYNC B0 ;  /* 0x0000000000007941 */ /* 0x000fea0003800000 */
.L_x_20483:
        /* <DEDUP_REMOVED lines=9> */
.L_x_20490:
        /* <DEDUP_REMOVED lines=13> */
.L_x_20700:


//--------------------- .nv.global.init           --------------------------
	.section	.nv.global.init,"aw",@progbits
.nv.global.init:
	.type		$str$6,@object
	.size		$str$6,(__unnamed_3 - $str$6)
$str$6:
        /*0000*/ 	.byte	0x66, 0x61, 0x6c, 0x73, 0x65, 0x00
	.type		__unnamed_3,@object
	.size		__unnamed_3,(__unnamed_7 - __unnamed_3)
__unnamed_3:
        /*0006*/ 	.byte	0x66, 0x65, 0x74, 0x63, 0x68, 0x5f, 0x61, 0x6e, 0x64, 0x5f, 0x63, 0x61, 0x73, 0x74, 0x00
	.type		__unnamed_7,@object
	.size		__unnamed_7,(__unnamed_9 - __unnamed_7)
__unnamed_7:
        /*0015*/ 	.byte	0x66, 0x65, 0x74, 0x63, 0x68, 0x5f, 0x61, 0x6e, 0x64, 0x5f, 0x63, 0x61, 0x73, 0x74, 0x00
	.type		__unnamed_9,@object
	.size		__unnamed_9,(__unnamed_1 - __unnamed_9)
__unnamed_9:
        /*0024*/ 	.byte	0x66, 0x65, 0x74, 0x63, 0x68, 0x5f, 0x61, 0x6e, 0x64, 0x5f, 0x63, 0x61, 0x73, 0x74, 0x00
	.type		__unnamed_1,@object
	.size		__unnamed_1,(__unnamed_5 - __unnamed_1)
__unnamed_1:
        /*0033*/ 	.byte	0x66, 0x65, 0x74, 0x63, 0x68, 0x5f, 0x61, 0x6e, 0x64, 0x5f, 0x63, 0x61, 0x73, 0x74, 0x00
	.type		__unnamed_5,@object
	.size		__unnamed_5,(__unnamed_4 - __unnamed_5)
__unnamed_5:
        /*0042*/ 	.byte	0x66, 0x65, 0x74, 0x63, 0x68, 0x5f, 0x61, 0x6e, 0x64, 0x5f, 0x63, 0x61, 0x73, 0x74, 0x00
	.type		__unnamed_4,@object
	.size		__unnamed_4,(__unnamed_8 - __unnamed_4)
__unnamed_4:
        /*0051*/ 	.byte	0x63, 0x61, 0x73, 0x74, 0x5f, 0x61, 0x6e, 0x64, 0x5f, 0x73, 0x74, 0x6f, 0x72, 0x65, 0x00
	.type		__unnamed_8,@object
	.size		__unnamed_8,(__unnamed_10 - __unnamed_8)
__unnamed_8:
        /*0060*/ 	.byte	0x63, 0x61, 0x73, 0x74, 0x5f, 0x61, 0x6e, 0x64, 0x5f, 0x73, 0x74, 0x6f, 0x72, 0x65, 0x00
	.type		__unnamed_10,@object
	.size		__unnamed_10,(__unnamed_2 - __unnamed_10)
__unnamed_10:
        /*006f*/ 	.byte	0x63, 0x61, 0x73, 0x74, 0x5f, 0x61, 0x6e, 0x64, 0x5f, 0x73, 0x74, 0x6f, 0x72, 0x65, 0x00
	.type		__unnamed_2,@object
	.size		__unnamed_2,(__unnamed_6 - __unnamed_2)
__unnamed_2:
        /*007e*/ 	.byte	0x63, 0x61, 0x73, 0x74, 0x5f, 0x61, 0x6e, 0x64, 0x5f, 0x73, 0x74, 0x6f, 0x72, 0x65, 0x00
	.type		__unnamed_6,@object
	.size		__unnamed_6,($str$7 - __unnamed_6)
__unnamed_6:
        /*008d*/ 	.byte	0x63, 0x61, 0x73, 0x74, 0x5f, 0x61, 0x6e, 0x64, 0x5f, 0x73, 0x74, 0x6f, 0x72, 0x65, 0x00
	.type		$str$7,@object
	.size		$str$7,(.L_39 - $str$7)
$str$7:
        /*009c*/ 	.byte	0x2f, 0x72, 0x6f, 0x6f, 0x74, 0x2f, 0x2e, 0x70, 0x79, 0x65, 0x6e, 0x76, 0x2f, 0x76, 0x65, 0x72
        /*00ac*/ 	.byte	0x73, 0x69, 0x6f, 0x6e, 0x73, 0x2f, 0x33, 0x2e, 0x31, 0x33, 0x2e, 0x31, 0x32, 0x2f, 0x6c, 0x69
        /*00bc*/ 	.byte	0x62, 0x2f, 0x70, 0x79, 0x74, 0x68, 0x6f, 0x6e, 0x33, 0x2e, 0x31, 0x33, 0x2f, 0x73, 0x69, 0x74
        /*00cc*/ 	.byte	0x65, 0x2d, 0x70, 0x61, 0x63, 0x6b, 0x61, 0x67, 0x65, 0x73, 0x2f, 0x74, 0x6f, 0x72, 0x63, 0x68
        /*00dc*/ 	.byte	0x2f, 0x69, 0x6e, 0x63, 0x6c, 0x75, 0x64, 0x65, 0x2f, 0x63, 0x31, 0x30, 0x2f, 0x63, 0x6f, 0x72
        /*00ec*/ 	.byte	0x65, 0x2f, 0x44, 0x79, 0x6e, 0x61, 0x6d, 0x69, 0x63, 0x43, 0x61, 0x73, 0x74, 0x2e, 0x68, 0x00
.L_39:


//--------------------- .nv.shared.reserved.0     --------------------------
	.section	.nv.shared.reserved.0,"aw",@nobits
	.weak		__nv_reservedSMEM_offset_0_alias
	.size		__nv_reservedSMEM_offset_0_alias, 0, 0
	.other		__nv_reservedSMEM_offset_0_alias,@"STO_CUDA_RESERVED_SHARED STV_DEFAULT"
__nv_reservedSMEM_offset_0_alias:
	.zero		0


//--------------------- .nv.global                --------------------------
	.section	.nv.global,"aw",@nobits
.nv.global:
	.type		_ZN55_INTERNAL_a41f8c43_24_BinaryShiftOpsKernels_cu_56459f8e4cuda3std3__48in_placeE,@object
	.size		_ZN55_INTERNAL_a41f8c43_24_BinaryShiftOpsKernels_cu_56459f8e4cuda3std3__48in_placeE,(_ZN55_INTERNAL_a41f8c43_24_BinaryShiftOpsKernels_cu_56459f8e4cuda3std6ranges3__45__cpo8distanceE - _ZN55_INTERNAL_a41f8c43_24_BinaryShiftOpsKernels_cu_56459f8e4cuda3std3__48in_placeE)
_ZN55_INTERNAL_a41f8c43_24_BinaryShiftOpsKernels_cu_56459f8e4cuda3std3__48in_placeE:
	.zero		1
	.type		_ZN55_INTERNAL_a41f8c43_24_BinaryShiftOpsKernels_cu_56459f8e4cuda3std6ranges3__45__cpo8distanceE,@object
	.size		_ZN55_INTERNAL_a41f8c43_24_BinaryShiftOpsKernels_cu_56459f8e4cuda3std6ranges3__45__cpo8distanceE,(_ZN55_INTERNAL_a41f8c43_24_BinaryShiftOpsKernels_cu_56459f8e4cuda3std3__45__cpo6cbeginE - _ZN55_INTERNAL_a41f8c43_24_BinaryShiftOpsKernels_cu_56459f8e4cuda3std6ranges3__45__cpo8distanceE)
_ZN55_INTERNAL_a41f8c43_24_BinaryShiftOpsKernels_cu_56459f8e4cuda3std6ranges3__45__cpo8distanceE:
	.zero		1
	.type		_ZN55_INTERNAL_a41f8c43_24_BinaryShiftOpsKernels_cu_56459f8e4cuda3std3__45__cpo6cbeginE,@object
	.size		_ZN55_INTERNAL_a41f8c43_24_BinaryShiftOpsKernels_cu_56459f8e4cuda3std3__45__cpo6cbeginE,(_ZN55_INTERNAL_a41f8c43_24_BinaryShiftOpsKernels_cu_56459f8e4cuda3std6ranges3__45__cpo7advanceE - _ZN55_INTERNAL_a41f8c43_24_BinaryShiftOpsKernels_cu_56459f8e4cuda3std3__45__cpo6cbeginE)
_ZN55_INTERNAL_a41f8c43_24_BinaryShiftOpsKernels_cu_56459f8e4cuda3std3__45__cpo6cbeginE:
	.zero		1
	.type		_ZN55_INTERNAL_a41f8c43_24_BinaryShiftOpsKernels_cu_56459f8e4cuda3std6ranges3__45__cpo7advanceE,@object
	.size		_ZN55_INTERNAL_a41f8c43_24_BinaryShiftOpsKernels_cu_56459f8e4cuda3std6ranges3__45__cpo7advanceE,(_ZN55_INTERNAL_a41f8c43_24_BinaryShiftOpsKernels_cu_56459f8e4cuda3std3__45__cpo7crbeginE - _ZN55_INTERNAL_a41f8c43_24_BinaryShiftOpsKernels_cu_56459f8e4cuda3std6ranges3__45__cpo7advanceE)
_ZN55_INTERNAL_a41f8c43_24_BinaryShiftOpsKernels_cu_56459f8e4cuda3std6ranges3__45__cpo7advanceE:
	.zero		1
	.type		_ZN55_INTERNAL_a41f8c43_24_BinaryShiftOpsKernels_cu_56459f8e4cuda3std3__45__cpo7crbeginE,@object
	.size		_ZN55_INTERNAL_a41f8c43_24_BinaryShiftOpsKernels_cu_56459f8e4cuda3std3__45__cpo7crbeginE,(_ZN55_INTERNAL_a41f8c43_24_BinaryShiftOpsKernels_cu_56459f8e4cuda3std6ranges3__45__cpo4dataE - _ZN55_INTERNAL_a41f8c43_24_BinaryShiftOpsKernels_cu_56459f8e4cuda3std3__45__cpo7crbeginE)
_ZN55_INTERNAL_a41f8c43_24_BinaryShiftOpsKernels_cu_56459f8e4cuda3std3__45__cpo7crbeginE:
	.zero		1
	.type		_ZN55_INTERNAL_a41f8c43_24_BinaryShiftOpsKernels_cu_56459f8e4cuda3std6ranges3__45__cpo4dataE,@object
	.size		_ZN55_INTERNAL_a41f8c43_24_BinaryShiftOpsKernels_cu_56459f8e4cuda3std6ranges3__45__cpo4dataE,(_ZN55_INTERNAL_a41f8c43_24_BinaryShiftOpsKernels_cu_56459f8e4cuda3std6ranges3__45__cpo5beginE - _ZN55_INTERNAL_a41f8c43_24_BinaryShiftOpsKernels_cu_56459f8e4cuda3std6ranges3__45__cpo4dataE)
_ZN55_INTERNAL_a41f8c43_24_BinaryShiftOpsKernels_cu_56459f8e4cuda3std6ranges3__45__cpo4dataE:
	.zero		1
	.type		_ZN55_INTERNAL_a41f8c43_24_BinaryShiftOpsKernels_cu_56459f8e4cuda3std6ranges3__45__cpo5beginE,@object
	.size		_ZN55_INTERNAL_a41f8c43_24_BinaryShiftOpsKernels_cu_56459f8e4cuda3std6ranges3__45__cpo5beginE,(_ZN55_INTERNAL_a41f8c43_24_BinaryShiftOpsKernels_cu_56459f8e4cuda3std3__457_GLOBAL__N__a41f8c43_24_BinaryShiftOpsKernels_cu_56459f8e6ignoreE - _ZN55_INTERNAL_a41f8c43_24_BinaryShiftOpsKernels_cu_56459f8e4cuda3std6ranges3__45__cpo5beginE)
_ZN55_INTERNAL_a41f8c43_24_BinaryShiftOpsKernels_cu_56459f8e4cuda3std6ranges3__45__cpo5beginE:
	.zero		1
	.type		_ZN55_INTERNAL_a41f8c43_24_BinaryShiftOpsKernels_cu_56459f8e4cuda3std3__457_GLOBAL__N__a41f8c43_24_BinaryShiftOpsKernels_cu_56459f8e6ignoreE,@object
	.size		_ZN55_INTERNAL_a41f8c43_24_BinaryShiftOpsKernels_cu_56459f8e4cuda3std3__457_GLOBAL__N__a41f8c43_24_BinaryShiftOpsKernels_cu_56459f8e6ignoreE,(_ZN55_INTERNAL_a41f8c43_24_BinaryShiftOpsKernels_cu_56459f8e4cuda3std6ranges3__45__cpo4sizeE - _ZN55_INTERNAL_a41f8c43_24_BinaryShiftOpsKernels_cu_56459f8e4cuda3std3__457_GLOBAL__N__a41f8c43_24_BinaryShiftOpsKernels_cu_56459f8e6ignoreE)
_ZN55_INTERNAL_a41f8c43_24_BinaryShiftOpsKernels_cu_56459f8e4cuda3std3__457_GLOBAL__N__a41f8c43_24_BinaryShiftOpsKernels_cu_56459f8e6ignoreE:
	.zero		1
	.type		_ZN55_INTERNAL_a41f8c43_24_BinaryShiftOpsKernels_cu_56459f8e4cuda3std6ranges3__45__cpo4sizeE,@object
	.size		_ZN55_INTERNAL_a41f8c43_24_BinaryShiftOpsKernels_cu_56459f8e4cuda3std6ranges3__45__cpo4sizeE,(_ZN55_INTERNAL_a41f8c43_24_BinaryShiftOpsKernels_cu_56459f8e4cuda3std3__45__cpo5beginE - _ZN55_INTERNAL_a41f8c43_24_BinaryShiftOpsKernels_cu_56459f8e4cuda3std6ranges3__45__cpo4sizeE)
_ZN55_INTERNAL_a41f8c43_24_BinaryShiftOpsKernels_cu_56459f8e4cuda3std6ranges3__45__cpo4sizeE:
	.zero		1
	.type		_ZN55_INTERNAL_a41f8c43_24_BinaryShiftOpsKernels_cu_56459f8e4cuda3std3__45__cpo5beginE,@object
	.size		_ZN55_INTERNAL_a41f8c43_24_BinaryShiftOpsKernels_cu_56459f8e4cuda3std3__45__cpo5beginE,(_ZN55_INTERNAL_a41f8c43_24_BinaryShiftOpsKernels_cu_56459f8e4cuda3std6ranges3__45__cpo6cbeginE - _ZN55_INTERNAL_a41f8c43_24_BinaryShiftOpsKernels_cu_56459f8e4cuda3std3__45__cpo5beginE)
_ZN55_INTERNAL_a41f8c43_24_BinaryShiftOpsKernels_cu_56459f8e4cuda3std3__45__cpo5beginE:
	.zero		1
	.type		_ZN55_INTERNAL_a41f8c43_24_BinaryShiftOpsKernels_cu_56459f8e4cuda3std6ranges3__45__cpo6cbeginE,@object
	.size		_ZN55_INTERNAL_a41f8c43_24_BinaryShiftOpsKernels_cu_56459f8e4cuda3std6ranges3__45__cpo6cbeginE,(_ZN55_INTERNAL_a41f8c43_24_BinaryShiftOpsKernels_cu_56459f8e4cuda3std3__45__cpo6rbeginE - _ZN55_INTERNAL_a41f8c43_24_BinaryShiftOpsKernels_cu_56459f8e4cuda3std6ranges3__45__cpo6cbeginE)
_ZN55_INTERNAL_a41f8c43_24_BinaryShiftOpsKernels_cu_56459f8e4cuda3std6ranges3__45__cpo6cbeginE:
	.zero		1
	.type		_ZN55_INTERNAL_a41f8c43_24_BinaryShiftOpsKernels_cu_56459f8e4cuda3std3__45__cpo6rbeginE,@object
	.size		_ZN55_INTERNAL_a41f8c43_24_BinaryShiftOpsKernels_cu_56459f8e4cuda3std3__45__cpo6rbeginE,(_ZN55_INTERNAL_a41f8c43_24_BinaryShiftOpsKernels_cu_56459f8e4cuda3std6ranges3__45__cpo4nextE - _ZN55_INTERNAL_a41f8c43_24_BinaryShiftOpsKernels_cu_56459f8e4cuda3std3__45__cpo6rbeginE)
_ZN55_INTERNAL_a41f8c43_24_BinaryShiftOpsKernels_cu_56459f8e4cuda3std3__45__cpo6rbeginE:
	.zero		1
	.type		_ZN55_INTERNAL_a41f8c43_24_BinaryShiftOpsKernels_cu_56459f8e4cuda3std6ranges3__45__cpo4nextE,@object
	.size		_ZN55_INTERNAL_a41f8c43_24_BinaryShiftOpsKernels_cu_56459f8e4cuda3std6ranges3__45__cpo4nextE,(_ZN55_INTERNAL_a41f8c43_24_BinaryShiftOpsKernels_cu_56459f8e4cuda3std6ranges3__45__cpo4swapE - _ZN55_INTERNAL_a41f8c43_24_BinaryShiftOpsKernels_cu_56459f8e4cuda3std6ranges3__45__cpo4nextE)
_ZN55_INTERNAL_a41f8c43_24_BinaryShiftOpsKernels_cu_56459f8e4cuda3std6ranges3__45__cpo4nextE:
	.zero		1
	.type		_ZN55_INTERNAL_a41f8c43_24_BinaryShiftOpsKernels_cu_56459f8e4cuda3std6ranges3__45__cpo4swapE,@object
	.size		_ZN55_INTERNAL_a41f8c43_24_BinaryShiftOpsKernels_cu_56459f8e4cuda3std6ranges3__45__cpo4swapE,(_ZN55_INTERNAL_a41f8c43_24_BinaryShiftOpsKernels_cu_56459f8e4cuda3std3__420unreachable_sentinelE - _ZN55_INTERNAL_a41f8c43_24_BinaryShiftOpsKernels_cu_56459f8e4cuda3std6ranges3__45__cpo4swapE)
_ZN55_INTERNAL_a41f8c43_24_BinaryShiftOpsKernels_cu_56459f8e4cuda3std6ranges3__45__cpo4swapE:
	.zero		1
	.type		_ZN55_INTERNAL_a41f8c43_24_BinaryShiftOpsKernels_cu_56459f8e4cuda3std3__420unreachable_sentinelE,@object
	.size		_ZN55_INTERNAL_a41f8c43_24_BinaryShiftOpsKernels_cu_56459f8e4cuda3std3__420unreachable_sentinelE,(_ZN55_INTERNAL_a41f8c43_24_BinaryShiftOpsKernels_cu_56459f8e6thrust23THRUST_300001_SM_900_NS6system6detail10sequential3seqE - _ZN55_INTERNAL_a41f8c43_24_BinaryShiftOpsKernels_cu_56459f8e4cuda3std3__420unreachable_sentinelE)
_ZN55_INTERNAL_a41f8c43_24_BinaryShiftOpsKernels_cu_56459f8e4cuda3std3__420unreachable_sentinelE:
	.zero		1
	.type		_ZN55_INTERNAL_a41f8c43_24_BinaryShiftOpsKernels_cu_56459f8e6thrust23THRUST_300001_SM_900_NS6system6detail10sequential3seqE,@object
	.size		_ZN55_INTERNAL_a41f8c43_24_BinaryShiftOpsKernels_cu_56459f8e6thrust23THRUST_300001_SM_900_NS6system6detail10sequential3seqE,(_ZN55_INTERNAL_a41f8c43_24_BinaryShiftOpsKernels_cu_56459f8e4cuda3std3__45__cpo4cendE - _ZN55_INTERNAL_a41f8c43_24_BinaryShiftOpsKernels_cu_56459f8e6thrust23THRUST_300001_SM_900_NS6system6detail10sequential3seqE)
_ZN55_INTERNAL_a41f8c43_24_BinaryShiftOpsKernels_cu_56459f8e6thrust23THRUST_300001_SM_900_NS6system6detail10sequential3seqE:
	.zero		1
	.type		_ZN55_INTERNAL_a41f8c43_24_BinaryShiftOpsKernels_cu_56459f8e4cuda3std3__45__cpo4cendE,@object
	.size		_ZN55_INTERNAL_a41f8c43_24_BinaryShiftOpsKernels_cu_56459f8e4cuda3std3__45__cpo4cendE,(_ZN55_INTERNAL_a41f8c43_24_BinaryShiftOpsKernels_cu_56459f8e4cuda3std6ranges3__45__cpo9iter_swapE - _ZN55_INTERNAL_a41f8c43_24_BinaryShiftOpsKernels_cu_56459f8e4cuda3std3__45__cpo4cendE)
_ZN55_INTERNAL_a41f8c43_24_BinaryShiftOpsKernels_cu_56459f8e4cuda3std3__45__cpo4cendE:
	.zero		1
	.type		_ZN55_INTERNAL_a41f8c43_24_BinaryShiftOpsKernels_cu_56459f8e4cuda3std6ranges3__45__cpo9iter_swapE,@object
	.size		_ZN55_INTERNAL_a41f8c43_24_BinaryShiftOpsKernels_cu_56459f8e4cuda3std6ranges3__45__cpo9iter_swapE,(_ZN55_INTERNAL_a41f8c43_24_BinaryShiftOpsKernels_cu_56459f8e4cuda3std3__45__cpo5crendE - _ZN55_INTERNAL_a41f8c43_24_BinaryShiftOpsKernels_cu_56459f8e4cuda3std6ranges3__45__cpo9iter_swapE)
_ZN55_INTERNAL_a41f8c43_24_BinaryShiftOpsKernels_cu_56459f8e4cuda3std6ranges3__45__cpo9iter_swapE:
	.zero		1
	.type		_ZN55_INTERNAL_a41f8c43_24_BinaryShiftOpsKernels_cu_56459f8e4cuda3std3__45__cpo5crendE,@object
	.size		_ZN55_INTERNAL_a41f8c43_24_BinaryShiftOpsKernels_cu_56459f8e4cuda3std3__45__cpo5crendE,(_ZN55_INTERNAL_a41f8c43_24_BinaryShiftOpsKernels_cu_56459f8e4cuda3std6ranges3__45__cpo5cdataE - _ZN55_INTERNAL_a41f8c43_24_BinaryShiftOpsKernels_cu_56459f8e4cuda3std3__45__cpo5crendE)
_ZN55_INTERNAL_a41f8c43_24_BinaryShiftOpsKernels_cu_56459f8e4cuda3std3__45__cpo5crendE:
	.zero		1
	.type		_ZN55_INTERNAL_a41f8c43_24_BinaryShiftOpsKernels_cu_56459f8e4cuda3std6ranges3__45__cpo5cdataE,@object
	.size		_ZN55_INTERNAL_a41f8c43_24_BinaryShiftOpsKernels_cu_56459f8e4cuda3std6ranges3__45__cpo5cdataE,(_ZN55_INTERNAL_a41f8c43_24_BinaryShiftOpsKernels_cu_56459f8e4cuda3std6ranges3__45__cpo3endE - _ZN55_INTERNAL_a41f8c43_24_BinaryShiftOpsKernels_cu_56459f8e4cuda3std6ranges3__45__cpo5cdataE)
_ZN55_INTERNAL_a41f8c43_24_BinaryShiftOpsKernels_cu_56459f8e4cuda3std6ranges3__45__cpo5cdataE:
	.zero		1
	.type		_ZN55_INTERNAL_a41f8c43_24_BinaryShiftOpsKernels_cu_56459f8e4cuda3std6ranges3__45__cpo3endE,@object
	.size		_ZN55_INTERNAL_a41f8c43_24_BinaryShiftOpsKernels_cu_56459f8e4cuda3std6ranges3__45__cpo3endE,(_ZN55_INTERNAL_a41f8c43_24_BinaryShiftOpsKernels_cu_56459f8e4cuda3std3__419piecewise_constructE - _ZN55_INTERNAL_a41f8c43_24_BinaryShiftOpsKernels_cu_56459f8e4cuda3std6ranges3__45__cpo3endE)
_ZN55_INTERNAL_a41f8c43_24_BinaryShiftOpsKernels_cu_56459f8e4cuda3std6ranges3__45__cpo3endE:
	.zero		1
	.type		_ZN55_INTERNAL_a41f8c43_24_BinaryShiftOpsKernels_cu_56459f8e4cuda3std3__419piecewise_constructE,@object
	.size		_ZN55_INTERNAL_a41f8c43_24_BinaryShiftOpsKernels_cu_56459f8e4cuda3std3__419piecewise_constructE,(_ZN55_INTERNAL_a41f8c43_24_BinaryShiftOpsKernels_cu_56459f8e4cuda3std6ranges3__45__cpo5ssizeE - _ZN55_INTERNAL_a41f8c43_24_BinaryShiftOpsKernels_cu_56459f8e4cuda3std3__419piecewise_constructE)
_ZN55_INTERNAL_a41f8c43_24_BinaryShiftOpsKernels_cu_56459f8e4cuda3std3__419piecewise_constructE:
	.zero		1
	.type		_ZN55_INTERNAL_a41f8c43_24_BinaryShiftOpsKernels_cu_56459f8e4cuda3std6ranges3__45__cpo5ssizeE,@object
	.size		_ZN55_INTERNAL_a41f8c43_24_BinaryShiftOpsKernels_cu_56459f8e4cuda3std6ranges3__45__cpo5ssizeE,(_ZN55_INTERNAL_a41f8c43_24_BinaryShiftOpsKernels_cu_56459f8e4cuda3std3__45__cpo3endE - _ZN55_INTERNAL_a41f8c43_24_BinaryShiftOpsKernels_cu_56459f8e4cuda3std6ranges3__45__cpo5ssizeE)
_ZN55_INTERNAL_a41f8c43_24_BinaryShiftOpsKernels_cu_56459f8e4cuda3std6ranges3__45__cpo5ssizeE:
	.zero		1
	.type		_ZN55_INTERNAL_a41f8c43_24_BinaryShiftOpsKernels_cu_56459f8e4cuda3std3__45__cpo3endE,@object
	.size		_ZN55_INTERNAL_a41f8c43_24_BinaryShiftOpsKernels_cu_56459f8e4cuda3std3__45__cpo3endE,(_ZN55_INTERNAL_a41f8c43_24_BinaryShiftOpsKernels_cu_56459f8e4cuda3std6ranges3__45__cpo4cendE - _ZN55_INTERNAL_a41f8c43_24_BinaryShiftOpsKernels_cu_56459f8e4cuda3std3__45__cpo3endE)
_ZN55_INTERNAL_a41f8c43_24_BinaryShiftOpsKernels_cu_56459f8e4cuda3std3__45__cpo3endE:
	.zero		1
	.type		_ZN55_INTERNAL_a41f8c43_24_BinaryShiftOpsKernels_cu_56459f8e4cuda3std6ranges3__45__cpo4cendE,@object
	.size		_ZN55_INTERNAL_a41f8c43_24_BinaryShiftOpsKernels_cu_56459f8e4cuda3std6ranges3__45__cpo4cendE,(_ZN55_INTERNAL_a41f8c43_24_BinaryShiftOpsKernels_cu_56459f8e4cuda3std3__45__cpo4rendE - _ZN55_INTERNAL_a41f8c43_24_BinaryShiftOpsKernels_cu_56459f8e4cuda3std6ranges3__45__cpo4cendE)
_ZN55_INTERNAL_a41f8c43_24_BinaryShiftOpsKernels_cu_56459f8e4cuda3std6ranges3__45__cpo4cendE:
	.zero		1
	.type		_ZN55_INTERNAL_a41f8c43_24_BinaryShiftOpsKernels_cu_56459f8e4cuda3std3__45__cpo4rendE,@object
	.size		_ZN55_INTERNAL_a41f8c43_24_BinaryShiftOpsKernels_cu_56459f8e4cuda3std3__45__cpo4rendE,(_ZN55_INTERNAL_a41f8c43_24_BinaryShiftOpsKernels_cu_56459f8e4cuda3std6ranges3__45__cpo4prevE - _ZN55_INTERNAL_a41f8c43_24_BinaryShiftOpsKernels_cu_56459f8e4cuda3std3__45__cpo4rendE)
_ZN55_INTERNAL_a41f8c43_24_BinaryShiftOpsKernels_cu_56459f8e4cuda3std3__45__cpo4rendE:
	.zero		1
	.type		_ZN55_INTERNAL_a41f8c43_24_BinaryShiftOpsKernels_cu_56459f8e4cuda3std6ranges3__45__cpo4prevE,@object
	.size		_ZN55_INTERNAL_a41f8c43_24_BinaryShiftOpsKernels_cu_56459f8e4cuda3std6ranges3__45__cpo4prevE,(_ZN55_INTERNAL_a41f8c43_24_BinaryShiftOpsKernels_cu_56459f8e4cuda3std6ranges3__45__cpo9iter_moveE - _ZN55_INTERNAL_a41f8c43_24_BinaryShiftOpsKernels_cu_56459f8e4cuda3std6ranges3__45__cpo4prevE)
_ZN55_INTERNAL_a41f8c43_24_BinaryShiftOpsKernels_cu_56459f8e4cuda3std6ranges3__45__cpo4prevE:
	.zero		1
	.type		_ZN55_INTERNAL_a41f8c43_24_BinaryShiftOpsKernels_cu_56459f8e4cuda3std6ranges3__45__cpo9iter_moveE,@object
	.size		_ZN55_INTERNAL_a41f8c43_24_BinaryShiftOpsKernels_cu_56459f8e4cuda3std6ranges3__45__cpo9iter_moveE,(.L_23 - _ZN55_INTERNAL_a41f8c43_24_BinaryShiftOpsKernels_cu_56459f8e4cuda3std6ranges3__45__cpo9iter_moveE)
_ZN55_INTERNAL_a41f8c43_24_BinaryShiftOpsKernels_cu_56459f8e4cuda3std6ranges3__45__cpo9iter_moveE:
	.zero		1
.L_23:


//--------------------- .nv.constant0._ZN2at6native18elementwise_kernelILi128ELi4EZNS0_15gpu_kernel_implINS0_13BinaryFunctorIsssZZZNS0_18rshift_kernel_cudaERNS_18TensorIteratorBaseEENKUlvE_clEvENKUlvE3_clEvEUlssE_EEEEvS5_RKT_EUliE_EEviT1_ --------------------------
	.section	.nv.constant0._ZN2at6native18elementwise_kernelILi128ELi4EZNS0_15gpu_kernel_implINS0_13BinaryFunctorIsssZZZNS0_18rshift_kernel_cudaERNS_18TensorIteratorBaseEENKUlvE_clEvENKUlvE3_clEvEUlssE_EEEEvS5_RKT_EUliE_EEviT1_,"a",@progbits
	.sectionflags	@""
	.align	4
.nv.constant0._ZN2at6native18elementwise_kernelILi128ELi4EZNS0_15gpu_kernel_implINS0_13BinaryFunctorIsssZZZNS0_18rshift_kernel_cudaERNS_18TensorIteratorBaseEENKUlvE_clEvENKUlvE3_clEvEUlssE_EEEEvS5_RKT_EUliE_EEviT1_:
	.zero		1184


//--------------------- .nv.constant0._ZN2at6native27unrolled_elementwise_kernelINS0_13BinaryFunctorIsssZZZNS0_18rshift_kernel_cudaERNS_18TensorIteratorBaseEENKUlvE_clEvENKUlvE3_clEvEUlssE_EESt5arrayIPcLm3EELi4E23TrivialOffsetCalculatorILi2EjESC_ILi1EjENS0_6memory12LoadWithCastILi2EEENSF_13StoreWithCastILi1EEEEEviT_T0_T2_T3_T4_T5_ --------------------------
	.section	.nv.constant0._ZN2at6native27unrolled_elementwise_kernelINS0_13BinaryFunctorIsssZZZNS0_18rshift_kernel_cudaERNS_18TensorIteratorBaseEENKUlvE_clEvENKUlvE3_clEvEUlssE_EESt5arrayIPcLm3EELi4E23TrivialOffsetCalculatorILi2EjESC_ILi1EjENS0_6memory12LoadWithCastILi2EEENSF_13StoreWithCastILi1EEEEEviT_T0_T2_T3_T4_T5_,"a",@progbits
	.sectionflags	@""
	.align	4
.nv.constant0._ZN2at6native27unrolled_elementwise_kernelINS0_13BinaryFunctorIsssZZZNS0_18rshift_kernel_cudaERNS_18TensorIteratorBaseEENKUlvE_clEvENKUlvE3_clEvEUlssE_EESt5arrayIPcLm3EELi4E23TrivialOffsetCalculatorILi2EjESC_ILi1EjENS0_6memory12LoadWithCastILi2EEENSF_13StoreWithCastILi1EEEEEviT_T0_T2_T3_T4_T5_:
	.zero		584


//--------------------- .nv.constant0._ZN2at6native18elementwise_kernelILi128ELi4EZNS0_22gpu_kernel_impl_nocastINS0_13BinaryFunctorIsssZZZNS0_18rshift_kernel_cudaERNS_18TensorIteratorBaseEENKUlvE_clEvENKUlvE3_clEvEUlssE_EEEEvS5_RKT_EUliE_EEviT1_ --------------------------
	.section	.nv.constant0._ZN2at6native18elementwise_kernelILi128ELi4EZNS0_22gpu_kernel_impl_nocastINS0_13BinaryFunctorIsssZZZNS0_18rshift_kernel_cudaERNS_18TensorIteratorBaseEENKUlvE_clEvENKUlvE3_clEvEUlssE_EEEEvS5_RKT_EUliE_EEviT1_,"a",@progbits
	.sectionflags	@""
	.align	4
.nv.constant0._ZN2at6native18elementwise_kernelILi128ELi4EZNS0_22gpu_kernel_impl_nocastINS0_13BinaryFunctorIsssZZZNS0_18rshift_kernel_cudaERNS_18TensorIteratorBaseEENKUlvE_clEvENKUlvE3_clEvEUlssE_EEEEvS5_RKT_EUliE_EEviT1_:
	.zero		1184


//--------------------- .nv.constant0._ZN2at6native27unrolled_elementwise_kernelINS0_13BinaryFunctorIsssZZZNS0_18rshift_kernel_cudaERNS_18TensorIteratorBaseEENKUlvE_clEvENKUlvE3_clEvEUlssE_EESt5arrayIPcLm3EELi4E23TrivialOffsetCalculatorILi2EjESC_ILi1EjENS0_6memory15LoadWithoutCastENSF_16StoreWithoutCastEEEviT_T0_T2_T3_T4_T5_ --------------------------
	.section	.nv.constant0._ZN2at6native27unrolled_elementwise_kernelINS0_13BinaryFunctorIsssZZZNS0_18rshift_kernel_cudaERNS_18TensorIteratorBaseEENKUlvE_clEvENKUlvE3_clEvEUlssE_EESt5arrayIPcLm3EELi4E23TrivialOffsetCalculatorILi2EjESC_ILi1EjENS0_6memory15LoadWithoutCastENSF_16StoreWithoutCastEEEviT_T0_T2_T3_T4_T5_,"a",@progbits
	.sectionflags	@""
	.align	4
.nv.constant0._ZN2at6native27unrolled_elementwise_kernelINS0_13BinaryFunctorIsssZZZNS0_18rshift_kernel_cudaERNS_18TensorIteratorBaseEENKUlvE_clEvENKUlvE3_clEvEUlssE_EESt5arrayIPcLm3EELi4E23TrivialOffsetCalculatorILi2EjESC_ILi1EjENS0_6memory15LoadWithoutCastENSF_16StoreWithoutCastEEEviT_T0_T2_T3_T4_T5_:
	.zero		564


//--------------------- .nv.constant0._ZN2at6native29vectorized_elementwise_kernelILi2ENS0_13BinaryFunctorIsssZZZNS0_18rshift_kernel_cudaERNS_18TensorIteratorBaseEENKUlvE_clEvENKUlvE3_clEvEUlssE_EESt5arrayIPcLm3EEEEviT0_T1_ --------------------------
	.section	.nv.constant0._ZN2at6native29vectorized_elementwise_kernelILi2ENS0_13BinaryFunctorIsssZZZNS0_18rshift_kernel_cudaERNS_18TensorIteratorBaseEENKUlvE_clEvENKUlvE3_clEvEUlssE_EESt5arrayIPcLm3EEEEviT0_T1_,"a",@progbits
	.sectionflags	@""
	.align	4
.nv.constant0._ZN2at6native29vectorized_elementwise_kernelILi2ENS0_13BinaryFunctorIsssZZZNS0_18rshift_kernel_cudaERNS_18TensorIteratorBaseEENKUlvE_clEvENKUlvE3_clEvEUlssE_EESt5arrayIPcLm3EEEEviT0_T1_:
	.zero		560


//--------------------- .nv.constant0._ZN2at6native29vectorized_elementwise_kernelILi4ENS0_13BinaryFunctorIsssZZZNS0_18rshift_kernel_cudaERNS_18TensorIteratorBaseEENKUlvE_clEvENKUlvE3_clEvEUlssE_EESt5arrayIPcLm3EEEEviT0_T1_ --------------------------
	.section	.nv.constant0._ZN2at6native29vectorized_elementwise_kernelILi4ENS0_13BinaryFunctorIsssZZZNS0_18rshift_kernel_cudaERNS_18TensorIteratorBaseEENKUlvE_clEvENKUlvE3_clEvEUlssE_EESt5arrayIPcLm3EEEEviT0_T1_,"a",@progbits
	.sectionflags	@""
	.align	4
.nv.constant0._ZN2at6native29vectorized_elementwise_kernelILi4ENS0_13BinaryFunctorIsssZZZNS0_18rshift_kernel_cudaERNS_18TensorIteratorBaseEENKUlvE_clEvENKUlvE3_clEvEUlssE_EESt5arrayIPcLm3EEEEviT0_T1_:
	.zero		560


//--------------------- .nv.constant0._ZN2at6native29vectorized_elementwise_kernelILi8ENS0_13BinaryFunctorIsssZZZNS0_18rshift_kernel_cudaERNS_18TensorIteratorBaseEENKUlvE_clEvENKUlvE3_clEvEUlssE_EESt5arrayIPcLm3EEEEviT0_T1_ --------------------------
	.section	.nv.constant0._ZN2at6native29vectorized_elementwise_kernelILi8ENS0_13BinaryFunctorIsssZZZNS0_18rshift_kernel_cudaERNS_18TensorIteratorBaseEENKUlvE_clEvENKUlvE3_clEvEUlssE_EESt5arrayIPcLm3EEEEviT0_T1_,"a",@progbits
	.sectionflags	@""
	.align	4
.nv.constant0._ZN2at6native29vectorized_elementwise_kernelILi8ENS0_13BinaryFunctorIsssZZZNS0_18rshift_kernel_cudaERNS_18TensorIteratorBaseEENKUlvE_clEvENKUlvE3_clEvEUlssE_EESt5arrayIPcLm3EEEEviT0_T1_:
	.zero		560


//--------------------- .nv.constant0._ZN2at6native18elementwise_kernelILi128ELi4EZNS0_15gpu_kernel_implINS0_13BUnaryFunctorIsssZZZNS0_18rshift_kernel_cudaERNS_18TensorIteratorBaseEENKUlvE_clEvENKUlvE3_clEvEUlssE_EEEEvS5_RKT_EUliE_EEviT1_ --------------------------
	.section	.nv.constant0._ZN2at6native18elementwise_kernelILi128ELi4EZNS0_15gpu_kernel_implINS0_13BUnaryFunctorIsssZZZNS0_18rshift_kernel_cudaERNS_18TensorIteratorBaseEENKUlvE_clEvENKUlvE3_clEvEUlssE_EEEEvS5_RKT_EUliE_EEviT1_,"a",@progbits
	.sectionflags	@""
	.align	4
.nv.constant0._ZN2at6native18elementwise_kernelILi128ELi4EZNS0_15gpu_kernel_implINS0_13BUnaryFunctorIsssZZZNS0_18rshift_kernel_cudaERNS_18TensorIteratorBaseEENKUlvE_clEvENKUlvE3_clEvEUlssE_EEEEvS5_RKT_EUliE_EEviT1_:
	.zero		1072


//--------------------- .nv.constant0._ZN2at6native27unrolled_elementwise_kernelINS0_13BUnaryFunctorIsssZZZNS0_18rshift_kernel_cudaERNS_18TensorIteratorBaseEENKUlvE_clEvENKUlvE3_clEvEUlssE_EESt5arrayIPcLm2EELi4E23TrivialOffsetCalculatorILi1EjESD_NS0_6memory12LoadWithCastILi1EEENSE_13StoreWithCastILi1EEEEEviT_T0_T2_T3_T4_T5_ --------------------------
	.section	.nv.constant0._ZN2at6native27unrolled_elementwise_kernelINS0_13BUnaryFunctorIsssZZZNS0_18rshift_kernel_cudaERNS_18TensorIteratorBaseEENKUlvE_clEvENKUlvE3_clEvEUlssE_EESt5arrayIPcLm2EELi4E23TrivialOffsetCalculatorILi1EjESD_NS0_6memory12LoadWithCastILi1EEENSE_13StoreWithCastILi1EEEEEviT_T0_T2_T3_T4_T5_,"a",@progbits
	.sectionflags	@""
	.align	4
.nv.constant0._ZN2at6native27unrolled_elementwise_kernelINS0_13BUnaryFunctorIsssZZZNS0_18rshift_kernel_cudaERNS_18TensorIteratorBaseEENKUlvE_clEvENKUlvE3_clEvEUlssE_EESt5arrayIPcLm2EELi4E23TrivialOffsetCalculatorILi1EjESD_NS0_6memory12LoadWithCastILi1EEENSE_13StoreWithCastILi1EEEEEviT_T0_T2_T3_T4_T5_:
	.zero		572


//--------------------- .nv.constant0._ZN2at6native18elementwise_kernelILi128ELi4EZNS0_22gpu_kernel_impl_nocastINS0_13BUnaryFunctorIsssZZZNS0_18rshift_kernel_cudaERNS_18TensorIteratorBaseEENKUlvE_clEvENKUlvE3_clEvEUlssE_EEEEvS5_RKT_EUliE_EEviT1_ --------------------------
	.section	.nv.constant0._ZN2at6native18elementwise_kernelILi128ELi4EZNS0_22gpu_kernel_impl_nocastINS0_13BUnaryFunctorIsssZZZNS0_18rshift_kernel_cudaERNS_18TensorIteratorBaseEENKUlvE_clEvENKUlvE3_clEvEUlssE_EEEEvS5_RKT_EUliE_EEviT1_,"a",@progbits
	.sectionflags	@""
	.align	4
.nv.constant0._ZN2at6native18elementwise_kernelILi128ELi4EZNS0_22gpu_kernel_impl_nocastINS0_13BUnaryFunctorIsssZZZNS0_18rshift_kernel_cudaERNS_18TensorIteratorBaseEENKUlvE_clEvENKUlvE3_clEvEUlssE_EEEEvS5_RKT_EUliE_EEviT1_:
	.zero		1072


//--------------------- .nv.constant0._ZN2at6native27unrolled_elementwise_kernelINS0_13BUnaryFunctorIsssZZZNS0_18rshift_kernel_cudaERNS_18TensorIteratorBaseEENKUlvE_clEvENKUlvE3_clEvEUlssE_EESt5arrayIPcLm2EELi4E23TrivialOffsetCalculatorILi1EjESD_NS0_6memory15LoadWithoutCastENSE_16StoreWithoutCastEEEviT_T0_T2_T3_T4_T5_ --------------------------
	.section	.nv.constant0._ZN2at6native27unrolled_elementwise_kernelINS0_13BUnaryFunctorIsssZZZNS0_18rshift_kernel_cudaERNS_18TensorIteratorBaseEENKUlvE_clEvENKUlvE3_clEvEUlssE_EESt5arrayIPcLm2EELi4E23TrivialOffsetCalculatorILi1EjESD_NS0_6memory15LoadWithoutCastENSE_16StoreWithoutCastEEEviT_T0_T2_T3_T4_T5_,"a",@progbits
	.sectionflags	@""
	.align	4
.nv.constant0._ZN2at6native27unrolled_elementwise_kernelINS0_13BUnaryFunctorIsssZZZNS0_18rshift_kernel_cudaERNS_18TensorIteratorBaseEENKUlvE_clEvENKUlvE3_clEvEUlssE_EESt5arrayIPcLm2EELi4E23TrivialOffsetCalculatorILi1EjESD_NS0_6memory15LoadWithoutCastENSE_16StoreWithoutCastEEEviT_T0_T2_T3_T4_T5_:
	.zero		556


//--------------------- .nv.constant0._ZN2at6native29vectorized_elementwise_kernelILi2ENS0_13BUnaryFunctorIsssZZZNS0_18rshift_kernel_cudaERNS_18TensorIteratorBaseEENKUlvE_clEvENKUlvE3_clEvEUlssE_EESt5arrayIPcLm2EEEEviT0_T1_ --------------------------
	.section	.nv.constant0._ZN2at6native29vectorized_elementwise_kernelILi2ENS0_13BUnaryFunctorIsssZZZNS0_18rshift_kernel_cudaERNS_18TensorIteratorBaseEENKUlvE_clEvENKUlvE3_clEvEUlssE_EESt5arrayIPcLm2EEEEviT0_T1_,"a",@progbits
	.sectionflags	@""
	.align	4
.nv.constant0._ZN2at6native29vectorized_elementwise_kernelILi2ENS0_13BUnaryFunctorIsssZZZNS0_18rshift_kernel_cudaERNS_18TensorIteratorBaseEENKUlvE_clEvENKUlvE3_clEvEUlssE_EESt5arrayIPcLm2EEEEviT0_T1_:
	.zero		552


//--------------------- .nv.constant0._ZN2at6native29vectorized_elementwise_kernelILi4ENS0_13BUnaryFunctorIsssZZZNS0_18rshift_kernel_cudaERNS_18TensorIteratorBaseEENKUlvE_clEvENKUlvE3_clEvEUlssE_EESt5arrayIPcLm2EEEEviT0_T1_ --------------------------
	.section	.nv.constant0._ZN2at6native29vectorized_elementwise_kernelILi4ENS0_13BUnaryFunctorIsssZZZNS0_18rshift_kernel_cudaERNS_18TensorIteratorBaseEENKUlvE_clEvENKUlvE3_clEvEUlssE_EESt5arrayIPcLm2EEEEviT0_T1_,"a",@progbits
	.sectionflags	@""
	.align	4
.nv.constant0._ZN2at6native29vectorized_elementwise_kernelILi4ENS0_13BUnaryFunctorIsssZZZNS0_18rshift_kernel_cudaERNS_18TensorIteratorBaseEENKUlvE_clEvENKUlvE3_clEvEUlssE_EESt5arrayIPcLm2EEEEviT0_T1_:
	.zero		552


//--------------------- .nv.constant0._ZN2at6native29vectorized_elementwise_kernelILi8ENS0_13BUnaryFunctorIsssZZZNS0_18rshift_kernel_cudaERNS_18TensorIteratorBaseEENKUlvE_clEvENKUlvE3_clEvEUlssE_EESt5arrayIPcLm2EEEEviT0_T1_ --------------------------
	.section	.nv.constant0._ZN2at6native29vectorized_elementwise_kernelILi8ENS0_13BUnaryFunctorIsssZZZNS0_18rshift_kernel_cudaERNS_18TensorIteratorBaseEENKUlvE_clEvENKUlvE3_clEvEUlssE_EESt5arrayIPcLm2EEEEviT0_T1_,"a",@progbits
	.sectionflags	@""
	.align	4
.nv.constant0._ZN2at6native29vectorized_elementwise_kernelILi8ENS0_13BUnaryFunctorIsssZZZNS0_18rshift_kernel_cudaERNS_18TensorIteratorBaseEENKUlvE_clEvENKUlvE3_clEvEUlssE_EESt5arrayIPcLm2EEEEviT0_T1_:
	.zero		552


//--------------------- .nv.constant0._ZN2at6native18elementwise_kernelILi128ELi4EZNS0_15gpu_kernel_implINS0_13AUnaryFunctorIsssZZZNS0_18rshift_kernel_cudaERNS_18TensorIteratorBaseEENKUlvE_clEvENKUlvE3_clEvEUlssE_EEEEvS5_RKT_EUliE_EEviT1_ --------------------------
	.section	.nv.constant0._ZN2at6native18elementwise_kernelILi128ELi4EZNS0_15gpu_kernel_implINS0_13AUnaryFunctorIsssZZZNS0_18rshift_kernel_cudaERNS_18TensorIteratorBaseEENKUlvE_clEvENKUlvE3_clEvEUlssE_EEEEvS5_RKT_EUliE_EEviT1_,"a",@progbits
	.sectionflags	@""
	.align	4
.nv.constant0._ZN2at6native18elementwise_kernelILi128ELi4EZNS0_15gpu_kernel_implINS0_13AUnaryFunctorIsssZZZNS0_18rshift_kernel_cudaERNS_18TensorIteratorBaseEENKUlvE_clEvENKUlvE3_clEvEUlssE_EEEEvS5_RKT_EUliE_EEviT1_:
	.zero		1072


//--------------------- .nv.constant0._ZN2at6native27unrolled_elementwise_kernelINS0_13AUnaryFunctorIsssZZZNS0_18rshift_kernel_cudaERNS_18TensorIteratorBaseEENKUlvE_clEvENKUlvE3_clEvEUlssE_EESt5arrayIPcLm2EELi4E23TrivialOffsetCalculatorILi1EjESD_NS0_6memory12LoadWithCastILi1EEENSE_13StoreWithCastILi1EEEEEviT_T0_T2_T3_T4_T5_ --------------------------
	.section	.nv.constant0._ZN2at6native27unrolled_elementwise_kernelINS0_13AUnaryFunctorIsssZZZNS0_18rshift_kernel_cudaERNS_18TensorIteratorBaseEENKUlvE_clEvENKUlvE3_clEvEUlssE_EESt5arrayIPcLm2EELi4E23TrivialOffsetCalculatorILi1EjESD_NS0_6memory12LoadWithCastILi1EEENSE_13StoreWithCastILi1EEEEEviT_T0_T2_T3_T4_T5_,"a",@progbits
	.sectionflags	@""
	.align	4
.nv.constant0._ZN2at6native27unrolled_elementwise_kernelINS0_13AUnaryFunctorIsssZZZNS0_18rshift_kernel_cudaERNS_18TensorIteratorBaseEENKUlvE_clEvENKUlvE3_clEvEUlssE_EESt5arrayIPcLm2EELi4E23TrivialOffsetCalculatorILi1EjESD_NS0_6memory12LoadWithCastILi1EEENSE_13StoreWithCastILi1EEEEEviT_T0_T2_T3_T4_T5_:
	.zero		572


//--------------------- .nv.constant0._ZN2at6native18elementwise_kernelILi128ELi4EZNS0_22gpu_kernel_impl_nocastINS0_13AUnaryFunctorIsssZZZNS0_18rshift_kernel_cudaERNS_18TensorIteratorBaseEENKUlvE_clEvENKUlvE3_clEvEUlssE_EEEEvS5_RKT_EUliE_EEviT1_ --------------------------
	.section	.nv.constant0._ZN2at6native18elementwise_kernelILi128ELi4EZNS0_22gpu_kernel_impl_nocastINS0_13AUnaryFunctorIsssZZZNS0_18rshift_kernel_cudaERNS_18TensorIteratorBaseEENKUlvE_clEvENKUlvE3_clEvEUlssE_EEEEvS5_RKT_EUliE_EEviT1_,"a",@progbits
	.sectionflags	@""
	.align	4
.nv.constant0._ZN2at6native18elementwise_kernelILi128ELi4EZNS0_22gpu_kernel_impl_nocastINS0_13AUnaryFunctorIsssZZZNS0_18rshift_kernel_cudaERNS_18TensorIteratorBaseEENKUlvE_clEvENKUlvE3_clEvEUlssE_EEEEvS5_RKT_EUliE_EEviT1_:
	.zero		1072


//--------------------- .nv.constant0._ZN2at6native27unrolled_elementwise_kernelINS0_13AUnaryFunctorIsssZZZNS0_18rshift_kernel_cudaERNS_18TensorIteratorBaseEENKUlvE_clEvENKUlvE3_clEvEUlssE_EESt5arrayIPcLm2EELi4E23TrivialOffsetCalculatorILi1EjESD_NS0_6memory15LoadWithoutCastENSE_16StoreWithoutCastEEEviT_T0_T2_T3_T4_T5_ --------------------------
	.section	.nv.constant0._ZN2at6native27unrolled_elementwise_kernelINS0_13AUnaryFunctorIsssZZZNS0_18rshift_kernel_cudaERNS_18TensorIteratorBaseEENKUlvE_clEvENKUlvE3_clEvEUlssE_EESt5arrayIPcLm2EELi4E23TrivialOffsetCalculatorILi1EjESD_NS0_6memory15LoadWithoutCastENSE_16StoreWithoutCastEEEviT_T0_T2_T3_T4_T5_,"a",@progbits
	.sectionflags	@""
	.align	4
.nv.constant0._ZN2at6native27unrolled_elementwise_kernelINS0_13AUnaryFunctorIsssZZZNS0_18rshift_kernel_cudaERNS_18TensorIteratorBaseEENKUlvE_clEvENKUlvE3_clEvEUlssE_EESt5arrayIPcLm2EELi4E23TrivialOffsetCalculatorILi1EjESD_NS0_6memory15LoadWithoutCastENSE_16StoreWithoutCastEEEviT_T0_T2_T3_T4_T5_:
	.zero		556


//--------------------- .nv.constant0._ZN2at6native29vectorized_elementwise_kernelILi2ENS0_13AUnaryFunctorIsssZZZNS0_18rshift_kernel_cudaERNS_18TensorIteratorBaseEENKUlvE_clEvENKUlvE3_clEvEUlssE_EESt5arrayIPcLm2EEEEviT0_T1_ --------------------------
	.section	.nv.constant0._ZN2at6native29vectorized_elementwise_kernelILi2ENS0_13AUnaryFunctorIsssZZZNS0_18rshift_kernel_cudaERNS_18TensorIteratorBaseEENKUlvE_clEvENKUlvE3_clEvEUlssE_EESt5arrayIPcLm2EEEEviT0_T1_,"a",@progbits
	.sectionflags	@""
	.align	4
.nv.constant0._ZN2at6native29vectorized_elementwise_kernelILi2ENS0_13AUnaryFunctorIsssZZZNS0_18rshift_kernel_cudaERNS_18TensorIteratorBaseEENKUlvE_clEvENKUlvE3_clEvEUlssE_EESt5arrayIPcLm2EEEEviT0_T1_:
	.zero		552


//--------------------- .nv.constant0._ZN2at6native29vectorized_elementwise_kernelILi4ENS0_13AUnaryFunctorIsssZZZNS0_18rshift_kernel_cudaERNS_18TensorIteratorBaseEENKUlvE_clEvENKUlvE3_clEvEUlssE_EESt5arrayIPcLm2EEEEviT0_T1_ --------------------------
	.section	.nv.constant0._ZN2at6native29vectorized_elementwise_kernelILi4ENS0_13AUnaryFunctorIsssZZZNS0_18rshift_kernel_cudaERNS_18TensorIteratorBaseEENKUlvE_clEvENKUlvE3_clEvEUlssE_EESt5arrayIPcLm2EEEEviT0_T1_,"a",@progbits
	.sectionflags	@""
	.align	4
.nv.constant0._ZN2at6native29vectorized_elementwise_kernelILi4ENS0_13AUnaryFunctorIsssZZZNS0_18rshift_kernel_cudaERNS_18TensorIteratorBaseEENKUlvE_clEvENKUlvE3_clEvEUlssE_EESt5arrayIPcLm2EEEEviT0_T1_:
	.zero		552


//--------------------- .nv.constant0._ZN2at6native29vectorized_elementwise_kernelILi8ENS0_13AUnaryFunctorIsssZZZNS0_18rshift_kernel_cudaERNS_18TensorIteratorBaseEENKUlvE_clEvENKUlvE3_clEvEUlssE_EESt5arrayIPcLm2EEEEviT0_T1_ --------------------------
	.section	.nv.constant0._ZN2at6native29vectorized_elementwise_kernelILi8ENS0_13AUnaryFunctorIsssZZZNS0_18rshift_kernel_cudaERNS_18TensorIteratorBaseEENKUlvE_clEvENKUlvE3_clEvEUlssE_EESt5arrayIPcLm2EEEEviT0_T1_,"a",@progbits
	.sectionflags	@""
	.align	4
.nv.constant0._ZN2at6native29vectorized_elementwise_kernelILi8ENS0_13AUnaryFunctorIsssZZZNS0_18rshift_kernel_cudaERNS_18TensorIteratorBaseEENKUlvE_clEvENKUlvE3_clEvEUlssE_EESt5arrayIPcLm2EEEEviT0_T1_:
	.zero		552


//--------------------- .nv.constant0._ZN2at6native18elementwise_kernelILi128ELi4EZNS0_15gpu_kernel_implINS0_13BinaryFunctorIlllZZZNS0_18rshift_kernel_cudaERNS_18TensorIteratorBaseEENKUlvE_clEvENKUlvE2_clEvEUlllE_EEEEvS5_RKT_EUliE_EEviT1_ --------------------------
	.section	.nv.constant0._ZN2at6native18elementwise_kernelILi128ELi4EZNS0_15gpu_kernel_implINS0_13BinaryFunctorIlllZZZNS0_18rshift_kernel_cudaERNS_18TensorIteratorBaseEENKUlvE_clEvENKUlvE2_clEvEUlllE_EEEEvS5_RKT_EUliE_EEviT1_,"a",@progbits
	.sectionflags	@""
	.align	4
.nv.constant0._ZN2at6native18elementwise_kernelILi128ELi4EZNS0_15gpu_kernel_implINS0_13BinaryFunctorIlllZZZNS0_18rshift_kernel_cudaERNS_18TensorIteratorBaseEENKUlvE_clEvENKUlvE2_clEvEUlllE_EEEEvS5_RKT_EUliE_EEviT1_:
	.zero		1184


//--------------------- .nv.constant0._ZN2at6native27unrolled_elementwise_kernelINS0_13BinaryFunctorIlllZZZNS0_18rshift_kernel_cudaERNS_18TensorIteratorBaseEENKUlvE_clEvENKUlvE2_clEvEUlllE_EESt5arrayIPcLm3EELi4E23TrivialOffsetCalculatorILi2EjESC_ILi1EjENS0_6memory12LoadWithCastILi2EEENSF_13StoreWithCastILi1EEEEEviT_T0_T2_T3_T4_T5_ --------------------------
	.section	.nv.constant0._ZN2at6native27unrolled_elementwise_kernelINS0_13BinaryFunctorIlllZZZNS0_18rshift_kernel_cudaERNS_18TensorIteratorBaseEENKUlvE_clEvENKUlvE2_clEvEUlllE_EESt5arrayIPcLm3EELi4E23TrivialOffsetCalculatorILi2EjESC_ILi1EjENS0_6memory12LoadWithCastILi2EEENSF_13StoreWithCastILi1EEEEEviT_T0_T2_T3_T4_T5_,"a",@progbits
	.sectionflags	@""
	.align	4
.nv.constant0._ZN2at6native27unrolled_elementwise_kernelINS0_13BinaryFunctorIlllZZZNS0_18rshift_kernel_cudaERNS_18TensorIteratorBaseEENKUlvE_clEvENKUlvE2_clEvEUlllE_EESt5arrayIPcLm3EELi4E23TrivialOffsetCalculatorILi2EjESC_ILi1EjENS0_6memory12LoadWithCastILi2EEENSF_13StoreWithCastILi1EEEEEviT_T0_T2_T3_T4_T5_:
	.zero		584


//--------------------- .nv.constant0._ZN2at6native18elementwise_kernelILi128ELi2EZNS0_22gpu_kernel_impl_nocastINS0_13BinaryFunctorIlllZZZNS0_18rshift_kernel_cudaERNS_18TensorIteratorBaseEENKUlvE_clEvENKUlvE2_clEvEUlllE_EEEEvS5_RKT_EUliE_EEviT1_ --------------------------
	.section	.nv.constant0._ZN2at6native18elementwise_kernelILi128ELi2EZNS0_22gpu_kernel_impl_nocastINS0_13BinaryFunctorIlllZZZNS0_18rshift_kernel_cudaERNS_18TensorIteratorBaseEENKUlvE_clEvENKUlvE2_clEvEUlllE_EEEEvS5_RKT_EUliE_EEviT1_,"a",@progbits
	.sectionflags	@""
	.align	4
.nv.constant0._ZN2at6native18elementwise_kernelILi128ELi2EZNS0_22gpu_kernel_impl_nocastINS0_13BinaryFunctorIlllZZZNS0_18rshift_kernel_cudaERNS_18TensorIteratorBaseEENKUlvE_clEvENKUlvE2_clEvEUlllE_EEEEvS5_RKT_EUliE_EEviT1_:
	.zero		1184


//--------------------- .nv.constant0._ZN2at6native27unrolled_elementwise_kernelINS0_13BinaryFunctorIlllZZZNS0_18rshift_kernel_cudaERNS_18TensorIteratorBaseEENKUlvE_clEvENKUlvE2_clEvEUlllE_EESt5arrayIPcLm3EELi4E23TrivialOffsetCalculatorILi2EjESC_ILi1EjENS0_6memory15LoadWithoutCastENSF_16StoreWithoutCastEEEviT_T0_T2_T3_T4_T5_ --------------------------
	.section	.nv.constant0._ZN2at6native27unrolled_elementwise_kernelINS0_13BinaryFunctorIlllZZZNS0_18rshift_kernel_cudaERNS_18TensorIteratorBaseEENKUlvE_clEvENKUlvE2_clEvEUlllE_EESt5arrayIPcLm3EELi4E23TrivialOffsetCalculatorILi2EjESC_ILi1EjENS0_6memory15LoadWithoutCastENSF_16StoreWithoutCastEEEviT_T0_T2_T3_T4_T5_,"a",@progbits
	.sectionflags	@""
	.align	4
.nv.constant0._ZN2at6native27unrolled_elementwise_kernelINS0_13BinaryFunctorIlllZZZNS0_18rshift_kernel_cudaERNS_18TensorIteratorBaseEENKUlvE_clEvENKUlvE2_clEvEUlllE_EESt5arrayIPcLm3EELi4E23TrivialOffsetCalculatorILi2EjESC_ILi1EjENS0_6memory15LoadWithoutCastENSF_16StoreWithoutCastEEEviT_T0_T2_T3_T4_T5_:
	.zero		564


//--------------------- .nv.constant0._ZN2at6native29vectorized_elementwise_kernelILi2ENS0_13BinaryFunctorIlllZZZNS0_18rshift_kernel_cudaERNS_18TensorIteratorBaseEENKUlvE_clEvENKUlvE2_clEvEUlllE_EESt5arrayIPcLm3EEEEviT0_T1_ --------------------------
	.section	.nv.constant0._ZN2at6native29vectorized_elementwise_kernelILi2ENS0_13BinaryFunctorIlllZZZNS0_18rshift_kernel_cudaERNS_18TensorIteratorBaseEENKUlvE_clEvENKUlvE2_clEvEUlllE_EESt5arrayIPcLm3EEEEviT0_T1_,"a",@progbits
	.sectionflags	@""
	.align	4
.nv.constant0._ZN2at6native29vectorized_elementwise_kernelILi2ENS0_13BinaryFunctorIlllZZZNS0_18rshift_kernel_cudaERNS_18TensorIteratorBaseEENKUlvE_clEvENKUlvE2_clEvEUlllE_EESt5arrayIPcLm3EEEEviT0_T1_:
	.zero		560


//--------------------- .nv.constant0._ZN2at6native29vectorized_elementwise_kernelILi4ENS0_13BinaryFunctorIlllZZZNS0_18rshift_kernel_cudaERNS_18TensorIteratorBaseEENKUlvE_clEvENKUlvE2_clEvEUlllE_EESt5arrayIPcLm3EEEEviT0_T1_ --------------------------
	.section	.nv.constant0._ZN2at6native29vectorized_elementwise_kernelILi4ENS0_13BinaryFunctorIlllZZZNS0_18rshift_kernel_cudaERNS_18TensorIteratorBaseEENKUlvE_clEvENKUlvE2_clEvEUlllE_EESt5arrayIPcLm3EEEEviT0_T1_,"a",@progbits
	.sectionflags	@""
	.align	4
.nv.constant0._ZN2at6native29vectorized_elementwise_kernelILi4ENS0_13BinaryFunctorIlllZZZNS0_18rshift_kernel_cudaERNS_18TensorIteratorBaseEENKUlvE_clEvENKUlvE2_clEvEUlllE_EESt5arrayIPcLm3EEEEviT0_T1_:
	.zero		560


//--------------------- .nv.constant0._ZN2at6native29vectorized_elementwise_kernelILi8ENS0_13BinaryFunctorIlllZZZNS0_18rshift_kernel_cudaERNS_18TensorIteratorBaseEENKUlvE_clEvENKUlvE2_clEvEUlllE_EESt5arrayIPcLm3EEEEviT0_T1_ --------------------------
	.section	.nv.constant0._ZN2at6native29vectorized_elementwise_kernelILi8ENS0_13BinaryFunctorIlllZZZNS0_18rshift_kernel_cudaERNS_18TensorIteratorBaseEENKUlvE_clEvENKUlvE2_clEvEUlllE_EESt5arrayIPcLm3EEEEviT0_T1_,"a",@progbits
	.sectionflags	@""
	.align	4
.nv.constant0._ZN2at6native29vectorized_elementwise_kernelILi8ENS0_13BinaryFunctorIlllZZZNS0_18rshift_kernel_cudaERNS_18TensorIteratorBaseEENKUlvE_clEvENKUlvE2_clEvEUlllE_EESt5arrayIPcLm3EEEEviT0_T1_:
	.zero		560


//--------------------- .nv.constant0._ZN2at6native18elementwise_kernelILi128ELi4EZNS0_15gpu_kernel_implINS0_13BUnaryFunctorIlllZZZNS0_18rshift_kernel_cudaERNS_18TensorIteratorBaseEENKUlvE_clEvENKUlvE2_clEvEUlllE_EEEEvS5_RKT_EUliE_EEviT1_ --------------------------
	.section	.nv.constant0._ZN2at6native18elementwise_kernelILi128ELi4EZNS0_15gpu_kernel_implINS0_13BUnaryFunctorIlllZZZNS0_18rshift_kernel_cudaERNS_18TensorIteratorBaseEENKUlvE_clEvENKUlvE2_clEvEUlllE_EEEEvS5_RKT_EUliE_EEviT1_,"a",@progbits
	.sectionflags	@""
	.align	4
.nv.constant0._ZN2at6native18elementwise_kernelILi128ELi4EZNS0_15gpu_kernel_implINS0_13BUnaryFunctorIlllZZZNS0_18rshift_kernel_cudaERNS_18TensorIteratorBaseEENKUlvE_clEvENKUlvE2_clEvEUlllE_EEEEvS5_RKT_EUliE_EEviT1_:
	.zero		1088


//--------------------- .nv.constant0._ZN2at6native27unrolled_elementwise_kernelINS0_13BUnaryFunctorIlllZZZNS0_18rshift_kernel_cudaERNS_18TensorIteratorBaseEENKUlvE_clEvENKUlvE2_clEvEUlllE_EESt5arrayIPcLm2EELi4E23TrivialOffsetCalculatorILi1EjESD_NS0_6memory12LoadWithCastILi1EEENSE_13StoreWithCastILi1EEEEEviT_T0_T2_T3_T4_T5_ --------------------------
	.section	.nv.constant0._ZN2at6native27unrolled_elementwise_kernelINS0_13BUnaryFunctorIlllZZZNS0_18rshift_kernel_cudaERNS_18TensorIteratorBaseEENKUlvE_clEvENKUlvE2_clEvEUlllE_EESt5arrayIPcLm2EELi4E23TrivialOffsetCalculatorILi1EjESD_NS0_6memory12LoadWithCastILi1EEENSE_13StoreWithCastILi1EEEEEviT_T0_T2_T3_T4_T5_,"a",@progbits
	.sectionflags	@""
	.align	4
.nv.constant0._ZN2at6native27unrolled_elementwise_kernelINS0_13BUnaryFunctorIlllZZZNS0_18rshift_kernel_cudaERNS_18TensorIteratorBaseEENKUlvE_clEvENKUlvE2_clEvEUlllE_EESt5arrayIPcLm2EELi4E23TrivialOffsetCalculatorILi1EjESD_NS0_6memory12LoadWithCastILi1EEENSE_13StoreWithCastILi1EEEEEviT_T0_T2_T3_T4_T5_:
	.zero		588


//--------------------- .nv.constant0._ZN2at6native18elementwise_kernelILi128ELi2EZNS0_22gpu_kernel_impl_nocastINS0_13BUnaryFunctorIlllZZZNS0_18rshift_kernel_cudaERNS_18TensorIteratorBaseEENKUlvE_clEvENKUlvE2_clEvEUlllE_EEEEvS5_RKT_EUliE_EEviT1_ --------------------------
	.section	.nv.constant0._ZN2at6native18elementwise_kernelILi128ELi2EZNS0_22gpu_kernel_impl_nocastINS0_13BUnaryFunctorIlllZZZNS0_18rshift_kernel_cudaERNS_18TensorIteratorBaseEENKUlvE_clEvENKUlvE2_clEvEUlllE_EEEEvS5_RKT_EUliE_EEviT1_,"a",@progbits
	.sectionflags	@""
	.align	4
.nv.constant0._ZN2at6native18elementwise_kernelILi128ELi2EZNS0_22gpu_kernel_impl_nocastINS0_13BUnaryFunctorIlllZZZNS0_18rshift_kernel_cudaERNS_18TensorIteratorBaseEENKUlvE_clEvENKUlvE2_clEvEUlllE_EEEEvS5_RKT_EUliE_EEviT1_:
	.zero		1080


//--------------------- .nv.constant0._ZN2at6native27unrolled_elementwise_kernelINS0_13BUnaryFunctorIlllZZZNS0_18rshift_kernel_cudaERNS_18TensorIteratorBaseEENKUlvE_clEvENKUlvE2_clEvEUlllE_EESt5arrayIPcLm2EELi4E23TrivialOffsetCalculatorILi1EjESD_NS0_6memory15LoadWithoutCastENSE_16StoreWithoutCastEEEviT_T0_T2_T3_T4_T5_ --------------------------
	.section	.nv.constant0._ZN2at6native27unrolled_elementwise_kernelINS0_13BUnaryFunctorIlllZZZNS0_18rshift_kernel_cudaERNS_18TensorIteratorBaseEENKUlvE_clEvENKUlvE2_clEvEUlllE_EESt5arrayIPcLm2EELi4E23TrivialOffsetCalculatorILi1EjESD_NS0_6memory15LoadWithoutCastENSE_16StoreWithoutCastEEEviT_T0_T2_T3_T4_T5_,"a",@progbits
	.sectionflags	@""
	.align	4
.nv.constant0._ZN2at6native27unrolled_elementwise_kernelINS0_13BUnaryFunctorIlllZZZNS0_18rshift_kernel_cudaERNS_18TensorIteratorBaseEENKUlvE_clEvENKUlvE2_clEvEUlllE_EESt5arrayIPcLm2EELi4E23TrivialOffsetCalculatorILi1EjESD_NS0_6memory15LoadWithoutCastENSE_16StoreWithoutCastEEEviT_T0_T2_T3_T4_T5_:
	.zero		572


//--------------------- .nv.constant0._ZN2at6native29vectorized_elementwise_kernelILi2ENS0_13BUnaryFunctorIlllZZZNS0_18rshift_kernel_cudaERNS_18TensorIteratorBaseEENKUlvE_clEvENKUlvE2_clEvEUlllE_EESt5arrayIPcLm2EEEEviT0_T1_ --------------------------
	.section	.nv.constant0._ZN2at6native29vectorized_elementwise_kernelILi2ENS0_13BUnaryFunctorIlllZZZNS0_18rshift_kernel_cudaERNS_18TensorIteratorBaseEENKUlvE_clEvENKUlvE2_clEvEUlllE_EESt5arrayIPcLm2EEEEviT0_T1_,"a",@progbits
	.sectionflags	@""
	.align	4
.nv.constant0._ZN2at6native29vectorized_elementwise_kernelILi2ENS0_13BUnaryFunctorIlllZZZNS0_18rshift_kernel_cudaERNS_18TensorIteratorBaseEENKUlvE_clEvENKUlvE2_clEvEUlllE_EESt5arrayIPcLm2EEEEviT0_T1_:
	.zero		568


//--------------------- .nv.constant0._ZN2at6native29vectorized_elementwise_kernelILi4ENS0_13BUnaryFunctorIlllZZZNS0_18rshift_kernel_cudaERNS_18TensorIteratorBaseEENKUlvE_clEvENKUlvE2_clEvEUlllE_EESt5arrayIPcLm2EEEEviT0_T1_ --------------------------
	.section	.nv.constant0._ZN2at6native29vectorized_elementwise_kernelILi4ENS0_13BUnaryFunctorIlllZZZNS0_18rshift_kernel_cudaERNS_18TensorIteratorBaseEENKUlvE_clEvENKUlvE2_clEvEUlllE_EESt5arrayIPcLm2EEEEviT0_T1_,"a",@progbits
	.sectionflags	@""
	.align	4
.nv.constant0._ZN2at6native29vectorized_elementwise_kernelILi4ENS0_13BUnaryFunctorIlllZZZNS0_18rshift_kernel_cudaERNS_18TensorIteratorBaseEENKUlvE_clEvENKUlvE2_clEvEUlllE_EESt5arrayIPcLm2EEEEviT0_T1_:
	.zero		568


//--------------------- .nv.constant0._ZN2at6native29vectorized_elementwise_kernelILi8ENS0_13BUnaryFunctorIlllZZZNS0_18rshift_kernel_cudaERNS_18TensorIteratorBaseEENKUlvE_clEvENKUlvE2_clEvEUlllE_EESt5arrayIPcLm2EEEEviT0_T1_ --------------------------
	.section	.nv.constant0._ZN2at6native29vectorized_elementwise_kernelILi8ENS0_13BUnaryFunctorIlllZZZNS0_18rshift_kernel_cudaERNS_18TensorIteratorBaseEENKUlvE_clEvENKUlvE2_clEvEUlllE_EESt5arrayIPcLm2EEEEviT0_T1_,"a",@progbits
	.sectionflags	@""
	.align	4
.nv.constant0._ZN2at6native29vectorized_elementwise_kernelILi8ENS0_13BUnaryFunctorIlllZZZNS0_18rshift_kernel_cudaERNS_18TensorIteratorBaseEENKUlvE_clEvENKUlvE2_clEvEUlllE_EESt5arrayIPcLm2EEEEviT0_T1_:
	.zero		568


//--------------------- .nv.constant0._ZN2at6native18elementwise_kernelILi128ELi4EZNS0_15gpu_kernel_implINS0_13AUnaryFunctorIlllZZZNS0_18rshift_kernel_cudaERNS_18TensorIteratorBaseEENKUlvE_clEvENKUlvE2_clEvEUlllE_EEEEvS5_RKT_EUliE_EEviT1_ --------------------------
	.section	.nv.constant0._ZN2at6native18elementwise_kernelILi128ELi4EZNS0_15gpu_kernel_implINS0_13AUnaryFunctorIlllZZZNS0_18rshift_kernel_cudaERNS_18TensorIteratorBaseEENKUlvE_clEvENKUlvE2_clEvEUlllE_EEEEvS5_RKT_EUliE_EEviT1_,"a",@progbits
	.sectionflags	@""
	.align	4
.nv.constant0._ZN2at6native18elementwise_kernelILi128ELi4EZNS0_15gpu_kernel_implINS0_13AUnaryFunctorIlllZZZNS0_18rshift_kernel_cudaERNS_18TensorIteratorBaseEENKUlvE_clEvENKUlvE2_clEvEUlllE_EEEEvS5_RKT_EUliE_EEviT1_:
	.zero		1088


//--------------------- .nv.constant0._ZN2at6native27unrolled_elementwise_kernelINS0_13AUnaryFunctorIlllZZZNS0_18rshift_kernel_cudaERNS_18TensorIteratorBaseEENKUlvE_clEvENKUlvE2_clEvEUlllE_EESt5arrayIPcLm2EELi4E23TrivialOffsetCalculatorILi1EjESD_NS0_6memory12LoadWithCastILi1EEENSE_13StoreWithCastILi1EEEEEviT_T0_T2_T3_T4_T5_ --------------------------
	.section	.nv.constant0._ZN2at6native27unrolled_elementwise_kernelINS0_13AUnaryFunctorIlllZZZNS0_18rshift_kernel_cudaERNS_18TensorIteratorBaseEENKUlvE_clEvENKUlvE2_clEvEUlllE_EESt5arrayIPcLm2EELi4E23TrivialOffsetCalculatorILi1EjESD_NS0_6memory12LoadWithCastILi1EEENSE_13StoreWithCastILi1EEEEEviT_T0_T2_T3_T4_T5_,"a",@progbits
	.sectionflags	@""
	.align	4
.nv.constant0._ZN2at6native27unrolled_elementwise_kernelINS0_13AUnaryFunctorIlllZZZNS0_18rshift_kernel_cudaERNS_18TensorIteratorBaseEENKUlvE_clEvENKUlvE2_clEvEUlllE_EESt5arrayIPcLm2EELi4E23TrivialOffsetCalculatorILi1EjESD_NS0_6memory12LoadWithCastILi1EEENSE_13StoreWithCastILi1EEEEEviT_T0_T2_T3_T4_T5_:
	.zero		588


//--------------------- .nv.constant0._ZN2at6native18elementwise_kernelILi128ELi2EZNS0_22gpu_kernel_impl_nocastINS0_13AUnaryFunctorIlllZZZNS0_18rshift_kernel_cudaERNS_18TensorIteratorBaseEENKUlvE_clEvENKUlvE2_clEvEUlllE_EEEEvS5_RKT_EUliE_EEviT1_ --------------------------
	.section	.nv.constant0._ZN2at6native18elementwise_kernelILi128ELi2EZNS0_22gpu_kernel_impl_nocastINS0_13AUnaryFunctorIlllZZZNS0_18rshift_kernel_cudaERNS_18TensorIteratorBaseEENKUlvE_clEvENKUlvE2_clEvEUlllE_EEEEvS5_RKT_EUliE_EEviT1_,"a",@progbits
	.sectionflags	@""
	.align	4
.nv.constant0._ZN2at6native18elementwise_kernelILi128ELi2EZNS0_22gpu_kernel_impl_nocastINS0_13AUnaryFunctorIlllZZZNS0_18rshift_kernel_cudaERNS_18TensorIteratorBaseEENKUlvE_clEvENKUlvE2_clEvEUlllE_EEEEvS5_RKT_EUliE_EEviT1_:
	.zero		1080


//--------------------- .nv.constant0._ZN2at6native27unrolled_elementwise_kernelINS0_13AUnaryFunctorIlllZZZNS0_18rshift_kernel_cudaERNS_18TensorIteratorBaseEENKUlvE_clEvENKUlvE2_clEvEUlllE_EESt5arrayIPcLm2EELi4E23TrivialOffsetCalculatorILi1EjESD_NS0_6memory15LoadWithoutCastENSE_16StoreWithoutCastEEEviT_T0_T2_T3_T4_T5_ --------------------------
	.section	.nv.constant0._ZN2at6native27unrolled_elementwise_kernelINS0_13AUnaryFunctorIlllZZZNS0_18rshift_kernel_cudaERNS_18TensorIteratorBaseEENKUlvE_clEvENKUlvE2_clEvEUlllE_EESt5arrayIPcLm2EELi4E23TrivialOffsetCalculatorILi1EjESD_NS0_6memory15LoadWithoutCastENSE_16StoreWithoutCastEEEviT_T0_T2_T3_T4_T5_,"a",@progbits
	.sectionflags	@""
	.align	4
.nv.constant0._ZN2at6native27unrolled_elementwise_kernelINS0_13AUnaryFunctorIlllZZZNS0_18rshift_kernel_cudaERNS_18TensorIteratorBaseEENKUlvE_clEvENKUlvE2_clEvEUlllE_EESt5arrayIPcLm2EELi4E23TrivialOffsetCalculatorILi1EjESD_NS0_6memory15LoadWithoutCastENSE_16StoreWithoutCastEEEviT_T0_T2_T3_T4_T5_:
	.zero		572


//--------------------- .nv.constant0._ZN2at6native29vectorized_elementwise_kernelILi2ENS0_13AUnaryFunctorIlllZZZNS0_18rshift_kernel_cudaERNS_18TensorIteratorBaseEENKUlvE_clEvENKUlvE2_clEvEUlllE_EESt5arrayIPcLm2EEEEviT0_T1_ --------------------------
	.section	.nv.constant0._ZN2at6native29vectorized_elementwise_kernelILi2ENS0_13AUnaryFunctorIlllZZZNS0_18rshift_kernel_cudaERNS_18TensorIteratorBaseEENKUlvE_clEvENKUlvE2_clEvEUlllE_EESt5arrayIPcLm2EEEEviT0_T1_,"a",@progbits
	.sectionflags	@""
	.align	4
.nv.constant0._ZN2at6native29vectorized_elementwise_kernelILi2ENS0_13AUnaryFunctorIlllZZZNS0_18rshift_kernel_cudaERNS_18TensorIteratorBaseEENKUlvE_clEvENKUlvE2_clEvEUlllE_EESt5arrayIPcLm2EEEEviT0_T1_:
	.zero		568


//--------------------- .nv.constant0._ZN2at6native29vectorized_elementwise_kernelILi4ENS0_13AUnaryFunctorIlllZZZNS0_18rshift_kernel_cudaERNS_18TensorIteratorBaseEENKUlvE_clEvENKUlvE2_clEvEUlllE_EESt5arrayIPcLm2EEEEviT0_T1_ --------------------------
	.section	.nv.constant0._ZN2at6native29vectorized_elementwise_kernelILi4ENS0_13AUnaryFunctorIlllZZZNS0_18rshift_kernel_cudaERNS_18TensorIteratorBaseEENKUlvE_clEvENKUlvE2_clEvEUlllE_EESt5arrayIPcLm2EEEEviT0_T1_,"a",@progbits
	.sectionflags	@""
	.align	4
.nv.constant0._ZN2at6native29vectorized_elementwise_kernelILi4ENS0_13AUnaryFunctorIlllZZZNS0_18rshift_kernel_cudaERNS_18TensorIteratorBaseEENKUlvE_clEvENKUlvE2_clEvEUlllE_EESt5arrayIPcLm2EEEEviT0_T1_:
	.zero		568


//--------------------- .nv.constant0._ZN2at6native29vectorized_elementwise_kernelILi8ENS0_13AUnaryFunctorIlllZZZNS0_18rshift_kernel_cudaERNS_18TensorIteratorBaseEENKUlvE_clEvENKUlvE2_clEvEUlllE_EESt5arrayIPcLm2EEEEviT0_T1_ --------------------------
	.section	.nv.constant0._ZN2at6native29vectorized_elementwise_kernelILi8ENS0_13AUnaryFunctorIlllZZZNS0_18rshift_kernel_cudaERNS_18TensorIteratorBaseEENKUlvE_clEvENKUlvE2_clEvEUlllE_EESt5arrayIPcLm2EEEEviT0_T1_,"a",@progbits
	.sectionflags	@""
	.align	4
.nv.constant0._ZN2at6native29vectorized_elementwise_kernelILi8ENS0_13AUnaryFunctorIlllZZZNS0_18rshift_kernel_cudaERNS_18TensorIteratorBaseEENKUlvE_clEvENKUlvE2_clEvEUlllE_EESt5arrayIPcLm2EEEEviT0_T1_:
	.zero		568


//--------------------- .nv.constant0._ZN2at6native18elementwise_kernelILi128ELi4EZNS0_15gpu_kernel_implINS0_13BinaryFunctorIiiiZZZNS0_18rshift_kernel_cudaERNS_18TensorIteratorBaseEENKUlvE_clEvENKUlvE1_clEvEUliiE_EEEEvS5_RKT_EUliE_EEviT1_ --------------------------
	.section	.nv.constant0._ZN2at6native18elementwise_kernelILi128ELi4EZNS0_15gpu_kernel_implINS0_13BinaryFunctorIiiiZZZNS0_18rshift_kernel_cudaERNS_18TensorIteratorBaseEENKUlvE_clEvENKUlvE1_clEvEUliiE_EEEEvS5_RKT_EUliE_EEviT1_,"a",@progbits
	.sectionflags	@""
	.align	4
.nv.constant0._ZN2at6native18elementwise_kernelILi128ELi4EZNS0_15gpu_kernel_implINS0_13BinaryFunctorIiiiZZZNS0_18rshift_kernel_cudaERNS_18TensorIteratorBaseEENKUlvE_clEvENKUlvE1_clEvEUliiE_EEEEvS5_RKT_EUliE_EEviT1_:
	.zero		1184


//--------------------- .nv.constant0._ZN2at6native27unrolled_elementwise_kernelINS0_13BinaryFunctorIiiiZZZNS0_18rshift_kernel_cudaERNS_18TensorIteratorBaseEENKUlvE_clEvENKUlvE1_clEvEUliiE_EESt5arrayIPcLm3EELi4E23TrivialOffsetCalculatorILi2EjESC_ILi1EjENS0_6memory12LoadWithCastILi2EEENSF_13StoreWithCastILi1EEEEEviT_T0_T2_T3_T4_T5_ --------------------------
	.section	.nv.constant0._ZN2at6native27unrolled_elementwise_kernelINS0_13BinaryFunctorIiiiZZZNS0_18rshift_kernel_cudaERNS_18TensorIteratorBaseEENKUlvE_clEvENKUlvE1_clEvEUliiE_EESt5arrayIPcLm3EELi4E23TrivialOffsetCalculatorILi2EjESC_ILi1EjENS0_6memory12LoadWithCastILi2EEENSF_13StoreWithCastILi1EEEEEviT_T0_T2_T3_T4_T5_,"a",@progbits
	.sectionflags	@""
	.align	4
.nv.constant0._ZN2at6native27unrolled_elementwise_kernelINS0_13BinaryFunctorIiiiZZZNS0_18rshift_kernel_cudaERNS_18TensorIteratorBaseEENKUlvE_clEvENKUlvE1_clEvEUliiE_EESt5arrayIPcLm3EELi4E23TrivialOffsetCalculatorILi2EjESC_ILi1EjENS0_6memory12LoadWithCastILi2EEENSF_13StoreWithCastILi1EEEEEviT_T0_T2_T3_T4_T5_:
	.zero		584


//--------------------- .nv.constant0._ZN2at6native18elementwise_kernelILi128ELi2EZNS0_22gpu_kernel_impl_nocastINS0_13BinaryFunctorIiiiZZZNS0_18rshift_kernel_cudaERNS_18TensorIteratorBaseEENKUlvE_clEvENKUlvE1_clEvEUliiE_EEEEvS5_RKT_EUliE_EEviT1_ --------------------------
	.section	.nv.constant0._ZN2at6native18elementwise_kernelILi128ELi2EZNS0_22gpu_kernel_impl_nocastINS0_13BinaryFunctorIiiiZZZNS0_18rshift_kernel_cudaERNS_18TensorIteratorBaseEENKUlvE_clEvENKUlvE1_clEvEUliiE_EEEEvS5_RKT_EUliE_EEviT1_,"a",@progbits
	.sectionflags	@""
	.align	4
.nv.constant0._ZN2at6native18elementwise_kernelILi128ELi2EZNS0_22gpu_kernel_impl_nocastINS0_13BinaryFunctorIiiiZZZNS0_18rshift_kernel_cudaERNS_18TensorIteratorBaseEENKUlvE_clEvENKUlvE1_clEvEUliiE_EEEEvS5_RKT_EUliE_EEviT1_:
	.zero		1184


//--------------------- .nv.constant0._ZN2at6native27unrolled_elementwise_kernelINS0_13BinaryFunctorIiiiZZZNS0_18rshift_kernel_cudaERNS_18TensorIteratorBaseEENKUlvE_clEvENKUlvE1_clEvEUliiE_EESt5arrayIPcLm3EELi4E23TrivialOffsetCalculatorILi2EjESC_ILi1EjENS0_6memory15LoadWithoutCastENSF_16StoreWithoutCastEEEviT_T0_T2_T3_T4_T5_ --------------------------
	.section	.nv.constant0._ZN2at6native27unrolled_elementwise_kernelINS0_13BinaryFunctorIiiiZZZNS0_18rshift_kernel_cudaERNS_18TensorIteratorBaseEENKUlvE_clEvENKUlvE1_clEvEUliiE_EESt5arrayIPcLm3EELi4E23TrivialOffsetCalculatorILi2EjESC_ILi1EjENS0_6memory15LoadWithoutCastENSF_16StoreWithoutCastEEEviT_T0_T2_T3_T4_T5_,"a",@progbits
	.sectionflags	@""
	.align	4
.nv.constant0._ZN2at6native27unrolled_elementwise_kernelINS0_13BinaryFunctorIiiiZZZNS0_18rshift_kernel_cudaERNS_18TensorIteratorBaseEENKUlvE_clEvENKUlvE1_clEvEUliiE_EESt5arrayIPcLm3EELi4E23TrivialOffsetCalculatorILi2EjESC_ILi1EjENS0_6memory15LoadWithoutCastENSF_16StoreWithoutCastEEEviT_T0_T2_T3_T4_T5_:
	.zero		564


//--------------------- .nv.constant0._ZN2at6native29vectorized_elementwise_kernelILi2ENS0_13BinaryFunctorIiiiZZZNS0_18rshift_kernel_cudaERNS_18TensorIteratorBaseEENKUlvE_clEvENKUlvE1_clEvEUliiE_EESt5arrayIPcLm3EEEEviT0_T1_ --------------------------
	.section	.nv.constant0._ZN2at6native29vectorized_elementwise_kernelILi2ENS0_13BinaryFunctorIiiiZZZNS0_18rshift_kernel_cudaERNS_18TensorIteratorBaseEENKUlvE_clEvENKUlvE1_clEvEUliiE_EESt5arrayIPcLm3EEEEviT0_T1_,"a",@progbits
	.sectionflags	@""
	.align	4
.nv.constant0._ZN2at6native29vectorized_elementwise_kernelILi2ENS0_13BinaryFunctorIiiiZZZNS0_18rshift_kernel_cudaERNS_18TensorIteratorBaseEENKUlvE_clEvENKUlvE1_clEvEUliiE_EESt5arrayIPcLm3EEEEviT0_T1_:
	.zero		560


//--------------------- .nv.constant0._ZN2at6native29vectorized_elementwise_kernelILi4ENS0_13BinaryFunctorIiiiZZZNS0_18rshift_kernel_cudaERNS_18TensorIteratorBaseEENKUlvE_clEvENKUlvE1_clEvEUliiE_EESt5arrayIPcLm3EEEEviT0_T1_ --------------------------
	.section	.nv.constant0._ZN2at6native29vectorized_elementwise_kernelILi4ENS0_13BinaryFunctorIiiiZZZNS0_18rshift_kernel_cudaERNS_18TensorIteratorBaseEENKUlvE_clEvENKUlvE1_clEvEUliiE_EESt5arrayIPcLm3EEEEviT0_T1_,"a",@progbits
	.sectionflags	@""
	.align	4
.nv.constant0._ZN2at6native29vectorized_elementwise_kernelILi4ENS0_13BinaryFunctorIiiiZZZNS0_18rshift_kernel_cudaERNS_18TensorIteratorBaseEENKUlvE_clEvENKUlvE1_clEvEUliiE_EESt5arrayIPcLm3EEEEviT0_T1_:
	.zero		560


//--------------------- .nv.constant0._ZN2at6native29vectorized_elementwise_kernelILi8ENS0_13BinaryFunctorIiiiZZZNS0_18rshift_kernel_cudaERNS_18TensorIteratorBaseEENKUlvE_clEvENKUlvE1_clEvEUliiE_EESt5arrayIPcLm3EEEEviT0_T1_ --------------------------
	.section	.nv.constant0._ZN2at6native29vectorized_elementwise_kernelILi8ENS0_13BinaryFunctorIiiiZZZNS0_18rshift_kernel_cudaERNS_18TensorIteratorBaseEENKUlvE_clEvENKUlvE1_clEvEUliiE_EESt5arrayIPcLm3EEEEviT0_T1_,"a",@progbits
	.sectionflags	@""
	.align	4
.nv.constant0._ZN2at6native29vectorized_elementwise_kernelILi8ENS0_13BinaryFunctorIiiiZZZNS0_18rshift_kernel_cudaERNS_18TensorIteratorBaseEENKUlvE_clEvENKUlvE1_clEvEUliiE_EESt5arrayIPcLm3EEEEviT0_T1_:
	.zero		560


//--------------------- .nv.constant0._ZN2at6native18elementwise_kernelILi128ELi4EZNS0_15gpu_kernel_implINS0_13BUnaryFunctorIiiiZZZNS0_18rshift_kernel_cudaERNS_18TensorIteratorBaseEENKUlvE_clEvENKUlvE1_clEvEUliiE_EEEEvS5_RKT_EUliE_EEviT1_ --------------------------
	.section	.nv.constant0._ZN2at6native18elementwise_kernelILi128ELi4EZNS0_15gpu_kernel_implINS0_13BUnaryFunctorIiiiZZZNS0_18rshift_kernel_cudaERNS_18TensorIteratorBaseEENKUlvE_clEvENKUlvE1_clEvEUliiE_EEEEvS5_RKT_EUliE_EEviT1_,"a",@progbits
	.sectionflags	@""
	.align	4
.nv.constant0._ZN2at6native18elementwise_kernelILi128ELi4EZNS0_15gpu_kernel_implINS0_13BUnaryFunctorIiiiZZZNS0_18rshift_kernel_cudaERNS_18TensorIteratorBaseEENKUlvE_clEvENKUlvE1_clEvEUliiE_EEEEvS5_RKT_EUliE_EEviT1_:
	.zero		1080


//--------------------- .nv.constant0._ZN2at6native27unrolled_elementwise_kernelINS0_13BUnaryFunctorIiiiZZZNS0_18rshift_kernel_cudaERNS_18TensorIteratorBaseEENKUlvE_clEvENKUlvE1_clEvEUliiE_EESt5arrayIPcLm2EELi4E23TrivialOffsetCalculatorILi1EjESD_NS0_6memory12LoadWithCastILi1EEENSE_13StoreWithCastILi1EEEEEviT_T0_T2_T3_T4_T5_ --------------------------
	.section	.nv.constant0._ZN2at6native27unrolled_elementwise_kernelINS0_13BUnaryFunctorIiiiZZZNS0_18rshift_kernel_cudaERNS_18TensorIteratorBaseEENKUlvE_clEvENKUlvE1_clEvEUliiE_EESt5arrayIPcLm2EELi4E23TrivialOffsetCalculatorILi1EjESD_NS0_6memory12LoadWithCastILi1EEENSE_13StoreWithCastILi1EEEEEviT_T0_T2_T3_T4_T5_,"a",@progbits
	.sectionflags	@""
	.align	4
.nv.constant0._ZN2at6native27unrolled_elementwise_kernelINS0_13BUnaryFunctorIiiiZZZNS0_18rshift_kernel_cudaERNS_18TensorIteratorBaseEENKUlvE_clEvENKUlvE1_clEvEUliiE_EESt5arrayIPcLm2EELi4E23TrivialOffsetCalculatorILi1EjESD_NS0_6memory12LoadWithCastILi1EEENSE_13StoreWithCastILi1EEEEEviT_T0_T2_T3_T4_T5_:
	.zero		580


//--------------------- .nv.constant0._ZN2at6native18elementwise_kernelILi128ELi2EZNS0_22gpu_kernel_impl_nocastINS0_13BUnaryFunctorIiiiZZZNS0_18rshift_kernel_cudaERNS_18TensorIteratorBaseEENKUlvE_clEvENKUlvE1_clEvEUliiE_EEEEvS5_RKT_EUliE_EEviT1_ --------------------------
	.section	.nv.constant0._ZN2at6native18elementwise_kernelILi128ELi2EZNS0_22gpu_kernel_impl_nocastINS0_13BUnaryFunctorIiiiZZZNS0_18rshift_kernel_cudaERNS_18TensorIteratorBaseEENKUlvE_clEvENKUlvE1_clEvEUliiE_EEEEvS5_RKT_EUliE_EEviT1_,"a",@progbits
	.sectionflags	@""
	.align	4
.nv.constant0._ZN2at6native18elementwise_kernelILi128ELi2EZNS0_22gpu_kernel_impl_nocastINS0_13BUnaryFunctorIiiiZZZNS0_18rshift_kernel_cudaERNS_18TensorIteratorBaseEENKUlvE_clEvENKUlvE1_clEvEUliiE_EEEEvS5_RKT_EUliE_EEviT1_:
	.zero		1072


//--------------------- .nv.constant0._ZN2at6native27unrolled_elementwise_kernelINS0_13BUnaryFunctorIiiiZZZNS0_18rshift_kernel_cudaERNS_18TensorIteratorBaseEENKUlvE_clEvENKUlvE1_clEvEUliiE_EESt5arrayIPcLm2EELi4E23TrivialOffsetCalculatorILi1EjESD_NS0_6memory15LoadWithoutCastENSE_16StoreWithoutCastEEEviT_T0_T2_T3_T4_T5_ --------------------------
	.section	.nv.constant0._ZN2at6native27unrolled_elementwise_kernelINS0_13BUnaryFunctorIiiiZZZNS0_18rshift_kernel_cudaERNS_18TensorIteratorBaseEENKUlvE_clEvENKUlvE1_clEvEUliiE_EESt5arrayIPcLm2EELi4E23TrivialOffsetCalculatorILi1EjESD_NS0_6memory15LoadWithoutCastENSE_16StoreWithoutCastEEEviT_T0_T2_T3_T4_T5_,"a",@progbits
	.sectionflags	@""
	.align	4
.nv.constant0._ZN2at6native27unrolled_elementwise_kernelINS0_13BUnaryFunctorIiiiZZZNS0_18rshift_kernel_cudaERNS_18TensorIteratorBaseEENKUlvE_clEvENKUlvE1_clEvEUliiE_EESt5arrayIPcLm2EELi4E23TrivialOffsetCalculatorILi1EjESD_NS0_6memory15LoadWithoutCastENSE_16StoreWithoutCastEEEviT_T0_T2_T3_T4_T5_:
	.zero		564


//--------------------- .nv.constant0._ZN2at6native29vectorized_elementwise_kernelILi2ENS0_13BUnaryFunctorIiiiZZZNS0_18rshift_kernel_cudaERNS_18TensorIteratorBaseEENKUlvE_clEvENKUlvE1_clEvEUliiE_EESt5arrayIPcLm2EEEEviT0_T1_ --------------------------
	.section	.nv.constant0._ZN2at6native29vectorized_elementwise_kernelILi2ENS0_13BUnaryFunctorIiiiZZZNS0_18rshift_kernel_cudaERNS_18TensorIteratorBaseEENKUlvE_clEvENKUlvE1_clEvEUliiE_EESt5arrayIPcLm2EEEEviT0_T1_,"a",@progbits
	.sectionflags	@""
	.align	4
.nv.constant0._ZN2at6native29vectorized_elementwise_kernelILi2ENS0_13BUnaryFunctorIiiiZZZNS0_18rshift_kernel_cudaERNS_18TensorIteratorBaseEENKUlvE_clEvENKUlvE1_clEvEUliiE_EESt5arrayIPcLm2EEEEviT0_T1_:
	.zero		560


//--------------------- .nv.constant0._ZN2at6native29vectorized_elementwise_kernelILi4ENS0_13BUnaryFunctorIiiiZZZNS0_18rshift_kernel_cudaERNS_18TensorIteratorBaseEENKUlvE_clEvENKUlvE1_clEvEUliiE_EESt5arrayIPcLm2EEEEviT0_T1_ --------------------------
	.section	.nv.constant0._ZN2at6native29vectorized_elementwise_kernelILi4ENS0_13BUnaryFunctorIiiiZZZNS0_18rshift_kernel_cudaERNS_18TensorIteratorBaseEENKUlvE_clEvENKUlvE1_clEvEUliiE_EESt5arrayIPcLm2EEEEviT0_T1_,"a",@progbits
	.sectionflags	@""
	.align	4
.nv.constant0._ZN2at6native29vectorized_elementwise_kernelILi4ENS0_13BUnaryFunctorIiiiZZZNS0_18rshift_kernel_cudaERNS_18TensorIteratorBaseEENKUlvE_clEvENKUlvE1_clEvEUliiE_EESt5arrayIPcLm2EEEEviT0_T1_:
	.zero		560


//--------------------- .nv.constant0._ZN2at6native29vectorized_elementwise_kernelILi8ENS0_13BUnaryFunctorIiiiZZZNS0_18rshift_kernel_cudaERNS_18TensorIteratorBaseEENKUlvE_clEvENKUlvE1_clEvEUliiE_EESt5arrayIPcLm2EEEEviT0_T1_ --------------------------
	.section	.nv.constant0._ZN2at6native29vectorized_elementwise_kernelILi8ENS0_13BUnaryFunctorIiiiZZZNS0_18rshift_kernel_cudaERNS_18TensorIteratorBaseEENKUlvE_clEvENKUlvE1_clEvEUliiE_EESt5arrayIPcLm2EEEEviT0_T1_,"a",@progbits
	.sectionflags	@""
	.align	4
.nv.constant0._ZN2at6native29vectorized_elementwise_kernelILi8ENS0_13BUnaryFunctorIiiiZZZNS0_18rshift_kernel_cudaERNS_18TensorIteratorBaseEENKUlvE_clEvENKUlvE1_clEvEUliiE_EESt5arrayIPcLm2EEEEviT0_T1_:
	.zero		560


//--------------------- .nv.constant0._ZN2at6native18elementwise_kernelILi128ELi4EZNS0_15gpu_kernel_implINS0_13AUnaryFunctorIiiiZZZNS0_18rshift_kernel_cudaERNS_18TensorIteratorBaseEENKUlvE_clEvENKUlvE1_clEvEUliiE_EEEEvS5_RKT_EUliE_EEviT1_ --------------------------
	.section	.nv.constant0._ZN2at6native18elementwise_kernelILi128ELi4EZNS0_15gpu_kernel_implINS0_13AUnaryFunctorIiiiZZZNS0_18rshift_kernel_cudaERNS_18TensorIteratorBaseEENKUlvE_clEvENKUlvE1_clEvEUliiE_EEEEvS5_RKT_EUliE_EEviT1_,"a",@progbits
	.sectionflags	@""
	.align	4
.nv.constant0._ZN2at6native18elementwise_kernelILi128ELi4EZNS0_15gpu_kernel_implINS0_13AUnaryFunctorIiiiZZZNS0_18rshift_kernel_cudaERNS_18TensorIteratorBaseEENKUlvE_clEvENKUlvE1_clEvEUliiE_EEEEvS5_RKT_EUliE_EEviT1_:
	.zero		1080


//--------------------- .nv.constant0._ZN2at6native27unrolled_elementwise_kernelINS0_13AUnaryFunctorIiiiZZZNS0_18rshift_kernel_cudaERNS_18TensorIteratorBaseEENKUlvE_clEvENKUlvE1_clEvEUliiE_EESt5arrayIPcLm2EELi4E23TrivialOffsetCalculatorILi1EjESD_NS0_6memory12LoadWithCastILi1EEENSE_13StoreWithCastILi1EEEEEviT_T0_T2_T3_T4_T5_ --------------------------
	.section	.nv.constant0._ZN2at6native27unrolled_elementwise_kernelINS0_13AUnaryFunctorIiiiZZZNS0_18rshift_kernel_cudaERNS_18TensorIteratorBaseEENKUlvE_clEvENKUlvE1_clEvEUliiE_EESt5arrayIPcLm2EELi4E23TrivialOffsetCalculatorILi1EjESD_NS0_6memory12LoadWithCastILi1EEENSE_13StoreWithCastILi1EEEEEviT_T0_T2_T3_T4_T5_,"a",@progbits
	.sectionflags	@""
	.align	4
.nv.constant0._ZN2at6native27unrolled_elementwise_kernelINS0_13AUnaryFunctorIiiiZZZNS0_18rshift_kernel_cudaERNS_18TensorIteratorBaseEENKUlvE_clEvENKUlvE1_clEvEUliiE_EESt5arrayIPcLm2EELi4E23TrivialOffsetCalculatorILi1EjESD_NS0_6memory12LoadWithCastILi1EEENSE_13StoreWithCastILi1EEEEEviT_T0_T2_T3_T4_T5_:
	.zero		580


//--------------------- .nv.constant0._ZN2at6native18elementwise_kernelILi128ELi2EZNS0_22gpu_kernel_impl_nocastINS0_13AUnaryFunctorIiiiZZZNS0_18rshift_kernel_cudaERNS_18TensorIteratorBaseEENKUlvE_clEvENKUlvE1_clEvEUliiE_EEEEvS5_RKT_EUliE_EEviT1_ --------------------------
	.section	.nv.constant0._ZN2at6native18elementwise_kernelILi128ELi2EZNS0_22gpu_kernel_impl_nocastINS0_13AUnaryFunctorIiiiZZZNS0_18rshift_kernel_cudaERNS_18TensorIteratorBaseEENKUlvE_clEvENKUlvE1_clEvEUliiE_EEEEvS5_RKT_EUliE_EEviT1_,"a",@progbits
	.sectionflags	@""
	.align	4
.nv.constant0._ZN2at6native18elementwise_kernelILi128ELi2EZNS0_22gpu_kernel_impl_nocastINS0_13AUnaryFunctorIiiiZZZNS0_18rshift_kernel_cudaERNS_18TensorIteratorBaseEENKUlvE_clEvENKUlvE1_clEvEUliiE_EEEEvS5_RKT_EUliE_EEviT1_:
	.zero		1072


//--------------------- .nv.constant0._ZN2at6native27unrolled_elementwise_kernelINS0_13AUnaryFunctorIiiiZZZNS0_18rshift_kernel_cudaERNS_18TensorIteratorBaseEENKUlvE_clEvENKUlvE1_clEvEUliiE_EESt5arrayIPcLm2EELi4E23TrivialOffsetCalculatorILi1EjESD_NS0_6memory15LoadWithoutCastENSE_16StoreWithoutCastEEEviT_T0_T2_T3_T4_T5_ --------------------------
	.section	.nv.constant0._ZN2at6native27unrolled_elementwise_kernelINS0_13AUnaryFunctorIiiiZZZNS0_18rshift_kernel_cudaERNS_18TensorIteratorBaseEENKUlvE_clEvENKUlvE1_clEvEUliiE_EESt5arrayIPcLm2EELi4E23TrivialOffsetCalculatorILi1EjESD_NS0_6memory15LoadWithoutCastENSE_16StoreWithoutCastEEEviT_T0_T2_T3_T4_T5_,"a",@progbits
	.sectionflags	@""
	.align	4
.nv.constant0._ZN2at6native27unrolled_elementwise_kernelINS0_13AUnaryFunctorIiiiZZZNS0_18rshift_kernel_cudaERNS_18TensorIteratorBaseEENKUlvE_clEvENKUlvE1_clEvEUliiE_EESt5arrayIPcLm2EELi4E23TrivialOffsetCalculatorILi1EjESD_NS0_6memory15LoadWithoutCastENSE_16StoreWithoutCastEEEviT_T0_T2_T3_T4_T5_:
	.zero		564


//--------------------- .nv.constant0._ZN2at6native29vectorized_elementwise_kernelILi2ENS0_13AUnaryFunctorIiiiZZZNS0_18rshift_kernel_cudaERNS_18TensorIteratorBaseEENKUlvE_clEvENKUlvE1_clEvEUliiE_EESt5arrayIPcLm2EEEEviT0_T1_ --------------------------
	.section	.nv.constant0._ZN2at6native29vectorized_elementwise_kernelILi2ENS0_13AUnaryFunctorIiiiZZZNS0_18rshift_kernel_cudaERNS_18TensorIteratorBaseEENKUlvE_clEvENKUlvE1_clEvEUliiE_EESt5arrayIPcLm2EEEEviT0_T1_,"a",@progbits
	.sectionflags	@""
	.align	4
.nv.constant0._ZN2at6native29vectorized_elementwise_kernelILi2ENS0_13AUnaryFunctorIiiiZZZNS0_18rshift_kernel_cudaERNS_18TensorIteratorBaseEENKUlvE_clEvENKUlvE1_clEvEUliiE_EESt5arrayIPcLm2EEEEviT0_T1_:
	.zero		560


//--------------------- .nv.constant0._ZN2at6native29vectorized_elementwise_kernelILi4ENS0_13AUnaryFunctorIiiiZZZNS0_18rshift_kernel_cudaERNS_18TensorIteratorBaseEENKUlvE_clEvENKUlvE1_clEvEUliiE_EESt5arrayIPcLm2EEEEviT0_T1_ --------------------------
	.section	.nv.constant0._ZN2at6native29vectorized_elementwise_kernelILi4ENS0_13AUnaryFunctorIiiiZZZNS0_18rshift_kernel_cudaERNS_18TensorIteratorBaseEENKUlvE_clEvENKUlvE1_clEvEUliiE_EESt5arrayIPcLm2EEEEviT0_T1_,"a",@progbits
	.sectionflags	@""
	.align	4
.nv.constant0._ZN2at6native29vectorized_elementwise_kernelILi4ENS0_13AUnaryFunctorIiiiZZZNS0_18rshift_kernel_cudaERNS_18TensorIteratorBaseEENKUlvE_clEvENKUlvE1_clEvEUliiE_EESt5arrayIPcLm2EEEEviT0_T1_:
	.zero		560


//--------------------- .nv.constant0._ZN2at6native29vectorized_elementwise_kernelILi8ENS0_13AUnaryFunctorIiiiZZZNS0_18rshift_kernel_cudaERNS_18TensorIteratorBaseEENKUlvE_clEvENKUlvE1_clEvEUliiE_EESt5arrayIPcLm2EEEEviT0_T1_ --------------------------
	.section	.nv.constant0._ZN2at6native29vectorized_elementwise_kernelILi8ENS0_13AUnaryFunctorIiiiZZZNS0_18rshift_kernel_cudaERNS_18TensorIteratorBaseEENKUlvE_clEvENKUlvE1_clEvEUliiE_EESt5arrayIPcLm2EEEEviT0_T1_,"a",@progbits
	.sectionflags	@""
	.align	4
.nv.constant0._ZN2at6native29vectorized_elementwise_kernelILi8ENS0_13AUnaryFunctorIiiiZZZNS0_18rshift_kernel_cudaERNS_18TensorIteratorBaseEENKUlvE_clEvENKUlvE1_clEvEUliiE_EESt5arrayIPcLm2EEEEviT0_T1_:
	.zero		560


//--------------------- .nv.constant0._ZN2at6native18elementwise_kernelILi128ELi4EZNS0_15gpu_kernel_implINS0_13BinaryFunctorIaaaZZZNS0_18rshift_kernel_cudaERNS_18TensorIteratorBaseEENKUlvE_clEvENKUlvE0_clEvEUlaaE_EEEEvS5_RKT_EUliE_EEviT1_ --------------------------
	.section	.nv.constant0._ZN2at6native18elementwise_kernelILi128ELi4EZNS0_15gpu_kernel_implINS0_13BinaryFunctorIaaaZZZNS0_18rshift_kernel_cudaERNS_18TensorIteratorBaseEENKUlvE_clEvENKUlvE0_clEvEUlaaE_EEEEvS5_RKT_EUliE_EEviT1_,"a",@progbits
	.sectionflags	@""
	.align	4
.nv.constant0._ZN2at6native18elementwise_kernelILi128ELi4EZNS0_15gpu_kernel_implINS0_13BinaryFunctorIaaaZZZNS0_18rshift_kernel_cudaERNS_18TensorIteratorBaseEENKUlvE_clEvENKUlvE0_clEvEUlaaE_EEEEvS5_RKT_EUliE_EEviT1_:
	.zero		1184


//--------------------- .nv.constant0._ZN2at6native27unrolled_elementwise_kernelINS0_13BinaryFunctorIaaaZZZNS0_18rshift_kernel_cudaERNS_18TensorIteratorBaseEENKUlvE_clEvENKUlvE0_clEvEUlaaE_EESt5arrayIPcLm3EELi4E23TrivialOffsetCalculatorILi2EjESC_ILi1EjENS0_6memory12LoadWithCastILi2EEENSF_13StoreWithCastILi1EEEEEviT_T0_T2_T3_T4_T5_ --------------------------
	.section	.nv.constant0._ZN2at6native27unrolled_elementwise_kernelINS0_13BinaryFunctorIaaaZZZNS0_18rshift_kernel_cudaERNS_18TensorIteratorBaseEENKUlvE_clEvENKUlvE0_clEvEUlaaE_EESt5arrayIPcLm3EELi4E23TrivialOffsetCalculatorILi2EjESC_ILi1EjENS0_6memory12LoadWithCastILi2EEENSF_13StoreWithCastILi1EEEEEviT_T0_T2_T3_T4_T5_,"a",@progbits
	.sectionflags	@""
	.align	4
.nv.constant0._ZN2at6native27unrolled_elementwise_kernelINS0_13BinaryFunctorIaaaZZZNS0_18rshift_kernel_cudaERNS_18TensorIteratorBaseEENKUlvE_clEvENKUlvE0_clEvEUlaaE_EESt5arrayIPcLm3EELi4E23TrivialOffsetCalculatorILi2EjESC_ILi1EjENS0_6memory12LoadWithCastILi2EEENSF_13StoreWithCastILi1EEEEEviT_T0_T2_T3_T4_T5_:
	.zero		584


//--------------------- .nv.constant0._ZN2at6native18elementwise_kernelILi128ELi4EZNS0_22gpu_kernel_impl_nocastINS0_13BinaryFunctorIaaaZZZNS0_18rshift_kernel_cudaERNS_18TensorIteratorBaseEENKUlvE_clEvENKUlvE0_clEvEUlaaE_EEEEvS5_RKT_EUliE_EEviT1_ --------------------------
	.section	.nv.constant0._ZN2at6native18elementwise_kernelILi128ELi4EZNS0_22gpu_kernel_impl_nocastINS0_13BinaryFunctorIaaaZZZNS0_18rshift_kernel_cudaERNS_18TensorIteratorBaseEENKUlvE_clEvENKUlvE0_clEvEUlaaE_EEEEvS5_RKT_EUliE_EEviT1_,"a",@progbits
	.sectionflags	@""
	.align	4
.nv.constant0._ZN2at6native18elementwise_kernelILi128ELi4EZNS0_22gpu_kernel_impl_nocastINS0_13BinaryFunctorIaaaZZZNS0_18rshift_kernel_cudaERNS_18TensorIteratorBaseEENKUlvE_clEvENKUlvE0_clEvEUlaaE_EEEEvS5_RKT_EUliE_EEviT1_:
	.zero		1184


//--------------------- .nv.constant0._ZN2at6native27unrolled_elementwise_kernelINS0_13BinaryFunctorIaaaZZZNS0_18rshift_kernel_cudaERNS_18TensorIteratorBaseEENKUlvE_clEvENKUlvE0_clEvEUlaaE_EESt5arrayIPcLm3EELi4E23TrivialOffsetCalculatorILi2EjESC_ILi1EjENS0_6memory15LoadWithoutCastENSF_16StoreWithoutCastEEEviT_T0_T2_T3_T4_T5_ --------------------------
	.section	.nv.constant0._ZN2at6native27unrolled_elementwise_kernelINS0_13BinaryFunctorIaaaZZZNS0_18rshift_kernel_cudaERNS_18TensorIteratorBaseEENKUlvE_clEvENKUlvE0_clEvEUlaaE_EESt5arrayIPcLm3EELi4E23TrivialOffsetCalculatorILi2EjESC_ILi1EjENS0_6memory15LoadWithoutCastENSF_16StoreWithoutCastEEEviT_T0_T2_T3_T4_T5_,"a",@progbits
	.sectionflags	@""
	.align	4
.nv.constant0._ZN2at6native27unrolled_elementwise_kernelINS0_13BinaryFunctorIaaaZZZNS0_18rshift_kernel_cudaERNS_18TensorIteratorBaseEENKUlvE_clEvENKUlvE0_clEvEUlaaE_EESt5arrayIPcLm3EELi4E23TrivialOffsetCalculatorILi2EjESC_ILi1EjENS0_6memory15LoadWithoutCastENSF_16StoreWithoutCastEEEviT_T0_T2_T3_T4_T5_:
	.zero		564


//--------------------- .nv.constant0._ZN2at6native29vectorized_elementwise_kernelILi2ENS0_13BinaryFunctorIaaaZZZNS0_18rshift_kernel_cudaERNS_18TensorIteratorBaseEENKUlvE_clEvENKUlvE0_clEvEUlaaE_EESt5arrayIPcLm3EEEEviT0_T1_ --------------------------
	.section	.nv.constant0._ZN2at6native29vectorized_elementwise_kernelILi2ENS0_13BinaryFunctorIaaaZZZNS0_18rshift_kernel_cudaERNS_18TensorIteratorBaseEENKUlvE_clEvENKUlvE0_clEvEUlaaE_EESt5arrayIPcLm3EEEEviT0_T1_,"a",@progbits
	.sectionflags	@""
	.align	4
.nv.constant0._ZN2at6native29vectorized_elementwise_kernelILi2ENS0_13BinaryFunctorIaaaZZZNS0_18rshift_kernel_cudaERNS_18TensorIteratorBaseEENKUlvE_clEvENKUlvE0_clEvEUlaaE_EESt5arrayIPcLm3EEEEviT0_T1_:
	.zero		560


//--------------------- .nv.constant0._ZN2at6native29vectorized_elementwise_kernelILi4ENS0_13BinaryFunctorIaaaZZZNS0_18rshift_kernel_cudaERNS_18TensorIteratorBaseEENKUlvE_clEvENKUlvE0_clEvEUlaaE_EESt5arrayIPcLm3EEEEviT0_T1_ --------------------------
	.section	.nv.constant0._ZN2at6native29vectorized_elementwise_kernelILi4ENS0_13BinaryFunctorIaaaZZZNS0_18rshift_kernel_cudaERNS_18TensorIteratorBaseEENKUlvE_clEvENKUlvE0_clEvEUlaaE_EESt5arrayIPcLm3EEEEviT0_T1_,"a",@progbits
	.sectionflags	@""
	.align	4
.nv.constant0._ZN2at6native29vectorized_elementwise_kernelILi4ENS0_13BinaryFunctorIaaaZZZNS0_18rshift_kernel_cudaERNS_18TensorIteratorBaseEENKUlvE_clEvENKUlvE0_clEvEUlaaE_EESt5arrayIPcLm3EEEEviT0_T1_:
	.zero		560


//--------------------- .nv.constant0._ZN2at6native29vectorized_elementwise_kernelILi8ENS0_13BinaryFunctorIaaaZZZNS0_18rshift_kernel_cudaERNS_18TensorIteratorBaseEENKUlvE_clEvENKUlvE0_clEvEUlaaE_EESt5arrayIPcLm3EEEEviT0_T1_ --------------------------
	.section	.nv.constant0._ZN2at6native29vectorized_elementwise_kernelILi8ENS0_13BinaryFunctorIaaaZZZNS0_18rshift_kernel_cudaERNS_18TensorIteratorBaseEENKUlvE_clEvENKUlvE0_clEvEUlaaE_EESt5arrayIPcLm3EEEEviT0_T1_,"a",@progbits
	.sectionflags	@""
	.align	4
.nv.constant0._ZN2at6native29vectorized_elementwise_kernelILi8ENS0_13BinaryFunctorIaaaZZZNS0_18rshift_kernel_cudaERNS_18TensorIteratorBaseEENKUlvE_clEvENKUlvE0_clEvEUlaaE_EESt5arrayIPcLm3EEEEviT0_T1_:
	.zero		560


//--------------------- .nv.constant0._ZN2at6native18elementwise_kernelILi128ELi4EZNS0_15gpu_kernel_implINS0_13BUnaryFunctorIaaaZZZNS0_18rshift_kernel_cudaERNS_18TensorIteratorBaseEENKUlvE_clEvENKUlvE0_clEvEUlaaE_EEEEvS5_RKT_EUliE_EEviT1_ --------------------------
	.section	.nv.constant0._ZN2at6native18elementwise_kernelILi128ELi4EZNS0_15gpu_kernel_implINS0_13BUnaryFunctorIaaaZZZNS0_18rshift_kernel_cudaERNS_18TensorIteratorBaseEENKUlvE_clEvENKUlvE0_clEvEUlaaE_EEEEvS5_RKT_EUliE_EEviT1_,"a",@progbits
	.sectionflags	@""
	.align	4
.nv.constant0._ZN2at6native18elementwise_kernelILi128ELi4EZNS0_15gpu_kernel_implINS0_13BUnaryFunctorIaaaZZZNS0_18rshift_kernel_cudaERNS_18TensorIteratorBaseEENKUlvE_clEvENKUlvE0_clEvEUlaaE_EEEEvS5_RKT_EUliE_EEviT1_:
	.zero		1072


//--------------------- .nv.constant0._ZN2at6native27unrolled_elementwise_kernelINS0_13BUnaryFunctorIaaaZZZNS0_18rshift_kernel_cudaERNS_18TensorIteratorBaseEENKUlvE_clEvENKUlvE0_clEvEUlaaE_EESt5arrayIPcLm2EELi4E23TrivialOffsetCalculatorILi1EjESD_NS0_6memory12LoadWithCastILi1EEENSE_13StoreWithCastILi1EEEEEviT_T0_T2_T3_T4_T5_ --------------------------
	.section	.nv.constant0._ZN2at6native27unrolled_elementwise_kernelINS0_13BUnaryFunctorIaaaZZZNS0_18rshift_kernel_cudaERNS_18TensorIteratorBaseEENKUlvE_clEvENKUlvE0_clEvEUlaaE_EESt5arrayIPcLm2EELi4E23TrivialOffsetCalculatorILi1EjESD_NS0_6memory12LoadWithCastILi1EEENSE_13StoreWithCastILi1EEEEEviT_T0_T2_T3_T4_T5_,"a",@progbits
	.sectionflags	@""
	.align	4
.nv.constant0._ZN2at6native27unrolled_elementwise_kernelINS0_13BUnaryFunctorIaaaZZZNS0_18rshift_kernel_cudaERNS_18TensorIteratorBaseEENKUlvE_clEvENKUlvE0_clEvEUlaaE_EESt5arrayIPcLm2EELi4E23TrivialOffsetCalculatorILi1EjESD_NS0_6memory12LoadWithCastILi1EEENSE_13StoreWithCastILi1EEEEEviT_T0_T2_T3_T4_T5_:
	.zero		572


//--------------------- .nv.constant0._ZN2at6native18elementwise_kernelILi128ELi4EZNS0_22gpu_kernel_impl_nocastINS0_13BUnaryFunctorIaaaZZZNS0_18rshift_kernel_cudaERNS_18TensorIteratorBaseEENKUlvE_clEvENKUlvE0_clEvEUlaaE_EEEEvS5_RKT_EUliE_EEviT1_ --------------------------
	.section	.nv.constant0._ZN2at6native18elementwise_kernelILi128ELi4EZNS0_22gpu_kernel_impl_nocastINS0_13BUnaryFunctorIaaaZZZNS0_18rshift_kernel_cudaERNS_18TensorIteratorBaseEENKUlvE_clEvENKUlvE0_clEvEUlaaE_EEEEvS5_RKT_EUliE_EEviT1_,"a",@progbits
	.sectionflags	@""
	.align	4
.nv.constant0._ZN2at6native18elementwise_kernelILi128ELi4EZNS0_22gpu_kernel_impl_nocastINS0_13BUnaryFunctorIaaaZZZNS0_18rshift_kernel_cudaERNS_18TensorIteratorBaseEENKUlvE_clEvENKUlvE0_clEvEUlaaE_EEEEvS5_RKT_EUliE_EEviT1_:
	.zero		1072


//--------------------- .nv.constant0._ZN2at6native27unrolled_elementwise_kernelINS0_13BUnaryFunctorIaaaZZZNS0_18rshift_kernel_cudaERNS_18TensorIteratorBaseEENKUlvE_clEvENKUlvE0_clEvEUlaaE_EESt5arrayIPcLm2EELi4E23TrivialOffsetCalculatorILi1EjESD_NS0_6memory15LoadWithoutCastENSE_16StoreWithoutCastEEEviT_T0_T2_T3_T4_T5_ --------------------------
	.section	.nv.constant0._ZN2at6native27unrolled_elementwise_kernelINS0_13BUnaryFunctorIaaaZZZNS0_18rshift_kernel_cudaERNS_18TensorIteratorBaseEENKUlvE_clEvENKUlvE0_clEvEUlaaE_EESt5arrayIPcLm2EELi4E23TrivialOffsetCalculatorILi1EjESD_NS0_6memory15LoadWithoutCastENSE_16StoreWithoutCastEEEviT_T0_T2_T3_T4_T5_,"a",@progbits
	.sectionflags	@""
	.align	4
.nv.constant0._ZN2at6native27unrolled_elementwise_kernelINS0_13BUnaryFunctorIaaaZZZNS0_18rshift_kernel_cudaERNS_18TensorIteratorBaseEENKUlvE_clEvENKUlvE0_clEvEUlaaE_EESt5arrayIPcLm2EELi4E23TrivialOffsetCalculatorILi1EjESD_NS0_6memory15LoadWithoutCastENSE_16StoreWithoutCastEEEviT_T0_T2_T3_T4_T5_:
	.zero		556


//--------------------- .nv.constant0._ZN2at6native29vectorized_elementwise_kernelILi2ENS0_13BUnaryFunctorIaaaZZZNS0_18rshift_kernel_cudaERNS_18TensorIteratorBaseEENKUlvE_clEvENKUlvE0_clEvEUlaaE_EESt5arrayIPcLm2EEEEviT0_T1_ --------------------------
	.section	.nv.constant0._ZN2at6native29vectorized_elementwise_kernelILi2ENS0_13BUnaryFunctorIaaaZZZNS0_18rshift_kernel_cudaERNS_18TensorIteratorBaseEENKUlvE_clEvENKUlvE0_clEvEUlaaE_EESt5arrayIPcLm2EEEEviT0_T1_,"a",@progbits
	.sectionflags	@""
	.align	4
.nv.constant0._ZN2at6native29vectorized_elementwise_kernelILi2ENS0_13BUnaryFunctorIaaaZZZNS0_18rshift_kernel_cudaERNS_18TensorIteratorBaseEENKUlvE_clEvENKUlvE0_clEvEUlaaE_EESt5arrayIPcLm2EEEEviT0_T1_:
	.zero		552


//--------------------- .nv.constant0._ZN2at6native29vectorized_elementwise_kernelILi4ENS0_13BUnaryFunctorIaaaZZZNS0_18rshift_kernel_cudaERNS_18TensorIteratorBaseEENKUlvE_clEvENKUlvE0_clEvEUlaaE_EESt5arrayIPcLm2EEEEviT0_T1_ --------------------------
	.section	.nv.constant0._ZN2at6native29vectorized_elementwise_kernelILi4ENS0_13BUnaryFunctorIaaaZZZNS0_18rshift_kernel_cudaERNS_18TensorIteratorBaseEENKUlvE_clEvENKUlvE0_clEvEUlaaE_EESt5arrayIPcLm2EEEEviT0_T1_,"a",@progbits
	.sectionflags	@""
	.align	4
.nv.constant0._ZN2at6native29vectorized_elementwise_kernelILi4ENS0_13BUnaryFunctorIaaaZZZNS0_18rshift_kernel_cudaERNS_18TensorIteratorBaseEENKUlvE_clEvENKUlvE0_clEvEUlaaE_EESt5arrayIPcLm2EEEEviT0_T1_:
	.zero		552


//--------------------- .nv.constant0._ZN2at6native29vectorized_elementwise_kernelILi8ENS0_13BUnaryFunctorIaaaZZZNS0_18rshift_kernel_cudaERNS_18TensorIteratorBaseEENKUlvE_clEvENKUlvE0_clEvEUlaaE_EESt5arrayIPcLm2EEEEviT0_T1_ --------------------------
	.section	.nv.constant0._ZN2at6native29vectorized_elementwise_kernelILi8ENS0_13BUnaryFunctorIaaaZZZNS0_18rshift_kernel_cudaERNS_18TensorIteratorBaseEENKUlvE_clEvENKUlvE0_clEvEUlaaE_EESt5arrayIPcLm2EEEEviT0_T1_,"a",@progbits
	.sectionflags	@""
	.align	4
.nv.constant0._ZN2at6native29vectorized_elementwise_kernelILi8ENS0_13BUnaryFunctorIaaaZZZNS0_18rshift_kernel_cudaERNS_18TensorIteratorBaseEENKUlvE_clEvENKUlvE0_clEvEUlaaE_EESt5arrayIPcLm2EEEEviT0_T1_:
	.zero		552


//--------------------- .nv.constant0._ZN2at6native18elementwise_kernelILi128ELi4EZNS0_15gpu_kernel_implINS0_13AUnaryFunctorIaaaZZZNS0_18rshift_kernel_cudaERNS_18TensorIteratorBaseEENKUlvE_clEvENKUlvE0_clEvEUlaaE_EEEEvS5_RKT_EUliE_EEviT1_ --------------------------
	.section	.nv.constant0._ZN2at6native18elementwise_kernelILi128ELi4EZNS0_15gpu_kernel_implINS0_13AUnaryFunctorIaaaZZZNS0_18rshift_kernel_cudaERNS_18TensorIteratorBaseEENKUlvE_clEvENKUlvE0_clEvEUlaaE_EEEEvS5_RKT_EUliE_EEviT1_,"a",@progbits
	.sectionflags	@""
	.align	4
.nv.constant0._ZN2at6native18elementwise_kernelILi128ELi4EZNS0_15gpu_kernel_implINS0_13AUnaryFunctorIaaaZZZNS0_18rshift_kernel_cudaERNS_18TensorIteratorBaseEENKUlvE_clEvENKUlvE0_clEvEUlaaE_EEEEvS5_RKT_EUliE_EEviT1_:
	.zero		1072


//--------------------- .nv.constant0._ZN2at6native27unrolled_elementwise_kernelINS0_13AUnaryFunctorIaaaZZZNS0_18rshift_kernel_cudaERNS_18TensorIteratorBaseEENKUlvE_clEvENKUlvE0_clEvEUlaaE_EESt5arrayIPcLm2EELi4E23TrivialOffsetCalculatorILi1EjESD_NS0_6memory12LoadWithCastILi1EEENSE_13StoreWithCastILi1EEEEEviT_T0_T2_T3_T4_T5_ --------------------------
	.section	.nv.constant0._ZN2at6native27unrolled_elementwise_kernelINS0_13AUnaryFunctorIaaaZZZNS0_18rshift_kernel_cudaERNS_18TensorIteratorBaseEENKUlvE_clEvENKUlvE0_clEvEUlaaE_EESt5arrayIPcLm2EELi4E23TrivialOffsetCalculatorILi1EjESD_NS0_6memory12LoadWithCastILi1EEENSE_13StoreWithCastILi1EEEEEviT_T0_T2_T3_T4_T5_,"a",@progbits
	.sectionflags	@""
	.align	4
.nv.constant0._ZN2at6native27unrolled_elementwise_kernelINS0_13AUnaryFunctorIaaaZZZNS0_18rshift_kernel_cudaERNS_18TensorIteratorBaseEENKUlvE_clEvENKUlvE0_clEvEUlaaE_EESt5arrayIPcLm2EELi4E23TrivialOffsetCalculatorILi1EjESD_NS0_6memory12LoadWithCastILi1EEENSE_13StoreWithCastILi1EEEEEviT_T0_T2_T3_T4_T5_:
	.zero		572


//--------------------- .nv.constant0._ZN2at6native18elementwise_kernelILi128ELi4EZNS0_22gpu_kernel_impl_nocastINS0_13AUnaryFunctorIaaaZZZNS0_18rshift_kernel_cudaERNS_18TensorIteratorBaseEENKUlvE_clEvENKUlvE0_clEvEUlaaE_EEEEvS5_RKT_EUliE_EEviT1_ --------------------------
	.section	.nv.constant0._ZN2at6native18elementwise_kernelILi128ELi4EZNS0_22gpu_kernel_impl_nocastINS0_13AUnaryFunctorIaaaZZZNS0_18rshift_kernel_cudaERNS_18TensorIteratorBaseEENKUlvE_clEvENKUlvE0_clEvEUlaaE_EEEEvS5_RKT_EUliE_EEviT1_,"a",@progbits
	.sectionflags	@""
	.align	4
.nv.constant0._ZN2at6native18elementwise_kernelILi128ELi4EZNS0_22gpu_kernel_impl_nocastINS0_13AUnaryFunctorIaaaZZZNS0_18rshift_kernel_cudaERNS_18TensorIteratorBaseEENKUlvE_clEvENKUlvE0_clEvEUlaaE_EEEEvS5_RKT_EUliE_EEviT1_:
	.zero		1072


//--------------------- .nv.constant0._ZN2at6native27unrolled_elementwise_kernelINS0_13AUnaryFunctorIaaaZZZNS0_18rshift_kernel_cudaERNS_18TensorIteratorBaseEENKUlvE_clEvENKUlvE0_clEvEUlaaE_EESt5arrayIPcLm2EELi4E23TrivialOffsetCalculatorILi1EjESD_NS0_6memory15LoadWithoutCastENSE_16StoreWithoutCastEEEviT_T0_T2_T3_T4_T5_ --------------------------
	.section	.nv.constant0._ZN2at6native27unrolled_elementwise_kernelINS0_13AUnaryFunctorIaaaZZZNS0_18rshift_kernel_cudaERNS_18TensorIteratorBaseEENKUlvE_clEvENKUlvE0_clEvEUlaaE_EESt5arrayIPcLm2EELi4E23TrivialOffsetCalculatorILi1EjESD_NS0_6memory15LoadWithoutCastENSE_16StoreWithoutCastEEEviT_T0_T2_T3_T4_T5_,"a",@progbits
	.sectionflags	@""
	.align	4
.nv.constant0._ZN2at6native27unrolled_elementwise_kernelINS0_13AUnaryFunctorIaaaZZZNS0_18rshift_kernel_cudaERNS_18TensorIteratorBaseEENKUlvE_clEvENKUlvE0_clEvEUlaaE_EESt5arrayIPcLm2EELi4E23TrivialOffsetCalculatorILi1EjESD_NS0_6memory15LoadWithoutCastENSE_16StoreWithoutCastEEEviT_T0_T2_T3_T4_T5_:
	.zero		556


//--------------------- .nv.constant0._ZN2at6native29vectorized_elementwise_kernelILi2ENS0_13AUnaryFunctorIaaaZZZNS0_18rshift_kernel_cudaERNS_18TensorIteratorBaseEENKUlvE_clEvENKUlvE0_clEvEUlaaE_EESt5arrayIPcLm2EEEEviT0_T1_ --------------------------
	.section	.nv.constant0._ZN2at6native29vectorized_elementwise_kernelILi2ENS0_13AUnaryFunctorIaaaZZZNS0_18rshift_kernel_cudaERNS_18TensorIteratorBaseEENKUlvE_clEvENKUlvE0_clEvEUlaaE_EESt5arrayIPcLm2EEEEviT0_T1_,"a",@progbits
	.sectionflags	@""
	.align	4
.nv.constant0._ZN2at6native29vectorized_elementwise_kernelILi2ENS0_13AUnaryFunctorIaaaZZZNS0_18rshift_kernel_cudaERNS_18TensorIteratorBaseEENKUlvE_clEvENKUlvE0_clEvEUlaaE_EESt5arrayIPcLm2EEEEviT0_T1_:
	.zero		552


//--------------------- .nv.constant0._ZN2at6native29vectorized_elementwise_kernelILi4ENS0_13AUnaryFunctorIaaaZZZNS0_18rshift_kernel_cudaERNS_18TensorIteratorBaseEENKUlvE_clEvENKUlvE0_clEvEUlaaE_EESt5arrayIPcLm2EEEEviT0_T1_ --------------------------
	.section	.nv.constant0._ZN2at6native29vectorized_elementwise_kernelILi4ENS0_13AUnaryFunctorIaaaZZZNS0_18rshift_kernel_cudaERNS_18TensorIteratorBaseEENKUlvE_clEvENKUlvE0_clEvEUlaaE_EESt5arrayIPcLm2EEEEviT0_T1_,"a",@progbits
	.sectionflags	@""
	.align	4
.nv.constant0._ZN2at6native29vectorized_elementwise_kernelILi4ENS0_13AUnaryFunctorIaaaZZZNS0_18rshift_kernel_cudaERNS_18TensorIteratorBaseEENKUlvE_clEvENKUlvE0_clEvEUlaaE_EESt5arrayIPcLm2EEEEviT0_T1_:
	.zero		552


//--------------------- .nv.constant0._ZN2at6native29vectorized_elementwise_kernelILi8ENS0_13AUnaryFunctorIaaaZZZNS0_18rshift_kernel_cudaERNS_18TensorIteratorBaseEENKUlvE_clEvENKUlvE0_clEvEUlaaE_EESt5arrayIPcLm2EEEEviT0_T1_ --------------------------
	.section	.nv.constant0._ZN2at6native29vectorized_elementwise_kernelILi8ENS0_13AUnaryFunctorIaaaZZZNS0_18rshift_kernel_cudaERNS_18TensorIteratorBaseEENKUlvE_clEvENKUlvE0_clEvEUlaaE_EESt5arrayIPcLm2EEEEviT0_T1_,"a",@progbits
	.sectionflags	@""
	.align	4
.nv.constant0._ZN2at6native29vectorized_elementwise_kernelILi8ENS0_13AUnaryFunctorIaaaZZZNS0_18rshift_kernel_cudaERNS_18TensorIteratorBaseEENKUlvE_clEvENKUlvE0_clEvEUlaaE_EESt5arrayIPcLm2EEEEviT0_T1_:
	.zero		552


//--------------------- .nv.constant0._ZN2at6native18elementwise_kernelILi128ELi4EZNS0_15gpu_kernel_implINS0_13BinaryFunctorIhhhZZZNS0_18rshift_kernel_cudaERNS_18TensorIteratorBaseEENKUlvE_clEvENKUlvE_clEvEUlhhE_EEEEvS5_RKT_EUliE_EEviT1_ --------------------------
	.section	.nv.constant0._ZN2at6native18elementwise_kernelILi128ELi4EZNS0_15gpu_kernel_implINS0_13BinaryFunctorIhhhZZZNS0_18rshift_kernel_cudaERNS_18TensorIteratorBaseEENKUlvE_clEvENKUlvE_clEvEUlhhE_EEEEvS5_RKT_EUliE_EEviT1_,"a",@progbits
	.sectionflags	@""
	.align	4
.nv.constant0._ZN2at6native18elementwise_kernelILi128ELi4EZNS0_15gpu_kernel_implINS0_13BinaryFunctorIhhhZZZNS0_18rshift_kernel_cudaERNS_18TensorIteratorBaseEENKUlvE_clEvENKUlvE_clEvEUlhhE_EEEEvS5_RKT_EUliE_EEviT1_:
	.zero		1184


//--------------------- .nv.constant0._ZN2at6native27unrolled_elementwise_kernelINS0_13BinaryFunctorIhhhZZZNS0_18rshift_kernel_cudaERNS_18TensorIteratorBaseEENKUlvE_clEvENKUlvE_clEvEUlhhE_EESt5arrayIPcLm3EELi4E23TrivialOffsetCalculatorILi2EjESC_ILi1EjENS0_6memory12LoadWithCastILi2EEENSF_13StoreWithCastILi1EEEEEviT_T0_T2_T3_T4_T5_ --------------------------
	.section	.nv.constant0._ZN2at6native27unrolled_elementwise_kernelINS0_13BinaryFunctorIhhhZZZNS0_18rshift_kernel_cudaERNS_18TensorIteratorBaseEENKUlvE_clEvENKUlvE_clEvEUlhhE_EESt5arrayIPcLm3EELi4E23TrivialOffsetCalculatorILi2EjESC_ILi1EjENS0_6memory12LoadWithCastILi2EEENSF_13StoreWithCastILi1EEEEEviT_T0_T2_T3_T4_T5_,"a",@progbits
	.sectionflags	@""
	.align	4
.nv.constant0._ZN2at6native27unrolled_elementwise_kernelINS0_13BinaryFunctorIhhhZZZNS0_18rshift_kernel_cudaERNS_18TensorIteratorBaseEENKUlvE_clEvENKUlvE_clEvEUlhhE_EESt5arrayIPcLm3EELi4E23TrivialOffsetCalculatorILi2EjESC_ILi1EjENS0_6memory12LoadWithCastILi2EEENSF_13StoreWithCastILi1EEEEEviT_T0_T2_T3_T4_T5_:
	.zero		584


//--------------------- .nv.constant0._ZN2at6native18elementwise_kernelILi128ELi4EZNS0_22gpu_kernel_impl_nocastINS0_13BinaryFunctorIhhhZZZNS0_18rshift_kernel_cudaERNS_18TensorIteratorBaseEENKUlvE_clEvENKUlvE_clEvEUlhhE_EEEEvS5_RKT_EUliE_EEviT1_ --------------------------
	.section	.nv.constant0._ZN2at6native18elementwise_kernelILi128ELi4EZNS0_22gpu_kernel_impl_nocastINS0_13BinaryFunctorIhhhZZZNS0_18rshift_kernel_cudaERNS_18TensorIteratorBaseEENKUlvE_clEvENKUlvE_clEvEUlhhE_EEEEvS5_RKT_EUliE_EEviT1_,"a",@progbits
	.sectionflags	@""
	.align	4
.nv.constant0._ZN2at6native18elementwise_kernelILi128ELi4EZNS0_22gpu_kernel_impl_nocastINS0_13BinaryFunctorIhhhZZZNS0_18rshift_kernel_cudaERNS_18TensorIteratorBaseEENKUlvE_clEvENKUlvE_clEvEUlhhE_EEEEvS5_RKT_EUliE_EEviT1_:
	.zero		1184


//--------------------- .nv.constant0._ZN2at6native27unrolled_elementwise_kernelINS0_13BinaryFunctorIhhhZZZNS0_18rshift_kernel_cudaERNS_18TensorIteratorBaseEENKUlvE_clEvENKUlvE_clEvEUlhhE_EESt5arrayIPcLm3EELi4E23TrivialOffsetCalculatorILi2EjESC_ILi1EjENS0_6memory15LoadWithoutCastENSF_16StoreWithoutCastEEEviT_T0_T2_T3_T4_T5_ --------------------------
	.section	.nv.constant0._ZN2at6native27unrolled_elementwise_kernelINS0_13BinaryFunctorIhhhZZZNS0_18rshift_kernel_cudaERNS_18TensorIteratorBaseEENKUlvE_clEvENKUlvE_clEvEUlhhE_EESt5arrayIPcLm3EELi4E23TrivialOffsetCalculatorILi2EjESC_ILi1EjENS0_6memory15LoadWithoutCastENSF_16StoreWithoutCastEEEviT_T0_T2_T3_T4_T5_,"a",@progbits
	.sectionflags	@""
	.align	4
.nv.constant0._ZN2at6native27unrolled_elementwise_kernelINS0_13BinaryFunctorIhhhZZZNS0_18rshift_kernel_cudaERNS_18TensorIteratorBaseEENKUlvE_clEvENKUlvE_clEvEUlhhE_EESt5arrayIPcLm3EELi4E23TrivialOffsetCalculatorILi2EjESC_ILi1EjENS0_6memory15LoadWithoutCastENSF_16StoreWithoutCastEEEviT_T0_T2_T3_T4_T5_:
	.zero		564


//--------------------- .nv.constant0._ZN2at6native29vectorized_elementwise_kernelILi2ENS0_13BinaryFunctorIhhhZZZNS0_18rshift_kernel_cudaERNS_18TensorIteratorBaseEENKUlvE_clEvENKUlvE_clEvEUlhhE_EESt5arrayIPcLm3EEEEviT0_T1_ --------------------------
	.section	.nv.constant0._ZN2at6native29vectorized_elementwise_kernelILi2ENS0_13BinaryFunctorIhhhZZZNS0_18rshift_kernel_cudaERNS_18TensorIteratorBaseEENKUlvE_clEvENKUlvE_clEvEUlhhE_EESt5arrayIPcLm3EEEEviT0_T1_,"a",@progbits
	.sectionflags	@""
	.align	4
.nv.constant0._ZN2at6native29vectorized_elementwise_kernelILi2ENS0_13BinaryFunctorIhhhZZZNS0_18rshift_kernel_cudaERNS_18TensorIteratorBaseEENKUlvE_clEvENKUlvE_clEvEUlhhE_EESt5arrayIPcLm3EEEEviT0_T1_:
	.zero		560


//--------------------- .nv.constant0._ZN2at6native29vectorized_elementwise_kernelILi4ENS0_13BinaryFunctorIhhhZZZNS0_18rshift_kernel_cudaERNS_18TensorIteratorBaseEENKUlvE_clEvENKUlvE_clEvEUlhhE_EESt5arrayIPcLm3EEEEviT0_T1_ --------------------------
	.section	.nv.constant0._ZN2at6native29vectorized_elementwise_kernelILi4ENS0_13BinaryFunctorIhhhZZZNS0_18rshift_kernel_cudaERNS_18TensorIteratorBaseEENKUlvE_clEvENKUlvE_clEvEUlhhE_EESt5arrayIPcLm3EEEEviT0_T1_,"a",@progbits
	.sectionflags	@""
	.align	4
.nv.constant0._ZN2at6native29vectorized_elementwise_kernelILi4ENS0_13BinaryFunctorIhhhZZZNS0_18rshift_kernel_cudaERNS_18TensorIteratorBaseEENKUlvE_clEvENKUlvE_clEvEUlhhE_EESt5arrayIPcLm3EEEEviT0_T1_:
	.zero		560


//--------------------- .nv.constant0._ZN2at6native29vectorized_elementwise_kernelILi8ENS0_13BinaryFunctorIhhhZZZNS0_18rshift_kernel_cudaERNS_18TensorIteratorBaseEENKUlvE_clEvENKUlvE_clEvEUlhhE_EESt5arrayIPcLm3EEEEviT0_T1_ --------------------------
	.section	.nv.constant0._ZN2at6native29vectorized_elementwise_kernelILi8ENS0_13BinaryFunctorIhhhZZZNS0_18rshift_kernel_cudaERNS_18TensorIteratorBaseEENKUlvE_clEvENKUlvE_clEvEUlhhE_EESt5arrayIPcLm3EEEEviT0_T1_,"a",@progbits
	.sectionflags	@""
	.align	4
.nv.constant0._ZN2at6native29vectorized_elementwise_kernelILi8ENS0_13BinaryFunctorIhhhZZZNS0_18rshift_kernel_cudaERNS_18TensorIteratorBaseEENKUlvE_clEvENKUlvE_clEvEUlhhE_EESt5arrayIPcLm3EEEEviT0_T1_:
	.zero		560


//--------------------- .nv.constant0._ZN2at6native18elementwise_kernelILi128ELi4EZNS0_15gpu_kernel_implINS0_13BUnaryFunctorIhhhZZZNS0_18rshift_kernel_cudaERNS_18TensorIteratorBaseEENKUlvE_clEvENKUlvE_clEvEUlhhE_EEEEvS5_RKT_EUliE_EEviT1_ --------------------------
	.section	.nv.constant0._ZN2at6native18elementwise_kernelILi128ELi4EZNS0_15gpu_kernel_implINS0_13BUnaryFunctorIhhhZZZNS0_18rshift_kernel_cudaERNS_18TensorIteratorBaseEENKUlvE_clEvENKUlvE_clEvEUlhhE_EEEEvS5_RKT_EUliE_EEviT1_,"a",@progbits
	.sectionflags	@""
	.align	4
.nv.constant0._ZN2at6native18elementwise_kernelILi128ELi4EZNS0_15gpu_kernel_implINS0_13BUnaryFunctorIhhhZZZNS0_18rshift_kernel_cudaERNS_18TensorIteratorBaseEENKUlvE_clEvENKUlvE_clEvEUlhhE_EEEEvS5_RKT_EUliE_EEviT1_:
	.zero		1072


//--------------------- .nv.constant0._ZN2at6native27unrolled_elementwise_kernelINS0_13BUnaryFunctorIhhhZZZNS0_18rshift_kernel_cudaERNS_18TensorIteratorBaseEENKUlvE_clEvENKUlvE_clEvEUlhhE_EESt5arrayIPcLm2EELi4E23TrivialOffsetCalculatorILi1EjESD_NS0_6memory12LoadWithCastILi1EEENSE_13StoreWithCastILi1EEEEEviT_T0_T2_T3_T4_T5_ --------------------------
	.section	.nv.constant0._ZN2at6native27unrolled_elementwise_kernelINS0_13BUnaryFunctorIhhhZZZNS0_18rshift_kernel_cudaERNS_18TensorIteratorBaseEENKUlvE_clEvENKUlvE_clEvEUlhhE_EESt5arrayIPcLm2EELi4E23TrivialOffsetCalculatorILi1EjESD_NS0_6memory12LoadWithCastILi1EEENSE_13StoreWithCastILi1EEEEEviT_T0_T2_T3_T4_T5_,"a",@progbits
	.sectionflags	@""
	.align	4
.nv.constant0._ZN2at6native27unrolled_elementwise_kernelINS0_13BUnaryFunctorIhhhZZZNS0_18rshift_kernel_cudaERNS_18TensorIteratorBaseEENKUlvE_clEvENKUlvE_clEvEUlhhE_EESt5arrayIPcLm2EELi4E23TrivialOffsetCalculatorILi1EjESD_NS0_6memory12LoadWithCastILi1EEENSE_13StoreWithCastILi1EEEEEviT_T0_T2_T3_T4_T5_:
	.zero		572


//--------------------- .nv.constant0._ZN2at6native18elementwise_kernelILi128ELi4EZNS0_22gpu_kernel_impl_nocastINS0_13BUnaryFunctorIhhhZZZNS0_18rshift_kernel_cudaERNS_18TensorIteratorBaseEENKUlvE_clEvENKUlvE_clEvEUlhhE_EEEEvS5_RKT_EUliE_EEviT1_ --------------------------
	.section	.nv.constant0._ZN2at6native18elementwise_kernelILi128ELi4EZNS0_22gpu_kernel_impl_nocastINS0_13BUnaryFunctorIhhhZZZNS0_18rshift_kernel_cudaERNS_18TensorIteratorBaseEENKUlvE_clEvENKUlvE_clEvEUlhhE_EEEEvS5_RKT_EUliE_EEviT1_,"a",@progbits
	.sectionflags	@""
	.align	4
.nv.constant0._ZN2at6native18elementwise_kernelILi128ELi4EZNS0_22gpu_kernel_impl_nocastINS0_13BUnaryFunctorIhhhZZZNS0_18rshift_kernel_cudaERNS_18TensorIteratorBaseEENKUlvE_clEvENKUlvE_clEvEUlhhE_EEEEvS5_RKT_EUliE_EEviT1_:
	.zero		1072


//--------------------- .nv.constant0._ZN2at6native27unrolled_elementwise_kernelINS0_13BUnaryFunctorIhhhZZZNS0_18rshift_kernel_cudaERNS_18TensorIteratorBaseEENKUlvE_clEvENKUlvE_clEvEUlhhE_EESt5arrayIPcLm2EELi4E23TrivialOffsetCalculatorILi1EjESD_NS0_6memory15LoadWithoutCastENSE_16StoreWithoutCastEEEviT_T0_T2_T3_T4_T5_ --------------------------
	.section	.nv.constant0._ZN2at6native27unrolled_elementwise_kernelINS0_13BUnaryFunctorIhhhZZZNS0_18rshift_kernel_cudaERNS_18TensorIteratorBaseEENKUlvE_clEvENKUlvE_clEvEUlhhE_EESt5arrayIPcLm2EELi4E23TrivialOffsetCalculatorILi1EjESD_NS0_6memory15LoadWithoutCastENSE_16StoreWithoutCastEEEviT_T0_T2_T3_T4_T5_,"a",@progbits
	.sectionflags	@""
	.align	4
.nv.constant0._ZN2at6native27unrolled_elementwise_kernelINS0_13BUnaryFunctorIhhhZZZNS0_18rshift_kernel_cudaERNS_18TensorIteratorBaseEENKUlvE_clEvENKUlvE_clEvEUlhhE_EESt5arrayIPcLm2EELi4E23TrivialOffsetCalculatorILi1EjESD_NS0_6memory15LoadWithoutCastENSE_16StoreWithoutCastEEEviT_T0_T2_T3_T4_T5_:
	.zero		556


//--------------------- .nv.constant0._ZN2at6native29vectorized_elementwise_kernelILi2ENS0_13BUnaryFunctorIhhhZZZNS0_18rshift_kernel_cudaERNS_18TensorIteratorBaseEENKUlvE_clEvENKUlvE_clEvEUlhhE_EESt5arrayIPcLm2EEEEviT0_T1_ --------------------------
	.section	.nv.constant0._ZN2at6native29vectorized_elementwise_kernelILi2ENS0_13BUnaryFunctorIhhhZZZNS0_18rshift_kernel_cudaERNS_18TensorIteratorBaseEENKUlvE_clEvENKUlvE_clEvEUlhhE_EESt5arrayIPcLm2EEEEviT0_T1_,"a",@progbits
	.sectionflags	@""
	.align	4
.nv.constant0._ZN2at6native29vectorized_elementwise_kernelILi2ENS0_13BUnaryFunctorIhhhZZZNS0_18rshift_kernel_cudaERNS_18TensorIteratorBaseEENKUlvE_clEvENKUlvE_clEvEUlhhE_EESt5arrayIPcLm2EEEEviT0_T1_:
	.zero		552


//--------------------- .nv.constant0._ZN2at6native29vectorized_elementwise_kernelILi4ENS0_13BUnaryFunctorIhhhZZZNS0_18rshift_kernel_cudaERNS_18TensorIteratorBaseEENKUlvE_clEvENKUlvE_clEvEUlhhE_EESt5arrayIPcLm2EEEEviT0_T1_ --------------------------
	.section	.nv.constant0._ZN2at6native29vectorized_elementwise_kernelILi4ENS0_13BUnaryFunctorIhhhZZZNS0_18rshift_kernel_cudaERNS_18TensorIteratorBaseEENKUlvE_clEvENKUlvE_clEvEUlhhE_EESt5arrayIPcLm2EEEEviT0_T1_,"a",@progbits
	.sectionflags	@""
	.align	4
.nv.constant0._ZN2at6native29vectorized_elementwise_kernelILi4ENS0_13BUnaryFunctorIhhhZZZNS0_18rshift_kernel_cudaERNS_18TensorIteratorBaseEENKUlvE_clEvENKUlvE_clEvEUlhhE_EESt5arrayIPcLm2EEEEviT0_T1_:
	.zero		552


//--------------------- .nv.constant0._ZN2at6native29vectorized_elementwise_kernelILi8ENS0_13BUnaryFunctorIhhhZZZNS0_18rshift_kernel_cudaERNS_18TensorIteratorBaseEENKUlvE_clEvENKUlvE_clEvEUlhhE_EESt5arrayIPcLm2EEEEviT0_T1_ --------------------------
	.section	.nv.constant0._ZN2at6native29vectorized_elementwise_kernelILi8ENS0_13BUnaryFunctorIhhhZZZNS0_18rshift_kernel_cudaERNS_18TensorIteratorBaseEENKUlvE_clEvENKUlvE_clEvEUlhhE_EESt5arrayIPcLm2EEEEviT0_T1_,"a",@progbits
	.sectionflags	@""
	.align	4
.nv.constant0._ZN2at6native29vectorized_elementwise_kernelILi8ENS0_13BUnaryFunctorIhhhZZZNS0_18rshift_kernel_cudaERNS_18TensorIteratorBaseEENKUlvE_clEvENKUlvE_clEvEUlhhE_EESt5arrayIPcLm2EEEEviT0_T1_:
	.zero		552


//--------------------- .nv.constant0._ZN2at6native18elementwise_kernelILi128ELi4EZNS0_15gpu_kernel_implINS0_13AUnaryFunctorIhhhZZZNS0_18rshift_kernel_cudaERNS_18TensorIteratorBaseEENKUlvE_clEvENKUlvE_clEvEUlhhE_EEEEvS5_RKT_EUliE_EEviT1_ --------------------------
	.section	.nv.constant0._ZN2at6native18elementwise_kernelILi128ELi4EZNS0_15gpu_kernel_implINS0_13AUnaryFunctorIhhhZZZNS0_18rshift_kernel_cudaERNS_18TensorIteratorBaseEENKUlvE_clEvENKUlvE_clEvEUlhhE_EEEEvS5_RKT_EUliE_EEviT1_,"a",@progbits
	.sectionflags	@""
	.align	4
.nv.constant0._ZN2at6native18elementwise_kernelILi128ELi4EZNS0_15gpu_kernel_implINS0_13AUnaryFunctorIhhhZZZNS0_18rshift_kernel_cudaERNS_18TensorIteratorBaseEENKUlvE_clEvENKUlvE_clEvEUlhhE_EEEEvS5_RKT_EUliE_EEviT1_:
	.zero		1072


//--------------------- .nv.constant0._ZN2at6native27unrolled_elementwise_kernelINS0_13AUnaryFunctorIhhhZZZNS0_18rshift_kernel_cudaERNS_18TensorIteratorBaseEENKUlvE_clEvENKUlvE_clEvEUlhhE_EESt5arrayIPcLm2EELi4E23TrivialOffsetCalculatorILi1EjESD_NS0_6memory12LoadWithCastILi1EEENSE_13StoreWithCastILi1EEEEEviT_T0_T2_T3_T4_T5_ --------------------------
	.section	.nv.constant0._ZN2at6native27unrolled_elementwise_kernelINS0_13AUnaryFunctorIhhhZZZNS0_18rshift_kernel_cudaERNS_18TensorIteratorBaseEENKUlvE_clEvENKUlvE_clEvEUlhhE_EESt5arrayIPcLm2EELi4E23TrivialOffsetCalculatorILi1EjESD_NS0_6memory12LoadWithCastILi1EEENSE_13StoreWithCastILi1EEEEEviT_T0_T2_T3_T4_T5_,"a",@progbits
	.sectionflags	@""
	.align	4
.nv.constant0._ZN2at6native27unrolled_elementwise_kernelINS0_13AUnaryFunctorIhhhZZZNS0_18rshift_kernel_cudaERNS_18TensorIteratorBaseEENKUlvE_clEvENKUlvE_clEvEUlhhE_EESt5arrayIPcLm2EELi4E23TrivialOffsetCalculatorILi1EjESD_NS0_6memory12LoadWithCastILi1EEENSE_13StoreWithCastILi1EEEEEviT_T0_T2_T3_T4_T5_:
	.zero		572


//--------------------- .nv.constant0._ZN2at6native18elementwise_kernelILi128ELi4EZNS0_22gpu_kernel_impl_nocastINS0_13AUnaryFunctorIhhhZZZNS0_18rshift_kernel_cudaERNS_18TensorIteratorBaseEENKUlvE_clEvENKUlvE_clEvEUlhhE_EEEEvS5_RKT_EUliE_EEviT1_ --------------------------
	.section	.nv.constant0._ZN2at6native18elementwise_kernelILi128ELi4EZNS0_22gpu_kernel_impl_nocastINS0_13AUnaryFunctorIhhhZZZNS0_18rshift_kernel_cudaERNS_18TensorIteratorBaseEENKUlvE_clEvENKUlvE_clEvEUlhhE_EEEEvS5_RKT_EUliE_EEviT1_,"a",@progbits
	.sectionflags	@""
	.align	4
.nv.constant0._ZN2at6native18elementwise_kernelILi128ELi4EZNS0_22gpu_kernel_impl_nocastINS0_13AUnaryFunctorIhhhZZZNS0_18rshift_kernel_cudaERNS_18TensorIteratorBaseEENKUlvE_clEvENKUlvE_clEvEUlhhE_EEEEvS5_RKT_EUliE_EEviT1_:
	.zero		1072


//--------------------- .nv.constant0._ZN2at6native27unrolled_elementwise_kernelINS0_13AUnaryFunctorIhhhZZZNS0_18rshift_kernel_cudaERNS_18TensorIteratorBaseEENKUlvE_clEvENKUlvE_clEvEUlhhE_EESt5arrayIPcLm2EELi4E23TrivialOffsetCalculatorILi1EjESD_NS0_6memory15LoadWithoutCastENSE_16StoreWithoutCastEEEviT_T0_T2_T3_T4_T5_ --------------------------
	.section	.nv.constant0._ZN2at6native27unrolled_elementwise_kernelINS0_13AUnaryFunctorIhhhZZZNS0_18rshift_kernel_cudaERNS_18TensorIteratorBaseEENKUlvE_clEvENKUlvE_clEvEUlhhE_EESt5arrayIPcLm2EELi4E23TrivialOffsetCalculatorILi1EjESD_NS0_6memory15LoadWithoutCastENSE_16StoreWithoutCastEEEviT_T0_T2_T3_T4_T5_,"a",@progbits
	.sectionflags	@""
	.align	4
.nv.constant0._ZN2at6native27unrolled_elementwise_kernelINS0_13AUnaryFunctorIhhhZZZNS0_18rshift_kernel_cudaERNS_18TensorIteratorBaseEENKUlvE_clEvENKUlvE_clEvEUlhhE_EESt5arrayIPcLm2EELi4E23TrivialOffsetCalculatorILi1EjESD_NS0_6memory15LoadWithoutCastENSE_16StoreWithoutCastEEEviT_T0_T2_T3_T4_T5_:
	.zero		556


//--------------------- .nv.constant0._ZN2at6native29vectorized_elementwise_kernelILi2ENS0_13AUnaryFunctorIhhhZZZNS0_18rshift_kernel_cudaERNS_18TensorIteratorBaseEENKUlvE_clEvENKUlvE_clEvEUlhhE_EESt5arrayIPcLm2EEEEviT0_T1_ --------------------------
	.section	.nv.constant0._ZN2at6native29vectorized_elementwise_kernelILi2ENS0_13AUnaryFunctorIhhhZZZNS0_18rshift_kernel_cudaERNS_18TensorIteratorBaseEENKUlvE_clEvENKUlvE_clEvEUlhhE_EESt5arrayIPcLm2EEEEviT0_T1_,"a",@progbits
	.sectionflags	@""
	.align	4
.nv.constant0._ZN2at6native29vectorized_elementwise_kernelILi2ENS0_13AUnaryFunctorIhhhZZZNS0_18rshift_kernel_cudaERNS_18TensorIteratorBaseEENKUlvE_clEvENKUlvE_clEvEUlhhE_EESt5arrayIPcLm2EEEEviT0_T1_:
	.zero		552


//--------------------- .nv.constant0._ZN2at6native29vectorized_elementwise_kernelILi4ENS0_13AUnaryFunctorIhhhZZZNS0_18rshift_kernel_cudaERNS_18TensorIteratorBaseEENKUlvE_clEvENKUlvE_clEvEUlhhE_EESt5arrayIPcLm2EEEEviT0_T1_ --------------------------
	.section	.nv.constant0._ZN2at6native29vectorized_elementwise_kernelILi4ENS0_13AUnaryFunctorIhhhZZZNS0_18rshift_kernel_cudaERNS_18TensorIteratorBaseEENKUlvE_clEvENKUlvE_clEvEUlhhE_EESt5arrayIPcLm2EEEEviT0_T1_,"a",@progbits
	.sectionflags	@""
	.align	4
.nv.constant0._ZN2at6native29vectorized_elementwise_kernelILi4ENS0_13AUnaryFunctorIhhhZZZNS0_18rshift_kernel_cudaERNS_18TensorIteratorBaseEENKUlvE_clEvENKUlvE_clEvEUlhhE_EESt5arrayIPcLm2EEEEviT0_T1_:
	.zero		552


//--------------------- .nv.constant0._ZN2at6native29vectorized_elementwise_kernelILi8ENS0_13AUnaryFunctorIhhhZZZNS0_18rshift_kernel_cudaERNS_18TensorIteratorBaseEENKUlvE_clEvENKUlvE_clEvEUlhhE_EESt5arrayIPcLm2EEEEviT0_T1_ --------------------------
	.section	.nv.constant0._ZN2at6native29vectorized_elementwise_kernelILi8ENS0_13AUnaryFunctorIhhhZZZNS0_18rshift_kernel_cudaERNS_18TensorIteratorBaseEENKUlvE_clEvENKUlvE_clEvEUlhhE_EESt5arrayIPcLm2EEEEviT0_T1_,"a",@progbits
	.sectionflags	@""
	.align	4
.nv.constant0._ZN2at6native29vectorized_elementwise_kernelILi8ENS0_13AUnaryFunctorIhhhZZZNS0_18rshift_kernel_cudaERNS_18TensorIteratorBaseEENKUlvE_clEvENKUlvE_clEvEUlhhE_EESt5arrayIPcLm2EEEEviT0_T1_:
	.zero		552


//--------------------- .nv.constant0._ZN2at6native18elementwise_kernelILi128ELi4EZNS0_15gpu_kernel_implINS0_13BinaryFunctorIsssZZZNS0_18lshift_kernel_cudaERNS_18TensorIteratorBaseEENKUlvE_clEvENKUlvE3_clEvEUlssE_EEEEvS5_RKT_EUliE_EEviT1_ --------------------------
	.section	.nv.constant0._ZN2at6native18elementwise_kernelILi128ELi4EZNS0_15gpu_kernel_implINS0_13BinaryFunctorIsssZZZNS0_18lshift_kernel_cudaERNS_18TensorIteratorBaseEENKUlvE_clEvENKUlvE3_clEvEUlssE_EEEEvS5_RKT_EUliE_EEviT1_,"a",@progbits
	.sectionflags	@""
	.align	4
.nv.constant0._ZN2at6native18elementwise_kernelILi128ELi4EZNS0_15gpu_kernel_implINS0_13BinaryFunctorIsssZZZNS0_18lshift_kernel_cudaERNS_18TensorIteratorBaseEENKUlvE_clEvENKUlvE3_clEvEUlssE_EEEEvS5_RKT_EUliE_EEviT1_:
	.zero		1184


//--------------------- .nv.constant0._ZN2at6native27unrolled_elementwise_kernelINS0_13BinaryFunctorIsssZZZNS0_18lshift_kernel_cudaERNS_18TensorIteratorBaseEENKUlvE_clEvENKUlvE3_clEvEUlssE_EESt5arrayIPcLm3EELi4E23TrivialOffsetCalculatorILi2EjESC_ILi1EjENS0_6memory12LoadWithCastILi2EEENSF_13StoreWithCastILi1EEEEEviT_T0_T2_T3_T4_T5_ --------------------------
	.section	.nv.constant0._ZN2at6native27unrolled_elementwise_kernelINS0_13BinaryFunctorIsssZZZNS0_18lshift_kernel_cudaERNS_18TensorIteratorBaseEENKUlvE_clEvENKUlvE3_clEvEUlssE_EESt5arrayIPcLm3EELi4E23TrivialOffsetCalculatorILi2EjESC_ILi1EjENS0_6memory12LoadWithCastILi2EEENSF_13StoreWithCastILi1EEEEEviT_T0_T2_T3_T4_T5_,"a",@progbits
	.sectionflags	@""
	.align	4
.nv.constant0._ZN2at6native27unrolled_elementwise_kernelINS0_13BinaryFunctorIsssZZZNS0_18lshift_kernel_cudaERNS_18TensorIteratorBaseEENKUlvE_clEvENKUlvE3_clEvEUlssE_EESt5arrayIPcLm3EELi4E23TrivialOffsetCalculatorILi2EjESC_ILi1EjENS0_6memory12LoadWithCastILi2EEENSF_13StoreWithCastILi1EEEEEviT_T0_T2_T3_T4_T5_:
	.zero		584


//--------------------- .nv.constant0._ZN2at6native18elementwise_kernelILi128ELi4EZNS0_22gpu_kernel_impl_nocastINS0_13BinaryFunctorIsssZZZNS0_18lshift_kernel_cudaERNS_18TensorIteratorBaseEENKUlvE_clEvENKUlvE3_clEvEUlssE_EEEEvS5_RKT_EUliE_EEviT1_ --------------------------
	.section	.nv.constant0._ZN2at6native18elementwise_kernelILi128ELi4EZNS0_22gpu_kernel_impl_nocastINS0_13BinaryFunctorIsssZZZNS0_18lshift_kernel_cudaERNS_18TensorIteratorBaseEENKUlvE_clEvENKUlvE3_clEvEUlssE_EEEEvS5_RKT_EUliE_EEviT1_,"a",@progbits
	.sectionflags	@""
	.align	4
.nv.constant0._ZN2at6native18elementwise_kernelILi128ELi4EZNS0_22gpu_kernel_impl_nocastINS0_13BinaryFunctorIsssZZZNS0_18lshift_kernel_cudaERNS_18TensorIteratorBaseEENKUlvE_clEvENKUlvE3_clEvEUlssE_EEEEvS5_RKT_EUliE_EEviT1_:
	.zero		1184


//--------------------- .nv.constant0._ZN2at6native27unrolled_elementwise_kernelINS0_13BinaryFunctorIsssZZZNS0_18lshift_kernel_cudaERNS_18TensorIteratorBaseEENKUlvE_clEvENKUlvE3_clEvEUlssE_EESt5arrayIPcLm3EELi4E23TrivialOffsetCalculatorILi2EjESC_ILi1EjENS0_6memory15LoadWithoutCastENSF_16StoreWithoutCastEEEviT_T0_T2_T3_T4_T5_ --------------------------
	.section	.nv.constant0._ZN2at6native27unrolled_elementwise_kernelINS0_13BinaryFunctorIsssZZZNS0_18lshift_kernel_cudaERNS_18TensorIteratorBaseEENKUlvE_clEvENKUlvE3_clEvEUlssE_EESt5arrayIPcLm3EELi4E23TrivialOffsetCalculatorILi2EjESC_ILi1EjENS0_6memory15LoadWithoutCastENSF_16StoreWithoutCastEEEviT_T0_T2_T3_T4_T5_,"a",@progbits
	.sectionflags	@""
	.align	4
.nv.constant0._ZN2at6native27unrolled_elementwise_kernelINS0_13BinaryFunctorIsssZZZNS0_18lshift_kernel_cudaERNS_18TensorIteratorBaseEENKUlvE_clEvENKUlvE3_clEvEUlssE_EESt5arrayIPcLm3EELi4E23TrivialOffsetCalculatorILi2EjESC_ILi1EjENS0_6memory15LoadWithoutCastENSF_16StoreWithoutCastEEEviT_T0_T2_T3_T4_T5_:
	.zero		564


//--------------------- .nv.constant0._ZN2at6native29vectorized_elementwise_kernelILi2ENS0_13BinaryFunctorIsssZZZNS0_18lshift_kernel_cudaERNS_18TensorIteratorBaseEENKUlvE_clEvENKUlvE3_clEvEUlssE_EESt5arrayIPcLm3EEEEviT0_T1_ --------------------------
	.section	.nv.constant0._ZN2at6native29vectorized_elementwise_kernelILi2ENS0_13BinaryFunctorIsssZZZNS0_18lshift_kernel_cudaERNS_18TensorIteratorBaseEENKUlvE_clEvENKUlvE3_clEvEUlssE_EESt5arrayIPcLm3EEEEviT0_T1_,"a",@progbits
	.sectionflags	@""
	.align	4
.nv.constant0._ZN2at6native29vectorized_elementwise_kernelILi2ENS0_13BinaryFunctorIsssZZZNS0_18lshift_kernel_cudaERNS_18TensorIteratorBaseEENKUlvE_clEvENKUlvE3_clEvEUlssE_EESt5arrayIPcLm3EEEEviT0_T1_:
	.zero		560


//--------------------- .nv.constant0._ZN2at6native29vectorized_elementwise_kernelILi4ENS0_13BinaryFunctorIsssZZZNS0_18lshift_kernel_cudaERNS_18TensorIteratorBaseEENKUlvE_clEvENKUlvE3_clEvEUlssE_EESt5arrayIPcLm3EEEEviT0_T1_ --------------------------
	.section	.nv.constant0._ZN2at6native29vectorized_elementwise_kernelILi4ENS0_13BinaryFunctorIsssZZZNS0_18lshift_kernel_cudaERNS_18TensorIteratorBaseEENKUlvE_clEvENKUlvE3_clEvEUlssE_EESt5arrayIPcLm3EEEEviT0_T1_,"a",@progbits
	.sectionflags	@""
	.align	4
.nv.constant0._ZN2at6native29vectorized_elementwise_kernelILi4ENS0_13BinaryFunctorIsssZZZNS0_18lshift_kernel_cudaERNS_18TensorIteratorBaseEENKUlvE_clEvENKUlvE3_clEvEUlssE_EESt5arrayIPcLm3EEEEviT0_T1_:
	.zero		560


//--------------------- .nv.constant0._ZN2at6native29vectorized_elementwise_kernelILi8ENS0_13BinaryFunctorIsssZZZNS0_18lshift_kernel_cudaERNS_18TensorIteratorBaseEENKUlvE_clEvENKUlvE3_clEvEUlssE_EESt5arrayIPcLm3EEEEviT0_T1_ --------------------------
	.section	.nv.constant0._ZN2at6native29vectorized_elementwise_kernelILi8ENS0_13BinaryFunctorIsssZZZNS0_18lshift_kernel_cudaERNS_18TensorIteratorBaseEENKUlvE_clEvENKUlvE3_clEvEUlssE_EESt5arrayIPcLm3EEEEviT0_T1_,"a",@progbits
	.sectionflags	@""
	.align	4
.nv.constant0._ZN2at6native29vectorized_elementwise_kernelILi8ENS0_13BinaryFunctorIsssZZZNS0_18lshift_kernel_cudaERNS_18TensorIteratorBaseEENKUlvE_clEvENKUlvE3_clEvEUlssE_EESt5arrayIPcLm3EEEEviT0_T1_:
	.zero		560


//--------------------- .nv.constant0._ZN2at6native18elementwise_kernelILi128ELi4EZNS0_15gpu_kernel_implINS0_13BUnaryFunctorIsssZZZNS0_18lshift_kernel_cudaERNS_18TensorIteratorBaseEENKUlvE_clEvENKUlvE3_clEvEUlssE_EEEEvS5_RKT_EUliE_EEviT1_ --------------------------
	.section	.nv.constant0._ZN2at6native18elementwise_kernelILi128ELi4EZNS0_15gpu_kernel_implINS0_13BUnaryFunctorIsssZZZNS0_18lshift_kernel_cudaERNS_18TensorIteratorBaseEENKUlvE_clEvENKUlvE3_clEvEUlssE_EEEEvS5_RKT_EUliE_EEviT1_,"a",@progbits
	.sectionflags	@""
	.align	4
.nv.constant0._ZN2at6native18elementwise_kernelILi128ELi4EZNS0_15gpu_kernel_implINS0_13BUnaryFunctorIsssZZZNS0_18lshift_kernel_cudaERNS_18TensorIteratorBaseEENKUlvE_clEvENKUlvE3_clEvEUlssE_EEEEvS5_RKT_EUliE_EEviT1_:
	.zero		1072


//--------------------- .nv.constant0._ZN2at6native27unrolled_elementwise_kernelINS0_13BUnaryFunctorIsssZZZNS0_18lshift_kernel_cudaERNS_18TensorIteratorBaseEENKUlvE_clEvENKUlvE3_clEvEUlssE_EESt5arrayIPcLm2EELi4E23TrivialOffsetCalculatorILi1EjESD_NS0_6memory12LoadWithCastILi1EEENSE_13StoreWithCastILi1EEEEEviT_T0_T2_T3_T4_T5_ --------------------------
	.section	.nv.constant0._ZN2at6native27unrolled_elementwise_kernelINS0_13BUnaryFunctorIsssZZZNS0_18lshift_kernel_cudaERNS_18TensorIteratorBaseEENKUlvE_clEvENKUlvE3_clEvEUlssE_EESt5arrayIPcLm2EELi4E23TrivialOffsetCalculatorILi1EjESD_NS0_6memory12LoadWithCastILi1EEENSE_13StoreWithCastILi1EEEEEviT_T0_T2_T3_T4_T5_,"a",@progbits
	.sectionflags	@""
	.align	4
.nv.constant0._ZN2at6native27unrolled_elementwise_kernelINS0_13BUnaryFunctorIsssZZZNS0_18lshift_kernel_cudaERNS_18TensorIteratorBaseEENKUlvE_clEvENKUlvE3_clEvEUlssE_EESt5arrayIPcLm2EELi4E23TrivialOffsetCalculatorILi1EjESD_NS0_6memory12LoadWithCastILi1EEENSE_13StoreWithCastILi1EEEEEviT_T0_T2_T3_T4_T5_:
	.zero		572


//--------------------- .nv.constant0._ZN2at6native18elementwise_kernelILi128ELi4EZNS0_22gpu_kernel_impl_nocastINS0_13BUnaryFunctorIsssZZZNS0_18lshift_kernel_cudaERNS_18TensorIteratorBaseEENKUlvE_clEvENKUlvE3_clEvEUlssE_EEEEvS5_RKT_EUliE_EEviT1_ --------------------------
	.section	.nv.constant0._ZN2at6native18elementwise_kernelILi128ELi4EZNS0_22gpu_kernel_impl_nocastINS0_13BUnaryFunctorIsssZZZNS0_18lshift_kernel_cudaERNS_18TensorIteratorBaseEENKUlvE_clEvENKUlvE3_clEvEUlssE_EEEEvS5_RKT_EUliE_EEviT1_,"a",@progbits
	.sectionflags	@""
	.align	4
.nv.constant0._ZN2at6native18elementwise_kernelILi128ELi4EZNS0_22gpu_kernel_impl_nocastINS0_13BUnaryFunctorIsssZZZNS0_18lshift_kernel_cudaERNS_18TensorIteratorBaseEENKUlvE_clEvENKUlvE3_clEvEUlssE_EEEEvS5_RKT_EUliE_EEviT1_:
	.zero		1072


//--------------------- .nv.constant0._ZN2at6native27unrolled_elementwise_kernelINS0_13BUnaryFunctorIsssZZZNS0_18lshift_kernel_cudaERNS_18TensorIteratorBaseEENKUlvE_clEvENKUlvE3_clEvEUlssE_EESt5arrayIPcLm2EELi4E23TrivialOffsetCalculatorILi1EjESD_NS0_6memory15LoadWithoutCastENSE_16StoreWithoutCastEEEviT_T0_T2_T3_T4_T5_ --------------------------
	.section	.nv.constant0._ZN2at6native27unrolled_elementwise_kernelINS0_13BUnaryFunctorIsssZZZNS0_18lshift_kernel_cudaERNS_18TensorIteratorBaseEENKUlvE_clEvENKUlvE3_clEvEUlssE_EESt5arrayIPcLm2EELi4E23TrivialOffsetCalculatorILi1EjESD_NS0_6memory15LoadWithoutCastENSE_16StoreWithoutCastEEEviT_T0_T2_T3_T4_T5_,"a",@progbits
	.sectionflags	@""
	.align	4
.nv.constant0._ZN2at6native27unrolled_elementwise_kernelINS0_13BUnaryFunctorIsssZZZNS0_18lshift_kernel_cudaERNS_18TensorIteratorBaseEENKUlvE_clEvENKUlvE3_clEvEUlssE_EESt5arrayIPcLm2EELi4E23TrivialOffsetCalculatorILi1EjESD_NS0_6memory15LoadWithoutCastENSE_16StoreWithoutCastEEEviT_T0_T2_T3_T4_T5_:
	.zero		556


//--------------------- .nv.constant0._ZN2at6native29vectorized_elementwise_kernelILi2ENS0_13BUnaryFunctorIsssZZZNS0_18lshift_kernel_cudaERNS_18TensorIteratorBaseEENKUlvE_clEvENKUlvE3_clEvEUlssE_EESt5arrayIPcLm2EEEEviT0_T1_ --------------------------
	.section	.nv.constant0._ZN2at6native29vectorized_elementwise_kernelILi2ENS0_13BUnaryFunctorIsssZZZNS0_18lshift_kernel_cudaERNS_18TensorIteratorBaseEENKUlvE_clEvENKUlvE3_clEvEUlssE_EESt5arrayIPcLm2EEEEviT0_T1_,"a",@progbits
	.sectionflags	@""
	.align	4
.nv.constant0._ZN2at6native29vectorized_elementwise_kernelILi2ENS0_13BUnaryFunctorIsssZZZNS0_18lshift_kernel_cudaERNS_18TensorIteratorBaseEENKUlvE_clEvENKUlvE3_clEvEUlssE_EESt5arrayIPcLm2EEEEviT0_T1_:
	.zero		552


//--------------------- .nv.constant0._ZN2at6native29vectorized_elementwise_kernelILi4ENS0_13BUnaryFunctorIsssZZZNS0_18lshift_kernel_cudaERNS_18TensorIteratorBaseEENKUlvE_clEvENKUlvE3_clEvEUlssE_EESt5arrayIPcLm2EEEEviT0_T1_ --------------------------
	.section	.nv.constant0._ZN2at6native29vectorized_elementwise_kernelILi4ENS0_13BUnaryFunctorIsssZZZNS0_18lshift_kernel_cudaERNS_18TensorIteratorBaseEENKUlvE_clEvENKUlvE3_clEvEUlssE_EESt5arrayIPcLm2EEEEviT0_T1_,"a",@progbits
	.sectionflags	@""
	.align	4
.nv.constant0._ZN2at6native29vectorized_elementwise_kernelILi4ENS0_13BUnaryFunctorIsssZZZNS0_18lshift_kernel_cudaERNS_18TensorIteratorBaseEENKUlvE_clEvENKUlvE3_clEvEUlssE_EESt5arrayIPcLm2EEEEviT0_T1_:
	.zero		552


//--------------------- .nv.constant0._ZN2at6native29vectorized_elementwise_kernelILi8ENS0_13BUnaryFunctorIsssZZZNS0_18lshift_kernel_cudaERNS_18TensorIteratorBaseEENKUlvE_clEvENKUlvE3_clEvEUlssE_EESt5arrayIPcLm2EEEEviT0_T1_ --------------------------
	.section	.nv.constant0._ZN2at6native29vectorized_elementwise_kernelILi8ENS0_13BUnaryFunctorIsssZZZNS0_18lshift_kernel_cudaERNS_18TensorIteratorBaseEENKUlvE_clEvENKUlvE3_clEvEUlssE_EESt5arrayIPcLm2EEEEviT0_T1_,"a",@progbits
	.sectionflags	@""
	.align	4
.nv.constant0._ZN2at6native29vectorized_elementwise_kernelILi8ENS0_13BUnaryFunctorIsssZZZNS0_18lshift_kernel_cudaERNS_18TensorIteratorBaseEENKUlvE_clEvENKUlvE3_clEvEUlssE_EESt5arrayIPcLm2EEEEviT0_T1_:
	.zero		552


//--------------------- .nv.constant0._ZN2at6native18elementwise_kernelILi128ELi4EZNS0_15gpu_kernel_implINS0_13AUnaryFunctorIsssZZZNS0_18lshift_kernel_cudaERNS_18TensorIteratorBaseEENKUlvE_clEvENKUlvE3_clEvEUlssE_EEEEvS5_RKT_EUliE_EEviT1_ --------------------------
	.section	.nv.constant0._ZN2at6native18elementwise_kernelILi128ELi4EZNS0_15gpu_kernel_implINS0_13AUnaryFunctorIsssZZZNS0_18lshift_kernel_cudaERNS_18TensorIteratorBaseEENKUlvE_clEvENKUlvE3_clEvEUlssE_EEEEvS5_RKT_EUliE_EEviT1_,"a",@progbits
	.sectionflags	@""
	.align	4
.nv.constant0._ZN2at6native18elementwise_kernelILi128ELi4EZNS0_15gpu_kernel_implINS0_13AUnaryFunctorIsssZZZNS0_18lshift_kernel_cudaERNS_18TensorIteratorBaseEENKUlvE_clEvENKUlvE3_clEvEUlssE_EEEEvS5_RKT_EUliE_EEviT1_:
	.zero		1072


//--------------------- .nv.constant0._ZN2at6native27unrolled_elementwise_kernelINS0_13AUnaryFunctorIsssZZZNS0_18lshift_kernel_cudaERNS_18TensorIteratorBaseEENKUlvE_clEvENKUlvE3_clEvEUlssE_EESt5arrayIPcLm2EELi4E23TrivialOffsetCalculatorILi1EjESD_NS0_6memory12LoadWithCastILi1EEENSE_13StoreWithCastILi1EEEEEviT_T0_T2_T3_T4_T5_ --------------------------
	.section	.nv.constant0._ZN2at6native27unrolled_elementwise_kernelINS0_13AUnaryFunctorIsssZZZNS0_18lshift_kernel_cudaERNS_18TensorIteratorBaseEENKUlvE_clEvENKUlvE3_clEvEUlssE_EESt5arrayIPcLm2EELi4E23TrivialOffsetCalculatorILi1EjESD_NS0_6memory12LoadWithCastILi1EEENSE_13StoreWithCastILi1EEEEEviT_T0_T2_T3_T4_T5_,"a",@progbits
	.sectionflags	@""
	.align	4
.nv.constant0._ZN2at6native27unrolled_elementwise_kernelINS0_13AUnaryFunctorIsssZZZNS0_18lshift_kernel_cudaERNS_18TensorIteratorBaseEENKUlvE_clEvENKUlvE3_clEvEUlssE_EESt5arrayIPcLm2EELi4E23TrivialOffsetCalculatorILi1EjESD_NS0_6memory12LoadWithCastILi1EEENSE_13StoreWithCastILi1EEEEEviT_T0_T2_T3_T4_T5_:
	.zero		572


//--------------------- .nv.constant0._ZN2at6native18elementwise_kernelILi128ELi4EZNS0_22gpu_kernel_impl_nocastINS0_13AUnaryFunctorIsssZZZNS0_18lshift_kernel_cudaERNS_18TensorIteratorBaseEENKUlvE_clEvENKUlvE3_clEvEUlssE_EEEEvS5_RKT_EUliE_EEviT1_ --------------------------
	.section	.nv.constant0._ZN2at6native18elementwise_kernelILi128ELi4EZNS0_22gpu_kernel_impl_nocastINS0_13AUnaryFunctorIsssZZZNS0_18lshift_kernel_cudaERNS_18TensorIteratorBaseEENKUlvE_clEvENKUlvE3_clEvEUlssE_EEEEvS5_RKT_EUliE_EEviT1_,"a",@progbits
	.sectionflags	@""
	.align	4
.nv.constant0._ZN2at6native18elementwise_kernelILi128ELi4EZNS0_22gpu_kernel_impl_nocastINS0_13AUnaryFunctorIsssZZZNS0_18lshift_kernel_cudaERNS_18TensorIteratorBaseEENKUlvE_clEvENKUlvE3_clEvEUlssE_EEEEvS5_RKT_EUliE_EEviT1_:
	.zero		1072


//--------------------- .nv.constant0._ZN2at6native27unrolled_elementwise_kernelINS0_13AUnaryFunctorIsssZZZNS0_18lshift_kernel_cudaERNS_18TensorIteratorBaseEENKUlvE_clEvENKUlvE3_clEvEUlssE_EESt5arrayIPcLm2EELi4E23TrivialOffsetCalculatorILi1EjESD_NS0_6memory15LoadWithoutCastENSE_16StoreWithoutCastEEEviT_T0_T2_T3_T4_T5_ --------------------------
	.section	.nv.constant0._ZN2at6native27unrolled_elementwise_kernelINS0_13AUnaryFunctorIsssZZZNS0_18lshift_kernel_cudaERNS_18TensorIteratorBaseEENKUlvE_clEvENKUlvE3_clEvEUlssE_EESt5arrayIPcLm2EELi4E23TrivialOffsetCalculatorILi1EjESD_NS0_6memory15LoadWithoutCastENSE_16StoreWithoutCastEEEviT_T0_T2_T3_T4_T5_,"a",@progbits
	.sectionflags	@""
	.align	4
.nv.constant0._ZN2at6native27unrolled_elementwise_kernelINS0_13AUnaryFunctorIsssZZZNS0_18lshift_kernel_cudaERNS_18TensorIteratorBaseEENKUlvE_clEvENKUlvE3_clEvEUlssE_EESt5arrayIPcLm2EELi4E23TrivialOffsetCalculatorILi1EjESD_NS0_6memory15LoadWithoutCastENSE_16StoreWithoutCastEEEviT_T0_T2_T3_T4_T5_:
	.zero		556


//--------------------- .nv.constant0._ZN2at6native29vectorized_elementwise_kernelILi2ENS0_13AUnaryFunctorIsssZZZNS0_18lshift_kernel_cudaERNS_18TensorIteratorBaseEENKUlvE_clEvENKUlvE3_clEvEUlssE_EESt5arrayIPcLm2EEEEviT0_T1_ --------------------------
	.section	.nv.constant0._ZN2at6native29vectorized_elementwise_kernelILi2ENS0_13AUnaryFunctorIsssZZZNS0_18lshift_kernel_cudaERNS_18TensorIteratorBaseEENKUlvE_clEvENKUlvE3_clEvEUlssE_EESt5arrayIPcLm2EEEEviT0_T1_,"a",@progbits
	.sectionflags	@""
	.align	4
.nv.constant0._ZN2at6native29vectorized_elementwise_kernelILi2ENS0_13AUnaryFunctorIsssZZZNS0_18lshift_kernel_cudaERNS_18TensorIteratorBaseEENKUlvE_clEvENKUlvE3_clEvEUlssE_EESt5arrayIPcLm2EEEEviT0_T1_:
	.zero		552


//--------------------- .nv.constant0._ZN2at6native29vectorized_elementwise_kernelILi4ENS0_13AUnaryFunctorIsssZZZNS0_18lshift_kernel_cudaERNS_18TensorIteratorBaseEENKUlvE_clEvENKUlvE3_clEvEUlssE_EESt5arrayIPcLm2EEEEviT0_T1_ --------------------------
	.section	.nv.constant0._ZN2at6native29vectorized_elementwise_kernelILi4ENS0_13AUnaryFunctorIsssZZZNS0_18lshift_kernel_cudaERNS_18TensorIteratorBaseEENKUlvE_clEvENKUlvE3_clEvEUlssE_EESt5arrayIPcLm2EEEEviT0_T1_,"a",@progbits
	.sectionflags	@""
	.align	4
.nv.constant0._ZN2at6native29vectorized_elementwise_kernelILi4ENS0_13AUnaryFunctorIsssZZZNS0_18lshift_kernel_cudaERNS_18TensorIteratorBaseEENKUlvE_clEvENKUlvE3_clEvEUlssE_EESt5arrayIPcLm2EEEEviT0_T1_:
	.zero		552


//--------------------- .nv.constant0._ZN2at6native29vectorized_elementwise_kernelILi8ENS0_13AUnaryFunctorIsssZZZNS0_18lshift_kernel_cudaERNS_18TensorIteratorBaseEENKUlvE_clEvENKUlvE3_clEvEUlssE_EESt5arrayIPcLm2EEEEviT0_T1_ --------------------------
	.section	.nv.constant0._ZN2at6native29vectorized_elementwise_kernelILi8ENS0_13AUnaryFunctorIsssZZZNS0_18lshift_kernel_cudaERNS_18TensorIteratorBaseEENKUlvE_clEvENKUlvE3_clEvEUlssE_EESt5arrayIPcLm2EEEEviT0_T1_,"a",@progbits
	.sectionflags	@""
	.align	4
.nv.constant0._ZN2at6native29vectorized_elementwise_kernelILi8ENS0_13AUnaryFunctorIsssZZZNS0_18lshift_kernel_cudaERNS_18TensorIteratorBaseEENKUlvE_clEvENKUlvE3_clEvEUlssE_EESt5arrayIPcLm2EEEEviT0_T1_:
	.zero		552


//--------------------- .nv.constant0._ZN2at6native18elementwise_kernelILi128ELi4EZNS0_15gpu_kernel_implINS0_13BinaryFunctorIlllZZZNS0_18lshift_kernel_cudaERNS_18TensorIteratorBaseEENKUlvE_clEvENKUlvE2_clEvEUlllE_EEEEvS5_RKT_EUliE_EEviT1_ --------------------------
	.section	.nv.constant0._ZN2at6native18elementwise_kernelILi128ELi4EZNS0_15gpu_kernel_implINS0_13BinaryFunctorIlllZZZNS0_18lshift_kernel_cudaERNS_18TensorIteratorBaseEENKUlvE_clEvENKUlvE2_clEvEUlllE_EEEEvS5_RKT_EUliE_EEviT1_,"a",@progbits
	.sectionflags	@""
	.align	4
.nv.constant0._ZN2at6native18elementwise_kernelILi128ELi4EZNS0_15gpu_kernel_implINS0_13BinaryFunctorIlllZZZNS0_18lshift_kernel_cudaERNS_18TensorIteratorBaseEENKUlvE_clEvENKUlvE2_clEvEUlllE_EEEEvS5_RKT_EUliE_EEviT1_:
	.zero		1184


//--------------------- .nv.constant0._ZN2at6native27unrolled_elementwise_kernelINS0_13BinaryFunctorIlllZZZNS0_18lshift_kernel_cudaERNS_18TensorIteratorBaseEENKUlvE_clEvENKUlvE2_clEvEUlllE_EESt5arrayIPcLm3EELi4E23TrivialOffsetCalculatorILi2EjESC_ILi1EjENS0_6memory12LoadWithCastILi2EEENSF_13StoreWithCastILi1EEEEEviT_T0_T2_T3_T4_T5_ --------------------------
	.section	.nv.constant0._ZN2at6native27unrolled_elementwise_kernelINS0_13BinaryFunctorIlllZZZNS0_18lshift_kernel_cudaERNS_18TensorIteratorBaseEENKUlvE_clEvENKUlvE2_clEvEUlllE_EESt5arrayIPcLm3EELi4E23TrivialOffsetCalculatorILi2EjESC_ILi1EjENS0_6memory12LoadWithCastILi2EEENSF_13StoreWithCastILi1EEEEEviT_T0_T2_T3_T4_T5_,"a",@progbits
	.sectionflags	@""
	.align	4
.nv.constant0._ZN2at6native27unrolled_elementwise_kernelINS0_13BinaryFunctorIlllZZZNS0_18lshift_kernel_cudaERNS_18TensorIteratorBaseEENKUlvE_clEvENKUlvE2_clEvEUlllE_EESt5arrayIPcLm3EELi4E23TrivialOffsetCalculatorILi2EjESC_ILi1EjENS0_6memory12LoadWithCastILi2EEENSF_13StoreWithCastILi1EEEEEviT_T0_T2_T3_T4_T5_:
	.zero		584


//--------------------- .nv.constant0._ZN2at6native18elementwise_kernelILi128ELi2EZNS0_22gpu_kernel_impl_nocastINS0_13BinaryFunctorIlllZZZNS0_18lshift_kernel_cudaERNS_18TensorIteratorBaseEENKUlvE_clEvENKUlvE2_clEvEUlllE_EEEEvS5_RKT_EUliE_EEviT1_ --------------------------
	.section	.nv.constant0._ZN2at6native18elementwise_kernelILi128ELi2EZNS0_22gpu_kernel_impl_nocastINS0_13BinaryFunctorIlllZZZNS0_18lshift_kernel_cudaERNS_18TensorIteratorBaseEENKUlvE_clEvENKUlvE2_clEvEUlllE_EEEEvS5_RKT_EUliE_EEviT1_,"a",@progbits
	.sectionflags	@""
	.align	4
.nv.constant0._ZN2at6native18elementwise_kernelILi128ELi2EZNS0_22gpu_kernel_impl_nocastINS0_13BinaryFunctorIlllZZZNS0_18lshift_kernel_cudaERNS_18TensorIteratorBaseEENKUlvE_clEvENKUlvE2_clEvEUlllE_EEEEvS5_RKT_EUliE_EEviT1_:
	.zero		1184


//--------------------- .nv.constant0._ZN2at6native27unrolled_elementwise_kernelINS0_13BinaryFunctorIlllZZZNS0_18lshift_kernel_cudaERNS_18TensorIteratorBaseEENKUlvE_clEvENKUlvE2_clEvEUlllE_EESt5arrayIPcLm3EELi4E23TrivialOffsetCalculatorILi2EjESC_ILi1EjENS0_6memory15LoadWithoutCastENSF_16StoreWithoutCastEEEviT_T0_T2_T3_T4_T5_ --------------------------
	.section	.nv.constant0._ZN2at6native27unrolled_elementwise_kernelINS0_13BinaryFunctorIlllZZZNS0_18lshift_kernel_cudaERNS_18TensorIteratorBaseEENKUlvE_clEvENKUlvE2_clEvEUlllE_EESt5arrayIPcLm3EELi4E23TrivialOffsetCalculatorILi2EjESC_ILi1EjENS0_6memory15LoadWithoutCastENSF_16StoreWithoutCastEEEviT_T0_T2_T3_T4_T5_,"a",@progbits
	.sectionflags	@""
	.align	4
.nv.constant0._ZN2at6native27unrolled_elementwise_kernelINS0_13BinaryFunctorIlllZZZNS0_18lshift_kernel_cudaERNS_18TensorIteratorBaseEENKUlvE_clEvENKUlvE2_clEvEUlllE_EESt5arrayIPcLm3EELi4E23TrivialOffsetCalculatorILi2EjESC_ILi1EjENS0_6memory15LoadWithoutCastENSF_16StoreWithoutCastEEEviT_T0_T2_T3_T4_T5_:
	.zero		564


//--------------------- .nv.constant0._ZN2at6native29vectorized_elementwise_kernelILi2ENS0_13BinaryFunctorIlllZZZNS0_18lshift_kernel_cudaERNS_18TensorIteratorBaseEENKUlvE_clEvENKUlvE2_clEvEUlllE_EESt5arrayIPcLm3EEEEviT0_T1_ --------------------------
	.section	.nv.constant0._ZN2at6native29vectorized_elementwise_kernelILi2ENS0_13BinaryFunctorIlllZZZNS0_18lshift_kernel_cudaERNS_18TensorIteratorBaseEENKUlvE_clEvENKUlvE2_clEvEUlllE_EESt5arrayIPcLm3EEEEviT0_T1_,"a",@progbits
	.sectionflags	@""
	.align	4
.nv.constant0._ZN2at6native29vectorized_elementwise_kernelILi2ENS0_13BinaryFunctorIlllZZZNS0_18lshift_kernel_cudaERNS_18TensorIteratorBaseEENKUlvE_clEvENKUlvE2_clEvEUlllE_EESt5arrayIPcLm3EEEEviT0_T1_:
	.zero		560


//--------------------- .nv.constant0._ZN2at6native29vectorized_elementwise_kernelILi4ENS0_13BinaryFunctorIlllZZZNS0_18lshift_kernel_cudaERNS_18TensorIteratorBaseEENKUlvE_clEvENKUlvE2_clEvEUlllE_EESt5arrayIPcLm3EEEEviT0_T1_ --------------------------
	.section	.nv.constant0._ZN2at6native29vectorized_elementwise_kernelILi4ENS0_13BinaryFunctorIlllZZZNS0_18lshift_kernel_cudaERNS_18TensorIteratorBaseEENKUlvE_clEvENKUlvE2_clEvEUlllE_EESt5arrayIPcLm3EEEEviT0_T1_,"a",@progbits
	.sectionflags	@""
	.align	4
.nv.constant0._ZN2at6native29vectorized_elementwise_kernelILi4ENS0_13BinaryFunctorIlllZZZNS0_18lshift_kernel_cudaERNS_18TensorIteratorBaseEENKUlvE_clEvENKUlvE2_clEvEUlllE_EESt5arrayIPcLm3EEEEviT0_T1_:
	.zero		560


//--------------------- .nv.constant0._ZN2at6native29vectorized_elementwise_kernelILi8ENS0_13BinaryFunctorIlllZZZNS0_18lshift_kernel_cudaERNS_18TensorIteratorBaseEENKUlvE_clEvENKUlvE2_clEvEUlllE_EESt5arrayIPcLm3EEEEviT0_T1_ --------------------------
	.section	.nv.constant0._ZN2at6native29vectorized_elementwise_kernelILi8ENS0_13BinaryFunctorIlllZZZNS0_18lshift_kernel_cudaERNS_18TensorIteratorBaseEENKUlvE_clEvENKUlvE2_clEvEUlllE_EESt5arrayIPcLm3EEEEviT0_T1_,"a",@progbits
	.sectionflags	@""
	.align	4
.nv.constant0._ZN2at6native29vectorized_elementwise_kernelILi8ENS0_13BinaryFunctorIlllZZZNS0_18lshift_kernel_cudaERNS_18TensorIteratorBaseEENKUlvE_clEvENKUlvE2_clEvEUlllE_EESt5arrayIPcLm3EEEEviT0_T1_:
	.zero		560


//--------------------- .nv.constant0._ZN2at6native18elementwise_kernelILi128ELi4EZNS0_15gpu_kernel_implINS0_13BUnaryFunctorIlllZZZNS0_18lshift_kernel_cudaERNS_18TensorIteratorBaseEENKUlvE_clEvENKUlvE2_clEvEUlllE_EEEEvS5_RKT_EUliE_EEviT1_ --------------------------
	.section	.nv.constant0._ZN2at6native18elementwise_kernelILi128ELi4EZNS0_15gpu_kernel_implINS0_13BUnaryFunctorIlllZZZNS0_18lshift_kernel_cudaERNS_18TensorIteratorBaseEENKUlvE_clEvENKUlvE2_clEvEUlllE_EEEEvS5_RKT_EUliE_EEviT1_,"a",@progbits
	.sectionflags	@""
	.align	4
.nv.constant0._ZN2at6native18elementwise_kernelILi128ELi4EZNS0_15gpu_kernel_implINS0_13BUnaryFunctorIlllZZZNS0_18lshift_kernel_cudaERNS_18TensorIteratorBaseEENKUlvE_clEvENKUlvE2_clEvEUlllE_EEEEvS5_RKT_EUliE_EEviT1_:
	.zero		1088


//--------------------- .nv.constant0._ZN2at6native27unrolled_elementwise_kernelINS0_13BUnaryFunctorIlllZZZNS0_18lshift_kernel_cudaERNS_18TensorIteratorBaseEENKUlvE_clEvENKUlvE2_clEvEUlllE_EESt5arrayIPcLm2EELi4E23TrivialOffsetCalculatorILi1EjESD_NS0_6memory12LoadWithCastILi1EEENSE_13StoreWithCastILi1EEEEEviT_T0_T2_T3_T4_T5_ --------------------------
	.section	.nv.constant0._ZN2at6native27unrolled_elementwise_kernelINS0_13BUnaryFunctorIlllZZZNS0_18lshift_kernel_cudaERNS_18TensorIteratorBaseEENKUlvE_clEvENKUlvE2_clEvEUlllE_EESt5arrayIPcLm2EELi4E23TrivialOffsetCalculatorILi1EjESD_NS0_6memory12LoadWithCastILi1EEENSE_13StoreWithCastILi1EEEEEviT_T0_T2_T3_T4_T5_,"a",@progbits
	.sectionflags	@""
	.align	4
.nv.constant0._ZN2at6native27unrolled_elementwise_kernelINS0_13BUnaryFunctorIlllZZZNS0_18lshift_kernel_cudaERNS_18TensorIteratorBaseEENKUlvE_clEvENKUlvE2_clEvEUlllE_EESt5arrayIPcLm2EELi4E23TrivialOffsetCalculatorILi1EjESD_NS0_6memory12LoadWithCastILi1EEENSE_13StoreWithCastILi1EEEEEviT_T0_T2_T3_T4_T5_:
	.zero		588


//--------------------- .nv.constant0._ZN2at6native18elementwise_kernelILi128ELi2EZNS0_22gpu_kernel_impl_nocastINS0_13BUnaryFunctorIlllZZZNS0_18lshift_kernel_cudaERNS_18TensorIteratorBaseEENKUlvE_clEvENKUlvE2_clEvEUlllE_EEEEvS5_RKT_EUliE_EEviT1_ --------------------------
	.section	.nv.constant0._ZN2at6native18elementwise_kernelILi128ELi2EZNS0_22gpu_kernel_impl_nocastINS0_13BUnaryFunctorIlllZZZNS0_18lshift_kernel_cudaERNS_18TensorIteratorBaseEENKUlvE_clEvENKUlvE2_clEvEUlllE_EEEEvS5_RKT_EUliE_EEviT1_,"a",@progbits
	.sectionflags	@""
	.align	4
.nv.constant0._ZN2at6native18elementwise_kernelILi128ELi2EZNS0_22gpu_kernel_impl_nocastINS0_13BUnaryFunctorIlllZZZNS0_18lshift_kernel_cudaERNS_18TensorIteratorBaseEENKUlvE_clEvENKUlvE2_clEvEUlllE_EEEEvS5_RKT_EUliE_EEviT1_:
	.zero		1080


//--------------------- .nv.constant0._ZN2at6native27unrolled_elementwise_kernelINS0_13BUnaryFunctorIlllZZZNS0_18lshift_kernel_cudaERNS_18TensorIteratorBaseEENKUlvE_clEvENKUlvE2_clEvEUlllE_EESt5arrayIPcLm2EELi4E23TrivialOffsetCalculatorILi1EjESD_NS0_6memory15LoadWithoutCastENSE_16StoreWithoutCastEEEviT_T0_T2_T3_T4_T5_ --------------------------
	.section	.nv.constant0._ZN2at6native27unrolled_elementwise_kernelINS0_13BUnaryFunctorIlllZZZNS0_18lshift_kernel_cudaERNS_18TensorIteratorBaseEENKUlvE_clEvENKUlvE2_clEvEUlllE_EESt5arrayIPcLm2EELi4E23TrivialOffsetCalculatorILi1EjESD_NS0_6memory15LoadWithoutCastENSE_16StoreWithoutCastEEEviT_T0_T2_T3_T4_T5_,"a",@progbits
	.sectionflags	@""
	.align	4
.nv.constant0._ZN2at6native27unrolled_elementwise_kernelINS0_13BUnaryFunctorIlllZZZNS0_18lshift_kernel_cudaERNS_18TensorIteratorBaseEENKUlvE_clEvENKUlvE2_clEvEUlllE_EESt5arrayIPcLm2EELi4E23TrivialOffsetCalculatorILi1EjESD_NS0_6memory15LoadWithoutCastENSE_16StoreWithoutCastEEEviT_T0_T2_T3_T4_T5_:
	.zero		572


//--------------------- .nv.constant0._ZN2at6native29vectorized_elementwise_kernelILi2ENS0_13BUnaryFunctorIlllZZZNS0_18lshift_kernel_cudaERNS_18TensorIteratorBaseEENKUlvE_clEvENKUlvE2_clEvEUlllE_EESt5arrayIPcLm2EEEEviT0_T1_ --------------------------
	.section	.nv.constant0._ZN2at6native29vectorized_elementwise_kernelILi2ENS0_13BUnaryFunctorIlllZZZNS0_18lshift_kernel_cudaERNS_18TensorIteratorBaseEENKUlvE_clEvENKUlvE2_clEvEUlllE_EESt5arrayIPcLm2EEEEviT0_T1_,"a",@progbits
	.sectionflags	@""
	.align	4
.nv.constant0._ZN2at6native29vectorized_elementwise_kernelILi2ENS0_13BUnaryFunctorIlllZZZNS0_18lshift_kernel_cudaERNS_18TensorIteratorBaseEENKUlvE_clEvENKUlvE2_clEvEUlllE_EESt5arrayIPcLm2EEEEviT0_T1_:
	.zero		568


//--------------------- .nv.constant0._ZN2at6native29vectorized_elementwise_kernelILi4ENS0_13BUnaryFunctorIlllZZZNS0_18lshift_kernel_cudaERNS_18TensorIteratorBaseEENKUlvE_clEvENKUlvE2_clEvEUlllE_EESt5arrayIPcLm2EEEEviT0_T1_ --------------------------
	.section	.nv.constant0._ZN2at6native29vectorized_elementwise_kernelILi4ENS0_13BUnaryFunctorIlllZZZNS0_18lshift_kernel_cudaERNS_18TensorIteratorBaseEENKUlvE_clEvENKUlvE2_clEvEUlllE_EESt5arrayIPcLm2EEEEviT0_T1_,"a",@progbits
	.sectionflags	@""
	.align	4
.nv.constant0._ZN2at6native29vectorized_elementwise_kernelILi4ENS0_13BUnaryFunctorIlllZZZNS0_18lshift_kernel_cudaERNS_18TensorIteratorBaseEENKUlvE_clEvENKUlvE2_clEvEUlllE_EESt5arrayIPcLm2EEEEviT0_T1_:
	.zero		568


//--------------------- .nv.constant0._ZN2at6native29vectorized_elementwise_kernelILi8ENS0_13BUnaryFunctorIlllZZZNS0_18lshift_kernel_cudaERNS_18TensorIteratorBaseEENKUlvE_clEvENKUlvE2_clEvEUlllE_EESt5arrayIPcLm2EEEEviT0_T1_ --------------------------
	.section	.nv.constant0._ZN2at6native29vectorized_elementwise_kernelILi8ENS0_13BUnaryFunctorIlllZZZNS0_18lshift_kernel_cudaERNS_18TensorIteratorBaseEENKUlvE_clEvENKUlvE2_clEvEUlllE_EESt5arrayIPcLm2EEEEviT0_T1_,"a",@progbits
	.sectionflags	@""
	.align	4
.nv.constant0._ZN2at6native29vectorized_elementwise_kernelILi8ENS0_13BUnaryFunctorIlllZZZNS0_18lshift_kernel_cudaERNS_18TensorIteratorBaseEENKUlvE_clEvENKUlvE2_clEvEUlllE_EESt5arrayIPcLm2EEEEviT0_T1_:
	.zero		568


//--------------------- .nv.constant0._ZN2at6native18elementwise_kernelILi128ELi4EZNS0_15gpu_kernel_implINS0_13AUnaryFunctorIlllZZZNS0_18lshift_kernel_cudaERNS_18TensorIteratorBaseEENKUlvE_clEvENKUlvE2_clEvEUlllE_EEEEvS5_RKT_EUliE_EEviT1_ --------------------------
	.section	.nv.constant0._ZN2at6native18elementwise_kernelILi128ELi4EZNS0_15gpu_kernel_implINS0_13AUnaryFunctorIlllZZZNS0_18lshift_kernel_cudaERNS_18TensorIteratorBaseEENKUlvE_clEvENKUlvE2_clEvEUlllE_EEEEvS5_RKT_EUliE_EEviT1_,"a",@progbits
	.sectionflags	@""
	.align	4
.nv.constant0._ZN2at6native18elementwise_kernelILi128ELi4EZNS0_15gpu_kernel_implINS0_13AUnaryFunctorIlllZZZNS0_18lshift_kernel_cudaERNS_18TensorIteratorBaseEENKUlvE_clEvENKUlvE2_clEvEUlllE_EEEEvS5_RKT_EUliE_EEviT1_:
	.zero		1088


//--------------------- .nv.constant0._ZN2at6native27unrolled_elementwise_kernelINS0_13AUnaryFunctorIlllZZZNS0_18lshift_kernel_cudaERNS_18TensorIteratorBaseEENKUlvE_clEvENKUlvE2_clEvEUlllE_EESt5arrayIPcLm2EELi4E23TrivialOffsetCalculatorILi1EjESD_NS0_6memory12LoadWithCastILi1EEENSE_13StoreWithCastILi1EEEEEviT_T0_T2_T3_T4_T5_ --------------------------
	.section	.nv.constant0._ZN2at6native27unrolled_elementwise_kernelINS0_13AUnaryFunctorIlllZZZNS0_18lshift_kernel_cudaERNS_18TensorIteratorBaseEENKUlvE_clEvENKUlvE2_clEvEUlllE_EESt5arrayIPcLm2EELi4E23TrivialOffsetCalculatorILi1EjESD_NS0_6memory12LoadWithCastILi1EEENSE_13StoreWithCastILi1EEEEEviT_T0_T2_T3_T4_T5_,"a",@progbits
	.sectionflags	@""
	.align	4
.nv.constant0._ZN2at6native27unrolled_elementwise_kernelINS0_13AUnaryFunctorIlllZZZNS0_18lshift_kernel_cudaERNS_18TensorIteratorBaseEENKUlvE_clEvENKUlvE2_clEvEUlllE_EESt5arrayIPcLm2EELi4E23TrivialOffsetCalculatorILi1EjESD_NS0_6memory12LoadWithCastILi1EEENSE_13StoreWithCastILi1EEEEEviT_T0_T2_T3_T4_T5_:
	.zero		588


//--------------------- .nv.constant0._ZN2at6native18elementwise_kernelILi128ELi2EZNS0_22gpu_kernel_impl_nocastINS0_13AUnaryFunctorIlllZZZNS0_18lshift_kernel_cudaERNS_18TensorIteratorBaseEENKUlvE_clEvENKUlvE2_clEvEUlllE_EEEEvS5_RKT_EUliE_EEviT1_ --------------------------
	.section	.nv.constant0._ZN2at6native18elementwise_kernelILi128ELi2EZNS0_22gpu_kernel_impl_nocastINS0_13AUnaryFunctorIlllZZZNS0_18lshift_kernel_cudaERNS_18TensorIteratorBaseEENKUlvE_clEvENKUlvE2_clEvEUlllE_EEEEvS5_RKT_EUliE_EEviT1_,"a",@progbits
	.sectionflags	@""
	.align	4
.nv.constant0._ZN2at6native18elementwise_kernelILi128ELi2EZNS0_22gpu_kernel_impl_nocastINS0_13AUnaryFunctorIlllZZZNS0_18lshift_kernel_cudaERNS_18TensorIteratorBaseEENKUlvE_clEvENKUlvE2_clEvEUlllE_EEEEvS5_RKT_EUliE_EEviT1_:
	.zero		1080


//--------------------- .nv.constant0._ZN2at6native27unrolled_elementwise_kernelINS0_13AUnaryFunctorIlllZZZNS0_18lshift_kernel_cudaERNS_18TensorIteratorBaseEENKUlvE_clEvENKUlvE2_clEvEUlllE_EESt5arrayIPcLm2EELi4E23TrivialOffsetCalculatorILi1EjESD_NS0_6memory15LoadWithoutCastENSE_16StoreWithoutCastEEEviT_T0_T2_T3_T4_T5_ --------------------------
	.section	.nv.constant0._ZN2at6native27unrolled_elementwise_kernelINS0_13AUnaryFunctorIlllZZZNS0_18lshift_kernel_cudaERNS_18TensorIteratorBaseEENKUlvE_clEvENKUlvE2_clEvEUlllE_EESt5arrayIPcLm2EELi4E23TrivialOffsetCalculatorILi1EjESD_NS0_6memory15LoadWithoutCastENSE_16StoreWithoutCastEEEviT_T0_T2_T3_T4_T5_,"a",@progbits
	.sectionflags	@""
	.align	4
.nv.constant0._ZN2at6native27unrolled_elementwise_kernelINS0_13AUnaryFunctorIlllZZZNS0_18lshift_kernel_cudaERNS_18TensorIteratorBaseEENKUlvE_clEvENKUlvE2_clEvEUlllE_EESt5arrayIPcLm2EELi4E23TrivialOffsetCalculatorILi1EjESD_NS0_6memory15LoadWithoutCastENSE_16StoreWithoutCastEEEviT_T0_T2_T3_T4_T5_:
	.zero		572


//--------------------- .nv.constant0._ZN2at6native29vectorized_elementwise_kernelILi2ENS0_13AUnaryFunctorIlllZZZNS0_18lshift_kernel_cudaERNS_18TensorIteratorBaseEENKUlvE_clEvENKUlvE2_clEvEUlllE_EESt5arrayIPcLm2EEEEviT0_T1_ --------------------------
	.section	.nv.constant0._ZN2at6native29vectorized_elementwise_kernelILi2ENS0_13AUnaryFunctorIlllZZZNS0_18lshift_kernel_cudaERNS_18TensorIteratorBaseEENKUlvE_clEvENKUlvE2_clEvEUlllE_EESt5arrayIPcLm2EEEEviT0_T1_,"a",@progbits
	.sectionflags	@""
	.align	4
.nv.constant0._ZN2at6native29vectorized_elementwise_kernelILi2ENS0_13AUnaryFunctorIlllZZZNS0_18lshift_kernel_cudaERNS_18TensorIteratorBaseEENKUlvE_clEvENKUlvE2_clEvEUlllE_EESt5arrayIPcLm2EEEEviT0_T1_:
	.zero		568


//--------------------- .nv.constant0._ZN2at6native29vectorized_elementwise_kernelILi4ENS0_13AUnaryFunctorIlllZZZNS0_18lshift_kernel_cudaERNS_18TensorIteratorBaseEENKUlvE_clEvENKUlvE2_clEvEUlllE_EESt5arrayIPcLm2EEEEviT0_T1_ --------------------------
	.section	.nv.constant0._ZN2at6native29vectorized_elementwise_kernelILi4ENS0_13AUnaryFunctorIlllZZZNS0_18lshift_kernel_cudaERNS_18TensorIteratorBaseEENKUlvE_clEvENKUlvE2_clEvEUlllE_EESt5arrayIPcLm2EEEEviT0_T1_,"a",@progbits
	.sectionflags	@""
	.align	4
.nv.constant0._ZN2at6native29vectorized_elementwise_kernelILi4ENS0_13AUnaryFunctorIlllZZZNS0_18lshift_kernel_cudaERNS_18TensorIteratorBaseEENKUlvE_clEvENKUlvE2_clEvEUlllE_EESt5arrayIPcLm2EEEEviT0_T1_:
	.zero		568


//--------------------- .nv.constant0._ZN2at6native29vectorized_elementwise_kernelILi8ENS0_13AUnaryFunctorIlllZZZNS0_18lshift_kernel_cudaERNS_18TensorIteratorBaseEENKUlvE_clEvENKUlvE2_clEvEUlllE_EESt5arrayIPcLm2EEEEviT0_T1_ --------------------------
	.section	.nv.constant0._ZN2at6native29vectorized_elementwise_kernelILi8ENS0_13AUnaryFunctorIlllZZZNS0_18lshift_kernel_cudaERNS_18TensorIteratorBaseEENKUlvE_clEvENKUlvE2_clEvEUlllE_EESt5arrayIPcLm2EEEEviT0_T1_,"a",@progbits
	.sectionflags	@""
	.align	4
.nv.constant0._ZN2at6native29vectorized_elementwise_kernelILi8ENS0_13AUnaryFunctorIlllZZZNS0_18lshift_kernel_cudaERNS_18TensorIteratorBaseEENKUlvE_clEvENKUlvE2_clEvEUlllE_EESt5arrayIPcLm2EEEEviT0_T1_:
	.zero		568


//--------------------- .nv.constant0._ZN2at6native18elementwise_kernelILi128ELi4EZNS0_15gpu_kernel_implINS0_13BinaryFunctorIiiiZZZNS0_18lshift_kernel_cudaERNS_18TensorIteratorBaseEENKUlvE_clEvENKUlvE1_clEvEUliiE_EEEEvS5_RKT_EUliE_EEviT1_ --------------------------
	.section	.nv.constant0._ZN2at6native18elementwise_kernelILi128ELi4EZNS0_15gpu_kernel_implINS0_13BinaryFunctorIiiiZZZNS0_18lshift_kernel_cudaERNS_18TensorIteratorBaseEENKUlvE_clEvENKUlvE1_clEvEUliiE_EEEEvS5_RKT_EUliE_EEviT1_,"a",@progbits
	.sectionflags	@""
	.align	4
.nv.constant0._ZN2at6native18elementwise_kernelILi128ELi4EZNS0_15gpu_kernel_implINS0_13BinaryFunctorIiiiZZZNS0_18lshift_kernel_cudaERNS_18TensorIteratorBaseEENKUlvE_clEvENKUlvE1_clEvEUliiE_EEEEvS5_RKT_EUliE_EEviT1_:
	.zero		1184


//--------------------- .nv.constant0._ZN2at6native27unrolled_elementwise_kernelINS0_13BinaryFunctorIiiiZZZNS0_18lshift_kernel_cudaERNS_18TensorIteratorBaseEENKUlvE_clEvENKUlvE1_clEvEUliiE_EESt5arrayIPcLm3EELi4E23TrivialOffsetCalculatorILi2EjESC_ILi1EjENS0_6memory12LoadWithCastILi2EEENSF_13StoreWithCastILi1EEEEEviT_T0_T2_T3_T4_T5_ --------------------------
	.section	.nv.constant0._ZN2at6native27unrolled_elementwise_kernelINS0_13BinaryFunctorIiiiZZZNS0_18lshift_kernel_cudaERNS_18TensorIteratorBaseEENKUlvE_clEvENKUlvE1_clEvEUliiE_EESt5arrayIPcLm3EELi4E23TrivialOffsetCalculatorILi2EjESC_ILi1EjENS0_6memory12LoadWithCastILi2EEENSF_13StoreWithCastILi1EEEEEviT_T0_T2_T3_T4_T5_,"a",@progbits
	.sectionflags	@""
	.align	4
.nv.constant0._ZN2at6native27unrolled_elementwise_kernelINS0_13BinaryFunctorIiiiZZZNS0_18lshift_kernel_cudaERNS_18TensorIteratorBaseEENKUlvE_clEvENKUlvE1_clEvEUliiE_EESt5arrayIPcLm3EELi4E23TrivialOffsetCalculatorILi2EjESC_ILi1EjENS0_6memory12LoadWithCastILi2EEENSF_13StoreWithCastILi1EEEEEviT_T0_T2_T3_T4_T5_:
	.zero		584


//--------------------- .nv.constant0._ZN2at6native18elementwise_kernelILi128ELi2EZNS0_22gpu_kernel_impl_nocastINS0_13BinaryFunctorIiiiZZZNS0_18lshift_kernel_cudaERNS_18TensorIteratorBaseEENKUlvE_clEvENKUlvE1_clEvEUliiE_EEEEvS5_RKT_EUliE_EEviT1_ --------------------------
	.section	.nv.constant0._ZN2at6native18elementwise_kernelILi128ELi2EZNS0_22gpu_kernel_impl_nocastINS0_13BinaryFunctorIiiiZZZNS0_18lshift_kernel_cudaERNS_18TensorIteratorBaseEENKUlvE_clEvENKUlvE1_clEvEUliiE_EEEEvS5_RKT_EUliE_EEviT1_,"a",@progbits
	.sectionflags	@""
	.align	4
.nv.constant0._ZN2at6native18elementwise_kernelILi128ELi2EZNS0_22gpu_kernel_impl_nocastINS0_13BinaryFunctorIiiiZZZNS0_18lshift_kernel_cudaERNS_18TensorIteratorBaseEENKUlvE_clEvENKUlvE1_clEvEUliiE_EEEEvS5_RKT_EUliE_EEviT1_:
	.zero		1184


//--------------------- .nv.constant0._ZN2at6native27unrolled_elementwise_kernelINS0_13BinaryFunctorIiiiZZZNS0_18lshift_kernel_cudaERNS_18TensorIteratorBaseEENKUlvE_clEvENKUlvE1_clEvEUliiE_EESt5arrayIPcLm3EELi4E23TrivialOffsetCalculatorILi2EjESC_ILi1EjENS0_6memory15LoadWithoutCastENSF_16StoreWithoutCastEEEviT_T0_T2_T3_T4_T5_ --------------------------
	.section	.nv.constant0._ZN2at6native27unrolled_elementwise_kernelINS0_13BinaryFunctorIiiiZZZNS0_18lshift_kernel_cudaERNS_18TensorIteratorBaseEENKUlvE_clEvENKUlvE1_clEvEUliiE_EESt5arrayIPcLm3EELi4E23TrivialOffsetCalculatorILi2EjESC_ILi1EjENS0_6memory15LoadWithoutCastENSF_16StoreWithoutCastEEEviT_T0_T2_T3_T4_T5_,"a",@progbits
	.sectionflags	@""
	.align	4
.nv.constant0._ZN2at6native27unrolled_elementwise_kernelINS0_13BinaryFunctorIiiiZZZNS0_18lshift_kernel_cudaERNS_18TensorIteratorBaseEENKUlvE_clEvENKUlvE1_clEvEUliiE_EESt5arrayIPcLm3EELi4E23TrivialOffsetCalculatorILi2EjESC_ILi1EjENS0_6memory15LoadWithoutCastENSF_16StoreWithoutCastEEEviT_T0_T2_T3_T4_T5_:
	.zero		564


//--------------------- .nv.constant0._ZN2at6native29vectorized_elementwise_kernelILi2ENS0_13BinaryFunctorIiiiZZZNS0_18lshift_kernel_cudaERNS_18TensorIteratorBaseEENKUlvE_clEvENKUlvE1_clEvEUliiE_EESt5arrayIPcLm3EEEEviT0_T1_ --------------------------
	.section	.nv.constant0._ZN2at6native29vectorized_elementwise_kernelILi2ENS0_13BinaryFunctorIiiiZZZNS0_18lshift_kernel_cudaERNS_18TensorIteratorBaseEENKUlvE_clEvENKUlvE1_clEvEUliiE_EESt5arrayIPcLm3EEEEviT0_T1_,"a",@progbits
	.sectionflags	@""
	.align	4
.nv.constant0._ZN2at6native29vectorized_elementwise_kernelILi2ENS0_13BinaryFunctorIiiiZZZNS0_18lshift_kernel_cudaERNS_18TensorIteratorBaseEENKUlvE_clEvENKUlvE1_clEvEUliiE_EESt5arrayIPcLm3EEEEviT0_T1_:
	.zero		560


//--------------------- .nv.constant0._ZN2at6native29vectorized_elementwise_kernelILi4ENS0_13BinaryFunctorIiiiZZZNS0_18lshift_kernel_cudaERNS_18TensorIteratorBaseEENKUlvE_clEvENKUlvE1_clEvEUliiE_EESt5arrayIPcLm3EEEEviT0_T1_ --------------------------
	.section	.nv.constant0._ZN2at6native29vectorized_elementwise_kernelILi4ENS0_13BinaryFunctorIiiiZZZNS0_18lshift_kernel_cudaERNS_18TensorIteratorBaseEENKUlvE_clEvENKUlvE1_clEvEUliiE_EESt5arrayIPcLm3EEEEviT0_T1_,"a",@progbits
	.sectionflags	@""
	.align	4
.nv.constant0._ZN2at6native29vectorized_elementwise_kernelILi4ENS0_13BinaryFunctorIiiiZZZNS0_18lshift_kernel_cudaERNS_18TensorIteratorBaseEENKUlvE_clEvENKUlvE1_clEvEUliiE_EESt5arrayIPcLm3EEEEviT0_T1_:
	.zero		560


//--------------------- .nv.constant0._ZN2at6native29vectorized_elementwise_kernelILi8ENS0_13BinaryFunctorIiiiZZZNS0_18lshift_kernel_cudaERNS_18TensorIteratorBaseEENKUlvE_clEvENKUlvE1_clEvEUliiE_EESt5arrayIPcLm3EEEEviT0_T1_ --------------------------
	.section	.nv.constant0._ZN2at6native29vectorized_elementwise_kernelILi8ENS0_13BinaryFunctorIiiiZZZNS0_18lshift_kernel_cudaERNS_18TensorIteratorBaseEENKUlvE_clEvENKUlvE1_clEvEUliiE_EESt5arrayIPcLm3EEEEviT0_T1_,"a",@progbits
	.sectionflags	@""
	.align	4
.nv.constant0._ZN2at6native29vectorized_elementwise_kernelILi8ENS0_13BinaryFunctorIiiiZZZNS0_18lshift_kernel_cudaERNS_18TensorIteratorBaseEENKUlvE_clEvENKUlvE1_clEvEUliiE_EESt5arrayIPcLm3EEEEviT0_T1_:
	.zero		560


//--------------------- .nv.constant0._ZN2at6native18elementwise_kernelILi128ELi4EZNS0_15gpu_kernel_implINS0_13BUnaryFunctorIiiiZZZNS0_18lshift_kernel_cudaERNS_18TensorIteratorBaseEENKUlvE_clEvENKUlvE1_clEvEUliiE_EEEEvS5_RKT_EUliE_EEviT1_ --------------------------
	.section	.nv.constant0._ZN2at6native18elementwise_kernelILi128ELi4EZNS0_15gpu_kernel_implINS0_13BUnaryFunctorIiiiZZZNS0_18lshift_kernel_cudaERNS_18TensorIteratorBaseEENKUlvE_clEvENKUlvE1_clEvEUliiE_EEEEvS5_RKT_EUliE_EEviT1_,"a",@progbits
	.sectionflags	@""
	.align	4
.nv.constant0._ZN2at6native18elementwise_kernelILi128ELi4EZNS0_15gpu_kernel_implINS0_13BUnaryFunctorIiiiZZZNS0_18lshift_kernel_cudaERNS_18TensorIteratorBaseEENKUlvE_clEvENKUlvE1_clEvEUliiE_EEEEvS5_RKT_EUliE_EEviT1_:
	.zero		1080


//--------------------- .nv.constant0._ZN2at6native27unrolled_elementwise_kernelINS0_13BUnaryFunctorIiiiZZZNS0_18lshift_kernel_cudaERNS_18TensorIteratorBaseEENKUlvE_clEvENKUlvE1_clEvEUliiE_EESt5arrayIPcLm2EELi4E23TrivialOffsetCalculatorILi1EjESD_NS0_6memory12LoadWithCastILi1EEENSE_13StoreWithCastILi1EEEEEviT_T0_T2_T3_T4_T5_ --------------------------
	.section	.nv.constant0._ZN2at6native27unrolled_elementwise_kernelINS0_13BUnaryFunctorIiiiZZZNS0_18lshift_kernel_cudaERNS_18TensorIteratorBaseEENKUlvE_clEvENKUlvE1_clEvEUliiE_EESt5arrayIPcLm2EELi4E23TrivialOffsetCalculatorILi1EjESD_NS0_6memory12LoadWithCastILi1EEENSE_13StoreWithCastILi1EEEEEviT_T0_T2_T3_T4_T5_,"a",@progbits
	.sectionflags	@""
	.align	4
.nv.constant0._ZN2at6native27unrolled_elementwise_kernelINS0_13BUnaryFunctorIiiiZZZNS0_18lshift_kernel_cudaERNS_18TensorIteratorBaseEENKUlvE_clEvENKUlvE1_clEvEUliiE_EESt5arrayIPcLm2EELi4E23TrivialOffsetCalculatorILi1EjESD_NS0_6memory12LoadWithCastILi1EEENSE_13StoreWithCastILi1EEEEEviT_T0_T2_T3_T4_T5_:
	.zero		580


//--------------------- .nv.constant0._ZN2at6native18elementwise_kernelILi128ELi2EZNS0_22gpu_kernel_impl_nocastINS0_13BUnaryFunctorIiiiZZZNS0_18lshift_kernel_cudaERNS_18TensorIteratorBaseEENKUlvE_clEvENKUlvE1_clEvEUliiE_EEEEvS5_RKT_EUliE_EEviT1_ --------------------------
	.section	.nv.constant0._ZN2at6native18elementwise_kernelILi128ELi2EZNS0_22gpu_kernel_impl_nocastINS0_13BUnaryFunctorIiiiZZZNS0_18lshift_kernel_cudaERNS_18TensorIteratorBaseEENKUlvE_clEvENKUlvE1_clEvEUliiE_EEEEvS5_RKT_EUliE_EEviT1_,"a",@progbits
	.sectionflags	@""
	.align	4
.nv.constant0._ZN2at6native18elementwise_kernelILi128ELi2EZNS0_22gpu_kernel_impl_nocastINS0_13BUnaryFunctorIiiiZZZNS0_18lshift_kernel_cudaERNS_18TensorIteratorBaseEENKUlvE_clEvENKUlvE1_clEvEUliiE_EEEEvS5_RKT_EUliE_EEviT1_:
	.zero		1072


//--------------------- .nv.constant0._ZN2at6native27unrolled_elementwise_kernelINS0_13BUnaryFunctorIiiiZZZNS0_18lshift_kernel_cudaERNS_18TensorIteratorBaseEENKUlvE_clEvENKUlvE1_clEvEUliiE_EESt5arrayIPcLm2EELi4E23TrivialOffsetCalculatorILi1EjESD_NS0_6memory15LoadWithoutCastENSE_16StoreWithoutCastEEEviT_T0_T2_T3_T4_T5_ --------------------------
	.section	.nv.constant0._ZN2at6native27unrolled_elementwise_kernelINS0_13BUnaryFunctorIiiiZZZNS0_18lshift_kernel_cudaERNS_18TensorIteratorBaseEENKUlvE_clEvENKUlvE1_clEvEUliiE_EESt5arrayIPcLm2EELi4E23TrivialOffsetCalculatorILi1EjESD_NS0_6memory15LoadWithoutCastENSE_16StoreWithoutCastEEEviT_T0_T2_T3_T4_T5_,"a",@progbits
	.sectionflags	@""
	.align	4
.nv.constant0._ZN2at6native27unrolled_elementwise_kernelINS0_13BUnaryFunctorIiiiZZZNS0_18lshift_kernel_cudaERNS_18TensorIteratorBaseEENKUlvE_clEvENKUlvE1_clEvEUliiE_EESt5arrayIPcLm2EELi4E23TrivialOffsetCalculatorILi1EjESD_NS0_6memory15LoadWithoutCastENSE_16StoreWithoutCastEEEviT_T0_T2_T3_T4_T5_:
	.zero		564


//--------------------- .nv.constant0._ZN2at6native29vectorized_elementwise_kernelILi2ENS0_13BUnaryFunctorIiiiZZZNS0_18lshift_kernel_cudaERNS_18TensorIteratorBaseEENKUlvE_clEvENKUlvE1_clEvEUliiE_EESt5arrayIPcLm2EEEEviT0_T1_ --------------------------
	.section	.nv.constant0._ZN2at6native29vectorized_elementwise_kernelILi2ENS0_13BUnaryFunctorIiiiZZZNS0_18lshift_kernel_cudaERNS_18TensorIteratorBaseEENKUlvE_clEvENKUlvE1_clEvEUliiE_EESt5arrayIPcLm2EEEEviT0_T1_,"a",@progbits
	.sectionflags	@""
	.align	4
.nv.constant0._ZN2at6native29vectorized_elementwise_kernelILi2ENS0_13BUnaryFunctorIiiiZZZNS0_18lshift_kernel_cudaERNS_18TensorIteratorBaseEENKUlvE_clEvENKUlvE1_clEvEUliiE_EESt5arrayIPcLm2EEEEviT0_T1_:
	.zero		560


//--------------------- .nv.constant0._ZN2at6native29vectorized_elementwise_kernelILi4ENS0_13BUnaryFunctorIiiiZZZNS0_18lshift_kernel_cudaERNS_18TensorIteratorBaseEENKUlvE_clEvENKUlvE1_clEvEUliiE_EESt5arrayIPcLm2EEEEviT0_T1_ --------------------------
	.section	.nv.constant0._ZN2at6native29vectorized_elementwise_kernelILi4ENS0_13BUnaryFunctorIiiiZZZNS0_18lshift_kernel_cudaERNS_18TensorIteratorBaseEENKUlvE_clEvENKUlvE1_clEvEUliiE_EESt5arrayIPcLm2EEEEviT0_T1_,"a",@progbits
	.sectionflags	@""
	.align	4
.nv.constant0._ZN2at6native29vectorized_elementwise_kernelILi4ENS0_13BUnaryFunctorIiiiZZZNS0_18lshift_kernel_cudaERNS_18TensorIteratorBaseEENKUlvE_clEvENKUlvE1_clEvEUliiE_EESt5arrayIPcLm2EEEEviT0_T1_:
	.zero		560


//--------------------- .nv.constant0._ZN2at6native29vectorized_elementwise_kernelILi8ENS0_13BUnaryFunctorIiiiZZZNS0_18lshift_kernel_cudaERNS_18TensorIteratorBaseEENKUlvE_clEvENKUlvE1_clEvEUliiE_EESt5arrayIPcLm2EEEEviT0_T1_ --------------------------
	.section	.nv.constant0._ZN2at6native29vectorized_elementwise_kernelILi8ENS0_13BUnaryFunctorIiiiZZZNS0_18lshift_kernel_cudaERNS_18TensorIteratorBaseEENKUlvE_clEvENKUlvE1_clEvEUliiE_EESt5arrayIPcLm2EEEEviT0_T1_,"a",@progbits
	.sectionflags	@""
	.align	4
.nv.constant0._ZN2at6native29vectorized_elementwise_kernelILi8ENS0_13BUnaryFunctorIiiiZZZNS0_18lshift_kernel_cudaERNS_18TensorIteratorBaseEENKUlvE_clEvENKUlvE1_clEvEUliiE_EESt5arrayIPcLm2EEEEviT0_T1_:
	.zero		560


//--------------------- .nv.constant0._ZN2at6native18elementwise_kernelILi128ELi4EZNS0_15gpu_kernel_implINS0_13AUnaryFunctorIiiiZZZNS0_18lshift_kernel_cudaERNS_18TensorIteratorBaseEENKUlvE_clEvENKUlvE1_clEvEUliiE_EEEEvS5_RKT_EUliE_EEviT1_ --------------------------
	.section	.nv.constant0._ZN2at6native18elementwise_kernelILi128ELi4EZNS0_15gpu_kernel_implINS0_13AUnaryFunctorIiiiZZZNS0_18lshift_kernel_cudaERNS_18TensorIteratorBaseEENKUlvE_clEvENKUlvE1_clEvEUliiE_EEEEvS5_RKT_EUliE_EEviT1_,"a",@progbits
	.sectionflags	@""
	.align	4
.nv.constant0._ZN2at6native18elementwise_kernelILi128ELi4EZNS0_15gpu_kernel_implINS0_13AUnaryFunctorIiiiZZZNS0_18lshift_kernel_cudaERNS_18TensorIteratorBaseEENKUlvE_clEvENKUlvE1_clEvEUliiE_EEEEvS5_RKT_EUliE_EEviT1_:
	.zero		1080


//--------------------- .nv.constant0._ZN2at6native27unrolled_elementwise_kernelINS0_13AUnaryFunctorIiiiZZZNS0_18lshift_kernel_cudaERNS_18TensorIteratorBaseEENKUlvE_clEvENKUlvE1_clEvEUliiE_EESt5arrayIPcLm2EELi4E23TrivialOffsetCalculatorILi1EjESD_NS0_6memory12LoadWithCastILi1EEENSE_13StoreWithCastILi1EEEEEviT_T0_T2_T3_T4_T5_ --------------------------
	.section	.nv.constant0._ZN2at6native27unrolled_elementwise_kernelINS0_13AUnaryFunctorIiiiZZZNS0_18lshift_kernel_cudaERNS_18TensorIteratorBaseEENKUlvE_clEvENKUlvE1_clEvEUliiE_EESt5arrayIPcLm2EELi4E23TrivialOffsetCalculatorILi1EjESD_NS0_6memory12LoadWithCastILi1EEENSE_13StoreWithCastILi1EEEEEviT_T0_T2_T3_T4_T5_,"a",@progbits
	.sectionflags	@""
	.align	4
.nv.constant0._ZN2at6native27unrolled_elementwise_kernelINS0_13AUnaryFunctorIiiiZZZNS0_18lshift_kernel_cudaERNS_18TensorIteratorBaseEENKUlvE_clEvENKUlvE1_clEvEUliiE_EESt5arrayIPcLm2EELi4E23TrivialOffsetCalculatorILi1EjESD_NS0_6memory12LoadWithCastILi1EEENSE_13StoreWithCastILi1EEEEEviT_T0_T2_T3_T4_T5_:
	.zero		580


//--------------------- .nv.constant0._ZN2at6native18elementwise_kernelILi128ELi2EZNS0_22gpu_kernel_impl_nocastINS0_13AUnaryFunctorIiiiZZZNS0_18lshift_kernel_cudaERNS_18TensorIteratorBaseEENKUlvE_clEvENKUlvE1_clEvEUliiE_EEEEvS5_RKT_EUliE_EEviT1_ --------------------------
	.section	.nv.constant0._ZN2at6native18elementwise_kernelILi128ELi2EZNS0_22gpu_kernel_impl_nocastINS0_13AUnaryFunctorIiiiZZZNS0_18lshift_kernel_cudaERNS_18TensorIteratorBaseEENKUlvE_clEvENKUlvE1_clEvEUliiE_EEEEvS5_RKT_EUliE_EEviT1_,"a",@progbits
	.sectionflags	@""
	.align	4
.nv.constant0._ZN2at6native18elementwise_kernelILi128ELi2EZNS0_22gpu_kernel_impl_nocastINS0_13AUnaryFunctorIiiiZZZNS0_18lshift_kernel_cudaERNS_18TensorIteratorBaseEENKUlvE_clEvENKUlvE1_clEvEUliiE_EEEEvS5_RKT_EUliE_EEviT1_:
	.zero		1072


//--------------------- .nv.constant0._ZN2at6native27unrolled_elementwise_kernelINS0_13AUnaryFunctorIiiiZZZNS0_18lshift_kernel_cudaERNS_18TensorIteratorBaseEENKUlvE_clEvENKUlvE1_clEvEUliiE_EESt5arrayIPcLm2EELi4E23TrivialOffsetCalculatorILi1EjESD_NS0_6memory15LoadWithoutCastENSE_16StoreWithoutCastEEEviT_T0_T2_T3_T4_T5_ --------------------------
	.section	.nv.constant0._ZN2at6native27unrolled_elementwise_kernelINS0_13AUnaryFunctorIiiiZZZNS0_18lshift_kernel_cudaERNS_18TensorIteratorBaseEENKUlvE_clEvENKUlvE1_clEvEUliiE_EESt5arrayIPcLm2EELi4E23TrivialOffsetCalculatorILi1EjESD_NS0_6memory15LoadWithoutCastENSE_16StoreWithoutCastEEEviT_T0_T2_T3_T4_T5_,"a",@progbits
	.sectionflags	@""
	.align	4
.nv.constant0._ZN2at6native27unrolled_elementwise_kernelINS0_13AUnaryFunctorIiiiZZZNS0_18lshift_kernel_cudaERNS_18TensorIteratorBaseEENKUlvE_clEvENKUlvE1_clEvEUliiE_EESt5arrayIPcLm2EELi4E23TrivialOffsetCalculatorILi1EjESD_NS0_6memory15LoadWithoutCastENSE_16StoreWithoutCastEEEviT_T0_T2_T3_T4_T5_:
	.zero		564


//--------------------- .nv.constant0._ZN2at6native29vectorized_elementwise_kernelILi2ENS0_13AUnaryFunctorIiiiZZZNS0_18lshift_kernel_cudaERNS_18TensorIteratorBaseEENKUlvE_clEvENKUlvE1_clEvEUliiE_EESt5arrayIPcLm2EEEEviT0_T1_ --------------------------
	.section	.nv.constant0._ZN2at6native29vectorized_elementwise_kernelILi2ENS0_13AUnaryFunctorIiiiZZZNS0_18lshift_kernel_cudaERNS_18TensorIteratorBaseEENKUlvE_clEvENKUlvE1_clEvEUliiE_EESt5arrayIPcLm2EEEEviT0_T1_,"a",@progbits
	.sectionflags	@""
	.align	4
.nv.constant0._ZN2at6native29vectorized_elementwise_kernelILi2ENS0_13AUnaryFunctorIiiiZZZNS0_18lshift_kernel_cudaERNS_18TensorIteratorBaseEENKUlvE_clEvENKUlvE1_clEvEUliiE_EESt5arrayIPcLm2EEEEviT0_T1_:
	.zero		560


//--------------------- .nv.constant0._ZN2at6native29vectorized_elementwise_kernelILi4ENS0_13AUnaryFunctorIiiiZZZNS0_18lshift_kernel_cudaERNS_18TensorIteratorBaseEENKUlvE_clEvENKUlvE1_clEvEUliiE_EESt5arrayIPcLm2EEEEviT0_T1_ --------------------------
	.section	.nv.constant0._ZN2at6native29vectorized_elementwise_kernelILi4ENS0_13AUnaryFunctorIiiiZZZNS0_18lshift_kernel_cudaERNS_18TensorIteratorBaseEENKUlvE_clEvENKUlvE1_clEvEUliiE_EESt5arrayIPcLm2EEEEviT0_T1_,"a",@progbits
	.sectionflags	@""
	.align	4
.nv.constant0._ZN2at6native29vectorized_elementwise_kernelILi4ENS0_13AUnaryFunctorIiiiZZZNS0_18lshift_kernel_cudaERNS_18TensorIteratorBaseEENKUlvE_clEvENKUlvE1_clEvEUliiE_EESt5arrayIPcLm2EEEEviT0_T1_:
	.zero		560


//--------------------- .nv.constant0._ZN2at6native29vectorized_elementwise_kernelILi8ENS0_13AUnaryFunctorIiiiZZZNS0_18lshift_kernel_cudaERNS_18TensorIteratorBaseEENKUlvE_clEvENKUlvE1_clEvEUliiE_EESt5arrayIPcLm2EEEEviT0_T1_ --------------------------
	.section	.nv.constant0._ZN2at6native29vectorized_elementwise_kernelILi8ENS0_13AUnaryFunctorIiiiZZZNS0_18lshift_kernel_cudaERNS_18TensorIteratorBaseEENKUlvE_clEvENKUlvE1_clEvEUliiE_EESt5arrayIPcLm2EEEEviT0_T1_,"a",@progbits
	.sectionflags	@""
	.align	4
.nv.constant0._ZN2at6native29vectorized_elementwise_kernelILi8ENS0_13AUnaryFunctorIiiiZZZNS0_18lshift_kernel_cudaERNS_18TensorIteratorBaseEENKUlvE_clEvENKUlvE1_clEvEUliiE_EESt5arrayIPcLm2EEEEviT0_T1_:
	.zero		560


//--------------------- .nv.constant0._ZN2at6native18elementwise_kernelILi128ELi4EZNS0_15gpu_kernel_implINS0_13BinaryFunctorIaaaZZZNS0_18lshift_kernel_cudaERNS_18TensorIteratorBaseEENKUlvE_clEvENKUlvE0_clEvEUlaaE_EEEEvS5_RKT_EUliE_EEviT1_ --------------------------
	.section	.nv.constant0._ZN2at6native18elementwise_kernelILi128ELi4EZNS0_15gpu_kernel_implINS0_13BinaryFunctorIaaaZZZNS0_18lshift_kernel_cudaERNS_18TensorIteratorBaseEENKUlvE_clEvENKUlvE0_clEvEUlaaE_EEEEvS5_RKT_EUliE_EEviT1_,"a",@progbits
	.sectionflags	@""
	.align	4
.nv.constant0._ZN2at6native18elementwise_kernelILi128ELi4EZNS0_15gpu_kernel_implINS0_13BinaryFunctorIaaaZZZNS0_18lshift_kernel_cudaERNS_18TensorIteratorBaseEENKUlvE_clEvENKUlvE0_clEvEUlaaE_EEEEvS5_RKT_EUliE_EEviT1_:
	.zero		1184


//--------------------- .nv.constant0._ZN2at6native27unrolled_elementwise_kernelINS0_13BinaryFunctorIaaaZZZNS0_18lshift_kernel_cudaERNS_18TensorIteratorBaseEENKUlvE_clEvENKUlvE0_clEvEUlaaE_EESt5arrayIPcLm3EELi4E23TrivialOffsetCalculatorILi2EjESC_ILi1EjENS0_6memory12LoadWithCastILi2EEENSF_13StoreWithCastILi1EEEEEviT_T0_T2_T3_T4_T5_ --------------------------
	.section	.nv.constant0._ZN2at6native27unrolled_elementwise_kernelINS0_13BinaryFunctorIaaaZZZNS0_18lshift_kernel_cudaERNS_18TensorIteratorBaseEENKUlvE_clEvENKUlvE0_clEvEUlaaE_EESt5arrayIPcLm3EELi4E23TrivialOffsetCalculatorILi2EjESC_ILi1EjENS0_6memory12LoadWithCastILi2EEENSF_13StoreWithCastILi1EEEEEviT_T0_T2_T3_T4_T5_,"a",@progbits
	.sectionflags	@""
	.align	4
.nv.constant0._ZN2at6native27unrolled_elementwise_kernelINS0_13BinaryFunctorIaaaZZZNS0_18lshift_kernel_cudaERNS_18TensorIteratorBaseEENKUlvE_clEvENKUlvE0_clEvEUlaaE_EESt5arrayIPcLm3EELi4E23TrivialOffsetCalculatorILi2EjESC_ILi1EjENS0_6memory12LoadWithCastILi2EEENSF_13StoreWithCastILi1EEEEEviT_T0_T2_T3_T4_T5_:
	.zero		584


//--------------------- .nv.constant0._ZN2at6native18elementwise_kernelILi128ELi4EZNS0_22gpu_kernel_impl_nocastINS0_13BinaryFunctorIaaaZZZNS0_18lshift_kernel_cudaERNS_18TensorIteratorBaseEENKUlvE_clEvENKUlvE0_clEvEUlaaE_EEEEvS5_RKT_EUliE_EEviT1_ --------------------------
	.section	.nv.constant0._ZN2at6native18elementwise_kernelILi128ELi4EZNS0_22gpu_kernel_impl_nocastINS0_13BinaryFunctorIaaaZZZNS0_18lshift_kernel_cudaERNS_18TensorIteratorBaseEENKUlvE_clEvENKUlvE0_clEvEUlaaE_EEEEvS5_RKT_EUliE_EEviT1_,"a",@progbits
	.sectionflags	@""
	.align	4
.nv.constant0._ZN2at6native18elementwise_kernelILi128ELi4EZNS0_22gpu_kernel_impl_nocastINS0_13BinaryFunctorIaaaZZZNS0_18lshift_kernel_cudaERNS_18TensorIteratorBaseEENKUlvE_clEvENKUlvE0_clEvEUlaaE_EEEEvS5_RKT_EUliE_EEviT1_:
	.zero		1184


//--------------------- .nv.constant0._ZN2at6native27unrolled_elementwise_kernelINS0_13BinaryFunctorIaaaZZZNS0_18lshift_kernel_cudaERNS_18TensorIteratorBaseEENKUlvE_clEvENKUlvE0_clEvEUlaaE_EESt5arrayIPcLm3EELi4E23TrivialOffsetCalculatorILi2EjESC_ILi1EjENS0_6memory15LoadWithoutCastENSF_16StoreWithoutCastEEEviT_T0_T2_T3_T4_T5_ --------------------------
	.section	.nv.constant0._ZN2at6native27unrolled_elementwise_kernelINS0_13BinaryFunctorIaaaZZZNS0_18lshift_kernel_cudaERNS_18TensorIteratorBaseEENKUlvE_clEvENKUlvE0_clEvEUlaaE_EESt5arrayIPcLm3EELi4E23TrivialOffsetCalculatorILi2EjESC_ILi1EjENS0_6memory15LoadWithoutCastENSF_16StoreWithoutCastEEEviT_T0_T2_T3_T4_T5_,"a",@progbits
	.sectionflags	@""
	.align	4
.nv.constant0._ZN2at6native27unrolled_elementwise_kernelINS0_13BinaryFunctorIaaaZZZNS0_18lshift_kernel_cudaERNS_18TensorIteratorBaseEENKUlvE_clEvENKUlvE0_clEvEUlaaE_EESt5arrayIPcLm3EELi4E23TrivialOffsetCalculatorILi2EjESC_ILi1EjENS0_6memory15LoadWithoutCastENSF_16StoreWithoutCastEEEviT_T0_T2_T3_T4_T5_:
	.zero		564


//--------------------- .nv.constant0._ZN2at6native29vectorized_elementwise_kernelILi2ENS0_13BinaryFunctorIaaaZZZNS0_18lshift_kernel_cudaERNS_18TensorIteratorBaseEENKUlvE_clEvENKUlvE0_clEvEUlaaE_EESt5arrayIPcLm3EEEEviT0_T1_ --------------------------
	.section	.nv.constant0._ZN2at6native29vectorized_elementwise_kernelILi2ENS0_13BinaryFunctorIaaaZZZNS0_18lshift_kernel_cudaERNS_18TensorIteratorBaseEENKUlvE_clEvENKUlvE0_clEvEUlaaE_EESt5arrayIPcLm3EEEEviT0_T1_,"a",@progbits
	.sectionflags	@""
	.align	4
.nv.constant0._ZN2at6native29vectorized_elementwise_kernelILi2ENS0_13BinaryFunctorIaaaZZZNS0_18lshift_kernel_cudaERNS_18TensorIteratorBaseEENKUlvE_clEvENKUlvE0_clEvEUlaaE_EESt5arrayIPcLm3EEEEviT0_T1_:
	.zero		560


//--------------------- .nv.constant0._ZN2at6native29vectorized_elementwise_kernelILi4ENS0_13BinaryFunctorIaaaZZZNS0_18lshift_kernel_cudaERNS_18TensorIteratorBaseEENKUlvE_clEvENKUlvE0_clEvEUlaaE_EESt5arrayIPcLm3EEEEviT0_T1_ --------------------------
	.section	.nv.constant0._ZN2at6native29vectorized_elementwise_kernelILi4ENS0_13BinaryFunctorIaaaZZZNS0_18lshift_kernel_cudaERNS_18TensorIteratorBaseEENKUlvE_clEvENKUlvE0_clEvEUlaaE_EESt5arrayIPcLm3EEEEviT0_T1_,"a",@progbits
	.sectionflags	@""
	.align	4
.nv.constant0._ZN2at6native29vectorized_elementwise_kernelILi4ENS0_13BinaryFunctorIaaaZZZNS0_18lshift_kernel_cudaERNS_18TensorIteratorBaseEENKUlvE_clEvENKUlvE0_clEvEUlaaE_EESt5arrayIPcLm3EEEEviT0_T1_:
	.zero		560


//--------------------- .nv.constant0._ZN2at6native29vectorized_elementwise_kernelILi8ENS0_13BinaryFunctorIaaaZZZNS0_18lshift_kernel_cudaERNS_18TensorIteratorBaseEENKUlvE_clEvENKUlvE0_clEvEUlaaE_EESt5arrayIPcLm3EEEEviT0_T1_ --------------------------
	.section	.nv.constant0._ZN2at6native29vectorized_elementwise_kernelILi8ENS0_13BinaryFunctorIaaaZZZNS0_18lshift_kernel_cudaERNS_18TensorIteratorBaseEENKUlvE_clEvENKUlvE0_clEvEUlaaE_EESt5arrayIPcLm3EEEEviT0_T1_,"a",@progbits
	.sectionflags	@""
	.align	4
.nv.constant0._ZN2at6native29vectorized_elementwise_kernelILi8ENS0_13BinaryFunctorIaaaZZZNS0_18lshift_kernel_cudaERNS_18TensorIteratorBaseEENKUlvE_clEvENKUlvE0_clEvEUlaaE_EESt5arrayIPcLm3EEEEviT0_T1_:
	.zero		560


//--------------------- .nv.constant0._ZN2at6native18elementwise_kernelILi128ELi4EZNS0_15gpu_kernel_implINS0_13BUnaryFunctorIaaaZZZNS0_18lshift_kernel_cudaERNS_18TensorIteratorBaseEENKUlvE_clEvENKUlvE0_clEvEUlaaE_EEEEvS5_RKT_EUliE_EEviT1_ --------------------------
	.section	.nv.constant0._ZN2at6native18elementwise_kernelILi128ELi4EZNS0_15gpu_kernel_implINS0_13BUnaryFunctorIaaaZZZNS0_18lshift_kernel_cudaERNS_18TensorIteratorBaseEENKUlvE_clEvENKUlvE0_clEvEUlaaE_EEEEvS5_RKT_EUliE_EEviT1_,"a",@progbits
	.sectionflags	@""
	.align	4
.nv.constant0._ZN2at6native18elementwise_kernelILi128ELi4EZNS0_15gpu_kernel_implINS0_13BUnaryFunctorIaaaZZZNS0_18lshift_kernel_cudaERNS_18TensorIteratorBaseEENKUlvE_clEvENKUlvE0_clEvEUlaaE_EEEEvS5_RKT_EUliE_EEviT1_:
	.zero		1072


//--------------------- .nv.constant0._ZN2at6native27unrolled_elementwise_kernelINS0_13BUnaryFunctorIaaaZZZNS0_18lshift_kernel_cudaERNS_18TensorIteratorBaseEENKUlvE_clEvENKUlvE0_clEvEUlaaE_EESt5arrayIPcLm2EELi4E23TrivialOffsetCalculatorILi1EjESD_NS0_6memory12LoadWithCastILi1EEENSE_13StoreWithCastILi1EEEEEviT_T0_T2_T3_T4_T5_ --------------------------
	.section	.nv.constant0._ZN2at6native27unrolled_elementwise_kernelINS0_13BUnaryFunctorIaaaZZZNS0_18lshift_kernel_cudaERNS_18TensorIteratorBaseEENKUlvE_clEvENKUlvE0_clEvEUlaaE_EESt5arrayIPcLm2EELi4E23TrivialOffsetCalculatorILi1EjESD_NS0_6memory12LoadWithCastILi1EEENSE_13StoreWithCastILi1EEEEEviT_T0_T2_T3_T4_T5_,"a",@progbits
	.sectionflags	@""
	.align	4
.nv.constant0._ZN2at6native27unrolled_elementwise_kernelINS0_13BUnaryFunctorIaaaZZZNS0_18lshift_kernel_cudaERNS_18TensorIteratorBaseEENKUlvE_clEvENKUlvE0_clEvEUlaaE_EESt5arrayIPcLm2EELi4E23TrivialOffsetCalculatorILi1EjESD_NS0_6memory12LoadWithCastILi1EEENSE_13StoreWithCastILi1EEEEEviT_T0_T2_T3_T4_T5_:
	.zero		572


//--------------------- .nv.constant0._ZN2at6native18elementwise_kernelILi128ELi4EZNS0_22gpu_kernel_impl_nocastINS0_13BUnaryFunctorIaaaZZZNS0_18lshift_kernel_cudaERNS_18TensorIteratorBaseEENKUlvE_clEvENKUlvE0_clEvEUlaaE_EEEEvS5_RKT_EUliE_EEviT1_ --------------------------
	.section	.nv.constant0._ZN2at6native18elementwise_kernelILi128ELi4EZNS0_22gpu_kernel_impl_nocastINS0_13BUnaryFunctorIaaaZZZNS0_18lshift_kernel_cudaERNS_18TensorIteratorBaseEENKUlvE_clEvENKUlvE0_clEvEUlaaE_EEEEvS5_RKT_EUliE_EEviT1_,"a",@progbits
	.sectionflags	@""
	.align	4
.nv.constant0._ZN2at6native18elementwise_kernelILi128ELi4EZNS0_22gpu_kernel_impl_nocastINS0_13BUnaryFunctorIaaaZZZNS0_18lshift_kernel_cudaERNS_18TensorIteratorBaseEENKUlvE_clEvENKUlvE0_clEvEUlaaE_EEEEvS5_RKT_EUliE_EEviT1_:
	.zero		1072


//--------------------- .nv.constant0._ZN2at6native27unrolled_elementwise_kernelINS0_13BUnaryFunctorIaaaZZZNS0_18lshift_kernel_cudaERNS_18TensorIteratorBaseEENKUlvE_clEvENKUlvE0_clEvEUlaaE_EESt5arrayIPcLm2EELi4E23TrivialOffsetCalculatorILi1EjESD_NS0_6memory15LoadWithoutCastENSE_16StoreWithoutCastEEEviT_T0_T2_T3_T4_T5_ --------------------------
	.section	.nv.constant0._ZN2at6native27unrolled_elementwise_kernelINS0_13BUnaryFunctorIaaaZZZNS0_18lshift_kernel_cudaERNS_18TensorIteratorBaseEENKUlvE_clEvENKUlvE0_clEvEUlaaE_EESt5arrayIPcLm2EELi4E23TrivialOffsetCalculatorILi1EjESD_NS0_6memory15LoadWithoutCastENSE_16StoreWithoutCastEEEviT_T0_T2_T3_T4_T5_,"a",@progbits
	.sectionflags	@""
	.align	4
.nv.constant0._ZN2at6native27unrolled_elementwise_kernelINS0_13BUnaryFunctorIaaaZZZNS0_18lshift_kernel_cudaERNS_18TensorIteratorBaseEENKUlvE_clEvENKUlvE0_clEvEUlaaE_EESt5arrayIPcLm2EELi4E23TrivialOffsetCalculatorILi1EjESD_NS0_6memory15LoadWithoutCastENSE_16StoreWithoutCastEEEviT_T0_T2_T3_T4_T5_:
	.zero		556


//--------------------- .nv.constant0._ZN2at6native29vectorized_elementwise_kernelILi2ENS0_13BUnaryFunctorIaaaZZZNS0_18lshift_kernel_cudaERNS_18TensorIteratorBaseEENKUlvE_clEvENKUlvE0_clEvEUlaaE_EESt5arrayIPcLm2EEEEviT0_T1_ --------------------------
	.section	.nv.constant0._ZN2at6native29vectorized_elementwise_kernelILi2ENS0_13BUnaryFunctorIaaaZZZNS0_18lshift_kernel_cudaERNS_18TensorIteratorBaseEENKUlvE_clEvENKUlvE0_clEvEUlaaE_EESt5arrayIPcLm2EEEEviT0_T1_,"a",@progbits
	.sectionflags	@""
	.align	4
.nv.constant0._ZN2at6native29vectorized_elementwise_kernelILi2ENS0_13BUnaryFunctorIaaaZZZNS0_18lshift_kernel_cudaERNS_18TensorIteratorBaseEENKUlvE_clEvENKUlvE0_clEvEUlaaE_EESt5arrayIPcLm2EEEEviT0_T1_:
	.zero		552


//--------------------- .nv.constant0._ZN2at6native29vectorized_elementwise_kernelILi4ENS0_13BUnaryFunctorIaaaZZZNS0_18lshift_kernel_cudaERNS_18TensorIteratorBaseEENKUlvE_clEvENKUlvE0_clEvEUlaaE_EESt5arrayIPcLm2EEEEviT0_T1_ --------------------------
	.section	.nv.constant0._ZN2at6native29vectorized_elementwise_kernelILi4ENS0_13BUnaryFunctorIaaaZZZNS0_18lshift_kernel_cudaERNS_18TensorIteratorBaseEENKUlvE_clEvENKUlvE0_clEvEUlaaE_EESt5arrayIPcLm2EEEEviT0_T1_,"a",@progbits
	.sectionflags	@""
	.align	4
.nv.constant0._ZN2at6native29vectorized_elementwise_kernelILi4ENS0_13BUnaryFunctorIaaaZZZNS0_18lshift_kernel_cudaERNS_18TensorIteratorBaseEENKUlvE_clEvENKUlvE0_clEvEUlaaE_EESt5arrayIPcLm2EEEEviT0_T1_:
	.zero		552


//--------------------- .nv.constant0._ZN2at6native29vectorized_elementwise_kernelILi8ENS0_13BUnaryFunctorIaaaZZZNS0_18lshift_kernel_cudaERNS_18TensorIteratorBaseEENKUlvE_clEvENKUlvE0_clEvEUlaaE_EESt5arrayIPcLm2EEEEviT0_T1_ --------------------------
	.section	.nv.constant0._ZN2at6native29vectorized_elementwise_kernelILi8ENS0_13BUnaryFunctorIaaaZZZNS0_18lshift_kernel_cudaERNS_18TensorIteratorBaseEENKUlvE_clEvENKUlvE0_clEvEUlaaE_EESt5arrayIPcLm2EEEEviT0_T1_,"a",@progbits
	.sectionflags	@""
	.align	4
.nv.constant0._ZN2at6native29vectorized_elementwise_kernelILi8ENS0_13BUnaryFunctorIaaaZZZNS0_18lshift_kernel_cudaERNS_18TensorIteratorBaseEENKUlvE_clEvENKUlvE0_clEvEUlaaE_EESt5arrayIPcLm2EEEEviT0_T1_:
	.zero		552


//--------------------- .nv.constant0._ZN2at6native18elementwise_kernelILi128ELi4EZNS0_15gpu_kernel_implINS0_13AUnaryFunctorIaaaZZZNS0_18lshift_kernel_cudaERNS_18TensorIteratorBaseEENKUlvE_clEvENKUlvE0_clEvEUlaaE_EEEEvS5_RKT_EUliE_EEviT1_ --------------------------
	.section	.nv.constant0._ZN2at6native18elementwise_kernelILi128ELi4EZNS0_15gpu_kernel_implINS0_13AUnaryFunctorIaaaZZZNS0_18lshift_kernel_cudaERNS_18TensorIteratorBaseEENKUlvE_clEvENKUlvE0_clEvEUlaaE_EEEEvS5_RKT_EUliE_EEviT1_,"a",@progbits
	.sectionflags	@""
	.align	4
.nv.constant0._ZN2at6native18elementwise_kernelILi128ELi4EZNS0_15gpu_kernel_implINS0_13AUnaryFunctorIaaaZZZNS0_18lshift_kernel_cudaERNS_18TensorIteratorBaseEENKUlvE_clEvENKUlvE0_clEvEUlaaE_EEEEvS5_RKT_EUliE_EEviT1_:
	.zero		1072


//--------------------- .nv.constant0._ZN2at6native27unrolled_elementwise_kernelINS0_13AUnaryFunctorIaaaZZZNS0_18lshift_kernel_cudaERNS_18TensorIteratorBaseEENKUlvE_clEvENKUlvE0_clEvEUlaaE_EESt5arrayIPcLm2EELi4E23TrivialOffsetCalculatorILi1EjESD_NS0_6memory12LoadWithCastILi1EEENSE_13StoreWithCastILi1EEEEEviT_T0_T2_T3_T4_T5_ --------------------------
	.section	.nv.constant0._ZN2at6native27unrolled_elementwise_kernelINS0_13AUnaryFunctorIaaaZZZNS0_18lshift_kernel_cudaERNS_18TensorIteratorBaseEENKUlvE_clEvENKUlvE0_clEvEUlaaE_EESt5arrayIPcLm2EELi4E23TrivialOffsetCalculatorILi1EjESD_NS0_6memory12LoadWithCastILi1EEENSE_13StoreWithCastILi1EEEEEviT_T0_T2_T3_T4_T5_,"a",@progbits
	.sectionflags	@""
	.align	4
.nv.constant0._ZN2at6native27unrolled_elementwise_kernelINS0_13AUnaryFunctorIaaaZZZNS0_18lshift_kernel_cudaERNS_18TensorIteratorBaseEENKUlvE_clEvENKUlvE0_clEvEUlaaE_EESt5arrayIPcLm2EELi4E23TrivialOffsetCalculatorILi1EjESD_NS0_6memory12LoadWithCastILi1EEENSE_13StoreWithCastILi1EEEEEviT_T0_T2_T3_T4_T5_:
	.zero		572


//--------------------- .nv.constant0._ZN2at6native18elementwise_kernelILi128ELi4EZNS0_22gpu_kernel_impl_nocastINS0_13AUnaryFunctorIaaaZZZNS0_18lshift_kernel_cudaERNS_18TensorIteratorBaseEENKUlvE_clEvENKUlvE0_clEvEUlaaE_EEEEvS5_RKT_EUliE_EEviT1_ --------------------------
	.section	.nv.constant0._ZN2at6native18elementwise_kernelILi128ELi4EZNS0_22gpu_kernel_impl_nocastINS0_13AUnaryFunctorIaaaZZZNS0_18lshift_kernel_cudaERNS_18TensorIteratorBaseEENKUlvE_clEvENKUlvE0_clEvEUlaaE_EEEEvS5_RKT_EUliE_EEviT1_,"a",@progbits
	.sectionflags	@""
	.align	4
.nv.constant0._ZN2at6native18elementwise_kernelILi128ELi4EZNS0_22gpu_kernel_impl_nocastINS0_13AUnaryFunctorIaaaZZZNS0_18lshift_kernel_cudaERNS_18TensorIteratorBaseEENKUlvE_clEvENKUlvE0_clEvEUlaaE_EEEEvS5_RKT_EUliE_EEviT1_:
	.zero		1072


//--------------------- .nv.constant0._ZN2at6native27unrolled_elementwise_kernelINS0_13AUnaryFunctorIaaaZZZNS0_18lshift_kernel_cudaERNS_18TensorIteratorBaseEENKUlvE_clEvENKUlvE0_clEvEUlaaE_EESt5arrayIPcLm2EELi4E23TrivialOffsetCalculatorILi1EjESD_NS0_6memory15LoadWithoutCastENSE_16StoreWithoutCastEEEviT_T0_T2_T3_T4_T5_ --------------------------
	.section	.nv.constant0._ZN2at6native27unrolled_elementwise_kernelINS0_13AUnaryFunctorIaaaZZZNS0_18lshift_kernel_cudaERNS_18TensorIteratorBaseEENKUlvE_clEvENKUlvE0_clEvEUlaaE_EESt5arrayIPcLm2EELi4E23TrivialOffsetCalculatorILi1EjESD_NS0_6memory15LoadWithoutCastENSE_16StoreWithoutCastEEEviT_T0_T2_T3_T4_T5_,"a",@progbits
	.sectionflags	@""
	.align	4
.nv.constant0._ZN2at6native27unrolled_elementwise_kernelINS0_13AUnaryFunctorIaaaZZZNS0_18lshift_kernel_cudaERNS_18TensorIteratorBaseEENKUlvE_clEvENKUlvE0_clEvEUlaaE_EESt5arrayIPcLm2EELi4E23TrivialOffsetCalculatorILi1EjESD_NS0_6memory15LoadWithoutCastENSE_16StoreWithoutCastEEEviT_T0_T2_T3_T4_T5_:
	.zero		556


//--------------------- .nv.constant0._ZN2at6native29vectorized_elementwise_kernelILi2ENS0_13AUnaryFunctorIaaaZZZNS0_18lshift_kernel_cudaERNS_18TensorIteratorBaseEENKUlvE_clEvENKUlvE0_clEvEUlaaE_EESt5arrayIPcLm2EEEEviT0_T1_ --------------------------
	.section	.nv.constant0._ZN2at6native29vectorized_elementwise_kernelILi2ENS0_13AUnaryFunctorIaaaZZZNS0_18lshift_kernel_cudaERNS_18TensorIteratorBaseEENKUlvE_clEvENKUlvE0_clEvEUlaaE_EESt5arrayIPcLm2EEEEviT0_T1_,"a",@progbits
	.sectionflags	@""
	.align	4
.nv.constant0._ZN2at6native29vectorized_elementwise_kernelILi2ENS0_13AUnaryFunctorIaaaZZZNS0_18lshift_kernel_cudaERNS_18TensorIteratorBaseEENKUlvE_clEvENKUlvE0_clEvEUlaaE_EESt5arrayIPcLm2EEEEviT0_T1_:
	.zero		552


//--------------------- .nv.constant0._ZN2at6native29vectorized_elementwise_kernelILi4ENS0_13AUnaryFunctorIaaaZZZNS0_18lshift_kernel_cudaERNS_18TensorIteratorBaseEENKUlvE_clEvENKUlvE0_clEvEUlaaE_EESt5arrayIPcLm2EEEEviT0_T1_ --------------------------
	.section	.nv.constant0._ZN2at6native29vectorized_elementwise_kernelILi4ENS0_13AUnaryFunctorIaaaZZZNS0_18lshift_kernel_cudaERNS_18TensorIteratorBaseEENKUlvE_clEvENKUlvE0_clEvEUlaaE_EESt5arrayIPcLm2EEEEviT0_T1_,"a",@progbits
	.sectionflags	@""
	.align	4
.nv.constant0._ZN2at6native29vectorized_elementwise_kernelILi4ENS0_13AUnaryFunctorIaaaZZZNS0_18lshift_kernel_cudaERNS_18TensorIteratorBaseEENKUlvE_clEvENKUlvE0_clEvEUlaaE_EESt5arrayIPcLm2EEEEviT0_T1_:
	.zero		552


//--------------------- .nv.constant0._ZN2at6native29vectorized_elementwise_kernelILi8ENS0_13AUnaryFunctorIaaaZZZNS0_18lshift_kernel_cudaERNS_18TensorIteratorBaseEENKUlvE_clEvENKUlvE0_clEvEUlaaE_EESt5arrayIPcLm2EEEEviT0_T1_ --------------------------
	.section	.nv.constant0._ZN2at6native29vectorized_elementwise_kernelILi8ENS0_13AUnaryFunctorIaaaZZZNS0_18lshift_kernel_cudaERNS_18TensorIteratorBaseEENKUlvE_clEvENKUlvE0_clEvEUlaaE_EESt5arrayIPcLm2EEEEviT0_T1_,"a",@progbits
	.sectionflags	@""
	.align	4
.nv.constant0._ZN2at6native29vectorized_elementwise_kernelILi8ENS0_13AUnaryFunctorIaaaZZZNS0_18lshift_kernel_cudaERNS_18TensorIteratorBaseEENKUlvE_clEvENKUlvE0_clEvEUlaaE_EESt5arrayIPcLm2EEEEviT0_T1_:
	.zero		552


//--------------------- .nv.constant0._ZN2at6native18elementwise_kernelILi128ELi4EZNS0_15gpu_kernel_implINS0_13BinaryFunctorIhhhZZZNS0_18lshift_kernel_cudaERNS_18TensorIteratorBaseEENKUlvE_clEvENKUlvE_clEvEUlhhE_EEEEvS5_RKT_EUliE_EEviT1_ --------------------------
	.section	.nv.constant0._ZN2at6native18elementwise_kernelILi128ELi4EZNS0_15gpu_kernel_implINS0_13BinaryFunctorIhhhZZZNS0_18lshift_kernel_cudaERNS_18TensorIteratorBaseEENKUlvE_clEvENKUlvE_clEvEUlhhE_EEEEvS5_RKT_EUliE_EEviT1_,"a",@progbits
	.sectionflags	@""
	.align	4
.nv.constant0._ZN2at6native18elementwise_kernelILi128ELi4EZNS0_15gpu_kernel_implINS0_13BinaryFunctorIhhhZZZNS0_18lshift_kernel_cudaERNS_18TensorIteratorBaseEENKUlvE_clEvENKUlvE_clEvEUlhhE_EEEEvS5_RKT_EUliE_EEviT1_:
	.zero		1184


//--------------------- .nv.constant0._ZN2at6native27unrolled_elementwise_kernelINS0_13BinaryFunctorIhhhZZZNS0_18lshift_kernel_cudaERNS_18TensorIteratorBaseEENKUlvE_clEvENKUlvE_clEvEUlhhE_EESt5arrayIPcLm3EELi4E23TrivialOffsetCalculatorILi2EjESC_ILi1EjENS0_6memory12LoadWithCastILi2EEENSF_13StoreWithCastILi1EEEEEviT_T0_T2_T3_T4_T5_ --------------------------
	.section	.nv.constant0._ZN2at6native27unrolled_elementwise_kernelINS0_13BinaryFunctorIhhhZZZNS0_18lshift_kernel_cudaERNS_18TensorIteratorBaseEENKUlvE_clEvENKUlvE_clEvEUlhhE_EESt5arrayIPcLm3EELi4E23TrivialOffsetCalculatorILi2EjESC_ILi1EjENS0_6memory12LoadWithCastILi2EEENSF_13StoreWithCastILi1EEEEEviT_T0_T2_T3_T4_T5_,"a",@progbits
	.sectionflags	@""
	.align	4
.nv.constant0._ZN2at6native27unrolled_elementwise_kernelINS0_13BinaryFunctorIhhhZZZNS0_18lshift_kernel_cudaERNS_18TensorIteratorBaseEENKUlvE_clEvENKUlvE_clEvEUlhhE_EESt5arrayIPcLm3EELi4E23TrivialOffsetCalculatorILi2EjESC_ILi1EjENS0_6memory12LoadWithCastILi2EEENSF_13StoreWithCastILi1EEEEEviT_T0_T2_T3_T4_T5_:
	.zero		584


//--------------------- .nv.constant0._ZN2at6native18elementwise_kernelILi128ELi4EZNS0_22gpu_kernel_impl_nocastINS0_13BinaryFunctorIhhhZZZNS0_18lshift_kernel_cudaERNS_18TensorIteratorBaseEENKUlvE_clEvENKUlvE_clEvEUlhhE_EEEEvS5_RKT_EUliE_EEviT1_ --------------------------
	.section	.nv.constant0._ZN2at6native18elementwise_kernelILi128ELi4EZNS0_22gpu_kernel_impl_nocastINS0_13BinaryFunctorIhhhZZZNS0_18lshift_kernel_cudaERNS_18TensorIteratorBaseEENKUlvE_clEvENKUlvE_clEvEUlhhE_EEEEvS5_RKT_EUliE_EEviT1_,"a",@progbits
	.sectionflags	@""
	.align	4
.nv.constant0._ZN2at6native18elementwise_kernelILi128ELi4EZNS0_22gpu_kernel_impl_nocastINS0_13BinaryFunctorIhhhZZZNS0_18lshift_kernel_cudaERNS_18TensorIteratorBaseEENKUlvE_clEvENKUlvE_clEvEUlhhE_EEEEvS5_RKT_EUliE_EEviT1_:
	.zero		1184


//--------------------- .nv.constant0._ZN2at6native27unrolled_elementwise_kernelINS0_13BinaryFunctorIhhhZZZNS0_18lshift_kernel_cudaERNS_18TensorIteratorBaseEENKUlvE_clEvENKUlvE_clEvEUlhhE_EESt5arrayIPcLm3EELi4E23TrivialOffsetCalculatorILi2EjESC_ILi1EjENS0_6memory15LoadWithoutCastENSF_16StoreWithoutCastEEEviT_T0_T2_T3_T4_T5_ --------------------------
	.section	.nv.constant0._ZN2at6native27unrolled_elementwise_kernelINS0_13BinaryFunctorIhhhZZZNS0_18lshift_kernel_cudaERNS_18TensorIteratorBaseEENKUlvE_clEvENKUlvE_clEvEUlhhE_EESt5arrayIPcLm3EELi4E23TrivialOffsetCalculatorILi2EjESC_ILi1EjENS0_6memory15LoadWithoutCastENSF_16StoreWithoutCastEEEviT_T0_T2_T3_T4_T5_,"a",@progbits
	.sectionflags	@""
	.align	4
.nv.constant0._ZN2at6native27unrolled_elementwise_kernelINS0_13BinaryFunctorIhhhZZZNS0_18lshift_kernel_cudaERNS_18TensorIteratorBaseEENKUlvE_clEvENKUlvE_clEvEUlhhE_EESt5arrayIPcLm3EELi4E23TrivialOffsetCalculatorILi2EjESC_ILi1EjENS0_6memory15LoadWithoutCastENSF_16StoreWithoutCastEEEviT_T0_T2_T3_T4_T5_:
	.zero		564


//--------------------- .nv.constant0._ZN2at6native29vectorized_elementwise_kernelILi2ENS0_13BinaryFunctorIhhhZZZNS0_18lshift_kernel_cudaERNS_18TensorIteratorBaseEENKUlvE_clEvENKUlvE_clEvEUlhhE_EESt5arrayIPcLm3EEEEviT0_T1_ --------------------------
	.section	.nv.constant0._ZN2at6native29vectorized_elementwise_kernelILi2ENS0_13BinaryFunctorIhhhZZZNS0_18lshift_kernel_cudaERNS_18TensorIteratorBaseEENKUlvE_clEvENKUlvE_clEvEUlhhE_EESt5arrayIPcLm3EEEEviT0_T1_,"a",@progbits
	.sectionflags	@""
	.align	4
.nv.constant0._ZN2at6native29vectorized_elementwise_kernelILi2ENS0_13BinaryFunctorIhhhZZZNS0_18lshift_kernel_cudaERNS_18TensorIteratorBaseEENKUlvE_clEvENKUlvE_clEvEUlhhE_EESt5arrayIPcLm3EEEEviT0_T1_:
	.zero		560


//--------------------- .nv.constant0._ZN2at6native29vectorized_elementwise_kernelILi4ENS0_13BinaryFunctorIhhhZZZNS0_18lshift_kernel_cudaERNS_18TensorIteratorBaseEENKUlvE_clEvENKUlvE_clEvEUlhhE_EESt5arrayIPcLm3EEEEviT0_T1_ --------------------------
	.section	.nv.constant0._ZN2at6native29vectorized_elementwise_kernelILi4ENS0_13BinaryFunctorIhhhZZZNS0_18lshift_kernel_cudaERNS_18TensorIteratorBaseEENKUlvE_clEvENKUlvE_clEvEUlhhE_EESt5arrayIPcLm3EEEEviT0_T1_,"a",@progbits
	.sectionflags	@""
	.align	4
.nv.constant0._ZN2at6native29vectorized_elementwise_kernelILi4ENS0_13BinaryFunctorIhhhZZZNS0_18lshift_kernel_cudaERNS_18TensorIteratorBaseEENKUlvE_clEvENKUlvE_clEvEUlhhE_EESt5arrayIPcLm3EEEEviT0_T1_:
	.zero		560


//--------------------- .nv.constant0._ZN2at6native29vectorized_elementwise_kernelILi8ENS0_13BinaryFunctorIhhhZZZNS0_18lshift_kernel_cudaERNS_18TensorIteratorBaseEENKUlvE_clEvENKUlvE_clEvEUlhhE_EESt5arrayIPcLm3EEEEviT0_T1_ --------------------------
	.section	.nv.constant0._ZN2at6native29vectorized_elementwise_kernelILi8ENS0_13BinaryFunctorIhhhZZZNS0_18lshift_kernel_cudaERNS_18TensorIteratorBaseEENKUlvE_clEvENKUlvE_clEvEUlhhE_EESt5arrayIPcLm3EEEEviT0_T1_,"a",@progbits
	.sectionflags	@""
	.align	4
.nv.constant0._ZN2at6native29vectorized_elementwise_kernelILi8ENS0_13BinaryFunctorIhhhZZZNS0_18lshift_kernel_cudaERNS_18TensorIteratorBaseEENKUlvE_clEvENKUlvE_clEvEUlhhE_EESt5arrayIPcLm3EEEEviT0_T1_:
	.zero		560


//--------------------- .nv.constant0._ZN2at6native18elementwise_kernelILi128ELi4EZNS0_15gpu_kernel_implINS0_13BUnaryFunctorIhhhZZZNS0_18lshift_kernel_cudaERNS_18TensorIteratorBaseEENKUlvE_clEvENKUlvE_clEvEUlhhE_EEEEvS5_RKT_EUliE_EEviT1_ --------------------------
	.section	.nv.constant0._ZN2at6native18elementwise_kernelILi128ELi4EZNS0_15gpu_kernel_implINS0_13BUnaryFunctorIhhhZZZNS0_18lshift_kernel_cudaERNS_18TensorIteratorBaseEENKUlvE_clEvENKUlvE_clEvEUlhhE_EEEEvS5_RKT_EUliE_EEviT1_,"a",@progbits
	.sectionflags	@""
	.align	4
.nv.constant0._ZN2at6native18elementwise_kernelILi128ELi4EZNS0_15gpu_kernel_implINS0_13BUnaryFunctorIhhhZZZNS0_18lshift_kernel_cudaERNS_18TensorIteratorBaseEENKUlvE_clEvENKUlvE_clEvEUlhhE_EEEEvS5_RKT_EUliE_EEviT1_:
	.zero		1072


//--------------------- .nv.constant0._ZN2at6native27unrolled_elementwise_kernelINS0_13BUnaryFunctorIhhhZZZNS0_18lshift_kernel_cudaERNS_18TensorIteratorBaseEENKUlvE_clEvENKUlvE_clEvEUlhhE_EESt5arrayIPcLm2EELi4E23TrivialOffsetCalculatorILi1EjESD_NS0_6memory12LoadWithCastILi1EEENSE_13StoreWithCastILi1EEEEEviT_T0_T2_T3_T4_T5_ --------------------------
	.section	.nv.constant0._ZN2at6native27unrolled_elementwise_kernelINS0_13BUnaryFunctorIhhhZZZNS0_18lshift_kernel_cudaERNS_18TensorIteratorBaseEENKUlvE_clEvENKUlvE_clEvEUlhhE_EESt5arrayIPcLm2EELi4E23TrivialOffsetCalculatorILi1EjESD_NS0_6memory12LoadWithCastILi1EEENSE_13StoreWithCastILi1EEEEEviT_T0_T2_T3_T4_T5_,"a",@progbits
	.sectionflags	@""
	.align	4
.nv.constant0._ZN2at6native27unrolled_elementwise_kernelINS0_13BUnaryFunctorIhhhZZZNS0_18lshift_kernel_cudaERNS_18TensorIteratorBaseEENKUlvE_clEvENKUlvE_clEvEUlhhE_EESt5arrayIPcLm2EELi4E23TrivialOffsetCalculatorILi1EjESD_NS0_6memory12LoadWithCastILi1EEENSE_13StoreWithCastILi1EEEEEviT_T0_T2_T3_T4_T5_:
	.zero		572


//--------------------- .nv.constant0._ZN2at6native18elementwise_kernelILi128ELi4EZNS0_22gpu_kernel_impl_nocastINS0_13BUnaryFunctorIhhhZZZNS0_18lshift_kernel_cudaERNS_18TensorIteratorBaseEENKUlvE_clEvENKUlvE_clEvEUlhhE_EEEEvS5_RKT_EUliE_EEviT1_ --------------------------
	.section	.nv.constant0._ZN2at6native18elementwise_kernelILi128ELi4EZNS0_22gpu_kernel_impl_nocastINS0_13BUnaryFunctorIhhhZZZNS0_18lshift_kernel_cudaERNS_18TensorIteratorBaseEENKUlvE_clEvENKUlvE_clEvEUlhhE_EEEEvS5_RKT_EUliE_EEviT1_,"a",@progbits
	.sectionflags	@""
	.align	4
.nv.constant0._ZN2at6native18elementwise_kernelILi128ELi4EZNS0_22gpu_kernel_impl_nocastINS0_13BUnaryFunctorIhhhZZZNS0_18lshift_kernel_cudaERNS_18TensorIteratorBaseEENKUlvE_clEvENKUlvE_clEvEUlhhE_EEEEvS5_RKT_EUliE_EEviT1_:
	.zero		1072


//--------------------- .nv.constant0._ZN2at6native27unrolled_elementwise_kernelINS0_13BUnaryFunctorIhhhZZZNS0_18lshift_kernel_cudaERNS_18TensorIteratorBaseEENKUlvE_clEvENKUlvE_clEvEUlhhE_EESt5arrayIPcLm2EELi4E23TrivialOffsetCalculatorILi1EjESD_NS0_6memory15LoadWithoutCastENSE_16StoreWithoutCastEEEviT_T0_T2_T3_T4_T5_ --------------------------
	.section	.nv.constant0._ZN2at6native27unrolled_elementwise_kernelINS0_13BUnaryFunctorIhhhZZZNS0_18lshift_kernel_cudaERNS_18TensorIteratorBaseEENKUlvE_clEvENKUlvE_clEvEUlhhE_EESt5arrayIPcLm2EELi4E23TrivialOffsetCalculatorILi1EjESD_NS0_6memory15LoadWithoutCastENSE_16StoreWithoutCastEEEviT_T0_T2_T3_T4_T5_,"a",@progbits
	.sectionflags	@""
	.align	4
.nv.constant0._ZN2at6native27unrolled_elementwise_kernelINS0_13BUnaryFunctorIhhhZZZNS0_18lshift_kernel_cudaERNS_18TensorIteratorBaseEENKUlvE_clEvENKUlvE_clEvEUlhhE_EESt5arrayIPcLm2EELi4E23TrivialOffsetCalculatorILi1EjESD_NS0_6memory15LoadWithoutCastENSE_16StoreWithoutCastEEEviT_T0_T2_T3_T4_T5_:
	.zero		556


//--------------------- .nv.constant0._ZN2at6native29vectorized_elementwise_kernelILi2ENS0_13BUnaryFunctorIhhhZZZNS0_18lshift_kernel_cudaERNS_18TensorIteratorBaseEENKUlvE_clEvENKUlvE_clEvEUlhhE_EESt5arrayIPcLm2EEEEviT0_T1_ --------------------------
	.section	.nv.constant0._ZN2at6native29vectorized_elementwise_kernelILi2ENS0_13BUnaryFunctorIhhhZZZNS0_18lshift_kernel_cudaERNS_18TensorIteratorBaseEENKUlvE_clEvENKUlvE_clEvEUlhhE_EESt5arrayIPcLm2EEEEviT0_T1_,"a",@progbits
	.sectionflags	@""
	.align	4
.nv.constant0._ZN2at6native29vectorized_elementwise_kernelILi2ENS0_13BUnaryFunctorIhhhZZZNS0_18lshift_kernel_cudaERNS_18TensorIteratorBaseEENKUlvE_clEvENKUlvE_clEvEUlhhE_EESt5arrayIPcLm2EEEEviT0_T1_:
	.zero		552


//--------------------- .nv.constant0._ZN2at6native29vectorized_elementwise_kernelILi4ENS0_13BUnaryFunctorIhhhZZZNS0_18lshift_kernel_cudaERNS_18TensorIteratorBaseEENKUlvE_clEvENKUlvE_clEvEUlhhE_EESt5arrayIPcLm2EEEEviT0_T1_ --------------------------
	.section	.nv.constant0._ZN2at6native29vectorized_elementwise_kernelILi4ENS0_13BUnaryFunctorIhhhZZZNS0_18lshift_kernel_cudaERNS_18TensorIteratorBaseEENKUlvE_clEvENKUlvE_clEvEUlhhE_EESt5arrayIPcLm2EEEEviT0_T1_,"a",@progbits
	.sectionflags	@""
	.align	4
.nv.constant0._ZN2at6native29vectorized_elementwise_kernelILi4ENS0_13BUnaryFunctorIhhhZZZNS0_18lshift_kernel_cudaERNS_18TensorIteratorBaseEENKUlvE_clEvENKUlvE_clEvEUlhhE_EESt5arrayIPcLm2EEEEviT0_T1_:
	.zero		552


//--------------------- .nv.constant0._ZN2at6native29vectorized_elementwise_kernelILi8ENS0_13BUnaryFunctorIhhhZZZNS0_18lshift_kernel_cudaERNS_18TensorIteratorBaseEENKUlvE_clEvENKUlvE_clEvEUlhhE_EESt5arrayIPcLm2EEEEviT0_T1_ --------------------------
	.section	.nv.constant0._ZN2at6native29vectorized_elementwise_kernelILi8ENS0_13BUnaryFunctorIhhhZZZNS0_18lshift_kernel_cudaERNS_18TensorIteratorBaseEENKUlvE_clEvENKUlvE_clEvEUlhhE_EESt5arrayIPcLm2EEEEviT0_T1_,"a",@progbits
	.sectionflags	@""
	.align	4
.nv.constant0._ZN2at6native29vectorized_elementwise_kernelILi8ENS0_13BUnaryFunctorIhhhZZZNS0_18lshift_kernel_cudaERNS_18TensorIteratorBaseEENKUlvE_clEvENKUlvE_clEvEUlhhE_EESt5arrayIPcLm2EEEEviT0_T1_:
	.zero		552


//--------------------- .nv.constant0._ZN2at6native18elementwise_kernelILi128ELi4EZNS0_15gpu_kernel_implINS0_13AUnaryFunctorIhhhZZZNS0_18lshift_kernel_cudaERNS_18TensorIteratorBaseEENKUlvE_clEvENKUlvE_clEvEUlhhE_EEEEvS5_RKT_EUliE_EEviT1_ --------------------------
	.section	.nv.constant0._ZN2at6native18elementwise_kernelILi128ELi4EZNS0_15gpu_kernel_implINS0_13AUnaryFunctorIhhhZZZNS0_18lshift_kernel_cudaERNS_18TensorIteratorBaseEENKUlvE_clEvENKUlvE_clEvEUlhhE_EEEEvS5_RKT_EUliE_EEviT1_,"a",@progbits
	.sectionflags	@""
	.align	4
.nv.constant0._ZN2at6native18elementwise_kernelILi128ELi4EZNS0_15gpu_kernel_implINS0_13AUnaryFunctorIhhhZZZNS0_18lshift_kernel_cudaERNS_18TensorIteratorBaseEENKUlvE_clEvENKUlvE_clEvEUlhhE_EEEEvS5_RKT_EUliE_EEviT1_:
	.zero		1072


//--------------------- .nv.constant0._ZN2at6native27unrolled_elementwise_kernelINS0_13AUnaryFunctorIhhhZZZNS0_18lshift_kernel_cudaERNS_18TensorIteratorBaseEENKUlvE_clEvENKUlvE_clEvEUlhhE_EESt5arrayIPcLm2EELi4E23TrivialOffsetCalculatorILi1EjESD_NS0_6memory12LoadWithCastILi1EEENSE_13StoreWithCastILi1EEEEEviT_T0_T2_T3_T4_T5_ --------------------------
	.section	.nv.constant0._ZN2at6native27unrolled_elementwise_kernelINS0_13AUnaryFunctorIhhhZZZNS0_18lshift_kernel_cudaERNS_18TensorIteratorBaseEENKUlvE_clEvENKUlvE_clEvEUlhhE_EESt5arrayIPcLm2EELi4E23TrivialOffsetCalculatorILi1EjESD_NS0_6memory12LoadWithCastILi1EEENSE_13StoreWithCastILi1EEEEEviT_T0_T2_T3_T4_T5_,"a",@progbits
	.sectionflags	@""
	.align	4
.nv.constant0._ZN2at6native27unrolled_elementwise_kernelINS0_13AUnaryFunctorIhhhZZZNS0_18lshift_kernel_cudaERNS_18TensorIteratorBaseEENKUlvE_clEvENKUlvE_clEvEUlhhE_EESt5arrayIPcLm2EELi4E23TrivialOffsetCalculatorILi1EjESD_NS0_6memory12LoadWithCastILi1EEENSE_13StoreWithCastILi1EEEEEviT_T0_T2_T3_T4_T5_:
	.zero		572


//--------------------- .nv.constant0._ZN2at6native18elementwise_kernelILi128ELi4EZNS0_22gpu_kernel_impl_nocastINS0_13AUnaryFunctorIhhhZZZNS0_18lshift_kernel_cudaERNS_18TensorIteratorBaseEENKUlvE_clEvENKUlvE_clEvEUlhhE_EEEEvS5_RKT_EUliE_EEviT1_ --------------------------
	.section	.nv.constant0._ZN2at6native18elementwise_kernelILi128ELi4EZNS0_22gpu_kernel_impl_nocastINS0_13AUnaryFunctorIhhhZZZNS0_18lshift_kernel_cudaERNS_18TensorIteratorBaseEENKUlvE_clEvENKUlvE_clEvEUlhhE_EEEEvS5_RKT_EUliE_EEviT1_,"a",@progbits
	.sectionflags	@""
	.align	4
.nv.constant0._ZN2at6native18elementwise_kernelILi128ELi4EZNS0_22gpu_kernel_impl_nocastINS0_13AUnaryFunctorIhhhZZZNS0_18lshift_kernel_cudaERNS_18TensorIteratorBaseEENKUlvE_clEvENKUlvE_clEvEUlhhE_EEEEvS5_RKT_EUliE_EEviT1_:
	.zero		1072


//--------------------- .nv.constant0._ZN2at6native27unrolled_elementwise_kernelINS0_13AUnaryFunctorIhhhZZZNS0_18lshift_kernel_cudaERNS_18TensorIteratorBaseEENKUlvE_clEvENKUlvE_clEvEUlhhE_EESt5arrayIPcLm2EELi4E23TrivialOffsetCalculatorILi1EjESD_NS0_6memory15LoadWithoutCastENSE_16StoreWithoutCastEEEviT_T0_T2_T3_T4_T5_ --------------------------
	.section	.nv.constant0._ZN2at6native27unrolled_elementwise_kernelINS0_13AUnaryFunctorIhhhZZZNS0_18lshift_kernel_cudaERNS_18TensorIteratorBaseEENKUlvE_clEvENKUlvE_clEvEUlhhE_EESt5arrayIPcLm2EELi4E23TrivialOffsetCalculatorILi1EjESD_NS0_6memory15LoadWithoutCastENSE_16StoreWithoutCastEEEviT_T0_T2_T3_T4_T5_,"a",@progbits
	.sectionflags	@""
	.align	4
.nv.constant0._ZN2at6native27unrolled_elementwise_kernelINS0_13AUnaryFunctorIhhhZZZNS0_18lshift_kernel_cudaERNS_18TensorIteratorBaseEENKUlvE_clEvENKUlvE_clEvEUlhhE_EESt5arrayIPcLm2EELi4E23TrivialOffsetCalculatorILi1EjESD_NS0_6memory15LoadWithoutCastENSE_16StoreWithoutCastEEEviT_T0_T2_T3_T4_T5_:
	.zero		556


//--------------------- .nv.constant0._ZN2at6native29vectorized_elementwise_kernelILi2ENS0_13AUnaryFunctorIhhhZZZNS0_18lshift_kernel_cudaERNS_18TensorIteratorBaseEENKUlvE_clEvENKUlvE_clEvEUlhhE_EESt5arrayIPcLm2EEEEviT0_T1_ --------------------------
	.section	.nv.constant0._ZN2at6native29vectorized_elementwise_kernelILi2ENS0_13AUnaryFunctorIhhhZZZNS0_18lshift_kernel_cudaERNS_18TensorIteratorBaseEENKUlvE_clEvENKUlvE_clEvEUlhhE_EESt5arrayIPcLm2EEEEviT0_T1_,"a",@progbits
	.sectionflags	@""
	.align	4
.nv.constant0._ZN2at6native29vectorized_elementwise_kernelILi2ENS0_13AUnaryFunctorIhhhZZZNS0_18lshift_kernel_cudaERNS_18TensorIteratorBaseEENKUlvE_clEvENKUlvE_clEvEUlhhE_EESt5arrayIPcLm2EEEEviT0_T1_:
	.zero		552


//--------------------- .nv.constant0._ZN2at6native29vectorized_elementwise_kernelILi4ENS0_13AUnaryFunctorIhhhZZZNS0_18lshift_kernel_cudaERNS_18TensorIteratorBaseEENKUlvE_clEvENKUlvE_clEvEUlhhE_EESt5arrayIPcLm2EEEEviT0_T1_ --------------------------
	.section	.nv.constant0._ZN2at6native29vectorized_elementwise_kernelILi4ENS0_13AUnaryFunctorIhhhZZZNS0_18lshift_kernel_cudaERNS_18TensorIteratorBaseEENKUlvE_clEvENKUlvE_clEvEUlhhE_EESt5arrayIPcLm2EEEEviT0_T1_,"a",@progbits
	.sectionflags	@""
	.align	4
.nv.constant0._ZN2at6native29vectorized_elementwise_kernelILi4ENS0_13AUnaryFunctorIhhhZZZNS0_18lshift_kernel_cudaERNS_18TensorIteratorBaseEENKUlvE_clEvENKUlvE_clEvEUlhhE_EESt5arrayIPcLm2EEEEviT0_T1_:
	.zero		552


//--------------------- .nv.constant0._ZN2at6native29vectorized_elementwise_kernelILi8ENS0_13AUnaryFunctorIhhhZZZNS0_18lshift_kernel_cudaERNS_18TensorIteratorBaseEENKUlvE_clEvENKUlvE_clEvEUlhhE_EESt5arrayIPcLm2EEEEviT0_T1_ --------------------------
	.section	.nv.constant0._ZN2at6native29vectorized_elementwise_kernelILi8ENS0_13AUnaryFunctorIhhhZZZNS0_18lshift_kernel_cudaERNS_18TensorIteratorBaseEENKUlvE_clEvENKUlvE_clEvEUlhhE_EESt5arrayIPcLm2EEEEviT0_T1_,"a",@progbits
	.sectionflags	@""
	.align	4
.nv.constant0._ZN2at6native29vectorized_elementwise_kernelILi8ENS0_13AUnaryFunctorIhhhZZZNS0_18lshift_kernel_cudaERNS_18TensorIteratorBaseEENKUlvE_clEvENKUlvE_clEvEUlhhE_EESt5arrayIPcLm2EEEEviT0_T1_:
	.zero		552


//--------------------- SYMBOLS --------------------------

	.type		.nv.reservedSmem.offset0,@object
	.size		.nv.reservedSmem.offset0,0x4
	.type		__assertfail,@function
